	.target	sm_80

	.elftype	@"ET_EXEC"


//--------------------- .note.nv.tkinfo           --------------------------
	.section	.note.nv.tkinfo,"",@"SHT_NOTE"
	.sectionflags	@"SHF_NOTE_NV_TKINFO"
	.tkinfo
        /*0018*/ 	.word	0x00000002
        /*0030*/ 	.string	""
        /*0030*/ 	.string	"ptxas"
        /*0030*/ 	.string	"Cuda compilation tools, release 13.0, V13.0.88"
        /*0030*/ 	.string	"Build cuda_13.0.r13.0/compiler.36424714_0"
        /*0030*/ 	.string	"-arch sm_80 -m 64 "



//--------------------- .note.nv.cuinfo           --------------------------
	.section	.note.nv.cuinfo,"",@"SHT_NOTE"
	.sectionflags	@"SHF_NOTE_NV_CUINFO"
        /*0018*/ 	.short	0x0002
        /*001a*/ 	.short	0x0050
        /*001c*/ 	.short	0x0082
	.zero		2


//--------------------- .nv.info                  --------------------------
	.section	.nv.info,"",@"SHT_CUDA_INFO"
	.align	4


	//----- nvinfo : EIATTR_REGCOUNT
	.align		4
        /*0000*/ 	.byte	0x04, 0x2f
        /*0002*/ 	.short	(.L_12 - .L_11)
	.align		4
.L_11:
        /*0004*/ 	.word	index@(_ZN7cutlass13device_kernelIN5flash19enable_sm80_to_sm89INS1_16FlashAttnFwdSm80INS1_25CollectiveMainloopFwdSm80ILi8ELi2ELb0EN4cute5tupleIJNS5_1CILi128EEENS7_ILi64EEENS7_ILi192EEEEEELi192ENS_10bfloat16_tEfNS_4arch4Sm80ELb1ELb0ELb0ELb1ELb0ELb1ELb1ELb0EEENS1_21CollectiveEpilogueFwdINS6_IJS8_SA_S9_EEENS6_IJNS7_ILi1EEESI_SI_EEESC_SE_Li256ELb1ELb1ELb0ELb0EEENS1_19SingleTileSchedulerILb1ELb0ELb1ELi128EEEEEEEEEvNT_6ParamsE)
        /*0008*/ 	.word	0x000000ff


	//----- nvinfo : EIATTR_FRAME_SIZE
	.align		4
.L_12:
        /*000c*/ 	.byte	0x04, 0x11
        /*000e*/ 	.short	(.L_14 - .L_13)
	.align		4
.L_13:
        /*0010*/ 	.word	index@(_ZN7cutlass13device_kernelIN5flash19enable_sm80_to_sm89INS1_16FlashAttnFwdSm80INS1_25CollectiveMainloopFwdSm80ILi8ELi2ELb0EN4cute5tupleIJNS5_1CILi128EEENS7_ILi64EEENS7_ILi192EEEEEELi192ENS_10bfloat16_tEfNS_4arch4Sm80ELb1ELb0ELb0ELb1ELb0ELb1ELb1ELb0EEENS1_21CollectiveEpilogueFwdINS6_IJS8_SA_S9_EEENS6_IJNS7_ILi1EEESI_SI_EEESC_SE_Li256ELb1ELb1ELb0ELb0EEENS1_19SingleTileSchedulerILb1ELb0ELb1ELi128EEEEEEEEEvNT_6ParamsE)
        /*0014*/ 	.word	0x00000000


	//----- nvinfo : EIATTR_REGCOUNT
	.align		4
.L_14:
        /*0018*/ 	.byte	0x04, 0x2f
        /*001a*/ 	.short	(.L_16 - .L_15)
	.align		4
.L_15:
        /*001c*/ 	.word	index@(_ZN7cutlass13device_kernelIN5flash19enable_sm80_to_sm89INS1_16FlashAttnFwdSm80INS1_25CollectiveMainloopFwdSm80ILi8ELi2ELb1EN4cute5tupleIJNS5_1CILi128EEENS7_ILi96EEENS7_ILi192EEEEEELi192ENS_10bfloat16_tEfNS_4arch4Sm80ELb1ELb0ELb0ELb1ELb0ELb0ELb1ELb0EEENS1_21CollectiveEpilogueFwdINS6_IJS8_SA_S9_EEENS6_IJNS7_ILi1EEESI_SI_EEESC_SE_Li256ELb1ELb1ELb0ELb0EEENS1_19SingleTileSchedulerILb1ELb0ELb1ELi128EEEEEEEEEvNT_6ParamsE)
        /*0020*/ 	.word	0x000000ff


	//----- nvinfo : EIATTR_FRAME_SIZE
	.align		4
.L_16:
        /*0024*/ 	.byte	0x04, 0x11
        /*0026*/ 	.short	(.L_18 - .L_17)
	.align		4
.L_17:
        /*0028*/ 	.word	index@(_ZN7cutlass13device_kernelIN5flash19enable_sm80_to_sm89INS1_16FlashAttnFwdSm80INS1_25CollectiveMainloopFwdSm80ILi8ELi2ELb1EN4cute5tupleIJNS5_1CILi128EEENS7_ILi96EEENS7_ILi192EEEEEELi192ENS_10bfloat16_tEfNS_4arch4Sm80ELb1ELb0ELb0ELb1ELb0ELb0ELb1ELb0EEENS1_21CollectiveEpilogueFwdINS6_IJS8_SA_S9_EEENS6_IJNS7_ILi1EEESI_SI_EEESC_SE_Li256ELb1ELb1ELb0ELb0EEENS1_19SingleTileSchedulerILb1ELb0ELb1ELi128EEEEEEEEEvNT_6ParamsE)
        /*002c*/ 	.word	0x00000048


	//----- nvinfo : EIATTR_REGCOUNT
	.align		4
.L_18:
        /*0030*/ 	.byte	0x04, 0x2f
        /*0032*/ 	.short	(.L_20 - .L_19)
	.align		4
.L_19:
        /*0034*/ 	.word	index@(_ZN7cutlass13device_kernelIN5flash19enable_sm80_to_sm89INS1_16FlashAttnFwdSm80INS1_25CollectiveMainloopFwdSm80ILi8ELi2ELb1EN4cute5tupleIJNS5_1CILi128EEENS7_ILi96EEENS7_ILi192EEEEEELi192ENS_10bfloat16_tEfNS_4arch4Sm80ELb1ELb0ELb0ELb0ELb0ELb0ELb1ELb0EEENS1_21CollectiveEpilogueFwdINS6_IJS8_SA_S9_EEENS6_IJNS7_ILi1EEESI_SI_EEESC_SE_Li256ELb0ELb1ELb0ELb0EEENS1_30DynamicPersistentTileSchedulerILi256ELi256ELb0ELb1ELb0EEEEEEEEEvNT_6ParamsE)
        /*0038*/ 	.word	0x000000ff


	//----- nvinfo : EIATTR_FRAME_SIZE
	.align		4
.L_20:
        /*003c*/ 	.byte	0x04, 0x11
        /*003e*/ 	.short	(.L_22 - .L_21)
	.align		4
.L_21:
        /*0040*/ 	.word	index@($__internal_9_$__cuda_sm70_shflsync_idx_p)
        /*0044*/ 	.word	0x00000000


	//----- nvinfo : EIATTR_FRAME_SIZE
	.align		4
.L_22:
        /*0048*/ 	.byte	0x04, 0x11
        /*004a*/ 	.short	(.L_24 - .L_23)
	.align		4
.L_23:
        /*004c*/ 	.word	index@($__internal_8_$__cuda_sm70_shflsync_bfly_p)
        /*0050*/ 	.word	0x00000000


	//----- nvinfo : EIATTR_FRAME_SIZE
	.align		4
.L_24:
        /*0054*/ 	.byte	0x04, 0x11
        /*0056*/ 	.short	(.L_26 - .L_25)
	.align		4
.L_25:
        /*0058*/ 	.word	index@(_ZN7cutlass13device_kernelIN5flash19enable_sm80_to_sm89INS1_16FlashAttnFwdSm80INS1_25CollectiveMainloopFwdSm80ILi8ELi2ELb1EN4cute5tupleIJNS5_1CILi128EEENS7_ILi96EEENS7_ILi192EEEEEELi192ENS_10bfloat16_tEfNS_4arch4Sm80ELb1ELb0ELb0ELb0ELb0ELb0ELb1ELb0EEENS1_21CollectiveEpilogueFwdINS6_IJS8_SA_S9_EEENS6_IJNS7_ILi1EEESI_SI_EEESC_SE_Li256ELb0ELb1ELb0ELb0EEENS1_30DynamicPersistentTileSchedulerILi256ELi256ELb0ELb1ELb0EEEEEEEEEvNT_6ParamsE)
        /*005c*/ 	.word	0x000000a8


	//----- nvinfo : EIATTR_REGCOUNT
	.align		4
.L_26:
        /*0060*/ 	.byte	0x04, 0x2f
        /*0062*/ 	.short	(.L_28 - .L_27)
	.align		4
.L_27:
        /*0064*/ 	.word	index@(_ZN7cutlass13device_kernelIN5flash19enable_sm80_to_sm89INS1_16FlashAttnFwdSm80INS1_25CollectiveMainloopFwdSm80ILi8ELi2ELb0EN4cute5tupleIJNS5_1CILi128EEENS7_ILi64EEENS7_ILi192EEEEEELi192ENS_10bfloat16_tEfNS_4arch4Sm80ELb0ELb1ELb0ELb1ELb0ELb1ELb1ELb0EEENS1_21CollectiveEpilogueFwdINS6_IJS8_SA_S9_EEENS6_IJNS7_ILi1EEESI_SI_EEESC_SE_Li256ELb1ELb1ELb0ELb0EEENS1_19SingleTileSchedulerILb1ELb0ELb1ELi128EEEEEEEEEvNT_6ParamsE)
        /*0068*/ 	.word	0x000000ec


	//----- nvinfo : EIATTR_FRAME_SIZE
	.align		4
.L_28:
        /*006c*/ 	.byte	0x04, 0x11
        /*006e*/ 	.short	(.L_30 - .L_29)
	.align		4
.L_29:
        /*0070*/ 	.word	index@(_ZN7cutlass13device_kernelIN5flash19enable_sm80_to_sm89INS1_16FlashAttnFwdSm80INS1_25CollectiveMainloopFwdSm80ILi8ELi2ELb0EN4cute5tupleIJNS5_1CILi128EEENS7_ILi64EEENS7_ILi192EEEEEELi192ENS_10bfloat16_tEfNS_4arch4Sm80ELb0ELb1ELb0ELb1ELb0ELb1ELb1ELb0EEENS1_21CollectiveEpilogueFwdINS6_IJS8_SA_S9_EEENS6_IJNS7_ILi1EEESI_SI_EEESC_SE_Li256ELb1ELb1ELb0ELb0EEENS1_19SingleTileSchedulerILb1ELb0ELb1ELi128EEEEEEEEEvNT_6ParamsE)
        /*0074*/ 	.word	0x00000000


	//----- nvinfo : EIATTR_REGCOUNT
	.align		4
.L_30:
        /*0078*/ 	.byte	0x04, 0x2f
        /*007a*/ 	.short	(.L_32 - .L_31)
	.align		4
.L_31:
        /*007c*/ 	.word	index@(_ZN7cutlass13device_kernelIN5flash19enable_sm80_to_sm89INS1_16FlashAttnFwdSm80INS1_25CollectiveMainloopFwdSm80ILi8ELi2ELb0EN4cute5tupleIJNS5_1CILi128EEENS7_ILi64EEENS7_ILi192EEEEEELi192ENS_10bfloat16_tEfNS_4arch4Sm80ELb0ELb1ELb0ELb1ELb0ELb0ELb1ELb0EEENS1_21CollectiveEpilogueFwdINS6_IJS8_SA_S9_EEENS6_IJNS7_ILi1EEESI_SI_EEESC_SE_Li256ELb1ELb1ELb0ELb0EEENS1_19SingleTileSchedulerILb1ELb0ELb1ELi128EEEEEEEEEvNT_6ParamsE)
        /*0080*/ 	.word	0x000000f0


	//----- nvinfo : EIATTR_FRAME_SIZE
	.align		4
.L_32:
        /*0084*/ 	.byte	0x04, 0x11
        /*0086*/ 	.short	(.L_34 - .L_33)
	.align		4
.L_33:
        /*0088*/ 	.word	index@(_ZN7cutlass13device_kernelIN5flash19enable_sm80_to_sm89INS1_16FlashAttnFwdSm80INS1_25CollectiveMainloopFwdSm80ILi8ELi2ELb0EN4cute5tupleIJNS5_1CILi128EEENS7_ILi64EEENS7_ILi192EEEEEELi192ENS_10bfloat16_tEfNS_4arch4Sm80ELb0ELb1ELb0ELb1ELb0ELb0ELb1ELb0EEENS1_21CollectiveEpilogueFwdINS6_IJS8_SA_S9_EEENS6_IJNS7_ILi1EEESI_SI_EEESC_SE_Li256ELb1ELb1ELb0ELb0EEENS1_19SingleTileSchedulerILb1ELb0ELb1ELi128EEEEEEEEEvNT_6ParamsE)
        /*008c*/ 	.word	0x00000000


	//----- nvinfo : EIATTR_REGCOUNT
	.align		4
.L_34:
        /*0090*/ 	.byte	0x04, 0x2f
        /*0092*/ 	.short	(.L_36 - .L_35)
	.align		4
.L_35:
        /*0094*/ 	.word	index@(_ZN7cutlass13device_kernelIN5flash19enable_sm80_to_sm89INS1_16FlashAttnFwdSm80INS1_25CollectiveMainloopFwdSm80ILi8ELi2ELb0EN4cute5tupleIJNS5_1CILi128EEENS7_ILi64EEENS7_ILi192EEEEEELi192ENS_10bfloat16_tEfNS_4arch4Sm80ELb0ELb1ELb0ELb0ELb0ELb0ELb1ELb0EEENS1_21CollectiveEpilogueFwdINS6_IJS8_SA_S9_EEENS6_IJNS7_ILi1EEESI_SI_EEESC_SE_Li256ELb0ELb1ELb0ELb0EEENS1_19SingleTileSchedulerILb0ELb0ELb1ELi128EEEEEEEEEvNT_6ParamsE)
        /*0098*/ 	.word	0x000000e9


	//----- nvinfo : EIATTR_FRAME_SIZE
	.align		4
.L_36:
        /*009c*/ 	.byte	0x04, 0x11
        /*009e*/ 	.short	(.L_38 - .L_37)
	.align		4
.L_37:
        /*00a0*/ 	.word	index@(_ZN7cutlass13device_kernelIN5flash19enable_sm80_to_sm89INS1_16FlashAttnFwdSm80INS1_25CollectiveMainloopFwdSm80ILi8ELi2ELb0EN4cute5tupleIJNS5_1CILi128EEENS7_ILi64EEENS7_ILi192EEEEEELi192ENS_10bfloat16_tEfNS_4arch4Sm80ELb0ELb1ELb0ELb0ELb0ELb0ELb1ELb0EEENS1_21CollectiveEpilogueFwdINS6_IJS8_SA_S9_EEENS6_IJNS7_ILi1EEESI_SI_EEESC_SE_Li256ELb0ELb1ELb0ELb0EEENS1_19SingleTileSchedulerILb0ELb0ELb1ELi128EEEEEEEEEvNT_6ParamsE)
        /*00a4*/ 	.word	0x00000000


	//----- nvinfo : EIATTR_REGCOUNT
	.align		4
.L_38:
        /*00a8*/ 	.byte	0x04, 0x2f
        /*00aa*/ 	.short	(.L_40 - .L_39)
	.align		4
.L_39:
        /*00ac*/ 	.word	index@(_ZN7cutlass13device_kernelIN5flash19enable_sm80_to_sm89INS1_16FlashAttnFwdSm80INS1_25CollectiveMainloopFwdSm80ILi8ELi2ELb0EN4cute5tupleIJNS5_1CILi128EEENS7_ILi64EEENS7_ILi192EEEEEELi192ENS_10bfloat16_tEfNS_4arch4Sm80ELb0ELb0ELb0ELb1ELb0ELb1ELb1ELb0EEENS1_21CollectiveEpilogueFwdINS6_IJS8_SA_S9_EEENS6_IJNS7_ILi1EEESI_SI_EEESC_SE_Li256ELb1ELb1ELb0ELb0EEENS1_19SingleTileSchedulerILb1ELb0ELb1ELi128EEEEEEEEEvNT_6ParamsE)
        /*00b0*/ 	.word	0x000000ea


	//----- nvinfo : EIATTR_FRAME_SIZE
	.align		4
.L_40:
        /*00b4*/ 	.byte	0x04, 0x11
        /*00b6*/ 	.short	(.L_42 - .L_41)
	.align		4
.L_41:
        /*00b8*/ 	.word	index@(_ZN7cutlass13device_kernelIN5flash19enable_sm80_to_sm89INS1_16FlashAttnFwdSm80INS1_25CollectiveMainloopFwdSm80ILi8ELi2ELb0EN4cute5tupleIJNS5_1CILi128EEENS7_ILi64EEENS7_ILi192EEEEEELi192ENS_10bfloat16_tEfNS_4arch4Sm80ELb0ELb0ELb0ELb1ELb0ELb1ELb1ELb0EEENS1_21CollectiveEpilogueFwdINS6_IJS8_SA_S9_EEENS6_IJNS7_ILi1EEESI_SI_EEESC_SE_Li256ELb1ELb1ELb0ELb0EEENS1_19SingleTileSchedulerILb1ELb0ELb1ELi128EEEEEEEEEvNT_6ParamsE)
        /*00bc*/ 	.word	0x00000000


	//----- nvinfo : EIATTR_REGCOUNT
	.align		4
.L_42:
        /*00c0*/ 	.byte	0x04, 0x2f
        /*00c2*/ 	.short	(.L_44 - .L_43)
	.align		4
.L_43:
        /*00c4*/ 	.word	index@(_ZN7cutlass13device_kernelIN5flash19enable_sm80_to_sm89INS1_16FlashAttnFwdSm80INS1_25CollectiveMainloopFwdSm80ILi8ELi2ELb1EN4cute5tupleIJNS5_1CILi128EEENS7_ILi96EEENS7_ILi192EEEEEELi192ENS_10bfloat16_tEfNS_4arch4Sm80ELb0ELb0ELb0ELb1ELb0ELb0ELb1ELb0EEENS1_21CollectiveEpilogueFwdINS6_IJS8_SA_S9_EEENS6_IJNS7_ILi1EEESI_SI_EEESC_SE_Li256ELb1ELb1ELb0ELb0EEENS1_19SingleTileSchedulerILb1ELb0ELb1ELi128EEEEEEEEEvNT_6ParamsE)
        /*00c8*/ 	.word	0x000000ff


	//----- nvinfo : EIATTR_FRAME_SIZE
	.align		4
.L_44:
        /*00cc*/ 	.byte	0x04, 0x11
        /*00ce*/ 	.short	(.L_46 - .L_45)
	.align		4
.L_45:
        /*00d0*/ 	.word	index@(_ZN7cutlass13device_kernelIN5flash19enable_sm80_to_sm89INS1_16FlashAttnFwdSm80INS1_25CollectiveMainloopFwdSm80ILi8ELi2ELb1EN4cute5tupleIJNS5_1CILi128EEENS7_ILi96EEENS7_ILi192EEEEEELi192ENS_10bfloat16_tEfNS_4arch4Sm80ELb0ELb0ELb0ELb1ELb0ELb0ELb1ELb0EEENS1_21CollectiveEpilogueFwdINS6_IJS8_SA_S9_EEENS6_IJNS7_ILi1EEESI_SI_EEESC_SE_Li256ELb1ELb1ELb0ELb0EEENS1_19SingleTileSchedulerILb1ELb0ELb1ELi128EEEEEEEEEvNT_6ParamsE)
        /*00d4*/ 	.word	0x00000030


	//----- nvinfo : EIATTR_REGCOUNT
	.align		4
.L_46:
        /*00d8*/ 	.byte	0x04, 0x2f
        /*00da*/ 	.short	(.L_48 - .L_47)
	.align		4
.L_47:
        /*00dc*/ 	.word	index@(_ZN7cutlass13device_kernelIN5flash19enable_sm80_to_sm89INS1_16FlashAttnFwdSm80INS1_25CollectiveMainloopFwdSm80ILi8ELi2ELb1EN4cute5tupleIJNS5_1CILi128EEENS7_ILi96EEENS7_ILi192EEEEEELi192ENS_10bfloat16_tEfNS_4arch4Sm80ELb0ELb0ELb0ELb0ELb0ELb0ELb1ELb0EEENS1_21CollectiveEpilogueFwdINS6_IJS8_SA_S9_EEENS6_IJNS7_ILi1EEESI_SI_EEESC_SE_Li256ELb0ELb1ELb0ELb0EEENS1_19SingleTileSchedulerILb0ELb0ELb1ELi128EEEEEEEEEvNT_6ParamsE)
        /*00e0*/ 	.word	0x000000ff


	//----- nvinfo : EIATTR_FRAME_SIZE
	.align		4
.L_48:
        /*00e4*/ 	.byte	0x04, 0x11
        /*00e6*/ 	.short	(.L_50 - .L_49)
	.align		4
.L_49:
        /*00e8*/ 	.word	index@(_ZN7cutlass13device_kernelIN5flash19enable_sm80_to_sm89INS1_16FlashAttnFwdSm80INS1_25CollectiveMainloopFwdSm80ILi8ELi2ELb1EN4cute5tupleIJNS5_1CILi128EEENS7_ILi96EEENS7_ILi192EEEEEELi192ENS_10bfloat16_tEfNS_4arch4Sm80ELb0ELb0ELb0ELb0ELb0ELb0ELb1ELb0EEENS1_21CollectiveEpilogueFwdINS6_IJS8_SA_S9_EEENS6_IJNS7_ILi1EEESI_SI_EEESC_SE_Li256ELb0ELb1ELb0ELb0EEENS1_19SingleTileSchedulerILb0ELb0ELb1ELi128EEEEEEEEEvNT_6ParamsE)
        /*00ec*/ 	.word	0x00000028


	//----- nvinfo : EIATTR_REGCOUNT
	.align		4
.L_50:
        /*00f0*/ 	.byte	0x04, 0x2f
        /*00f2*/ 	.short	(.L_52 - .L_51)
	.align		4
.L_51:
        /*00f4*/ 	.word	index@(_ZN7cutlass13device_kernelIN5flash19enable_sm80_to_sm89INS1_16FlashAttnFwdSm80INS1_25CollectiveMainloopFwdSm80ILi8ELi1ELb0EN4cute5tupleIJNS5_1CILi128EEENS7_ILi64EEENS7_ILi192EEEEEELi192ENS_10bfloat16_tEfNS_4arch4Sm80ELb1ELb0ELb0ELb1ELb0ELb1ELb1ELb0EEENS1_21CollectiveEpilogueFwdINS6_IJS8_SA_S9_EEENS6_IJNS7_ILi1EEESI_SI_EEESC_SE_Li256ELb1ELb1ELb0ELb0EEENS1_19SingleTileSchedulerILb1ELb0ELb1ELi128EEEEEEEEEvNT_6ParamsE)
        /*00f8*/ 	.word	0x000000fe


	//----- nvinfo : EIATTR_FRAME_SIZE
	.align		4
.L_52:
        /*00fc*/ 	.byte	0x04, 0x11
        /*00fe*/ 	.short	(.L_54 - .L_53)
	.align		4
.L_53:
        /*0100*/ 	.word	index@(_ZN7cutlass13device_kernelIN5flash19enable_sm80_to_sm89INS1_16FlashAttnFwdSm80INS1_25CollectiveMainloopFwdSm80ILi8ELi1ELb0EN4cute5tupleIJNS5_1CILi128EEENS7_ILi64EEENS7_ILi192EEEEEELi192ENS_10bfloat16_tEfNS_4arch4Sm80ELb1ELb0ELb0ELb1ELb0ELb1ELb1ELb0EEENS1_21CollectiveEpilogueFwdINS6_IJS8_SA_S9_EEENS6_IJNS7_ILi1EEESI_SI_EEESC_SE_Li256ELb1ELb1ELb0ELb0EEENS1_19SingleTileSchedulerILb1ELb0ELb1ELi128EEEEEEEEEvNT_6ParamsE)
        /*0104*/ 	.word	0x00000000


	//----- nvinfo : EIATTR_REGCOUNT
	.align		4
.L_54:
        /*0108*/ 	.byte	0x04, 0x2f
        /*010a*/ 	.short	(.L_56 - .L_55)
	.align		4
.L_55:
        /*010c*/ 	.word	index@(_ZN7cutlass13device_kernelIN5flash19enable_sm80_to_sm89INS1_16FlashAttnFwdSm80INS1_25CollectiveMainloopFwdSm80ILi8ELi1ELb1EN4cute5tupleIJNS5_1CILi128EEENS7_ILi96EEENS7_ILi192EEEEEELi192ENS_10bfloat16_tEfNS_4arch4Sm80ELb1ELb0ELb0ELb1ELb0ELb0ELb1ELb0EEENS1_21CollectiveEpilogueFwdINS6_IJS8_SA_S9_EEENS6_IJNS7_ILi1EEESI_SI_EEESC_SE_Li256ELb1ELb1ELb0ELb0EEENS1_19SingleTileSchedulerILb1ELb0ELb1ELi128EEEEEEEEEvNT_6ParamsE)
        /*0110*/ 	.word	0x000000ff


	//----- nvinfo : EIATTR_FRAME_SIZE
	.align		4
.L_56:
        /*0114*/ 	.byte	0x04, 0x11
        /*0116*/ 	.short	(.L_58 - .L_57)
	.align		4
.L_57:
        /*0118*/ 	.word	index@(_ZN7cutlass13device_kernelIN5flash19enable_sm80_to_sm89INS1_16FlashAttnFwdSm80INS1_25CollectiveMainloopFwdSm80ILi8ELi1ELb1EN4cute5tupleIJNS5_1CILi128EEENS7_ILi96EEENS7_ILi192EEEEEELi192ENS_10bfloat16_tEfNS_4arch4Sm80ELb1ELb0ELb0ELb1ELb0ELb0ELb1ELb0EEENS1_21CollectiveEpilogueFwdINS6_IJS8_SA_S9_EEENS6_IJNS7_ILi1EEESI_SI_EEESC_SE_Li256ELb1ELb1ELb0ELb0EEENS1_19SingleTileSchedulerILb1ELb0ELb1ELi128EEEEEEEEEvNT_6ParamsE)
        /*011c*/ 	.word	0x00000068


	//----- nvinfo : EIATTR_REGCOUNT
	.align		4
.L_58:
        /*0120*/ 	.byte	0x04, 0x2f
        /*0122*/ 	.short	(.L_60 - .L_59)
	.align		4
.L_59:
        /*0124*/ 	.word	index@(_ZN7cutlass13device_kernelIN5flash19enable_sm80_to_sm89INS1_16FlashAttnFwdSm80INS1_25CollectiveMainloopFwdSm80ILi8ELi1ELb1EN4cute5tupleIJNS5_1CILi128EEENS7_ILi96EEENS7_ILi192EEEEEELi192ENS_10bfloat16_tEfNS_4arch4Sm80ELb1ELb0ELb0ELb0ELb0ELb0ELb1ELb0EEENS1_21CollectiveEpilogueFwdINS6_IJS8_SA_S9_EEENS6_IJNS7_ILi1EEESI_SI_EEESC_SE_Li256ELb0ELb1ELb0ELb0EEENS1_30DynamicPersistentTileSchedulerILi256ELi256ELb0ELb1ELb0EEEEEEEEEvNT_6ParamsE)
        /*0128*/ 	.word	0x000000ff


	//----- nvinfo : EIATTR_FRAME_SIZE
	.align		4
.L_60:
        /*012c*/ 	.byte	0x04, 0x11
        /*012e*/ 	.short	(.L_62 - .L_61)
	.align		4
.L_61:
        /*0130*/ 	.word	index@($__internal_7_$__cuda_sm70_shflsync_idx_p)
        /*0134*/ 	.word	0x00000000


	//----- nvinfo : EIATTR_FRAME_SIZE
	.align		4
.L_62:
        /*0138*/ 	.byte	0x04, 0x11
        /*013a*/ 	.short	(.L_64 - .L_63)
	.align		4
.L_63:
        /*013c*/ 	.word	index@($__internal_6_$__cuda_sm70_shflsync_bfly_p)
        /*0140*/ 	.word	0x00000000


	//----- nvinfo : EIATTR_FRAME_SIZE
	.align		4
.L_64:
        /*0144*/ 	.byte	0x04, 0x11
        /*0146*/ 	.short	(.L_66 - .L_65)
	.align		4
.L_65:
        /*0148*/ 	.word	index@(_ZN7cutlass13device_kernelIN5flash19enable_sm80_to_sm89INS1_16FlashAttnFwdSm80INS1_25CollectiveMainloopFwdSm80ILi8ELi1ELb1EN4cute5tupleIJNS5_1CILi128EEENS7_ILi96EEENS7_ILi192EEEEEELi192ENS_10bfloat16_tEfNS_4arch4Sm80ELb1ELb0ELb0ELb0ELb0ELb0ELb1ELb0EEENS1_21CollectiveEpilogueFwdINS6_IJS8_SA_S9_EEENS6_IJNS7_ILi1EEESI_SI_EEESC_SE_Li256ELb0ELb1ELb0ELb0EEENS1_30DynamicPersistentTileSchedulerILi256ELi256ELb0ELb1ELb0EEEEEEEEEvNT_6ParamsE)
        /*014c*/ 	.word	0x000000a0


	//----- nvinfo : EIATTR_REGCOUNT
	.align		4
.L_66:
        /*0150*/ 	.byte	0x04, 0x2f
        /*0152*/ 	.short	(.L_68 - .L_67)
	.align		4
.L_67:
        /*0154*/ 	.word	index@(_ZN7cutlass13device_kernelIN5flash19enable_sm80_to_sm89INS1_16FlashAttnFwdSm80INS1_25CollectiveMainloopFwdSm80ILi8ELi1ELb0EN4cute5tupleIJNS5_1CILi128EEENS7_ILi64EEENS7_ILi192EEEEEELi192ENS_10bfloat16_tEfNS_4arch4Sm80ELb0ELb1ELb0ELb1ELb0ELb1ELb1ELb0EEENS1_21CollectiveEpilogueFwdINS6_IJS8_SA_S9_EEENS6_IJNS7_ILi1EEESI_SI_EEESC_SE_Li256ELb1ELb1ELb0ELb0EEENS1_19SingleTileSchedulerILb1ELb0ELb1ELi128EEEEEEEEEvNT_6ParamsE)
        /*0158*/ 	.word	0x000000f1


	//----- nvinfo : EIATTR_FRAME_SIZE
	.align		4
.L_68:
        /*015c*/ 	.byte	0x04, 0x11
        /*015e*/ 	.short	(.L_70 - .L_69)
	.align		4
.L_69:
        /*0160*/ 	.word	index@(_ZN7cutlass13device_kernelIN5flash19enable_sm80_to_sm89INS1_16FlashAttnFwdSm80INS1_25CollectiveMainloopFwdSm80ILi8ELi1ELb0EN4cute5tupleIJNS5_1CILi128EEENS7_ILi64EEENS7_ILi192EEEEEELi192ENS_10bfloat16_tEfNS_4arch4Sm80ELb0ELb1ELb0ELb1ELb0ELb1ELb1ELb0EEENS1_21CollectiveEpilogueFwdINS6_IJS8_SA_S9_EEENS6_IJNS7_ILi1EEESI_SI_EEESC_SE_Li256ELb1ELb1ELb0ELb0EEENS1_19SingleTileSchedulerILb1ELb0ELb1ELi128EEEEEEEEEvNT_6ParamsE)
        /*0164*/ 	.word	0x00000000


	//----- nvinfo : EIATTR_REGCOUNT
	.align		4
.L_70:
        /*0168*/ 	.byte	0x04, 0x2f
        /*016a*/ 	.short	(.L_72 - .L_71)
	.align		4
.L_71:
        /*016c*/ 	.word	index@(_ZN7cutlass13device_kernelIN5flash19enable_sm80_to_sm89INS1_16FlashAttnFwdSm80INS1_25CollectiveMainloopFwdSm80ILi8ELi1ELb0EN4cute5tupleIJNS5_1CILi128EEENS7_ILi64EEENS7_ILi192EEEEEELi192ENS_10bfloat16_tEfNS_4arch4Sm80ELb0ELb1ELb0ELb1ELb0ELb0ELb1ELb0EEENS1_21CollectiveEpilogueFwdINS6_IJS8_SA_S9_EEENS6_IJNS7_ILi1EEESI_SI_EEESC_SE_Li256ELb1ELb1ELb0ELb0EEENS1_19SingleTileSchedulerILb1ELb0ELb1ELi128EEEEEEEEEvNT_6ParamsE)
        /*0170*/ 	.word	0x000000f0


	//----- nvinfo : EIATTR_FRAME_SIZE
	.align		4
.L_72:
        /*0174*/ 	.byte	0x04, 0x11
        /*0176*/ 	.short	(.L_74 - .L_73)
	.align		4
.L_73:
        /*0178*/ 	.word	index@(_ZN7cutlass13device_kernelIN5flash19enable_sm80_to_sm89INS1_16FlashAttnFwdSm80INS1_25CollectiveMainloopFwdSm80ILi8ELi1ELb0EN4cute5tupleIJNS5_1CILi128EEENS7_ILi64EEENS7_ILi192EEEEEELi192ENS_10bfloat16_tEfNS_4arch4Sm80ELb0ELb1ELb0ELb1ELb0ELb0ELb1ELb0EEENS1_21CollectiveEpilogueFwdINS6_IJS8_SA_S9_EEENS6_IJNS7_ILi1EEESI_SI_EEESC_SE_Li256ELb1ELb1ELb0ELb0EEENS1_19SingleTileSchedulerILb1ELb0ELb1ELi128EEEEEEEEEvNT_6ParamsE)
        /*017c*/ 	.word	0x00000000


	//----- nvinfo : EIATTR_REGCOUNT
	.align		4
.L_74:
        /*0180*/ 	.byte	0x04, 0x2f
        /*0182*/ 	.short	(.L_76 - .L_75)
	.align		4
.L_75:
        /*0184*/ 	.word	index@(_ZN7cutlass13device_kernelIN5flash19enable_sm80_to_sm89INS1_16FlashAttnFwdSm80INS1_25CollectiveMainloopFwdSm80ILi8ELi1ELb0EN4cute5tupleIJNS5_1CILi128EEENS7_ILi64EEENS7_ILi192EEEEEELi192ENS_10bfloat16_tEfNS_4arch4Sm80ELb0ELb1ELb0ELb0ELb0ELb0ELb1ELb0EEENS1_21CollectiveEpilogueFwdINS6_IJS8_SA_S9_EEENS6_IJNS7_ILi1EEESI_SI_EEESC_SE_Li256ELb0ELb1ELb0ELb0EEENS1_19SingleTileSchedulerILb0ELb0ELb1ELi128EEEEEEEEEvNT_6ParamsE)
        /*0188*/ 	.word	0x000000f0


	//----- nvinfo : EIATTR_FRAME_SIZE
	.align		4
.L_76:
        /*018c*/ 	.byte	0x04, 0x11
        /*018e*/ 	.short	(.L_78 - .L_77)
	.align		4
.L_77:
        /*0190*/ 	.word	index@(_ZN7cutlass13device_kernelIN5flash19enable_sm80_to_sm89INS1_16FlashAttnFwdSm80INS1_25CollectiveMainloopFwdSm80ILi8ELi1ELb0EN4cute5tupleIJNS5_1CILi128EEENS7_ILi64EEENS7_ILi192EEEEEELi192ENS_10bfloat16_tEfNS_4arch4Sm80ELb0ELb1ELb0ELb0ELb0ELb0ELb1ELb0EEENS1_21CollectiveEpilogueFwdINS6_IJS8_SA_S9_EEENS6_IJNS7_ILi1EEESI_SI_EEESC_SE_Li256ELb0ELb1ELb0ELb0EEENS1_19SingleTileSchedulerILb0ELb0ELb1ELi128EEEEEEEEEvNT_6ParamsE)
        /*0194*/ 	.word	0x00000000


	//----- nvinfo : EIATTR_REGCOUNT
	.align		4
.L_78:
        /*0198*/ 	.byte	0x04, 0x2f
        /*019a*/ 	.short	(.L_80 - .L_79)
	.align		4
.L_79:
        /*019c*/ 	.word	index@(_ZN7cutlass13device_kernelIN5flash19enable_sm80_to_sm89INS1_16FlashAttnFwdSm80INS1_25CollectiveMainloopFwdSm80ILi8ELi1ELb0EN4cute5tupleIJNS5_1CILi128EEENS7_ILi64EEENS7_ILi192EEEEEELi192ENS_10bfloat16_tEfNS_4arch4Sm80ELb0ELb0ELb0ELb1ELb0ELb1ELb1ELb0EEENS1_21CollectiveEpilogueFwdINS6_IJS8_SA_S9_EEENS6_IJNS7_ILi1EEESI_SI_EEESC_SE_Li256ELb1ELb1ELb0ELb0EEENS1_19SingleTileSchedulerILb1ELb0ELb1ELi128EEEEEEEEEvNT_6ParamsE)
        /*01a0*/ 	.word	0x000000f2


	//----- nvinfo : EIATTR_FRAME_SIZE
	.align		4
.L_80:
        /*01a4*/ 	.byte	0x04, 0x11
        /*01a6*/ 	.short	(.L_82 - .L_81)
	.align		4
.L_81:
        /*01a8*/ 	.word	index@(_ZN7cutlass13device_kernelIN5flash19enable_sm80_to_sm89INS1_16FlashAttnFwdSm80INS1_25CollectiveMainloopFwdSm80ILi8ELi1ELb0EN4cute5tupleIJNS5_1CILi128EEENS7_ILi64EEENS7_ILi192EEEEEELi192ENS_10bfloat16_tEfNS_4arch4Sm80ELb0ELb0ELb0ELb1ELb0ELb1ELb1ELb0EEENS1_21CollectiveEpilogueFwdINS6_IJS8_SA_S9_EEENS6_IJNS7_ILi1EEESI_SI_EEESC_SE_Li256ELb1ELb1ELb0ELb0EEENS1_19SingleTileSchedulerILb1ELb0ELb1ELi128EEEEEEEEEvNT_6ParamsE)
        /*01ac*/ 	.word	0x00000000


	//----- nvinfo : EIATTR_REGCOUNT
	.align		4
.L_82:
        /*01b0*/ 	.byte	0x04, 0x2f
        /*01b2*/ 	.short	(.L_84 - .L_83)
	.align		4
.L_83:
        /*01b4*/ 	.word	index@(_ZN7cutlass13device_kernelIN5flash19enable_sm80_to_sm89INS1_16FlashAttnFwdSm80INS1_25CollectiveMainloopFwdSm80ILi8ELi1ELb1EN4cute5tupleIJNS5_1CILi128EEENS7_ILi96EEENS7_ILi192EEEEEELi192ENS_10bfloat16_tEfNS_4arch4Sm80ELb0ELb0ELb0ELb1ELb0ELb0ELb1ELb0EEENS1_21CollectiveEpilogueFwdINS6_IJS8_SA_S9_EEENS6_IJNS7_ILi1EEESI_SI_EEESC_SE_Li256ELb1ELb1ELb0ELb0EEENS1_19SingleTileSchedulerILb1ELb0ELb1ELi128EEEEEEEEEvNT_6ParamsE)
        /*01b8*/ 	.word	0x000000ff


	//----- nvinfo : EIATTR_FRAME_SIZE
	.align		4
.L_84:
        /*01bc*/ 	.byte	0x04, 0x11
        /*01be*/ 	.short	(.L_86 - .L_85)
	.align		4
.L_85:
        /*01c0*/ 	.word	index@(_ZN7cutlass13device_kernelIN5flash19enable_sm80_to_sm89INS1_16FlashAttnFwdSm80INS1_25CollectiveMainloopFwdSm80ILi8ELi1ELb1EN4cute5tupleIJNS5_1CILi128EEENS7_ILi96EEENS7_ILi192EEEEEELi192ENS_10bfloat16_tEfNS_4arch4Sm80ELb0ELb0ELb0ELb1ELb0ELb0ELb1ELb0EEENS1_21CollectiveEpilogueFwdINS6_IJS8_SA_S9_EEENS6_IJNS7_ILi1EEESI_SI_EEESC_SE_Li256ELb1ELb1ELb0ELb0EEENS1_19SingleTileSchedulerILb1ELb0ELb1ELi128EEEEEEEEEvNT_6ParamsE)
        /*01c4*/ 	.word	0x00000070


	//----- nvinfo : EIATTR_REGCOUNT
	.align		4
.L_86:
        /*01c8*/ 	.byte	0x04, 0x2f
        /*01ca*/ 	.short	(.L_88 - .L_87)
	.align		4
.L_87:
        /*01cc*/ 	.word	index@(_ZN7cutlass13device_kernelIN5flash19enable_sm80_to_sm89INS1_16FlashAttnFwdSm80INS1_25CollectiveMainloopFwdSm80ILi8ELi1ELb1EN4cute5tupleIJNS5_1CILi128EEENS7_ILi96EEENS7_ILi192EEEEEELi192ENS_10bfloat16_tEfNS_4arch4Sm80ELb0ELb0ELb0ELb0ELb0ELb0ELb1ELb0EEENS1_21CollectiveEpilogueFwdINS6_IJS8_SA_S9_EEENS6_IJNS7_ILi1EEESI_SI_EEESC_SE_Li256ELb0ELb1ELb0ELb0EEENS1_19SingleTileSchedulerILb0ELb0ELb1ELi128EEEEEEEEEvNT_6ParamsE)
        /*01d0*/ 	.word	0x000000ff


	//----- nvinfo : EIATTR_FRAME_SIZE
	.align		4
.L_88:
        /*01d4*/ 	.byte	0x04, 0x11
        /*01d6*/ 	.short	(.L_90 - .L_89)
	.align		4
.L_89:
        /*01d8*/ 	.word	index@(_ZN7cutlass13device_kernelIN5flash19enable_sm80_to_sm89INS1_16FlashAttnFwdSm80INS1_25CollectiveMainloopFwdSm80ILi8ELi1ELb1EN4cute5tupleIJNS5_1CILi128EEENS7_ILi96EEENS7_ILi192EEEEEELi192ENS_10bfloat16_tEfNS_4arch4Sm80ELb0ELb0ELb0ELb0ELb0ELb0ELb1ELb0EEENS1_21CollectiveEpilogueFwdINS6_IJS8_SA_S9_EEENS6_IJNS7_ILi1EEESI_SI_EEESC_SE_Li256ELb0ELb1ELb0ELb0EEENS1_19SingleTileSchedulerILb0ELb0ELb1ELi128EEEEEEEEEvNT_6ParamsE)
        /*01dc*/ 	.word	0x00000090


	//----- nvinfo : EIATTR_REGCOUNT
	.align		4
.L_90:
        /*01e0*/ 	.byte	0x04, 0x2f
        /*01e2*/ 	.short	(.L_92 - .L_91)
	.align		4
.L_91:
        /*01e4*/ 	.word	index@(_ZN7cutlass13device_kernelIN5flash19enable_sm80_to_sm89INS1_16FlashAttnFwdSm80INS1_25CollectiveMainloopFwdSm80ILi8ELi2ELb0EN4cute5tupleIJNS5_1CILi128EEENS7_ILi64EEENS7_ILi192EEEEEELi192ENS_10bfloat16_tEfNS_4arch4Sm80ELb1ELb0ELb1ELb1ELb0ELb1ELb1ELb0EEENS1_21CollectiveEpilogueFwdINS6_IJS8_SA_S9_EEENS6_IJNS7_ILi1EEESI_SI_EEESC_SE_Li256ELb1ELb1ELb0ELb0EEENS1_19SingleTileSchedulerILb1ELb0ELb1ELi128EEEEEEEEEvNT_6ParamsE)
        /*01e8*/ 	.word	0x000000ff


	//----- nvinfo : EIATTR_FRAME_SIZE
	.align		4
.L_92:
        /*01ec*/ 	.byte	0x04, 0x11
        /*01ee*/ 	.short	(.L_94 - .L_93)
	.align		4
.L_93:
        /*01f0*/ 	.word	index@(_ZN7cutlass13device_kernelIN5flash19enable_sm80_to_sm89INS1_16FlashAttnFwdSm80INS1_25CollectiveMainloopFwdSm80ILi8ELi2ELb0EN4cute5tupleIJNS5_1CILi128EEENS7_ILi64EEENS7_ILi192EEEEEELi192ENS_10bfloat16_tEfNS_4arch4Sm80ELb1ELb0ELb1ELb1ELb0ELb1ELb1ELb0EEENS1_21CollectiveEpilogueFwdINS6_IJS8_SA_S9_EEENS6_IJNS7_ILi1EEESI_SI_EEESC_SE_Li256ELb1ELb1ELb0ELb0EEENS1_19SingleTileSchedulerILb1ELb0ELb1ELi128EEEEEEEEEvNT_6ParamsE)
        /*01f4*/ 	.word	0x00000000


	//----- nvinfo : EIATTR_REGCOUNT
	.align		4
.L_94:
        /*01f8*/ 	.byte	0x04, 0x2f
        /*01fa*/ 	.short	(.L_96 - .L_95)
	.align		4
.L_95:
        /*01fc*/ 	.word	index@(_ZN7cutlass13device_kernelIN5flash19enable_sm80_to_sm89INS1_16FlashAttnFwdSm80INS1_25CollectiveMainloopFwdSm80ILi8ELi2ELb1EN4cute5tupleIJNS5_1CILi128EEENS7_ILi96EEENS7_ILi192EEEEEELi192ENS_10bfloat16_tEfNS_4arch4Sm80ELb1ELb0ELb1ELb1ELb0ELb0ELb1ELb0EEENS1_21CollectiveEpilogueFwdINS6_IJS8_SA_S9_EEENS6_IJNS7_ILi1EEESI_SI_EEESC_SE_Li256ELb1ELb1ELb0ELb0EEENS1_19SingleTileSchedulerILb1ELb0ELb1ELi128EEEEEEEEEvNT_6ParamsE)
        /*0200*/ 	.word	0x000000ff


	//----- nvinfo : EIATTR_FRAME_SIZE
	.align		4
.L_96:
        /*0204*/ 	.byte	0x04, 0x11
        /*0206*/ 	.short	(.L_98 - .L_97)
	.align		4
.L_97:
        /*0208*/ 	.word	index@(_ZN7cutlass13device_kernelIN5flash19enable_sm80_to_sm89INS1_16FlashAttnFwdSm80INS1_25CollectiveMainloopFwdSm80ILi8ELi2ELb1EN4cute5tupleIJNS5_1CILi128EEENS7_ILi96EEENS7_ILi192EEEEEELi192ENS_10bfloat16_tEfNS_4arch4Sm80ELb1ELb0ELb1ELb1ELb0ELb0ELb1ELb0EEENS1_21CollectiveEpilogueFwdINS6_IJS8_SA_S9_EEENS6_IJNS7_ILi1EEESI_SI_EEESC_SE_Li256ELb1ELb1ELb0ELb0EEENS1_19SingleTileSchedulerILb1ELb0ELb1ELi128EEEEEEEEEvNT_6ParamsE)
        /*020c*/ 	.word	0x00000048


	//----- nvinfo : EIATTR_REGCOUNT
	.align		4
.L_98:
        /*0210*/ 	.byte	0x04, 0x2f
        /*0212*/ 	.short	(.L_100 - .L_99)
	.align		4
.L_99:
        /*0214*/ 	.word	index@(_ZN7cutlass13device_kernelIN5flash19enable_sm80_to_sm89INS1_16FlashAttnFwdSm80INS1_25CollectiveMainloopFwdSm80ILi8ELi2ELb1EN4cute5tupleIJNS5_1CILi128EEENS7_ILi96EEENS7_ILi192EEEEEELi192ENS_10bfloat16_tEfNS_4arch4Sm80ELb1ELb0ELb1ELb0ELb0ELb0ELb1ELb0EEENS1_21CollectiveEpilogueFwdINS6_IJS8_SA_S9_EEENS6_IJNS7_ILi1EEESI_SI_EEESC_SE_Li256ELb0ELb1ELb0ELb0EEENS1_30DynamicPersistentTileSchedulerILi256ELi256ELb0ELb1ELb0EEEEEEEEEvNT_6ParamsE)
        /*0218*/ 	.word	0x000000ff


	//----- nvinfo : EIATTR_FRAME_SIZE
	.align		4
.L_100:
        /*021c*/ 	.byte	0x04, 0x11
        /*021e*/ 	.short	(.L_102 - .L_101)
	.align		4
.L_101:
        /*0220*/ 	.word	index@($__internal_5_$__cuda_sm70_shflsync_idx_p)
        /*0224*/ 	.word	0x00000000


	//----- nvinfo : EIATTR_FRAME_SIZE
	.align		4
.L_102:
        /*0228*/ 	.byte	0x04, 0x11
        /*022a*/ 	.short	(.L_104 - .L_103)
	.align		4
.L_103:
        /*022c*/ 	.word	index@($__internal_4_$__cuda_sm70_shflsync_bfly_p)
        /*0230*/ 	.word	0x00000000


	//----- nvinfo : EIATTR_FRAME_SIZE
	.align		4
.L_104:
        /*0234*/ 	.byte	0x04, 0x11
        /*0236*/ 	.short	(.L_106 - .L_105)
	.align		4
.L_105:
        /*0238*/ 	.word	index@(_ZN7cutlass13device_kernelIN5flash19enable_sm80_to_sm89INS1_16FlashAttnFwdSm80INS1_25CollectiveMainloopFwdSm80ILi8ELi2ELb1EN4cute5tupleIJNS5_1CILi128EEENS7_ILi96EEENS7_ILi192EEEEEELi192ENS_10bfloat16_tEfNS_4arch4Sm80ELb1ELb0ELb1ELb0ELb0ELb0ELb1ELb0EEENS1_21CollectiveEpilogueFwdINS6_IJS8_SA_S9_EEENS6_IJNS7_ILi1EEESI_SI_EEESC_SE_Li256ELb0ELb1ELb0ELb0EEENS1_30DynamicPersistentTileSchedulerILi256ELi256ELb0ELb1ELb0EEEEEEEEEvNT_6ParamsE)
        /*023c*/ 	.word	0x000000a8


	//----- nvinfo : EIATTR_REGCOUNT
	.align		4
.L_106:
        /*0240*/ 	.byte	0x04, 0x2f
        /*0242*/ 	.short	(.L_108 - .L_107)
	.align		4
.L_107:
        /*0244*/ 	.word	index@(_ZN7cutlass13device_kernelIN5flash19enable_sm80_to_sm89INS1_16FlashAttnFwdSm80INS1_25CollectiveMainloopFwdSm80ILi8ELi2ELb0EN4cute5tupleIJNS5_1CILi128EEENS7_ILi64EEENS7_ILi192EEEEEELi192ENS_10bfloat16_tEfNS_4arch4Sm80ELb0ELb1ELb1ELb1ELb0ELb1ELb1ELb0EEENS1_21CollectiveEpilogueFwdINS6_IJS8_SA_S9_EEENS6_IJNS7_ILi1EEESI_SI_EEESC_SE_Li256ELb1ELb1ELb0ELb0EEENS1_19SingleTileSchedulerILb1ELb0ELb1ELi128EEEEEEEEEvNT_6ParamsE)
        /*0248*/ 	.word	0x000000f6


	//----- nvinfo : EIATTR_FRAME_SIZE
	.align		4
.L_108:
        /*024c*/ 	.byte	0x04, 0x11
        /*024e*/ 	.short	(.L_110 - .L_109)
	.align		4
.L_109:
        /*0250*/ 	.word	index@($__internal_3_$__cuda_sm70_shflsync_idx_p)
        /*0254*/ 	.word	0x00000000


	//----- nvinfo : EIATTR_FRAME_SIZE
	.align		4
.L_110:
        /*0258*/ 	.byte	0x04, 0x11
        /*025a*/ 	.short	(.L_112 - .L_111)
	.align		4
.L_111:
        /*025c*/ 	.word	index@($__internal_2_$__cuda_sm70_shflsync_bfly_p)
        /*0260*/ 	.word	0x00000000


	//----- nvinfo : EIATTR_FRAME_SIZE
	.align		4
.L_112:
        /*0264*/ 	.byte	0x04, 0x11
        /*0266*/ 	.short	(.L_114 - .L_113)
	.align		4
.L_113:
        /*0268*/ 	.word	index@($_ZN7cutlass13device_kernelIN5flash19enable_sm80_to_sm89INS1_16FlashAttnFwdSm80INS1_25CollectiveMainloopFwdSm80ILi8ELi2ELb0EN4cute5tupleIJNS5_1CILi128EEENS7_ILi64EEENS7_ILi192EEEEEELi192ENS_10bfloat16_tEfNS_4arch4Sm80ELb0ELb1ELb1ELb1ELb0ELb1ELb1ELb0EEENS1_21CollectiveEpilogueFwdINS6_IJS8_SA_S9_EEENS6_IJNS7_ILi1EEESI_SI_EEESC_SE_Li256ELb1ELb1ELb0ELb0EEENS1_19SingleTileSchedulerILb1ELb0ELb1ELi128EEEEEEEEEvNT_6ParamsE$_ZZN5flash25CollectiveMainloopFwdSm80ILi8ELi2ELb0EN4cute5tupleIJNS1_1CILi128EEENS3_ILi64EEENS3_ILi192EEEEEELi192EN7cutlass10bfloat16_tEfNS8_4arch4Sm80ELb0ELb1ELb1ELb1ELb0ELb1ELb1ELb0EE3mmaINS_16FlashAttnFwdSm80ISC_NS_21CollectiveEpilogueFwdINS2_IJS4_S6_S5_EEENS2_IJNS3_ILi1EEESH_SH_EEES9_SB_Li256ELb1ELb1ELb0ELb0EEENS_19SingleTileSchedulerILb1ELb0ELb1ELi128EEEE13SharedStorageENS1_6TensorINS1_11ArrayEngineIfLm96EEENS1_6LayoutINS2_IJNS2_IJNS3_ILi2EEESS_EEESH_NS3_ILi24EEEEEENS2_IJNS2_IJSH_SS_EEENS3_ILi0EEENS3_ILi4EEEEEEEEEENS_7SoftmaxILi2ELi0EEEEEbRKNSC_6ParamsERT0_RT1_iRKNS_16SeqlenInfoQKNewKILb1ELb1EEENS2_IJiiiiEEERT_ENKUlvE_clEv)
        /*026c*/ 	.word	0x00000000


	//----- nvinfo : EIATTR_FRAME_SIZE
	.align		4
.L_114:
        /*0270*/ 	.byte	0x04, 0x11
        /*0272*/ 	.short	(.L_116 - .L_115)
	.align		4
.L_115:
        /*0274*/ 	.word	index@(_ZN7cutlass13device_kernelIN5flash19enable_sm80_to_sm89INS1_16FlashAttnFwdSm80INS1_25CollectiveMainloopFwdSm80ILi8ELi2ELb0EN4cute5tupleIJNS5_1CILi128EEENS7_ILi64EEENS7_ILi192EEEEEELi192ENS_10bfloat16_tEfNS_4arch4Sm80ELb0ELb1ELb1ELb1ELb0ELb1ELb1ELb0EEENS1_21CollectiveEpilogueFwdINS6_IJS8_SA_S9_EEENS6_IJNS7_ILi1EEESI_SI_EEESC_SE_Li256ELb1ELb1ELb0ELb0EEENS1_19SingleTileSchedulerILb1ELb0ELb1ELi128EEEEEEEEEvNT_6ParamsE)
        /*0278*/ 	.word	0x00000070


	//----- nvinfo : EIATTR_REGCOUNT
	.align		4
.L_116:
        /*027c*/ 	.byte	0x04, 0x2f
        /*027e*/ 	.short	(.L_118 - .L_117)
	.align		4
.L_117:
        /*0280*/ 	.word	index@(_ZN7cutlass13device_kernelIN5flash19enable_sm80_to_sm89INS1_16FlashAttnFwdSm80INS1_25CollectiveMainloopFwdSm80ILi8ELi2ELb0EN4cute5tupleIJNS5_1CILi128EEENS7_ILi64EEENS7_ILi192EEEEEELi192ENS_10bfloat16_tEfNS_4arch4Sm80ELb0ELb1ELb1ELb1ELb0ELb0ELb1ELb0EEENS1_21CollectiveEpilogueFwdINS6_IJS8_SA_S9_EEENS6_IJNS7_ILi1EEESI_SI_EEESC_SE_Li256ELb1ELb1ELb0ELb0EEENS1_19SingleTileSchedulerILb1ELb0ELb1ELi128EEEEEEEEEvNT_6ParamsE)
        /*0284*/ 	.word	0x000000fc


	//----- nvinfo : EIATTR_FRAME_SIZE
	.align		4
.L_118:
        /*0288*/ 	.byte	0x04, 0x11
        /*028a*/ 	.short	(.L_120 - .L_119)
	.align		4
.L_119:
        /*028c*/ 	.word	index@(_ZN7cutlass13device_kernelIN5flash19enable_sm80_to_sm89INS1_16FlashAttnFwdSm80INS1_25CollectiveMainloopFwdSm80ILi8ELi2ELb0EN4cute5tupleIJNS5_1CILi128EEENS7_ILi64EEENS7_ILi192EEEEEELi192ENS_10bfloat16_tEfNS_4arch4Sm80ELb0ELb1ELb1ELb1ELb0ELb0ELb1ELb0EEENS1_21CollectiveEpilogueFwdINS6_IJS8_SA_S9_EEENS6_IJNS7_ILi1EEESI_SI_EEESC_SE_Li256ELb1ELb1ELb0ELb0EEENS1_19SingleTileSchedulerILb1ELb0ELb1ELi128EEEEEEEEEvNT_6ParamsE)
        /*0290*/ 	.word	0x00000000


	//----- nvinfo : EIATTR_REGCOUNT
	.align		4
.L_120:
        /*0294*/ 	.byte	0x04, 0x2f
        /*0296*/ 	.short	(.L_122 - .L_121)
	.align		4
.L_121:
        /*0298*/ 	.word	index@(_ZN7cutlass13device_kernelIN5flash19enable_sm80_to_sm89INS1_16FlashAttnFwdSm80INS1_25CollectiveMainloopFwdSm80ILi8ELi2ELb0EN4cute5tupleIJNS5_1CILi128EEENS7_ILi64EEENS7_ILi192EEEEEELi192ENS_10bfloat16_tEfNS_4arch4Sm80ELb0ELb1ELb1ELb0ELb0ELb0ELb1ELb0EEENS1_21CollectiveEpilogueFwdINS6_IJS8_SA_S9_EEENS6_IJNS7_ILi1EEESI_SI_EEESC_SE_Li256ELb0ELb1ELb0ELb0EEENS1_19SingleTileSchedulerILb0ELb0ELb1ELi128EEEEEEEEEvNT_6ParamsE)
        /*029c*/ 	.word	0x000000ec


	//----- nvinfo : EIATTR_FRAME_SIZE
	.align		4
.L_122:
        /*02a0*/ 	.byte	0x04, 0x11
        /*02a2*/ 	.short	(.L_124 - .L_123)
	.align		4
.L_123:
        /*02a4*/ 	.word	index@(_ZN7cutlass13device_kernelIN5flash19enable_sm80_to_sm89INS1_16FlashAttnFwdSm80INS1_25CollectiveMainloopFwdSm80ILi8ELi2ELb0EN4cute5tupleIJNS5_1CILi128EEENS7_ILi64EEENS7_ILi192EEEEEELi192ENS_10bfloat16_tEfNS_4arch4Sm80ELb0ELb1ELb1ELb0ELb0ELb0ELb1ELb0EEENS1_21CollectiveEpilogueFwdINS6_IJS8_SA_S9_EEENS6_IJNS7_ILi1EEESI_SI_EEESC_SE_Li256ELb0ELb1ELb0ELb0EEENS1_19SingleTileSchedulerILb0ELb0ELb1ELi128EEEEEEEEEvNT_6ParamsE)
        /*02a8*/ 	.word	0x00000000


	//----- nvinfo : EIATTR_REGCOUNT
	.align		4
.L_124:
        /*02ac*/ 	.byte	0x04, 0x2f
        /*02ae*/ 	.short	(.L_126 - .L_125)
	.align		4
.L_125:
        /*02b0*/ 	.word	index@(_ZN7cutlass13device_kernelIN5flash19enable_sm80_to_sm89INS1_16FlashAttnFwdSm80INS1_25CollectiveMainloopFwdSm80ILi8ELi2ELb0EN4cute5tupleIJNS5_1CILi128EEENS7_ILi64EEENS7_ILi192EEEEEELi192ENS_10bfloat16_tEfNS_4arch4Sm80ELb0ELb0ELb1ELb1ELb0ELb1ELb1ELb0EEENS1_21CollectiveEpilogueFwdINS6_IJS8_SA_S9_EEENS6_IJNS7_ILi1EEESI_SI_EEESC_SE_Li256ELb1ELb1ELb0ELb0EEENS1_19SingleTileSchedulerILb1ELb0ELb1ELi128EEEEEEEEEvNT_6ParamsE)
        /*02b4*/ 	.word	0x000000ed


	//----- nvinfo : EIATTR_FRAME_SIZE
	.align		4
.L_126:
        /*02b8*/ 	.byte	0x04, 0x11
        /*02ba*/ 	.short	(.L_128 - .L_127)
	.align		4
.L_127:
        /*02bc*/ 	.word	index@(_ZN7cutlass13device_kernelIN5flash19enable_sm80_to_sm89INS1_16FlashAttnFwdSm80INS1_25CollectiveMainloopFwdSm80ILi8ELi2ELb0EN4cute5tupleIJNS5_1CILi128EEENS7_ILi64EEENS7_ILi192EEEEEELi192ENS_10bfloat16_tEfNS_4arch4Sm80ELb0ELb0ELb1ELb1ELb0ELb1ELb1ELb0EEENS1_21CollectiveEpilogueFwdINS6_IJS8_SA_S9_EEENS6_IJNS7_ILi1EEESI_SI_EEESC_SE_Li256ELb1ELb1ELb0ELb0EEENS1_19SingleTileSchedulerILb1ELb0ELb1ELi128EEEEEEEEEvNT_6ParamsE)
        /*02c0*/ 	.word	0x00000000


	//----- nvinfo : EIATTR_REGCOUNT
	.align		4
.L_128:
        /*02c4*/ 	.byte	0x04, 0x2f
        /*02c6*/ 	.short	(.L_130 - .L_129)
	.align		4
.L_129:
        /*02c8*/ 	.word	index@(_ZN7cutlass13device_kernelIN5flash19enable_sm80_to_sm89INS1_16FlashAttnFwdSm80INS1_25CollectiveMainloopFwdSm80ILi8ELi2ELb1EN4cute5tupleIJNS5_1CILi128EEENS7_ILi96EEENS7_ILi192EEEEEELi192ENS_10bfloat16_tEfNS_4arch4Sm80ELb0ELb0ELb1ELb1ELb0ELb0ELb1ELb0EEENS1_21CollectiveEpilogueFwdINS6_IJS8_SA_S9_EEENS6_IJNS7_ILi1EEESI_SI_EEESC_SE_Li256ELb1ELb1ELb0ELb0EEENS1_19SingleTileSchedulerILb1ELb0ELb1ELi128EEEEEEEEEvNT_6ParamsE)
        /*02cc*/ 	.word	0x000000ff


	//----- nvinfo : EIATTR_FRAME_SIZE
	.align		4
.L_130:
        /*02d0*/ 	.byte	0x04, 0x11
        /*02d2*/ 	.short	(.L_132 - .L_131)
	.align		4
.L_131:
        /*02d4*/ 	.word	index@(_ZN7cutlass13device_kernelIN5flash19enable_sm80_to_sm89INS1_16FlashAttnFwdSm80INS1_25CollectiveMainloopFwdSm80ILi8ELi2ELb1EN4cute5tupleIJNS5_1CILi128EEENS7_ILi96EEENS7_ILi192EEEEEELi192ENS_10bfloat16_tEfNS_4arch4Sm80ELb0ELb0ELb1ELb1ELb0ELb0ELb1ELb0EEENS1_21CollectiveEpilogueFwdINS6_IJS8_SA_S9_EEENS6_IJNS7_ILi1EEESI_SI_EEESC_SE_Li256ELb1ELb1ELb0ELb0EEENS1_19SingleTileSchedulerILb1ELb0ELb1ELi128EEEEEEEEEvNT_6ParamsE)
        /*02d8*/ 	.word	0x00000038


	//----- nvinfo : EIATTR_REGCOUNT
	.align		4
.L_132:
        /*02dc*/ 	.byte	0x04, 0x2f
        /*02de*/ 	.short	(.L_134 - .L_133)
	.align		4
.L_133:
        /*02e0*/ 	.word	index@(_ZN7cutlass13device_kernelIN5flash19enable_sm80_to_sm89INS1_16FlashAttnFwdSm80INS1_25CollectiveMainloopFwdSm80ILi8ELi2ELb1EN4cute5tupleIJNS5_1CILi128EEENS7_ILi96EEENS7_ILi192EEEEEELi192ENS_10bfloat16_tEfNS_4arch4Sm80ELb0ELb0ELb1ELb0ELb0ELb0ELb1ELb0EEENS1_21CollectiveEpilogueFwdINS6_IJS8_SA_S9_EEENS6_IJNS7_ILi1EEESI_SI_EEESC_SE_Li256ELb0ELb1ELb0ELb0EEENS1_19SingleTileSchedulerILb0ELb0ELb1ELi128EEEEEEEEEvNT_6ParamsE)
        /*02e4*/ 	.word	0x000000ff


	//----- nvinfo : EIATTR_FRAME_SIZE
	.align		4
.L_134:
        /*02e8*/ 	.byte	0x04, 0x11
        /*02ea*/ 	.short	(.L_136 - .L_135)
	.align		4
.L_135:
        /*02ec*/ 	.word	index@(_ZN7cutlass13device_kernelIN5flash19enable_sm80_to_sm89INS1_16FlashAttnFwdSm80INS1_25CollectiveMainloopFwdSm80ILi8ELi2ELb1EN4cute5tupleIJNS5_1CILi128EEENS7_ILi96EEENS7_ILi192EEEEEELi192ENS_10bfloat16_tEfNS_4arch4Sm80ELb0ELb0ELb1ELb0ELb0ELb0ELb1ELb0EEENS1_21CollectiveEpilogueFwdINS6_IJS8_SA_S9_EEENS6_IJNS7_ILi1EEESI_SI_EEESC_SE_Li256ELb0ELb1ELb0ELb0EEENS1_19SingleTileSchedulerILb0ELb0ELb1ELi128EEEEEEEEEvNT_6ParamsE)
        /*02f0*/ 	.word	0x00000050


	//----- nvinfo : EIATTR_REGCOUNT
	.align		4
.L_136:
        /*02f4*/ 	.byte	0x04, 0x2f
        /*02f6*/ 	.short	(.L_138 - .L_137)
	.align		4
.L_137:
        /*02f8*/ 	.word	index@(_ZN7cutlass13device_kernelIN5flash19enable_sm80_to_sm89INS1_16FlashAttnFwdSm80INS1_25CollectiveMainloopFwdSm80ILi8ELi1ELb0EN4cute5tupleIJNS5_1CILi128EEENS7_ILi64EEENS7_ILi192EEEEEELi192ENS_10bfloat16_tEfNS_4arch4Sm80ELb1ELb0ELb1ELb1ELb0ELb1ELb1ELb0EEENS1_21CollectiveEpilogueFwdINS6_IJS8_SA_S9_EEENS6_IJNS7_ILi1EEESI_SI_EEESC_SE_Li256ELb1ELb1ELb0ELb0EEENS1_19SingleTileSchedulerILb1ELb0ELb1ELi128EEEEEEEEEvNT_6ParamsE)
        /*02fc*/ 	.word	0x000000fe


	//----- nvinfo : EIATTR_FRAME_SIZE
	.align		4
.L_138:
        /*0300*/ 	.byte	0x04, 0x11
        /*0302*/ 	.short	(.L_140 - .L_139)
	.align		4
.L_139:
        /*0304*/ 	.word	index@(_ZN7cutlass13device_kernelIN5flash19enable_sm80_to_sm89INS1_16FlashAttnFwdSm80INS1_25CollectiveMainloopFwdSm80ILi8ELi1ELb0EN4cute5tupleIJNS5_1CILi128EEENS7_ILi64EEENS7_ILi192EEEEEELi192ENS_10bfloat16_tEfNS_4arch4Sm80ELb1ELb0ELb1ELb1ELb0ELb1ELb1ELb0EEENS1_21CollectiveEpilogueFwdINS6_IJS8_SA_S9_EEENS6_IJNS7_ILi1EEESI_SI_EEESC_SE_Li256ELb1ELb1ELb0ELb0EEENS1_19SingleTileSchedulerILb1ELb0ELb1ELi128EEEEEEEEEvNT_6ParamsE)
        /*0308*/ 	.word	0x00000000


	//----- nvinfo : EIATTR_REGCOUNT
	.align		4
.L_140:
        /*030c*/ 	.byte	0x04, 0x2f
        /*030e*/ 	.short	(.L_142 - .L_141)
	.align		4
.L_141:
        /*0310*/ 	.word	index@(_ZN7cutlass13device_kernelIN5flash19enable_sm80_to_sm89INS1_16FlashAttnFwdSm80INS1_25CollectiveMainloopFwdSm80ILi8ELi1ELb1EN4cute5tupleIJNS5_1CILi128EEENS7_ILi96EEENS7_ILi192EEEEEELi192ENS_10bfloat16_tEfNS_4arch4Sm80ELb1ELb0ELb1ELb1ELb0ELb0ELb1ELb0EEENS1_21CollectiveEpilogueFwdINS6_IJS8_SA_S9_EEENS6_IJNS7_ILi1EEESI_SI_EEESC_SE_Li256ELb1ELb1ELb0ELb0EEENS1_19SingleTileSchedulerILb1ELb0ELb1ELi128EEEEEEEEEvNT_6ParamsE)
        /*0314*/ 	.word	0x000000ff


	//----- nvinfo : EIATTR_FRAME_SIZE
	.align		4
.L_142:
        /*0318*/ 	.byte	0x04, 0x11
        /*031a*/ 	.short	(.L_144 - .L_143)
	.align		4
.L_143:
        /*031c*/ 	.word	index@(_ZN7cutlass13device_kernelIN5flash19enable_sm80_to_sm89INS1_16FlashAttnFwdSm80INS1_25CollectiveMainloopFwdSm80ILi8ELi1ELb1EN4cute5tupleIJNS5_1CILi128EEENS7_ILi96EEENS7_ILi192EEEEEELi192ENS_10bfloat16_tEfNS_4arch4Sm80ELb1ELb0ELb1ELb1ELb0ELb0ELb1ELb0EEENS1_21CollectiveEpilogueFwdINS6_IJS8_SA_S9_EEENS6_IJNS7_ILi1EEESI_SI_EEESC_SE_Li256ELb1ELb1ELb0ELb0EEENS1_19SingleTileSchedulerILb1ELb0ELb1ELi128EEEEEEEEEvNT_6ParamsE)
        /*0320*/ 	.word	0x00000058


	//----- nvinfo : EIATTR_REGCOUNT
	.align		4
.L_144:
        /*0324*/ 	.byte	0x04, 0x2f
        /*0326*/ 	.short	(.L_146 - .L_145)
	.align		4
.L_145:
        /*0328*/ 	.word	index@(_ZN7cutlass13device_kernelIN5flash19enable_sm80_to_sm89INS1_16FlashAttnFwdSm80INS1_25CollectiveMainloopFwdSm80ILi8ELi1ELb1EN4cute5tupleIJNS5_1CILi128EEENS7_ILi96EEENS7_ILi192EEEEEELi192ENS_10bfloat16_tEfNS_4arch4Sm80ELb1ELb0ELb1ELb0ELb0ELb0ELb1ELb0EEENS1_21CollectiveEpilogueFwdINS6_IJS8_SA_S9_EEENS6_IJNS7_ILi1EEESI_SI_EEESC_SE_Li256ELb0ELb1ELb0ELb0EEENS1_30DynamicPersistentTileSchedulerILi256ELi256ELb0ELb1ELb0EEEEEEEEEvNT_6ParamsE)
        /*032c*/ 	.word	0x000000ff


	//----- nvinfo : EIATTR_FRAME_SIZE
	.align		4
.L_146:
        /*0330*/ 	.byte	0x04, 0x11
        /*0332*/ 	.short	(.L_148 - .L_147)
	.align		4
.L_147:
        /*0334*/ 	.word	index@($__internal_1_$__cuda_sm70_shflsync_idx_p)
        /*0338*/ 	.word	0x00000000


	//----- nvinfo : EIATTR_FRAME_SIZE
	.align		4
.L_148:
        /*033c*/ 	.byte	0x04, 0x11
        /*033e*/ 	.short	(.L_150 - .L_149)
	.align		4
.L_149:
        /*0340*/ 	.word	index@($__internal_0_$__cuda_sm70_shflsync_bfly_p)
        /*0344*/ 	.word	0x00000000


	//----- nvinfo : EIATTR_FRAME_SIZE
	.align		4
.L_150:
        /*0348*/ 	.byte	0x04, 0x11
        /*034a*/ 	.short	(.L_152 - .L_151)
	.align		4
.L_151:
        /*034c*/ 	.word	index@(_ZN7cutlass13device_kernelIN5flash19enable_sm80_to_sm89INS1_16FlashAttnFwdSm80INS1_25CollectiveMainloopFwdSm80ILi8ELi1ELb1EN4cute5tupleIJNS5_1CILi128EEENS7_ILi96EEENS7_ILi192EEEEEELi192ENS_10bfloat16_tEfNS_4arch4Sm80ELb1ELb0ELb1ELb0ELb0ELb0ELb1ELb0EEENS1_21CollectiveEpilogueFwdINS6_IJS8_SA_S9_EEENS6_IJNS7_ILi1EEESI_SI_EEESC_SE_Li256ELb0ELb1ELb0ELb0EEENS1_30DynamicPersistentTileSchedulerILi256ELi256ELb0ELb1ELb0EEEEEEEEEvNT_6ParamsE)
        /*0350*/ 	.word	0x000000d0


	//----- nvinfo : EIATTR_REGCOUNT
	.align		4
.L_152:
        /*0354*/ 	.byte	0x04, 0x2f
        /*0356*/ 	.short	(.L_154 - .L_153)
	.align		4
.L_153:
        /*0358*/ 	.word	index@(_ZN7cutlass13device_kernelIN5flash19enable_sm80_to_sm89INS1_16FlashAttnFwdSm80INS1_25CollectiveMainloopFwdSm80ILi8ELi1ELb0EN4cute5tupleIJNS5_1CILi128EEENS7_ILi64EEENS7_ILi192EEEEEELi192ENS_10bfloat16_tEfNS_4arch4Sm80ELb0ELb1ELb1ELb1ELb0ELb1ELb1ELb0EEENS1_21CollectiveEpilogueFwdINS6_IJS8_SA_S9_EEENS6_IJNS7_ILi1EEESI_SI_EEESC_SE_Li256ELb1ELb1ELb0ELb0EEENS1_19SingleTileSchedulerILb1ELb0ELb1ELi128EEEEEEEEEvNT_6ParamsE)
        /*035c*/ 	.word	0x000000fa


	//----- nvinfo : EIATTR_FRAME_SIZE
	.align		4
.L_154:
        /*0360*/ 	.byte	0x04, 0x11
        /*0362*/ 	.short	(.L_156 - .L_155)
	.align		4
.L_155:
        /*0364*/ 	.word	index@(_ZN7cutlass13device_kernelIN5flash19enable_sm80_to_sm89INS1_16FlashAttnFwdSm80INS1_25CollectiveMainloopFwdSm80ILi8ELi1ELb0EN4cute5tupleIJNS5_1CILi128EEENS7_ILi64EEENS7_ILi192EEEEEELi192ENS_10bfloat16_tEfNS_4arch4Sm80ELb0ELb1ELb1ELb1ELb0ELb1ELb1ELb0EEENS1_21CollectiveEpilogueFwdINS6_IJS8_SA_S9_EEENS6_IJNS7_ILi1EEESI_SI_EEESC_SE_Li256ELb1ELb1ELb0ELb0EEENS1_19SingleTileSchedulerILb1ELb0ELb1ELi128EEEEEEEEEvNT_6ParamsE)
        /*0368*/ 	.word	0x00000000


	//----- nvinfo : EIATTR_REGCOUNT
	.align		4
.L_156:
        /*036c*/ 	.byte	0x04, 0x2f
        /*036e*/ 	.short	(.L_158 - .L_157)
	.align		4
.L_157:
        /*0370*/ 	.word	index@(_ZN7cutlass13device_kernelIN5flash19enable_sm80_to_sm89INS1_16FlashAttnFwdSm80INS1_25CollectiveMainloopFwdSm80ILi8ELi1ELb0EN4cute5tupleIJNS5_1CILi128EEENS7_ILi64EEENS7_ILi192EEEEEELi192ENS_10bfloat16_tEfNS_4arch4Sm80ELb0ELb1ELb1ELb1ELb0ELb0ELb1ELb0EEENS1_21CollectiveEpilogueFwdINS6_IJS8_SA_S9_EEENS6_IJNS7_ILi1EEESI_SI_EEESC_SE_Li256ELb1ELb1ELb0ELb0EEENS1_19SingleTileSchedulerILb1ELb0ELb1ELi128EEEEEEEEEvNT_6ParamsE)
        /*0374*/ 	.word	0x000000ff


	//----- nvinfo : EIATTR_FRAME_SIZE
	.align		4
.L_158:
        /*0378*/ 	.byte	0x04, 0x11
        /*037a*/ 	.short	(.L_160 - .L_159)
	.align		4
.L_159:
        /*037c*/ 	.word	index@(_ZN7cutlass13device_kernelIN5flash19enable_sm80_to_sm89INS1_16FlashAttnFwdSm80INS1_25CollectiveMainloopFwdSm80ILi8ELi1ELb0EN4cute5tupleIJNS5_1CILi128EEENS7_ILi64EEENS7_ILi192EEEEEELi192ENS_10bfloat16_tEfNS_4arch4Sm80ELb0ELb1ELb1ELb1ELb0ELb0ELb1ELb0EEENS1_21CollectiveEpilogueFwdINS6_IJS8_SA_S9_EEENS6_IJNS7_ILi1EEESI_SI_EEESC_SE_Li256ELb1ELb1ELb0ELb0EEENS1_19SingleTileSchedulerILb1ELb0ELb1ELi128EEEEEEEEEvNT_6ParamsE)
        /*0380*/ 	.word	0x00000000


	//----- nvinfo : EIATTR_REGCOUNT
	.align		4
.L_160:
        /*0384*/ 	.byte	0x04, 0x2f
        /*0386*/ 	.short	(.L_162 - .L_161)
	.align		4
.L_161:
        /*0388*/ 	.word	index@(_ZN7cutlass13device_kernelIN5flash19enable_sm80_to_sm89INS1_16FlashAttnFwdSm80INS1_25CollectiveMainloopFwdSm80ILi8ELi1ELb0EN4cute5tupleIJNS5_1CILi128EEENS7_ILi64EEENS7_ILi192EEEEEELi192ENS_10bfloat16_tEfNS_4arch4Sm80ELb0ELb1ELb1ELb0ELb0ELb0ELb1ELb0EEENS1_21CollectiveEpilogueFwdINS6_IJS8_SA_S9_EEENS6_IJNS7_ILi1EEESI_SI_EEESC_SE_Li256ELb0ELb1ELb0ELb0EEENS1_19SingleTileSchedulerILb0ELb0ELb1ELi128EEEEEEEEEvNT_6ParamsE)
        /*038c*/ 	.word	0x000000ff


	//----- nvinfo : EIATTR_FRAME_SIZE
	.align		4
.L_162:
        /*0390*/ 	.byte	0x04, 0x11
        /*0392*/ 	.short	(.L_164 - .L_163)
	.align		4
.L_163:
        /*0394*/ 	.word	index@(_ZN7cutlass13device_kernelIN5flash19enable_sm80_to_sm89INS1_16FlashAttnFwdSm80INS1_25CollectiveMainloopFwdSm80ILi8ELi1ELb0EN4cute5tupleIJNS5_1CILi128EEENS7_ILi64EEENS7_ILi192EEEEEELi192ENS_10bfloat16_tEfNS_4arch4Sm80ELb0ELb1ELb1ELb0ELb0ELb0ELb1ELb0EEENS1_21CollectiveEpilogueFwdINS6_IJS8_SA_S9_EEENS6_IJNS7_ILi1EEESI_SI_EEESC_SE_Li256ELb0ELb1ELb0ELb0EEENS1_19SingleTileSchedulerILb0ELb0ELb1ELi128EEEEEEEEEvNT_6ParamsE)
        /*0398*/ 	.word	0x00000000


	//----- nvinfo : EIATTR_REGCOUNT
	.align		4
.L_164:
        /*039c*/ 	.byte	0x04, 0x2f
        /*039e*/ 	.short	(.L_166 - .L_165)
	.align		4
.L_165:
        /*03a0*/ 	.word	index@(_ZN7cutlass13device_kernelIN5flash19enable_sm80_to_sm89INS1_16FlashAttnFwdSm80INS1_25CollectiveMainloopFwdSm80ILi8ELi1ELb0EN4cute5tupleIJNS5_1CILi128EEENS7_ILi64EEENS7_ILi192EEEEEELi192ENS_10bfloat16_tEfNS_4arch4Sm80ELb0ELb0ELb1ELb1ELb0ELb1ELb1ELb0EEENS1_21CollectiveEpilogueFwdINS6_IJS8_SA_S9_EEENS6_IJNS7_ILi1EEESI_SI_EEESC_SE_Li256ELb1ELb1ELb0ELb0EEENS1_19SingleTileSchedulerILb1ELb0ELb1ELi128EEEEEEEEEvNT_6ParamsE)
        /*03a4*/ 	.word	0x000000fa


	//----- nvinfo : EIATTR_FRAME_SIZE
	.align		4
.L_166:
        /*03a8*/ 	.byte	0x04, 0x11
        /*03aa*/ 	.short	(.L_168 - .L_167)
	.align		4
.L_167:
        /*03ac*/ 	.word	index@(_ZN7cutlass13device_kernelIN5flash19enable_sm80_to_sm89INS1_16FlashAttnFwdSm80INS1_25CollectiveMainloopFwdSm80ILi8ELi1ELb0EN4cute5tupleIJNS5_1CILi128EEENS7_ILi64EEENS7_ILi192EEEEEELi192ENS_10bfloat16_tEfNS_4arch4Sm80ELb0ELb0ELb1ELb1ELb0ELb1ELb1ELb0EEENS1_21CollectiveEpilogueFwdINS6_IJS8_SA_S9_EEENS6_IJNS7_ILi1EEESI_SI_EEESC_SE_Li256ELb1ELb1ELb0ELb0EEENS1_19SingleTileSchedulerILb1ELb0ELb1ELi128EEEEEEEEEvNT_6ParamsE)
        /*03b0*/ 	.word	0x00000000


	//----- nvinfo : EIATTR_REGCOUNT
	.align		4
.L_168:
        /*03b4*/ 	.byte	0x04, 0x2f
        /*03b6*/ 	.short	(.L_170 - .L_169)
	.align		4
.L_169:
        /*03b8*/ 	.word	index@(_ZN7cutlass13device_kernelIN5flash19enable_sm80_to_sm89INS1_16FlashAttnFwdSm80INS1_25CollectiveMainloopFwdSm80ILi8ELi1ELb1EN4cute5tupleIJNS5_1CILi128EEENS7_ILi96EEENS7_ILi192EEEEEELi192ENS_10bfloat16_tEfNS_4arch4Sm80ELb0ELb0ELb1ELb1ELb0ELb0ELb1ELb0EEENS1_21CollectiveEpilogueFwdINS6_IJS8_SA_S9_EEENS6_IJNS7_ILi1EEESI_SI_EEESC_SE_Li256ELb1ELb1ELb0ELb0EEENS1_19SingleTileSchedulerILb1ELb0ELb1ELi128EEEEEEEEEvNT_6ParamsE)
        /*03bc*/ 	.word	0x000000ff


	//----- nvinfo : EIATTR_FRAME_SIZE
	.align		4
.L_170:
        /*03c0*/ 	.byte	0x04, 0x11
        /*03c2*/ 	.short	(.L_172 - .L_171)
	.align		4
.L_171:
        /*03c4*/ 	.word	index@(_ZN7cutlass13device_kernelIN5flash19enable_sm80_to_sm89INS1_16FlashAttnFwdSm80INS1_25CollectiveMainloopFwdSm80ILi8ELi1ELb1EN4cute5tupleIJNS5_1CILi128EEENS7_ILi96EEENS7_ILi192EEEEEELi192ENS_10bfloat16_tEfNS_4arch4Sm80ELb0ELb0ELb1ELb1ELb0ELb0ELb1ELb0EEENS1_21CollectiveEpilogueFwdINS6_IJS8_SA_S9_EEENS6_IJNS7_ILi1EEESI_SI_EEESC_SE_Li256ELb1ELb1ELb0ELb0EEENS1_19SingleTileSchedulerILb1ELb0ELb1ELi128EEEEEEEEEvNT_6ParamsE)
        /*03c8*/ 	.word	0x00000068


	//----- nvinfo : EIATTR_REGCOUNT
	.align		4
.L_172:
        /*03cc*/ 	.byte	0x04, 0x2f
        /*03ce*/ 	.short	(.L_174 - .L_173)
	.align		4
.L_173:
        /*03d0*/ 	.word	index@(_ZN7cutlass13device_kernelIN5flash19enable_sm80_to_sm89INS1_16FlashAttnFwdSm80INS1_25CollectiveMainloopFwdSm80ILi8ELi1ELb1EN4cute5tupleIJNS5_1CILi128EEENS7_ILi96EEENS7_ILi192EEEEEELi192ENS_10bfloat16_tEfNS_4arch4Sm80ELb0ELb0ELb1ELb0ELb0ELb0ELb1ELb0EEENS1_21CollectiveEpilogueFwdINS6_IJS8_SA_S9_EEENS6_IJNS7_ILi1EEESI_SI_EEESC_SE_Li256ELb0ELb1ELb0ELb0EEENS1_19SingleTileSchedulerILb0ELb0ELb1ELi128EEEEEEEEEvNT_6ParamsE)
        /*03d4*/ 	.word	0x000000ff


	//----- nvinfo : EIATTR_FRAME_SIZE
	.align		4
.L_174:
        /*03d8*/ 	.byte	0x04, 0x11
        /*03da*/ 	.short	(.L_176 - .L_175)
	.align		4
.L_175:
        /*03dc*/ 	.word	index@(_ZN7cutlass13device_kernelIN5flash19enable_sm80_to_sm89INS1_16FlashAttnFwdSm80INS1_25CollectiveMainloopFwdSm80ILi8ELi1ELb1EN4cute5tupleIJNS5_1CILi128EEENS7_ILi96EEENS7_ILi192EEEEEELi192ENS_10bfloat16_tEfNS_4arch4Sm80ELb0ELb0ELb1ELb0ELb0ELb0ELb1ELb0EEENS1_21CollectiveEpilogueFwdINS6_IJS8_SA_S9_EEENS6_IJNS7_ILi1EEESI_SI_EEESC_SE_Li256ELb0ELb1ELb0ELb0EEENS1_19SingleTileSchedulerILb0ELb0ELb1ELi128EEEEEEEEEvNT_6ParamsE)
        /*03e0*/ 	.word	0x00000088


	//----- nvinfo : EIATTR_MIN_STACK_SIZE
	.align		4
.L_176:
        /*03e4*/ 	.byte	0x04, 0x12
        /*03e6*/ 	.short	(.L_178 - .L_177)
	.align		4
.L_177:
        /*03e8*/ 	.word	index@(_ZN7cutlass13device_kernelIN5flash19enable_sm80_to_sm89INS1_16FlashAttnFwdSm80INS1_25CollectiveMainloopFwdSm80ILi8ELi1ELb1EN4cute5tupleIJNS5_1CILi128EEENS7_ILi96EEENS7_ILi192EEEEEELi192ENS_10bfloat16_tEfNS_4arch4Sm80ELb0ELb0ELb1ELb0ELb0ELb0ELb1ELb0EEENS1_21CollectiveEpilogueFwdINS6_IJS8_SA_S9_EEENS6_IJNS7_ILi1EEESI_SI_EEESC_SE_Li256ELb0ELb1ELb0ELb0EEENS1_19SingleTileSchedulerILb0ELb0ELb1ELi128EEEEEEEEEvNT_6ParamsE)
        /*03ec*/ 	.word	0x00000088


	//----- nvinfo : EIATTR_MIN_STACK_SIZE
	.align		4
.L_178:
        /*03f0*/ 	.byte	0x04, 0x12
        /*03f2*/ 	.short	(.L_180 - .L_179)
	.align		4
.L_179:
        /*03f4*/ 	.word	index@(_ZN7cutlass13device_kernelIN5flash19enable_sm80_to_sm89INS1_16FlashAttnFwdSm80INS1_25CollectiveMainloopFwdSm80ILi8ELi1ELb1EN4cute5tupleIJNS5_1CILi128EEENS7_ILi96EEENS7_ILi192EEEEEELi192ENS_10bfloat16_tEfNS_4arch4Sm80ELb0ELb0ELb1ELb1ELb0ELb0ELb1ELb0EEENS1_21CollectiveEpilogueFwdINS6_IJS8_SA_S9_EEENS6_IJNS7_ILi1EEESI_SI_EEESC_SE_Li256ELb1ELb1ELb0ELb0EEENS1_19SingleTileSchedulerILb1ELb0ELb1ELi128EEEEEEEEEvNT_6ParamsE)
        /*03f8*/ 	.word	0x00000068


	//----- nvinfo : EIATTR_MIN_STACK_SIZE
	.align		4
.L_180:
        /*03fc*/ 	.byte	0x04, 0x12
        /*03fe*/ 	.short	(.L_182 - .L_181)
	.align		4
.L_181:
        /*0400*/ 	.word	index@(_ZN7cutlass13device_kernelIN5flash19enable_sm80_to_sm89INS1_16FlashAttnFwdSm80INS1_25CollectiveMainloopFwdSm80ILi8ELi1ELb0EN4cute5tupleIJNS5_1CILi128EEENS7_ILi64EEENS7_ILi192EEEEEELi192ENS_10bfloat16_tEfNS_4arch4Sm80ELb0ELb0ELb1ELb1ELb0ELb1ELb1ELb0EEENS1_21CollectiveEpilogueFwdINS6_IJS8_SA_S9_EEENS6_IJNS7_ILi1EEESI_SI_EEESC_SE_Li256ELb1ELb1ELb0ELb0EEENS1_19SingleTileSchedulerILb1ELb0ELb1ELi128EEEEEEEEEvNT_6ParamsE)
        /*0404*/ 	.word	0x00000000


	//----- nvinfo : EIATTR_MIN_STACK_SIZE
	.align		4
.L_182:
        /*0408*/ 	.byte	0x04, 0x12
        /*040a*/ 	.short	(.L_184 - .L_183)
	.align		4
.L_183:
        /*040c*/ 	.word	index@(_ZN7cutlass13device_kernelIN5flash19enable_sm80_to_sm89INS1_16FlashAttnFwdSm80INS1_25CollectiveMainloopFwdSm80ILi8ELi1ELb0EN4cute5tupleIJNS5_1CILi128EEENS7_ILi64EEENS7_ILi192EEEEEELi192ENS_10bfloat16_tEfNS_4arch4Sm80ELb0ELb1ELb1ELb0ELb0ELb0ELb1ELb0EEENS1_21CollectiveEpilogueFwdINS6_IJS8_SA_S9_EEENS6_IJNS7_ILi1EEESI_SI_EEESC_SE_Li256ELb0ELb1ELb0ELb0EEENS1_19SingleTileSchedulerILb0ELb0ELb1ELi128EEEEEEEEEvNT_6ParamsE)
        /*0410*/ 	.word	0x00000000


	//----- nvinfo : EIATTR_MIN_STACK_SIZE
	.align		4
.L_184:
        /*0414*/ 	.byte	0x04, 0x12
        /*0416*/ 	.short	(.L_186 - .L_185)
	.align		4
.L_185:
        /*0418*/ 	.word	index@(_ZN7cutlass13device_kernelIN5flash19enable_sm80_to_sm89INS1_16FlashAttnFwdSm80INS1_25CollectiveMainloopFwdSm80ILi8ELi1ELb0EN4cute5tupleIJNS5_1CILi128EEENS7_ILi64EEENS7_ILi192EEEEEELi192ENS_10bfloat16_tEfNS_4arch4Sm80ELb0ELb1ELb1ELb1ELb0ELb0ELb1ELb0EEENS1_21CollectiveEpilogueFwdINS6_IJS8_SA_S9_EEENS6_IJNS7_ILi1EEESI_SI_EEESC_SE_Li256ELb1ELb1ELb0ELb0EEENS1_19SingleTileSchedulerILb1ELb0ELb1ELi128EEEEEEEEEvNT_6ParamsE)
        /*041c*/ 	.word	0x00000000


	//----- nvinfo : EIATTR_MIN_STACK_SIZE
	.align		4
.L_186:
        /*0420*/ 	.byte	0x04, 0x12
        /*0422*/ 	.short	(.L_188 - .L_187)
	.align		4
.L_187:
        /*0424*/ 	.word	index@(_ZN7cutlass13device_kernelIN5flash19enable_sm80_to_sm89INS1_16FlashAttnFwdSm80INS1_25CollectiveMainloopFwdSm80ILi8ELi1ELb0EN4cute5tupleIJNS5_1CILi128EEENS7_ILi64EEENS7_ILi192EEEEEELi192ENS_10bfloat16_tEfNS_4arch4Sm80ELb0ELb1ELb1ELb1ELb0ELb1ELb1ELb0EEENS1_21CollectiveEpilogueFwdINS6_IJS8_SA_S9_EEENS6_IJNS7_ILi1EEESI_SI_EEESC_SE_Li256ELb1ELb1ELb0ELb0EEENS1_19SingleTileSchedulerILb1ELb0ELb1ELi128EEEEEEEEEvNT_6ParamsE)
        /*0428*/ 	.word	0x00000000


	//----- nvinfo : EIATTR_MIN_STACK_SIZE
	.align		4
.L_188:
        /*042c*/ 	.byte	0x04, 0x12
        /*042e*/ 	.short	(.L_190 - .L_189)
	.align		4
.L_189:
        /*0430*/ 	.word	index@(_ZN7cutlass13device_kernelIN5flash19enable_sm80_to_sm89INS1_16FlashAttnFwdSm80INS1_25CollectiveMainloopFwdSm80ILi8ELi1ELb1EN4cute5tupleIJNS5_1CILi128EEENS7_ILi96EEENS7_ILi192EEEEEELi192ENS_10bfloat16_tEfNS_4arch4Sm80ELb1ELb0ELb1ELb0ELb0ELb0ELb1ELb0EEENS1_21CollectiveEpilogueFwdINS6_IJS8_SA_S9_EEENS6_IJNS7_ILi1EEESI_SI_EEESC_SE_Li256ELb0ELb1ELb0ELb0EEENS1_30DynamicPersistentTileSchedulerILi256ELi256ELb0ELb1ELb0EEEEEEEEEvNT_6ParamsE)
        /*0434*/ 	.word	0x000000d0


	//----- nvinfo : EIATTR_MIN_STACK_SIZE
	.align		4
.L_190:
        /*0438*/ 	.byte	0x04, 0x12
        /*043a*/ 	.short	(.L_192 - .L_191)
	.align		4
.L_191:
        /*043c*/ 	.word	index@(_ZN7cutlass13device_kernelIN5flash19enable_sm80_to_sm89INS1_16FlashAttnFwdSm80INS1_25CollectiveMainloopFwdSm80ILi8ELi1ELb1EN4cute5tupleIJNS5_1CILi128EEENS7_ILi96EEENS7_ILi192EEEEEELi192ENS_10bfloat16_tEfNS_4arch4Sm80ELb1ELb0ELb1ELb1ELb0ELb0ELb1ELb0EEENS1_21CollectiveEpilogueFwdINS6_IJS8_SA_S9_EEENS6_IJNS7_ILi1EEESI_SI_EEESC_SE_Li256ELb1ELb1ELb0ELb0EEENS1_19SingleTileSchedulerILb1ELb0ELb1ELi128EEEEEEEEEvNT_6ParamsE)
        /*0440*/ 	.word	0x00000058


	//----- nvinfo : EIATTR_MIN_STACK_SIZE
	.align		4
.L_192:
        /*0444*/ 	.byte	0x04, 0x12
        /*0446*/ 	.short	(.L_194 - .L_193)
	.align		4
.L_193:
        /*0448*/ 	.word	index@(_ZN7cutlass13device_kernelIN5flash19enable_sm80_to_sm89INS1_16FlashAttnFwdSm80INS1_25CollectiveMainloopFwdSm80ILi8ELi1ELb0EN4cute5tupleIJNS5_1CILi128EEENS7_ILi64EEENS7_ILi192EEEEEELi192ENS_10bfloat16_tEfNS_4arch4Sm80ELb1ELb0ELb1ELb1ELb0ELb1ELb1ELb0EEENS1_21CollectiveEpilogueFwdINS6_IJS8_SA_S9_EEENS6_IJNS7_ILi1EEESI_SI_EEESC_SE_Li256ELb1ELb1ELb0ELb0EEENS1_19SingleTileSchedulerILb1ELb0ELb1ELi128EEEEEEEEEvNT_6ParamsE)
        /*044c*/ 	.word	0x00000000


	//----- nvinfo : EIATTR_MIN_STACK_SIZE
	.align		4
.L_194:
        /*0450*/ 	.byte	0x04, 0x12
        /*0452*/ 	.short	(.L_196 - .L_195)
	.align		4
.L_195:
        /*0454*/ 	.word	index@(_ZN7cutlass13device_kernelIN5flash19enable_sm80_to_sm89INS1_16FlashAttnFwdSm80INS1_25CollectiveMainloopFwdSm80ILi8ELi2ELb1EN4cute5tupleIJNS5_1CILi128EEENS7_ILi96EEENS7_ILi192EEEEEELi192ENS_10bfloat16_tEfNS_4arch4Sm80ELb0ELb0ELb1ELb0ELb0ELb0ELb1ELb0EEENS1_21CollectiveEpilogueFwdINS6_IJS8_SA_S9_EEENS6_IJNS7_ILi1EEESI_SI_EEESC_SE_Li256ELb0ELb1ELb0ELb0EEENS1_19SingleTileSchedulerILb0ELb0ELb1ELi128EEEEEEEEEvNT_6ParamsE)
        /*0458*/ 	.word	0x00000050


	//----- nvinfo : EIATTR_MIN_STACK_SIZE
	.align		4
.L_196:
        /*045c*/ 	.byte	0x04, 0x12
        /*045e*/ 	.short	(.L_198 - .L_197)
	.align		4
.L_197:
        /*0460*/ 	.word	index@(_ZN7cutlass13device_kernelIN5flash19enable_sm80_to_sm89INS1_16FlashAttnFwdSm80INS1_25CollectiveMainloopFwdSm80ILi8ELi2ELb1EN4cute5tupleIJNS5_1CILi128EEENS7_ILi96EEENS7_ILi192EEEEEELi192ENS_10bfloat16_tEfNS_4arch4Sm80ELb0ELb0ELb1ELb1ELb0ELb0ELb1ELb0EEENS1_21CollectiveEpilogueFwdINS6_IJS8_SA_S9_EEENS6_IJNS7_ILi1EEESI_SI_EEESC_SE_Li256ELb1ELb1ELb0ELb0EEENS1_19SingleTileSchedulerILb1ELb0ELb1ELi128EEEEEEEEEvNT_6ParamsE)
        /*0464*/ 	.word	0x00000038


	//----- nvinfo : EIATTR_MIN_STACK_SIZE
	.align		4
.L_198:
        /*0468*/ 	.byte	0x04, 0x12
        /*046a*/ 	.short	(.L_200 - .L_199)
	.align		4
.L_199:
        /*046c*/ 	.word	index@(_ZN7cutlass13device_kernelIN5flash19enable_sm80_to_sm89INS1_16FlashAttnFwdSm80INS1_25CollectiveMainloopFwdSm80ILi8ELi2ELb0EN4cute5tupleIJNS5_1CILi128EEENS7_ILi64EEENS7_ILi192EEEEEELi192ENS_10bfloat16_tEfNS_4arch4Sm80ELb0ELb0ELb1ELb1ELb0ELb1ELb1ELb0EEENS1_21CollectiveEpilogueFwdINS6_IJS8_SA_S9_EEENS6_IJNS7_ILi1EEESI_SI_EEESC_SE_Li256ELb1ELb1ELb0ELb0EEENS1_19SingleTileSchedulerILb1ELb0ELb1ELi128EEEEEEEEEvNT_6ParamsE)
        /*0470*/ 	.word	0x00000000


	//----- nvinfo : EIATTR_MIN_STACK_SIZE
	.align		4
.L_200:
        /*0474*/ 	.byte	0x04, 0x12
        /*0476*/ 	.short	(.L_202 - .L_201)
	.align		4
.L_201:
        /*0478*/ 	.word	index@(_ZN7cutlass13device_kernelIN5flash19enable_sm80_to_sm89INS1_16FlashAttnFwdSm80INS1_25CollectiveMainloopFwdSm80ILi8ELi2ELb0EN4cute5tupleIJNS5_1CILi128EEENS7_ILi64EEENS7_ILi192EEEEEELi192ENS_10bfloat16_tEfNS_4arch4Sm80ELb0ELb1ELb1ELb0ELb0ELb0ELb1ELb0EEENS1_21CollectiveEpilogueFwdINS6_IJS8_SA_S9_EEENS6_IJNS7_ILi1EEESI_SI_EEESC_SE_Li256ELb0ELb1ELb0ELb0EEENS1_19SingleTileSchedulerILb0ELb0ELb1ELi128EEEEEEEEEvNT_6ParamsE)
        /*047c*/ 	.word	0x00000000


	//----- nvinfo : EIATTR_MIN_STACK_SIZE
	.align		4
.L_202:
        /*0480*/ 	.byte	0x04, 0x12
        /*0482*/ 	.short	(.L_204 - .L_203)
	.align		4
.L_203:
        /*0484*/ 	.word	index@(_ZN7cutlass13device_kernelIN5flash19enable_sm80_to_sm89INS1_16FlashAttnFwdSm80INS1_25CollectiveMainloopFwdSm80ILi8ELi2ELb0EN4cute5tupleIJNS5_1CILi128EEENS7_ILi64EEENS7_ILi192EEEEEELi192ENS_10bfloat16_tEfNS_4arch4Sm80ELb0ELb1ELb1ELb1ELb0ELb0ELb1ELb0EEENS1_21CollectiveEpilogueFwdINS6_IJS8_SA_S9_EEENS6_IJNS7_ILi1EEESI_SI_EEESC_SE_Li256ELb1ELb1ELb0ELb0EEENS1_19SingleTileSchedulerILb1ELb0ELb1ELi128EEEEEEEEEvNT_6ParamsE)
        /*0488*/ 	.word	0x00000000


	//----- nvinfo : EIATTR_MIN_STACK_SIZE
	.align		4
.L_204:
        /*048c*/ 	.byte	0x04, 0x12
        /*048e*/ 	.short	(.L_206 - .L_205)
	.align		4
.L_205:
        /*0490*/ 	.word	index@(_ZN7cutlass13device_kernelIN5flash19enable_sm80_to_sm89INS1_16FlashAttnFwdSm80INS1_25CollectiveMainloopFwdSm80ILi8ELi2ELb0EN4cute5tupleIJNS5_1CILi128EEENS7_ILi64EEENS7_ILi192EEEEEELi192ENS_10bfloat16_tEfNS_4arch4Sm80ELb0ELb1ELb1ELb1ELb0ELb1ELb1ELb0EEENS1_21CollectiveEpilogueFwdINS6_IJS8_SA_S9_EEENS6_IJNS7_ILi1EEESI_SI_EEESC_SE_Li256ELb1ELb1ELb0ELb0EEENS1_19SingleTileSchedulerILb1ELb0ELb1ELi128EEEEEEEEEvNT_6ParamsE)
        /*0494*/ 	.word	0x00000070


	//----- nvinfo : EIATTR_MIN_STACK_SIZE
	.align		4
.L_206:
        /*0498*/ 	.byte	0x04, 0x12
        /*049a*/ 	.short	(.L_208 - .L_207)
	.align		4
.L_207:
        /*049c*/ 	.word	index@(_ZN7cutlass13device_kernelIN5flash19enable_sm80_to_sm89INS1_16FlashAttnFwdSm80INS1_25CollectiveMainloopFwdSm80ILi8ELi2ELb1EN4cute5tupleIJNS5_1CILi128EEENS7_ILi96EEENS7_ILi192EEEEEELi192ENS_10bfloat16_tEfNS_4arch4Sm80ELb1ELb0ELb1ELb0ELb0ELb0ELb1ELb0EEENS1_21CollectiveEpilogueFwdINS6_IJS8_SA_S9_EEENS6_IJNS7_ILi1EEESI_SI_EEESC_SE_Li256ELb0ELb1ELb0ELb0EEENS1_30DynamicPersistentTileSchedulerILi256ELi256ELb0ELb1ELb0EEEEEEEEEvNT_6ParamsE)
        /*04a0*/ 	.word	0x000000a8


	//----- nvinfo : EIATTR_MIN_STACK_SIZE
	.align		4
.L_208:
        /*04a4*/ 	.byte	0x04, 0x12
        /*04a6*/ 	.short	(.L_210 - .L_209)
	.align		4
.L_209:
        /*04a8*/ 	.word	index@(_ZN7cutlass13device_kernelIN5flash19enable_sm80_to_sm89INS1_16FlashAttnFwdSm80INS1_25CollectiveMainloopFwdSm80ILi8ELi2ELb1EN4cute5tupleIJNS5_1CILi128EEENS7_ILi96EEENS7_ILi192EEEEEELi192ENS_10bfloat16_tEfNS_4arch4Sm80ELb1ELb0ELb1ELb1ELb0ELb0ELb1ELb0EEENS1_21CollectiveEpilogueFwdINS6_IJS8_SA_S9_EEENS6_IJNS7_ILi1EEESI_SI_EEESC_SE_Li256ELb1ELb1ELb0ELb0EEENS1_19SingleTileSchedulerILb1ELb0ELb1ELi128EEEEEEEEEvNT_6ParamsE)
        /*04ac*/ 	.word	0x00000048


	//----- nvinfo : EIATTR_MIN_STACK_SIZE
	.align		4
.L_210:
        /*04b0*/ 	.byte	0x04, 0x12
        /*04b2*/ 	.short	(.L_212 - .L_211)
	.align		4
.L_211:
        /*04b4*/ 	.word	index@(_ZN7cutlass13device_kernelIN5flash19enable_sm80_to_sm89INS1_16FlashAttnFwdSm80INS1_25CollectiveMainloopFwdSm80ILi8ELi2ELb0EN4cute5tupleIJNS5_1CILi128EEENS7_ILi64EEENS7_ILi192EEEEEELi192ENS_10bfloat16_tEfNS_4arch4Sm80ELb1ELb0ELb1ELb1ELb0ELb1ELb1ELb0EEENS1_21CollectiveEpilogueFwdINS6_IJS8_SA_S9_EEENS6_IJNS7_ILi1EEESI_SI_EEESC_SE_Li256ELb1ELb1ELb0ELb0EEENS1_19SingleTileSchedulerILb1ELb0ELb1ELi128EEEEEEEEEvNT_6ParamsE)
        /*04b8*/ 	.word	0x00000000


	//----- nvinfo : EIATTR_MIN_STACK_SIZE
	.align		4
.L_212:
        /*04bc*/ 	.byte	0x04, 0x12
        /*04be*/ 	.short	(.L_214 - .L_213)
	.align		4
.L_213:
        /*04c0*/ 	.word	index@(_ZN7cutlass13device_kernelIN5flash19enable_sm80_to_sm89INS1_16FlashAttnFwdSm80INS1_25CollectiveMainloopFwdSm80ILi8ELi1ELb1EN4cute5tupleIJNS5_1CILi128EEENS7_ILi96EEENS7_ILi192EEEEEELi192ENS_10bfloat16_tEfNS_4arch4Sm80ELb0ELb0ELb0ELb0ELb0ELb0ELb1ELb0EEENS1_21CollectiveEpilogueFwdINS6_IJS8_SA_S9_EEENS6_IJNS7_ILi1EEESI_SI_EEESC_SE_Li256ELb0ELb1ELb0ELb0EEENS1_19SingleTileSchedulerILb0ELb0ELb1ELi128EEEEEEEEEvNT_6ParamsE)
        /*04c4*/ 	.word	0x00000090


	//----- nvinfo : EIATTR_MIN_STACK_SIZE
	.align		4
.L_214:
        /*04c8*/ 	.byte	0x04, 0x12
        /*04ca*/ 	.short	(.L_216 - .L_215)
	.align		4
.L_215:
        /*04cc*/ 	.word	index@(_ZN7cutlass13device_kernelIN5flash19enable_sm80_to_sm89INS1_16FlashAttnFwdSm80INS1_25CollectiveMainloopFwdSm80ILi8ELi1ELb1EN4cute5tupleIJNS5_1CILi128EEENS7_ILi96EEENS7_ILi192EEEEEELi192ENS_10bfloat16_tEfNS_4arch4Sm80ELb0ELb0ELb0ELb1ELb0ELb0ELb1ELb0EEENS1_21CollectiveEpilogueFwdINS6_IJS8_SA_S9_EEENS6_IJNS7_ILi1EEESI_SI_EEESC_SE_Li256ELb1ELb1ELb0ELb0EEENS1_19SingleTileSchedulerILb1ELb0ELb1ELi128EEEEEEEEEvNT_6ParamsE)
        /*04d0*/ 	.word	0x00000070


	//----- nvinfo : EIATTR_MIN_STACK_SIZE
	.align		4
.L_216:
        /*04d4*/ 	.byte	0x04, 0x12
        /*04d6*/ 	.short	(.L_218 - .L_217)
	.align		4
.L_217:
        /*04d8*/ 	.word	index@(_ZN7cutlass13device_kernelIN5flash19enable_sm80_to_sm89INS1_16FlashAttnFwdSm80INS1_25CollectiveMainloopFwdSm80ILi8ELi1ELb0EN4cute5tupleIJNS5_1CILi128EEENS7_ILi64EEENS7_ILi192EEEEEELi192ENS_10bfloat16_tEfNS_4arch4Sm80ELb0ELb0ELb0ELb1ELb0ELb1ELb1ELb0EEENS1_21CollectiveEpilogueFwdINS6_IJS8_SA_S9_EEENS6_IJNS7_ILi1EEESI_SI_EEESC_SE_Li256ELb1ELb1ELb0ELb0EEENS1_19SingleTileSchedulerILb1ELb0ELb1ELi128EEEEEEEEEvNT_6ParamsE)
        /*04dc*/ 	.word	0x00000000


	//----- nvinfo : EIATTR_MIN_STACK_SIZE
	.align		4
.L_218:
        /*04e0*/ 	.byte	0x04, 0x12
        /*04e2*/ 	.short	(.L_220 - .L_219)
	.align		4
.L_219:
        /*04e4*/ 	.word	index@(_ZN7cutlass13device_kernelIN5flash19enable_sm80_to_sm89INS1_16FlashAttnFwdSm80INS1_25CollectiveMainloopFwdSm80ILi8ELi1ELb0EN4cute5tupleIJNS5_1CILi128EEENS7_ILi64EEENS7_ILi192EEEEEELi192ENS_10bfloat16_tEfNS_4arch4Sm80ELb0ELb1ELb0ELb0ELb0ELb0ELb1ELb0EEENS1_21CollectiveEpilogueFwdINS6_IJS8_SA_S9_EEENS6_IJNS7_ILi1EEESI_SI_EEESC_SE_Li256ELb0ELb1ELb0ELb0EEENS1_19SingleTileSchedulerILb0ELb0ELb1ELi128EEEEEEEEEvNT_6ParamsE)
        /*04e8*/ 	.word	0x00000000


	//----- nvinfo : EIATTR_MIN_STACK_SIZE
	.align		4
.L_220:
        /*04ec*/ 	.byte	0x04, 0x12
        /*04ee*/ 	.short	(.L_222 - .L_221)
	.align		4
.L_221:
        /*04f0*/ 	.word	index@(_ZN7cutlass13device_kernelIN5flash19enable_sm80_to_sm89INS1_16FlashAttnFwdSm80INS1_25CollectiveMainloopFwdSm80ILi8ELi1ELb0EN4cute5tupleIJNS5_1CILi128EEENS7_ILi64EEENS7_ILi192EEEEEELi192ENS_10bfloat16_tEfNS_4arch4Sm80ELb0ELb1ELb0ELb1ELb0ELb0ELb1ELb0EEENS1_21CollectiveEpilogueFwdINS6_IJS8_SA_S9_EEENS6_IJNS7_ILi1EEESI_SI_EEESC_SE_Li256ELb1ELb1ELb0ELb0EEENS1_19SingleTileSchedulerILb1ELb0ELb1ELi128EEEEEEEEEvNT_6ParamsE)
        /*04f4*/ 	.word	0x00000000


	//----- nvinfo : EIATTR_MIN_STACK_SIZE
	.align		4
.L_222:
        /*04f8*/ 	.byte	0x04, 0x12
        /*04fa*/ 	.short	(.L_224 - .L_223)
	.align		4
.L_223:
        /*04fc*/ 	.word	index@(_ZN7cutlass13device_kernelIN5flash19enable_sm80_to_sm89INS1_16FlashAttnFwdSm80INS1_25CollectiveMainloopFwdSm80ILi8ELi1ELb0EN4cute5tupleIJNS5_1CILi128EEENS7_ILi64EEENS7_ILi192EEEEEELi192ENS_10bfloat16_tEfNS_4arch4Sm80ELb0ELb1ELb0ELb1ELb0ELb1ELb1ELb0EEENS1_21CollectiveEpilogueFwdINS6_IJS8_SA_S9_EEENS6_IJNS7_ILi1EEESI_SI_EEESC_SE_Li256ELb1ELb1ELb0ELb0EEENS1_19SingleTileSchedulerILb1ELb0ELb1ELi128EEEEEEEEEvNT_6ParamsE)
        /*0500*/ 	.word	0x00000000


	//----- nvinfo : EIATTR_MIN_STACK_SIZE
	.align		4
.L_224:
        /*0504*/ 	.byte	0x04, 0x12
        /*0506*/ 	.short	(.L_226 - .L_225)
	.align		4
.L_225:
        /*0508*/ 	.word	index@(_ZN7cutlass13device_kernelIN5flash19enable_sm80_to_sm89INS1_16FlashAttnFwdSm80INS1_25CollectiveMainloopFwdSm80ILi8ELi1ELb1EN4cute5tupleIJNS5_1CILi128EEENS7_ILi96EEENS7_ILi192EEEEEELi192ENS_10bfloat16_tEfNS_4arch4Sm80ELb1ELb0ELb0ELb0ELb0ELb0ELb1ELb0EEENS1_21CollectiveEpilogueFwdINS6_IJS8_SA_S9_EEENS6_IJNS7_ILi1EEESI_SI_EEESC_SE_Li256ELb0ELb1ELb0ELb0EEENS1_30DynamicPersistentTileSchedulerILi256ELi256ELb0ELb1ELb0EEEEEEEEEvNT_6ParamsE)
        /*050c*/ 	.word	0x000000a0


	//----- nvinfo : EIATTR_MIN_STACK_SIZE
	.align		4
.L_226:
        /*0510*/ 	.byte	0x04, 0x12
        /*0512*/ 	.short	(.L_228 - .L_227)
	.align		4
.L_227:
        /*0514*/ 	.word	index@(_ZN7cutlass13device_kernelIN5flash19enable_sm80_to_sm89INS1_16FlashAttnFwdSm80INS1_25CollectiveMainloopFwdSm80ILi8ELi1ELb1EN4cute5tupleIJNS5_1CILi128EEENS7_ILi96EEENS7_ILi192EEEEEELi192ENS_10bfloat16_tEfNS_4arch4Sm80ELb1ELb0ELb0ELb1ELb0ELb0ELb1ELb0EEENS1_21CollectiveEpilogueFwdINS6_IJS8_SA_S9_EEENS6_IJNS7_ILi1EEESI_SI_EEESC_SE_Li256ELb1ELb1ELb0ELb0EEENS1_19SingleTileSchedulerILb1ELb0ELb1ELi128EEEEEEEEEvNT_6ParamsE)
        /*0518*/ 	.word	0x00000068


	//----- nvinfo : EIATTR_MIN_STACK_SIZE
	.align		4
.L_228:
        /*051c*/ 	.byte	0x04, 0x12
        /*051e*/ 	.short	(.L_230 - .L_229)
	.align		4
.L_229:
        /*0520*/ 	.word	index@(_ZN7cutlass13device_kernelIN5flash19enable_sm80_to_sm89INS1_16FlashAttnFwdSm80INS1_25CollectiveMainloopFwdSm80ILi8ELi1ELb0EN4cute5tupleIJNS5_1CILi128EEENS7_ILi64EEENS7_ILi192EEEEEELi192ENS_10bfloat16_tEfNS_4arch4Sm80ELb1ELb0ELb0ELb1ELb0ELb1ELb1ELb0EEENS1_21CollectiveEpilogueFwdINS6_IJS8_SA_S9_EEENS6_IJNS7_ILi1EEESI_SI_EEESC_SE_Li256ELb1ELb1ELb0ELb0EEENS1_19SingleTileSchedulerILb1ELb0ELb1ELi128EEEEEEEEEvNT_6ParamsE)
        /*0524*/ 	.word	0x00000000


	//----- nvinfo : EIATTR_MIN_STACK_SIZE
	.align		4
.L_230:
        /*0528*/ 	.byte	0x04, 0x12
        /*052a*/ 	.short	(.L_232 - .L_231)
	.align		4
.L_231:
        /*052c*/ 	.word	index@(_ZN7cutlass13device_kernelIN5flash19enable_sm80_to_sm89INS1_16FlashAttnFwdSm80INS1_25CollectiveMainloopFwdSm80ILi8ELi2ELb1EN4cute5tupleIJNS5_1CILi128EEENS7_ILi96EEENS7_ILi192EEEEEELi192ENS_10bfloat16_tEfNS_4arch4Sm80ELb0ELb0ELb0ELb0ELb0ELb0ELb1ELb0EEENS1_21CollectiveEpilogueFwdINS6_IJS8_SA_S9_EEENS6_IJNS7_ILi1EEESI_SI_EEESC_SE_Li256ELb0ELb1ELb0ELb0EEENS1_19SingleTileSchedulerILb0ELb0ELb1ELi128EEEEEEEEEvNT_6ParamsE)
        /*0530*/ 	.word	0x00000028


	//----- nvinfo : EIATTR_MIN_STACK_SIZE
	.align		4
.L_232:
        /*0534*/ 	.byte	0x04, 0x12
        /*0536*/ 	.short	(.L_234 - .L_233)
	.align		4
.L_233:
        /*0538*/ 	.word	index@(_ZN7cutlass13device_kernelIN5flash19enable_sm80_to_sm89INS1_16FlashAttnFwdSm80INS1_25CollectiveMainloopFwdSm80ILi8ELi2ELb1EN4cute5tupleIJNS5_1CILi128EEENS7_ILi96EEENS7_ILi192EEEEEELi192ENS_10bfloat16_tEfNS_4arch4Sm80ELb0ELb0ELb0ELb1ELb0ELb0ELb1ELb0EEENS1_21CollectiveEpilogueFwdINS6_IJS8_SA_S9_EEENS6_IJNS7_ILi1EEESI_SI_EEESC_SE_Li256ELb1ELb1ELb0ELb0EEENS1_19SingleTileSchedulerILb1ELb0ELb1ELi128EEEEEEEEEvNT_6ParamsE)
        /*053c*/ 	.word	0x00000030


	//----- nvinfo : EIATTR_MIN_STACK_SIZE
	.align		4
.L_234:
        /*0540*/ 	.byte	0x04, 0x12
        /*0542*/ 	.short	(.L_236 - .L_235)
	.align		4
.L_235:
        /*0544*/ 	.word	index@(_ZN7cutlass13device_kernelIN5flash19enable_sm80_to_sm89INS1_16FlashAttnFwdSm80INS1_25CollectiveMainloopFwdSm80ILi8ELi2ELb0EN4cute5tupleIJNS5_1CILi128EEENS7_ILi64EEENS7_ILi192EEEEEELi192ENS_10bfloat16_tEfNS_4arch4Sm80ELb0ELb0ELb0ELb1ELb0ELb1ELb1ELb0EEENS1_21CollectiveEpilogueFwdINS6_IJS8_SA_S9_EEENS6_IJNS7_ILi1EEESI_SI_EEESC_SE_Li256ELb1ELb1ELb0ELb0EEENS1_19SingleTileSchedulerILb1ELb0ELb1ELi128EEEEEEEEEvNT_6ParamsE)
        /*0548*/ 	.word	0x00000000


	//----- nvinfo : EIATTR_MIN_STACK_SIZE
	.align		4
.L_236:
        /*054c*/ 	.byte	0x04, 0x12
        /*054e*/ 	.short	(.L_238 - .L_237)
	.align		4
.L_237:
        /*0550*/ 	.word	index@(_ZN7cutlass13device_kernelIN5flash19enable_sm80_to_sm89INS1_16FlashAttnFwdSm80INS1_25CollectiveMainloopFwdSm80ILi8ELi2ELb0EN4cute5tupleIJNS5_1CILi128EEENS7_ILi64EEENS7_ILi192EEEEEELi192ENS_10bfloat16_tEfNS_4arch4Sm80ELb0ELb1ELb0ELb0ELb0ELb0ELb1ELb0EEENS1_21CollectiveEpilogueFwdINS6_IJS8_SA_S9_EEENS6_IJNS7_ILi1EEESI_SI_EEESC_SE_Li256ELb0ELb1ELb0ELb0EEENS1_19SingleTileSchedulerILb0ELb0ELb1ELi128EEEEEEEEEvNT_6ParamsE)
        /*0554*/ 	.word	0x00000000


	//----- nvinfo : EIATTR_MIN_STACK_SIZE
	.align		4
.L_238:
        /*0558*/ 	.byte	0x04, 0x12
        /*055a*/ 	.short	(.L_240 - .L_239)
	.align		4
.L_239:
        /*055c*/ 	.word	index@(_ZN7cutlass13device_kernelIN5flash19enable_sm80_to_sm89INS1_16FlashAttnFwdSm80INS1_25CollectiveMainloopFwdSm80ILi8ELi2ELb0EN4cute5tupleIJNS5_1CILi128EEENS7_ILi64EEENS7_ILi192EEEEEELi192ENS_10bfloat16_tEfNS_4arch4Sm80ELb0ELb1ELb0ELb1ELb0ELb0ELb1ELb0EEENS1_21CollectiveEpilogueFwdINS6_IJS8_SA_S9_EEENS6_IJNS7_ILi1EEESI_SI_EEESC_SE_Li256ELb1ELb1ELb0ELb0EEENS1_19SingleTileSchedulerILb1ELb0ELb1ELi128EEEEEEEEEvNT_6ParamsE)
        /*0560*/ 	.word	0x00000000


	//----- nvinfo : EIATTR_MIN_STACK_SIZE
	.align		4
.L_240:
        /*0564*/ 	.byte	0x04, 0x12
        /*0566*/ 	.short	(.L_242 - .L_241)
	.align		4
.L_241:
        /*0568*/ 	.word	index@(_ZN7cutlass13device_kernelIN5flash19enable_sm80_to_sm89INS1_16FlashAttnFwdSm80INS1_25CollectiveMainloopFwdSm80ILi8ELi2ELb0EN4cute5tupleIJNS5_1CILi128EEENS7_ILi64EEENS7_ILi192EEEEEELi192ENS_10bfloat16_tEfNS_4arch4Sm80ELb0ELb1ELb0ELb1ELb0ELb1ELb1ELb0EEENS1_21CollectiveEpilogueFwdINS6_IJS8_SA_S9_EEENS6_IJNS7_ILi1EEESI_SI_EEESC_SE_Li256ELb1ELb1ELb0ELb0EEENS1_19SingleTileSchedulerILb1ELb0ELb1ELi128EEEEEEEEEvNT_6ParamsE)
        /*056c*/ 	.word	0x00000000


	//----- nvinfo : EIATTR_MIN_STACK_SIZE
	.align		4
.L_242:
        /*0570*/ 	.byte	0x04, 0x12
        /*0572*/ 	.short	(.L_244 - .L_243)
	.align		4
.L_243:
        /*0574*/ 	.word	index@(_ZN7cutlass13device_kernelIN5flash19enable_sm80_to_sm89INS1_16FlashAttnFwdSm80INS1_25CollectiveMainloopFwdSm80ILi8ELi2ELb1EN4cute5tupleIJNS5_1CILi128EEENS7_ILi96EEENS7_ILi192EEEEEELi192ENS_10bfloat16_tEfNS_4arch4Sm80ELb1ELb0ELb0ELb0ELb0ELb0ELb1ELb0EEENS1_21CollectiveEpilogueFwdINS6_IJS8_SA_S9_EEENS6_IJNS7_ILi1EEESI_SI_EEESC_SE_Li256ELb0ELb1ELb0ELb0EEENS1_30DynamicPersistentTileSchedulerILi256ELi256ELb0ELb1ELb0EEEEEEEEEvNT_6ParamsE)
        /*0578*/ 	.word	0x000000a8


	//----- nvinfo : EIATTR_MIN_STACK_SIZE
	.align		4
.L_244:
        /*057c*/ 	.byte	0x04, 0x12
        /*057e*/ 	.short	(.L_246 - .L_245)
	.align		4
.L_245:
        /*0580*/ 	.word	index@(_ZN7cutlass13device_kernelIN5flash19enable_sm80_to_sm89INS1_16FlashAttnFwdSm80INS1_25CollectiveMainloopFwdSm80ILi8ELi2ELb1EN4cute5tupleIJNS5_1CILi128EEENS7_ILi96EEENS7_ILi192EEEEEELi192ENS_10bfloat16_tEfNS_4arch4Sm80ELb1ELb0ELb0ELb1ELb0ELb0ELb1ELb0EEENS1_21CollectiveEpilogueFwdINS6_IJS8_SA_S9_EEENS6_IJNS7_ILi1EEESI_SI_EEESC_SE_Li256ELb1ELb1ELb0ELb0EEENS1_19SingleTileSchedulerILb1ELb0ELb1ELi128EEEEEEEEEvNT_6ParamsE)
        /*0584*/ 	.word	0x00000048


	//----- nvinfo : EIATTR_MIN_STACK_SIZE
	.align		4
.L_246:
        /*0588*/ 	.byte	0x04, 0x12
        /*058a*/ 	.short	(.L_248 - .L_247)
	.align		4
.L_247:
        /*058c*/ 	.word	index@(_ZN7cutlass13device_kernelIN5flash19enable_sm80_to_sm89INS1_16FlashAttnFwdSm80INS1_25CollectiveMainloopFwdSm80ILi8ELi2ELb0EN4cute5tupleIJNS5_1CILi128EEENS7_ILi64EEENS7_ILi192EEEEEELi192ENS_10bfloat16_tEfNS_4arch4Sm80ELb1ELb0ELb0ELb1ELb0ELb1ELb1ELb0EEENS1_21CollectiveEpilogueFwdINS6_IJS8_SA_S9_EEENS6_IJNS7_ILi1EEESI_SI_EEESC_SE_Li256ELb1ELb1ELb0ELb0EEENS1_19SingleTileSchedulerILb1ELb0ELb1ELi128EEEEEEEEEvNT_6ParamsE)
        /*0590*/ 	.word	0x00000000
.L_248:


//--------------------- .nv.info._ZN7cutlass13device_kernelIN5flash19enable_sm80_to_sm89INS1_16FlashAttnFwdSm80INS1_25CollectiveMainloopFwdSm80ILi8ELi1ELb1EN4cute5tupleIJNS5_1CILi128EEENS7_ILi96EEENS7_ILi192EEEEEELi192ENS_10bfloat16_tEfNS_4arch4Sm80ELb0ELb0ELb1ELb0ELb0ELb0ELb1ELb0EEENS1_21CollectiveEpilogueFwdINS6_IJS8_SA_S9_EEENS6_IJNS7_ILi1EEESI_SI_EEESC_SE_Li256ELb0ELb1ELb0ELb0EEENS1_19SingleTileSchedulerILb0ELb0ELb1ELi128EEEEEEEEEvNT_6ParamsE --------------------------
	.section	.nv.info._ZN7cutlass13device_kernelIN5flash19enable_sm80_to_sm89INS1_16FlashAttnFwdSm80INS1_25CollectiveMainloopFwdSm80ILi8ELi1ELb1EN4cute5tupleIJNS5_1CILi128EEENS7_ILi96EEENS7_ILi192EEEEEELi192ENS_10bfloat16_tEfNS_4arch4Sm80ELb0ELb0ELb1ELb0ELb0ELb0ELb1ELb0EEENS1_21CollectiveEpilogueFwdINS6_IJS8_SA_S9_EEENS6_IJNS7_ILi1EEESI_SI_EEESC_SE_Li256ELb0ELb1ELb0ELb0EEENS1_19SingleTileSchedulerILb0ELb0ELb1ELi128EEEEEEEEEvNT_6ParamsE,"",@"SHT_CUDA_INFO"
	.sectionflags	@""
	.align	4


	//----- nvinfo : EIATTR_CUDA_API_VERSION
	.align		4
        /*0000*/ 	.byte	0x04, 0x37
        /*0002*/ 	.short	(.L_250 - .L_249)
.L_249:
        /*0004*/ 	.word	0x00000082


	//----- nvinfo : EIATTR_SW2861232_WAR
	.align		4
.L_250:
        /*0008*/ 	.byte	0x01, 0x35
	.zero		2


	//----- nvinfo : EIATTR_PARAM_CBANK
	.align		4
        /*000c*/ 	.byte	0x04, 0x0a
        /*000e*/ 	.short	(.L_252 - .L_251)
	.align		4
.L_251:
        /*0010*/ 	.word	index@(.nv.constant0._ZN7cutlass13device_kernelIN5flash19enable_sm80_to_sm89INS1_16FlashAttnFwdSm80INS1_25CollectiveMainloopFwdSm80ILi8ELi1ELb1EN4cute5tupleIJNS5_1CILi128EEENS7_ILi96EEENS7_ILi192EEEEEELi192ENS_10bfloat16_tEfNS_4arch4Sm80ELb0ELb0ELb1ELb0ELb0ELb0ELb1ELb0EEENS1_21CollectiveEpilogueFwdINS6_IJS8_SA_S9_EEENS6_IJNS7_ILi1EEESI_SI_EEESC_SE_Li256ELb0ELb1ELb0ELb0EEENS1_19SingleTileSchedulerILb0ELb0ELb1ELi128EEEEEEEEEvNT_6ParamsE)
        /*0014*/ 	.short	0x0160
        /*0016*/ 	.short	0x0418


	//----- nvinfo : EIATTR_CBANK_PARAM_SIZE
	.align		4
.L_252:
        /*0018*/ 	.byte	0x03, 0x19
        /*001a*/ 	.short	0x0418


	//----- nvinfo : EIATTR_KPARAM_INFO
	.align		4
        /*001c*/ 	.byte	0x04, 0x17
        /*001e*/ 	.short	(.L_254 - .L_253)
.L_253:
        /*0020*/ 	.word	0x00000000
        /*0024*/ 	.short	0x0000
        /*0026*/ 	.short	0x0000
        /*0028*/ 	.byte	0x00, 0xf0, 0x61, 0x10


	//----- nvinfo : EIATTR_MAXREG_COUNT
	.align		4
.L_254:
        /*002c*/ 	.byte	0x03, 0x1b
        /*002e*/ 	.short	0x00ff


	//----- nvinfo : EIATTR_NUM_BARRIERS
	.align		4
        /*0030*/ 	.byte	0x02, 0x4c
        /*0032*/ 	.byte	0x02
	.zero		1


	//----- nvinfo : EIATTR_ANNOTATIONS
	.align		4
        /*0034*/ 	.byte	0x04, 0x55
        /*0036*/ 	.short	(.L_256 - .L_255)


	//   ....[0]....
.L_255:
        /*0038*/ 	.word	0x00000001
        /*003c*/ 	.byte	0x90, 0x02, 0x00, 0x00, 0x01, 0x00, 0x00, 0x00, 0x10, 0x04, 0x00, 0x00, 0x01, 0x00, 0x00, 0x00
        /* <DEDUP_REMOVED lines=35> */
        /*027c*/ 	.byte	0x30, 0xaf, 0x00, 0x00, 0x01, 0x00, 0x00, 0x00, 0x60, 0xaf, 0x00, 0x00


	//----- nvinfo : EIATTR_MERCURY_ISA_VERSION
	.align		4
.L_256:
        /*0288*/ 	.byte	0x03, 0x5f
        /*028a*/ 	.short	0x0000


	//----- nvinfo : EIATTR_COOP_GROUP_MASK_REGIDS
	.align		4
        /*028c*/ 	.byte	0x04, 0x29
        /*028e*/ 	.short	(.L_258 - .L_257)


	//   ....[0]....
.L_257:
        /*0290*/ 	.word	0xffffffff


	//   ....[1]....
        /*0294*/ 	.word	0xffffffff


	//   ....[2]....
        /*0298*/ 	.word	0xffffffff


	//   ....[3]....
        /*029c*/ 	.word	0xffffffff


	//   ....[4]....
        /*02a0*/ 	.word	0xffffffff


	//   ....[5]....
        /*02a4*/ 	.word	0xffffffff


	//   ....[6]....
        /*02a8*/ 	.word	0xffffffff


	//   ....[7]....
        /*02ac*/ 	.word	0xffffffff


	//   ....[8]....
        /*02b0*/ 	.word	0xffffffff


	//   ....[9]....
        /*02b4*/ 	.word	0xffffffff


	//   ....[10]....
        /*02b8*/ 	.word	0xffffffff


	//   ....[11]....
        /*02bc*/ 	.word	0xffffffff


	//   ....[12]....
        /*02c0*/ 	.word	0xffffffff


	//   ....[13]....
        /*02c4*/ 	.word	0xffffffff


	//   ....[14]....
        /*02c8*/ 	.word	0xffffffff


	//   ....[15]....
        /*02cc*/ 	.word	0xffffffff


	//   ....[16]....
        /*02d0*/ 	.word	0xffffffff


	//   ....[17]....
        /*02d4*/ 	.word	0xffffffff


	//   ....[18]....
        /*02d8*/ 	.word	0xffffffff


	//   ....[19]....
        /*02dc*/ 	.word	0xffffffff


	//   ....[20]....
        /*02e0*/ 	.word	0xffffffff


	//   ....[21]....
        /*02e4*/ 	.word	0xffffffff


	//   ....[22]....
        /*02e8*/ 	.word	0xffffffff


	//   ....[23]....
        /*02ec*/ 	.word	0xffffffff


	//   ....[24]....
        /*02f0*/ 	.word	0xffffffff


	//   ....[25]....
        /*02f4*/ 	.word	0xffffffff


	//   ....[26]....
        /*02f8*/ 	.word	0xffffffff


	//   ....[27]....
        /*02fc*/ 	.word	0xffffffff


	//   ....[28]....
        /*0300*/ 	.word	0xffffffff


	//   ....[29]....
        /*0304*/ 	.word	0xffffffff


	//   ....[30]....
        /*0308*/ 	.word	0xffffffff


	//   ....[31]....
        /*030c*/ 	.word	0xffffffff


	//----- nvinfo : EIATTR_COOP_GROUP_INSTR_OFFSETS
	.align		4
.L_258:
        /*0310*/ 	.byte	0x04, 0x28
        /*0312*/ 	.short	(.L_260 - .L_259)


	//   ....[0]....
.L_259:
        /*0314*/ 	.word	0x00000610


	//   ....[1]....
        /*0318*/ 	.word	0x00000650


	//   ....[2]....
        /*031c*/ 	.word	0x000006d0


	//   ....[3]....
        /*0320*/ 	.word	0x00000730


	//   ....[4]....
        /*0324*/ 	.word	0x00000760


	//   ....[5]....
        /*0328*/ 	.word	0x00000800


	//   ....[6]....
        /*032c*/ 	.word	0x00000830


	//   ....[7]....
        /*0330*/ 	.word	0x00000870


	//   ....[8]....
        /*0334*/ 	.word	0x000035b0


	//   ....[9]....
        /*0338*/ 	.word	0x00003670


	//   ....[10]....
        /*033c*/ 	.word	0x000036b0


	//   ....[11]....
        /*0340*/ 	.word	0x00003730


	//   ....[12]....
        /*0344*/ 	.word	0x00008520


	//   ....[13]....
        /*0348*/ 	.word	0x000085a0


	//   ....[14]....
        /*034c*/ 	.word	0x000085b0


	//   ....[15]....
        /*0350*/ 	.word	0x00008640


	//   ....[16]....
        /*0354*/ 	.word	0x0000ac10


	//   ....[17]....
        /*0358*/ 	.word	0x0000ac20


	//   ....[18]....
        /*035c*/ 	.word	0x0000ac50


	//   ....[19]....
        /*0360*/ 	.word	0x0000ac70


	//   ....[20]....
        /*0364*/ 	.word	0x0000c040


	//   ....[21]....
        /*0368*/ 	.word	0x0000c050


	//   ....[22]....
        /*036c*/ 	.word	0x0000c070


	//   ....[23]....
        /*0370*/ 	.word	0x0000c080


	//   ....[24]....
        /*0374*/ 	.word	0x0000c190


	//   ....[25]....
        /*0378*/ 	.word	0x0000c1b0


	//   ....[26]....
        /*037c*/ 	.word	0x0000c310


	//   ....[27]....
        /*0380*/ 	.word	0x0000c340


	//   ....[28]....
        /*0384*/ 	.word	0x0000c470


	//   ....[29]....
        /*0388*/ 	.word	0x0000c4a0


	//   ....[30]....
        /*038c*/ 	.word	0x0000c5d0


	//   ....[31]....
        /*0390*/ 	.word	0x0000c5f0


	//----- nvinfo : EIATTR_EXIT_INSTR_OFFSETS
	.align		4
.L_260:
        /*0394*/ 	.byte	0x04, 0x1c
        /*0396*/ 	.short	(.L_262 - .L_261)


	//   ....[0]....
.L_261:
        /*0398*/ 	.word	0x00000040


	//   ....[1]....
        /*039c*/ 	.word	0x0000c600


	//   ....[2]....
        /*03a0*/ 	.word	0x0000c6b0


	//   ....[3]....
        /*03a4*/ 	.word	0x0000c710


	//----- nvinfo : EIATTR_CTAIDZ_USED
	.align		4
.L_262:
        /*03a8*/ 	.byte	0x01, 0x04
	.zero		2


	//----- nvinfo : EIATTR_MAX_THREADS
	.align		4
        /*03ac*/ 	.byte	0x04, 0x05
        /*03ae*/ 	.short	(.L_264 - .L_263)
.L_263:
        /*03b0*/ 	.word	0x00000100
        /*03b4*/ 	.word	0x00000001
        /*03b8*/ 	.word	0x00000001


	//----- nvinfo : EIATTR_CRS_STACK_SIZE
	.align		4
.L_264:
        /*03bc*/ 	.byte	0x04, 0x1e
        /*03be*/ 	.short	(.L_266 - .L_265)
.L_265:
        /*03c0*/ 	.word	0x00000000
.L_266:


//--------------------- .nv.info._ZN7cutlass13device_kernelIN5flash19enable_sm80_to_sm89INS1_16FlashAttnFwdSm80INS1_25CollectiveMainloopFwdSm80ILi8ELi1ELb1EN4cute5tupleIJNS5_1CILi128EEENS7_ILi96EEENS7_ILi192EEEEEELi192ENS_10bfloat16_tEfNS_4arch4Sm80ELb0ELb0ELb1ELb1ELb0ELb0ELb1ELb0EEENS1_21CollectiveEpilogueFwdINS6_IJS8_SA_S9_EEENS6_IJNS7_ILi1EEESI_SI_EEESC_SE_Li256ELb1ELb1ELb0ELb0EEENS1_19SingleTileSchedulerILb1ELb0ELb1ELi128EEEEEEEEEvNT_6ParamsE --------------------------
	.section	.nv.info._ZN7cutlass13device_kernelIN5flash19enable_sm80_to_sm89INS1_16FlashAttnFwdSm80INS1_25CollectiveMainloopFwdSm80ILi8ELi1ELb1EN4cute5tupleIJNS5_1CILi128EEENS7_ILi96EEENS7_ILi192EEEEEELi192ENS_10bfloat16_tEfNS_4arch4Sm80ELb0ELb0ELb1ELb1ELb0ELb0ELb1ELb0EEENS1_21CollectiveEpilogueFwdINS6_IJS8_SA_S9_EEENS6_IJNS7_ILi1EEESI_SI_EEESC_SE_Li256ELb1ELb1ELb0ELb0EEENS1_19SingleTileSchedulerILb1ELb0ELb1ELi128EEEEEEEEEvNT_6ParamsE,"",@"SHT_CUDA_INFO"
	.sectionflags	@""
	.align	4


	//----- nvinfo : EIATTR_CUDA_API_VERSION
	.align		4
        /*0000*/ 	.byte	0x04, 0x37
        /*0002*/ 	.short	(.L_268 - .L_267)
.L_267:
        /*0004*/ 	.word	0x00000082


	//----- nvinfo : EIATTR_SW2861232_WAR
	.align		4
.L_268:
        /*0008*/ 	.byte	0x01, 0x35
	.zero		2


	//----- nvinfo : EIATTR_PARAM_CBANK
	.align		4
        /*000c*/ 	.byte	0x04, 0x0a
        /*000e*/ 	.short	(.L_270 - .L_269)
	.align		4
.L_269:
        /*0010*/ 	.word	index@(.nv.constant0._ZN7cutlass13device_kernelIN5flash19enable_sm80_to_sm89INS1_16FlashAttnFwdSm80INS1_25CollectiveMainloopFwdSm80ILi8ELi1ELb1EN4cute5tupleIJNS5_1CILi128EEENS7_ILi96EEENS7_ILi192EEEEEELi192ENS_10bfloat16_tEfNS_4arch4Sm80ELb0ELb0ELb1ELb1ELb0ELb0ELb1ELb0EEENS1_21CollectiveEpilogueFwdINS6_IJS8_SA_S9_EEENS6_IJNS7_ILi1EEESI_SI_EEESC_SE_Li256ELb1ELb1ELb0ELb0EEENS1_19SingleTileSchedulerILb1ELb0ELb1ELi128EEEEEEEEEvNT_6ParamsE)
        /*0014*/ 	.short	0x0160
        /*0016*/ 	.short	0x0418


	//----- nvinfo : EIATTR_CBANK_PARAM_SIZE
	.align		4
.L_270:
        /*0018*/ 	.byte	0x03, 0x19
        /*001a*/ 	.short	0x0418


	//----- nvinfo : EIATTR_KPARAM_INFO
	.align		4
        /*001c*/ 	.byte	0x04, 0x17
        /*001e*/ 	.short	(.L_272 - .L_271)
.L_271:
        /*0020*/ 	.word	0x00000000
        /*0024*/ 	.short	0x0000
        /*0026*/ 	.short	0x0000
        /*0028*/ 	.byte	0x00, 0xf0, 0x61, 0x10


	//----- nvinfo : EIATTR_MAXREG_COUNT
	.align		4
.L_272:
        /*002c*/ 	.byte	0x03, 0x1b
        /*002e*/ 	.short	0x00ff


	//----- nvinfo : EIATTR_NUM_BARRIERS
	.align		4
        /*0030*/ 	.byte	0x02, 0x4c
        /*0032*/ 	.byte	0x02
	.zero		1


	//----- nvinfo : EIATTR_ANNOTATIONS
	.align		4
        /*0034*/ 	.byte	0x04, 0x55
        /*0036*/ 	.short	(.L_274 - .L_273)


	//   ....[0]....
.L_273:
        /* <DEDUP_REMOVED lines=30> */
        /*020c*/ 	.byte	0x10, 0xcd, 0x00, 0x00


	//----- nvinfo : EIATTR_MERCURY_ISA_VERSION
	.align		4
.L_274:
        /*0210*/ 	.byte	0x03, 0x5f
        /*0212*/ 	.short	0x0000


	//----- nvinfo : EIATTR_COOP_GROUP_MASK_REGIDS
	.align		4
        /*0214*/ 	.byte	0x04, 0x29
        /*0216*/ 	.short	(.L_276 - .L_275)


	//   ....[0]....
.L_275:
        /*0218*/ 	.word	0xffffffff


	//   ....[1]....
        /*021c*/ 	.word	0xffffffff


	//   ....[2]....
        /*0220*/ 	.word	0xffffffff


	//   ....[3]....
        /*0224*/ 	.word	0xffffffff


	//   ....[4]....
        /*0228*/ 	.word	0xffffffff


	//   ....[5]....
        /*022c*/ 	.word	0xffffffff


	//   ....[6]....
        /*0230*/ 	.word	0xffffffff


	//   ....[7]....
        /*0234*/ 	.word	0xffffffff


	//   ....[8]....
        /*0238*/ 	.word	0xffffffff


	//   ....[9]....
        /*023c*/ 	.word	0xffffffff


	//   ....[10]....
        /*0240*/ 	.word	0xffffffff


	//   ....[11]....
        /*0244*/ 	.word	0xffffffff


	//   ....[12]....
        /*0248*/ 	.word	0xffffffff


	//   ....[13]....
        /*024c*/ 	.word	0xffffffff


	//   ....[14]....
        /*0250*/ 	.word	0xffffffff


	//   ....[15]....
        /*0254*/ 	.word	0xffffffff


	//   ....[16]....
        /*0258*/ 	.word	0xffffffff


	//   ....[17]....
        /*025c*/ 	.word	0xffffffff


	//   ....[18]....
        /*0260*/ 	.word	0xffffffff


	//   ....[19]....
        /*0264*/ 	.word	0xffffffff


	//   ....[20]....
        /*0268*/ 	.word	0xffffffff


	//   ....[21]....
        /*026c*/ 	.word	0xffffffff


	//   ....[22]....
        /*0270*/ 	.word	0xffffffff


	//   ....[23]....
        /*0274*/ 	.word	0xffffffff


	//   ....[24]....
        /*0278*/ 	.word	0xffffffff


	//   ....[25]....
        /*027c*/ 	.word	0xffffffff


	//   ....[26]....
        /*0280*/ 	.word	0xffffffff


	//   ....[27]....
        /*0284*/ 	.word	0xffffffff


	//   ....[28]....
        /*0288*/ 	.word	0xffffffff


	//   ....[29]....
        /*028c*/ 	.word	0xffffffff


	//   ....[30]....
        /*0290*/ 	.word	0xffffffff


	//   ....[31]....
        /*0294*/ 	.word	0xffffffff


	//   ....[32]....
        /*0298*/ 	.word	0xffffffff


	//   ....[33]....
        /*029c*/ 	.word	0xffffffff


	//   ....[34]....
        /*02a0*/ 	.word	0xffffffff


	//   ....[35]....
        /*02a4*/ 	.word	0xffffffff


	//   ....[36]....
        /*02a8*/ 	.word	0xffffffff


	//   ....[37]....
        /*02ac*/ 	.word	0xffffffff


	//   ....[38]....
        /*02b0*/ 	.word	0xffffffff


	//   ....[39]....
        /*02b4*/ 	.word	0xffffffff


	//   ....[40]....
        /*02b8*/ 	.word	0xffffffff


	//----- nvinfo : EIATTR_COOP_GROUP_INSTR_OFFSETS
	.align		4
.L_276:
        /*02bc*/ 	.byte	0x04, 0x28
        /*02be*/ 	.short	(.L_278 - .L_277)


	//   ....[0]....
.L_277:
        /*02c0*/ 	.word	0x00000090


	//   ....[1]....
        /*02c4*/ 	.word	0x00000e80


	//   ....[2]....
        /*02c8*/ 	.word	0x00000ef0


	//   ....[3]....
        /*02cc*/ 	.word	0x00001180


	//   ....[4]....
        /*02d0*/ 	.word	0x000011b0


	//   ....[5]....
        /*02d4*/ 	.word	0x00001360


	//   ....[6]....
        /*02d8*/ 	.word	0x00001390


	//   ....[7]....
        /*02dc*/ 	.word	0x000013d0


	//   ....[8]....
        /*02e0*/ 	.word	0x00001440


	//   ....[9]....
        /*02e4*/ 	.word	0x00003f10


	//   ....[10]....
        /*02e8*/ 	.word	0x00003fc0


	//   ....[11]....
        /*02ec*/ 	.word	0x00003ff0


	//   ....[12]....
        /*02f0*/ 	.word	0x00004060


	//   ....[13]....
        /*02f4*/ 	.word	0x00008900


	//   ....[14]....
        /*02f8*/ 	.word	0x00008970


	//   ....[15]....
        /*02fc*/ 	.word	0x00008980


	//   ....[16]....
        /*0300*/ 	.word	0x00008a10


	//   ....[17]....
        /*0304*/ 	.word	0x0000aed0


	//   ....[18]....
        /*0308*/ 	.word	0x0000aee0


	//   ....[19]....
        /*030c*/ 	.word	0x0000af10


	//   ....[20]....
        /*0310*/ 	.word	0x0000af20


	//   ....[21]....
        /*0314*/ 	.word	0x0000c490


	//   ....[22]....
        /*0318*/ 	.word	0x0000c4e0


	//   ....[23]....
        /*031c*/ 	.word	0x0000c510


	//   ....[24]....
        /*0320*/ 	.word	0x0000c530


	//   ....[25]....
        /*0324*/ 	.word	0x0000c710


	//   ....[26]....
        /*0328*/ 	.word	0x0000c720


	//   ....[27]....
        /*032c*/ 	.word	0x0000c8a0


	//   ....[28]....
        /*0330*/ 	.word	0x0000c8d0


	//   ....[29]....
        /*0334*/ 	.word	0x0000ca20


	//   ....[30]....
        /*0338*/ 	.word	0x0000ca50


	//   ....[31]....
        /*033c*/ 	.word	0x0000cba0


	//   ....[32]....
        /*0340*/ 	.word	0x0000cbc0


	//   ....[33]....
        /*0344*/ 	.word	0x0000d3c0


	//   ....[34]....
        /*0348*/ 	.word	0x0000d3e0


	//   ....[35]....
        /*034c*/ 	.word	0x0000d530


	//   ....[36]....
        /*0350*/ 	.word	0x0000d560


	//   ....[37]....
        /*0354*/ 	.word	0x0000d690


	//   ....[38]....
        /*0358*/ 	.word	0x0000d6c0


	//   ....[39]....
        /*035c*/ 	.word	0x0000d7f0


	//   ....[40]....
        /*0360*/ 	.word	0x0000d810


	//----- nvinfo : EIATTR_EXIT_INSTR_OFFSETS
	.align		4
.L_278:
        /*0364*/ 	.byte	0x04, 0x1c
        /*0366*/ 	.short	(.L_280 - .L_279)


	//   ....[0]....
.L_279:
        /*0368*/ 	.word	0x00000350


	//   ....[1]....
        /*036c*/ 	.word	0x0000cbd0


	//   ....[2]....
        /*0370*/ 	.word	0x0000cca0


	//   ....[3]....
        /*0374*/ 	.word	0x0000cd00


	//   ....[4]....
        /*0378*/ 	.word	0x0000d820


	//   ....[5]....
        /*037c*/ 	.word	0x0000d8d0


	//   ....[6]....
        /*0380*/ 	.word	0x0000d930


	//----- nvinfo : EIATTR_CTAIDZ_USED
	.align		4
.L_280:
        /*0384*/ 	.byte	0x01, 0x04
	.zero		2


	//----- nvinfo : EIATTR_MAX_THREADS
	.align		4
        /*0388*/ 	.byte	0x04, 0x05
        /*038a*/ 	.short	(.L_282 - .L_281)
.L_281:
        /*038c*/ 	.word	0x00000100
        /*0390*/ 	.word	0x00000001
        /*0394*/ 	.word	0x00000001


	//----- nvinfo : EIATTR_CRS_STACK_SIZE
	.align		4
.L_282:
        /*0398*/ 	.byte	0x04, 0x1e
        /*039a*/ 	.short	(.L_284 - .L_283)
.L_283:
        /*039c*/ 	.word	0x00000000
.L_284:


//--------------------- .nv.info._ZN7cutlass13device_kernelIN5flash19enable_sm80_to_sm89INS1_16FlashAttnFwdSm80INS1_25CollectiveMainloopFwdSm80ILi8ELi1ELb0EN4cute5tupleIJNS5_1CILi128EEENS7_ILi64EEENS7_ILi192EEEEEELi192ENS_10bfloat16_tEfNS_4arch4Sm80ELb0ELb0ELb1ELb1ELb0ELb1ELb1ELb0EEENS1_21CollectiveEpilogueFwdINS6_IJS8_SA_S9_EEENS6_IJNS7_ILi1EEESI_SI_EEESC_SE_Li256ELb1ELb1ELb0ELb0EEENS1_19SingleTileSchedulerILb1ELb0ELb1ELi128EEEEEEEEEvNT_6ParamsE --------------------------
	.section	.nv.info._ZN7cutlass13device_kernelIN5flash19enable_sm80_to_sm89INS1_16FlashAttnFwdSm80INS1_25CollectiveMainloopFwdSm80ILi8ELi1ELb0EN4cute5tupleIJNS5_1CILi128EEENS7_ILi64EEENS7_ILi192EEEEEELi192ENS_10bfloat16_tEfNS_4arch4Sm80ELb0ELb0ELb1ELb1ELb0ELb1ELb1ELb0EEENS1_21CollectiveEpilogueFwdINS6_IJS8_SA_S9_EEENS6_IJNS7_ILi1EEESI_SI_EEESC_SE_Li256ELb1ELb1ELb0ELb0EEENS1_19SingleTileSchedulerILb1ELb0ELb1ELi128EEEEEEEEEvNT_6ParamsE,"",@"SHT_CUDA_INFO"
	.sectionflags	@""
	.align	4


	//----- nvinfo : EIATTR_CUDA_API_VERSION
	.align		4
        /*0000*/ 	.byte	0x04, 0x37
        /*0002*/ 	.short	(.L_286 - .L_285)
.L_285:
        /*0004*/ 	.word	0x00000082


	//----- nvinfo : EIATTR_SW2861232_WAR
	.align		4
.L_286:
        /*0008*/ 	.byte	0x01, 0x35
	.zero		2


	//----- nvinfo : EIATTR_PARAM_CBANK
	.align		4
        /*000c*/ 	.byte	0x04, 0x0a
        /*000e*/ 	.short	(.L_288 - .L_287)
	.align		4
.L_287:
        /*0010*/ 	.word	index@(.nv.constant0._ZN7cutlass13device_kernelIN5flash19enable_sm80_to_sm89INS1_16FlashAttnFwdSm80INS1_25CollectiveMainloopFwdSm80ILi8ELi1ELb0EN4cute5tupleIJNS5_1CILi128EEENS7_ILi64EEENS7_ILi192EEEEEELi192ENS_10bfloat16_tEfNS_4arch4Sm80ELb0ELb0ELb1ELb1ELb0ELb1ELb1ELb0EEENS1_21CollectiveEpilogueFwdINS6_IJS8_SA_S9_EEENS6_IJNS7_ILi1EEESI_SI_EEESC_SE_Li256ELb1ELb1ELb0ELb0EEENS1_19SingleTileSchedulerILb1ELb0ELb1ELi128EEEEEEEEEvNT_6ParamsE)
        /*0014*/ 	.short	0x0160
        /*0016*/ 	.short	0x0418


	//----- nvinfo : EIATTR_CBANK_PARAM_SIZE
	.align		4
.L_288:
        /*0018*/ 	.byte	0x03, 0x19
        /*001a*/ 	.short	0x0418


	//----- nvinfo : EIATTR_KPARAM_INFO
	.align		4
        /*001c*/ 	.byte	0x04, 0x17
        /*001e*/ 	.short	(.L_290 - .L_289)
.L_289:
        /*0020*/ 	.word	0x00000000
        /*0024*/ 	.short	0x0000
        /*0026*/ 	.short	0x0000
        /*0028*/ 	.byte	0x00, 0xf0, 0x61, 0x10


	//----- nvinfo : EIATTR_MAXREG_COUNT
	.align		4
.L_290:
        /*002c*/ 	.byte	0x03, 0x1b
        /*002e*/ 	.short	0x00ff


	//----- nvinfo : EIATTR_NUM_BARRIERS
	.align		4
        /*0030*/ 	.byte	0x02, 0x4c
        /*0032*/ 	.byte	0x02
	.zero		1


	//----- nvinfo : EIATTR_MERCURY_ISA_VERSION
	.align		4
        /*0034*/ 	.byte	0x03, 0x5f
        /*0036*/ 	.short	0x0000


	//----- nvinfo : EIATTR_COOP_GROUP_MASK_REGIDS
	.align		4
        /*0038*/ 	.byte	0x04, 0x29
        /*003a*/ 	.short	(.L_292 - .L_291)


	//   ....[0]....
.L_291:
        /*003c*/ 	.word	0xffffffff


	//   ....[1]....
        /*0040*/ 	.word	0xffffffff


	//   ....[2]....
        /*0044*/ 	.word	0xffffffff


	//   ....[3]....
        /*0048*/ 	.word	0xffffffff


	//   ....[4]....
        /*004c*/ 	.word	0xffffffff


	//   ....[5]....
        /*0050*/ 	.word	0xffffffff


	//   ....[6]....
        /*0054*/ 	.word	0xffffffff


	//   ....[7]....
        /*0058*/ 	.word	0xffffffff


	//   ....[8]....
        /*005c*/ 	.word	0xffffffff


	//   ....[9]....
        /*0060*/ 	.word	0xffffffff


	//   ....[10]....
        /*0064*/ 	.word	0xffffffff


	//   ....[11]....
        /*0068*/ 	.word	0xffffffff


	//   ....[12]....
        /*006c*/ 	.word	0xffffffff


	//   ....[13]....
        /*0070*/ 	.word	0xffffffff


	//   ....[14]....
        /*0074*/ 	.word	0xffffffff


	//   ....[15]....
        /*0078*/ 	.word	0xffffffff


	//   ....[16]....
        /*007c*/ 	.word	0xffffffff


	//   ....[17]....
        /*0080*/ 	.word	0xffffffff


	//   ....[18]....
        /*0084*/ 	.word	0xffffffff


	//   ....[19]....
        /*0088*/ 	.word	0xffffffff


	//   ....[20]....
        /*008c*/ 	.word	0xffffffff


	//   ....[21]....
        /*0090*/ 	.word	0xffffffff


	//   ....[22]....
        /*0094*/ 	.word	0xffffffff


	//   ....[23]....
        /*0098*/ 	.word	0xffffffff


	//   ....[24]....
        /*009c*/ 	.word	0xffffffff


	//   ....[25]....
        /*00a0*/ 	.word	0xffffffff


	//   ....[26]....
        /*00a4*/ 	.word	0xffffffff


	//   ....[27]....
        /*00a8*/ 	.word	0xffffffff


	//   ....[28]....
        /*00ac*/ 	.word	0xffffffff


	//   ....[29]....
        /*00b0*/ 	.word	0xffffffff


	//   ....[30]....
        /*00b4*/ 	.word	0xffffffff


	//   ....[31]....
        /*00b8*/ 	.word	0xffffffff


	//   ....[32]....
        /*00bc*/ 	.word	0xffffffff


	//   ....[33]....
        /*00c0*/ 	.word	0xffffffff


	//   ....[34]....
        /*00c4*/ 	.word	0xffffffff


	//   ....[35]....
        /*00c8*/ 	.word	0xffffffff


	//   ....[36]....
        /*00cc*/ 	.word	0xffffffff


	//   ....[37]....
        /*00d0*/ 	.word	0xffffffff


	//   ....[38]....
        /*00d4*/ 	.word	0xffffffff


	//   ....[39]....
        /*00d8*/ 	.word	0xffffffff


	//   ....[40]....
        /*00dc*/ 	.word	0xffffffff


	//----- nvinfo : EIATTR_COOP_GROUP_INSTR_OFFSETS
	.align		4
.L_292:
        /*00e0*/ 	.byte	0x04, 0x28
        /*00e2*/ 	.short	(.L_294 - .L_293)


	//   ....[0]....
.L_293:
        /*00e4*/ 	.word	0x00000080


	//   ....[1]....
        /*00e8*/ 	.word	0x00006450


	//   ....[2]....
        /*00ec*/ 	.word	0x00006480


	//   ....[3]....
        /*00f0*/ 	.word	0x00006760


	//   ....[4]....
        /*00f4*/ 	.word	0x00006790


	//   ....[5]....
        /*00f8*/ 	.word	0x000068d0


	//   ....[6]....
        /*00fc*/ 	.word	0x00006900


	//   ....[7]....
        /*0100*/ 	.word	0x00006a30


	//   ....[8]....
        /*0104*/ 	.word	0x00006a70


	//   ....[9]....
        /*0108*/ 	.word	0x0000e0c0


	//   ....[10]....
        /*010c*/ 	.word	0x0000e1c0


	//   ....[11]....
        /*0110*/ 	.word	0x0000e1d0


	//   ....[12]....
        /*0114*/ 	.word	0x0000e240


	//   ....[13]....
        /*0118*/ 	.word	0x00010870


	//   ....[14]....
        /*011c*/ 	.word	0x00010890


	//   ....[15]....
        /*0120*/ 	.word	0x000108b0


	//   ....[16]....
        /*0124*/ 	.word	0x000108d0


	//   ....[17]....
        /*0128*/ 	.word	0x00012230


	//   ....[18]....
        /*012c*/ 	.word	0x00012260


	//   ....[19]....
        /*0130*/ 	.word	0x000122c0


	//   ....[20]....
        /*0134*/ 	.word	0x000122d0


	//   ....[21]....
        /*0138*/ 	.word	0x000137e0


	//   ....[22]....
        /*013c*/ 	.word	0x00013820


	//   ....[23]....
        /*0140*/ 	.word	0x00013860


	//   ....[24]....
        /*0144*/ 	.word	0x000138a0


	//   ....[25]....
        /*0148*/ 	.word	0x00013a90


	//   ....[26]....
        /*014c*/ 	.word	0x00013aa0


	//   ....[27]....
        /*0150*/ 	.word	0x00013c20


	//   ....[28]....
        /*0154*/ 	.word	0x00013c50


	//   ....[29]....
        /*0158*/ 	.word	0x00013da0


	//   ....[30]....
        /*015c*/ 	.word	0x00013dd0


	//   ....[31]....
        /*0160*/ 	.word	0x00013f20


	//   ....[32]....
        /*0164*/ 	.word	0x00013f40


	//   ....[33]....
        /*0168*/ 	.word	0x00014720


	//   ....[34]....
        /*016c*/ 	.word	0x00014740


	//   ....[35]....
        /*0170*/ 	.word	0x00014870


	//   ....[36]....
        /*0174*/ 	.word	0x000148a0


	//   ....[37]....
        /*0178*/ 	.word	0x000149d0


	//   ....[38]....
        /*017c*/ 	.word	0x00014a00


	//   ....[39]....
        /*0180*/ 	.word	0x00014b30


	//   ....[40]....
        /*0184*/ 	.word	0x00014b50


	//----- nvinfo : EIATTR_EXIT_INSTR_OFFSETS
	.align		4
.L_294:
        /*0188*/ 	.byte	0x04, 0x1c
        /*018a*/ 	.short	(.L_296 - .L_295)


	//   ....[0]....
.L_295:
        /*018c*/ 	.word	0x00000310


	//   ....[1]....
        /*0190*/ 	.word	0x00013f50


	//   ....[2]....
        /*0194*/ 	.word	0x00014020


	//   ....[3]....
        /*0198*/ 	.word	0x00014080


	//   ....[4]....
        /*019c*/ 	.word	0x00014b60


	//   ....[5]....
        /*01a0*/ 	.word	0x00014c10


	//   ....[6]....
        /*01a4*/ 	.word	0x00014c70


	//----- nvinfo : EIATTR_CTAIDZ_USED
	.align		4
.L_296:
        /*01a8*/ 	.byte	0x01, 0x04
	.zero		2


	//----- nvinfo : EIATTR_MAX_THREADS
	.align		4
        /*01ac*/ 	.byte	0x04, 0x05
        /*01ae*/ 	.short	(.L_298 - .L_297)
.L_297:
        /*01b0*/ 	.word	0x00000100
        /*01b4*/ 	.word	0x00000001
        /*01b8*/ 	.word	0x00000001


	//----- nvinfo : EIATTR_CRS_STACK_SIZE
	.align		4
.L_298:
        /*01bc*/ 	.byte	0x04, 0x1e
        /*01be*/ 	.short	(.L_300 - .L_299)
.L_299:
        /*01c0*/ 	.word	0x00000000
.L_300:


//--------------------- .nv.info._ZN7cutlass13device_kernelIN5flash19enable_sm80_to_sm89INS1_16FlashAttnFwdSm80INS1_25CollectiveMainloopFwdSm80ILi8ELi1ELb0EN4cute5tupleIJNS5_1CILi128EEENS7_ILi64EEENS7_ILi192EEEEEELi192ENS_10bfloat16_tEfNS_4arch4Sm80ELb0ELb1ELb1ELb0ELb0ELb0ELb1ELb0EEENS1_21CollectiveEpilogueFwdINS6_IJS8_SA_S9_EEENS6_IJNS7_ILi1EEESI_SI_EEESC_SE_Li256ELb0ELb1ELb0ELb0EEENS1_19SingleTileSchedulerILb0ELb0ELb1ELi128EEEEEEEEEvNT_6ParamsE --------------------------
	.section	.nv.info._ZN7cutlass13device_kernelIN5flash19enable_sm80_to_sm89INS1_16FlashAttnFwdSm80INS1_25CollectiveMainloopFwdSm80ILi8ELi1ELb0EN4cute5tupleIJNS5_1CILi128EEENS7_ILi64EEENS7_ILi192EEEEEELi192ENS_10bfloat16_tEfNS_4arch4Sm80ELb0ELb1ELb1ELb0ELb0ELb0ELb1ELb0EEENS1_21CollectiveEpilogueFwdINS6_IJS8_SA_S9_EEENS6_IJNS7_ILi1EEESI_SI_EEESC_SE_Li256ELb0ELb1ELb0ELb0EEENS1_19SingleTileSchedulerILb0ELb0ELb1ELi128EEEEEEEEEvNT_6ParamsE,"",@"SHT_CUDA_INFO"
	.sectionflags	@""
	.align	4


	//----- nvinfo : EIATTR_CUDA_API_VERSION
	.align		4
        /*0000*/ 	.byte	0x04, 0x37
        /*0002*/ 	.short	(.L_302 - .L_301)
.L_301:
        /*0004*/ 	.word	0x00000082


	//----- nvinfo : EIATTR_SW2861232_WAR
	.align		4
.L_302:
        /*0008*/ 	.byte	0x01, 0x35
	.zero		2


	//----- nvinfo : EIATTR_PARAM_CBANK
	.align		4
        /*000c*/ 	.byte	0x04, 0x0a
        /*000e*/ 	.short	(.L_304 - .L_303)
	.align		4
.L_303:
        /*0010*/ 	.word	index@(.nv.constant0._ZN7cutlass13device_kernelIN5flash19enable_sm80_to_sm89INS1_16FlashAttnFwdSm80INS1_25CollectiveMainloopFwdSm80ILi8ELi1ELb0EN4cute5tupleIJNS5_1CILi128EEENS7_ILi64EEENS7_ILi192EEEEEELi192ENS_10bfloat16_tEfNS_4arch4Sm80ELb0ELb1ELb1ELb0ELb0ELb0ELb1ELb0EEENS1_21CollectiveEpilogueFwdINS6_IJS8_SA_S9_EEENS6_IJNS7_ILi1EEESI_SI_EEESC_SE_Li256ELb0ELb1ELb0ELb0EEENS1_19SingleTileSchedulerILb0ELb0ELb1ELi128EEEEEEEEEvNT_6ParamsE)
        /*0014*/ 	.short	0x0160
        /*0016*/ 	.short	0x0418


	//----- nvinfo : EIATTR_CBANK_PARAM_SIZE
	.align		4
.L_304:
        /*0018*/ 	.byte	0x03, 0x19
        /*001a*/ 	.short	0x0418


	//----- nvinfo : EIATTR_KPARAM_INFO
	.align		4
        /*001c*/ 	.byte	0x04, 0x17
        /*001e*/ 	.short	(.L_306 - .L_305)
.L_305:
        /*0020*/ 	.word	0x00000000
        /*0024*/ 	.short	0x0000
        /*0026*/ 	.short	0x0000
        /*0028*/ 	.byte	0x00, 0xf0, 0x61, 0x10


	//----- nvinfo : EIATTR_MAXREG_COUNT
	.align		4
.L_306:
        /*002c*/ 	.byte	0x03, 0x1b
        /*002e*/ 	.short	0x00ff


	//----- nvinfo : EIATTR_NUM_BARRIERS
	.align		4
        /*0030*/ 	.byte	0x02, 0x4c
        /*0032*/ 	.byte	0x02
	.zero		1


	//----- nvinfo : EIATTR_MERCURY_ISA_VERSION
	.align		4
        /*0034*/ 	.byte	0x03, 0x5f
        /*0036*/ 	.short	0x0000


	//----- nvinfo : EIATTR_COOP_GROUP_MASK_REGIDS
	.align		4
        /*0038*/ 	.byte	0x04, 0x29
        /*003a*/ 	.short	(.L_308 - .L_307)


	//   ....[0]....
.L_307:
        /*003c*/ 	.word	0xffffffff


	//   ....[1]....
        /*0040*/ 	.word	0xffffffff


	//   ....[2]....
        /*0044*/ 	.word	0xffffffff


	//   ....[3]....
        /*0048*/ 	.word	0xffffffff


	//   ....[4]....
        /*004c*/ 	.word	0xffffffff


	//   ....[5]....
        /*0050*/ 	.word	0xffffffff


	//   ....[6]....
        /*0054*/ 	.word	0xffffffff


	//   ....[7]....
        /*0058*/ 	.word	0xffffffff


	//   ....[8]....
        /*005c*/ 	.word	0xffffffff


	//   ....[9]....
        /*0060*/ 	.word	0xffffffff


	//   ....[10]....
        /*0064*/ 	.word	0xffffffff


	//   ....[11]....
        /*0068*/ 	.word	0xffffffff


	//   ....[12]....
        /*006c*/ 	.word	0xffffffff


	//   ....[13]....
        /*0070*/ 	.word	0xffffffff


	//   ....[14]....
        /*0074*/ 	.word	0xffffffff


	//   ....[15]....
        /*0078*/ 	.word	0xffffffff


	//   ....[16]....
        /*007c*/ 	.word	0xffffffff


	//   ....[17]....
        /*0080*/ 	.word	0xffffffff


	//   ....[18]....
        /*0084*/ 	.word	0xffffffff


	//   ....[19]....
        /*0088*/ 	.word	0xffffffff


	//   ....[20]....
        /*008c*/ 	.word	0xffffffff


	//   ....[21]....
        /*0090*/ 	.word	0xffffffff


	//   ....[22]....
        /*0094*/ 	.word	0xffffffff


	//   ....[23]....
        /*0098*/ 	.word	0xffffffff


	//   ....[24]....
        /*009c*/ 	.word	0xffffffff


	//   ....[25]....
        /*00a0*/ 	.word	0xffffffff


	//   ....[26]....
        /*00a4*/ 	.word	0xffffffff


	//   ....[27]....
        /*00a8*/ 	.word	0xffffffff


	//   ....[28]....
        /*00ac*/ 	.word	0xffffffff


	//   ....[29]....
        /*00b0*/ 	.word	0xffffffff


	//   ....[30]....
        /*00b4*/ 	.word	0xffffffff


	//   ....[31]....
        /*00b8*/ 	.word	0xffffffff


	//   ....[32]....
        /*00bc*/ 	.word	0xffffffff


	//   ....[33]....
        /*00c0*/ 	.word	0xffffffff


	//   ....[34]....
        /*00c4*/ 	.word	0xffffffff


	//   ....[35]....
        /*00c8*/ 	.word	0xffffffff


	//   ....[36]....
        /*00cc*/ 	.word	0xffffffff


	//   ....[37]....
        /*00d0*/ 	.word	0xffffffff


	//   ....[38]....
        /*00d4*/ 	.word	0xffffffff


	//   ....[39]....
        /*00d8*/ 	.word	0xffffffff


	//   ....[40]....
        /*00dc*/ 	.word	0xffffffff


	//   ....[41]....
        /*00e0*/ 	.word	0xffffffff


	//   ....[42]....
        /*00e4*/ 	.word	0xffffffff


	//   ....[43]....
        /*00e8*/ 	.word	0xffffffff


	//   ....[44]....
        /*00ec*/ 	.word	0xffffffff


	//   ....[45]....
        /*00f0*/ 	.word	0xffffffff


	//   ....[46]....
        /*00f4*/ 	.word	0xffffffff


	//   ....[47]....
        /*00f8*/ 	.word	0xffffffff


	//   ....[48]....
        /*00fc*/ 	.word	0xffffffff


	//   ....[49]....
        /*0100*/ 	.word	0xffffffff


	//   ....[50]....
        /*0104*/ 	.word	0xffffffff


	//   ....[51]....
        /*0108*/ 	.word	0xffffffff


	//   ....[52]....
        /*010c*/ 	.word	0xffffffff


	//   ....[53]....
        /*0110*/ 	.word	0xffffffff


	//----- nvinfo : EIATTR_COOP_GROUP_INSTR_OFFSETS
	.align		4
.L_308:
        /*0114*/ 	.byte	0x04, 0x28
        /*0116*/ 	.short	(.L_310 - .L_309)


	//   ....[0]....
.L_309:
        /*0118*/ 	.word	0x00000d50


	//   ....[1]....
        /*011c*/ 	.word	0x00000d90


	//   ....[2]....
        /*0120*/ 	.word	0x00000dc0


	//   ....[3]....
        /*0124*/ 	.word	0x00000df0


	//   ....[4]....
        /*0128*/ 	.word	0x00000f30


	//   ....[5]....
        /*012c*/ 	.word	0x00000f80


	//   ....[6]....
        /*0130*/ 	.word	0x00000fd0


	//   ....[7]....
        /*0134*/ 	.word	0x00001070


	//   ....[8]....
        /*0138*/ 	.word	0x00002a70


	//   ....[9]....
        /*013c*/ 	.word	0x00002dd0


	//   ....[10]....
        /*0140*/ 	.word	0x00003af0


	//   ....[11]....
        /*0144*/ 	.word	0x00003b10


	//   ....[12]....
        /*0148*/ 	.word	0x00003b30


	//   ....[13]....
        /*014c*/ 	.word	0x00003b50


	//   ....[14]....
        /*0150*/ 	.word	0x00006050


	//   ....[15]....
        /*0154*/ 	.word	0x00006410


	//   ....[16]....
        /*0158*/ 	.word	0x00006c60


	//   ....[17]....
        /*015c*/ 	.word	0x00006e30


	//   ....[18]....
        /*0160*/ 	.word	0x00006e80


	//   ....[19]....
        /*0164*/ 	.word	0x00006f10


	//   ....[20]....
        /*0168*/ 	.word	0x00009cd0


	//   ....[21]....
        /*016c*/ 	.word	0x00009cf0


	//   ....[22]....
        /*0170*/ 	.word	0x00009d10


	//   ....[23]....
        /*0174*/ 	.word	0x00009d30


	//   ....[24]....
        /*0178*/ 	.word	0x0000caf0


	//   ....[25]....
        /*017c*/ 	.word	0x0000ce80


	//   ....[26]....
        /*0180*/ 	.word	0x0000d600


	//   ....[27]....
        /*0184*/ 	.word	0x0000d7e0


	//   ....[28]....
        /*0188*/ 	.word	0x0000d820


	//   ....[29]....
        /*018c*/ 	.word	0x0000d8a0


	//   ....[30]....
        /*0190*/ 	.word	0x0000ef70


	//   ....[31]....
        /*0194*/ 	.word	0x0000efa0


	//   ....[32]....
        /*0198*/ 	.word	0x0000efe0


	//   ....[33]....
        /*019c*/ 	.word	0x0000eff0


	//   ....[34]....
        /*01a0*/ 	.word	0x00010520


	//   ....[35]....
        /*01a4*/ 	.word	0x00010530


	//   ....[36]....
        /*01a8*/ 	.word	0x00010550


	//   ....[37]....
        /*01ac*/ 	.word	0x00010570


	//   ....[38]....
        /*01b0*/ 	.word	0x00010590


	//   ....[39]....
        /*01b4*/ 	.word	0x000105b0


	//   ....[40]....
        /*01b8*/ 	.word	0x000107e0


	//   ....[41]....
        /*01bc*/ 	.word	0x00010810


	//   ....[42]....
        /*01c0*/ 	.word	0x00010960


	//   ....[43]....
        /*01c4*/ 	.word	0x00010990


	//   ....[44]....
        /*01c8*/ 	.word	0x00010ae0


	//   ....[45]....
        /*01cc*/ 	.word	0x00010b00


	//   ....[46]....
        /*01d0*/ 	.word	0x00011190


	//   ....[47]....
        /*01d4*/ 	.word	0x000111b0


	//   ....[48]....
        /*01d8*/ 	.word	0x000112e0


	//   ....[49]....
        /*01dc*/ 	.word	0x00011310


	//   ....[50]....
        /*01e0*/ 	.word	0x00011440


	//   ....[51]....
        /*01e4*/ 	.word	0x00011470


	//   ....[52]....
        /*01e8*/ 	.word	0x000115a0


	//   ....[53]....
        /*01ec*/ 	.word	0x000115c0


	//----- nvinfo : EIATTR_EXIT_INSTR_OFFSETS
	.align		4
.L_310:
        /*01f0*/ 	.byte	0x04, 0x1c
        /*01f2*/ 	.short	(.L_312 - .L_311)


	//   ....[0]....
.L_311:
        /*01f4*/ 	.word	0x00000030


	//   ....[1]....
        /*01f8*/ 	.word	0x00010b10


	//   ....[2]....
        /*01fc*/ 	.word	0x00010be0


	//   ....[3]....
        /*0200*/ 	.word	0x00010c40


	//   ....[4]....
        /*0204*/ 	.word	0x000115d0


	//   ....[5]....
        /*0208*/ 	.word	0x00011680


	//   ....[6]....
        /*020c*/ 	.word	0x000116e0


	//----- nvinfo : EIATTR_CTAIDZ_USED
	.align		4
.L_312:
        /*0210*/ 	.byte	0x01, 0x04
	.zero		2


	//----- nvinfo : EIATTR_MAX_THREADS
	.align		4
        /*0214*/ 	.byte	0x04, 0x05
        /*0216*/ 	.short	(.L_314 - .L_313)
.L_313:
        /*0218*/ 	.word	0x00000100
        /*021c*/ 	.word	0x00000001
        /*0220*/ 	.word	0x00000001


	//----- nvinfo : EIATTR_CRS_STACK_SIZE
	.align		4
.L_314:
        /*0224*/ 	.byte	0x04, 0x1e
        /*0226*/ 	.short	(.L_316 - .L_315)
.L_315:
        /*0228*/ 	.word	0x00000000
.L_316:


//--------------------- .nv.info._ZN7cutlass13device_kernelIN5flash19enable_sm80_to_sm89INS1_16FlashAttnFwdSm80INS1_25CollectiveMainloopFwdSm80ILi8ELi1ELb0EN4cute5tupleIJNS5_1CILi128EEENS7_ILi64EEENS7_ILi192EEEEEELi192ENS_10bfloat16_tEfNS_4arch4Sm80ELb0ELb1ELb1ELb1ELb0ELb0ELb1ELb0EEENS1_21CollectiveEpilogueFwdINS6_IJS8_SA_S9_EEENS6_IJNS7_ILi1EEESI_SI_EEESC_SE_Li256ELb1ELb1ELb0ELb0EEENS1_19SingleTileSchedulerILb1ELb0ELb1ELi128EEEEEEEEEvNT_6ParamsE --------------------------
	.section	.nv.info._ZN7cutlass13device_kernelIN5flash19enable_sm80_to_sm89INS1_16FlashAttnFwdSm80INS1_25CollectiveMainloopFwdSm80ILi8ELi1ELb0EN4cute5tupleIJNS5_1CILi128EEENS7_ILi64EEENS7_ILi192EEEEEELi192ENS_10bfloat16_tEfNS_4arch4Sm80ELb0ELb1ELb1ELb1ELb0ELb0ELb1ELb0EEENS1_21CollectiveEpilogueFwdINS6_IJS8_SA_S9_EEENS6_IJNS7_ILi1EEESI_SI_EEESC_SE_Li256ELb1ELb1ELb0ELb0EEENS1_19SingleTileSchedulerILb1ELb0ELb1ELi128EEEEEEEEEvNT_6ParamsE,"",@"SHT_CUDA_INFO"
	.sectionflags	@""
	.align	4


	//----- nvinfo : EIATTR_CUDA_API_VERSION
	.align		4
        /*0000*/ 	.byte	0x04, 0x37
        /*0002*/ 	.short	(.L_318 - .L_317)
.L_317:
        /*0004*/ 	.word	0x00000082


	//----- nvinfo : EIATTR_SW2861232_WAR
	.align		4
.L_318:
        /*0008*/ 	.byte	0x01, 0x35
	.zero		2


	//----- nvinfo : EIATTR_PARAM_CBANK
	.align		4
        /*000c*/ 	.byte	0x04, 0x0a
        /*000e*/ 	.short	(.L_320 - .L_319)
	.align		4
.L_319:
        /*0010*/ 	.word	index@(.nv.constant0._ZN7cutlass13device_kernelIN5flash19enable_sm80_to_sm89INS1_16FlashAttnFwdSm80INS1_25CollectiveMainloopFwdSm80ILi8ELi1ELb0EN4cute5tupleIJNS5_1CILi128EEENS7_ILi64EEENS7_ILi192EEEEEELi192ENS_10bfloat16_tEfNS_4arch4Sm80ELb0ELb1ELb1ELb1ELb0ELb0ELb1ELb0EEENS1_21CollectiveEpilogueFwdINS6_IJS8_SA_S9_EEENS6_IJNS7_ILi1EEESI_SI_EEESC_SE_Li256ELb1ELb1ELb0ELb0EEENS1_19SingleTileSchedulerILb1ELb0ELb1ELi128EEEEEEEEEvNT_6ParamsE)
        /*0014*/ 	.short	0x0160
        /*0016*/ 	.short	0x0418


	//----- nvinfo : EIATTR_CBANK_PARAM_SIZE
	.align		4
.L_320:
        /*0018*/ 	.byte	0x03, 0x19
        /*001a*/ 	.short	0x0418


	//----- nvinfo : EIATTR_KPARAM_INFO
	.align		4
        /*001c*/ 	.byte	0x04, 0x17
        /*001e*/ 	.short	(.L_322 - .L_321)
.L_321:
        /*0020*/ 	.word	0x00000000
        /*0024*/ 	.short	0x0000
        /*0026*/ 	.short	0x0000
        /*0028*/ 	.byte	0x00, 0xf0, 0x61, 0x10


	//----- nvinfo : EIATTR_MAXREG_COUNT
	.align		4
.L_322:
        /*002c*/ 	.byte	0x03, 0x1b
        /*002e*/ 	.short	0x00ff


	//----- nvinfo : EIATTR_NUM_BARRIERS
	.align		4
        /*0030*/ 	.byte	0x02, 0x4c
        /*0032*/ 	.byte	0x02
	.zero		1


	//----- nvinfo : EIATTR_MERCURY_ISA_VERSION
	.align		4
        /*0034*/ 	.byte	0x03, 0x5f
        /*0036*/ 	.short	0x0000


	//----- nvinfo : EIATTR_COOP_GROUP_MASK_REGIDS
	.align		4
        /*0038*/ 	.byte	0x04, 0x29
        /*003a*/ 	.short	(.L_324 - .L_323)


	//   ....[0]....
.L_323:
        /*003c*/ 	.word	0xffffffff


	//   ....[1]....
        /*0040*/ 	.word	0xffffffff


	//   ....[2]....
        /*0044*/ 	.word	0xffffffff


	//   ....[3]....
        /*0048*/ 	.word	0xffffffff


	//   ....[4]....
        /*004c*/ 	.word	0xffffffff


	//   ....[5]....
        /*0050*/ 	.word	0xffffffff


	//   ....[6]....
        /*0054*/ 	.word	0xffffffff


	//   ....[7]....
        /*0058*/ 	.word	0xffffffff


	//   ....[8]....
        /*005c*/ 	.word	0xffffffff


	//   ....[9]....
        /*0060*/ 	.word	0xffffffff


	//   ....[10]....
        /*0064*/ 	.word	0xffffffff


	//   ....[11]....
        /*0068*/ 	.word	0xffffffff


	//   ....[12]....
        /*006c*/ 	.word	0xffffffff


	//   ....[13]....
        /*0070*/ 	.word	0xffffffff


	//   ....[14]....
        /*0074*/ 	.word	0xffffffff


	//   ....[15]....
        /*0078*/ 	.word	0xffffffff


	//   ....[16]....
        /*007c*/ 	.word	0xffffffff


	//   ....[17]....
        /*0080*/ 	.word	0xffffffff


	//   ....[18]....
        /*0084*/ 	.word	0xffffffff


	//   ....[19]....
        /*0088*/ 	.word	0xffffffff


	//   ....[20]....
        /*008c*/ 	.word	0xffffffff


	//   ....[21]....
        /*0090*/ 	.word	0xffffffff


	//   ....[22]....
        /*0094*/ 	.word	0xffffffff


	//   ....[23]....
        /*0098*/ 	.word	0xffffffff


	//   ....[24]....
        /*009c*/ 	.word	0xffffffff


	//   ....[25]....
        /*00a0*/ 	.word	0xffffffff


	//   ....[26]....
        /*00a4*/ 	.word	0xffffffff


	//   ....[27]....
        /*00a8*/ 	.word	0xffffffff


	//   ....[28]....
        /*00ac*/ 	.word	0xffffffff


	//   ....[29]....
        /*00b0*/ 	.word	0xffffffff


	//   ....[30]....
        /*00b4*/ 	.word	0xffffffff


	//   ....[31]....
        /*00b8*/ 	.word	0xffffffff


	//   ....[32]....
        /*00bc*/ 	.word	0xffffffff


	//   ....[33]....
        /*00c0*/ 	.word	0xffffffff


	//   ....[34]....
        /*00c4*/ 	.word	0xffffffff


	//   ....[35]....
        /*00c8*/ 	.word	0xffffffff


	//   ....[36]....
        /*00cc*/ 	.word	0xffffffff


	//   ....[37]....
        /*00d0*/ 	.word	0xffffffff


	//   ....[38]....
        /*00d4*/ 	.word	0xffffffff


	//   ....[39]....
        /*00d8*/ 	.word	0xffffffff


	//   ....[40]....
        /*00dc*/ 	.word	0xffffffff


	//   ....[41]....
        /*00e0*/ 	.word	0xffffffff


	//   ....[42]....
        /*00e4*/ 	.word	0xffffffff


	//   ....[43]....
        /*00e8*/ 	.word	0xffffffff


	//   ....[44]....
        /*00ec*/ 	.word	0xffffffff


	//   ....[45]....
        /*00f0*/ 	.word	0xffffffff


	//   ....[46]....
        /*00f4*/ 	.word	0xffffffff


	//   ....[47]....
        /*00f8*/ 	.word	0xffffffff


	//   ....[48]....
        /*00fc*/ 	.word	0xffffffff


	//   ....[49]....
        /*0100*/ 	.word	0xffffffff


	//   ....[50]....
        /*0104*/ 	.word	0xffffffff


	//   ....[51]....
        /*0108*/ 	.word	0xffffffff


	//   ....[52]....
        /*010c*/ 	.word	0xffffffff


	//   ....[53]....
        /*0110*/ 	.word	0xffffffff


	//   ....[54]....
        /*0114*/ 	.word	0xffffffff


	//----- nvinfo : EIATTR_COOP_GROUP_INSTR_OFFSETS
	.align		4
.L_324:
        /*0118*/ 	.byte	0x04, 0x28
        /*011a*/ 	.short	(.L_326 - .L_325)


	//   ....[0]....
.L_325:
        /*011c*/ 	.word	0x00000080


	//   ....[1]....
        /*0120*/ 	.word	0x000014b0


	//   ....[2]....
        /*0124*/ 	.word	0x000014e0


	//   ....[3]....
        /*0128*/ 	.word	0x000017a0


	//   ....[4]....
        /*012c*/ 	.word	0x000017d0


	//   ....[5]....
        /*0130*/ 	.word	0x00001910


	//   ....[6]....
        /*0134*/ 	.word	0x00001940


	//   ....[7]....
        /*0138*/ 	.word	0x00001a70


	//   ....[8]....
        /*013c*/ 	.word	0x00001ab0


	//   ....[9]....
        /*0140*/ 	.word	0x00003070


	//   ....[10]....
        /*0144*/ 	.word	0x00003480


	//   ....[11]....
        /*0148*/ 	.word	0x00004170


	//   ....[12]....
        /*014c*/ 	.word	0x00004190


	//   ....[13]....
        /*0150*/ 	.word	0x000041b0


	//   ....[14]....
        /*0154*/ 	.word	0x000041d0


	//   ....[15]....
        /*0158*/ 	.word	0x00006690


	//   ....[16]....
        /*015c*/ 	.word	0x00006a80


	//   ....[17]....
        /*0160*/ 	.word	0x000072d0


	//   ....[18]....
        /*0164*/ 	.word	0x000074b0


	//   ....[19]....
        /*0168*/ 	.word	0x000074f0


	//   ....[20]....
        /*016c*/ 	.word	0x00007580


	//   ....[21]....
        /*0170*/ 	.word	0x0000a310


	//   ....[22]....
        /*0174*/ 	.word	0x0000a330


	//   ....[23]....
        /*0178*/ 	.word	0x0000a350


	//   ....[24]....
        /*017c*/ 	.word	0x0000a370


	//   ....[25]....
        /*0180*/ 	.word	0x0000d010


	//   ....[26]....
        /*0184*/ 	.word	0x0000d4c0


	//   ....[27]....
        /*0188*/ 	.word	0x0000dc40


	//   ....[28]....
        /*018c*/ 	.word	0x0000de20


	//   ....[29]....
        /*0190*/ 	.word	0x0000de60


	//   ....[30]....
        /*0194*/ 	.word	0x0000dee0


	//   ....[31]....
        /*0198*/ 	.word	0x0000f5b0


	//   ....[32]....
        /*019c*/ 	.word	0x0000f5e0


	//   ....[33]....
        /*01a0*/ 	.word	0x0000f620


	//   ....[34]....
        /*01a4*/ 	.word	0x0000f630


	//   ....[35]....
        /*01a8*/ 	.word	0x00010b70


	//   ....[36]....
        /*01ac*/ 	.word	0x00010ba0


	//   ....[37]....
        /*01b0*/ 	.word	0x00010be0


	//   ....[38]....
        /*01b4*/ 	.word	0x00010c20


	//   ....[39]....
        /*01b8*/ 	.word	0x00010e10


	//   ....[40]....
        /*01bc*/ 	.word	0x00010e20


	//   ....[41]....
        /*01c0*/ 	.word	0x00010fa0


	//   ....[42]....
        /*01c4*/ 	.word	0x00010fd0


	//   ....[43]....
        /*01c8*/ 	.word	0x00011120


	//   ....[44]....
        /*01cc*/ 	.word	0x00011150


	//   ....[45]....
        /*01d0*/ 	.word	0x000112a0


	//   ....[46]....
        /*01d4*/ 	.word	0x000112c0


	//   ....[47]....
        /*01d8*/ 	.word	0x00011ad0


	//   ....[48]....
        /*01dc*/ 	.word	0x00011af0


	//   ....[49]....
        /*01e0*/ 	.word	0x00011c20


	//   ....[50]....
        /*01e4*/ 	.word	0x00011c50


	//   ....[51]....
        /*01e8*/ 	.word	0x00011d80


	//   ....[52]....
        /*01ec*/ 	.word	0x00011db0


	//   ....[53]....
        /*01f0*/ 	.word	0x00011ee0


	//   ....[54]....
        /*01f4*/ 	.word	0x00011f00


	//----- nvinfo : EIATTR_EXIT_INSTR_OFFSETS
	.align		4
.L_326:
        /*01f8*/ 	.byte	0x04, 0x1c
        /*01fa*/ 	.short	(.L_328 - .L_327)


	//   ....[0]....
.L_327:
        /*01fc*/ 	.word	0x00000310


	//   ....[1]....
        /*0200*/ 	.word	0x000112d0


	//   ....[2]....
        /*0204*/ 	.word	0x000113a0


	//   ....[3]....
        /*0208*/ 	.word	0x00011400


	//   ....[4]....
        /*020c*/ 	.word	0x00011f10


	//   ....[5]....
        /*0210*/ 	.word	0x00011fc0


	//   ....[6]....
        /*0214*/ 	.word	0x00012020


	//----- nvinfo : EIATTR_CTAIDZ_USED
	.align		4
.L_328:
        /*0218*/ 	.byte	0x01, 0x04
	.zero		2


	//----- nvinfo : EIATTR_MAX_THREADS
	.align		4
        /*021c*/ 	.byte	0x04, 0x05
        /*021e*/ 	.short	(.L_330 - .L_329)
.L_329:
        /*0220*/ 	.word	0x00000100
        /*0224*/ 	.word	0x00000001
        /*0228*/ 	.word	0x00000001


	//----- nvinfo : EIATTR_CRS_STACK_SIZE
	.align		4
.L_330:
        /*022c*/ 	.byte	0x04, 0x1e
        /*022e*/ 	.short	(.L_332 - .L_331)
.L_331:
        /*0230*/ 	.word	0x00000000
.L_332:


//--------------------- .nv.info._ZN7cutlass13device_kernelIN5flash19enable_sm80_to_sm89INS1_16FlashAttnFwdSm80INS1_25CollectiveMainloopFwdSm80ILi8ELi1ELb0EN4cute5tupleIJNS5_1CILi128EEENS7_ILi64EEENS7_ILi192EEEEEELi192ENS_10bfloat16_tEfNS_4arch4Sm80ELb0ELb1ELb1ELb1ELb0ELb1ELb1ELb0EEENS1_21CollectiveEpilogueFwdINS6_IJS8_SA_S9_EEENS6_IJNS7_ILi1EEESI_SI_EEESC_SE_Li256ELb1ELb1ELb0ELb0EEENS1_19SingleTileSchedulerILb1ELb0ELb1ELi128EEEEEEEEEvNT_6ParamsE --------------------------
	.section	.nv.info._ZN7cutlass13device_kernelIN5flash19enable_sm80_to_sm89INS1_16FlashAttnFwdSm80INS1_25CollectiveMainloopFwdSm80ILi8ELi1ELb0EN4cute5tupleIJNS5_1CILi128EEENS7_ILi64EEENS7_ILi192EEEEEELi192ENS_10bfloat16_tEfNS_4arch4Sm80ELb0ELb1ELb1ELb1ELb0ELb1ELb1ELb0EEENS1_21CollectiveEpilogueFwdINS6_IJS8_SA_S9_EEENS6_IJNS7_ILi1EEESI_SI_EEESC_SE_Li256ELb1ELb1ELb0ELb0EEENS1_19SingleTileSchedulerILb1ELb0ELb1ELi128EEEEEEEEEvNT_6ParamsE,"",@"SHT_CUDA_INFO"
	.sectionflags	@""
	.align	4


	//----- nvinfo : EIATTR_CUDA_API_VERSION
	.align		4
        /*0000*/ 	.byte	0x04, 0x37
        /*0002*/ 	.short	(.L_334 - .L_333)
.L_333:
        /*0004*/ 	.word	0x00000082


	//----- nvinfo : EIATTR_SW2861232_WAR
	.align		4
.L_334:
        /*0008*/ 	.byte	0x01, 0x35
	.zero		2


	//----- nvinfo : EIATTR_PARAM_CBANK
	.align		4
        /*000c*/ 	.byte	0x04, 0x0a
        /*000e*/ 	.short	(.L_336 - .L_335)
	.align		4
.L_335:
        /*0010*/ 	.word	index@(.nv.constant0._ZN7cutlass13device_kernelIN5flash19enable_sm80_to_sm89INS1_16FlashAttnFwdSm80INS1_25CollectiveMainloopFwdSm80ILi8ELi1ELb0EN4cute5tupleIJNS5_1CILi128EEENS7_ILi64EEENS7_ILi192EEEEEELi192ENS_10bfloat16_tEfNS_4arch4Sm80ELb0ELb1ELb1ELb1ELb0ELb1ELb1ELb0EEENS1_21CollectiveEpilogueFwdINS6_IJS8_SA_S9_EEENS6_IJNS7_ILi1EEESI_SI_EEESC_SE_Li256ELb1ELb1ELb0ELb0EEENS1_19SingleTileSchedulerILb1ELb0ELb1ELi128EEEEEEEEEvNT_6ParamsE)
        /*0014*/ 	.short	0x0160
        /*0016*/ 	.short	0x0418


	//----- nvinfo : EIATTR_CBANK_PARAM_SIZE
	.align		4
.L_336:
        /*0018*/ 	.byte	0x03, 0x19
        /*001a*/ 	.short	0x0418


	//----- nvinfo : EIATTR_KPARAM_INFO
	.align		4
        /*001c*/ 	.byte	0x04, 0x17
        /*001e*/ 	.short	(.L_338 - .L_337)
.L_337:
        /*0020*/ 	.word	0x00000000
        /*0024*/ 	.short	0x0000
        /*0026*/ 	.short	0x0000
        /*0028*/ 	.byte	0x00, 0xf0, 0x61, 0x10


	//----- nvinfo : EIATTR_MAXREG_COUNT
	.align		4
.L_338:
        /*002c*/ 	.byte	0x03, 0x1b
        /*002e*/ 	.short	0x00ff


	//----- nvinfo : EIATTR_NUM_BARRIERS
	.align		4
        /*0030*/ 	.byte	0x02, 0x4c
        /*0032*/ 	.byte	0x02
	.zero		1


	//----- nvinfo : EIATTR_MERCURY_ISA_VERSION
	.align		4
        /*0034*/ 	.byte	0x03, 0x5f
        /*0036*/ 	.short	0x0000


	//----- nvinfo : EIATTR_COOP_GROUP_MASK_REGIDS
	.align		4
        /*0038*/ 	.byte	0x04, 0x29
        /*003a*/ 	.short	(.L_340 - .L_339)


	//   ....[0]....
.L_339:
        /*003c*/ 	.word	0xffffffff


	//   ....[1]....
        /*0040*/ 	.word	0xffffffff


	//   ....[2]....
        /*0044*/ 	.word	0xffffffff


	//   ....[3]....
        /*0048*/ 	.word	0xffffffff


	//   ....[4]....
        /*004c*/ 	.word	0xffffffff


	//   ....[5]....
        /*0050*/ 	.word	0xffffffff


	//   ....[6]....
        /*0054*/ 	.word	0xffffffff


	//   ....[7]....
        /*0058*/ 	.word	0xffffffff


	//   ....[8]....
        /*005c*/ 	.word	0xffffffff


	//   ....[9]....
        /*0060*/ 	.word	0xffffffff


	//   ....[10]....
        /*0064*/ 	.word	0xffffffff


	//   ....[11]....
        /*0068*/ 	.word	0xffffffff


	//   ....[12]....
        /*006c*/ 	.word	0xffffffff


	//   ....[13]....
        /*0070*/ 	.word	0xffffffff


	//   ....[14]....
        /*0074*/ 	.word	0xffffffff


	//   ....[15]....
        /*0078*/ 	.word	0xffffffff


	//   ....[16]....
        /*007c*/ 	.word	0xffffffff


	//   ....[17]....
        /*0080*/ 	.word	0xffffffff


	//   ....[18]....
        /*0084*/ 	.word	0xffffffff


	//   ....[19]....
        /*0088*/ 	.word	0xffffffff


	//   ....[20]....
        /*008c*/ 	.word	0xffffffff


	//   ....[21]....
        /*0090*/ 	.word	0xffffffff


	//   ....[22]....
        /*0094*/ 	.word	0xffffffff


	//   ....[23]....
        /*0098*/ 	.word	0xffffffff


	//   ....[24]....
        /*009c*/ 	.word	0xffffffff


	//   ....[25]....
        /*00a0*/ 	.word	0xffffffff


	//   ....[26]....
        /*00a4*/ 	.word	0xffffffff


	//   ....[27]....
        /*00a8*/ 	.word	0xffffffff


	//   ....[28]....
        /*00ac*/ 	.word	0xffffffff


	//   ....[29]....
        /*00b0*/ 	.word	0xffffffff


	//   ....[30]....
        /*00b4*/ 	.word	0xffffffff


	//   ....[31]....
        /*00b8*/ 	.word	0xffffffff


	//   ....[32]....
        /*00bc*/ 	.word	0xffffffff


	//   ....[33]....
        /*00c0*/ 	.word	0xffffffff


	//   ....[34]....
        /*00c4*/ 	.word	0xffffffff


	//   ....[35]....
        /*00c8*/ 	.word	0xffffffff


	//   ....[36]....
        /*00cc*/ 	.word	0xffffffff


	//   ....[37]....
        /*00d0*/ 	.word	0xffffffff


	//   ....[38]....
        /*00d4*/ 	.word	0xffffffff


	//   ....[39]....
        /*00d8*/ 	.word	0xffffffff


	//   ....[40]....
        /*00dc*/ 	.word	0xffffffff


	//   ....[41]....
        /*00e0*/ 	.word	0xffffffff


	//   ....[42]....
        /*00e4*/ 	.word	0xffffffff


	//   ....[43]....
        /*00e8*/ 	.word	0xffffffff


	//   ....[44]....
        /*00ec*/ 	.word	0xffffffff


	//   ....[45]....
        /*00f0*/ 	.word	0xffffffff


	//   ....[46]....
        /*00f4*/ 	.word	0xffffffff


	//   ....[47]....
        /*00f8*/ 	.word	0xffffffff


	//   ....[48]....
        /*00fc*/ 	.word	0xffffffff


	//   ....[49]....
        /*0100*/ 	.word	0xffffffff


	//   ....[50]....
        /*0104*/ 	.word	0xffffffff


	//   ....[51]....
        /*0108*/ 	.word	0xffffffff


	//   ....[52]....
        /*010c*/ 	.word	0xffffffff


	//   ....[53]....
        /*0110*/ 	.word	0xffffffff


	//   ....[54]....
        /*0114*/ 	.word	0xffffffff


	//   ....[55]....
        /*0118*/ 	.word	0xffffffff


	//   ....[56]....
        /*011c*/ 	.word	0xffffffff


	//   ....[57]....
        /*0120*/ 	.word	0xffffffff


	//   ....[58]....
        /*0124*/ 	.word	0xffffffff


	//   ....[59]....
        /*0128*/ 	.word	0xffffffff


	//   ....[60]....
        /*012c*/ 	.word	0xffffffff


	//   ....[61]....
        /*0130*/ 	.word	0xffffffff


	//   ....[62]....
        /*0134*/ 	.word	0xffffffff


	//   ....[63]....
        /*0138*/ 	.word	0xffffffff


	//   ....[64]....
        /*013c*/ 	.word	0xffffffff


	//   ....[65]....
        /*0140*/ 	.word	0xffffffff


	//   ....[66]....
        /*0144*/ 	.word	0xffffffff


	//   ....[67]....
        /*0148*/ 	.word	0xffffffff


	//   ....[68]....
        /*014c*/ 	.word	0xffffffff


	//   ....[69]....
        /*0150*/ 	.word	0xffffffff


	//   ....[70]....
        /*0154*/ 	.word	0xffffffff


	//----- nvinfo : EIATTR_COOP_GROUP_INSTR_OFFSETS
	.align		4
.L_340:
        /*0158*/ 	.byte	0x04, 0x28
        /*015a*/ 	.short	(.L_342 - .L_341)


	//   ....[0]....
.L_341:
        /*015c*/ 	.word	0x00000090


	//   ....[1]....
        /*0160*/ 	.word	0x00007690


	//   ....[2]....
        /*0164*/ 	.word	0x00007750


	//   ....[3]....
        /*0168*/ 	.word	0x000078c0


	//   ....[4]....
        /*016c*/ 	.word	0x000078f0


	//   ....[5]....
        /*0170*/ 	.word	0x00007a30


	//   ....[6]....
        /*0174*/ 	.word	0x00007a60


	//   ....[7]....
        /*0178*/ 	.word	0x00007b90


	//   ....[8]....
        /*017c*/ 	.word	0x00007bd0


	//   ....[9]....
        /*0180*/ 	.word	0x000082a0


	//   ....[10]....
        /*0184*/ 	.word	0x00008320


	//   ....[11]....
        /*0188*/ 	.word	0x00008350


	//   ....[12]....
        /*018c*/ 	.word	0x00008370


	//   ....[13]....
        /*0190*/ 	.word	0x000087a0


	//   ....[14]....
        /*0194*/ 	.word	0x00008a60


	//   ....[15]....
        /*0198*/ 	.word	0x00008aa0


	//   ....[16]....
        /*019c*/ 	.word	0x00008ae0


	//   ....[17]....
        /*01a0*/ 	.word	0x0000bbf0


	//   ....[18]....
        /*01a4*/ 	.word	0x0000bc80


	//   ....[19]....
        /*01a8*/ 	.word	0x0000bc90


	//   ....[20]....
        /*01ac*/ 	.word	0x0000bca0


	//   ....[21]....
        /*01b0*/ 	.word	0x0000bf20


	//   ....[22]....
        /*01b4*/ 	.word	0x0000c1e0


	//   ....[23]....
        /*01b8*/ 	.word	0x0000c220


	//   ....[24]....
        /*01bc*/ 	.word	0x0000c260


	//   ....[25]....
        /*01c0*/ 	.word	0x000108d0


	//   ....[26]....
        /*01c4*/ 	.word	0x00010c70


	//   ....[27]....
        /*01c8*/ 	.word	0x00011870


	//   ....[28]....
        /*01cc*/ 	.word	0x000119d0


	//   ....[29]....
        /*01d0*/ 	.word	0x000119e0


	//   ....[30]....
        /*01d4*/ 	.word	0x00011a30


	//   ....[31]....
        /*01d8*/ 	.word	0x00014010


	//   ....[32]....
        /*01dc*/ 	.word	0x000142e0


	//   ....[33]....
        /*01e0*/ 	.word	0x00014ae0


	//   ....[34]....
        /*01e4*/ 	.word	0x00014d10


	//   ....[35]....
        /*01e8*/ 	.word	0x00014d20


	//   ....[36]....
        /*01ec*/ 	.word	0x00014d90


	//   ....[37]....
        /*01f0*/ 	.word	0x00017b00


	//   ....[38]....
        /*01f4*/ 	.word	0x00017b20


	//   ....[39]....
        /*01f8*/ 	.word	0x00017b50


	//   ....[40]....
        /*01fc*/ 	.word	0x00017b80


	//   ....[41]....
        /*0200*/ 	.word	0x0001a8b0


	//   ....[42]....
        /*0204*/ 	.word	0x0001ad20


	//   ....[43]....
        /*0208*/ 	.word	0x0001b470


	//   ....[44]....
        /*020c*/ 	.word	0x0001b650


	//   ....[45]....
        /*0210*/ 	.word	0x0001b690


	//   ....[46]....
        /*0214*/ 	.word	0x0001b710


	//   ....[47]....
        /*0218*/ 	.word	0x0001ce00


	//   ....[48]....
        /*021c*/ 	.word	0x0001ce30


	//   ....[49]....
        /*0220*/ 	.word	0x0001ce80


	//   ....[50]....
        /*0224*/ 	.word	0x0001ce90


	//   ....[51]....
        /*0228*/ 	.word	0x0001e480


	//   ....[52]....
        /*022c*/ 	.word	0x0001e500


	//   ....[53]....
        /*0230*/ 	.word	0x0001e540


	//   ....[54]....
        /*0234*/ 	.word	0x0001e580


	//   ....[55]....
        /*0238*/ 	.word	0x0001e7b0


	//   ....[56]....
        /*023c*/ 	.word	0x0001e7c0


	//   ....[57]....
        /*0240*/ 	.word	0x0001e940


	//   ....[58]....
        /*0244*/ 	.word	0x0001e970


	//   ....[59]....
        /*0248*/ 	.word	0x0001eac0


	//   ....[60]....
        /*024c*/ 	.word	0x0001eaf0


	//   ....[61]....
        /*0250*/ 	.word	0x0001ec40


	//   ....[62]....
        /*0254*/ 	.word	0x0001ec60


	//   ....[63]....
        /*0258*/ 	.word	0x0001f5a0


	//   ....[64]....
        /*025c*/ 	.word	0x0001f5b0


	//   ....[65]....
        /*0260*/ 	.word	0x0001f6e0


	//   ....[66]....
        /*0264*/ 	.word	0x0001f710


	//   ....[67]....
        /*0268*/ 	.word	0x0001f840


	//   ....[68]....
        /*026c*/ 	.word	0x0001f870


	//   ....[69]....
        /*0270*/ 	.word	0x0001f9a0


	//   ....[70]....
        /*0274*/ 	.word	0x0001f9c0


	//----- nvinfo : EIATTR_EXIT_INSTR_OFFSETS
	.align		4
.L_342:
        /*0278*/ 	.byte	0x04, 0x1c
        /*027a*/ 	.short	(.L_344 - .L_343)


	//   ....[0]....
.L_343:
        /*027c*/ 	.word	0x00000440


	//   ....[1]....
        /*0280*/ 	.word	0x0001ec70


	//   ....[2]....
        /*0284*/ 	.word	0x0001ed40


	//   ....[3]....
        /*0288*/ 	.word	0x0001eda0


	//   ....[4]....
        /*028c*/ 	.word	0x0001f9d0


	//   ....[5]....
        /*0290*/ 	.word	0x0001fa80


	//   ....[6]....
        /*0294*/ 	.word	0x0001fae0


	//----- nvinfo : EIATTR_CTAIDZ_USED
	.align		4
.L_344:
        /*0298*/ 	.byte	0x01, 0x04
	.zero		2


	//----- nvinfo : EIATTR_MAX_THREADS
	.align		4
        /*029c*/ 	.byte	0x04, 0x05
        /*029e*/ 	.short	(.L_346 - .L_345)
.L_345:
        /*02a0*/ 	.word	0x00000100
        /*02a4*/ 	.word	0x00000001
        /*02a8*/ 	.word	0x00000001


	//----- nvinfo : EIATTR_CRS_STACK_SIZE
	.align		4
.L_346:
        /*02ac*/ 	.byte	0x04, 0x1e
        /*02ae*/ 	.short	(.L_348 - .L_347)
.L_347:
        /*02b0*/ 	.word	0x00000000
.L_348:


//--------------------- .nv.info._ZN7cutlass13device_kernelIN5flash19enable_sm80_to_sm89INS1_16FlashAttnFwdSm80INS1_25CollectiveMainloopFwdSm80ILi8ELi1ELb1EN4cute5tupleIJNS5_1CILi128EEENS7_ILi96EEENS7_ILi192EEEEEELi192ENS_10bfloat16_tEfNS_4arch4Sm80ELb1ELb0ELb1ELb0ELb0ELb0ELb1ELb0EEENS1_21CollectiveEpilogueFwdINS6_IJS8_SA_S9_EEENS6_IJNS7_ILi1EEESI_SI_EEESC_SE_Li256ELb0ELb1ELb0ELb0EEENS1_30DynamicPersistentTileSchedulerILi256ELi256ELb0ELb1ELb0EEEEEEEEEvNT_6ParamsE --------------------------
	.section	.nv.info._ZN7cutlass13device_kernelIN5flash19enable_sm80_to_sm89INS1_16FlashAttnFwdSm80INS1_25CollectiveMainloopFwdSm80ILi8ELi1ELb1EN4cute5tupleIJNS5_1CILi128EEENS7_ILi96EEENS7_ILi192EEEEEELi192ENS_10bfloat16_tEfNS_4arch4Sm80ELb1ELb0ELb1ELb0ELb0ELb0ELb1ELb0EEENS1_21CollectiveEpilogueFwdINS6_IJS8_SA_S9_EEENS6_IJNS7_ILi1EEESI_SI_EEESC_SE_Li256ELb0ELb1ELb0ELb0EEENS1_30DynamicPersistentTileSchedulerILi256ELi256ELb0ELb1ELb0EEEEEEEEEvNT_6ParamsE,"",@"SHT_CUDA_INFO"
	.sectionflags	@""
	.align	4


	//----- nvinfo : EIATTR_CUDA_API_VERSION
	.align		4
        /*0000*/ 	.byte	0x04, 0x37
        /*0002*/ 	.short	(.L_350 - .L_349)
.L_349:
        /*0004*/ 	.word	0x00000082


	//----- nvinfo : EIATTR_SW2861232_WAR
	.align		4
.L_350:
        /*0008*/ 	.byte	0x01, 0x35
	.zero		2


	//----- nvinfo : EIATTR_PARAM_CBANK
	.align		4
        /*000c*/ 	.byte	0x04, 0x0a
        /*000e*/ 	.short	(.L_352 - .L_351)
	.align		4
.L_351:
        /*0010*/ 	.word	index@(.nv.constant0._ZN7cutlass13device_kernelIN5flash19enable_sm80_to_sm89INS1_16FlashAttnFwdSm80INS1_25CollectiveMainloopFwdSm80ILi8ELi1ELb1EN4cute5tupleIJNS5_1CILi128EEENS7_ILi96EEENS7_ILi192EEEEEELi192ENS_10bfloat16_tEfNS_4arch4Sm80ELb1ELb0ELb1ELb0ELb0ELb0ELb1ELb0EEENS1_21CollectiveEpilogueFwdINS6_IJS8_SA_S9_EEENS6_IJNS7_ILi1EEESI_SI_EEESC_SE_Li256ELb0ELb1ELb0ELb0EEENS1_30DynamicPersistentTileSchedulerILi256ELi256ELb0ELb1ELb0EEEEEEEEEvNT_6ParamsE)
        /*0014*/ 	.short	0x0160
        /*0016*/ 	.short	0x0428


	//----- nvinfo : EIATTR_CBANK_PARAM_SIZE
	.align		4
.L_352:
        /*0018*/ 	.byte	0x03, 0x19
        /*001a*/ 	.short	0x0428


	//----- nvinfo : EIATTR_KPARAM_INFO
	.align		4
        /*001c*/ 	.byte	0x04, 0x17
        /*001e*/ 	.short	(.L_354 - .L_353)
.L_353:
        /*0020*/ 	.word	0x00000000
        /*0024*/ 	.short	0x0000
        /*0026*/ 	.short	0x0000
        /*0028*/ 	.byte	0x00, 0xf0, 0xa1, 0x10


	//----- nvinfo : EIATTR_MAXREG_COUNT
	.align		4
.L_354:
        /*002c*/ 	.byte	0x03, 0x1b
        /*002e*/ 	.short	0x00ff


	//----- nvinfo : EIATTR_NUM_BARRIERS
	.align		4
        /*0030*/ 	.byte	0x02, 0x4c
        /*0032*/ 	.byte	0x06
	.zero		1


	//----- nvinfo : EIATTR_ANNOTATIONS
	.align		4
        /*0034*/ 	.byte	0x04, 0x55
        /*0036*/ 	.short	(.L_356 - .L_355)


	//   ....[0]....
.L_355:
        /* <DEDUP_REMOVED lines=80> */


	//----- nvinfo : EIATTR_MERCURY_ISA_VERSION
	.align		4
.L_356:
        /*0520*/ 	.byte	0x03, 0x5f
        /*0522*/ 	.short	0x0000


	//----- nvinfo : EIATTR_INT_WARP_WIDE_INSTR_OFFSETS
	.align		4
        /*0524*/ 	.byte	0x04, 0x31
        /*0526*/ 	.short	(.L_358 - .L_357)


	//   ....[0]....
.L_357:
        /*0528*/ 	.word	0x0000f6e0


	//   ....[1]....
        /*052c*/ 	.word	0x0000f760


	//----- nvinfo : EIATTR_COOP_GROUP_MASK_REGIDS
	.align		4
.L_358:
        /*0530*/ 	.byte	0x04, 0x29
        /*0532*/ 	.short	(.L_360 - .L_359)


	//   ....[0]....
.L_359:
        /*0534*/ 	.word	0xffffffff


	//   ....[1]....
        /*0538*/ 	.word	0xffffffff


	//   ....[2]....
        /*053c*/ 	.word	0xffffffff


	//   ....[3]....
        /*0540*/ 	.word	0xffffffff


	//   ....[4]....
        /*0544*/ 	.word	0xffffffff


	//   ....[5]....
        /*0548*/ 	.word	0xffffffff


	//   ....[6]....
        /*054c*/ 	.word	0xffffffff


	//   ....[7]....
        /*0550*/ 	.word	0xffffffff


	//   ....[8]....
        /*0554*/ 	.word	0xffffffff


	//   ....[9]....
        /*0558*/ 	.word	0xffffffff


	//   ....[10]....
        /*055c*/ 	.word	0xffffffff


	//   ....[11]....
        /*0560*/ 	.word	0xffffffff


	//   ....[12]....
        /*0564*/ 	.word	0xffffffff


	//   ....[13]....
        /*0568*/ 	.word	0xffffffff


	//   ....[14]....
        /*056c*/ 	.word	0xffffffff


	//   ....[15]....
        /*0570*/ 	.word	0xffffffff


	//   ....[16]....
        /*0574*/ 	.word	0xffffffff


	//   ....[17]....
        /*0578*/ 	.word	0xffffffff


	//   ....[18]....
        /*057c*/ 	.word	0xffffffff


	//   ....[19]....
        /*0580*/ 	.word	0xffffffff


	//   ....[20]....
        /*0584*/ 	.word	0xffffffff


	//   ....[21]....
        /*0588*/ 	.word	0xffffffff


	//   ....[22]....
        /*058c*/ 	.word	0xffffffff


	//   ....[23]....
        /*0590*/ 	.word	0xffffffff


	//   ....[24]....
        /*0594*/ 	.word	0xffffffff


	//   ....[25]....
        /*0598*/ 	.word	0xffffffff


	//   ....[26]....
        /*059c*/ 	.word	0xffffffff


	//   ....[27]....
        /*05a0*/ 	.word	0xffffffff


	//   ....[28]....
        /*05a4*/ 	.word	0xffffffff


	//   ....[29]....
        /*05a8*/ 	.word	0xffffffff


	//   ....[30]....
        /*05ac*/ 	.word	0xffffffff


	//   ....[31]....
        /*05b0*/ 	.word	0xffffffff


	//   ....[32]....
        /*05b4*/ 	.word	0xffffffff


	//   ....[33]....
        /*05b8*/ 	.word	0xffffffff


	//   ....[34]....
        /*05bc*/ 	.word	0xffffffff


	//   ....[35]....
        /*05c0*/ 	.word	0xffffffff


	//   ....[36]....
        /*05c4*/ 	.word	0xffffffff


	//   ....[37]....
        /*05c8*/ 	.word	0xffffffff


	//   ....[38]....
        /*05cc*/ 	.word	0xffffffff


	//   ....[39]....
        /*05d0*/ 	.word	0xffffffff


	//   ....[40]....
        /*05d4*/ 	.word	0xffffffff


	//   ....[41]....
        /*05d8*/ 	.word	0xffffffff


	//   ....[42]....
        /*05dc*/ 	.word	0xffffffff


	//   ....[43]....
        /*05e0*/ 	.word	0xffffffff


	//   ....[44]....
        /*05e4*/ 	.word	0xffffffff


	//   ....[45]....
        /*05e8*/ 	.word	0xffffffff


	//   ....[46]....
        /*05ec*/ 	.word	0xffffffff


	//   ....[47]....
        /*05f0*/ 	.word	0xffffffff


	//   ....[48]....
        /*05f4*/ 	.word	0xffffffff


	//   ....[49]....
        /*05f8*/ 	.word	0xffffffff


	//   ....[50]....
        /*05fc*/ 	.word	0xffffffff


	//   ....[51]....
        /*0600*/ 	.word	0xffffffff


	//   ....[52]....
        /*0604*/ 	.word	0xffffffff


	//   ....[53]....
        /*0608*/ 	.word	0xffffffff


	//   ....[54]....
        /*060c*/ 	.word	0xffffffff


	//   ....[55]....
        /*0610*/ 	.word	0xffffffff


	//   ....[56]....
        /*0614*/ 	.word	0xffffffff


	//   ....[57]....
        /*0618*/ 	.word	0xffffffff


	//   ....[58]....
        /*061c*/ 	.word	0xffffffff


	//   ....[59]....
        /*0620*/ 	.word	0xffffffff


	//   ....[60]....
        /*0624*/ 	.word	0xffffffff


	//   ....[61]....
        /*0628*/ 	.word	0xffffffff


	//   ....[62]....
        /*062c*/ 	.word	0xffffffff


	//   ....[63]....
        /*0630*/ 	.word	0xffffffff


	//----- nvinfo : EIATTR_COOP_GROUP_INSTR_OFFSETS
	.align		4
.L_360:
        /*0634*/ 	.byte	0x04, 0x28
        /*0636*/ 	.short	(.L_362 - .L_361)


	//   ....[0]....
.L_361:
        /*0638*/ 	.word	0x00000050


	//   ....[1]....
        /*063c*/ 	.word	0x000018f0


	//   ....[2]....
        /*0640*/ 	.word	0x00001900


	//   ....[3]....
        /*0644*/ 	.word	0x00001920


	//   ....[4]....
        /*0648*/ 	.word	0x00001930


	//   ....[5]....
        /*064c*/ 	.word	0x00001a60


	//   ....[6]....
        /*0650*/ 	.word	0x00001a80


	//   ....[7]....
        /*0654*/ 	.word	0x00001b20


	//   ....[8]....
        /*0658*/ 	.word	0x00001b40


	//   ....[9]....
        /*065c*/ 	.word	0x00003a00


	//   ....[10]....
        /*0660*/ 	.word	0x00003a10


	//   ....[11]....
        /*0664*/ 	.word	0x00004290


	//   ....[12]....
        /*0668*/ 	.word	0x000043f0


	//   ....[13]....
        /*066c*/ 	.word	0x00004400


	//   ....[14]....
        /*0670*/ 	.word	0x00004450


	//   ....[15]....
        /*0674*/ 	.word	0x00006970


	//   ....[16]....
        /*0678*/ 	.word	0x00007d00


	//   ....[17]....
        /*067c*/ 	.word	0x00007e30


	//   ....[18]....
        /*0680*/ 	.word	0x00008310


	//   ....[19]....
        /*0684*/ 	.word	0x000083f0


	//   ....[20]....
        /*0688*/ 	.word	0x000084c0


	//   ....[21]....
        /*068c*/ 	.word	0x0000c820


	//   ....[22]....
        /*0690*/ 	.word	0x0000c860


	//   ....[23]....
        /*0694*/ 	.word	0x0000c880


	//   ....[24]....
        /*0698*/ 	.word	0x0000c8a0


	//   ....[25]....
        /*069c*/ 	.word	0x0000ee90


	//   ....[26]....
        /*06a0*/ 	.word	0x0000eee0


	//   ....[27]....
        /*06a4*/ 	.word	0x0000ef00


	//   ....[28]....
        /*06a8*/ 	.word	0x0000ef20


	//   ....[29]....
        /*06ac*/ 	.word	0x0000ff40


	//   ....[30]....
        /*06b0*/ 	.word	0x000102b0


	//   ....[31]....
        /*06b4*/ 	.word	0x000102e0


	//   ....[32]....
        /*06b8*/ 	.word	0x00010300


	//   ....[33]....
        /*06bc*/ 	.word	0x00010330


	//   ....[34]....
        /*06c0*/ 	.word	0x00010500


	//   ....[35]....
        /*06c4*/ 	.word	0x00010520


	//   ....[36]....
        /*06c8*/ 	.word	0x000106e0


	//   ....[37]....
        /*06cc*/ 	.word	0x00010710


	//   ....[38]....
        /*06d0*/ 	.word	0x00010810


	//   ....[39]....
        /*06d4*/ 	.word	0x00010840


	//   ....[40]....
        /*06d8*/ 	.word	0x00010940


	//   ....[41]....
        /*06dc*/ 	.word	0x00010960


	//   ....[42]....
        /*06e0*/ 	.word	0x00010f10


	//   ....[43]....
        /*06e4*/ 	.word	0x00010f30


	//   ....[44]....
        /*06e8*/ 	.word	0x000110c0


	//   ....[45]....
        /*06ec*/ 	.word	0x000110d0


	//   ....[46]....
        /*06f0*/ 	.word	0x00011250


	//   ....[47]....
        /*06f4*/ 	.word	0x00011270


	//   ....[48]....
        /*06f8*/ 	.word	0x000113f0


	//   ....[49]....
        /*06fc*/ 	.word	0x00011400


	//   ....[50]....
        /*0700*/ 	.word	0x000115f0


	//   ....[51]....
        /*0704*/ 	.word	0x000116d0


	//   ....[52]....
        /*0708*/ 	.word	0x00011730


	//   ....[53]....
        /*070c*/ 	.word	0x00011780


	//   ....[54]....
        /*0710*/ 	.word	0x000117d0


	//   ....[55]....
        /*0714*/ 	.word	0x00011840


	//   ....[56]....
        /*0718*/ 	.word	0x000118b0


	//   ....[57]....
        /*071c*/ 	.word	0x00011910


	//   ....[58]....
        /*0720*/ 	.word	0x00011970


	//   ....[59]....
        /*0724*/ 	.word	0x000119d0


	//   ....[60]....
        /*0728*/ 	.word	0x00011a40


	//   ....[61]....
        /*072c*/ 	.word	0x00011aa0


	//   ....[62]....
        /*0730*/ 	.word	0x00011b00


	//   ....[63]....
        /*0734*/ 	.word	0x00011b70


	//----- nvinfo : EIATTR_EXIT_INSTR_OFFSETS
	.align		4
.L_362:
        /*0738*/ 	.byte	0x04, 0x1c
        /*073a*/ 	.short	(.L_364 - .L_363)


	//   ....[0]....
.L_363:
        /*073c*/ 	.word	0x000000a0


	//   ....[1]....
        /*0740*/ 	.word	0x00011690


	//----- nvinfo : EIATTR_MAX_THREADS
	.align		4
.L_364:
        /*0744*/ 	.byte	0x04, 0x05
        /*0746*/ 	.short	(.L_366 - .L_365)
.L_365:
        /*0748*/ 	.word	0x00000100
        /*074c*/ 	.word	0x00000001
        /*0750*/ 	.word	0x00000001


	//----- nvinfo : EIATTR_CRS_STACK_SIZE
	.align		4
.L_366:
        /*0754*/ 	.byte	0x04, 0x1e
        /*0756*/ 	.short	(.L_368 - .L_367)
.L_367:
        /*0758*/ 	.word	0x00000000
.L_368:


//--------------------- .nv.info._ZN7cutlass13device_kernelIN5flash19enable_sm80_to_sm89INS1_16FlashAttnFwdSm80INS1_25CollectiveMainloopFwdSm80ILi8ELi1ELb1EN4cute5tupleIJNS5_1CILi128EEENS7_ILi96EEENS7_ILi192EEEEEELi192ENS_10bfloat16_tEfNS_4arch4Sm80ELb1ELb0ELb1ELb1ELb0ELb0ELb1ELb0EEENS1_21CollectiveEpilogueFwdINS6_IJS8_SA_S9_EEENS6_IJNS7_ILi1EEESI_SI_EEESC_SE_Li256ELb1ELb1ELb0ELb0EEENS1_19SingleTileSchedulerILb1ELb0ELb1ELi128EEEEEEEEEvNT_6ParamsE --------------------------
	.section	.nv.info._ZN7cutlass13device_kernelIN5flash19enable_sm80_to_sm89INS1_16FlashAttnFwdSm80INS1_25CollectiveMainloopFwdSm80ILi8ELi1ELb1EN4cute5tupleIJNS5_1CILi128EEENS7_ILi96EEENS7_ILi192EEEEEELi192ENS_10bfloat16_tEfNS_4arch4Sm80ELb1ELb0ELb1ELb1ELb0ELb0ELb1ELb0EEENS1_21CollectiveEpilogueFwdINS6_IJS8_SA_S9_EEENS6_IJNS7_ILi1EEESI_SI_EEESC_SE_Li256ELb1ELb1ELb0ELb0EEENS1_19SingleTileSchedulerILb1ELb0ELb1ELi128EEEEEEEEEvNT_6ParamsE,"",@"SHT_CUDA_INFO"
	.sectionflags	@""
	.align	4


	//----- nvinfo : EIATTR_CUDA_API_VERSION
	.align		4
        /*0000*/ 	.byte	0x04, 0x37
        /*0002*/ 	.short	(.L_370 - .L_369)
.L_369:
        /*0004*/ 	.word	0x00000082


	//----- nvinfo : EIATTR_SW2861232_WAR
	.align		4
.L_370:
        /*0008*/ 	.byte	0x01, 0x35
	.zero		2


	//----- nvinfo : EIATTR_PARAM_CBANK
	.align		4
        /*000c*/ 	.byte	0x04, 0x0a
        /*000e*/ 	.short	(.L_372 - .L_371)
	.align		4
.L_371:
        /*0010*/ 	.word	index@(.nv.constant0._ZN7cutlass13device_kernelIN5flash19enable_sm80_to_sm89INS1_16FlashAttnFwdSm80INS1_25CollectiveMainloopFwdSm80ILi8ELi1ELb1EN4cute5tupleIJNS5_1CILi128EEENS7_ILi96EEENS7_ILi192EEEEEELi192ENS_10bfloat16_tEfNS_4arch4Sm80ELb1ELb0ELb1ELb1ELb0ELb0ELb1ELb0EEENS1_21CollectiveEpilogueFwdINS6_IJS8_SA_S9_EEENS6_IJNS7_ILi1EEESI_SI_EEESC_SE_Li256ELb1ELb1ELb0ELb0EEENS1_19SingleTileSchedulerILb1ELb0ELb1ELi128EEEEEEEEEvNT_6ParamsE)
        /*0014*/ 	.short	0x0160
        /*0016*/ 	.short	0x0418


	//----- nvinfo : EIATTR_CBANK_PARAM_SIZE
	.align		4
.L_372:
        /*0018*/ 	.byte	0x03, 0x19
        /*001a*/ 	.short	0x0418


	//----- nvinfo : EIATTR_KPARAM_INFO
	.align		4
        /*001c*/ 	.byte	0x04, 0x17
        /*001e*/ 	.short	(.L_374 - .L_373)
.L_373:
        /*0020*/ 	.word	0x00000000
        /*0024*/ 	.short	0x0000
        /*0026*/ 	.short	0x0000
        /*0028*/ 	.byte	0x00, 0xf0, 0x61, 0x10


	//----- nvinfo : EIATTR_MAXREG_COUNT
	.align		4
.L_374:
        /*002c*/ 	.byte	0x03, 0x1b
        /*002e*/ 	.short	0x00ff


	//----- nvinfo : EIATTR_NUM_BARRIERS
	.align		4
        /*0030*/ 	.byte	0x02, 0x4c
        /*0032*/ 	.byte	0x02
	.zero		1


	//----- nvinfo : EIATTR_ANNOTATIONS
	.align		4
        /*0034*/ 	.byte	0x04, 0x55
        /*0036*/ 	.short	(.L_376 - .L_375)


	//   ....[0]....
.L_375:
        /* <DEDUP_REMOVED lines=32> */


	//----- nvinfo : EIATTR_MERCURY_ISA_VERSION
	.align		4
.L_376:
        /*0228*/ 	.byte	0x03, 0x5f
        /*022a*/ 	.short	0x0000


	//----- nvinfo : EIATTR_COOP_GROUP_MASK_REGIDS
	.align		4
        /*022c*/ 	.byte	0x04, 0x29
        /*022e*/ 	.short	(.L_378 - .L_377)


	//   ....[0]....
.L_377:
        /*0230*/ 	.word	0xffffffff


	//   ....[1]....
        /*0234*/ 	.word	0xffffffff


	//   ....[2]....
        /*0238*/ 	.word	0xffffffff


	//   ....[3]....
        /*023c*/ 	.word	0xffffffff


	//   ....[4]....
        /*0240*/ 	.word	0xffffffff


	//   ....[5]....
        /*0244*/ 	.word	0xffffffff


	//   ....[6]....
        /*0248*/ 	.word	0xffffffff


	//   ....[7]....
        /*024c*/ 	.word	0xffffffff


	//   ....[8]....
        /*0250*/ 	.word	0xffffffff


	//   ....[9]....
        /*0254*/ 	.word	0xffffffff


	//   ....[10]....
        /*0258*/ 	.word	0xffffffff


	//   ....[11]....
        /*025c*/ 	.word	0xffffffff


	//   ....[12]....
        /*0260*/ 	.word	0xffffffff


	//   ....[13]....
        /*0264*/ 	.word	0xffffffff


	//   ....[14]....
        /*0268*/ 	.word	0xffffffff


	//   ....[15]....
        /*026c*/ 	.word	0xffffffff


	//   ....[16]....
        /*0270*/ 	.word	0xffffffff


	//   ....[17]....
        /*0274*/ 	.word	0xffffffff


	//   ....[18]....
        /*0278*/ 	.word	0xffffffff


	//   ....[19]....
        /*027c*/ 	.word	0xffffffff


	//   ....[20]....
        /*0280*/ 	.word	0xffffffff


	//   ....[21]....
        /*0284*/ 	.word	0xffffffff


	//   ....[22]....
        /*0288*/ 	.word	0xffffffff


	//   ....[23]....
        /*028c*/ 	.word	0xffffffff


	//   ....[24]....
        /*0290*/ 	.word	0xffffffff


	//   ....[25]....
        /*0294*/ 	.word	0xffffffff


	//   ....[26]....
        /*0298*/ 	.word	0xffffffff


	//   ....[27]....
        /*029c*/ 	.word	0xffffffff


	//   ....[28]....
        /*02a0*/ 	.word	0xffffffff


	//   ....[29]....
        /*02a4*/ 	.word	0xffffffff


	//   ....[30]....
        /*02a8*/ 	.word	0xffffffff


	//   ....[31]....
        /*02ac*/ 	.word	0xffffffff


	//   ....[32]....
        /*02b0*/ 	.word	0xffffffff


	//   ....[33]....
        /*02b4*/ 	.word	0xffffffff


	//   ....[34]....
        /*02b8*/ 	.word	0xffffffff


	//   ....[35]....
        /*02bc*/ 	.word	0xffffffff


	//   ....[36]....
        /*02c0*/ 	.word	0xffffffff


	//   ....[37]....
        /*02c4*/ 	.word	0xffffffff


	//   ....[38]....
        /*02c8*/ 	.word	0xffffffff


	//   ....[39]....
        /*02cc*/ 	.word	0xffffffff


	//   ....[40]....
        /*02d0*/ 	.word	0xffffffff


	//   ....[41]....
        /*02d4*/ 	.word	0xffffffff


	//   ....[42]....
        /*02d8*/ 	.word	0xffffffff


	//   ....[43]....
        /*02dc*/ 	.word	0xffffffff


	//   ....[44]....
        /*02e0*/ 	.word	0xffffffff


	//   ....[45]....
        /*02e4*/ 	.word	0xffffffff


	//   ....[46]....
        /*02e8*/ 	.word	0xffffffff


	//   ....[47]....
        /*02ec*/ 	.word	0xffffffff


	//   ....[48]....
        /*02f0*/ 	.word	0xffffffff


	//----- nvinfo : EIATTR_COOP_GROUP_INSTR_OFFSETS
	.align		4
.L_378:
        /*02f4*/ 	.byte	0x04, 0x28
        /*02f6*/ 	.short	(.L_380 - .L_379)


	//   ....[0]....
.L_379:
        /*02f8*/ 	.word	0x00000090


	//   ....[1]....
        /*02fc*/ 	.word	0x000011b0


	//   ....[2]....
        /*0300*/ 	.word	0x000011f0


	//   ....[3]....
        /*0304*/ 	.word	0x00001240


	//   ....[4]....
        /*0308*/ 	.word	0x000012e0


	//   ....[5]....
        /*030c*/ 	.word	0x00001480


	//   ....[6]....
        /*0310*/ 	.word	0x000014c0


	//   ....[7]....
        /*0314*/ 	.word	0x00001540


	//   ....[8]....
        /*0318*/ 	.word	0x00001550


	//   ....[9]....
        /*031c*/ 	.word	0x00003a80


	//   ....[10]....
        /*0320*/ 	.word	0x00003af0


	//   ....[11]....
        /*0324*/ 	.word	0x00004480


	//   ....[12]....
        /*0328*/ 	.word	0x00004550


	//   ....[13]....
        /*032c*/ 	.word	0x00004560


	//   ....[14]....
        /*0330*/ 	.word	0x00004590


	//   ....[15]....
        /*0334*/ 	.word	0x00008080


	//   ....[16]....
        /*0338*/ 	.word	0x000080b0


	//   ....[17]....
        /*033c*/ 	.word	0x00008c70


	//   ....[18]....
        /*0340*/ 	.word	0x00008e60


	//   ....[19]....
        /*0344*/ 	.word	0x00008ee0


	//   ....[20]....
        /*0348*/ 	.word	0x00008f70


	//   ....[21]....
        /*034c*/ 	.word	0x0000d130


	//   ....[22]....
        /*0350*/ 	.word	0x0000d170


	//   ....[23]....
        /*0354*/ 	.word	0x0000d190


	//   ....[24]....
        /*0358*/ 	.word	0x0000d1b0


	//   ....[25]....
        /*035c*/ 	.word	0x0000f700


	//   ....[26]....
        /*0360*/ 	.word	0x0000f710


	//   ....[27]....
        /*0364*/ 	.word	0x0000f740


	//   ....[28]....
        /*0368*/ 	.word	0x0000f750


	//   ....[29]....
        /*036c*/ 	.word	0x00010cc0


	//   ....[30]....
        /*0370*/ 	.word	0x00010d10


	//   ....[31]....
        /*0374*/ 	.word	0x00010d40


	//   ....[32]....
        /*0378*/ 	.word	0x00010d60


	//   ....[33]....
        /*037c*/ 	.word	0x00010f40


	//   ....[34]....
        /*0380*/ 	.word	0x00010f50


	//   ....[35]....
        /*0384*/ 	.word	0x000110d0


	//   ....[36]....
        /*0388*/ 	.word	0x00011100


	//   ....[37]....
        /*038c*/ 	.word	0x00011250


	//   ....[38]....
        /*0390*/ 	.word	0x00011280


	//   ....[39]....
        /*0394*/ 	.word	0x000113d0


	//   ....[40]....
        /*0398*/ 	.word	0x000113f0


	//   ....[41]....
        /*039c*/ 	.word	0x00011bf0


	//   ....[42]....
        /*03a0*/ 	.word	0x00011c10


	//   ....[43]....
        /*03a4*/ 	.word	0x00011d60


	//   ....[44]....
        /*03a8*/ 	.word	0x00011d90


	//   ....[45]....
        /*03ac*/ 	.word	0x00011ec0


	//   ....[46]....
        /*03b0*/ 	.word	0x00011ef0


	//   ....[47]....
        /*03b4*/ 	.word	0x00012020


	//   ....[48]....
        /*03b8*/ 	.word	0x00012040


	//----- nvinfo : EIATTR_EXIT_INSTR_OFFSETS
	.align		4
.L_380:
        /*03bc*/ 	.byte	0x04, 0x1c
        /*03be*/ 	.short	(.L_382 - .L_381)


	//   ....[0]....
.L_381:
        /*03c0*/ 	.word	0x00000350


	//   ....[1]....
        /*03c4*/ 	.word	0x00011400


	//   ....[2]....
        /*03c8*/ 	.word	0x000114d0


	//   ....[3]....
        /*03cc*/ 	.word	0x00011530


	//   ....[4]....
        /*03d0*/ 	.word	0x00012050


	//   ....[5]....
        /*03d4*/ 	.word	0x00012100


	//   ....[6]....
        /*03d8*/ 	.word	0x00012160


	//----- nvinfo : EIATTR_CTAIDZ_USED
	.align		4
.L_382:
        /*03dc*/ 	.byte	0x01, 0x04
	.zero		2


	//----- nvinfo : EIATTR_MAX_THREADS
	.align		4
        /*03e0*/ 	.byte	0x04, 0x05
        /*03e2*/ 	.short	(.L_384 - .L_383)
.L_383:
        /*03e4*/ 	.word	0x00000100
        /*03e8*/ 	.word	0x00000001
        /*03ec*/ 	.word	0x00000001


	//----- nvinfo : EIATTR_CRS_STACK_SIZE
	.align		4
.L_384:
        /*03f0*/ 	.byte	0x04, 0x1e
        /*03f2*/ 	.short	(.L_386 - .L_385)
.L_385:
        /*03f4*/ 	.word	0x00000000
.L_386:


//--------------------- .nv.info._ZN7cutlass13device_kernelIN5flash19enable_sm80_to_sm89INS1_16FlashAttnFwdSm80INS1_25CollectiveMainloopFwdSm80ILi8ELi1ELb0EN4cute5tupleIJNS5_1CILi128EEENS7_ILi64EEENS7_ILi192EEEEEELi192ENS_10bfloat16_tEfNS_4arch4Sm80ELb1ELb0ELb1ELb1ELb0ELb1ELb1ELb0EEENS1_21CollectiveEpilogueFwdINS6_IJS8_SA_S9_EEENS6_IJNS7_ILi1EEESI_SI_EEESC_SE_Li256ELb1ELb1ELb0ELb0EEENS1_19SingleTileSchedulerILb1ELb0ELb1ELi128EEEEEEEEEvNT_6ParamsE --------------------------
	.section	.nv.info._ZN7cutlass13device_kernelIN5flash19enable_sm80_to_sm89INS1_16FlashAttnFwdSm80INS1_25CollectiveMainloopFwdSm80ILi8ELi1ELb0EN4cute5tupleIJNS5_1CILi128EEENS7_ILi64EEENS7_ILi192EEEEEELi192ENS_10bfloat16_tEfNS_4arch4Sm80ELb1ELb0ELb1ELb1ELb0ELb1ELb1ELb0EEENS1_21CollectiveEpilogueFwdINS6_IJS8_SA_S9_EEENS6_IJNS7_ILi1EEESI_SI_EEESC_SE_Li256ELb1ELb1ELb0ELb0EEENS1_19SingleTileSchedulerILb1ELb0ELb1ELi128EEEEEEEEEvNT_6ParamsE,"",@"SHT_CUDA_INFO"
	.sectionflags	@""
	.align	4


	//----- nvinfo : EIATTR_CUDA_API_VERSION
	.align		4
        /*0000*/ 	.byte	0x04, 0x37
        /*0002*/ 	.short	(.L_388 - .L_387)
.L_387:
        /*0004*/ 	.word	0x00000082


	//----- nvinfo : EIATTR_SW2861232_WAR
	.align		4
.L_388:
        /*0008*/ 	.byte	0x01, 0x35
	.zero		2


	//----- nvinfo : EIATTR_PARAM_CBANK
	.align		4
        /*000c*/ 	.byte	0x04, 0x0a
        /*000e*/ 	.short	(.L_390 - .L_389)
	.align		4
.L_389:
        /*0010*/ 	.word	index@(.nv.constant0._ZN7cutlass13device_kernelIN5flash19enable_sm80_to_sm89INS1_16FlashAttnFwdSm80INS1_25CollectiveMainloopFwdSm80ILi8ELi1ELb0EN4cute5tupleIJNS5_1CILi128EEENS7_ILi64EEENS7_ILi192EEEEEELi192ENS_10bfloat16_tEfNS_4arch4Sm80ELb1ELb0ELb1ELb1ELb0ELb1ELb1ELb0EEENS1_21CollectiveEpilogueFwdINS6_IJS8_SA_S9_EEENS6_IJNS7_ILi1EEESI_SI_EEESC_SE_Li256ELb1ELb1ELb0ELb0EEENS1_19SingleTileSchedulerILb1ELb0ELb1ELi128EEEEEEEEEvNT_6ParamsE)
        /*0014*/ 	.short	0x0160
        /*0016*/ 	.short	0x0418


	//----- nvinfo : EIATTR_CBANK_PARAM_SIZE
	.align		4
.L_390:
        /*0018*/ 	.byte	0x03, 0x19
        /*001a*/ 	.short	0x0418


	//----- nvinfo : EIATTR_KPARAM_INFO
	.align		4
        /*001c*/ 	.byte	0x04, 0x17
        /*001e*/ 	.short	(.L_392 - .L_391)
.L_391:
        /*0020*/ 	.word	0x00000000
        /*0024*/ 	.short	0x0000
        /*0026*/ 	.short	0x0000
        /*0028*/ 	.byte	0x00, 0xf0, 0x61, 0x10


	//----- nvinfo : EIATTR_MAXREG_COUNT
	.align		4
.L_392:
        /*002c*/ 	.byte	0x03, 0x1b
        /*002e*/ 	.short	0x00ff


	//----- nvinfo : EIATTR_NUM_BARRIERS
	.align		4
        /*0030*/ 	.byte	0x02, 0x4c
        /*0032*/ 	.byte	0x02
	.zero		1


	//----- nvinfo : EIATTR_MERCURY_ISA_VERSION
	.align		4
        /*0034*/ 	.byte	0x03, 0x5f
        /*0036*/ 	.short	0x0000


	//----- nvinfo : EIATTR_COOP_GROUP_MASK_REGIDS
	.align		4
        /*0038*/ 	.byte	0x04, 0x29
        /*003a*/ 	.short	(.L_394 - .L_393)


	//   ....[0]....
.L_393:
        /*003c*/ 	.word	0xffffffff


	//   ....[1]....
        /*0040*/ 	.word	0xffffffff


	//   ....[2]....
        /*0044*/ 	.word	0xffffffff


	//   ....[3]....
        /*0048*/ 	.word	0xffffffff


	//   ....[4]....
        /*004c*/ 	.word	0xffffffff


	//   ....[5]....
        /*0050*/ 	.word	0xffffffff


	//   ....[6]....
        /*0054*/ 	.word	0xffffffff


	//   ....[7]....
        /*0058*/ 	.word	0xffffffff


	//   ....[8]....
        /*005c*/ 	.word	0xffffffff


	//   ....[9]....
        /*0060*/ 	.word	0xffffffff


	//   ....[10]....
        /*0064*/ 	.word	0xffffffff


	//   ....[11]....
        /*0068*/ 	.word	0xffffffff


	//   ....[12]....
        /*006c*/ 	.word	0xffffffff


	//   ....[13]....
        /*0070*/ 	.word	0xffffffff


	//   ....[14]....
        /*0074*/ 	.word	0xffffffff


	//   ....[15]....
        /*0078*/ 	.word	0xffffffff


	//   ....[16]....
        /*007c*/ 	.word	0xffffffff


	//   ....[17]....
        /*0080*/ 	.word	0xffffffff


	//   ....[18]....
        /*0084*/ 	.word	0xffffffff


	//   ....[19]....
        /*0088*/ 	.word	0xffffffff


	//   ....[20]....
        /*008c*/ 	.word	0xffffffff


	//   ....[21]....
        /*0090*/ 	.word	0xffffffff


	//   ....[22]....
        /*0094*/ 	.word	0xffffffff


	//   ....[23]....
        /*0098*/ 	.word	0xffffffff


	//   ....[24]....
        /*009c*/ 	.word	0xffffffff


	//   ....[25]....
        /*00a0*/ 	.word	0xffffffff


	//   ....[26]....
        /*00a4*/ 	.word	0xffffffff


	//   ....[27]....
        /*00a8*/ 	.word	0xffffffff


	//   ....[28]....
        /*00ac*/ 	.word	0xffffffff


	//   ....[29]....
        /*00b0*/ 	.word	0xffffffff


	//   ....[30]....
        /*00b4*/ 	.word	0xffffffff


	//   ....[31]....
        /*00b8*/ 	.word	0xffffffff


	//   ....[32]....
        /*00bc*/ 	.word	0xffffffff


	//   ....[33]....
        /*00c0*/ 	.word	0xffffffff


	//   ....[34]....
        /*00c4*/ 	.word	0xffffffff


	//   ....[35]....
        /*00c8*/ 	.word	0xffffffff


	//   ....[36]....
        /*00cc*/ 	.word	0xffffffff


	//   ....[37]....
        /*00d0*/ 	.word	0xffffffff


	//   ....[38]....
        /*00d4*/ 	.word	0xffffffff


	//   ....[39]....
        /*00d8*/ 	.word	0xffffffff


	//   ....[40]....
        /*00dc*/ 	.word	0xffffffff


	//   ....[41]....
        /*00e0*/ 	.word	0xffffffff


	//   ....[42]....
        /*00e4*/ 	.word	0xffffffff


	//   ....[43]....
        /*00e8*/ 	.word	0xffffffff


	//   ....[44]....
        /*00ec*/ 	.word	0xffffffff


	//   ....[45]....
        /*00f0*/ 	.word	0xffffffff


	//   ....[46]....
        /*00f4*/ 	.word	0xffffffff


	//   ....[47]....
        /*00f8*/ 	.word	0xffffffff


	//   ....[48]....
        /*00fc*/ 	.word	0xffffffff


	//   ....[49]....
        /*0100*/ 	.word	0xffffffff


	//   ....[50]....
        /*0104*/ 	.word	0xffffffff


	//   ....[51]....
        /*0108*/ 	.word	0xffffffff


	//   ....[52]....
        /*010c*/ 	.word	0xffffffff


	//   ....[53]....
        /*0110*/ 	.word	0xffffffff


	//   ....[54]....
        /*0114*/ 	.word	0xffffffff


	//   ....[55]....
        /*0118*/ 	.word	0xffffffff


	//   ....[56]....
        /*011c*/ 	.word	0xffffffff


	//   ....[57]....
        /*0120*/ 	.word	0xffffffff


	//   ....[58]....
        /*0124*/ 	.word	0xffffffff


	//   ....[59]....
        /*0128*/ 	.word	0xffffffff


	//   ....[60]....
        /*012c*/ 	.word	0xffffffff


	//   ....[61]....
        /*0130*/ 	.word	0xffffffff


	//   ....[62]....
        /*0134*/ 	.word	0xffffffff


	//   ....[63]....
        /*0138*/ 	.word	0xffffffff


	//   ....[64]....
        /*013c*/ 	.word	0xffffffff


	//----- nvinfo : EIATTR_COOP_GROUP_INSTR_OFFSETS
	.align		4
.L_394:
        /*0140*/ 	.byte	0x04, 0x28
        /*0142*/ 	.short	(.L_396 - .L_395)


	//   ....[0]....
.L_395:
        /*0144*/ 	.word	0x00000080


	//   ....[1]....
        /*0148*/ 	.word	0x000067a0


	//   ....[2]....
        /*014c*/ 	.word	0x000067d0


	//   ....[3]....
        /*0150*/ 	.word	0x00006910


	//   ....[4]....
        /*0154*/ 	.word	0x00006940


	//   ....[5]....
        /*0158*/ 	.word	0x00006a80


	//   ....[6]....
        /*015c*/ 	.word	0x00006ab0


	//   ....[7]....
        /*0160*/ 	.word	0x00006be0


	//   ....[8]....
        /*0164*/ 	.word	0x00006c20


	//   ....[9]....
        /*0168*/ 	.word	0x00007350


	//   ....[10]....
        /*016c*/ 	.word	0x00007370


	//   ....[11]....
        /*0170*/ 	.word	0x00007380


	//   ....[12]....
        /*0174*/ 	.word	0x00007390


	//   ....[13]....
        /*0178*/ 	.word	0x000077c0


	//   ....[14]....
        /*017c*/ 	.word	0x00007800


	//   ....[15]....
        /*0180*/ 	.word	0x00007a20


	//   ....[16]....
        /*0184*/ 	.word	0x00007aa0


	//   ....[17]....
        /*0188*/ 	.word	0x0000ab30


	//   ....[18]....
        /*018c*/ 	.word	0x0000ab50


	//   ....[19]....
        /*0190*/ 	.word	0x0000ab60


	//   ....[20]....
        /*0194*/ 	.word	0x0000ab70


	//   ....[21]....
        /*0198*/ 	.word	0x0000adf0


	//   ....[22]....
        /*019c*/ 	.word	0x0000ae30


	//   ....[23]....
        /*01a0*/ 	.word	0x0000b050


	//   ....[24]....
        /*01a4*/ 	.word	0x0000b0d0


	//   ....[25]....
        /*01a8*/ 	.word	0x0000f590


	//   ....[26]....
        /*01ac*/ 	.word	0x0000f5b0


	//   ....[27]....
        /*01b0*/ 	.word	0x0000fd20


	//   ....[28]....
        /*01b4*/ 	.word	0x0000fe50


	//   ....[29]....
        /*01b8*/ 	.word	0x0000fe80


	//   ....[30]....
        /*01bc*/ 	.word	0x0000ff00


	//   ....[31]....
        /*01c0*/ 	.word	0x000116e0


	//   ....[32]....
        /*01c4*/ 	.word	0x000120e0


	//   ....[33]....
        /*01c8*/ 	.word	0x00012850


	//   ....[34]....
        /*01cc*/ 	.word	0x000129b0


	//   ....[35]....
        /*01d0*/ 	.word	0x00012ab0


	//   ....[36]....
        /*01d4*/ 	.word	0x00012c20


	//   ....[37]....
        /*01d8*/ 	.word	0x00015820


	//   ....[38]....
        /*01dc*/ 	.word	0x00015860


	//   ....[39]....
        /*01e0*/ 	.word	0x00015880


	//   ....[40]....
        /*01e4*/ 	.word	0x000158a0


	//   ....[41]....
        /*01e8*/ 	.word	0x00017200


	//   ....[42]....
        /*01ec*/ 	.word	0x00017220


	//   ....[43]....
        /*01f0*/ 	.word	0x00017250


	//   ....[44]....
        /*01f4*/ 	.word	0x00017260


	//   ....[45]....
        /*01f8*/ 	.word	0x000187f0


	//   ....[46]....
        /*01fc*/ 	.word	0x00018810


	//   ....[47]....
        /*0200*/ 	.word	0x00018850


	//   ....[48]....
        /*0204*/ 	.word	0x00018880


	//   ....[49]....
        /*0208*/ 	.word	0x00018a30


	//   ....[50]....
        /*020c*/ 	.word	0x00018a40


	//   ....[51]....
        /*0210*/ 	.word	0x00018bc0


	//   ....[52]....
        /*0214*/ 	.word	0x00018bf0


	//   ....[53]....
        /*0218*/ 	.word	0x00018d40


	//   ....[54]....
        /*021c*/ 	.word	0x00018d70


	//   ....[55]....
        /*0220*/ 	.word	0x00018ec0


	//   ....[56]....
        /*0224*/ 	.word	0x00018ee0


	//   ....[57]....
        /*0228*/ 	.word	0x00019690


	//   ....[58]....
        /*022c*/ 	.word	0x000196b0


	//   ....[59]....
        /*0230*/ 	.word	0x00019800


	//   ....[60]....
        /*0234*/ 	.word	0x00019830


	//   ....[61]....
        /*0238*/ 	.word	0x00019960


	//   ....[62]....
        /*023c*/ 	.word	0x00019990


	//   ....[63]....
        /*0240*/ 	.word	0x00019ac0


	//   ....[64]....
        /*0244*/ 	.word	0x00019ae0


	//----- nvinfo : EIATTR_EXIT_INSTR_OFFSETS
	.align		4
.L_396:
        /*0248*/ 	.byte	0x04, 0x1c
        /*024a*/ 	.short	(.L_398 - .L_397)


	//   ....[0]....
.L_397:
        /*024c*/ 	.word	0x00000330


	//   ....[1]....
        /*0250*/ 	.word	0x00018ef0


	//   ....[2]....
        /*0254*/ 	.word	0x00018fc0


	//   ....[3]....
        /*0258*/ 	.word	0x00019020


	//   ....[4]....
        /*025c*/ 	.word	0x00019af0


	//   ....[5]....
        /*0260*/ 	.word	0x00019ba0


	//   ....[6]....
        /*0264*/ 	.word	0x00019c00


	//----- nvinfo : EIATTR_CTAIDZ_USED
	.align		4
.L_398:
        /*0268*/ 	.byte	0x01, 0x04
	.zero		2


	//----- nvinfo : EIATTR_MAX_THREADS
	.align		4
        /*026c*/ 	.byte	0x04, 0x05
        /*026e*/ 	.short	(.L_400 - .L_399)
.L_399:
        /*0270*/ 	.word	0x00000100
        /*0274*/ 	.word	0x00000001
        /*0278*/ 	.word	0x00000001


	//----- nvinfo : EIATTR_CRS_STACK_SIZE
	.align		4
.L_400:
        /*027c*/ 	.byte	0x04, 0x1e
        /*027e*/ 	.short	(.L_402 - .L_401)
.L_401:
        /*0280*/ 	.word	0x00000000
.L_402:


//--------------------- .nv.info._ZN7cutlass13device_kernelIN5flash19enable_sm80_to_sm89INS1_16FlashAttnFwdSm80INS1_25CollectiveMainloopFwdSm80ILi8ELi2ELb1EN4cute5tupleIJNS5_1CILi128EEENS7_ILi96EEENS7_ILi192EEEEEELi192ENS_10bfloat16_tEfNS_4arch4Sm80ELb0ELb0ELb1ELb0ELb0ELb0ELb1ELb0EEENS1_21CollectiveEpilogueFwdINS6_IJS8_SA_S9_EEENS6_IJNS7_ILi1EEESI_SI_EEESC_SE_Li256ELb0ELb1ELb0ELb0EEENS1_19SingleTileSchedulerILb0ELb0ELb1ELi128EEEEEEEEEvNT_6ParamsE --------------------------
	.section	.nv.info._ZN7cutlass13device_kernelIN5flash19enable_sm80_to_sm89INS1_16FlashAttnFwdSm80INS1_25CollectiveMainloopFwdSm80ILi8ELi2ELb1EN4cute5tupleIJNS5_1CILi128EEENS7_ILi96EEENS7_ILi192EEEEEELi192ENS_10bfloat16_tEfNS_4arch4Sm80ELb0ELb0ELb1ELb0ELb0ELb0ELb1ELb0EEENS1_21CollectiveEpilogueFwdINS6_IJS8_SA_S9_EEENS6_IJNS7_ILi1EEESI_SI_EEESC_SE_Li256ELb0ELb1ELb0ELb0EEENS1_19SingleTileSchedulerILb0ELb0ELb1ELi128EEEEEEEEEvNT_6ParamsE,"",@"SHT_CUDA_INFO"
	.sectionflags	@""
	.align	4


	//----- nvinfo : EIATTR_CUDA_API_VERSION
	.align		4
        /*0000*/ 	.byte	0x04, 0x37
        /*0002*/ 	.short	(.L_404 - .L_403)
.L_403:
        /*0004*/ 	.word	0x00000082


	//----- nvinfo : EIATTR_SW2861232_WAR
	.align		4
.L_404:
        /*0008*/ 	.byte	0x01, 0x35
	.zero		2


	//----- nvinfo : EIATTR_PARAM_CBANK
	.align		4
        /*000c*/ 	.byte	0x04, 0x0a
        /*000e*/ 	.short	(.L_406 - .L_405)
	.align		4
.L_405:
        /*0010*/ 	.word	index@(.nv.constant0._ZN7cutlass13device_kernelIN5flash19enable_sm80_to_sm89INS1_16FlashAttnFwdSm80INS1_25CollectiveMainloopFwdSm80ILi8ELi2ELb1EN4cute5tupleIJNS5_1CILi128EEENS7_ILi96EEENS7_ILi192EEEEEELi192ENS_10bfloat16_tEfNS_4arch4Sm80ELb0ELb0ELb1ELb0ELb0ELb0ELb1ELb0EEENS1_21CollectiveEpilogueFwdINS6_IJS8_SA_S9_EEENS6_IJNS7_ILi1EEESI_SI_EEESC_SE_Li256ELb0ELb1ELb0ELb0EEENS1_19SingleTileSchedulerILb0ELb0ELb1ELi128EEEEEEEEEvNT_6ParamsE)
        /*0014*/ 	.short	0x0160
        /*0016*/ 	.short	0x0418


	//----- nvinfo : EIATTR_CBANK_PARAM_SIZE
	.align		4
.L_406:
        /*0018*/ 	.byte	0x03, 0x19
        /*001a*/ 	.short	0x0418


	//----- nvinfo : EIATTR_KPARAM_INFO
	.align		4
        /*001c*/ 	.byte	0x04, 0x17
        /*001e*/ 	.short	(.L_408 - .L_407)
.L_407:
        /*0020*/ 	.word	0x00000000
        /*0024*/ 	.short	0x0000
        /*0026*/ 	.short	0x0000
        /*0028*/ 	.byte	0x00, 0xf0, 0x61, 0x10


	//----- nvinfo : EIATTR_MAXREG_COUNT
	.align		4
.L_408:
        /*002c*/ 	.byte	0x03, 0x1b
        /*002e*/ 	.short	0x00ff


	//----- nvinfo : EIATTR_NUM_BARRIERS
	.align		4
        /*0030*/ 	.byte	0x02, 0x4c
        /*0032*/ 	.byte	0x02
	.zero		1


	//----- nvinfo : EIATTR_ANNOTATIONS
	.align		4
        /*0034*/ 	.byte	0x04, 0x55
        /*0036*/ 	.short	(.L_410 - .L_409)


	//   ....[0]....
.L_409:
        /* <DEDUP_REMOVED lines=17> */


	//----- nvinfo : EIATTR_MERCURY_ISA_VERSION
	.align		4
.L_410:
        /*0130*/ 	.byte	0x03, 0x5f
        /*0132*/ 	.short	0x0000


	//----- nvinfo : EIATTR_COOP_GROUP_MASK_REGIDS
	.align		4
        /*0134*/ 	.byte	0x04, 0x29
        /*0136*/ 	.short	(.L_412 - .L_411)


	//   ....[0]....
.L_411:
        /*0138*/ 	.word	0xffffffff


	//   ....[1]....
        /*013c*/ 	.word	0xffffffff


	//   ....[2]....
        /*0140*/ 	.word	0xffffffff


	//   ....[3]....
        /*0144*/ 	.word	0xffffffff


	//   ....[4]....
        /*0148*/ 	.word	0xffffffff


	//   ....[5]....
        /*014c*/ 	.word	0xffffffff


	//   ....[6]....
        /*0150*/ 	.word	0xffffffff


	//   ....[7]....
        /*0154*/ 	.word	0xffffffff


	//   ....[8]....
        /*0158*/ 	.word	0xffffffff


	//   ....[9]....
        /*015c*/ 	.word	0xffffffff


	//   ....[10]....
        /*0160*/ 	.word	0xffffffff


	//   ....[11]....
        /*0164*/ 	.word	0xffffffff


	//   ....[12]....
        /*0168*/ 	.word	0xffffffff


	//   ....[13]....
        /*016c*/ 	.word	0xffffffff


	//   ....[14]....
        /*0170*/ 	.word	0xffffffff


	//   ....[15]....
        /*0174*/ 	.word	0xffffffff


	//   ....[16]....
        /*0178*/ 	.word	0xffffffff


	//   ....[17]....
        /*017c*/ 	.word	0xffffffff


	//   ....[18]....
        /*0180*/ 	.word	0xffffffff


	//   ....[19]....
        /*0184*/ 	.word	0xffffffff


	//   ....[20]....
        /*0188*/ 	.word	0xffffffff


	//   ....[21]....
        /*018c*/ 	.word	0xffffffff


	//   ....[22]....
        /*0190*/ 	.word	0xffffffff


	//   ....[23]....
        /*0194*/ 	.word	0xffffffff


	//   ....[24]....
        /*0198*/ 	.word	0xffffffff


	//   ....[25]....
        /*019c*/ 	.word	0xffffffff


	//   ....[26]....
        /*01a0*/ 	.word	0xffffffff


	//   ....[27]....
        /*01a4*/ 	.word	0xffffffff


	//   ....[28]....
        /*01a8*/ 	.word	0xffffffff


	//   ....[29]....
        /*01ac*/ 	.word	0xffffffff


	//   ....[30]....
        /*01b0*/ 	.word	0xffffffff


	//   ....[31]....
        /*01b4*/ 	.word	0xffffffff


	//----- nvinfo : EIATTR_COOP_GROUP_INSTR_OFFSETS
	.align		4
.L_412:
        /*01b8*/ 	.byte	0x04, 0x28
        /*01ba*/ 	.short	(.L_414 - .L_413)


	//   ....[0]....
.L_413:
        /*01bc*/ 	.word	0x00000610


	//   ....[1]....
        /*01c0*/ 	.word	0x00000700


	//   ....[2]....
        /*01c4*/ 	.word	0x00000880


	//   ....[3]....
        /*01c8*/ 	.word	0x00000960


	//   ....[4]....
        /*01cc*/ 	.word	0x00000990


	//   ....[5]....
        /*01d0*/ 	.word	0x000009b0


	//   ....[6]....
        /*01d4*/ 	.word	0x00000bc0


	//   ....[7]....
        /*01d8*/ 	.word	0x00000c10


	//   ....[8]....
        /*01dc*/ 	.word	0x000035d0


	//   ....[9]....
        /*01e0*/ 	.word	0x00003680


	//   ....[10]....
        /*01e4*/ 	.word	0x00003690


	//   ....[11]....
        /*01e8*/ 	.word	0x000036c0


	//   ....[12]....
        /*01ec*/ 	.word	0x00007490


	//   ....[13]....
        /*01f0*/ 	.word	0x00007510


	//   ....[14]....
        /*01f4*/ 	.word	0x000077d0


	//   ....[15]....
        /*01f8*/ 	.word	0x00007810


	//   ....[16]....
        /*01fc*/ 	.word	0x00009c60


	//   ....[17]....
        /*0200*/ 	.word	0x00009c70


	//   ....[18]....
        /*0204*/ 	.word	0x00009cc0


	//   ....[19]....
        /*0208*/ 	.word	0x00009cd0


	//   ....[20]....
        /*020c*/ 	.word	0x0000b0a0


	//   ....[21]....
        /*0210*/ 	.word	0x0000b0b0


	//   ....[22]....
        /*0214*/ 	.word	0x0000b0d0


	//   ....[23]....
        /*0218*/ 	.word	0x0000b0e0


	//   ....[24]....
        /*021c*/ 	.word	0x0000b1e0


	//   ....[25]....
        /*0220*/ 	.word	0x0000b200


	//   ....[26]....
        /*0224*/ 	.word	0x0000b360


	//   ....[27]....
        /*0228*/ 	.word	0x0000b390


	//   ....[28]....
        /*022c*/ 	.word	0x0000b4c0


	//   ....[29]....
        /*0230*/ 	.word	0x0000b4f0


	//   ....[30]....
        /*0234*/ 	.word	0x0000b620


	//   ....[31]....
        /*0238*/ 	.word	0x0000b640


	//----- nvinfo : EIATTR_EXIT_INSTR_OFFSETS
	.align		4
.L_414:
        /*023c*/ 	.byte	0x04, 0x1c
        /*023e*/ 	.short	(.L_416 - .L_415)


	//   ....[0]....
.L_415:
        /*0240*/ 	.word	0x00000040


	//   ....[1]....
        /*0244*/ 	.word	0x0000b650


	//   ....[2]....
        /*0248*/ 	.word	0x0000b700


	//   ....[3]....
        /*024c*/ 	.word	0x0000b760


	//----- nvinfo : EIATTR_CTAIDZ_USED
	.align		4
.L_416:
        /*0250*/ 	.byte	0x01, 0x04
	.zero		2


	//----- nvinfo : EIATTR_MAX_THREADS
	.align		4
        /*0254*/ 	.byte	0x04, 0x05
        /*0256*/ 	.short	(.L_418 - .L_417)
.L_417:
        /*0258*/ 	.word	0x00000100
        /*025c*/ 	.word	0x00000001
        /*0260*/ 	.word	0x00000001


	//----- nvinfo : EIATTR_CRS_STACK_SIZE
	.align		4
.L_418:
        /*0264*/ 	.byte	0x04, 0x1e
        /*0266*/ 	.short	(.L_420 - .L_419)
.L_419:
        /*0268*/ 	.word	0x00000000
.L_420:


//--------------------- .nv.info._ZN7cutlass13device_kernelIN5flash19enable_sm80_to_sm89INS1_16FlashAttnFwdSm80INS1_25CollectiveMainloopFwdSm80ILi8ELi2ELb1EN4cute5tupleIJNS5_1CILi128EEENS7_ILi96EEENS7_ILi192EEEEEELi192ENS_10bfloat16_tEfNS_4arch4Sm80ELb0ELb0ELb1ELb1ELb0ELb0ELb1ELb0EEENS1_21CollectiveEpilogueFwdINS6_IJS8_SA_S9_EEENS6_IJNS7_ILi1EEESI_SI_EEESC_SE_Li256ELb1ELb1ELb0ELb0EEENS1_19SingleTileSchedulerILb1ELb0ELb1ELi128EEEEEEEEEvNT_6ParamsE --------------------------
	.section	.nv.info._ZN7cutlass13device_kernelIN5flash19enable_sm80_to_sm89INS1_16FlashAttnFwdSm80INS1_25CollectiveMainloopFwdSm80ILi8ELi2ELb1EN4cute5tupleIJNS5_1CILi128EEENS7_ILi96EEENS7_ILi192EEEEEELi192ENS_10bfloat16_tEfNS_4arch4Sm80ELb0ELb0ELb1ELb1ELb0ELb0ELb1ELb0EEENS1_21CollectiveEpilogueFwdINS6_IJS8_SA_S9_EEENS6_IJNS7_ILi1EEESI_SI_EEESC_SE_Li256ELb1ELb1ELb0ELb0EEENS1_19SingleTileSchedulerILb1ELb0ELb1ELi128EEEEEEEEEvNT_6ParamsE,"",@"SHT_CUDA_INFO"
	.sectionflags	@""
	.align	4


	//----- nvinfo : EIATTR_CUDA_API_VERSION
	.align		4
        /*0000*/ 	.byte	0x04, 0x37
        /*0002*/ 	.short	(.L_422 - .L_421)
.L_421:
        /*0004*/ 	.word	0x00000082


	//----- nvinfo : EIATTR_SW2861232_WAR
	.align		4
.L_422:
        /*0008*/ 	.byte	0x01, 0x35
	.zero		2


	//----- nvinfo : EIATTR_PARAM_CBANK
	.align		4
        /*000c*/ 	.byte	0x04, 0x0a
        /*000e*/ 	.short	(.L_424 - .L_423)
	.align		4
.L_423:
        /*0010*/ 	.word	index@(.nv.constant0._ZN7cutlass13device_kernelIN5flash19enable_sm80_to_sm89INS1_16FlashAttnFwdSm80INS1_25CollectiveMainloopFwdSm80ILi8ELi2ELb1EN4cute5tupleIJNS5_1CILi128EEENS7_ILi96EEENS7_ILi192EEEEEELi192ENS_10bfloat16_tEfNS_4arch4Sm80ELb0ELb0ELb1ELb1ELb0ELb0ELb1ELb0EEENS1_21CollectiveEpilogueFwdINS6_IJS8_SA_S9_EEENS6_IJNS7_ILi1EEESI_SI_EEESC_SE_Li256ELb1ELb1ELb0ELb0EEENS1_19SingleTileSchedulerILb1ELb0ELb1ELi128EEEEEEEEEvNT_6ParamsE)
        /*0014*/ 	.short	0x0160
        /*0016*/ 	.short	0x0418


	//----- nvinfo : EIATTR_CBANK_PARAM_SIZE
	.align		4
.L_424:
        /*0018*/ 	.byte	0x03, 0x19
        /*001a*/ 	.short	0x0418


	//----- nvinfo : EIATTR_KPARAM_INFO
	.align		4
        /*001c*/ 	.byte	0x04, 0x17
        /*001e*/ 	.short	(.L_426 - .L_425)
.L_425:
        /*0020*/ 	.word	0x00000000
        /*0024*/ 	.short	0x0000
        /*0026*/ 	.short	0x0000
        /*0028*/ 	.byte	0x00, 0xf0, 0x61, 0x10


	//----- nvinfo : EIATTR_MAXREG_COUNT
	.align		4
.L_426:
        /*002c*/ 	.byte	0x03, 0x1b
        /*002e*/ 	.short	0x00ff


	//----- nvinfo : EIATTR_NUM_BARRIERS
	.align		4
        /*0030*/ 	.byte	0x02, 0x4c
        /*0032*/ 	.byte	0x02
	.zero		1


	//----- nvinfo : EIATTR_ANNOTATIONS
	.align		4
        /*0034*/ 	.byte	0x04, 0x55
        /*0036*/ 	.short	(.L_428 - .L_427)


	//   ....[0]....
.L_427:
        /* <DEDUP_REMOVED lines=15> */


	//----- nvinfo : EIATTR_MERCURY_ISA_VERSION
	.align		4
.L_428:
        /*0110*/ 	.byte	0x03, 0x5f
        /*0112*/ 	.short	0x0000


	//----- nvinfo : EIATTR_COOP_GROUP_MASK_REGIDS
	.align		4
        /*0114*/ 	.byte	0x04, 0x29
        /*0116*/ 	.short	(.L_430 - .L_429)


	//   ....[0]....
.L_429:
        /*0118*/ 	.word	0xffffffff


	//   ....[1]....
        /*011c*/ 	.word	0xffffffff


	//   ....[2]....
        /*0120*/ 	.word	0xffffffff


	//   ....[3]....
        /*0124*/ 	.word	0xffffffff


	//   ....[4]....
        /*0128*/ 	.word	0xffffffff


	//   ....[5]....
        /*012c*/ 	.word	0xffffffff


	//   ....[6]....
        /*0130*/ 	.word	0xffffffff


	//   ....[7]....
        /*0134*/ 	.word	0xffffffff


	//   ....[8]....
        /*0138*/ 	.word	0xffffffff


	//   ....[9]....
        /*013c*/ 	.word	0xffffffff


	//   ....[10]....
        /*0140*/ 	.word	0xffffffff


	//   ....[11]....
        /*0144*/ 	.word	0xffffffff


	//   ....[12]....
        /*0148*/ 	.word	0xffffffff


	//   ....[13]....
        /*014c*/ 	.word	0xffffffff


	//   ....[14]....
        /*0150*/ 	.word	0xffffffff


	//   ....[15]....
        /*0154*/ 	.word	0xffffffff


	//   ....[16]....
        /*0158*/ 	.word	0xffffffff


	//   ....[17]....
        /*015c*/ 	.word	0xffffffff


	//   ....[18]....
        /*0160*/ 	.word	0xffffffff


	//   ....[19]....
        /*0164*/ 	.word	0xffffffff


	//   ....[20]....
        /*0168*/ 	.word	0xffffffff


	//   ....[21]....
        /*016c*/ 	.word	0xffffffff


	//   ....[22]....
        /*0170*/ 	.word	0xffffffff


	//   ....[23]....
        /*0174*/ 	.word	0xffffffff


	//   ....[24]....
        /*0178*/ 	.word	0xffffffff


	//   ....[25]....
        /*017c*/ 	.word	0xffffffff


	//   ....[26]....
        /*0180*/ 	.word	0xffffffff


	//   ....[27]....
        /*0184*/ 	.word	0xffffffff


	//   ....[28]....
        /*0188*/ 	.word	0xffffffff


	//   ....[29]....
        /*018c*/ 	.word	0xffffffff


	//   ....[30]....
        /*0190*/ 	.word	0xffffffff


	//   ....[31]....
        /*0194*/ 	.word	0xffffffff


	//   ....[32]....
        /*0198*/ 	.word	0xffffffff


	//   ....[33]....
        /*019c*/ 	.word	0xffffffff


	//   ....[34]....
        /*01a0*/ 	.word	0xffffffff


	//   ....[35]....
        /*01a4*/ 	.word	0xffffffff


	//   ....[36]....
        /*01a8*/ 	.word	0xffffffff


	//   ....[37]....
        /*01ac*/ 	.word	0xffffffff


	//   ....[38]....
        /*01b0*/ 	.word	0xffffffff


	//   ....[39]....
        /*01b4*/ 	.word	0xffffffff


	//   ....[40]....
        /*01b8*/ 	.word	0xffffffff


	//----- nvinfo : EIATTR_COOP_GROUP_INSTR_OFFSETS
	.align		4
.L_430:
        /*01bc*/ 	.byte	0x04, 0x28
        /*01be*/ 	.short	(.L_432 - .L_431)


	//   ....[0]....
.L_431:
        /*01c0*/ 	.word	0x00000090


	//   ....[1]....
        /*01c4*/ 	.word	0x00001140


	//   ....[2]....
        /*01c8*/ 	.word	0x000011a0


	//   ....[3]....
        /*01cc*/ 	.word	0x000012b0


	//   ....[4]....
        /*01d0*/ 	.word	0x000012e0


	//   ....[5]....
        /*01d4*/ 	.word	0x00001440


	//   ....[6]....
        /*01d8*/ 	.word	0x00001460


	//   ....[7]....
        /*01dc*/ 	.word	0x000014d0


	//   ....[8]....
        /*01e0*/ 	.word	0x00001500


	//   ....[9]....
        /*01e4*/ 	.word	0x00003f50


	//   ....[10]....
        /*01e8*/ 	.word	0x00004030


	//   ....[11]....
        /*01ec*/ 	.word	0x00004040


	//   ....[12]....
        /*01f0*/ 	.word	0x00004070


	//   ....[13]....
        /*01f4*/ 	.word	0x00007f80


	//   ....[14]....
        /*01f8*/ 	.word	0x00008000


	//   ....[15]....
        /*01fc*/ 	.word	0x00008290


	//   ....[16]....
        /*0200*/ 	.word	0x000082d0


	//   ....[17]....
        /*0204*/ 	.word	0x0000a6b0


	//   ....[18]....
        /*0208*/ 	.word	0x0000a6c0


	//   ....[19]....
        /*020c*/ 	.word	0x0000a6f0


	//   ....[20]....
        /*0210*/ 	.word	0x0000a700


	//   ....[21]....
        /*0214*/ 	.word	0x0000bc70


	//   ....[22]....
        /*0218*/ 	.word	0x0000bcc0


	//   ....[23]....
        /*021c*/ 	.word	0x0000bcf0


	//   ....[24]....
        /*0220*/ 	.word	0x0000bd10


	//   ....[25]....
        /*0224*/ 	.word	0x0000bef0


	//   ....[26]....
        /*0228*/ 	.word	0x0000bf00


	//   ....[27]....
        /*022c*/ 	.word	0x0000c080


	//   ....[28]....
        /*0230*/ 	.word	0x0000c0b0


	//   ....[29]....
        /*0234*/ 	.word	0x0000c200


	//   ....[30]....
        /*0238*/ 	.word	0x0000c230


	//   ....[31]....
        /*023c*/ 	.word	0x0000c380


	//   ....[32]....
        /*0240*/ 	.word	0x0000c3a0


	//   ....[33]....
        /*0244*/ 	.word	0x0000cba0


	//   ....[34]....
        /*0248*/ 	.word	0x0000cbc0


	//   ....[35]....
        /*024c*/ 	.word	0x0000cd10


	//   ....[36]....
        /*0250*/ 	.word	0x0000cd40


	//   ....[37]....
        /*0254*/ 	.word	0x0000ce70


	//   ....[38]....
        /*0258*/ 	.word	0x0000cea0


	//   ....[39]....
        /*025c*/ 	.word	0x0000cfd0


	//   ....[40]....
        /*0260*/ 	.word	0x0000cff0


	//----- nvinfo : EIATTR_EXIT_INSTR_OFFSETS
	.align		4
.L_432:
        /*0264*/ 	.byte	0x04, 0x1c
        /*0266*/ 	.short	(.L_434 - .L_433)


	//   ....[0]....
.L_433:
        /*0268*/ 	.word	0x00000350


	//   ....[1]....
        /*026c*/ 	.word	0x0000c3b0


	//   ....[2]....
        /*0270*/ 	.word	0x0000c480


	//   ....[3]....
        /*0274*/ 	.word	0x0000c4e0


	//   ....[4]....
        /*0278*/ 	.word	0x0000d000


	//   ....[5]....
        /*027c*/ 	.word	0x0000d0b0


	//   ....[6]....
        /*0280*/ 	.word	0x0000d110


	//----- nvinfo : EIATTR_CTAIDZ_USED
	.align		4
.L_434:
        /*0284*/ 	.byte	0x01, 0x04
	.zero		2


	//----- nvinfo : EIATTR_MAX_THREADS
	.align		4
        /*0288*/ 	.byte	0x04, 0x05
        /*028a*/ 	.short	(.L_436 - .L_435)
.L_435:
        /*028c*/ 	.word	0x00000100
        /*0290*/ 	.word	0x00000001
        /*0294*/ 	.word	0x00000001


	//----- nvinfo : EIATTR_CRS_STACK_SIZE
	.align		4
.L_436:
        /*0298*/ 	.byte	0x04, 0x1e
        /*029a*/ 	.short	(.L_438 - .L_437)
.L_437:
        /*029c*/ 	.word	0x00000000
.L_438:


//--------------------- .nv.info._ZN7cutlass13device_kernelIN5flash19enable_sm80_to_sm89INS1_16FlashAttnFwdSm80INS1_25CollectiveMainloopFwdSm80ILi8ELi2ELb0EN4cute5tupleIJNS5_1CILi128EEENS7_ILi64EEENS7_ILi192EEEEEELi192ENS_10bfloat16_tEfNS_4arch4Sm80ELb0ELb0ELb1ELb1ELb0ELb1ELb1ELb0EEENS1_21CollectiveEpilogueFwdINS6_IJS8_SA_S9_EEENS6_IJNS7_ILi1EEESI_SI_EEESC_SE_Li256ELb1ELb1ELb0ELb0EEENS1_19SingleTileSchedulerILb1ELb0ELb1ELi128EEEEEEEEEvNT_6ParamsE --------------------------
	.section	.nv.info._ZN7cutlass13device_kernelIN5flash19enable_sm80_to_sm89INS1_16FlashAttnFwdSm80INS1_25CollectiveMainloopFwdSm80ILi8ELi2ELb0EN4cute5tupleIJNS5_1CILi128EEENS7_ILi64EEENS7_ILi192EEEEEELi192ENS_10bfloat16_tEfNS_4arch4Sm80ELb0ELb0ELb1ELb1ELb0ELb1ELb1ELb0EEENS1_21CollectiveEpilogueFwdINS6_IJS8_SA_S9_EEENS6_IJNS7_ILi1EEESI_SI_EEESC_SE_Li256ELb1ELb1ELb0ELb0EEENS1_19SingleTileSchedulerILb1ELb0ELb1ELi128EEEEEEEEEvNT_6ParamsE,"",@"SHT_CUDA_INFO"
	.sectionflags	@""
	.align	4


	//----- nvinfo : EIATTR_CUDA_API_VERSION
	.align		4
        /*0000*/ 	.byte	0x04, 0x37
        /*0002*/ 	.short	(.L_440 - .L_439)
.L_439:
        /*0004*/ 	.word	0x00000082


	//----- nvinfo : EIATTR_SW2861232_WAR
	.align		4
.L_440:
        /*0008*/ 	.byte	0x01, 0x35
	.zero		2


	//----- nvinfo : EIATTR_PARAM_CBANK
	.align		4
        /*000c*/ 	.byte	0x04, 0x0a
        /*000e*/ 	.short	(.L_442 - .L_441)
	.align		4
.L_441:
        /*0010*/ 	.word	index@(.nv.constant0._ZN7cutlass13device_kernelIN5flash19enable_sm80_to_sm89INS1_16FlashAttnFwdSm80INS1_25CollectiveMainloopFwdSm80ILi8ELi2ELb0EN4cute5tupleIJNS5_1CILi128EEENS7_ILi64EEENS7_ILi192EEEEEELi192ENS_10bfloat16_tEfNS_4arch4Sm80ELb0ELb0ELb1ELb1ELb0ELb1ELb1ELb0EEENS1_21CollectiveEpilogueFwdINS6_IJS8_SA_S9_EEENS6_IJNS7_ILi1EEESI_SI_EEESC_SE_Li256ELb1ELb1ELb0ELb0EEENS1_19SingleTileSchedulerILb1ELb0ELb1ELi128EEEEEEEEEvNT_6ParamsE)
        /*0014*/ 	.short	0x0160
        /*0016*/ 	.short	0x0418


	//----- nvinfo : EIATTR_CBANK_PARAM_SIZE
	.align		4
.L_442:
        /*0018*/ 	.byte	0x03, 0x19
        /*001a*/ 	.short	0x0418


	//----- nvinfo : EIATTR_KPARAM_INFO
	.align		4
        /*001c*/ 	.byte	0x04, 0x17
        /*001e*/ 	.short	(.L_444 - .L_443)
.L_443:
        /*0020*/ 	.word	0x00000000
        /*0024*/ 	.short	0x0000
        /*0026*/ 	.short	0x0000
        /*0028*/ 	.byte	0x00, 0xf0, 0x61, 0x10


	//----- nvinfo : EIATTR_MAXREG_COUNT
	.align		4
.L_444:
        /*002c*/ 	.byte	0x03, 0x1b
        /*002e*/ 	.short	0x00ff


	//----- nvinfo : EIATTR_NUM_BARRIERS
	.align		4
        /*0030*/ 	.byte	0x02, 0x4c
        /*0032*/ 	.byte	0x02
	.zero		1


	//----- nvinfo : EIATTR_MERCURY_ISA_VERSION
	.align		4
        /*0034*/ 	.byte	0x03, 0x5f
        /*0036*/ 	.short	0x0000


	//----- nvinfo : EIATTR_COOP_GROUP_MASK_REGIDS
	.align		4
        /*0038*/ 	.byte	0x04, 0x29
        /*003a*/ 	.short	(.L_446 - .L_445)


	//   ....[0]....
.L_445:
        /*003c*/ 	.word	0xffffffff


	//   ....[1]....
        /*0040*/ 	.word	0xffffffff


	//   ....[2]....
        /*0044*/ 	.word	0xffffffff


	//   ....[3]....
        /*0048*/ 	.word	0xffffffff


	//   ....[4]....
        /*004c*/ 	.word	0xffffffff


	//   ....[5]....
        /*0050*/ 	.word	0xffffffff


	//   ....[6]....
        /*0054*/ 	.word	0xffffffff


	//   ....[7]....
        /*0058*/ 	.word	0xffffffff


	//   ....[8]....
        /*005c*/ 	.word	0xffffffff


	//   ....[9]....
        /*0060*/ 	.word	0xffffffff


	//   ....[10]....
        /*0064*/ 	.word	0xffffffff


	//   ....[11]....
        /*0068*/ 	.word	0xffffffff


	//   ....[12]....
        /*006c*/ 	.word	0xffffffff


	//   ....[13]....
        /*0070*/ 	.word	0xffffffff


	//   ....[14]....
        /*0074*/ 	.word	0xffffffff


	//   ....[15]....
        /*0078*/ 	.word	0xffffffff


	//   ....[16]....
        /*007c*/ 	.word	0xffffffff


	//   ....[17]....
        /*0080*/ 	.word	0xffffffff


	//   ....[18]....
        /*0084*/ 	.word	0xffffffff


	//   ....[19]....
        /*0088*/ 	.word	0xffffffff


	//   ....[20]....
        /*008c*/ 	.word	0xffffffff


	//   ....[21]....
        /*0090*/ 	.word	0xffffffff


	//   ....[22]....
        /*0094*/ 	.word	0xffffffff


	//   ....[23]....
        /*0098*/ 	.word	0xffffffff


	//   ....[24]....
        /*009c*/ 	.word	0xffffffff


	//   ....[25]....
        /*00a0*/ 	.word	0xffffffff


	//   ....[26]....
        /*00a4*/ 	.word	0xffffffff


	//   ....[27]....
        /*00a8*/ 	.word	0xffffffff


	//   ....[28]....
        /*00ac*/ 	.word	0xffffffff


	//   ....[29]....
        /*00b0*/ 	.word	0xffffffff


	//   ....[30]....
        /*00b4*/ 	.word	0xffffffff


	//   ....[31]....
        /*00b8*/ 	.word	0xffffffff


	//   ....[32]....
        /*00bc*/ 	.word	0xffffffff


	//   ....[33]....
        /*00c0*/ 	.word	0xffffffff


	//   ....[34]....
        /*00c4*/ 	.word	0xffffffff


	//   ....[35]....
        /*00c8*/ 	.word	0xffffffff


	//   ....[36]....
        /*00cc*/ 	.word	0xffffffff


	//   ....[37]....
        /*00d0*/ 	.word	0xffffffff


	//   ....[38]....
        /*00d4*/ 	.word	0xffffffff


	//   ....[39]....
        /*00d8*/ 	.word	0xffffffff


	//   ....[40]....
        /*00dc*/ 	.word	0xffffffff


	//----- nvinfo : EIATTR_COOP_GROUP_INSTR_OFFSETS
	.align		4
.L_446:
        /*00e0*/ 	.byte	0x04, 0x28
        /*00e2*/ 	.short	(.L_448 - .L_447)


	//   ....[0]....
.L_447:
        /*00e4*/ 	.word	0x00000080


	//   ....[1]....
        /*00e8*/ 	.word	0x000068f0


	//   ....[2]....
        /*00ec*/ 	.word	0x00006910


	//   ....[3]....
        /*00f0*/ 	.word	0x00006ce0


	//   ....[4]....
        /*00f4*/ 	.word	0x00006d10


	//   ....[5]....
        /*00f8*/ 	.word	0x00006e60


	//   ....[6]....
        /*00fc*/ 	.word	0x00006e90


	//   ....[7]....
        /*0100*/ 	.word	0x00006fe0


	//   ....[8]....
        /*0104*/ 	.word	0x00007020


	//   ....[9]....
        /*0108*/ 	.word	0x0000e9d0


	//   ....[10]....
        /*010c*/ 	.word	0x0000ea50


	//   ....[11]....
        /*0110*/ 	.word	0x0000ea70


	//   ....[12]....
        /*0114*/ 	.word	0x0000ea90


	//   ....[13]....
        /*0118*/ 	.word	0x00011070


	//   ....[14]....
        /*011c*/ 	.word	0x000110a0


	//   ....[15]....
        /*0120*/ 	.word	0x000110c0


	//   ....[16]....
        /*0124*/ 	.word	0x000110e0


	//   ....[17]....
        /*0128*/ 	.word	0x00012af0


	//   ....[18]....
        /*012c*/ 	.word	0x00012b20


	//   ....[19]....
        /*0130*/ 	.word	0x00012b70


	//   ....[20]....
        /*0134*/ 	.word	0x00012b80


	//   ....[21]....
        /*0138*/ 	.word	0x00014060


	//   ....[22]....
        /*013c*/ 	.word	0x000140a0


	//   ....[23]....
        /*0140*/ 	.word	0x00014100


	//   ....[24]....
        /*0144*/ 	.word	0x00014140


	//   ....[25]....
        /*0148*/ 	.word	0x00014340


	//   ....[26]....
        /*014c*/ 	.word	0x00014350


	//   ....[27]....
        /*0150*/ 	.word	0x000144d0


	//   ....[28]....
        /*0154*/ 	.word	0x00014500


	//   ....[29]....
        /*0158*/ 	.word	0x00014650


	//   ....[30]....
        /*015c*/ 	.word	0x00014680


	//   ....[31]....
        /*0160*/ 	.word	0x000147d0


	//   ....[32]....
        /*0164*/ 	.word	0x000147f0


	//   ....[33]....
        /*0168*/ 	.word	0x00014fd0


	//   ....[34]....
        /*016c*/ 	.word	0x00014ff0


	//   ....[35]....
        /*0170*/ 	.word	0x00015120


	//   ....[36]....
        /*0174*/ 	.word	0x00015150


	//   ....[37]....
        /*0178*/ 	.word	0x00015280


	//   ....[38]....
        /*017c*/ 	.word	0x000152b0


	//   ....[39]....
        /*0180*/ 	.word	0x000153e0


	//   ....[40]....
        /*0184*/ 	.word	0x00015400


	//----- nvinfo : EIATTR_EXIT_INSTR_OFFSETS
	.align		4
.L_448:
        /*0188*/ 	.byte	0x04, 0x1c
        /*018a*/ 	.short	(.L_450 - .L_449)


	//   ....[0]....
.L_449:
        /*018c*/ 	.word	0x00000310


	//   ....[1]....
        /*0190*/ 	.word	0x00014800


	//   ....[2]....
        /*0194*/ 	.word	0x000148d0


	//   ....[3]....
        /*0198*/ 	.word	0x00014930


	//   ....[4]....
        /*019c*/ 	.word	0x00015410


	//   ....[5]....
        /*01a0*/ 	.word	0x000154c0


	//   ....[6]....
        /*01a4*/ 	.word	0x00015520


	//----- nvinfo : EIATTR_CTAIDZ_USED
	.align		4
.L_450:
        /*01a8*/ 	.byte	0x01, 0x04
	.zero		2


	//----- nvinfo : EIATTR_MAX_THREADS
	.align		4
        /*01ac*/ 	.byte	0x04, 0x05
        /*01ae*/ 	.short	(.L_452 - .L_451)
.L_451:
        /*01b0*/ 	.word	0x00000100
        /*01b4*/ 	.word	0x00000001
        /*01b8*/ 	.word	0x00000001


	//----- nvinfo : EIATTR_CRS_STACK_SIZE
	.align		4
.L_452:
        /*01bc*/ 	.byte	0x04, 0x1e
        /*01be*/ 	.short	(.L_454 - .L_453)
.L_453:
        /*01c0*/ 	.word	0x00000000
.L_454:


//--------------------- .nv.info._ZN7cutlass13device_kernelIN5flash19enable_sm80_to_sm89INS1_16FlashAttnFwdSm80INS1_25CollectiveMainloopFwdSm80ILi8ELi2ELb0EN4cute5tupleIJNS5_1CILi128EEENS7_ILi64EEENS7_ILi192EEEEEELi192ENS_10bfloat16_tEfNS_4arch4Sm80ELb0ELb1ELb1ELb0ELb0ELb0ELb1ELb0EEENS1_21CollectiveEpilogueFwdINS6_IJS8_SA_S9_EEENS6_IJNS7_ILi1EEESI_SI_EEESC_SE_Li256ELb0ELb1ELb0ELb0EEENS1_19SingleTileSchedulerILb0ELb0ELb1ELi128EEEEEEEEEvNT_6ParamsE --------------------------
	.section	.nv.info._ZN7cutlass13device_kernelIN5flash19enable_sm80_to_sm89INS1_16FlashAttnFwdSm80INS1_25CollectiveMainloopFwdSm80ILi8ELi2ELb0EN4cute5tupleIJNS5_1CILi128EEENS7_ILi64EEENS7_ILi192EEEEEELi192ENS_10bfloat16_tEfNS_4arch4Sm80ELb0ELb1ELb1ELb0ELb0ELb0ELb1ELb0EEENS1_21CollectiveEpilogueFwdINS6_IJS8_SA_S9_EEENS6_IJNS7_ILi1EEESI_SI_EEESC_SE_Li256ELb0ELb1ELb0ELb0EEENS1_19SingleTileSchedulerILb0ELb0ELb1ELi128EEEEEEEEEvNT_6ParamsE,"",@"SHT_CUDA_INFO"
	.sectionflags	@""
	.align	4


	//----- nvinfo : EIATTR_CUDA_API_VERSION
	.align		4
        /*0000*/ 	.byte	0x04, 0x37
        /*0002*/ 	.short	(.L_456 - .L_455)
.L_455:
        /*0004*/ 	.word	0x00000082


	//----- nvinfo : EIATTR_SW2861232_WAR
	.align		4
.L_456:
        /*0008*/ 	.byte	0x01, 0x35
	.zero		2


	//----- nvinfo : EIATTR_PARAM_CBANK
	.align		4
        /*000c*/ 	.byte	0x04, 0x0a
        /*000e*/ 	.short	(.L_458 - .L_457)
	.align		4
.L_457:
        /*0010*/ 	.word	index@(.nv.constant0._ZN7cutlass13device_kernelIN5flash19enable_sm80_to_sm89INS1_16FlashAttnFwdSm80INS1_25CollectiveMainloopFwdSm80ILi8ELi2ELb0EN4cute5tupleIJNS5_1CILi128EEENS7_ILi64EEENS7_ILi192EEEEEELi192ENS_10bfloat16_tEfNS_4arch4Sm80ELb0ELb1ELb1ELb0ELb0ELb0ELb1ELb0EEENS1_21CollectiveEpilogueFwdINS6_IJS8_SA_S9_EEENS6_IJNS7_ILi1EEESI_SI_EEESC_SE_Li256ELb0ELb1ELb0ELb0EEENS1_19SingleTileSchedulerILb0ELb0ELb1ELi128EEEEEEEEEvNT_6ParamsE)
        /*0014*/ 	.short	0x0160
        /*0016*/ 	.short	0x0418


	//----- nvinfo : EIATTR_CBANK_PARAM_SIZE
	.align		4
.L_458:
        /*0018*/ 	.byte	0x03, 0x19
        /*001a*/ 	.short	0x0418


	//----- nvinfo : EIATTR_KPARAM_INFO
	.align		4
        /*001c*/ 	.byte	0x04, 0x17
        /*001e*/ 	.short	(.L_460 - .L_459)
.L_459:
        /*0020*/ 	.word	0x00000000
        /*0024*/ 	.short	0x0000
        /*0026*/ 	.short	0x0000
        /*0028*/ 	.byte	0x00, 0xf0, 0x61, 0x10


	//----- nvinfo : EIATTR_MAXREG_COUNT
	.align		4
.L_460:
        /*002c*/ 	.byte	0x03, 0x1b
        /*002e*/ 	.short	0x00ff


	//----- nvinfo : EIATTR_NUM_BARRIERS
	.align		4
        /*0030*/ 	.byte	0x02, 0x4c
        /*0032*/ 	.byte	0x02
	.zero		1


	//----- nvinfo : EIATTR_MERCURY_ISA_VERSION
	.align		4
        /*0034*/ 	.byte	0x03, 0x5f
        /*0036*/ 	.short	0x0000


	//----- nvinfo : EIATTR_COOP_GROUP_MASK_REGIDS
	.align		4
        /*0038*/ 	.byte	0x04, 0x29
        /*003a*/ 	.short	(.L_462 - .L_461)


	//   ....[0]....
.L_461:
        /*003c*/ 	.word	0xffffffff


	//   ....[1]....
        /*0040*/ 	.word	0xffffffff


	//   ....[2]....
        /*0044*/ 	.word	0xffffffff


	//   ....[3]....
        /*0048*/ 	.word	0xffffffff


	//   ....[4]....
        /*004c*/ 	.word	0xffffffff


	//   ....[5]....
        /*0050*/ 	.word	0xffffffff


	//   ....[6]....
        /*0054*/ 	.word	0xffffffff


	//   ....[7]....
        /*0058*/ 	.word	0xffffffff


	//   ....[8]....
        /*005c*/ 	.word	0xffffffff


	//   ....[9]....
        /*0060*/ 	.word	0xffffffff


	//   ....[10]....
        /*0064*/ 	.word	0xffffffff


	//   ....[11]....
        /*0068*/ 	.word	0xffffffff


	//   ....[12]....
        /*006c*/ 	.word	0xffffffff


	//   ....[13]....
        /*0070*/ 	.word	0xffffffff


	//   ....[14]....
        /*0074*/ 	.word	0xffffffff


	//   ....[15]....
        /*0078*/ 	.word	0xffffffff


	//   ....[16]....
        /*007c*/ 	.word	0xffffffff


	//   ....[17]....
        /*0080*/ 	.word	0xffffffff


	//   ....[18]....
        /*0084*/ 	.word	0xffffffff


	//   ....[19]....
        /*0088*/ 	.word	0xffffffff


	//   ....[20]....
        /*008c*/ 	.word	0xffffffff


	//   ....[21]....
        /*0090*/ 	.word	0xffffffff


	//   ....[22]....
        /*0094*/ 	.word	0xffffffff


	//   ....[23]....
        /*0098*/ 	.word	0xffffffff


	//   ....[24]....
        /*009c*/ 	.word	0xffffffff


	//   ....[25]....
        /*00a0*/ 	.word	0xffffffff


	//   ....[26]....
        /*00a4*/ 	.word	0xffffffff


	//   ....[27]....
        /*00a8*/ 	.word	0xffffffff


	//   ....[28]....
        /*00ac*/ 	.word	0xffffffff


	//   ....[29]....
        /*00b0*/ 	.word	0xffffffff


	//   ....[30]....
        /*00b4*/ 	.word	0xffffffff


	//   ....[31]....
        /*00b8*/ 	.word	0xffffffff


	//   ....[32]....
        /*00bc*/ 	.word	0xffffffff


	//   ....[33]....
        /*00c0*/ 	.word	0xffffffff


	//   ....[34]....
        /*00c4*/ 	.word	0xffffffff


	//   ....[35]....
        /*00c8*/ 	.word	0xffffffff


	//   ....[36]....
        /*00cc*/ 	.word	0xffffffff


	//   ....[37]....
        /*00d0*/ 	.word	0xffffffff


	//   ....[38]....
        /*00d4*/ 	.word	0xffffffff


	//   ....[39]....
        /*00d8*/ 	.word	0xffffffff


	//   ....[40]....
        /*00dc*/ 	.word	0xffffffff


	//   ....[41]....
        /*00e0*/ 	.word	0xffffffff


	//   ....[42]....
        /*00e4*/ 	.word	0xffffffff


	//   ....[43]....
        /*00e8*/ 	.word	0xffffffff


	//   ....[44]....
        /*00ec*/ 	.word	0xffffffff


	//   ....[45]....
        /*00f0*/ 	.word	0xffffffff


	//   ....[46]....
        /*00f4*/ 	.word	0xffffffff


	//   ....[47]....
        /*00f8*/ 	.word	0xffffffff


	//   ....[48]....
        /*00fc*/ 	.word	0xffffffff


	//   ....[49]....
        /*0100*/ 	.word	0xffffffff


	//   ....[50]....
        /*0104*/ 	.word	0xffffffff


	//   ....[51]....
        /*0108*/ 	.word	0xffffffff


	//   ....[52]....
        /*010c*/ 	.word	0xffffffff


	//   ....[53]....
        /*0110*/ 	.word	0xffffffff


	//----- nvinfo : EIATTR_COOP_GROUP_INSTR_OFFSETS
	.align		4
.L_462:
        /*0114*/ 	.byte	0x04, 0x28
        /*0116*/ 	.short	(.L_464 - .L_463)


	//   ....[0]....
.L_463:
        /*0118*/ 	.word	0x00000d60


	//   ....[1]....
        /*011c*/ 	.word	0x00000db0


	//   ....[2]....
        /*0120*/ 	.word	0x00000e10


	//   ....[3]....
        /*0124*/ 	.word	0x00000ec0


	//   ....[4]....
        /*0128*/ 	.word	0x00001110


	//   ....[5]....
        /*012c*/ 	.word	0x00001150


	//   ....[6]....
        /*0130*/ 	.word	0x00001190


	//   ....[7]....
        /*0134*/ 	.word	0x000011d0


	//   ....[8]....
        /*0138*/ 	.word	0x00002cc0


	//   ....[9]....
        /*013c*/ 	.word	0x00002fc0


	//   ....[10]....
        /*0140*/ 	.word	0x00003c00


	//   ....[11]....
        /*0144*/ 	.word	0x00003d40


	//   ....[12]....
        /*0148*/ 	.word	0x00003d60


	//   ....[13]....
        /*014c*/ 	.word	0x00003dc0


	//   ....[14]....
        /*0150*/ 	.word	0x00005b10


	//   ....[15]....
        /*0154*/ 	.word	0x000066f0


	//   ....[16]....
        /*0158*/ 	.word	0x00007110


	//   ....[17]....
        /*015c*/ 	.word	0x00007210


	//   ....[18]....
        /*0160*/ 	.word	0x00007220


	//   ....[19]....
        /*0164*/ 	.word	0x00007240


	//   ....[20]....
        /*0168*/ 	.word	0x0000a450


	//   ....[21]....
        /*016c*/ 	.word	0x0000a4a0


	//   ....[22]....
        /*0170*/ 	.word	0x0000a4b0


	//   ....[23]....
        /*0174*/ 	.word	0x0000a4d0


	//   ....[24]....
        /*0178*/ 	.word	0x0000cfa0


	//   ....[25]....
        /*017c*/ 	.word	0x0000d400


	//   ....[26]....
        /*0180*/ 	.word	0x0000dd90


	//   ....[27]....
        /*0184*/ 	.word	0x0000df00


	//   ....[28]....
        /*0188*/ 	.word	0x0000df20


	//   ....[29]....
        /*018c*/ 	.word	0x0000df90


	//   ....[30]....
        /*0190*/ 	.word	0x0000f960


	//   ....[31]....
        /*0194*/ 	.word	0x0000f990


	//   ....[32]....
        /*0198*/ 	.word	0x0000f9d0


	//   ....[33]....
        /*019c*/ 	.word	0x0000f9e0


	//   ....[34]....
        /*01a0*/ 	.word	0x00010f60


	//   ....[35]....
        /*01a4*/ 	.word	0x00010f70


	//   ....[36]....
        /*01a8*/ 	.word	0x00010f80


	//   ....[37]....
        /*01ac*/ 	.word	0x00010f90


	//   ....[38]....
        /*01b0*/ 	.word	0x00010fa0


	//   ....[39]....
        /*01b4*/ 	.word	0x00010fb0


	//   ....[40]....
        /*01b8*/ 	.word	0x000111e0


	//   ....[41]....
        /*01bc*/ 	.word	0x00011210


	//   ....[42]....
        /*01c0*/ 	.word	0x00011360


	//   ....[43]....
        /*01c4*/ 	.word	0x00011390


	//   ....[44]....
        /*01c8*/ 	.word	0x000114e0


	//   ....[45]....
        /*01cc*/ 	.word	0x00011500


	//   ....[46]....
        /*01d0*/ 	.word	0x00011b90


	//   ....[47]....
        /*01d4*/ 	.word	0x00011bb0


	//   ....[48]....
        /*01d8*/ 	.word	0x00011ce0


	//   ....[49]....
        /*01dc*/ 	.word	0x00011d10


	//   ....[50]....
        /*01e0*/ 	.word	0x00011e40


	//   ....[51]....
        /*01e4*/ 	.word	0x00011e70


	//   ....[52]....
        /*01e8*/ 	.word	0x00011fa0


	//   ....[53]....
        /*01ec*/ 	.word	0x00011fc0


	//----- nvinfo : EIATTR_EXIT_INSTR_OFFSETS
	.align		4
.L_464:
        /*01f0*/ 	.byte	0x04, 0x1c
        /*01f2*/ 	.short	(.L_466 - .L_465)


	//   ....[0]....
.L_465:
        /*01f4*/ 	.word	0x00000030


	//   ....[1]....
        /*01f8*/ 	.word	0x00011510


	//   ....[2]....
        /*01fc*/ 	.word	0x000115e0


	//   ....[3]....
        /*0200*/ 	.word	0x00011640


	//   ....[4]....
        /*0204*/ 	.word	0x00011fd0


	//   ....[5]....
        /*0208*/ 	.word	0x00012080


	//   ....[6]....
        /*020c*/ 	.word	0x000120e0


	//----- nvinfo : EIATTR_CTAIDZ_USED
	.align		4
.L_466:
        /*0210*/ 	.byte	0x01, 0x04
	.zero		2


	//----- nvinfo : EIATTR_MAX_THREADS
	.align		4
        /*0214*/ 	.byte	0x04, 0x05
        /*0216*/ 	.short	(.L_468 - .L_467)
.L_467:
        /*0218*/ 	.word	0x00000100
        /*021c*/ 	.word	0x00000001
        /*0220*/ 	.word	0x00000001


	//----- nvinfo : EIATTR_CRS_STACK_SIZE
	.align		4
.L_468:
        /*0224*/ 	.byte	0x04, 0x1e
        /*0226*/ 	.short	(.L_470 - .L_469)
.L_469:
        /*0228*/ 	.word	0x00000000
.L_470:


//--------------------- .nv.info._ZN7cutlass13device_kernelIN5flash19enable_sm80_to_sm89INS1_16FlashAttnFwdSm80INS1_25CollectiveMainloopFwdSm80ILi8ELi2ELb0EN4cute5tupleIJNS5_1CILi128EEENS7_ILi64EEENS7_ILi192EEEEEELi192ENS_10bfloat16_tEfNS_4arch4Sm80ELb0ELb1ELb1ELb1ELb0ELb0ELb1ELb0EEENS1_21CollectiveEpilogueFwdINS6_IJS8_SA_S9_EEENS6_IJNS7_ILi1EEESI_SI_EEESC_SE_Li256ELb1ELb1ELb0ELb0EEENS1_19SingleTileSchedulerILb1ELb0ELb1ELi128EEEEEEEEEvNT_6ParamsE --------------------------
	.section	.nv.info._ZN7cutlass13device_kernelIN5flash19enable_sm80_to_sm89INS1_16FlashAttnFwdSm80INS1_25CollectiveMainloopFwdSm80ILi8ELi2ELb0EN4cute5tupleIJNS5_1CILi128EEENS7_ILi64EEENS7_ILi192EEEEEELi192ENS_10bfloat16_tEfNS_4arch4Sm80ELb0ELb1ELb1ELb1ELb0ELb0ELb1ELb0EEENS1_21CollectiveEpilogueFwdINS6_IJS8_SA_S9_EEENS6_IJNS7_ILi1EEESI_SI_EEESC_SE_Li256ELb1ELb1ELb0ELb0EEENS1_19SingleTileSchedulerILb1ELb0ELb1ELi128EEEEEEEEEvNT_6ParamsE,"",@"SHT_CUDA_INFO"
	.sectionflags	@""
	.align	4


	//----- nvinfo : EIATTR_CUDA_API_VERSION
	.align		4
        /*0000*/ 	.byte	0x04, 0x37
        /*0002*/ 	.short	(.L_472 - .L_471)
.L_471:
        /*0004*/ 	.word	0x00000082


	//----- nvinfo : EIATTR_SW2861232_WAR
	.align		4
.L_472:
        /*0008*/ 	.byte	0x01, 0x35
	.zero		2


	//----- nvinfo : EIATTR_PARAM_CBANK
	.align		4
        /*000c*/ 	.byte	0x04, 0x0a
        /*000e*/ 	.short	(.L_474 - .L_473)
	.align		4
.L_473:
        /*0010*/ 	.word	index@(.nv.constant0._ZN7cutlass13device_kernelIN5flash19enable_sm80_to_sm89INS1_16FlashAttnFwdSm80INS1_25CollectiveMainloopFwdSm80ILi8ELi2ELb0EN4cute5tupleIJNS5_1CILi128EEENS7_ILi64EEENS7_ILi192EEEEEELi192ENS_10bfloat16_tEfNS_4arch4Sm80ELb0ELb1ELb1ELb1ELb0ELb0ELb1ELb0EEENS1_21CollectiveEpilogueFwdINS6_IJS8_SA_S9_EEENS6_IJNS7_ILi1EEESI_SI_EEESC_SE_Li256ELb1ELb1ELb0ELb0EEENS1_19SingleTileSchedulerILb1ELb0ELb1ELi128EEEEEEEEEvNT_6ParamsE)
        /*0014*/ 	.short	0x0160
        /*0016*/ 	.short	0x0418


	//----- nvinfo : EIATTR_CBANK_PARAM_SIZE
	.align		4
.L_474:
        /*0018*/ 	.byte	0x03, 0x19
        /*001a*/ 	.short	0x0418


	//----- nvinfo : EIATTR_KPARAM_INFO
	.align		4
        /*001c*/ 	.byte	0x04, 0x17
        /*001e*/ 	.short	(.L_476 - .L_475)
.L_475:
        /*0020*/ 	.word	0x00000000
        /*0024*/ 	.short	0x0000
        /*0026*/ 	.short	0x0000
        /*0028*/ 	.byte	0x00, 0xf0, 0x61, 0x10


	//----- nvinfo : EIATTR_MAXREG_COUNT
	.align		4
.L_476:
        /*002c*/ 	.byte	0x03, 0x1b
        /*002e*/ 	.short	0x00ff


	//----- nvinfo : EIATTR_NUM_BARRIERS
	.align		4
        /*0030*/ 	.byte	0x02, 0x4c
        /*0032*/ 	.byte	0x02
	.zero		1


	//----- nvinfo : EIATTR_MERCURY_ISA_VERSION
	.align		4
        /*0034*/ 	.byte	0x03, 0x5f
        /*0036*/ 	.short	0x0000


	//----- nvinfo : EIATTR_COOP_GROUP_MASK_REGIDS
	.align		4
        /*0038*/ 	.byte	0x04, 0x29
        /*003a*/ 	.short	(.L_478 - .L_477)


	//   ....[0]....
.L_477:
        /*003c*/ 	.word	0xffffffff


	//   ....[1]....
        /*0040*/ 	.word	0xffffffff


	//   ....[2]....
        /*0044*/ 	.word	0xffffffff


	//   ....[3]....
        /*0048*/ 	.word	0xffffffff


	//   ....[4]....
        /*004c*/ 	.word	0xffffffff


	//   ....[5]....
        /*0050*/ 	.word	0xffffffff


	//   ....[6]....
        /*0054*/ 	.word	0xffffffff


	//   ....[7]....
        /*0058*/ 	.word	0xffffffff


	//   ....[8]....
        /*005c*/ 	.word	0xffffffff


	//   ....[9]....
        /*0060*/ 	.word	0xffffffff


	//   ....[10]....
        /*0064*/ 	.word	0xffffffff


	//   ....[11]....
        /*0068*/ 	.word	0xffffffff


	//   ....[12]....
        /*006c*/ 	.word	0xffffffff


	//   ....[13]....
        /*0070*/ 	.word	0xffffffff


	//   ....[14]....
        /*0074*/ 	.word	0xffffffff


	//   ....[15]....
        /*0078*/ 	.word	0xffffffff


	//   ....[16]....
        /*007c*/ 	.word	0xffffffff


	//   ....[17]....
        /*0080*/ 	.word	0xffffffff


	//   ....[18]....
        /*0084*/ 	.word	0xffffffff


	//   ....[19]....
        /*0088*/ 	.word	0xffffffff


	//   ....[20]....
        /*008c*/ 	.word	0xffffffff


	//   ....[21]....
        /*0090*/ 	.word	0xffffffff


	//   ....[22]....
        /*0094*/ 	.word	0xffffffff


	//   ....[23]....
        /*0098*/ 	.word	0xffffffff


	//   ....[24]....
        /*009c*/ 	.word	0xffffffff


	//   ....[25]....
        /*00a0*/ 	.word	0xffffffff


	//   ....[26]....
        /*00a4*/ 	.word	0xffffffff


	//   ....[27]....
        /*00a8*/ 	.word	0xffffffff


	//   ....[28]....
        /*00ac*/ 	.word	0xffffffff


	//   ....[29]....
        /*00b0*/ 	.word	0xffffffff


	//   ....[30]....
        /*00b4*/ 	.word	0xffffffff


	//   ....[31]....
        /*00b8*/ 	.word	0xffffffff


	//   ....[32]....
        /*00bc*/ 	.word	0xffffffff


	//   ....[33]....
        /*00c0*/ 	.word	0xffffffff


	//   ....[34]....
        /*00c4*/ 	.word	0xffffffff


	//   ....[35]....
        /*00c8*/ 	.word	0xffffffff


	//   ....[36]....
        /*00cc*/ 	.word	0xffffffff


	//   ....[37]....
        /*00d0*/ 	.word	0xffffffff


	//   ....[38]....
        /*00d4*/ 	.word	0xffffffff


	//   ....[39]....
        /*00d8*/ 	.word	0xffffffff


	//   ....[40]....
        /*00dc*/ 	.word	0xffffffff


	//   ....[41]....
        /*00e0*/ 	.word	0xffffffff


	//   ....[42]....
        /*00e4*/ 	.word	0xffffffff


	//   ....[43]....
        /*00e8*/ 	.word	0xffffffff


	//   ....[44]....
        /*00ec*/ 	.word	0xffffffff


	//   ....[45]....
        /*00f0*/ 	.word	0xffffffff


	//   ....[46]....
        /*00f4*/ 	.word	0xffffffff


	//   ....[47]....
        /*00f8*/ 	.word	0xffffffff


	//   ....[48]....
        /*00fc*/ 	.word	0xffffffff


	//   ....[49]....
        /*0100*/ 	.word	0xffffffff


	//   ....[50]....
        /*0104*/ 	.word	0xffffffff


	//   ....[51]....
        /*0108*/ 	.word	0xffffffff


	//   ....[52]....
        /*010c*/ 	.word	0xffffffff


	//   ....[53]....
        /*0110*/ 	.word	0xffffffff


	//   ....[54]....
        /*0114*/ 	.word	0xffffffff


	//----- nvinfo : EIATTR_COOP_GROUP_INSTR_OFFSETS
	.align		4
.L_478:
        /*0118*/ 	.byte	0x04, 0x28
        /*011a*/ 	.short	(.L_480 - .L_479)


	//   ....[0]....
.L_479:
        /*011c*/ 	.word	0x00000080


	//   ....[1]....
        /*0120*/ 	.word	0x000013d0


	//   ....[2]....
        /*0124*/ 	.word	0x000014d0


	//   ....[3]....
        /*0128*/ 	.word	0x00001720


	//   ....[4]....
        /*012c*/ 	.word	0x00001750


	//   ....[5]....
        /*0130*/ 	.word	0x000018a0


	//   ....[6]....
        /*0134*/ 	.word	0x000018d0


	//   ....[7]....
        /*0138*/ 	.word	0x00001a10


	//   ....[8]....
        /*013c*/ 	.word	0x00001a50


	//   ....[9]....
        /*0140*/ 	.word	0x00003000


	//   ....[10]....
        /*0144*/ 	.word	0x00003330


	//   ....[11]....
        /*0148*/ 	.word	0x00003e20


	//   ....[12]....
        /*014c*/ 	.word	0x00003ed0


	//   ....[13]....
        /*0150*/ 	.word	0x00004270


	//   ....[14]....
        /*0154*/ 	.word	0x00004300


	//   ....[15]....
        /*0158*/ 	.word	0x00006340


	//   ....[16]....
        /*015c*/ 	.word	0x000067c0


	//   ....[17]....
        /*0160*/ 	.word	0x000070e0


	//   ....[18]....
        /*0164*/ 	.word	0x00007210


	//   ....[19]....
        /*0168*/ 	.word	0x00007230


	//   ....[20]....
        /*016c*/ 	.word	0x000072d0


	//   ....[21]....
        /*0170*/ 	.word	0x0000a300


	//   ....[22]....
        /*0174*/ 	.word	0x0000a350


	//   ....[23]....
        /*0178*/ 	.word	0x0000a360


	//   ....[24]....
        /*017c*/ 	.word	0x0000a380


	//   ....[25]....
        /*0180*/ 	.word	0x0000ceb0


	//   ....[26]....
        /*0184*/ 	.word	0x0000d4b0


	//   ....[27]....
        /*0188*/ 	.word	0x0000da80


	//   ....[28]....
        /*018c*/ 	.word	0x0000dce0


	//   ....[29]....
        /*0190*/ 	.word	0x0000dd00


	//   ....[30]....
        /*0194*/ 	.word	0x0000dd70


	//   ....[31]....
        /*0198*/ 	.word	0x0000f780


	//   ....[32]....
        /*019c*/ 	.word	0x0000f7b0


	//   ....[33]....
        /*01a0*/ 	.word	0x0000f7f0


	//   ....[34]....
        /*01a4*/ 	.word	0x0000f800


	//   ....[35]....
        /*01a8*/ 	.word	0x00010ce0


	//   ....[36]....
        /*01ac*/ 	.word	0x00010d30


	//   ....[37]....
        /*01b0*/ 	.word	0x00010d60


	//   ....[38]....
        /*01b4*/ 	.word	0x00010da0


	//   ....[39]....
        /*01b8*/ 	.word	0x00010fd0


	//   ....[40]....
        /*01bc*/ 	.word	0x00010fe0


	//   ....[41]....
        /*01c0*/ 	.word	0x00011160


	//   ....[42]....
        /*01c4*/ 	.word	0x00011190


	//   ....[43]....
        /*01c8*/ 	.word	0x000112e0


	//   ....[44]....
        /*01cc*/ 	.word	0x00011310


	//   ....[45]....
        /*01d0*/ 	.word	0x00011460


	//   ....[46]....
        /*01d4*/ 	.word	0x00011480


	//   ....[47]....
        /*01d8*/ 	.word	0x00011c90


	//   ....[48]....
        /*01dc*/ 	.word	0x00011cb0


	//   ....[49]....
        /*01e0*/ 	.word	0x00011de0


	//   ....[50]....
        /*01e4*/ 	.word	0x00011e10


	//   ....[51]....
        /*01e8*/ 	.word	0x00011f40


	//   ....[52]....
        /*01ec*/ 	.word	0x00011f70


	//   ....[53]....
        /*01f0*/ 	.word	0x000120a0


	//   ....[54]....
        /*01f4*/ 	.word	0x000120c0


	//----- nvinfo : EIATTR_EXIT_INSTR_OFFSETS
	.align		4
.L_480:
        /*01f8*/ 	.byte	0x04, 0x1c
        /*01fa*/ 	.short	(.L_482 - .L_481)


	//   ....[0]....
.L_481:
        /*01fc*/ 	.word	0x00000310


	//   ....[1]....
        /*0200*/ 	.word	0x00011490


	//   ....[2]....
        /*0204*/ 	.word	0x00011560


	//   ....[3]....
        /*0208*/ 	.word	0x000115c0


	//   ....[4]....
        /*020c*/ 	.word	0x000120d0


	//   ....[5]....
        /*0210*/ 	.word	0x00012180


	//   ....[6]....
        /*0214*/ 	.word	0x000121e0


	//----- nvinfo : EIATTR_CTAIDZ_USED
	.align		4
.L_482:
        /*0218*/ 	.byte	0x01, 0x04
	.zero		2


	//----- nvinfo : EIATTR_MAX_THREADS
	.align		4
        /*021c*/ 	.byte	0x04, 0x05
        /*021e*/ 	.short	(.L_484 - .L_483)
.L_483:
        /*0220*/ 	.word	0x00000100
        /*0224*/ 	.word	0x00000001
        /*0228*/ 	.word	0x00000001


	//----- nvinfo : EIATTR_CRS_STACK_SIZE
	.align		4
.L_484:
        /*022c*/ 	.byte	0x04, 0x1e
        /*022e*/ 	.short	(.L_486 - .L_485)
.L_485:
        /*0230*/ 	.word	0x00000000
.L_486:


//--------------------- .nv.info._ZN7cutlass13device_kernelIN5flash19enable_sm80_to_sm89INS1_16FlashAttnFwdSm80INS1_25CollectiveMainloopFwdSm80ILi8ELi2ELb0EN4cute5tupleIJNS5_1CILi128EEENS7_ILi64EEENS7_ILi192EEEEEELi192ENS_10bfloat16_tEfNS_4arch4Sm80ELb0ELb1ELb1ELb1ELb0ELb1ELb1ELb0EEENS1_21CollectiveEpilogueFwdINS6_IJS8_SA_S9_EEENS6_IJNS7_ILi1EEESI_SI_EEESC_SE_Li256ELb1ELb1ELb0ELb0EEENS1_19SingleTileSchedulerILb1ELb0ELb1ELi128EEEEEEEEEvNT_6ParamsE --------------------------
	.section	.nv.info._ZN7cutlass13device_kernelIN5flash19enable_sm80_to_sm89INS1_16FlashAttnFwdSm80INS1_25CollectiveMainloopFwdSm80ILi8ELi2ELb0EN4cute5tupleIJNS5_1CILi128EEENS7_ILi64EEENS7_ILi192EEEEEELi192ENS_10bfloat16_tEfNS_4arch4Sm80ELb0ELb1ELb1ELb1ELb0ELb1ELb1ELb0EEENS1_21CollectiveEpilogueFwdINS6_IJS8_SA_S9_EEENS6_IJNS7_ILi1EEESI_SI_EEESC_SE_Li256ELb1ELb1ELb0ELb0EEENS1_19SingleTileSchedulerILb1ELb0ELb1ELi128EEEEEEEEEvNT_6ParamsE,"",@"SHT_CUDA_INFO"
	.sectionflags	@""
	.align	4


	//----- nvinfo : EIATTR_CUDA_API_VERSION
	.align		4
        /*0000*/ 	.byte	0x04, 0x37
        /*0002*/ 	.short	(.L_488 - .L_487)
.L_487:
        /*0004*/ 	.word	0x00000082


	//----- nvinfo : EIATTR_SW2861232_WAR
	.align		4
.L_488:
        /*0008*/ 	.byte	0x01, 0x35
	.zero		2


	//----- nvinfo : EIATTR_PARAM_CBANK
	.align		4
        /*000c*/ 	.byte	0x04, 0x0a
        /*000e*/ 	.short	(.L_490 - .L_489)
	.align		4
.L_489:
        /*0010*/ 	.word	index@(.nv.constant0._ZN7cutlass13device_kernelIN5flash19enable_sm80_to_sm89INS1_16FlashAttnFwdSm80INS1_25CollectiveMainloopFwdSm80ILi8ELi2ELb0EN4cute5tupleIJNS5_1CILi128EEENS7_ILi64EEENS7_ILi192EEEEEELi192ENS_10bfloat16_tEfNS_4arch4Sm80ELb0ELb1ELb1ELb1ELb0ELb1ELb1ELb0EEENS1_21CollectiveEpilogueFwdINS6_IJS8_SA_S9_EEENS6_IJNS7_ILi1EEESI_SI_EEESC_SE_Li256ELb1ELb1ELb0ELb0EEENS1_19SingleTileSchedulerILb1ELb0ELb1ELi128EEEEEEEEEvNT_6ParamsE)
        /*0014*/ 	.short	0x0160
        /*0016*/ 	.short	0x0418


	//----- nvinfo : EIATTR_CBANK_PARAM_SIZE
	.align		4
.L_490:
        /*0018*/ 	.byte	0x03, 0x19
        /*001a*/ 	.short	0x0418


	//----- nvinfo : EIATTR_KPARAM_INFO
	.align		4
        /*001c*/ 	.byte	0x04, 0x17
        /*001e*/ 	.short	(.L_492 - .L_491)
.L_491:
        /*0020*/ 	.word	0x00000000
        /*0024*/ 	.short	0x0000
        /*0026*/ 	.short	0x0000
        /*0028*/ 	.byte	0x00, 0xf0, 0x61, 0x10


	//----- nvinfo : EIATTR_MAXREG_COUNT
	.align		4
.L_492:
        /*002c*/ 	.byte	0x03, 0x1b
        /*002e*/ 	.short	0x00ff


	//----- nvinfo : EIATTR_NUM_BARRIERS
	.align		4
        /*0030*/ 	.byte	0x02, 0x4c
        /*0032*/ 	.byte	0x02
	.zero		1


	//----- nvinfo : EIATTR_MERCURY_ISA_VERSION
	.align		4
        /*0034*/ 	.byte	0x03, 0x5f
        /*0036*/ 	.short	0x0000


	//----- nvinfo : EIATTR_COOP_GROUP_MASK_REGIDS
	.align		4
        /*0038*/ 	.byte	0x04, 0x29
        /*003a*/ 	.short	(.L_494 - .L_493)


	//   ....[0]....
.L_493:
        /*003c*/ 	.word	0xffffffff


	//   ....[1]....
        /*0040*/ 	.word	0xffffffff


	//   ....[2]....
        /*0044*/ 	.word	0xffffffff


	//   ....[3]....
        /*0048*/ 	.word	0xffffffff


	//   ....[4]....
        /*004c*/ 	.word	0xffffffff


	//   ....[5]....
        /*0050*/ 	.word	0xffffffff


	//   ....[6]....
        /*0054*/ 	.word	0xffffffff


	//   ....[7]....
        /*0058*/ 	.word	0xffffffff


	//   ....[8]....
        /*005c*/ 	.word	0xffffffff


	//   ....[9]....
        /*0060*/ 	.word	0xffffffff


	//   ....[10]....
        /*0064*/ 	.word	0xffffffff


	//   ....[11]....
        /*0068*/ 	.word	0xffffffff


	//   ....[12]....
        /*006c*/ 	.word	0xffffffff


	//   ....[13]....
        /*0070*/ 	.word	0xffffffff


	//   ....[14]....
        /*0074*/ 	.word	0xffffffff


	//   ....[15]....
        /*0078*/ 	.word	0xffffffff


	//   ....[16]....
        /*007c*/ 	.word	0xffffffff


	//   ....[17]....
        /*0080*/ 	.word	0xffffffff


	//   ....[18]....
        /*0084*/ 	.word	0xffffffff


	//   ....[19]....
        /*0088*/ 	.word	0xffffffff


	//   ....[20]....
        /*008c*/ 	.word	0xffffffff


	//   ....[21]....
        /*0090*/ 	.word	0xffffffff


	//   ....[22]....
        /*0094*/ 	.word	0xffffffff


	//   ....[23]....
        /*0098*/ 	.word	0xffffffff


	//   ....[24]....
        /*009c*/ 	.word	0xffffffff


	//   ....[25]....
        /*00a0*/ 	.word	0xffffffff


	//   ....[26]....
        /*00a4*/ 	.word	0xffffffff


	//   ....[27]....
        /*00a8*/ 	.word	0xffffffff


	//   ....[28]....
        /*00ac*/ 	.word	0xffffffff


	//   ....[29]....
        /*00b0*/ 	.word	0xffffffff


	//   ....[30]....
        /*00b4*/ 	.word	0xffffffff


	//   ....[31]....
        /*00b8*/ 	.word	0xffffffff


	//   ....[32]....
        /*00bc*/ 	.word	0xffffffff


	//   ....[33]....
        /*00c0*/ 	.word	0xffffffff


	//   ....[34]....
        /*00c4*/ 	.word	0xffffffff


	//   ....[35]....
        /*00c8*/ 	.word	0xffffffff


	//   ....[36]....
        /*00cc*/ 	.word	0xffffffff


	//   ....[37]....
        /*00d0*/ 	.word	0xffffffff


	//   ....[38]....
        /*00d4*/ 	.word	0xffffffff


	//   ....[39]....
        /*00d8*/ 	.word	0xffffffff


	//   ....[40]....
        /*00dc*/ 	.word	0xffffffff


	//   ....[41]....
        /*00e0*/ 	.word	0xffffffff


	//   ....[42]....
        /*00e4*/ 	.word	0xffffffff


	//   ....[43]....
        /*00e8*/ 	.word	0xffffffff


	//   ....[44]....
        /*00ec*/ 	.word	0xffffffff


	//   ....[45]....
        /*00f0*/ 	.word	0xffffffff


	//   ....[46]....
        /*00f4*/ 	.word	0xffffffff


	//   ....[47]....
        /*00f8*/ 	.word	0xffffffff


	//   ....[48]....
        /*00fc*/ 	.word	0xffffffff


	//   ....[49]....
        /*0100*/ 	.word	0xffffffff


	//   ....[50]....
        /*0104*/ 	.word	0xffffffff


	//   ....[51]....
        /*0108*/ 	.word	0xffffffff


	//   ....[52]....
        /*010c*/ 	.word	0xffffffff


	//   ....[53]....
        /*0110*/ 	.word	0xffffffff


	//   ....[54]....
        /*0114*/ 	.word	0xffffffff


	//   ....[55]....
        /*0118*/ 	.word	0xffffffff


	//   ....[56]....
        /*011c*/ 	.word	0xffffffff


	//   ....[57]....
        /*0120*/ 	.word	0xffffffff


	//   ....[58]....
        /*0124*/ 	.word	0xffffffff


	//   ....[59]....
        /*0128*/ 	.word	0xffffffff


	//   ....[60]....
        /*012c*/ 	.word	0xffffffff


	//   ....[61]....
        /*0130*/ 	.word	0xffffffff


	//   ....[62]....
        /*0134*/ 	.word	0xffffffff


	//   ....[63]....
        /*0138*/ 	.word	0xffffffff


	//   ....[64]....
        /*013c*/ 	.word	0xffffffff


	//   ....[65]....
        /*0140*/ 	.word	0xffffffff


	//   ....[66]....
        /*0144*/ 	.word	0xffffffff


	//   ....[67]....
        /*0148*/ 	.word	0xffffffff


	//   ....[68]....
        /*014c*/ 	.word	0xffffffff


	//   ....[69]....
        /*0150*/ 	.word	0xffffffff


	//   ....[70]....
        /*0154*/ 	.word	0xffffffff


	//   ....[71]....
        /*0158*/ 	.word	0xffffffff


	//   ....[72]....
        /*015c*/ 	.word	0xffffffff


	//   ....[73]....
        /*0160*/ 	.word	0xffffffff


	//   ....[74]....
        /*0164*/ 	.word	0xffffffff


	//   ....[75]....
        /*0168*/ 	.word	0xffffffff


	//   ....[76]....
        /*016c*/ 	.word	0xffffffff


	//   ....[77]....
        /*0170*/ 	.word	0xffffffff


	//   ....[78]....
        /*0174*/ 	.word	0xffffffff


	//   ....[79]....
        /*0178*/ 	.word	0xffffffff


	//   ....[80]....
        /*017c*/ 	.word	0xffffffff


	//   ....[81]....
        /*0180*/ 	.word	0xffffffff


	//   ....[82]....
        /*0184*/ 	.word	0xffffffff


	//   ....[83]....
        /*0188*/ 	.word	0xffffffff


	//   ....[84]....
        /*018c*/ 	.word	0xffffffff


	//   ....[85]....
        /*0190*/ 	.word	0xffffffff


	//   ....[86]....
        /*0194*/ 	.word	0xffffffff


	//   ....[87]....
        /*0198*/ 	.word	0xffffffff


	//   ....[88]....
        /*019c*/ 	.word	0xffffffff


	//   ....[89]....
        /*01a0*/ 	.word	0xffffffff


	//   ....[90]....
        /*01a4*/ 	.word	0xffffffff


	//   ....[91]....
        /*01a8*/ 	.word	0xffffffff


	//   ....[92]....
        /*01ac*/ 	.word	0xffffffff


	//   ....[93]....
        /*01b0*/ 	.word	0xffffffff


	//   ....[94]....
        /*01b4*/ 	.word	0xffffffff


	//   ....[95]....
        /*01b8*/ 	.word	0xffffffff


	//   ....[96]....
        /*01bc*/ 	.word	0xffffffff


	//   ....[97]....
        /*01c0*/ 	.word	0xffffffff


	//   ....[98]....
        /*01c4*/ 	.word	0xffffffff


	//   ....[99]....
        /*01c8*/ 	.word	0xffffffff


	//   ....[100]....
        /*01cc*/ 	.word	0xffffffff


	//   ....[101]....
        /*01d0*/ 	.word	0xffffffff


	//   ....[102]....
        /*01d4*/ 	.word	0xffffffff


	//   ....[103]....
        /*01d8*/ 	.word	0xffffffff


	//   ....[104]....
        /*01dc*/ 	.word	0xffffffff


	//   ....[105]....
        /*01e0*/ 	.word	0xffffffff


	//   ....[106]....
        /*01e4*/ 	.word	0xffffffff


	//----- nvinfo : EIATTR_COOP_GROUP_INSTR_OFFSETS
	.align		4
.L_494:
        /*01e8*/ 	.byte	0x04, 0x28
        /*01ea*/ 	.short	(.L_496 - .L_495)


	//   ....[0]....
.L_495:
        /*01ec*/ 	.word	0x00000090


	//   ....[1]....
        /*01f0*/ 	.word	0x000071f0


	//   ....[2]....
        /*01f4*/ 	.word	0x00007210


	//   ....[3]....
        /*01f8*/ 	.word	0x000073e0


	//   ....[4]....
        /*01fc*/ 	.word	0x000073f0


	//   ....[5]....
        /*0200*/ 	.word	0x000075b0


	//   ....[6]....
        /*0204*/ 	.word	0x000075d0


	//   ....[7]....
        /*0208*/ 	.word	0x00007790


	//   ....[8]....
        /*020c*/ 	.word	0x000077a0


	//   ....[9]....
        /*0210*/ 	.word	0x00008f70


	//   ....[10]....
        /*0214*/ 	.word	0x00009870


	//   ....[11]....
        /*0218*/ 	.word	0x0000a040


	//   ....[12]....
        /*021c*/ 	.word	0x0000a0f0


	//   ....[13]....
        /*0220*/ 	.word	0x0000a1a0


	//   ....[14]....
        /*0224*/ 	.word	0x0000a280


	//   ....[15]....
        /*0228*/ 	.word	0x0000c340


	//   ....[16]....
        /*022c*/ 	.word	0x0000c6e0


	//   ....[17]....
        /*0230*/ 	.word	0x0000d200


	//   ....[18]....
        /*0234*/ 	.word	0x0000d230


	//   ....[19]....
        /*0238*/ 	.word	0x0000d250


	//   ....[20]....
        /*023c*/ 	.word	0x0000d350


	//   ....[21]....
        /*0240*/ 	.word	0x00010130


	//   ....[22]....
        /*0244*/ 	.word	0x00010180


	//   ....[23]....
        /*0248*/ 	.word	0x00010190


	//   ....[24]....
        /*024c*/ 	.word	0x000101b0


	//   ....[25]....
        /*0250*/ 	.word	0x00012b30


	//   ....[26]....
        /*0254*/ 	.word	0x00012ec0


	//   ....[27]....
        /*0258*/ 	.word	0x00013780


	//   ....[28]....
        /*025c*/ 	.word	0x000138a0


	//   ....[29]....
        /*0260*/ 	.word	0x000138d0


	//   ....[30]....
        /*0264*/ 	.word	0x00013950


	//   ....[31]....
        /*0268*/ 	.word	0x000153f0


	//   ....[32]....
        /*026c*/ 	.word	0x00015420


	//   ....[33]....
        /*0270*/ 	.word	0x00015430


	//   ....[34]....
        /*0274*/ 	.word	0x00015460


	//   ....[35]....
        /*0278*/ 	.word	0x000169a0


	//   ....[36]....
        /*027c*/ 	.word	0x000169e0


	//   ....[37]....
        /*0280*/ 	.word	0x00016a10


	//   ....[38]....
        /*0284*/ 	.word	0x00016a50


	//   ....[39]....
        /*0288*/ 	.word	0x00016c60


	//   ....[40]....
        /*028c*/ 	.word	0x00016c70


	//   ....[41]....
        /*0290*/ 	.word	0x00016df0


	//   ....[42]....
        /*0294*/ 	.word	0x00016e20


	//   ....[43]....
        /*0298*/ 	.word	0x00016f70


	//   ....[44]....
        /*029c*/ 	.word	0x00016fa0


	//   ....[45]....
        /*02a0*/ 	.word	0x000170f0


	//   ....[46]....
        /*02a4*/ 	.word	0x00017110


	//   ....[47]....
        /*02a8*/ 	.word	0x000178e0


	//   ....[48]....
        /*02ac*/ 	.word	0x00017900


	//   ....[49]....
        /*02b0*/ 	.word	0x00017a70


	//   ....[50]....
        /*02b4*/ 	.word	0x00017a80


	//   ....[51]....
        /*02b8*/ 	.word	0x00017bf0


	//   ....[52]....
        /*02bc*/ 	.word	0x00017c10


	//   ....[53]....
        /*02c0*/ 	.word	0x00017d80


	//   ....[54]....
        /*02c4*/ 	.word	0x00017d90


	//   ....[55]....
        /*02c8*/ 	.word	0x00017f40


	//   ....[56]....
        /*02cc*/ 	.word	0x00017fc0


	//   ....[57]....
        /*02d0*/ 	.word	0x00018030


	//   ....[58]....
        /*02d4*/ 	.word	0x000180a0


	//   ....[59]....
        /*02d8*/ 	.word	0x00018110


	//   ....[60]....
        /*02dc*/ 	.word	0x00018190


	//   ....[61]....
        /*02e0*/ 	.word	0x00018200


	//   ....[62]....
        /*02e4*/ 	.word	0x00018270


	//   ....[63]....
        /*02e8*/ 	.word	0x000182c0


	//   ....[64]....
        /*02ec*/ 	.word	0x00018300


	//   ....[65]....
        /*02f0*/ 	.word	0x00018350


	//   ....[66]....
        /*02f4*/ 	.word	0x000183a0


	//   ....[67]....
        /*02f8*/ 	.word	0x00018410


	//   ....[68]....
        /*02fc*/ 	.word	0x00018490


	//   ....[69]....
        /*0300*/ 	.word	0x00018510


	//   ....[70]....
        /*0304*/ 	.word	0x00018580


	//   ....[71]....
        /*0308*/ 	.word	0x00018600


	//   ....[72]....
        /*030c*/ 	.word	0x00018680


	//   ....[73]....
        /*0310*/ 	.word	0x00018700


	//   ....[74]....
        /*0314*/ 	.word	0x00018770


	//   ....[75]....
        /*0318*/ 	.word	0x00018bb0


	//   ....[76]....
        /*031c*/ 	.word	0x00018bd0


	//   ....[77]....
        /*0320*/ 	.word	0x00018be0


	//   ....[78]....
        /*0324*/ 	.word	0x00018bf0


	//   ....[79]....
        /*0328*/ 	.word	0x00019480


	//   ....[80]....
        /*032c*/ 	.word	0x00019490


	//   ....[81]....
        /*0330*/ 	.word	0x000194a0


	//   ....[82]....
        /*0334*/ 	.word	0x000194b0


	//   ....[83]....
        /*0338*/ 	.word	0x0001c800


	//   ....[84]....
        /*033c*/ 	.word	0x0001c820


	//   ....[85]....
        /*0340*/ 	.word	0x0001c830


	//   ....[86]....
        /*0344*/ 	.word	0x0001c840


	//   ....[87]....
        /*0348*/ 	.word	0x0001cec0


	//   ....[88]....
        /*034c*/ 	.word	0x0001ced0


	//   ....[89]....
        /*0350*/ 	.word	0x0001cee0


	//   ....[90]....
        /*0354*/ 	.word	0x0001cef0


	//   ....[91]....
        /*0358*/ 	.word	0x00020430


	//   ....[92]....
        /*035c*/ 	.word	0x000204b0


	//   ....[93]....
        /*0360*/ 	.word	0x00020520


	//   ....[94]....
        /*0364*/ 	.word	0x00020590


	//   ....[95]....
        /*0368*/ 	.word	0x00020600


	//   ....[96]....
        /*036c*/ 	.word	0x00020670


	//   ....[97]....
        /*0370*/ 	.word	0x000206e0


	//   ....[98]....
        /*0374*/ 	.word	0x00020750


	//   ....[99]....
        /*0378*/ 	.word	0x000207c0


	//   ....[100]....
        /*037c*/ 	.word	0x00020840


	//   ....[101]....
        /*0380*/ 	.word	0x000208b0


	//   ....[102]....
        /*0384*/ 	.word	0x00020920


	//   ....[103]....
        /*0388*/ 	.word	0x00020990


	//   ....[104]....
        /*038c*/ 	.word	0x00020a00


	//   ....[105]....
        /*0390*/ 	.word	0x00020a80


	//   ....[106]....
        /*0394*/ 	.word	0x00020af0


	//----- nvinfo : EIATTR_EXIT_INSTR_OFFSETS
	.align		4
.L_496:
        /*0398*/ 	.byte	0x04, 0x1c
        /*039a*/ 	.short	(.L_498 - .L_497)


	//   ....[0]....
.L_497:
        /*039c*/ 	.word	0x00000320


	//   ....[1]....
        /*03a0*/ 	.word	0x00017120


	//   ....[2]....
        /*03a4*/ 	.word	0x000171f0


	//   ....[3]....
        /*03a8*/ 	.word	0x00017250


	//   ....[4]....
        /*03ac*/ 	.word	0x00017dd0


	//   ....[5]....
        /*03b0*/ 	.word	0x00017e80


	//   ....[6]....
        /*03b4*/ 	.word	0x00017ee0


	//----- nvinfo : EIATTR_CTAIDZ_USED
	.align		4
.L_498:
        /*03b8*/ 	.byte	0x01, 0x04
	.zero		2


	//----- nvinfo : EIATTR_MAX_THREADS
	.align		4
        /*03bc*/ 	.byte	0x04, 0x05
        /*03be*/ 	.short	(.L_500 - .L_499)
.L_499:
        /*03c0*/ 	.word	0x00000100
        /*03c4*/ 	.word	0x00000001
        /*03c8*/ 	.word	0x00000001


	//----- nvinfo : EIATTR_CRS_STACK_SIZE
	.align		4
.L_500:
        /*03cc*/ 	.byte	0x04, 0x1e
        /*03ce*/ 	.short	(.L_502 - .L_501)
.L_501:
        /*03d0*/ 	.word	0x00000000
.L_502:


//--------------------- .nv.info._ZN7cutlass13device_kernelIN5flash19enable_sm80_to_sm89INS1_16FlashAttnFwdSm80INS1_25CollectiveMainloopFwdSm80ILi8ELi2ELb1EN4cute5tupleIJNS5_1CILi128EEENS7_ILi96EEENS7_ILi192EEEEEELi192ENS_10bfloat16_tEfNS_4arch4Sm80ELb1ELb0ELb1ELb0ELb0ELb0ELb1ELb0EEENS1_21CollectiveEpilogueFwdINS6_IJS8_SA_S9_EEENS6_IJNS7_ILi1EEESI_SI_EEESC_SE_Li256ELb0ELb1ELb0ELb0EEENS1_30DynamicPersistentTileSchedulerILi256ELi256ELb0ELb1ELb0EEEEEEEEEvNT_6ParamsE --------------------------
	.section	.nv.info._ZN7cutlass13device_kernelIN5flash19enable_sm80_to_sm89INS1_16FlashAttnFwdSm80INS1_25CollectiveMainloopFwdSm80ILi8ELi2ELb1EN4cute5tupleIJNS5_1CILi128EEENS7_ILi96EEENS7_ILi192EEEEEELi192ENS_10bfloat16_tEfNS_4arch4Sm80ELb1ELb0ELb1ELb0ELb0ELb0ELb1ELb0EEENS1_21CollectiveEpilogueFwdINS6_IJS8_SA_S9_EEENS6_IJNS7_ILi1EEESI_SI_EEESC_SE_Li256ELb0ELb1ELb0ELb0EEENS1_30DynamicPersistentTileSchedulerILi256ELi256ELb0ELb1ELb0EEEEEEEEEvNT_6ParamsE,"",@"SHT_CUDA_INFO"
	.sectionflags	@""
	.align	4


	//----- nvinfo : EIATTR_CUDA_API_VERSION
	.align		4
        /*0000*/ 	.byte	0x04, 0x37
        /*0002*/ 	.short	(.L_504 - .L_503)
.L_503:
        /*0004*/ 	.word	0x00000082


	//----- nvinfo : EIATTR_SW2861232_WAR
	.align		4
.L_504:
        /*0008*/ 	.byte	0x01, 0x35
	.zero		2


	//----- nvinfo : EIATTR_PARAM_CBANK
	.align		4
        /*000c*/ 	.byte	0x04, 0x0a
        /*000e*/ 	.short	(.L_506 - .L_505)
	.align		4
.L_505:
        /*0010*/ 	.word	index@(.nv.constant0._ZN7cutlass13device_kernelIN5flash19enable_sm80_to_sm89INS1_16FlashAttnFwdSm80INS1_25CollectiveMainloopFwdSm80ILi8ELi2ELb1EN4cute5tupleIJNS5_1CILi128EEENS7_ILi96EEENS7_ILi192EEEEEELi192ENS_10bfloat16_tEfNS_4arch4Sm80ELb1ELb0ELb1ELb0ELb0ELb0ELb1ELb0EEENS1_21CollectiveEpilogueFwdINS6_IJS8_SA_S9_EEENS6_IJNS7_ILi1EEESI_SI_EEESC_SE_Li256ELb0ELb1ELb0ELb0EEENS1_30DynamicPersistentTileSchedulerILi256ELi256ELb0ELb1ELb0EEEEEEEEEvNT_6ParamsE)
        /*0014*/ 	.short	0x0160
        /*0016*/ 	.short	0x0428


	//----- nvinfo : EIATTR_CBANK_PARAM_SIZE
	.align		4
.L_506:
        /*0018*/ 	.byte	0x03, 0x19
        /*001a*/ 	.short	0x0428


	//----- nvinfo : EIATTR_KPARAM_INFO
	.align		4
        /*001c*/ 	.byte	0x04, 0x17
        /*001e*/ 	.short	(.L_508 - .L_507)
.L_507:
        /*0020*/ 	.word	0x00000000
        /*0024*/ 	.short	0x0000
        /*0026*/ 	.short	0x0000
        /*0028*/ 	.byte	0x00, 0xf0, 0xa1, 0x10


	//----- nvinfo : EIATTR_MAXREG_COUNT
	.align		4
.L_508:
        /*002c*/ 	.byte	0x03, 0x1b
        /*002e*/ 	.short	0x00ff


	//----- nvinfo : EIATTR_NUM_BARRIERS
	.align		4
        /*0030*/ 	.byte	0x02, 0x4c
        /*0032*/ 	.byte	0x06
	.zero		1


	//----- nvinfo : EIATTR_ANNOTATIONS
	.align		4
        /*0034*/ 	.byte	0x04, 0x55
        /*0036*/ 	.short	(.L_510 - .L_509)


	//   ....[0]....
.L_509:
        /* <DEDUP_REMOVED lines=71> */


	//----- nvinfo : EIATTR_MERCURY_ISA_VERSION
	.align		4
.L_510:
        /*0498*/ 	.byte	0x03, 0x5f
        /*049a*/ 	.short	0x0000


	//----- nvinfo : EIATTR_INT_WARP_WIDE_INSTR_OFFSETS
	.align		4
        /*049c*/ 	.byte	0x04, 0x31
        /*049e*/ 	.short	(.L_512 - .L_511)


	//   ....[0]....
.L_511:
        /*04a0*/ 	.word	0x0000f0b0


	//   ....[1]....
        /*04a4*/ 	.word	0x0000f130


	//----- nvinfo : EIATTR_COOP_GROUP_MASK_REGIDS
	.align		4
.L_512:
        /*04a8*/ 	.byte	0x04, 0x29
        /*04aa*/ 	.short	(.L_514 - .L_513)


	//   ....[0]....
.L_513:
        /*04ac*/ 	.word	0xffffffff


	//   ....[1]....
        /*04b0*/ 	.word	0xffffffff


	//   ....[2]....
        /*04b4*/ 	.word	0xffffffff


	//   ....[3]....
        /*04b8*/ 	.word	0xffffffff


	//   ....[4]....
        /*04bc*/ 	.word	0xffffffff


	//   ....[5]....
        /*04c0*/ 	.word	0xffffffff


	//   ....[6]....
        /*04c4*/ 	.word	0xffffffff


	//   ....[7]....
        /*04c8*/ 	.word	0xffffffff


	//   ....[8]....
        /*04cc*/ 	.word	0xffffffff


	//   ....[9]....
        /*04d0*/ 	.word	0xffffffff


	//   ....[10]....
        /*04d4*/ 	.word	0xffffffff


	//   ....[11]....
        /*04d8*/ 	.word	0xffffffff


	//   ....[12]....
        /*04dc*/ 	.word	0xffffffff


	//   ....[13]....
        /*04e0*/ 	.word	0xffffffff


	//   ....[14]....
        /*04e4*/ 	.word	0xffffffff


	//   ....[15]....
        /*04e8*/ 	.word	0xffffffff


	//   ....[16]....
        /*04ec*/ 	.word	0xffffffff


	//   ....[17]....
        /*04f0*/ 	.word	0xffffffff


	//   ....[18]....
        /*04f4*/ 	.word	0xffffffff


	//   ....[19]....
        /*04f8*/ 	.word	0xffffffff


	//   ....[20]....
        /*04fc*/ 	.word	0xffffffff


	//   ....[21]....
        /*0500*/ 	.word	0xffffffff


	//   ....[22]....
        /*0504*/ 	.word	0xffffffff


	//   ....[23]....
        /*0508*/ 	.word	0xffffffff


	//   ....[24]....
        /*050c*/ 	.word	0xffffffff


	//   ....[25]....
        /*0510*/ 	.word	0xffffffff


	//   ....[26]....
        /*0514*/ 	.word	0xffffffff


	//   ....[27]....
        /*0518*/ 	.word	0xffffffff


	//   ....[28]....
        /*051c*/ 	.word	0xffffffff


	//   ....[29]....
        /*0520*/ 	.word	0xffffffff


	//   ....[30]....
        /*0524*/ 	.word	0xffffffff


	//   ....[31]....
        /*0528*/ 	.word	0xffffffff


	//   ....[32]....
        /*052c*/ 	.word	0xffffffff


	//   ....[33]....
        /*0530*/ 	.word	0xffffffff


	//   ....[34]....
        /*0534*/ 	.word	0xffffffff


	//   ....[35]....
        /*0538*/ 	.word	0xffffffff


	//   ....[36]....
        /*053c*/ 	.word	0xffffffff


	//   ....[37]....
        /*0540*/ 	.word	0xffffffff


	//   ....[38]....
        /*0544*/ 	.word	0xffffffff


	//   ....[39]....
        /*0548*/ 	.word	0xffffffff


	//   ....[40]....
        /*054c*/ 	.word	0xffffffff


	//   ....[41]....
        /*0550*/ 	.word	0xffffffff


	//   ....[42]....
        /*0554*/ 	.word	0xffffffff


	//   ....[43]....
        /*0558*/ 	.word	0xffffffff


	//   ....[44]....
        /*055c*/ 	.word	0xffffffff


	//   ....[45]....
        /*0560*/ 	.word	0xffffffff


	//   ....[46]....
        /*0564*/ 	.word	0xffffffff


	//   ....[47]....
        /*0568*/ 	.word	0xffffffff


	//   ....[48]....
        /*056c*/ 	.word	0xffffffff


	//   ....[49]....
        /*0570*/ 	.word	0xffffffff


	//   ....[50]....
        /*0574*/ 	.word	0xffffffff


	//   ....[51]....
        /*0578*/ 	.word	0xffffffff


	//   ....[52]....
        /*057c*/ 	.word	0xffffffff


	//   ....[53]....
        /*0580*/ 	.word	0xffffffff


	//   ....[54]....
        /*0584*/ 	.word	0xffffffff


	//   ....[55]....
        /*0588*/ 	.word	0xffffffff


	//   ....[56]....
        /*058c*/ 	.word	0xffffffff


	//   ....[57]....
        /*0590*/ 	.word	0xffffffff


	//   ....[58]....
        /*0594*/ 	.word	0xffffffff


	//   ....[59]....
        /*0598*/ 	.word	0xffffffff


	//   ....[60]....
        /*059c*/ 	.word	0xffffffff


	//   ....[61]....
        /*05a0*/ 	.word	0xffffffff


	//   ....[62]....
        /*05a4*/ 	.word	0xffffffff


	//   ....[63]....
        /*05a8*/ 	.word	0xffffffff


	//----- nvinfo : EIATTR_COOP_GROUP_INSTR_OFFSETS
	.align		4
.L_514:
        /*05ac*/ 	.byte	0x04, 0x28
        /*05ae*/ 	.short	(.L_516 - .L_515)


	//   ....[0]....
.L_515:
        /*05b0*/ 	.word	0x00000050


	//   ....[1]....
        /*05b4*/ 	.word	0x00001650


	//   ....[2]....
        /*05b8*/ 	.word	0x00001670


	//   ....[3]....
        /*05bc*/ 	.word	0x000016a0


	//   ....[4]....
        /*05c0*/ 	.word	0x000016c0


	//   ....[5]....
        /*05c4*/ 	.word	0x00001720


	//   ....[6]....
        /*05c8*/ 	.word	0x00001830


	//   ....[7]....
        /*05cc*/ 	.word	0x00001840


	//   ....[8]....
        /*05d0*/ 	.word	0x00001880


	//   ....[9]....
        /*05d4*/ 	.word	0x00003670


	//   ....[10]....
        /*05d8*/ 	.word	0x000036a0


	//   ....[11]....
        /*05dc*/ 	.word	0x000042d0


	//   ....[12]....
        /*05e0*/ 	.word	0x00004410


	//   ....[13]....
        /*05e4*/ 	.word	0x00004450


	//   ....[14]....
        /*05e8*/ 	.word	0x000044c0


	//   ....[15]....
        /*05ec*/ 	.word	0x00007700


	//   ....[16]....
        /*05f0*/ 	.word	0x00007730


	//   ....[17]....
        /*05f4*/ 	.word	0x00008440


	//   ....[18]....
        /*05f8*/ 	.word	0x00008460


	//   ....[19]....
        /*05fc*/ 	.word	0x00008480


	//   ....[20]....
        /*0600*/ 	.word	0x000084a0


	//   ....[21]....
        /*0604*/ 	.word	0x0000c2b0


	//   ....[22]....
        /*0608*/ 	.word	0x0000c330


	//   ....[23]....
        /*060c*/ 	.word	0x0000c470


	//   ....[24]....
        /*0610*/ 	.word	0x0000c4a0


	//   ....[25]....
        /*0614*/ 	.word	0x0000e860


	//   ....[26]....
        /*0618*/ 	.word	0x0000e8b0


	//   ....[27]....
        /*061c*/ 	.word	0x0000e8d0


	//   ....[28]....
        /*0620*/ 	.word	0x0000e8f0


	//   ....[29]....
        /*0624*/ 	.word	0x0000f910


	//   ....[30]....
        /*0628*/ 	.word	0x0000fd10


	//   ....[31]....
        /*062c*/ 	.word	0x0000fd30


	//   ....[32]....
        /*0630*/ 	.word	0x0000fd60


	//   ....[33]....
        /*0634*/ 	.word	0x0000fd90


	//   ....[34]....
        /*0638*/ 	.word	0x0000ff10


	//   ....[35]....
        /*063c*/ 	.word	0x0000ff30


	//   ....[36]....
        /*0640*/ 	.word	0x000100f0


	//   ....[37]....
        /*0644*/ 	.word	0x00010120


	//   ....[38]....
        /*0648*/ 	.word	0x00010220


	//   ....[39]....
        /*064c*/ 	.word	0x00010250


	//   ....[40]....
        /*0650*/ 	.word	0x00010350


	//   ....[41]....
        /*0654*/ 	.word	0x00010370


	//   ....[42]....
        /*0658*/ 	.word	0x00010980


	//   ....[43]....
        /*065c*/ 	.word	0x000109a0


	//   ....[44]....
        /*0660*/ 	.word	0x00010b30


	//   ....[45]....
        /*0664*/ 	.word	0x00010b40


	//   ....[46]....
        /*0668*/ 	.word	0x00010cc0


	//   ....[47]....
        /*066c*/ 	.word	0x00010ce0


	//   ....[48]....
        /*0670*/ 	.word	0x00010e60


	//   ....[49]....
        /*0674*/ 	.word	0x00010e70


	//   ....[50]....
        /*0678*/ 	.word	0x00011060


	//   ....[51]....
        /*067c*/ 	.word	0x00011140


	//   ....[52]....
        /*0680*/ 	.word	0x000111a0


	//   ....[53]....
        /*0684*/ 	.word	0x000111f0


	//   ....[54]....
        /*0688*/ 	.word	0x00011240


	//   ....[55]....
        /*068c*/ 	.word	0x000112b0


	//   ....[56]....
        /*0690*/ 	.word	0x00011320


	//   ....[57]....
        /*0694*/ 	.word	0x00011380


	//   ....[58]....
        /*0698*/ 	.word	0x000113e0


	//   ....[59]....
        /*069c*/ 	.word	0x00011440


	//   ....[60]....
        /*06a0*/ 	.word	0x000114b0


	//   ....[61]....
        /*06a4*/ 	.word	0x00011510


	//   ....[62]....
        /*06a8*/ 	.word	0x00011570


	//   ....[63]....
        /*06ac*/ 	.word	0x000115d0


	//----- nvinfo : EIATTR_EXIT_INSTR_OFFSETS
	.align		4
.L_516:
        /*06b0*/ 	.byte	0x04, 0x1c
        /*06b2*/ 	.short	(.L_518 - .L_517)


	//   ....[0]....
.L_517:
        /*06b4*/ 	.word	0x000000a0


	//   ....[1]....
        /*06b8*/ 	.word	0x00011100


	//----- nvinfo : EIATTR_MAX_THREADS
	.align		4
.L_518:
        /*06bc*/ 	.byte	0x04, 0x05
        /*06be*/ 	.short	(.L_520 - .L_519)
.L_519:
        /*06c0*/ 	.word	0x00000100
        /*06c4*/ 	.word	0x00000001
        /*06c8*/ 	.word	0x00000001


	//----- nvinfo : EIATTR_CRS_STACK_SIZE
	.align		4
.L_520:
        /*06cc*/ 	.byte	0x04, 0x1e
        /*06ce*/ 	.short	(.L_522 - .L_521)
.L_521:
        /*06d0*/ 	.word	0x00000000
.L_522:


//--------------------- .nv.info._ZN7cutlass13device_kernelIN5flash19enable_sm80_to_sm89INS1_16FlashAttnFwdSm80INS1_25CollectiveMainloopFwdSm80ILi8ELi2ELb1EN4cute5tupleIJNS5_1CILi128EEENS7_ILi96EEENS7_ILi192EEEEEELi192ENS_10bfloat16_tEfNS_4arch4Sm80ELb1ELb0ELb1ELb1ELb0ELb0ELb1ELb0EEENS1_21CollectiveEpilogueFwdINS6_IJS8_SA_S9_EEENS6_IJNS7_ILi1EEESI_SI_EEESC_SE_Li256ELb1ELb1ELb0ELb0EEENS1_19SingleTileSchedulerILb1ELb0ELb1ELi128EEEEEEEEEvNT_6ParamsE --------------------------
	.section	.nv.info._ZN7cutlass13device_kernelIN5flash19enable_sm80_to_sm89INS1_16FlashAttnFwdSm80INS1_25CollectiveMainloopFwdSm80ILi8ELi2ELb1EN4cute5tupleIJNS5_1CILi128EEENS7_ILi96EEENS7_ILi192EEEEEELi192ENS_10bfloat16_tEfNS_4arch4Sm80ELb1ELb0ELb1ELb1ELb0ELb0ELb1ELb0EEENS1_21CollectiveEpilogueFwdINS6_IJS8_SA_S9_EEENS6_IJNS7_ILi1EEESI_SI_EEESC_SE_Li256ELb1ELb1ELb0ELb0EEENS1_19SingleTileSchedulerILb1ELb0ELb1ELi128EEEEEEEEEvNT_6ParamsE,"",@"SHT_CUDA_INFO"
	.sectionflags	@""
	.align	4


	//----- nvinfo : EIATTR_CUDA_API_VERSION
	.align		4
        /*0000*/ 	.byte	0x04, 0x37
        /*0002*/ 	.short	(.L_524 - .L_523)
.L_523:
        /*0004*/ 	.word	0x00000082


	//----- nvinfo : EIATTR_SW2861232_WAR
	.align		4
.L_524:
        /*0008*/ 	.byte	0x01, 0x35
	.zero		2


	//----- nvinfo : EIATTR_PARAM_CBANK
	.align		4
        /*000c*/ 	.byte	0x04, 0x0a
        /*000e*/ 	.short	(.L_526 - .L_525)
	.align		4
.L_525:
        /*0010*/ 	.word	index@(.nv.constant0._ZN7cutlass13device_kernelIN5flash19enable_sm80_to_sm89INS1_16FlashAttnFwdSm80INS1_25CollectiveMainloopFwdSm80ILi8ELi2ELb1EN4cute5tupleIJNS5_1CILi128EEENS7_ILi96EEENS7_ILi192EEEEEELi192ENS_10bfloat16_tEfNS_4arch4Sm80ELb1ELb0ELb1ELb1ELb0ELb0ELb1ELb0EEENS1_21CollectiveEpilogueFwdINS6_IJS8_SA_S9_EEENS6_IJNS7_ILi1EEESI_SI_EEESC_SE_Li256ELb1ELb1ELb0ELb0EEENS1_19SingleTileSchedulerILb1ELb0ELb1ELi128EEEEEEEEEvNT_6ParamsE)
        /*0014*/ 	.short	0x0160
        /*0016*/ 	.short	0x0418


	//----- nvinfo : EIATTR_CBANK_PARAM_SIZE
	.align		4
.L_526:
        /*0018*/ 	.byte	0x03, 0x19
        /*001a*/ 	.short	0x0418


	//----- nvinfo : EIATTR_KPARAM_INFO
	.align		4
        /*001c*/ 	.byte	0x04, 0x17
        /*001e*/ 	.short	(.L_528 - .L_527)
.L_527:
        /*0020*/ 	.word	0x00000000
        /*0024*/ 	.short	0x0000
        /*0026*/ 	.short	0x0000
        /*0028*/ 	.byte	0x00, 0xf0, 0x61, 0x10


	//----- nvinfo : EIATTR_MAXREG_COUNT
	.align		4
.L_528:
        /*002c*/ 	.byte	0x03, 0x1b
        /*002e*/ 	.short	0x00ff


	//----- nvinfo : EIATTR_NUM_BARRIERS
	.align		4
        /*0030*/ 	.byte	0x02, 0x4c
        /*0032*/ 	.byte	0x02
	.zero		1


	//----- nvinfo : EIATTR_ANNOTATIONS
	.align		4
        /*0034*/ 	.byte	0x04, 0x55
        /*0036*/ 	.short	(.L_530 - .L_529)


	//   ....[0]....
.L_529:
        /* <DEDUP_REMOVED lines=24> */


	//----- nvinfo : EIATTR_MERCURY_ISA_VERSION
	.align		4
.L_530:
        /*01a8*/ 	.byte	0x03, 0x5f
        /*01aa*/ 	.short	0x0000


	//----- nvinfo : EIATTR_COOP_GROUP_MASK_REGIDS
	.align		4
        /*01ac*/ 	.byte	0x04, 0x29
        /*01ae*/ 	.short	(.L_532 - .L_531)


	//   ....[0]....
.L_531:
        /*01b0*/ 	.word	0xffffffff


	//   ....[1]....
        /*01b4*/ 	.word	0xffffffff


	//   ....[2]....
        /*01b8*/ 	.word	0xffffffff


	//   ....[3]....
        /*01bc*/ 	.word	0xffffffff


	//   ....[4]....
        /*01c0*/ 	.word	0xffffffff


	//   ....[5]....
        /*01c4*/ 	.word	0xffffffff


	//   ....[6]....
        /*01c8*/ 	.word	0xffffffff


	//   ....[7]....
        /*01cc*/ 	.word	0xffffffff


	//   ....[8]....
        /*01d0*/ 	.word	0xffffffff


	//   ....[9]....
        /*01d4*/ 	.word	0xffffffff


	//   ....[10]....
        /*01d8*/ 	.word	0xffffffff


	//   ....[11]....
        /*01dc*/ 	.word	0xffffffff


	//   ....[12]....
        /*01e0*/ 	.word	0xffffffff


	//   ....[13]....
        /*01e4*/ 	.word	0xffffffff


	//   ....[14]....
        /*01e8*/ 	.word	0xffffffff


	//   ....[15]....
        /*01ec*/ 	.word	0xffffffff


	//   ....[16]....
        /*01f0*/ 	.word	0xffffffff


	//   ....[17]....
        /*01f4*/ 	.word	0xffffffff


	//   ....[18]....
        /*01f8*/ 	.word	0xffffffff


	//   ....[19]....
        /*01fc*/ 	.word	0xffffffff


	//   ....[20]....
        /*0200*/ 	.word	0xffffffff


	//   ....[21]....
        /*0204*/ 	.word	0xffffffff


	//   ....[22]....
        /*0208*/ 	.word	0xffffffff


	//   ....[23]....
        /*020c*/ 	.word	0xffffffff


	//   ....[24]....
        /*0210*/ 	.word	0xffffffff


	//   ....[25]....
        /*0214*/ 	.word	0xffffffff


	//   ....[26]....
        /*0218*/ 	.word	0xffffffff


	//   ....[27]....
        /*021c*/ 	.word	0xffffffff


	//   ....[28]....
        /*0220*/ 	.word	0xffffffff


	//   ....[29]....
        /*0224*/ 	.word	0xffffffff


	//   ....[30]....
        /*0228*/ 	.word	0xffffffff


	//   ....[31]....
        /*022c*/ 	.word	0xffffffff


	//   ....[32]....
        /*0230*/ 	.word	0xffffffff


	//   ....[33]....
        /*0234*/ 	.word	0xffffffff


	//   ....[34]....
        /*0238*/ 	.word	0xffffffff


	//   ....[35]....
        /*023c*/ 	.word	0xffffffff


	//   ....[36]....
        /*0240*/ 	.word	0xffffffff


	//   ....[37]....
        /*0244*/ 	.word	0xffffffff


	//   ....[38]....
        /*0248*/ 	.word	0xffffffff


	//   ....[39]....
        /*024c*/ 	.word	0xffffffff


	//   ....[40]....
        /*0250*/ 	.word	0xffffffff


	//   ....[41]....
        /*0254*/ 	.word	0xffffffff


	//   ....[42]....
        /*0258*/ 	.word	0xffffffff


	//   ....[43]....
        /*025c*/ 	.word	0xffffffff


	//   ....[44]....
        /*0260*/ 	.word	0xffffffff


	//   ....[45]....
        /*0264*/ 	.word	0xffffffff


	//   ....[46]....
        /*0268*/ 	.word	0xffffffff


	//   ....[47]....
        /*026c*/ 	.word	0xffffffff


	//   ....[48]....
        /*0270*/ 	.word	0xffffffff


	//----- nvinfo : EIATTR_COOP_GROUP_INSTR_OFFSETS
	.align		4
.L_532:
        /*0274*/ 	.byte	0x04, 0x28
        /*0276*/ 	.short	(.L_534 - .L_533)


	//   ....[0]....
.L_533:
        /*0278*/ 	.word	0x00000090


	//   ....[1]....
        /*027c*/ 	.word	0x000011c0


	//   ....[2]....
        /*0280*/ 	.word	0x00001200


	//   ....[3]....
        /*0284*/ 	.word	0x00001340


	//   ....[4]....
        /*0288*/ 	.word	0x00001380


	//   ....[5]....
        /*028c*/ 	.word	0x00001490


	//   ....[6]....
        /*0290*/ 	.word	0x00001510


	//   ....[7]....
        /*0294*/ 	.word	0x00001540


	//   ....[8]....
        /*0298*/ 	.word	0x00001560


	//   ....[9]....
        /*029c*/ 	.word	0x00003900


	//   ....[10]....
        /*02a0*/ 	.word	0x00003910


	//   ....[11]....
        /*02a4*/ 	.word	0x000043a0


	//   ....[12]....
        /*02a8*/ 	.word	0x000044f0


	//   ....[13]....
        /*02ac*/ 	.word	0x00004500


	//   ....[14]....
        /*02b0*/ 	.word	0x00004550


	//   ....[15]....
        /*02b4*/ 	.word	0x00007dd0


	//   ....[16]....
        /*02b8*/ 	.word	0x00007f50


	//   ....[17]....
        /*02bc*/ 	.word	0x00008bb0


	//   ....[18]....
        /*02c0*/ 	.word	0x00008cb0


	//   ....[19]....
        /*02c4*/ 	.word	0x00008da0


	//   ....[20]....
        /*02c8*/ 	.word	0x00008e30


	//   ....[21]....
        /*02cc*/ 	.word	0x0000cd80


	//   ....[22]....
        /*02d0*/ 	.word	0x0000ce00


	//   ....[23]....
        /*02d4*/ 	.word	0x0000d070


	//   ....[24]....
        /*02d8*/ 	.word	0x0000d0b0


	//   ....[25]....
        /*02dc*/ 	.word	0x0000f510


	//   ....[26]....
        /*02e0*/ 	.word	0x0000f520


	//   ....[27]....
        /*02e4*/ 	.word	0x0000f550


	//   ....[28]....
        /*02e8*/ 	.word	0x0000f560


	//   ....[29]....
        /*02ec*/ 	.word	0x00010ad0


	//   ....[30]....
        /*02f0*/ 	.word	0x00010b20


	//   ....[31]....
        /*02f4*/ 	.word	0x00010b50


	//   ....[32]....
        /*02f8*/ 	.word	0x00010b70


	//   ....[33]....
        /*02fc*/ 	.word	0x00010d50


	//   ....[34]....
        /*0300*/ 	.word	0x00010d60


	//   ....[35]....
        /*0304*/ 	.word	0x00010ee0


	//   ....[36]....
        /*0308*/ 	.word	0x00010f10


	//   ....[37]....
        /*030c*/ 	.word	0x00011060


	//   ....[38]....
        /*0310*/ 	.word	0x00011090


	//   ....[39]....
        /*0314*/ 	.word	0x000111e0


	//   ....[40]....
        /*0318*/ 	.word	0x00011200


	//   ....[41]....
        /*031c*/ 	.word	0x00011a00


	//   ....[42]....
        /*0320*/ 	.word	0x00011a20


	//   ....[43]....
        /*0324*/ 	.word	0x00011b70


	//   ....[44]....
        /*0328*/ 	.word	0x00011ba0


	//   ....[45]....
        /*032c*/ 	.word	0x00011cd0


	//   ....[46]....
        /*0330*/ 	.word	0x00011d00


	//   ....[47]....
        /*0334*/ 	.word	0x00011e30


	//   ....[48]....
        /*0338*/ 	.word	0x00011e50


	//----- nvinfo : EIATTR_EXIT_INSTR_OFFSETS
	.align		4
.L_534:
        /*033c*/ 	.byte	0x04, 0x1c
        /*033e*/ 	.short	(.L_536 - .L_535)


	//   ....[0]....
.L_535:
        /*0340*/ 	.word	0x00000350


	//   ....[1]....
        /*0344*/ 	.word	0x00011210


	//   ....[2]....
        /*0348*/ 	.word	0x000112e0


	//   ....[3]....
        /*034c*/ 	.word	0x00011340


	//   ....[4]....
        /*0350*/ 	.word	0x00011e60


	//   ....[5]....
        /*0354*/ 	.word	0x00011f10


	//   ....[6]....
        /*0358*/ 	.word	0x00011f70


	//----- nvinfo : EIATTR_CTAIDZ_USED
	.align		4
.L_536:
        /*035c*/ 	.byte	0x01, 0x04
	.zero		2


	//----- nvinfo : EIATTR_MAX_THREADS
	.align		4
        /*0360*/ 	.byte	0x04, 0x05
        /*0362*/ 	.short	(.L_538 - .L_537)
.L_537:
        /*0364*/ 	.word	0x00000100
        /*0368*/ 	.word	0x00000001
        /*036c*/ 	.word	0x00000001


	//----- nvinfo : EIATTR_CRS_STACK_SIZE
	.align		4
.L_538:
        /*0370*/ 	.byte	0x04, 0x1e
        /*0372*/ 	.short	(.L_540 - .L_539)
.L_539:
        /*0374*/ 	.word	0x00000000
.L_540:


//--------------------- .nv.info._ZN7cutlass13device_kernelIN5flash19enable_sm80_to_sm89INS1_16FlashAttnFwdSm80INS1_25CollectiveMainloopFwdSm80ILi8ELi2ELb0EN4cute5tupleIJNS5_1CILi128EEENS7_ILi64EEENS7_ILi192EEEEEELi192ENS_10bfloat16_tEfNS_4arch4Sm80ELb1ELb0ELb1ELb1ELb0ELb1ELb1ELb0EEENS1_21CollectiveEpilogueFwdINS6_IJS8_SA_S9_EEENS6_IJNS7_ILi1EEESI_SI_EEESC_SE_Li256ELb1ELb1ELb0ELb0EEENS1_19SingleTileSchedulerILb1ELb0ELb1ELi128EEEEEEEEEvNT_6ParamsE --------------------------
	.section	.nv.info._ZN7cutlass13device_kernelIN5flash19enable_sm80_to_sm89INS1_16FlashAttnFwdSm80INS1_25CollectiveMainloopFwdSm80ILi8ELi2ELb0EN4cute5tupleIJNS5_1CILi128EEENS7_ILi64EEENS7_ILi192EEEEEELi192ENS_10bfloat16_tEfNS_4arch4Sm80ELb1ELb0ELb1ELb1ELb0ELb1ELb1ELb0EEENS1_21CollectiveEpilogueFwdINS6_IJS8_SA_S9_EEENS6_IJNS7_ILi1EEESI_SI_EEESC_SE_Li256ELb1ELb1ELb0ELb0EEENS1_19SingleTileSchedulerILb1ELb0ELb1ELi128EEEEEEEEEvNT_6ParamsE,"",@"SHT_CUDA_INFO"
	.sectionflags	@""
	.align	4


	//----- nvinfo : EIATTR_CUDA_API_VERSION
	.align		4
        /*0000*/ 	.byte	0x04, 0x37
        /*0002*/ 	.short	(.L_542 - .L_541)
.L_541:
        /*0004*/ 	.word	0x00000082


	//----- nvinfo : EIATTR_SW2861232_WAR
	.align		4
.L_542:
        /*0008*/ 	.byte	0x01, 0x35
	.zero		2


	//----- nvinfo : EIATTR_PARAM_CBANK
	.align		4
        /*000c*/ 	.byte	0x04, 0x0a
        /*000e*/ 	.short	(.L_544 - .L_543)
	.align		4
.L_543:
        /*0010*/ 	.word	index@(.nv.constant0._ZN7cutlass13device_kernelIN5flash19enable_sm80_to_sm89INS1_16FlashAttnFwdSm80INS1_25CollectiveMainloopFwdSm80ILi8ELi2ELb0EN4cute5tupleIJNS5_1CILi128EEENS7_ILi64EEENS7_ILi192EEEEEELi192ENS_10bfloat16_tEfNS_4arch4Sm80ELb1ELb0ELb1ELb1ELb0ELb1ELb1ELb0EEENS1_21CollectiveEpilogueFwdINS6_IJS8_SA_S9_EEENS6_IJNS7_ILi1EEESI_SI_EEESC_SE_Li256ELb1ELb1ELb0ELb0EEENS1_19SingleTileSchedulerILb1ELb0ELb1ELi128EEEEEEEEEvNT_6ParamsE)
        /*0014*/ 	.short	0x0160
        /*0016*/ 	.short	0x0418


	//----- nvinfo : EIATTR_CBANK_PARAM_SIZE
	.align		4
.L_544:
        /*0018*/ 	.byte	0x03, 0x19
        /*001a*/ 	.short	0x0418


	//----- nvinfo : EIATTR_KPARAM_INFO
	.align		4
        /*001c*/ 	.byte	0x04, 0x17
        /*001e*/ 	.short	(.L_546 - .L_545)
.L_545:
        /*0020*/ 	.word	0x00000000
        /*0024*/ 	.short	0x0000
        /*0026*/ 	.short	0x0000
        /*0028*/ 	.byte	0x00, 0xf0, 0x61, 0x10


	//----- nvinfo : EIATTR_MAXREG_COUNT
	.align		4
.L_546:
        /*002c*/ 	.byte	0x03, 0x1b
        /*002e*/ 	.short	0x00ff


	//----- nvinfo : EIATTR_NUM_BARRIERS
	.align		4
        /*0030*/ 	.byte	0x02, 0x4c
        /*0032*/ 	.byte	0x02
	.zero		1


	//----- nvinfo : EIATTR_MERCURY_ISA_VERSION
	.align		4
        /*0034*/ 	.byte	0x03, 0x5f
        /*0036*/ 	.short	0x0000


	//----- nvinfo : EIATTR_COOP_GROUP_MASK_REGIDS
	.align		4
        /*0038*/ 	.byte	0x04, 0x29
        /*003a*/ 	.short	(.L_548 - .L_547)


	//   ....[0]....
.L_547:
        /*003c*/ 	.word	0xffffffff


	//   ....[1]....
        /*0040*/ 	.word	0xffffffff


	//   ....[2]....
        /*0044*/ 	.word	0xffffffff


	//   ....[3]....
        /*0048*/ 	.word	0xffffffff


	//   ....[4]....
        /*004c*/ 	.word	0xffffffff


	//   ....[5]....
        /*0050*/ 	.word	0xffffffff


	//   ....[6]....
        /*0054*/ 	.word	0xffffffff


	//   ....[7]....
        /*0058*/ 	.word	0xffffffff


	//   ....[8]....
        /*005c*/ 	.word	0xffffffff


	//   ....[9]....
        /*0060*/ 	.word	0xffffffff


	//   ....[10]....
        /*0064*/ 	.word	0xffffffff


	//   ....[11]....
        /*0068*/ 	.word	0xffffffff


	//   ....[12]....
        /*006c*/ 	.word	0xffffffff


	//   ....[13]....
        /*0070*/ 	.word	0xffffffff


	//   ....[14]....
        /*0074*/ 	.word	0xffffffff


	//   ....[15]....
        /*0078*/ 	.word	0xffffffff


	//   ....[16]....
        /*007c*/ 	.word	0xffffffff


	//   ....[17]....
        /*0080*/ 	.word	0xffffffff


	//   ....[18]....
        /*0084*/ 	.word	0xffffffff


	//   ....[19]....
        /*0088*/ 	.word	0xffffffff


	//   ....[20]....
        /*008c*/ 	.word	0xffffffff


	//   ....[21]....
        /*0090*/ 	.word	0xffffffff


	//   ....[22]....
        /*0094*/ 	.word	0xffffffff


	//   ....[23]....
        /*0098*/ 	.word	0xffffffff


	//   ....[24]....
        /*009c*/ 	.word	0xffffffff


	//   ....[25]....
        /*00a0*/ 	.word	0xffffffff


	//   ....[26]....
        /*00a4*/ 	.word	0xffffffff


	//   ....[27]....
        /*00a8*/ 	.word	0xffffffff


	//   ....[28]....
        /*00ac*/ 	.word	0xffffffff


	//   ....[29]....
        /*00b0*/ 	.word	0xffffffff


	//   ....[30]....
        /*00b4*/ 	.word	0xffffffff


	//   ....[31]....
        /*00b8*/ 	.word	0xffffffff


	//   ....[32]....
        /*00bc*/ 	.word	0xffffffff


	//   ....[33]....
        /*00c0*/ 	.word	0xffffffff


	//   ....[34]....
        /*00c4*/ 	.word	0xffffffff


	//   ....[35]....
        /*00c8*/ 	.word	0xffffffff


	//   ....[36]....
        /*00cc*/ 	.word	0xffffffff


	//   ....[37]....
        /*00d0*/ 	.word	0xffffffff


	//   ....[38]....
        /*00d4*/ 	.word	0xffffffff


	//   ....[39]....
        /*00d8*/ 	.word	0xffffffff


	//   ....[40]....
        /*00dc*/ 	.word	0xffffffff


	//   ....[41]....
        /*00e0*/ 	.word	0xffffffff


	//   ....[42]....
        /*00e4*/ 	.word	0xffffffff


	//   ....[43]....
        /*00e8*/ 	.word	0xffffffff


	//   ....[44]....
        /*00ec*/ 	.word	0xffffffff


	//   ....[45]....
        /*00f0*/ 	.word	0xffffffff


	//   ....[46]....
        /*00f4*/ 	.word	0xffffffff


	//   ....[47]....
        /*00f8*/ 	.word	0xffffffff


	//   ....[48]....
        /*00fc*/ 	.word	0xffffffff


	//   ....[49]....
        /*0100*/ 	.word	0xffffffff


	//   ....[50]....
        /*0104*/ 	.word	0xffffffff


	//   ....[51]....
        /*0108*/ 	.word	0xffffffff


	//   ....[52]....
        /*010c*/ 	.word	0xffffffff


	//   ....[53]....
        /*0110*/ 	.word	0xffffffff


	//   ....[54]....
        /*0114*/ 	.word	0xffffffff


	//   ....[55]....
        /*0118*/ 	.word	0xffffffff


	//   ....[56]....
        /*011c*/ 	.word	0xffffffff


	//   ....[57]....
        /*0120*/ 	.word	0xffffffff


	//   ....[58]....
        /*0124*/ 	.word	0xffffffff


	//   ....[59]....
        /*0128*/ 	.word	0xffffffff


	//   ....[60]....
        /*012c*/ 	.word	0xffffffff


	//   ....[61]....
        /*0130*/ 	.word	0xffffffff


	//   ....[62]....
        /*0134*/ 	.word	0xffffffff


	//   ....[63]....
        /*0138*/ 	.word	0xffffffff


	//   ....[64]....
        /*013c*/ 	.word	0xffffffff


	//----- nvinfo : EIATTR_COOP_GROUP_INSTR_OFFSETS
	.align		4
.L_548:
        /*0140*/ 	.byte	0x04, 0x28
        /*0142*/ 	.short	(.L_550 - .L_549)


	//   ....[0]....
.L_549:
        /*0144*/ 	.word	0x00000080


	//   ....[1]....
        /*0148*/ 	.word	0x00006cf0


	//   ....[2]....
        /*014c*/ 	.word	0x00006d10


	//   ....[3]....
        /*0150*/ 	.word	0x00006e80


	//   ....[4]....
        /*0154*/ 	.word	0x00006eb0


	//   ....[5]....
        /*0158*/ 	.word	0x00006ff0


	//   ....[6]....
        /*015c*/ 	.word	0x00007020


	//   ....[7]....
        /*0160*/ 	.word	0x00007150


	//   ....[8]....
        /*0164*/ 	.word	0x00007180


	//   ....[9]....
        /*0168*/ 	.word	0x00007b30


	//   ....[10]....
        /*016c*/ 	.word	0x00007be0


	//   ....[11]....
        /*0170*/ 	.word	0x00007c00


	//   ....[12]....
        /*0174*/ 	.word	0x00007c20


	//   ....[13]....
        /*0178*/ 	.word	0x00008060


	//   ....[14]....
        /*017c*/ 	.word	0x00008320


	//   ....[15]....
        /*0180*/ 	.word	0x00008360


	//   ....[16]....
        /*0184*/ 	.word	0x000083a0


	//   ....[17]....
        /*0188*/ 	.word	0x0000b420


	//   ....[18]....
        /*018c*/ 	.word	0x0000b4b0


	//   ....[19]....
        /*0190*/ 	.word	0x0000b500


	//   ....[20]....
        /*0194*/ 	.word	0x0000b510


	//   ....[21]....
        /*0198*/ 	.word	0x0000b7a0


	//   ....[22]....
        /*019c*/ 	.word	0x0000ba60


	//   ....[23]....
        /*01a0*/ 	.word	0x0000baa0


	//   ....[24]....
        /*01a4*/ 	.word	0x0000bae0


	//   ....[25]....
        /*01a8*/ 	.word	0x0000fdb0


	//   ....[26]....
        /*01ac*/ 	.word	0x0000fdf0


	//   ....[27]....
        /*01b0*/ 	.word	0x00010840


	//   ....[28]....
        /*01b4*/ 	.word	0x00010860


	//   ....[29]....
        /*01b8*/ 	.word	0x00010880


	//   ....[30]....
        /*01bc*/ 	.word	0x000108a0


	//   ....[31]....
        /*01c0*/ 	.word	0x000129f0


	//   ....[32]....
        /*01c4*/ 	.word	0x00012b10


	//   ....[33]....
        /*01c8*/ 	.word	0x00013300


	//   ....[34]....
        /*01cc*/ 	.word	0x000133f0


	//   ....[35]....
        /*01d0*/ 	.word	0x00013430


	//   ....[36]....
        /*01d4*/ 	.word	0x00013500


	//   ....[37]....
        /*01d8*/ 	.word	0x000163d0


	//   ....[38]....
        /*01dc*/ 	.word	0x00016420


	//   ....[39]....
        /*01e0*/ 	.word	0x00016430


	//   ....[40]....
        /*01e4*/ 	.word	0x00016450


	//   ....[41]....
        /*01e8*/ 	.word	0x00017e80


	//   ....[42]....
        /*01ec*/ 	.word	0x00017eb0


	//   ....[43]....
        /*01f0*/ 	.word	0x00017ef0


	//   ....[44]....
        /*01f4*/ 	.word	0x00017f00


	//   ....[45]....
        /*01f8*/ 	.word	0x00019420


	//   ....[46]....
        /*01fc*/ 	.word	0x00019450


	//   ....[47]....
        /*0200*/ 	.word	0x00019490


	//   ....[48]....
        /*0204*/ 	.word	0x000194d0


	//   ....[49]....
        /*0208*/ 	.word	0x000196c0


	//   ....[50]....
        /*020c*/ 	.word	0x000196d0


	//   ....[51]....
        /*0210*/ 	.word	0x00019850


	//   ....[52]....
        /*0214*/ 	.word	0x00019880


	//   ....[53]....
        /*0218*/ 	.word	0x000199d0


	//   ....[54]....
        /*021c*/ 	.word	0x00019a00


	//   ....[55]....
        /*0220*/ 	.word	0x00019b50


	//   ....[56]....
        /*0224*/ 	.word	0x00019b70


	//   ....[57]....
        /*0228*/ 	.word	0x0001a350


	//   ....[58]....
        /*022c*/ 	.word	0x0001a370


	//   ....[59]....
        /*0230*/ 	.word	0x0001a4a0


	//   ....[60]....
        /*0234*/ 	.word	0x0001a4d0


	//   ....[61]....
        /*0238*/ 	.word	0x0001a600


	//   ....[62]....
        /*023c*/ 	.word	0x0001a630


	//   ....[63]....
        /*0240*/ 	.word	0x0001a760


	//   ....[64]....
        /*0244*/ 	.word	0x0001a780


	//----- nvinfo : EIATTR_EXIT_INSTR_OFFSETS
	.align		4
.L_550:
        /*0248*/ 	.byte	0x04, 0x1c
        /*024a*/ 	.short	(.L_552 - .L_551)


	//   ....[0]....
.L_551:
        /*024c*/ 	.word	0x00000330


	//   ....[1]....
        /*0250*/ 	.word	0x00019b80


	//   ....[2]....
        /*0254*/ 	.word	0x00019c50


	//   ....[3]....
        /*0258*/ 	.word	0x00019cb0


	//   ....[4]....
        /*025c*/ 	.word	0x0001a790


	//   ....[5]....
        /*0260*/ 	.word	0x0001a840


	//   ....[6]....
        /*0264*/ 	.word	0x0001a8a0


	//----- nvinfo : EIATTR_CTAIDZ_USED
	.align		4
.L_552:
        /*0268*/ 	.byte	0x01, 0x04
	.zero		2


	//----- nvinfo : EIATTR_MAX_THREADS
	.align		4
        /*026c*/ 	.byte	0x04, 0x05
        /*026e*/ 	.short	(.L_554 - .L_553)
.L_553:
        /*0270*/ 	.word	0x00000100
        /*0274*/ 	.word	0x00000001
        /*0278*/ 	.word	0x00000001


	//----- nvinfo : EIATTR_CRS_STACK_SIZE
	.align		4
.L_554:
        /*027c*/ 	.byte	0x04, 0x1e
        /*027e*/ 	.short	(.L_556 - .L_555)
.L_555:
        /*0280*/ 	.word	0x00000000
.L_556:


//--------------------- .nv.info._ZN7cutlass13device_kernelIN5flash19enable_sm80_to_sm89INS1_16FlashAttnFwdSm80INS1_25CollectiveMainloopFwdSm80ILi8ELi1ELb1EN4cute5tupleIJNS5_1CILi128EEENS7_ILi96EEENS7_ILi192EEEEEELi192ENS_10bfloat16_tEfNS_4arch4Sm80ELb0ELb0ELb0ELb0ELb0ELb0ELb1ELb0EEENS1_21CollectiveEpilogueFwdINS6_IJS8_SA_S9_EEENS6_IJNS7_ILi1EEESI_SI_EEESC_SE_Li256ELb0ELb1ELb0ELb0EEENS1_19SingleTileSchedulerILb0ELb0ELb1ELi128EEEEEEEEEvNT_6ParamsE --------------------------
	.section	.nv.info._ZN7cutlass13device_kernelIN5flash19enable_sm80_to_sm89INS1_16FlashAttnFwdSm80INS1_25CollectiveMainloopFwdSm80ILi8ELi1ELb1EN4cute5tupleIJNS5_1CILi128EEENS7_ILi96EEENS7_ILi192EEEEEELi192ENS_10bfloat16_tEfNS_4arch4Sm80ELb0ELb0ELb0ELb0ELb0ELb0ELb1ELb0EEENS1_21CollectiveEpilogueFwdINS6_IJS8_SA_S9_EEENS6_IJNS7_ILi1EEESI_SI_EEESC_SE_Li256ELb0ELb1ELb0ELb0EEENS1_19SingleTileSchedulerILb0ELb0ELb1ELi128EEEEEEEEEvNT_6ParamsE,"",@"SHT_CUDA_INFO"
	.sectionflags	@""
	.align	4


	//----- nvinfo : EIATTR_CUDA_API_VERSION
	.align		4
        /*0000*/ 	.byte	0x04, 0x37
        /*0002*/ 	.short	(.L_558 - .L_557)
.L_557:
        /*0004*/ 	.word	0x00000082


	//----- nvinfo : EIATTR_SW2861232_WAR
	.align		4
.L_558:
        /*0008*/ 	.byte	0x01, 0x35
	.zero		2


	//----- nvinfo : EIATTR_PARAM_CBANK
	.align		4
        /*000c*/ 	.byte	0x04, 0x0a
        /*000e*/ 	.short	(.L_560 - .L_559)
	.align		4
.L_559:
        /*0010*/ 	.word	index@(.nv.constant0._ZN7cutlass13device_kernelIN5flash19enable_sm80_to_sm89INS1_16FlashAttnFwdSm80INS1_25CollectiveMainloopFwdSm80ILi8ELi1ELb1EN4cute5tupleIJNS5_1CILi128EEENS7_ILi96EEENS7_ILi192EEEEEELi192ENS_10bfloat16_tEfNS_4arch4Sm80ELb0ELb0ELb0ELb0ELb0ELb0ELb1ELb0EEENS1_21CollectiveEpilogueFwdINS6_IJS8_SA_S9_EEENS6_IJNS7_ILi1EEESI_SI_EEESC_SE_Li256ELb0ELb1ELb0ELb0EEENS1_19SingleTileSchedulerILb0ELb0ELb1ELi128EEEEEEEEEvNT_6ParamsE)
        /*0014*/ 	.short	0x0160
        /*0016*/ 	.short	0x0418


	//----- nvinfo : EIATTR_CBANK_PARAM_SIZE
	.align		4
.L_560:
        /*0018*/ 	.byte	0x03, 0x19
        /*001a*/ 	.short	0x0418


	//----- nvinfo : EIATTR_KPARAM_INFO
	.align		4
        /*001c*/ 	.byte	0x04, 0x17
        /*001e*/ 	.short	(.L_562 - .L_561)
.L_561:
        /*0020*/ 	.word	0x00000000
        /*0024*/ 	.short	0x0000
        /*0026*/ 	.short	0x0000
        /*0028*/ 	.byte	0x00, 0xf0, 0x61, 0x10


	//----- nvinfo : EIATTR_MAXREG_COUNT
	.align		4
.L_562:
        /*002c*/ 	.byte	0x03, 0x1b
        /*002e*/ 	.short	0x00ff


	//----- nvinfo : EIATTR_NUM_BARRIERS
	.align		4
        /*0030*/ 	.byte	0x02, 0x4c
        /*0032*/ 	.byte	0x02
	.zero		1


	//----- nvinfo : EIATTR_ANNOTATIONS
	.align		4
        /*0034*/ 	.byte	0x04, 0x55
        /*0036*/ 	.short	(.L_564 - .L_563)


	//   ....[0]....
.L_563:
        /* <DEDUP_REMOVED lines=30> */


	//----- nvinfo : EIATTR_MERCURY_ISA_VERSION
	.align		4
.L_564:
        /*0208*/ 	.byte	0x03, 0x5f
        /*020a*/ 	.short	0x0000


	//----- nvinfo : EIATTR_COOP_GROUP_MASK_REGIDS
	.align		4
        /*020c*/ 	.byte	0x04, 0x29
        /*020e*/ 	.short	(.L_566 - .L_565)


	//   ....[0]....
.L_565:
        /*0210*/ 	.word	0xffffffff


	//   ....[1]....
        /*0214*/ 	.word	0xffffffff


	//   ....[2]....
        /*0218*/ 	.word	0xffffffff


	//   ....[3]....
        /*021c*/ 	.word	0xffffffff


	//   ....[4]....
        /*0220*/ 	.word	0xffffffff


	//   ....[5]....
        /*0224*/ 	.word	0xffffffff


	//   ....[6]....
        /*0228*/ 	.word	0xffffffff


	//   ....[7]....
        /*022c*/ 	.word	0xffffffff


	//   ....[8]....
        /*0230*/ 	.word	0xffffffff


	//   ....[9]....
        /*0234*/ 	.word	0xffffffff


	//   ....[10]....
        /*0238*/ 	.word	0xffffffff


	//   ....[11]....
        /*023c*/ 	.word	0xffffffff


	//   ....[12]....
        /*0240*/ 	.word	0xffffffff


	//   ....[13]....
        /*0244*/ 	.word	0xffffffff


	//   ....[14]....
        /*0248*/ 	.word	0xffffffff


	//   ....[15]....
        /*024c*/ 	.word	0xffffffff


	//   ....[16]....
        /*0250*/ 	.word	0xffffffff


	//   ....[17]....
        /*0254*/ 	.word	0xffffffff


	//   ....[18]....
        /*0258*/ 	.word	0xffffffff


	//   ....[19]....
        /*025c*/ 	.word	0xffffffff


	//   ....[20]....
        /*0260*/ 	.word	0xffffffff


	//   ....[21]....
        /*0264*/ 	.word	0xffffffff


	//   ....[22]....
        /*0268*/ 	.word	0xffffffff


	//   ....[23]....
        /*026c*/ 	.word	0xffffffff


	//   ....[24]....
        /*0270*/ 	.word	0xffffffff


	//   ....[25]....
        /*0274*/ 	.word	0xffffffff


	//   ....[26]....
        /*0278*/ 	.word	0xffffffff


	//   ....[27]....
        /*027c*/ 	.word	0xffffffff


	//   ....[28]....
        /*0280*/ 	.word	0xffffffff


	//   ....[29]....
        /*0284*/ 	.word	0xffffffff


	//   ....[30]....
        /*0288*/ 	.word	0xffffffff


	//   ....[31]....
        /*028c*/ 	.word	0xffffffff


	//----- nvinfo : EIATTR_COOP_GROUP_INSTR_OFFSETS
	.align		4
.L_566:
        /*0290*/ 	.byte	0x04, 0x28
        /*0292*/ 	.short	(.L_568 - .L_567)


	//   ....[0]....
.L_567:
        /*0294*/ 	.word	0x00000610


	//   ....[1]....
        /*0298*/ 	.word	0x00000650


	//   ....[2]....
        /*029c*/ 	.word	0x000006d0


	//   ....[3]....
        /*02a0*/ 	.word	0x00000730


	//   ....[4]....
        /*02a4*/ 	.word	0x00000760


	//   ....[5]....
        /*02a8*/ 	.word	0x00000800


	//   ....[6]....
        /*02ac*/ 	.word	0x00000830


	//   ....[7]....
        /*02b0*/ 	.word	0x00000870


	//   ....[8]....
        /*02b4*/ 	.word	0x00002f80


	//   ....[9]....
        /*02b8*/ 	.word	0x00003050


	//   ....[10]....
        /*02bc*/ 	.word	0x00003090


	//   ....[11]....
        /*02c0*/ 	.word	0x00003110


	//   ....[12]....
        /*02c4*/ 	.word	0x00007e00


	//   ....[13]....
        /*02c8*/ 	.word	0x00007e30


	//   ....[14]....
        /*02cc*/ 	.word	0x00007e50


	//   ....[15]....
        /*02d0*/ 	.word	0x00007e70


	//   ....[16]....
        /*02d4*/ 	.word	0x0000a1d0


	//   ....[17]....
        /*02d8*/ 	.word	0x0000a1e0


	//   ....[18]....
        /*02dc*/ 	.word	0x0000a210


	//   ....[19]....
        /*02e0*/ 	.word	0x0000a230


	//   ....[20]....
        /*02e4*/ 	.word	0x0000b610


	//   ....[21]....
        /*02e8*/ 	.word	0x0000b620


	//   ....[22]....
        /*02ec*/ 	.word	0x0000b640


	//   ....[23]....
        /*02f0*/ 	.word	0x0000b650


	//   ....[24]....
        /*02f4*/ 	.word	0x0000b760


	//   ....[25]....
        /*02f8*/ 	.word	0x0000b780


	//   ....[26]....
        /*02fc*/ 	.word	0x0000b8e0


	//   ....[27]....
        /*0300*/ 	.word	0x0000b910


	//   ....[28]....
        /*0304*/ 	.word	0x0000ba40


	//   ....[29]....
        /*0308*/ 	.word	0x0000ba70


	//   ....[30]....
        /*030c*/ 	.word	0x0000bba0


	//   ....[31]....
        /*0310*/ 	.word	0x0000bbc0


	//----- nvinfo : EIATTR_EXIT_INSTR_OFFSETS
	.align		4
.L_568:
        /*0314*/ 	.byte	0x04, 0x1c
        /*0316*/ 	.short	(.L_570 - .L_569)


	//   ....[0]....
.L_569:
        /*0318*/ 	.word	0x00000040


	//   ....[1]....
        /*031c*/ 	.word	0x0000bbd0


	//   ....[2]....
        /*0320*/ 	.word	0x0000bc80


	//   ....[3]....
        /*0324*/ 	.word	0x0000bce0


	//----- nvinfo : EIATTR_CTAIDZ_USED
	.align		4
.L_570:
        /*0328*/ 	.byte	0x01, 0x04
	.zero		2


	//----- nvinfo : EIATTR_MAX_THREADS
	.align		4
        /*032c*/ 	.byte	0x04, 0x05
        /*032e*/ 	.short	(.L_572 - .L_571)
.L_571:
        /*0330*/ 	.word	0x00000100
        /*0334*/ 	.word	0x00000001
        /*0338*/ 	.word	0x00000001


	//----- nvinfo : EIATTR_CRS_STACK_SIZE
	.align		4
.L_572:
        /*033c*/ 	.byte	0x04, 0x1e
        /*033e*/ 	.short	(.L_574 - .L_573)
.L_573:
        /*0340*/ 	.word	0x00000000
.L_574:


//--------------------- .nv.info._ZN7cutlass13device_kernelIN5flash19enable_sm80_to_sm89INS1_16FlashAttnFwdSm80INS1_25CollectiveMainloopFwdSm80ILi8ELi1ELb1EN4cute5tupleIJNS5_1CILi128EEENS7_ILi96EEENS7_ILi192EEEEEELi192ENS_10bfloat16_tEfNS_4arch4Sm80ELb0ELb0ELb0ELb1ELb0ELb0ELb1ELb0EEENS1_21CollectiveEpilogueFwdINS6_IJS8_SA_S9_EEENS6_IJNS7_ILi1EEESI_SI_EEESC_SE_Li256ELb1ELb1ELb0ELb0EEENS1_19SingleTileSchedulerILb1ELb0ELb1ELi128EEEEEEEEEvNT_6ParamsE --------------------------
	.section	.nv.info._ZN7cutlass13device_kernelIN5flash19enable_sm80_to_sm89INS1_16FlashAttnFwdSm80INS1_25CollectiveMainloopFwdSm80ILi8ELi1ELb1EN4cute5tupleIJNS5_1CILi128EEENS7_ILi96EEENS7_ILi192EEEEEELi192ENS_10bfloat16_tEfNS_4arch4Sm80ELb0ELb0ELb0ELb1ELb0ELb0ELb1ELb0EEENS1_21CollectiveEpilogueFwdINS6_IJS8_SA_S9_EEENS6_IJNS7_ILi1EEESI_SI_EEESC_SE_Li256ELb1ELb1ELb0ELb0EEENS1_19SingleTileSchedulerILb1ELb0ELb1ELi128EEEEEEEEEvNT_6ParamsE,"",@"SHT_CUDA_INFO"
	.sectionflags	@""
	.align	4


	//----- nvinfo : EIATTR_CUDA_API_VERSION
	.align		4
        /*0000*/ 	.byte	0x04, 0x37
        /*0002*/ 	.short	(.L_576 - .L_575)
.L_575:
        /*0004*/ 	.word	0x00000082


	//----- nvinfo : EIATTR_SW2861232_WAR
	.align		4
.L_576:
        /*0008*/ 	.byte	0x01, 0x35
	.zero		2


	//----- nvinfo : EIATTR_PARAM_CBANK
	.align		4
        /*000c*/ 	.byte	0x04, 0x0a
        /*000e*/ 	.short	(.L_578 - .L_577)
	.align		4
.L_577:
        /*0010*/ 	.word	index@(.nv.constant0._ZN7cutlass13device_kernelIN5flash19enable_sm80_to_sm89INS1_16FlashAttnFwdSm80INS1_25CollectiveMainloopFwdSm80ILi8ELi1ELb1EN4cute5tupleIJNS5_1CILi128EEENS7_ILi96EEENS7_ILi192EEEEEELi192ENS_10bfloat16_tEfNS_4arch4Sm80ELb0ELb0ELb0ELb1ELb0ELb0ELb1ELb0EEENS1_21CollectiveEpilogueFwdINS6_IJS8_SA_S9_EEENS6_IJNS7_ILi1EEESI_SI_EEESC_SE_Li256ELb1ELb1ELb0ELb0EEENS1_19SingleTileSchedulerILb1ELb0ELb1ELi128EEEEEEEEEvNT_6ParamsE)
        /*0014*/ 	.short	0x0160
        /*0016*/ 	.short	0x0418


	//----- nvinfo : EIATTR_CBANK_PARAM_SIZE
	.align		4
.L_578:
        /*0018*/ 	.byte	0x03, 0x19
        /*001a*/ 	.short	0x0418


	//----- nvinfo : EIATTR_KPARAM_INFO
	.align		4
        /*001c*/ 	.byte	0x04, 0x17
        /*001e*/ 	.short	(.L_580 - .L_579)
.L_579:
        /*0020*/ 	.word	0x00000000
        /*0024*/ 	.short	0x0000
        /*0026*/ 	.short	0x0000
        /*0028*/ 	.byte	0x00, 0xf0, 0x61, 0x10


	//----- nvinfo : EIATTR_MAXREG_COUNT
	.align		4
.L_580:
        /*002c*/ 	.byte	0x03, 0x1b
        /*002e*/ 	.short	0x00ff


	//----- nvinfo : EIATTR_NUM_BARRIERS
	.align		4
        /*0030*/ 	.byte	0x02, 0x4c
        /*0032*/ 	.byte	0x02
	.zero		1


	//----- nvinfo : EIATTR_ANNOTATIONS
	.align		4
        /*0034*/ 	.byte	0x04, 0x55
        /*0036*/ 	.short	(.L_582 - .L_581)


	//   ....[0]....
.L_581:
        /* <DEDUP_REMOVED lines=26> */


	//----- nvinfo : EIATTR_MERCURY_ISA_VERSION
	.align		4
.L_582:
        /*01c0*/ 	.byte	0x03, 0x5f
        /*01c2*/ 	.short	0x0000


	//----- nvinfo : EIATTR_COOP_GROUP_MASK_REGIDS
	.align		4
        /*01c4*/ 	.byte	0x04, 0x29
        /*01c6*/ 	.short	(.L_584 - .L_583)


	//   ....[0]....
.L_583:
        /*01c8*/ 	.word	0xffffffff


	//   ....[1]....
        /*01cc*/ 	.word	0xffffffff


	//   ....[2]....
        /*01d0*/ 	.word	0xffffffff


	//   ....[3]....
        /*01d4*/ 	.word	0xffffffff


	//   ....[4]....
        /*01d8*/ 	.word	0xffffffff


	//   ....[5]....
        /*01dc*/ 	.word	0xffffffff


	//   ....[6]....
        /*01e0*/ 	.word	0xffffffff


	//   ....[7]....
        /*01e4*/ 	.word	0xffffffff


	//   ....[8]....
        /*01e8*/ 	.word	0xffffffff


	//   ....[9]....
        /*01ec*/ 	.word	0xffffffff


	//   ....[10]....
        /*01f0*/ 	.word	0xffffffff


	//   ....[11]....
        /*01f4*/ 	.word	0xffffffff


	//   ....[12]....
        /*01f8*/ 	.word	0xffffffff


	//   ....[13]....
        /*01fc*/ 	.word	0xffffffff


	//   ....[14]....
        /*0200*/ 	.word	0xffffffff


	//   ....[15]....
        /*0204*/ 	.word	0xffffffff


	//   ....[16]....
        /*0208*/ 	.word	0xffffffff


	//   ....[17]....
        /*020c*/ 	.word	0xffffffff


	//   ....[18]....
        /*0210*/ 	.word	0xffffffff


	//   ....[19]....
        /*0214*/ 	.word	0xffffffff


	//   ....[20]....
        /*0218*/ 	.word	0xffffffff


	//   ....[21]....
        /*021c*/ 	.word	0xffffffff


	//   ....[22]....
        /*0220*/ 	.word	0xffffffff


	//   ....[23]....
        /*0224*/ 	.word	0xffffffff


	//   ....[24]....
        /*0228*/ 	.word	0xffffffff


	//   ....[25]....
        /*022c*/ 	.word	0xffffffff


	//   ....[26]....
        /*0230*/ 	.word	0xffffffff


	//   ....[27]....
        /*0234*/ 	.word	0xffffffff


	//   ....[28]....
        /*0238*/ 	.word	0xffffffff


	//   ....[29]....
        /*023c*/ 	.word	0xffffffff


	//   ....[30]....
        /*0240*/ 	.word	0xffffffff


	//   ....[31]....
        /*0244*/ 	.word	0xffffffff


	//   ....[32]....
        /*0248*/ 	.word	0xffffffff


	//   ....[33]....
        /*024c*/ 	.word	0xffffffff


	//   ....[34]....
        /*0250*/ 	.word	0xffffffff


	//   ....[35]....
        /*0254*/ 	.word	0xffffffff


	//   ....[36]....
        /*0258*/ 	.word	0xffffffff


	//   ....[37]....
        /*025c*/ 	.word	0xffffffff


	//   ....[38]....
        /*0260*/ 	.word	0xffffffff


	//   ....[39]....
        /*0264*/ 	.word	0xffffffff


	//   ....[40]....
        /*0268*/ 	.word	0xffffffff


	//----- nvinfo : EIATTR_COOP_GROUP_INSTR_OFFSETS
	.align		4
.L_584:
        /*026c*/ 	.byte	0x04, 0x28
        /*026e*/ 	.short	(.L_586 - .L_585)


	//   ....[0]....
.L_585:
        /*0270*/ 	.word	0x00000090


	//   ....[1]....
        /*0274*/ 	.word	0x00000e60


	//   ....[2]....
        /*0278*/ 	.word	0x00000e90


	//   ....[3]....
        /*027c*/ 	.word	0x00000ff0


	//   ....[4]....
        /*0280*/ 	.word	0x00001020


	//   ....[5]....
        /*0284*/ 	.word	0x000011c0


	//   ....[6]....
        /*0288*/ 	.word	0x00001200


	//   ....[7]....
        /*028c*/ 	.word	0x00001260


	//   ....[8]....
        /*0290*/ 	.word	0x00001280


	//   ....[9]....
        /*0294*/ 	.word	0x000038f0


	//   ....[10]....
        /*0298*/ 	.word	0x000039c0


	//   ....[11]....
        /*029c*/ 	.word	0x000039f0


	//   ....[12]....
        /*02a0*/ 	.word	0x00003a60


	//   ....[13]....
        /*02a4*/ 	.word	0x00007e20


	//   ....[14]....
        /*02a8*/ 	.word	0x00007e50


	//   ....[15]....
        /*02ac*/ 	.word	0x00007e70


	//   ....[16]....
        /*02b0*/ 	.word	0x00007e90


	//   ....[17]....
        /*02b4*/ 	.word	0x0000a120


	//   ....[18]....
        /*02b8*/ 	.word	0x0000a130


	//   ....[19]....
        /*02bc*/ 	.word	0x0000a160


	//   ....[20]....
        /*02c0*/ 	.word	0x0000a170


	//   ....[21]....
        /*02c4*/ 	.word	0x0000b6e0


	//   ....[22]....
        /*02c8*/ 	.word	0x0000b730


	//   ....[23]....
        /*02cc*/ 	.word	0x0000b760


	//   ....[24]....
        /*02d0*/ 	.word	0x0000b780


	//   ....[25]....
        /*02d4*/ 	.word	0x0000b960


	//   ....[26]....
        /*02d8*/ 	.word	0x0000b970


	//   ....[27]....
        /*02dc*/ 	.word	0x0000baf0


	//   ....[28]....
        /*02e0*/ 	.word	0x0000bb20


	//   ....[29]....
        /*02e4*/ 	.word	0x0000bc70


	//   ....[30]....
        /*02e8*/ 	.word	0x0000bca0


	//   ....[31]....
        /*02ec*/ 	.word	0x0000bdf0


	//   ....[32]....
        /*02f0*/ 	.word	0x0000be10


	//   ....[33]....
        /*02f4*/ 	.word	0x0000c610


	//   ....[34]....
        /*02f8*/ 	.word	0x0000c630


	//   ....[35]....
        /*02fc*/ 	.word	0x0000c780


	//   ....[36]....
        /*0300*/ 	.word	0x0000c7b0


	//   ....[37]....
        /*0304*/ 	.word	0x0000c8e0


	//   ....[38]....
        /*0308*/ 	.word	0x0000c910


	//   ....[39]....
        /*030c*/ 	.word	0x0000ca40


	//   ....[40]....
        /*0310*/ 	.word	0x0000ca60


	//----- nvinfo : EIATTR_EXIT_INSTR_OFFSETS
	.align		4
.L_586:
        /*0314*/ 	.byte	0x04, 0x1c
        /*0316*/ 	.short	(.L_588 - .L_587)


	//   ....[0]....
.L_587:
        /*0318*/ 	.word	0x00000350


	//   ....[1]....
        /*031c*/ 	.word	0x0000be20


	//   ....[2]....
        /*0320*/ 	.word	0x0000bef0


	//   ....[3]....
        /*0324*/ 	.word	0x0000bf50


	//   ....[4]....
        /*0328*/ 	.word	0x0000ca70


	//   ....[5]....
        /*032c*/ 	.word	0x0000cb20


	//   ....[6]....
        /*0330*/ 	.word	0x0000cb80


	//----- nvinfo : EIATTR_CTAIDZ_USED
	.align		4
.L_588:
        /*0334*/ 	.byte	0x01, 0x04
	.zero		2


	//----- nvinfo : EIATTR_MAX_THREADS
	.align		4
        /*0338*/ 	.byte	0x04, 0x05
        /*033a*/ 	.short	(.L_590 - .L_589)
.L_589:
        /*033c*/ 	.word	0x00000100
        /*0340*/ 	.word	0x00000001
        /*0344*/ 	.word	0x00000001


	//----- nvinfo : EIATTR_CRS_STACK_SIZE
	.align		4
.L_590:
        /*0348*/ 	.byte	0x04, 0x1e
        /*034a*/ 	.short	(.L_592 - .L_591)
.L_591:
        /*034c*/ 	.word	0x00000000
.L_592:


//--------------------- .nv.info._ZN7cutlass13device_kernelIN5flash19enable_sm80_to_sm89INS1_16FlashAttnFwdSm80INS1_25CollectiveMainloopFwdSm80ILi8ELi1ELb0EN4cute5tupleIJNS5_1CILi128EEENS7_ILi64EEENS7_ILi192EEEEEELi192ENS_10bfloat16_tEfNS_4arch4Sm80ELb0ELb0ELb0ELb1ELb0ELb1ELb1ELb0EEENS1_21CollectiveEpilogueFwdINS6_IJS8_SA_S9_EEENS6_IJNS7_ILi1EEESI_SI_EEESC_SE_Li256ELb1ELb1ELb0ELb0EEENS1_19SingleTileSchedulerILb1ELb0ELb1ELi128EEEEEEEEEvNT_6ParamsE --------------------------
	.section	.nv.info._ZN7cutlass13device_kernelIN5flash19enable_sm80_to_sm89INS1_16FlashAttnFwdSm80INS1_25CollectiveMainloopFwdSm80ILi8ELi1ELb0EN4cute5tupleIJNS5_1CILi128EEENS7_ILi64EEENS7_ILi192EEEEEELi192ENS_10bfloat16_tEfNS_4arch4Sm80ELb0ELb0ELb0ELb1ELb0ELb1ELb1ELb0EEENS1_21CollectiveEpilogueFwdINS6_IJS8_SA_S9_EEENS6_IJNS7_ILi1EEESI_SI_EEESC_SE_Li256ELb1ELb1ELb0ELb0EEENS1_19SingleTileSchedulerILb1ELb0ELb1ELi128EEEEEEEEEvNT_6ParamsE,"",@"SHT_CUDA_INFO"
	.sectionflags	@""
	.align	4


	//----- nvinfo : EIATTR_CUDA_API_VERSION
	.align		4
        /*0000*/ 	.byte	0x04, 0x37
        /*0002*/ 	.short	(.L_594 - .L_593)
.L_593:
        /*0004*/ 	.word	0x00000082


	//----- nvinfo : EIATTR_SW2861232_WAR
	.align		4
.L_594:
        /*0008*/ 	.byte	0x01, 0x35
	.zero		2


	//----- nvinfo : EIATTR_PARAM_CBANK
	.align		4
        /*000c*/ 	.byte	0x04, 0x0a
        /*000e*/ 	.short	(.L_596 - .L_595)
	.align		4
.L_595:
        /*0010*/ 	.word	index@(.nv.constant0._ZN7cutlass13device_kernelIN5flash19enable_sm80_to_sm89INS1_16FlashAttnFwdSm80INS1_25CollectiveMainloopFwdSm80ILi8ELi1ELb0EN4cute5tupleIJNS5_1CILi128EEENS7_ILi64EEENS7_ILi192EEEEEELi192ENS_10bfloat16_tEfNS_4arch4Sm80ELb0ELb0ELb0ELb1ELb0ELb1ELb1ELb0EEENS1_21CollectiveEpilogueFwdINS6_IJS8_SA_S9_EEENS6_IJNS7_ILi1EEESI_SI_EEESC_SE_Li256ELb1ELb1ELb0ELb0EEENS1_19SingleTileSchedulerILb1ELb0ELb1ELi128EEEEEEEEEvNT_6ParamsE)
        /*0014*/ 	.short	0x0160
        /*0016*/ 	.short	0x0418


	//----- nvinfo : EIATTR_CBANK_PARAM_SIZE
	.align		4
.L_596:
        /*0018*/ 	.byte	0x03, 0x19
        /*001a*/ 	.short	0x0418


	//----- nvinfo : EIATTR_KPARAM_INFO
	.align		4
        /*001c*/ 	.byte	0x04, 0x17
        /*001e*/ 	.short	(.L_598 - .L_597)
.L_597:
        /*0020*/ 	.word	0x00000000
        /*0024*/ 	.short	0x0000
        /*0026*/ 	.short	0x0000
        /*0028*/ 	.byte	0x00, 0xf0, 0x61, 0x10


	//----- nvinfo : EIATTR_MAXREG_COUNT
	.align		4
.L_598:
        /*002c*/ 	.byte	0x03, 0x1b
        /*002e*/ 	.short	0x00ff


	//----- nvinfo : EIATTR_NUM_BARRIERS
	.align		4
        /*0030*/ 	.byte	0x02, 0x4c
        /*0032*/ 	.byte	0x02
	.zero		1


	//----- nvinfo : EIATTR_MERCURY_ISA_VERSION
	.align		4
        /*0034*/ 	.byte	0x03, 0x5f
        /*0036*/ 	.short	0x0000


	//----- nvinfo : EIATTR_COOP_GROUP_MASK_REGIDS
	.align		4
        /*0038*/ 	.byte	0x04, 0x29
        /*003a*/ 	.short	(.L_600 - .L_599)


	//   ....[0]....
.L_599:
        /*003c*/ 	.word	0xffffffff


	//   ....[1]....
        /*0040*/ 	.word	0xffffffff


	//   ....[2]....
        /*0044*/ 	.word	0xffffffff


	//   ....[3]....
        /*0048*/ 	.word	0xffffffff


	//   ....[4]....
        /*004c*/ 	.word	0xffffffff


	//   ....[5]....
        /*0050*/ 	.word	0xffffffff


	//   ....[6]....
        /*0054*/ 	.word	0xffffffff


	//   ....[7]....
        /*0058*/ 	.word	0xffffffff


	//   ....[8]....
        /*005c*/ 	.word	0xffffffff


	//   ....[9]....
        /*0060*/ 	.word	0xffffffff


	//   ....[10]....
        /*0064*/ 	.word	0xffffffff


	//   ....[11]....
        /*0068*/ 	.word	0xffffffff


	//   ....[12]....
        /*006c*/ 	.word	0xffffffff


	//   ....[13]....
        /*0070*/ 	.word	0xffffffff


	//   ....[14]....
        /*0074*/ 	.word	0xffffffff


	//   ....[15]....
        /*0078*/ 	.word	0xffffffff


	//   ....[16]....
        /*007c*/ 	.word	0xffffffff


	//   ....[17]....
        /*0080*/ 	.word	0xffffffff


	//   ....[18]....
        /*0084*/ 	.word	0xffffffff


	//   ....[19]....
        /*0088*/ 	.word	0xffffffff


	//   ....[20]....
        /*008c*/ 	.word	0xffffffff


	//   ....[21]....
        /*0090*/ 	.word	0xffffffff


	//   ....[22]....
        /*0094*/ 	.word	0xffffffff


	//   ....[23]....
        /*0098*/ 	.word	0xffffffff


	//   ....[24]....
        /*009c*/ 	.word	0xffffffff


	//   ....[25]....
        /*00a0*/ 	.word	0xffffffff


	//   ....[26]....
        /*00a4*/ 	.word	0xffffffff


	//   ....[27]....
        /*00a8*/ 	.word	0xffffffff


	//   ....[28]....
        /*00ac*/ 	.word	0xffffffff


	//   ....[29]....
        /*00b0*/ 	.word	0xffffffff


	//   ....[30]....
        /*00b4*/ 	.word	0xffffffff


	//   ....[31]....
        /*00b8*/ 	.word	0xffffffff


	//   ....[32]....
        /*00bc*/ 	.word	0xffffffff


	//   ....[33]....
        /*00c0*/ 	.word	0xffffffff


	//   ....[34]....
        /*00c4*/ 	.word	0xffffffff


	//   ....[35]....
        /*00c8*/ 	.word	0xffffffff


	//   ....[36]....
        /*00cc*/ 	.word	0xffffffff


	//   ....[37]....
        /*00d0*/ 	.word	0xffffffff


	//   ....[38]....
        /*00d4*/ 	.word	0xffffffff


	//   ....[39]....
        /*00d8*/ 	.word	0xffffffff


	//   ....[40]....
        /*00dc*/ 	.word	0xffffffff


	//----- nvinfo : EIATTR_COOP_GROUP_INSTR_OFFSETS
	.align		4
.L_600:
        /*00e0*/ 	.byte	0x04, 0x28
        /*00e2*/ 	.short	(.L_602 - .L_601)


	//   ....[0]....
.L_601:
        /*00e4*/ 	.word	0x00000080


	//   ....[1]....
        /*00e8*/ 	.word	0x00006420


	//   ....[2]....
        /*00ec*/ 	.word	0x00006450


	//   ....[3]....
        /*00f0*/ 	.word	0x00006750


	//   ....[4]....
        /*00f4*/ 	.word	0x00006780


	//   ....[5]....
        /*00f8*/ 	.word	0x000068c0


	//   ....[6]....
        /*00fc*/ 	.word	0x000068f0


	//   ....[7]....
        /*0100*/ 	.word	0x00006a20


	//   ....[8]....
        /*0104*/ 	.word	0x00006a60


	//   ....[9]....
        /*0108*/ 	.word	0x0000dcf0


	//   ....[10]....
        /*010c*/ 	.word	0x0000ddb0


	//   ....[11]....
        /*0110*/ 	.word	0x0000ddd0


	//   ....[12]....
        /*0114*/ 	.word	0x0000de30


	//   ....[13]....
        /*0118*/ 	.word	0x00010050


	//   ....[14]....
        /*011c*/ 	.word	0x00010070


	//   ....[15]....
        /*0120*/ 	.word	0x00010090


	//   ....[16]....
        /*0124*/ 	.word	0x000100c0


	//   ....[17]....
        /*0128*/ 	.word	0x00011a10


	//   ....[18]....
        /*012c*/ 	.word	0x00011a40


	//   ....[19]....
        /*0130*/ 	.word	0x00011aa0


	//   ....[20]....
        /*0134*/ 	.word	0x00011ab0


	//   ....[21]....
        /*0138*/ 	.word	0x00012fc0


	//   ....[22]....
        /*013c*/ 	.word	0x00013000


	//   ....[23]....
        /*0140*/ 	.word	0x00013040


	//   ....[24]....
        /*0144*/ 	.word	0x00013080


	//   ....[25]....
        /*0148*/ 	.word	0x00013270


	//   ....[26]....
        /*014c*/ 	.word	0x00013280


	//   ....[27]....
        /*0150*/ 	.word	0x00013400


	//   ....[28]....
        /*0154*/ 	.word	0x00013430


	//   ....[29]....
        /*0158*/ 	.word	0x00013580


	//   ....[30]....
        /*015c*/ 	.word	0x000135b0


	//   ....[31]....
        /*0160*/ 	.word	0x00013700


	//   ....[32]....
        /*0164*/ 	.word	0x00013720


	//   ....[33]....
        /*0168*/ 	.word	0x00013f00


	//   ....[34]....
        /*016c*/ 	.word	0x00013f20


	//   ....[35]....
        /*0170*/ 	.word	0x00014050


	//   ....[36]....
        /*0174*/ 	.word	0x00014080


	//   ....[37]....
        /*0178*/ 	.word	0x000141b0


	//   ....[38]....
        /*017c*/ 	.word	0x000141e0


	//   ....[39]....
        /*0180*/ 	.word	0x00014310


	//   ....[40]....
        /*0184*/ 	.word	0x00014330


	//----- nvinfo : EIATTR_EXIT_INSTR_OFFSETS
	.align		4
.L_602:
        /*0188*/ 	.byte	0x04, 0x1c
        /*018a*/ 	.short	(.L_604 - .L_603)


	//   ....[0]....
.L_603:
        /*018c*/ 	.word	0x00000310


	//   ....[1]....
        /*0190*/ 	.word	0x00013730


	//   ....[2]....
        /*0194*/ 	.word	0x00013800


	//   ....[3]....
        /*0198*/ 	.word	0x00013860


	//   ....[4]....
        /*019c*/ 	.word	0x00014340


	//   ....[5]....
        /*01a0*/ 	.word	0x000143f0


	//   ....[6]....
        /*01a4*/ 	.word	0x00014450


	//----- nvinfo : EIATTR_CTAIDZ_USED
	.align		4
.L_604:
        /*01a8*/ 	.byte	0x01, 0x04
	.zero		2


	//----- nvinfo : EIATTR_MAX_THREADS
	.align		4
        /*01ac*/ 	.byte	0x04, 0x05
        /*01ae*/ 	.short	(.L_606 - .L_605)
.L_605:
        /*01b0*/ 	.word	0x00000100
        /*01b4*/ 	.word	0x00000001
        /*01b8*/ 	.word	0x00000001


	//----- nvinfo : EIATTR_CRS_STACK_SIZE
	.align		4
.L_606:
        /*01bc*/ 	.byte	0x04, 0x1e
        /*01be*/ 	.short	(.L_608 - .L_607)
.L_607:
        /*01c0*/ 	.word	0x00000000
.L_608:


//--------------------- .nv.info._ZN7cutlass13device_kernelIN5flash19enable_sm80_to_sm89INS1_16FlashAttnFwdSm80INS1_25CollectiveMainloopFwdSm80ILi8ELi1ELb0EN4cute5tupleIJNS5_1CILi128EEENS7_ILi64EEENS7_ILi192EEEEEELi192ENS_10bfloat16_tEfNS_4arch4Sm80ELb0ELb1ELb0ELb0ELb0ELb0ELb1ELb0EEENS1_21CollectiveEpilogueFwdINS6_IJS8_SA_S9_EEENS6_IJNS7_ILi1EEESI_SI_EEESC_SE_Li256ELb0ELb1ELb0ELb0EEENS1_19SingleTileSchedulerILb0ELb0ELb1ELi128EEEEEEEEEvNT_6ParamsE --------------------------
	.section	.nv.info._ZN7cutlass13device_kernelIN5flash19enable_sm80_to_sm89INS1_16FlashAttnFwdSm80INS1_25CollectiveMainloopFwdSm80ILi8ELi1ELb0EN4cute5tupleIJNS5_1CILi128EEENS7_ILi64EEENS7_ILi192EEEEEELi192ENS_10bfloat16_tEfNS_4arch4Sm80ELb0ELb1ELb0ELb0ELb0ELb0ELb1ELb0EEENS1_21CollectiveEpilogueFwdINS6_IJS8_SA_S9_EEENS6_IJNS7_ILi1EEESI_SI_EEESC_SE_Li256ELb0ELb1ELb0ELb0EEENS1_19SingleTileSchedulerILb0ELb0ELb1ELi128EEEEEEEEEvNT_6ParamsE,"",@"SHT_CUDA_INFO"
	.sectionflags	@""
	.align	4


	//----- nvinfo : EIATTR_CUDA_API_VERSION
	.align		4
        /*0000*/ 	.byte	0x04, 0x37
        /*0002*/ 	.short	(.L_610 - .L_609)
.L_609:
        /*0004*/ 	.word	0x00000082


	//----- nvinfo : EIATTR_SW2861232_WAR
	.align		4
.L_610:
        /*0008*/ 	.byte	0x01, 0x35
	.zero		2


	//----- nvinfo : EIATTR_PARAM_CBANK
	.align		4
        /*000c*/ 	.byte	0x04, 0x0a
        /*000e*/ 	.short	(.L_612 - .L_611)
	.align		4
.L_611:
        /*0010*/ 	.word	index@(.nv.constant0._ZN7cutlass13device_kernelIN5flash19enable_sm80_to_sm89INS1_16FlashAttnFwdSm80INS1_25CollectiveMainloopFwdSm80ILi8ELi1ELb0EN4cute5tupleIJNS5_1CILi128EEENS7_ILi64EEENS7_ILi192EEEEEELi192ENS_10bfloat16_tEfNS_4arch4Sm80ELb0ELb1ELb0ELb0ELb0ELb0ELb1ELb0EEENS1_21CollectiveEpilogueFwdINS6_IJS8_SA_S9_EEENS6_IJNS7_ILi1EEESI_SI_EEESC_SE_Li256ELb0ELb1ELb0ELb0EEENS1_19SingleTileSchedulerILb0ELb0ELb1ELi128EEEEEEEEEvNT_6ParamsE)
        /*0014*/ 	.short	0x0160
        /*0016*/ 	.short	0x0418


	//----- nvinfo : EIATTR_CBANK_PARAM_SIZE
	.align		4
.L_612:
        /*0018*/ 	.byte	0x03, 0x19
        /*001a*/ 	.short	0x0418


	//----- nvinfo : EIATTR_KPARAM_INFO
	.align		4
        /*001c*/ 	.byte	0x04, 0x17
        /*001e*/ 	.short	(.L_614 - .L_613)
.L_613:
        /*0020*/ 	.word	0x00000000
        /*0024*/ 	.short	0x0000
        /*0026*/ 	.short	0x0000
        /*0028*/ 	.byte	0x00, 0xf0, 0x61, 0x10


	//----- nvinfo : EIATTR_MAXREG_COUNT
	.align		4
.L_614:
        /*002c*/ 	.byte	0x03, 0x1b
        /*002e*/ 	.short	0x00ff


	//----- nvinfo : EIATTR_NUM_BARRIERS
	.align		4
        /*0030*/ 	.byte	0x02, 0x4c
        /*0032*/ 	.byte	0x02
	.zero		1


	//----- nvinfo : EIATTR_MERCURY_ISA_VERSION
	.align		4
        /*0034*/ 	.byte	0x03, 0x5f
        /*0036*/ 	.short	0x0000


	//----- nvinfo : EIATTR_COOP_GROUP_MASK_REGIDS
	.align		4
        /*0038*/ 	.byte	0x04, 0x29
        /*003a*/ 	.short	(.L_616 - .L_615)


	//   ....[0]....
.L_615:
        /*003c*/ 	.word	0xffffffff


	//   ....[1]....
        /*0040*/ 	.word	0xffffffff


	//   ....[2]....
        /*0044*/ 	.word	0xffffffff


	//   ....[3]....
        /*0048*/ 	.word	0xffffffff


	//   ....[4]....
        /*004c*/ 	.word	0xffffffff


	//   ....[5]....
        /*0050*/ 	.word	0xffffffff


	//   ....[6]....
        /*0054*/ 	.word	0xffffffff


	//   ....[7]....
        /*0058*/ 	.word	0xffffffff


	//   ....[8]....
        /*005c*/ 	.word	0xffffffff


	//   ....[9]....
        /*0060*/ 	.word	0xffffffff


	//   ....[10]....
        /*0064*/ 	.word	0xffffffff


	//   ....[11]....
        /*0068*/ 	.word	0xffffffff


	//   ....[12]....
        /*006c*/ 	.word	0xffffffff


	//   ....[13]....
        /*0070*/ 	.word	0xffffffff


	//   ....[14]....
        /*0074*/ 	.word	0xffffffff


	//   ....[15]....
        /*0078*/ 	.word	0xffffffff


	//   ....[16]....
        /*007c*/ 	.word	0xffffffff


	//   ....[17]....
        /*0080*/ 	.word	0xffffffff


	//   ....[18]....
        /*0084*/ 	.word	0xffffffff


	//   ....[19]....
        /*0088*/ 	.word	0xffffffff


	//   ....[20]....
        /*008c*/ 	.word	0xffffffff


	//   ....[21]....
        /*0090*/ 	.word	0xffffffff


	//   ....[22]....
        /*0094*/ 	.word	0xffffffff


	//   ....[23]....
        /*0098*/ 	.word	0xffffffff


	//   ....[24]....
        /*009c*/ 	.word	0xffffffff


	//   ....[25]....
        /*00a0*/ 	.word	0xffffffff


	//   ....[26]....
        /*00a4*/ 	.word	0xffffffff


	//   ....[27]....
        /*00a8*/ 	.word	0xffffffff


	//   ....[28]....
        /*00ac*/ 	.word	0xffffffff


	//   ....[29]....
        /*00b0*/ 	.word	0xffffffff


	//   ....[30]....
        /*00b4*/ 	.word	0xffffffff


	//   ....[31]....
        /*00b8*/ 	.word	0xffffffff


	//   ....[32]....
        /*00bc*/ 	.word	0xffffffff


	//   ....[33]....
        /*00c0*/ 	.word	0xffffffff


	//   ....[34]....
        /*00c4*/ 	.word	0xffffffff


	//   ....[35]....
        /*00c8*/ 	.word	0xffffffff


	//   ....[36]....
        /*00cc*/ 	.word	0xffffffff


	//   ....[37]....
        /*00d0*/ 	.word	0xffffffff


	//   ....[38]....
        /*00d4*/ 	.word	0xffffffff


	//   ....[39]....
        /*00d8*/ 	.word	0xffffffff


	//   ....[40]....
        /*00dc*/ 	.word	0xffffffff


	//   ....[41]....
        /*00e0*/ 	.word	0xffffffff


	//   ....[42]....
        /*00e4*/ 	.word	0xffffffff


	//   ....[43]....
        /*00e8*/ 	.word	0xffffffff


	//   ....[44]....
        /*00ec*/ 	.word	0xffffffff


	//   ....[45]....
        /*00f0*/ 	.word	0xffffffff


	//   ....[46]....
        /*00f4*/ 	.word	0xffffffff


	//   ....[47]....
        /*00f8*/ 	.word	0xffffffff


	//   ....[48]....
        /*00fc*/ 	.word	0xffffffff


	//   ....[49]....
        /*0100*/ 	.word	0xffffffff


	//   ....[50]....
        /*0104*/ 	.word	0xffffffff


	//   ....[51]....
        /*0108*/ 	.word	0xffffffff


	//   ....[52]....
        /*010c*/ 	.word	0xffffffff


	//   ....[53]....
        /*0110*/ 	.word	0xffffffff


	//----- nvinfo : EIATTR_COOP_GROUP_INSTR_OFFSETS
	.align		4
.L_616:
        /*0114*/ 	.byte	0x04, 0x28
        /*0116*/ 	.short	(.L_618 - .L_617)


	//   ....[0]....
.L_617:
        /*0118*/ 	.word	0x00000d30


	//   ....[1]....
        /*011c*/ 	.word	0x00000d60


	//   ....[2]....
        /*0120*/ 	.word	0x00000d90


	//   ....[3]....
        /*0124*/ 	.word	0x00000dc0


	//   ....[4]....
        /*0128*/ 	.word	0x00000f40


	//   ....[5]....
        /*012c*/ 	.word	0x00000f70


	//   ....[6]....
        /*0130*/ 	.word	0x00000fe0


	//   ....[7]....
        /*0134*/ 	.word	0x00001010


	//   ....[8]....
        /*0138*/ 	.word	0x00002880


	//   ....[9]....
        /*013c*/ 	.word	0x00002b80


	//   ....[10]....
        /*0140*/ 	.word	0x00003580


	//   ....[11]....
        /*0144*/ 	.word	0x000036f0


	//   ....[12]....
        /*0148*/ 	.word	0x00003700


	//   ....[13]....
        /*014c*/ 	.word	0x00003750


	//   ....[14]....
        /*0150*/ 	.word	0x000051d0


	//   ....[15]....
        /*0154*/ 	.word	0x00005c50


	//   ....[16]....
        /*0158*/ 	.word	0x00006410


	//   ....[17]....
        /*015c*/ 	.word	0x00006620


	//   ....[18]....
        /*0160*/ 	.word	0x00006650


	//   ....[19]....
        /*0164*/ 	.word	0x000066c0


	//   ....[20]....
        /*0168*/ 	.word	0x000090b0


	//   ....[21]....
        /*016c*/ 	.word	0x000090d0


	//   ....[22]....
        /*0170*/ 	.word	0x000090f0


	//   ....[23]....
        /*0174*/ 	.word	0x00009110


	//   ....[24]....
        /*0178*/ 	.word	0x0000bb30


	//   ....[25]....
        /*017c*/ 	.word	0x0000be70


	//   ....[26]....
        /*0180*/ 	.word	0x0000c7a0


	//   ....[27]....
        /*0184*/ 	.word	0x0000c7f0


	//   ....[28]....
        /*0188*/ 	.word	0x0000c810


	//   ....[29]....
        /*018c*/ 	.word	0x0000c830


	//   ....[30]....
        /*0190*/ 	.word	0x0000df60


	//   ....[31]....
        /*0194*/ 	.word	0x0000df90


	//   ....[32]....
        /*0198*/ 	.word	0x0000dfd0


	//   ....[33]....
        /*019c*/ 	.word	0x0000dfe0


	//   ....[34]....
        /*01a0*/ 	.word	0x0000f510


	//   ....[35]....
        /*01a4*/ 	.word	0x0000f520


	//   ....[36]....
        /*01a8*/ 	.word	0x0000f540


	//   ....[37]....
        /*01ac*/ 	.word	0x0000f560


	//   ....[38]....
        /*01b0*/ 	.word	0x0000f580


	//   ....[39]....
        /*01b4*/ 	.word	0x0000f5a0


	//   ....[40]....
        /*01b8*/ 	.word	0x0000f7d0


	//   ....[41]....
        /*01bc*/ 	.word	0x0000f800


	//   ....[42]....
        /*01c0*/ 	.word	0x0000f950


	//   ....[43]....
        /*01c4*/ 	.word	0x0000f980


	//   ....[44]....
        /*01c8*/ 	.word	0x0000fad0


	//   ....[45]....
        /*01cc*/ 	.word	0x0000faf0


	//   ....[46]....
        /*01d0*/ 	.word	0x00010180


	//   ....[47]....
        /*01d4*/ 	.word	0x000101a0


	//   ....[48]....
        /*01d8*/ 	.word	0x000102d0


	//   ....[49]....
        /*01dc*/ 	.word	0x00010300


	//   ....[50]....
        /*01e0*/ 	.word	0x00010430


	//   ....[51]....
        /*01e4*/ 	.word	0x00010460


	//   ....[52]....
        /*01e8*/ 	.word	0x00010590


	//   ....[53]....
        /*01ec*/ 	.word	0x000105b0


	//----- nvinfo : EIATTR_EXIT_INSTR_OFFSETS
	.align		4
.L_618:
        /*01f0*/ 	.byte	0x04, 0x1c
        /*01f2*/ 	.short	(.L_620 - .L_619)


	//   ....[0]....
.L_619:
        /*01f4*/ 	.word	0x00000030


	//   ....[1]....
        /*01f8*/ 	.word	0x0000fb00


	//   ....[2]....
        /*01fc*/ 	.word	0x0000fbd0


	//   ....[3]....
        /*0200*/ 	.word	0x0000fc30


	//   ....[4]....
        /*0204*/ 	.word	0x000105c0


	//   ....[5]....
        /*0208*/ 	.word	0x00010670


	//   ....[6]....
        /*020c*/ 	.word	0x000106d0


	//----- nvinfo : EIATTR_CTAIDZ_USED
	.align		4
.L_620:
        /*0210*/ 	.byte	0x01, 0x04
	.zero		2


	//----- nvinfo : EIATTR_MAX_THREADS
	.align		4
        /*0214*/ 	.byte	0x04, 0x05
        /*0216*/ 	.short	(.L_622 - .L_621)
.L_621:
        /*0218*/ 	.word	0x00000100
        /*021c*/ 	.word	0x00000001
        /*0220*/ 	.word	0x00000001


	//----- nvinfo : EIATTR_CRS_STACK_SIZE
	.align		4
.L_622:
        /*0224*/ 	.byte	0x04, 0x1e
        /*0226*/ 	.short	(.L_624 - .L_623)
.L_623:
        /*0228*/ 	.word	0x00000000
.L_624:


//--------------------- .nv.info._ZN7cutlass13device_kernelIN5flash19enable_sm80_to_sm89INS1_16FlashAttnFwdSm80INS1_25CollectiveMainloopFwdSm80ILi8ELi1ELb0EN4cute5tupleIJNS5_1CILi128EEENS7_ILi64EEENS7_ILi192EEEEEELi192ENS_10bfloat16_tEfNS_4arch4Sm80ELb0ELb1ELb0ELb1ELb0ELb0ELb1ELb0EEENS1_21CollectiveEpilogueFwdINS6_IJS8_SA_S9_EEENS6_IJNS7_ILi1EEESI_SI_EEESC_SE_Li256ELb1ELb1ELb0ELb0EEENS1_19SingleTileSchedulerILb1ELb0ELb1ELi128EEEEEEEEEvNT_6ParamsE --------------------------
	.section	.nv.info._ZN7cutlass13device_kernelIN5flash19enable_sm80_to_sm89INS1_16FlashAttnFwdSm80INS1_25CollectiveMainloopFwdSm80ILi8ELi1ELb0EN4cute5tupleIJNS5_1CILi128EEENS7_ILi64EEENS7_ILi192EEEEEELi192ENS_10bfloat16_tEfNS_4arch4Sm80ELb0ELb1ELb0ELb1ELb0ELb0ELb1ELb0EEENS1_21CollectiveEpilogueFwdINS6_IJS8_SA_S9_EEENS6_IJNS7_ILi1EEESI_SI_EEESC_SE_Li256ELb1ELb1ELb0ELb0EEENS1_19SingleTileSchedulerILb1ELb0ELb1ELi128EEEEEEEEEvNT_6ParamsE,"",@"SHT_CUDA_INFO"
	.sectionflags	@""
	.align	4


	//----- nvinfo : EIATTR_CUDA_API_VERSION
	.align		4
        /*0000*/ 	.byte	0x04, 0x37
        /*0002*/ 	.short	(.L_626 - .L_625)
.L_625:
        /*0004*/ 	.word	0x00000082


	//----- nvinfo : EIATTR_SW2861232_WAR
	.align		4
.L_626:
        /*0008*/ 	.byte	0x01, 0x35
	.zero		2


	//----- nvinfo : EIATTR_PARAM_CBANK
	.align		4
        /*000c*/ 	.byte	0x04, 0x0a
        /*000e*/ 	.short	(.L_628 - .L_627)
	.align		4
.L_627:
        /*0010*/ 	.word	index@(.nv.constant0._ZN7cutlass13device_kernelIN5flash19enable_sm80_to_sm89INS1_16FlashAttnFwdSm80INS1_25CollectiveMainloopFwdSm80ILi8ELi1ELb0EN4cute5tupleIJNS5_1CILi128EEENS7_ILi64EEENS7_ILi192EEEEEELi192ENS_10bfloat16_tEfNS_4arch4Sm80ELb0ELb1ELb0ELb1ELb0ELb0ELb1ELb0EEENS1_21CollectiveEpilogueFwdINS6_IJS8_SA_S9_EEENS6_IJNS7_ILi1EEESI_SI_EEESC_SE_Li256ELb1ELb1ELb0ELb0EEENS1_19SingleTileSchedulerILb1ELb0ELb1ELi128EEEEEEEEEvNT_6ParamsE)
        /*0014*/ 	.short	0x0160
        /*0016*/ 	.short	0x0418


	//----- nvinfo : EIATTR_CBANK_PARAM_SIZE
	.align		4
.L_628:
        /*0018*/ 	.byte	0x03, 0x19
        /*001a*/ 	.short	0x0418


	//----- nvinfo : EIATTR_KPARAM_INFO
	.align		4
        /*001c*/ 	.byte	0x04, 0x17
        /*001e*/ 	.short	(.L_630 - .L_629)
.L_629:
        /*0020*/ 	.word	0x00000000
        /*0024*/ 	.short	0x0000
        /*0026*/ 	.short	0x0000
        /*0028*/ 	.byte	0x00, 0xf0, 0x61, 0x10


	//----- nvinfo : EIATTR_MAXREG_COUNT
	.align		4
.L_630:
        /*002c*/ 	.byte	0x03, 0x1b
        /*002e*/ 	.short	0x00ff


	//----- nvinfo : EIATTR_NUM_BARRIERS
	.align		4
        /*0030*/ 	.byte	0x02, 0x4c
        /*0032*/ 	.byte	0x02
	.zero		1


	//----- nvinfo : EIATTR_MERCURY_ISA_VERSION
	.align		4
        /*0034*/ 	.byte	0x03, 0x5f
        /*0036*/ 	.short	0x0000


	//----- nvinfo : EIATTR_COOP_GROUP_MASK_REGIDS
	.align		4
        /*0038*/ 	.byte	0x04, 0x29
        /*003a*/ 	.short	(.L_632 - .L_631)


	//   ....[0]....
.L_631:
        /*003c*/ 	.word	0xffffffff


	//   ....[1]....
        /*0040*/ 	.word	0xffffffff


	//   ....[2]....
        /*0044*/ 	.word	0xffffffff


	//   ....[3]....
        /*0048*/ 	.word	0xffffffff


	//   ....[4]....
        /*004c*/ 	.word	0xffffffff


	//   ....[5]....
        /*0050*/ 	.word	0xffffffff


	//   ....[6]....
        /*0054*/ 	.word	0xffffffff


	//   ....[7]....
        /*0058*/ 	.word	0xffffffff


	//   ....[8]....
        /*005c*/ 	.word	0xffffffff


	//   ....[9]....
        /*0060*/ 	.word	0xffffffff


	//   ....[10]....
        /*0064*/ 	.word	0xffffffff


	//   ....[11]....
        /*0068*/ 	.word	0xffffffff


	//   ....[12]....
        /*006c*/ 	.word	0xffffffff


	//   ....[13]....
        /*0070*/ 	.word	0xffffffff


	//   ....[14]....
        /*0074*/ 	.word	0xffffffff


	//   ....[15]....
        /*0078*/ 	.word	0xffffffff


	//   ....[16]....
        /*007c*/ 	.word	0xffffffff


	//   ....[17]....
        /*0080*/ 	.word	0xffffffff


	//   ....[18]....
        /*0084*/ 	.word	0xffffffff


	//   ....[19]....
        /*0088*/ 	.word	0xffffffff


	//   ....[20]....
        /*008c*/ 	.word	0xffffffff


	//   ....[21]....
        /*0090*/ 	.word	0xffffffff


	//   ....[22]....
        /*0094*/ 	.word	0xffffffff


	//   ....[23]....
        /*0098*/ 	.word	0xffffffff


	//   ....[24]....
        /*009c*/ 	.word	0xffffffff


	//   ....[25]....
        /*00a0*/ 	.word	0xffffffff


	//   ....[26]....
        /*00a4*/ 	.word	0xffffffff


	//   ....[27]....
        /*00a8*/ 	.word	0xffffffff


	//   ....[28]....
        /*00ac*/ 	.word	0xffffffff


	//   ....[29]....
        /*00b0*/ 	.word	0xffffffff


	//   ....[30]....
        /*00b4*/ 	.word	0xffffffff


	//   ....[31]....
        /*00b8*/ 	.word	0xffffffff


	//   ....[32]....
        /*00bc*/ 	.word	0xffffffff


	//   ....[33]....
        /*00c0*/ 	.word	0xffffffff


	//   ....[34]....
        /*00c4*/ 	.word	0xffffffff


	//   ....[35]....
        /*00c8*/ 	.word	0xffffffff


	//   ....[36]....
        /*00cc*/ 	.word	0xffffffff


	//   ....[37]....
        /*00d0*/ 	.word	0xffffffff


	//   ....[38]....
        /*00d4*/ 	.word	0xffffffff


	//   ....[39]....
        /*00d8*/ 	.word	0xffffffff


	//   ....[40]....
        /*00dc*/ 	.word	0xffffffff


	//   ....[41]....
        /*00e0*/ 	.word	0xffffffff


	//   ....[42]....
        /*00e4*/ 	.word	0xffffffff


	//   ....[43]....
        /*00e8*/ 	.word	0xffffffff


	//   ....[44]....
        /*00ec*/ 	.word	0xffffffff


	//   ....[45]....
        /*00f0*/ 	.word	0xffffffff


	//   ....[46]....
        /*00f4*/ 	.word	0xffffffff


	//   ....[47]....
        /*00f8*/ 	.word	0xffffffff


	//   ....[48]....
        /*00fc*/ 	.word	0xffffffff


	//   ....[49]....
        /*0100*/ 	.word	0xffffffff


	//   ....[50]....
        /*0104*/ 	.word	0xffffffff


	//   ....[51]....
        /*0108*/ 	.word	0xffffffff


	//   ....[52]....
        /*010c*/ 	.word	0xffffffff


	//   ....[53]....
        /*0110*/ 	.word	0xffffffff


	//   ....[54]....
        /*0114*/ 	.word	0xffffffff


	//----- nvinfo : EIATTR_COOP_GROUP_INSTR_OFFSETS
	.align		4
.L_632:
        /*0118*/ 	.byte	0x04, 0x28
        /*011a*/ 	.short	(.L_634 - .L_633)


	//   ....[0]....
.L_633:
        /*011c*/ 	.word	0x00000080


	//   ....[1]....
        /*0120*/ 	.word	0x000013c0


	//   ....[2]....
        /*0124*/ 	.word	0x000014a0


	//   ....[3]....
        /*0128*/ 	.word	0x000017c0


	//   ....[4]....
        /*012c*/ 	.word	0x000017f0


	//   ....[5]....
        /*0130*/ 	.word	0x00001930


	//   ....[6]....
        /*0134*/ 	.word	0x00001960


	//   ....[7]....
        /*0138*/ 	.word	0x00001a90


	//   ....[8]....
        /*013c*/ 	.word	0x00001ad0


	//   ....[9]....
        /*0140*/ 	.word	0x00002f50


	//   ....[10]....
        /*0144*/ 	.word	0x00003250


	//   ....[11]....
        /*0148*/ 	.word	0x00003da0


	//   ....[12]....
        /*014c*/ 	.word	0x00003dc0


	//   ....[13]....
        /*0150*/ 	.word	0x00003de0


	//   ....[14]....
        /*0154*/ 	.word	0x00003e00


	//   ....[15]....
        /*0158*/ 	.word	0x00005870


	//   ....[16]....
        /*015c*/ 	.word	0x000062a0


	//   ....[17]....
        /*0160*/ 	.word	0x00006ad0


	//   ....[18]....
        /*0164*/ 	.word	0x00006ce0


	//   ....[19]....
        /*0168*/ 	.word	0x00006d10


	//   ....[20]....
        /*016c*/ 	.word	0x00006d80


	//   ....[21]....
        /*0170*/ 	.word	0x00009740


	//   ....[22]....
        /*0174*/ 	.word	0x00009760


	//   ....[23]....
        /*0178*/ 	.word	0x00009780


	//   ....[24]....
        /*017c*/ 	.word	0x000097a0


	//   ....[25]....
        /*0180*/ 	.word	0x0000c170


	//   ....[26]....
        /*0184*/ 	.word	0x0000c500


	//   ....[27]....
        /*0188*/ 	.word	0x0000ce30


	//   ....[28]....
        /*018c*/ 	.word	0x0000ce80


	//   ....[29]....
        /*0190*/ 	.word	0x0000cea0


	//   ....[30]....
        /*0194*/ 	.word	0x0000cec0


	//   ....[31]....
        /*0198*/ 	.word	0x0000e5f0


	//   ....[32]....
        /*019c*/ 	.word	0x0000e620


	//   ....[33]....
        /*01a0*/ 	.word	0x0000e660


	//   ....[34]....
        /*01a4*/ 	.word	0x0000e670


	//   ....[35]....
        /*01a8*/ 	.word	0x0000fbb0


	//   ....[36]....
        /*01ac*/ 	.word	0x0000fbe0


	//   ....[37]....
        /*01b0*/ 	.word	0x0000fc20


	//   ....[38]....
        /*01b4*/ 	.word	0x0000fc60


	//   ....[39]....
        /*01b8*/ 	.word	0x0000fe50


	//   ....[40]....
        /*01bc*/ 	.word	0x0000fe60


	//   ....[41]....
        /*01c0*/ 	.word	0x0000ffe0


	//   ....[42]....
        /*01c4*/ 	.word	0x00010010


	//   ....[43]....
        /*01c8*/ 	.word	0x00010160


	//   ....[44]....
        /*01cc*/ 	.word	0x00010190


	//   ....[45]....
        /*01d0*/ 	.word	0x000102e0


	//   ....[46]....
        /*01d4*/ 	.word	0x00010300


	//   ....[47]....
        /*01d8*/ 	.word	0x00010b10


	//   ....[48]....
        /*01dc*/ 	.word	0x00010b30


	//   ....[49]....
        /*01e0*/ 	.word	0x00010c60


	//   ....[50]....
        /*01e4*/ 	.word	0x00010c90


	//   ....[51]....
        /*01e8*/ 	.word	0x00010dc0


	//   ....[52]....
        /*01ec*/ 	.word	0x00010df0


	//   ....[53]....
        /*01f0*/ 	.word	0x00010f20


	//   ....[54]....
        /*01f4*/ 	.word	0x00010f40


	//----- nvinfo : EIATTR_EXIT_INSTR_OFFSETS
	.align		4
.L_634:
        /*01f8*/ 	.byte	0x04, 0x1c
        /*01fa*/ 	.short	(.L_636 - .L_635)


	//   ....[0]....
.L_635:
        /*01fc*/ 	.word	0x00000310


	//   ....[1]....
        /*0200*/ 	.word	0x00010310


	//   ....[2]....
        /*0204*/ 	.word	0x000103e0


	//   ....[3]....
        /*0208*/ 	.word	0x00010440


	//   ....[4]....
        /*020c*/ 	.word	0x00010f50


	//   ....[5]....
        /*0210*/ 	.word	0x00011000


	//   ....[6]....
        /*0214*/ 	.word	0x00011060


	//----- nvinfo : EIATTR_CTAIDZ_USED
	.align		4
.L_636:
        /*0218*/ 	.byte	0x01, 0x04
	.zero		2


	//----- nvinfo : EIATTR_MAX_THREADS
	.align		4
        /*021c*/ 	.byte	0x04, 0x05
        /*021e*/ 	.short	(.L_638 - .L_637)
.L_637:
        /*0220*/ 	.word	0x00000100
        /*0224*/ 	.word	0x00000001
        /*0228*/ 	.word	0x00000001


	//----- nvinfo : EIATTR_CRS_STACK_SIZE
	.align		4
.L_638:
        /*022c*/ 	.byte	0x04, 0x1e
        /*022e*/ 	.short	(.L_640 - .L_639)
.L_639:
        /*0230*/ 	.word	0x00000000
.L_640:


//--------------------- .nv.info._ZN7cutlass13device_kernelIN5flash19enable_sm80_to_sm89INS1_16FlashAttnFwdSm80INS1_25CollectiveMainloopFwdSm80ILi8ELi1ELb0EN4cute5tupleIJNS5_1CILi128EEENS7_ILi64EEENS7_ILi192EEEEEELi192ENS_10bfloat16_tEfNS_4arch4Sm80ELb0ELb1ELb0ELb1ELb0ELb1ELb1ELb0EEENS1_21CollectiveEpilogueFwdINS6_IJS8_SA_S9_EEENS6_IJNS7_ILi1EEESI_SI_EEESC_SE_Li256ELb1ELb1ELb0ELb0EEENS1_19SingleTileSchedulerILb1ELb0ELb1ELi128EEEEEEEEEvNT_6ParamsE --------------------------
	.section	.nv.info._ZN7cutlass13device_kernelIN5flash19enable_sm80_to_sm89INS1_16FlashAttnFwdSm80INS1_25CollectiveMainloopFwdSm80ILi8ELi1ELb0EN4cute5tupleIJNS5_1CILi128EEENS7_ILi64EEENS7_ILi192EEEEEELi192ENS_10bfloat16_tEfNS_4arch4Sm80ELb0ELb1ELb0ELb1ELb0ELb1ELb1ELb0EEENS1_21CollectiveEpilogueFwdINS6_IJS8_SA_S9_EEENS6_IJNS7_ILi1EEESI_SI_EEESC_SE_Li256ELb1ELb1ELb0ELb0EEENS1_19SingleTileSchedulerILb1ELb0ELb1ELi128EEEEEEEEEvNT_6ParamsE,"",@"SHT_CUDA_INFO"
	.sectionflags	@""
	.align	4


	//----- nvinfo : EIATTR_CUDA_API_VERSION
	.align		4
        /*0000*/ 	.byte	0x04, 0x37
        /*0002*/ 	.short	(.L_642 - .L_641)
.L_641:
        /*0004*/ 	.word	0x00000082


	//----- nvinfo : EIATTR_SW2861232_WAR
	.align		4
.L_642:
        /*0008*/ 	.byte	0x01, 0x35
	.zero		2


	//----- nvinfo : EIATTR_PARAM_CBANK
	.align		4
        /*000c*/ 	.byte	0x04, 0x0a
        /*000e*/ 	.short	(.L_644 - .L_643)
	.align		4
.L_643:
        /*0010*/ 	.word	index@(.nv.constant0._ZN7cutlass13device_kernelIN5flash19enable_sm80_to_sm89INS1_16FlashAttnFwdSm80INS1_25CollectiveMainloopFwdSm80ILi8ELi1ELb0EN4cute5tupleIJNS5_1CILi128EEENS7_ILi64EEENS7_ILi192EEEEEELi192ENS_10bfloat16_tEfNS_4arch4Sm80ELb0ELb1ELb0ELb1ELb0ELb1ELb1ELb0EEENS1_21CollectiveEpilogueFwdINS6_IJS8_SA_S9_EEENS6_IJNS7_ILi1EEESI_SI_EEESC_SE_Li256ELb1ELb1ELb0ELb0EEENS1_19SingleTileSchedulerILb1ELb0ELb1ELi128EEEEEEEEEvNT_6ParamsE)
        /*0014*/ 	.short	0x0160
        /*0016*/ 	.short	0x0418


	//----- nvinfo : EIATTR_CBANK_PARAM_SIZE
	.align		4
.L_644:
        /*0018*/ 	.byte	0x03, 0x19
        /*001a*/ 	.short	0x0418


	//----- nvinfo : EIATTR_KPARAM_INFO
	.align		4
        /*001c*/ 	.byte	0x04, 0x17
        /*001e*/ 	.short	(.L_646 - .L_645)
.L_645:
        /*0020*/ 	.word	0x00000000
        /*0024*/ 	.short	0x0000
        /*0026*/ 	.short	0x0000
        /*0028*/ 	.byte	0x00, 0xf0, 0x61, 0x10


	//----- nvinfo : EIATTR_MAXREG_COUNT
	.align		4
.L_646:
        /*002c*/ 	.byte	0x03, 0x1b
        /*002e*/ 	.short	0x00ff


	//----- nvinfo : EIATTR_NUM_BARRIERS
	.align		4
        /*0030*/ 	.byte	0x02, 0x4c
        /*0032*/ 	.byte	0x02
	.zero		1


	//----- nvinfo : EIATTR_MERCURY_ISA_VERSION
	.align		4
        /*0034*/ 	.byte	0x03, 0x5f
        /*0036*/ 	.short	0x0000


	//----- nvinfo : EIATTR_COOP_GROUP_MASK_REGIDS
	.align		4
        /*0038*/ 	.byte	0x04, 0x29
        /*003a*/ 	.short	(.L_648 - .L_647)


	//   ....[0]....
.L_647:
        /*003c*/ 	.word	0xffffffff


	//   ....[1]....
        /*0040*/ 	.word	0xffffffff


	//   ....[2]....
        /*0044*/ 	.word	0xffffffff


	//   ....[3]....
        /*0048*/ 	.word	0xffffffff


	//   ....[4]....
        /*004c*/ 	.word	0xffffffff


	//   ....[5]....
        /*0050*/ 	.word	0xffffffff


	//   ....[6]....
        /*0054*/ 	.word	0xffffffff


	//   ....[7]....
        /*0058*/ 	.word	0xffffffff


	//   ....[8]....
        /*005c*/ 	.word	0xffffffff


	//   ....[9]....
        /*0060*/ 	.word	0xffffffff


	//   ....[10]....
        /*0064*/ 	.word	0xffffffff


	//   ....[11]....
        /*0068*/ 	.word	0xffffffff


	//   ....[12]....
        /*006c*/ 	.word	0xffffffff


	//   ....[13]....
        /*0070*/ 	.word	0xffffffff


	//   ....[14]....
        /*0074*/ 	.word	0xffffffff


	//   ....[15]....
        /*0078*/ 	.word	0xffffffff


	//   ....[16]....
        /*007c*/ 	.word	0xffffffff


	//   ....[17]....
        /*0080*/ 	.word	0xffffffff


	//   ....[18]....
        /*0084*/ 	.word	0xffffffff


	//   ....[19]....
        /*0088*/ 	.word	0xffffffff


	//   ....[20]....
        /*008c*/ 	.word	0xffffffff


	//   ....[21]....
        /*0090*/ 	.word	0xffffffff


	//   ....[22]....
        /*0094*/ 	.word	0xffffffff


	//   ....[23]....
        /*0098*/ 	.word	0xffffffff


	//   ....[24]....
        /*009c*/ 	.word	0xffffffff


	//   ....[25]....
        /*00a0*/ 	.word	0xffffffff


	//   ....[26]....
        /*00a4*/ 	.word	0xffffffff


	//   ....[27]....
        /*00a8*/ 	.word	0xffffffff


	//   ....[28]....
        /*00ac*/ 	.word	0xffffffff


	//   ....[29]....
        /*00b0*/ 	.word	0xffffffff


	//   ....[30]....
        /*00b4*/ 	.word	0xffffffff


	//   ....[31]....
        /*00b8*/ 	.word	0xffffffff


	//   ....[32]....
        /*00bc*/ 	.word	0xffffffff


	//   ....[33]....
        /*00c0*/ 	.word	0xffffffff


	//   ....[34]....
        /*00c4*/ 	.word	0xffffffff


	//   ....[35]....
        /*00c8*/ 	.word	0xffffffff


	//   ....[36]....
        /*00cc*/ 	.word	0xffffffff


	//   ....[37]....
        /*00d0*/ 	.word	0xffffffff


	//   ....[38]....
        /*00d4*/ 	.word	0xffffffff


	//   ....[39]....
        /*00d8*/ 	.word	0xffffffff


	//   ....[40]....
        /*00dc*/ 	.word	0xffffffff


	//   ....[41]....
        /*00e0*/ 	.word	0xffffffff


	//   ....[42]....
        /*00e4*/ 	.word	0xffffffff


	//   ....[43]....
        /*00e8*/ 	.word	0xffffffff


	//   ....[44]....
        /*00ec*/ 	.word	0xffffffff


	//   ....[45]....
        /*00f0*/ 	.word	0xffffffff


	//   ....[46]....
        /*00f4*/ 	.word	0xffffffff


	//   ....[47]....
        /*00f8*/ 	.word	0xffffffff


	//   ....[48]....
        /*00fc*/ 	.word	0xffffffff


	//   ....[49]....
        /*0100*/ 	.word	0xffffffff


	//   ....[50]....
        /*0104*/ 	.word	0xffffffff


	//   ....[51]....
        /*0108*/ 	.word	0xffffffff


	//   ....[52]....
        /*010c*/ 	.word	0xffffffff


	//   ....[53]....
        /*0110*/ 	.word	0xffffffff


	//   ....[54]....
        /*0114*/ 	.word	0xffffffff


	//   ....[55]....
        /*0118*/ 	.word	0xffffffff


	//   ....[56]....
        /*011c*/ 	.word	0xffffffff


	//   ....[57]....
        /*0120*/ 	.word	0xffffffff


	//   ....[58]....
        /*0124*/ 	.word	0xffffffff


	//   ....[59]....
        /*0128*/ 	.word	0xffffffff


	//   ....[60]....
        /*012c*/ 	.word	0xffffffff


	//   ....[61]....
        /*0130*/ 	.word	0xffffffff


	//   ....[62]....
        /*0134*/ 	.word	0xffffffff


	//   ....[63]....
        /*0138*/ 	.word	0xffffffff


	//   ....[64]....
        /*013c*/ 	.word	0xffffffff


	//   ....[65]....
        /*0140*/ 	.word	0xffffffff


	//   ....[66]....
        /*0144*/ 	.word	0xffffffff


	//   ....[67]....
        /*0148*/ 	.word	0xffffffff


	//   ....[68]....
        /*014c*/ 	.word	0xffffffff


	//   ....[69]....
        /*0150*/ 	.word	0xffffffff


	//   ....[70]....
        /*0154*/ 	.word	0xffffffff


	//----- nvinfo : EIATTR_COOP_GROUP_INSTR_OFFSETS
	.align		4
.L_648:
        /*0158*/ 	.byte	0x04, 0x28
        /*015a*/ 	.short	(.L_650 - .L_649)


	//   ....[0]....
.L_649:
        /*015c*/ 	.word	0x00000090


	//   ....[1]....
        /*0160*/ 	.word	0x00007600


	//   ....[2]....
        /*0164*/ 	.word	0x000076d0


	//   ....[3]....
        /*0168*/ 	.word	0x00007860


	//   ....[4]....
        /*016c*/ 	.word	0x00007890


	//   ....[5]....
        /*0170*/ 	.word	0x000079d0


	//   ....[6]....
        /*0174*/ 	.word	0x00007a00


	//   ....[7]....
        /*0178*/ 	.word	0x00007b30


	//   ....[8]....
        /*017c*/ 	.word	0x00007b70


	//   ....[9]....
        /*0180*/ 	.word	0x00008240


	//   ....[10]....
        /*0184*/ 	.word	0x000082c0


	//   ....[11]....
        /*0188*/ 	.word	0x000082f0


	//   ....[12]....
        /*018c*/ 	.word	0x00008310


	//   ....[13]....
        /*0190*/ 	.word	0x00008740


	//   ....[14]....
        /*0194*/ 	.word	0x00008a00


	//   ....[15]....
        /*0198*/ 	.word	0x00008a40


	//   ....[16]....
        /*019c*/ 	.word	0x00008a80


	//   ....[17]....
        /*01a0*/ 	.word	0x0000bb90


	//   ....[18]....
        /*01a4*/ 	.word	0x0000bc20


	//   ....[19]....
        /*01a8*/ 	.word	0x0000bc30


	//   ....[20]....
        /*01ac*/ 	.word	0x0000bc40


	//   ....[21]....
        /*01b0*/ 	.word	0x0000bec0


	//   ....[22]....
        /*01b4*/ 	.word	0x0000c180


	//   ....[23]....
        /*01b8*/ 	.word	0x0000c1c0


	//   ....[24]....
        /*01bc*/ 	.word	0x0000c200


	//   ....[25]....
        /*01c0*/ 	.word	0x00010750


	//   ....[26]....
        /*01c4*/ 	.word	0x00010a20


	//   ....[27]....
        /*01c8*/ 	.word	0x00011440


	//   ....[28]....
        /*01cc*/ 	.word	0x000115b0


	//   ....[29]....
        /*01d0*/ 	.word	0x000115c0


	//   ....[30]....
        /*01d4*/ 	.word	0x00011610


	//   ....[31]....
        /*01d8*/ 	.word	0x00013890


	//   ....[32]....
        /*01dc*/ 	.word	0x00013b20


	//   ....[33]....
        /*01e0*/ 	.word	0x00014370


	//   ....[34]....
        /*01e4*/ 	.word	0x000144e0


	//   ....[35]....
        /*01e8*/ 	.word	0x000144f0


	//   ....[36]....
        /*01ec*/ 	.word	0x00014510


	//   ....[37]....
        /*01f0*/ 	.word	0x00016ef0


	//   ....[38]....
        /*01f4*/ 	.word	0x00016f10


	//   ....[39]....
        /*01f8*/ 	.word	0x00016f30


	//   ....[40]....
        /*01fc*/ 	.word	0x00016f60


	//   ....[41]....
        /*0200*/ 	.word	0x000199c0


	//   ....[42]....
        /*0204*/ 	.word	0x00019e20


	//   ....[43]....
        /*0208*/ 	.word	0x0001a660


	//   ....[44]....
        /*020c*/ 	.word	0x0001a6b0


	//   ....[45]....
        /*0210*/ 	.word	0x0001a6d0


	//   ....[46]....
        /*0214*/ 	.word	0x0001a6f0


	//   ....[47]....
        /*0218*/ 	.word	0x0001be40


	//   ....[48]....
        /*021c*/ 	.word	0x0001be70


	//   ....[49]....
        /*0220*/ 	.word	0x0001bec0


	//   ....[50]....
        /*0224*/ 	.word	0x0001bed0


	//   ....[51]....
        /*0228*/ 	.word	0x0001d4c0


	//   ....[52]....
        /*022c*/ 	.word	0x0001d540


	//   ....[53]....
        /*0230*/ 	.word	0x0001d580


	//   ....[54]....
        /*0234*/ 	.word	0x0001d5c0


	//   ....[55]....
        /*0238*/ 	.word	0x0001d7f0


	//   ....[56]....
        /*023c*/ 	.word	0x0001d800


	//   ....[57]....
        /*0240*/ 	.word	0x0001d980


	//   ....[58]....
        /*0244*/ 	.word	0x0001d9b0


	//   ....[59]....
        /*0248*/ 	.word	0x0001db00


	//   ....[60]....
        /*024c*/ 	.word	0x0001db30


	//   ....[61]....
        /*0250*/ 	.word	0x0001dc80


	//   ....[62]....
        /*0254*/ 	.word	0x0001dca0


	//   ....[63]....
        /*0258*/ 	.word	0x0001e5e0


	//   ....[64]....
        /*025c*/ 	.word	0x0001e5f0


	//   ....[65]....
        /*0260*/ 	.word	0x0001e720


	//   ....[66]....
        /*0264*/ 	.word	0x0001e750


	//   ....[67]....
        /*0268*/ 	.word	0x0001e880


	//   ....[68]....
        /*026c*/ 	.word	0x0001e8b0


	//   ....[69]....
        /*0270*/ 	.word	0x0001e9e0


	//   ....[70]....
        /*0274*/ 	.word	0x0001ea00


	//----- nvinfo : EIATTR_EXIT_INSTR_OFFSETS
	.align		4
.L_650:
        /*0278*/ 	.byte	0x04, 0x1c
        /*027a*/ 	.short	(.L_652 - .L_651)


	//   ....[0]....
.L_651:
        /*027c*/ 	.word	0x00000440


	//   ....[1]....
        /*0280*/ 	.word	0x0001dcb0


	//   ....[2]....
        /*0284*/ 	.word	0x0001dd80


	//   ....[3]....
        /*0288*/ 	.word	0x0001dde0


	//   ....[4]....
        /*028c*/ 	.word	0x0001ea10


	//   ....[5]....
        /*0290*/ 	.word	0x0001eac0


	//   ....[6]....
        /*0294*/ 	.word	0x0001eb20


	//----- nvinfo : EIATTR_CTAIDZ_USED
	.align		4
.L_652:
        /*0298*/ 	.byte	0x01, 0x04
	.zero		2


	//----- nvinfo : EIATTR_MAX_THREADS
	.align		4
        /*029c*/ 	.byte	0x04, 0x05
        /*029e*/ 	.short	(.L_654 - .L_653)
.L_653:
        /*02a0*/ 	.word	0x00000100
        /*02a4*/ 	.word	0x00000001
        /*02a8*/ 	.word	0x00000001


	//----- nvinfo : EIATTR_CRS_STACK_SIZE
	.align		4
.L_654:
        /*02ac*/ 	.byte	0x04, 0x1e
        /*02ae*/ 	.short	(.L_656 - .L_655)
.L_655:
        /*02b0*/ 	.word	0x00000000
.L_656:


//--------------------- .nv.info._ZN7cutlass13device_kernelIN5flash19enable_sm80_to_sm89INS1_16FlashAttnFwdSm80INS1_25CollectiveMainloopFwdSm80ILi8ELi1ELb1EN4cute5tupleIJNS5_1CILi128EEENS7_ILi96EEENS7_ILi192EEEEEELi192ENS_10bfloat16_tEfNS_4arch4Sm80ELb1ELb0ELb0ELb0ELb0ELb0ELb1ELb0EEENS1_21CollectiveEpilogueFwdINS6_IJS8_SA_S9_EEENS6_IJNS7_ILi1EEESI_SI_EEESC_SE_Li256ELb0ELb1ELb0ELb0EEENS1_30DynamicPersistentTileSchedulerILi256ELi256ELb0ELb1ELb0EEEEEEEEEvNT_6ParamsE --------------------------
	.section	.nv.info._ZN7cutlass13device_kernelIN5flash19enable_sm80_to_sm89INS1_16FlashAttnFwdSm80INS1_25CollectiveMainloopFwdSm80ILi8ELi1ELb1EN4cute5tupleIJNS5_1CILi128EEENS7_ILi96EEENS7_ILi192EEEEEELi192ENS_10bfloat16_tEfNS_4arch4Sm80ELb1ELb0ELb0ELb0ELb0ELb0ELb1ELb0EEENS1_21CollectiveEpilogueFwdINS6_IJS8_SA_S9_EEENS6_IJNS7_ILi1EEESI_SI_EEESC_SE_Li256ELb0ELb1ELb0ELb0EEENS1_30DynamicPersistentTileSchedulerILi256ELi256ELb0ELb1ELb0EEEEEEEEEvNT_6ParamsE,"",@"SHT_CUDA_INFO"
	.sectionflags	@""
	.align	4


	//----- nvinfo : EIATTR_CUDA_API_VERSION
	.align		4
        /*0000*/ 	.byte	0x04, 0x37
        /*0002*/ 	.short	(.L_658 - .L_657)
.L_657:
        /*0004*/ 	.word	0x00000082


	//----- nvinfo : EIATTR_SW2861232_WAR
	.align		4
.L_658:
        /*0008*/ 	.byte	0x01, 0x35
	.zero		2


	//----- nvinfo : EIATTR_PARAM_CBANK
	.align		4
        /*000c*/ 	.byte	0x04, 0x0a
        /*000e*/ 	.short	(.L_660 - .L_659)
	.align		4
.L_659:
        /*0010*/ 	.word	index@(.nv.constant0._ZN7cutlass13device_kernelIN5flash19enable_sm80_to_sm89INS1_16FlashAttnFwdSm80INS1_25CollectiveMainloopFwdSm80ILi8ELi1ELb1EN4cute5tupleIJNS5_1CILi128EEENS7_ILi96EEENS7_ILi192EEEEEELi192ENS_10bfloat16_tEfNS_4arch4Sm80ELb1ELb0ELb0ELb0ELb0ELb0ELb1ELb0EEENS1_21CollectiveEpilogueFwdINS6_IJS8_SA_S9_EEENS6_IJNS7_ILi1EEESI_SI_EEESC_SE_Li256ELb0ELb1ELb0ELb0EEENS1_30DynamicPersistentTileSchedulerILi256ELi256ELb0ELb1ELb0EEEEEEEEEvNT_6ParamsE)
        /*0014*/ 	.short	0x0160
        /*0016*/ 	.short	0x0428


	//----- nvinfo : EIATTR_CBANK_PARAM_SIZE
	.align		4
.L_660:
        /*0018*/ 	.byte	0x03, 0x19
        /*001a*/ 	.short	0x0428


	//----- nvinfo : EIATTR_KPARAM_INFO
	.align		4
        /*001c*/ 	.byte	0x04, 0x17
        /*001e*/ 	.short	(.L_662 - .L_661)
.L_661:
        /*0020*/ 	.word	0x00000000
        /*0024*/ 	.short	0x0000
        /*0026*/ 	.short	0x0000
        /*0028*/ 	.byte	0x00, 0xf0, 0xa1, 0x10


	//----- nvinfo : EIATTR_MAXREG_COUNT
	.align		4
.L_662:
        /*002c*/ 	.byte	0x03, 0x1b
        /*002e*/ 	.short	0x00ff


	//----- nvinfo : EIATTR_NUM_BARRIERS
	.align		4
        /*0030*/ 	.byte	0x02, 0x4c
        /*0032*/ 	.byte	0x06
	.zero		1


	//----- nvinfo : EIATTR_ANNOTATIONS
	.align		4
        /*0034*/ 	.byte	0x04, 0x55
        /*0036*/ 	.short	(.L_664 - .L_663)


	//   ....[0]....
.L_663:
        /* <DEDUP_REMOVED lines=68> */


	//----- nvinfo : EIATTR_MERCURY_ISA_VERSION
	.align		4
.L_664:
        /*0460*/ 	.byte	0x03, 0x5f
        /*0462*/ 	.short	0x0000


	//----- nvinfo : EIATTR_INT_WARP_WIDE_INSTR_OFFSETS
	.align		4
        /*0464*/ 	.byte	0x04, 0x31
        /*0466*/ 	.short	(.L_666 - .L_665)


	//   ....[0]....
.L_665:
        /*0468*/ 	.word	0x0000e130


	//   ....[1]....
        /*046c*/ 	.word	0x0000e1b0


	//----- nvinfo : EIATTR_COOP_GROUP_MASK_REGIDS
	.align		4
.L_666:
        /*0470*/ 	.byte	0x04, 0x29
        /*0472*/ 	.short	(.L_668 - .L_667)


	//   ....[0]....
.L_667:
        /*0474*/ 	.word	0xffffffff


	//   ....[1]....
        /*0478*/ 	.word	0xffffffff


	//   ....[2]....
        /*047c*/ 	.word	0xffffffff


	//   ....[3]....
        /*0480*/ 	.word	0xffffffff


	//   ....[4]....
        /*0484*/ 	.word	0xffffffff


	//   ....[5]....
        /*0488*/ 	.word	0xffffffff


	//   ....[6]....
        /*048c*/ 	.word	0xffffffff


	//   ....[7]....
        /*0490*/ 	.word	0xffffffff


	//   ....[8]....
        /*0494*/ 	.word	0xffffffff


	//   ....[9]....
        /*0498*/ 	.word	0xffffffff


	//   ....[10]....
        /*049c*/ 	.word	0xffffffff


	//   ....[11]....
        /*04a0*/ 	.word	0xffffffff


	//   ....[12]....
        /*04a4*/ 	.word	0xffffffff


	//   ....[13]....
        /*04a8*/ 	.word	0xffffffff


	//   ....[14]....
        /*04ac*/ 	.word	0xffffffff


	//   ....[15]....
        /*04b0*/ 	.word	0xffffffff


	//   ....[16]....
        /*04b4*/ 	.word	0xffffffff


	//   ....[17]....
        /*04b8*/ 	.word	0xffffffff


	//   ....[18]....
        /*04bc*/ 	.word	0xffffffff


	//   ....[19]....
        /*04c0*/ 	.word	0xffffffff


	//   ....[20]....
        /*04c4*/ 	.word	0xffffffff


	//   ....[21]....
        /*04c8*/ 	.word	0xffffffff


	//   ....[22]....
        /*04cc*/ 	.word	0xffffffff


	//   ....[23]....
        /*04d0*/ 	.word	0xffffffff


	//   ....[24]....
        /*04d4*/ 	.word	0xffffffff


	//   ....[25]....
        /*04d8*/ 	.word	0xffffffff


	//   ....[26]....
        /*04dc*/ 	.word	0xffffffff


	//   ....[27]....
        /*04e0*/ 	.word	0xffffffff


	//   ....[28]....
        /*04e4*/ 	.word	0xffffffff


	//   ....[29]....
        /*04e8*/ 	.word	0xffffffff


	//   ....[30]....
        /*04ec*/ 	.word	0xffffffff


	//   ....[31]....
        /*04f0*/ 	.word	0xffffffff


	//   ....[32]....
        /*04f4*/ 	.word	0xffffffff


	//   ....[33]....
        /*04f8*/ 	.word	0xffffffff


	//   ....[34]....
        /*04fc*/ 	.word	0xffffffff


	//   ....[35]....
        /*0500*/ 	.word	0xffffffff


	//   ....[36]....
        /*0504*/ 	.word	0xffffffff


	//   ....[37]....
        /*0508*/ 	.word	0xffffffff


	//   ....[38]....
        /*050c*/ 	.word	0xffffffff


	//   ....[39]....
        /*0510*/ 	.word	0xffffffff


	//   ....[40]....
        /*0514*/ 	.word	0xffffffff


	//   ....[41]....
        /*0518*/ 	.word	0xffffffff


	//   ....[42]....
        /*051c*/ 	.word	0xffffffff


	//   ....[43]....
        /*0520*/ 	.word	0xffffffff


	//   ....[44]....
        /*0524*/ 	.word	0xffffffff


	//   ....[45]....
        /*0528*/ 	.word	0xffffffff


	//   ....[46]....
        /*052c*/ 	.word	0xffffffff


	//   ....[47]....
        /*0530*/ 	.word	0xffffffff


	//   ....[48]....
        /*0534*/ 	.word	0xffffffff


	//   ....[49]....
        /*0538*/ 	.word	0xffffffff


	//   ....[50]....
        /*053c*/ 	.word	0xffffffff


	//   ....[51]....
        /*0540*/ 	.word	0xffffffff


	//   ....[52]....
        /*0544*/ 	.word	0xffffffff


	//   ....[53]....
        /*0548*/ 	.word	0xffffffff


	//   ....[54]....
        /*054c*/ 	.word	0xffffffff


	//   ....[55]....
        /*0550*/ 	.word	0xffffffff


	//   ....[56]....
        /*0554*/ 	.word	0xffffffff


	//   ....[57]....
        /*0558*/ 	.word	0xffffffff


	//   ....[58]....
        /*055c*/ 	.word	0xffffffff


	//   ....[59]....
        /*0560*/ 	.word	0xffffffff


	//   ....[60]....
        /*0564*/ 	.word	0xffffffff


	//   ....[61]....
        /*0568*/ 	.word	0xffffffff


	//   ....[62]....
        /*056c*/ 	.word	0xffffffff


	//   ....[63]....
        /*0570*/ 	.word	0xffffffff


	//----- nvinfo : EIATTR_COOP_GROUP_INSTR_OFFSETS
	.align		4
.L_668:
        /*0574*/ 	.byte	0x04, 0x28
        /*0576*/ 	.short	(.L_670 - .L_669)


	//   ....[0]....
.L_669:
        /*0578*/ 	.word	0x00000050


	//   ....[1]....
        /*057c*/ 	.word	0x000018f0


	//   ....[2]....
        /*0580*/ 	.word	0x00001900


	//   ....[3]....
        /*0584*/ 	.word	0x00001920


	//   ....[4]....
        /*0588*/ 	.word	0x00001930


	//   ....[5]....
        /*058c*/ 	.word	0x00001a60


	//   ....[6]....
        /*0590*/ 	.word	0x00001a80


	//   ....[7]....
        /*0594*/ 	.word	0x00001b20


	//   ....[8]....
        /*0598*/ 	.word	0x00001b40


	//   ....[9]....
        /*059c*/ 	.word	0x00003400


	//   ....[10]....
        /*05a0*/ 	.word	0x00003410


	//   ....[11]....
        /*05a4*/ 	.word	0x00003c80


	//   ....[12]....
        /*05a8*/ 	.word	0x00003e00


	//   ....[13]....
        /*05ac*/ 	.word	0x00003e10


	//   ....[14]....
        /*05b0*/ 	.word	0x00003e60


	//   ....[15]....
        /*05b4*/ 	.word	0x00006450


	//   ....[16]....
        /*05b8*/ 	.word	0x00007030


	//   ....[17]....
        /*05bc*/ 	.word	0x00007410


	//   ....[18]....
        /*05c0*/ 	.word	0x00007530


	//   ....[19]....
        /*05c4*/ 	.word	0x00007900


	//   ....[20]....
        /*05c8*/ 	.word	0x000079a0


	//   ....[21]....
        /*05cc*/ 	.word	0x0000b4c0


	//   ....[22]....
        /*05d0*/ 	.word	0x0000b510


	//   ....[23]....
        /*05d4*/ 	.word	0x0000b530


	//   ....[24]....
        /*05d8*/ 	.word	0x0000b550


	//   ....[25]....
        /*05dc*/ 	.word	0x0000d8e0


	//   ....[26]....
        /*05e0*/ 	.word	0x0000d930


	//   ....[27]....
        /*05e4*/ 	.word	0x0000d950


	//   ....[28]....
        /*05e8*/ 	.word	0x0000d970


	//   ....[29]....
        /*05ec*/ 	.word	0x0000e990


	//   ....[30]....
        /*05f0*/ 	.word	0x0000ed00


	//   ....[31]....
        /*05f4*/ 	.word	0x0000ed30


	//   ....[32]....
        /*05f8*/ 	.word	0x0000ed50


	//   ....[33]....
        /*05fc*/ 	.word	0x0000ed80


	//   ....[34]....
        /*0600*/ 	.word	0x0000ef50


	//   ....[35]....
        /*0604*/ 	.word	0x0000ef70


	//   ....[36]....
        /*0608*/ 	.word	0x0000f130


	//   ....[37]....
        /*060c*/ 	.word	0x0000f160


	//   ....[38]....
        /*0610*/ 	.word	0x0000f260


	//   ....[39]....
        /*0614*/ 	.word	0x0000f290


	//   ....[40]....
        /*0618*/ 	.word	0x0000f390


	//   ....[41]....
        /*061c*/ 	.word	0x0000f3b0


	//   ....[42]....
        /*0620*/ 	.word	0x0000f960


	//   ....[43]....
        /*0624*/ 	.word	0x0000f980


	//   ....[44]....
        /*0628*/ 	.word	0x0000fb10


	//   ....[45]....
        /*062c*/ 	.word	0x0000fb20


	//   ....[46]....
        /*0630*/ 	.word	0x0000fca0


	//   ....[47]....
        /*0634*/ 	.word	0x0000fcc0


	//   ....[48]....
        /*0638*/ 	.word	0x0000fe40


	//   ....[49]....
        /*063c*/ 	.word	0x0000fe50


	//   ....[50]....
        /*0640*/ 	.word	0x00010040


	//   ....[51]....
        /*0644*/ 	.word	0x00010120


	//   ....[52]....
        /*0648*/ 	.word	0x00010180


	//   ....[53]....
        /*064c*/ 	.word	0x000101d0


	//   ....[54]....
        /*0650*/ 	.word	0x00010220


	//   ....[55]....
        /*0654*/ 	.word	0x00010290


	//   ....[56]....
        /*0658*/ 	.word	0x00010300


	//   ....[57]....
        /*065c*/ 	.word	0x00010360


	//   ....[58]....
        /*0660*/ 	.word	0x000103c0


	//   ....[59]....
        /*0664*/ 	.word	0x00010420


	//   ....[60]....
        /*0668*/ 	.word	0x00010490


	//   ....[61]....
        /*066c*/ 	.word	0x000104f0


	//   ....[62]....
        /*0670*/ 	.word	0x00010550


	//   ....[63]....
        /*0674*/ 	.word	0x000105c0


	//----- nvinfo : EIATTR_EXIT_INSTR_OFFSETS
	.align		4
.L_670:
        /*0678*/ 	.byte	0x04, 0x1c
        /*067a*/ 	.short	(.L_672 - .L_671)


	//   ....[0]....
.L_671:
        /*067c*/ 	.word	0x000000a0


	//   ....[1]....
        /*0680*/ 	.word	0x000100e0


	//----- nvinfo : EIATTR_MAX_THREADS
	.align		4
.L_672:
        /*0684*/ 	.byte	0x04, 0x05
        /*0686*/ 	.short	(.L_674 - .L_673)
.L_673:
        /*0688*/ 	.word	0x00000100
        /*068c*/ 	.word	0x00000001
        /*0690*/ 	.word	0x00000001


	//----- nvinfo : EIATTR_CRS_STACK_SIZE
	.align		4
.L_674:
        /*0694*/ 	.byte	0x04, 0x1e
        /*0696*/ 	.short	(.L_676 - .L_675)
.L_675:
        /*0698*/ 	.word	0x00000000
.L_676:


//--------------------- .nv.info._ZN7cutlass13device_kernelIN5flash19enable_sm80_to_sm89INS1_16FlashAttnFwdSm80INS1_25CollectiveMainloopFwdSm80ILi8ELi1ELb1EN4cute5tupleIJNS5_1CILi128EEENS7_ILi96EEENS7_ILi192EEEEEELi192ENS_10bfloat16_tEfNS_4arch4Sm80ELb1ELb0ELb0ELb1ELb0ELb0ELb1ELb0EEENS1_21CollectiveEpilogueFwdINS6_IJS8_SA_S9_EEENS6_IJNS7_ILi1EEESI_SI_EEESC_SE_Li256ELb1ELb1ELb0ELb0EEENS1_19SingleTileSchedulerILb1ELb0ELb1ELi128EEEEEEEEEvNT_6ParamsE --------------------------
	.section	.nv.info._ZN7cutlass13device_kernelIN5flash19enable_sm80_to_sm89INS1_16FlashAttnFwdSm80INS1_25CollectiveMainloopFwdSm80ILi8ELi1ELb1EN4cute5tupleIJNS5_1CILi128EEENS7_ILi96EEENS7_ILi192EEEEEELi192ENS_10bfloat16_tEfNS_4arch4Sm80ELb1ELb0ELb0ELb1ELb0ELb0ELb1ELb0EEENS1_21CollectiveEpilogueFwdINS6_IJS8_SA_S9_EEENS6_IJNS7_ILi1EEESI_SI_EEESC_SE_Li256ELb1ELb1ELb0ELb0EEENS1_19SingleTileSchedulerILb1ELb0ELb1ELi128EEEEEEEEEvNT_6ParamsE,"",@"SHT_CUDA_INFO"
	.sectionflags	@""
	.align	4


	//----- nvinfo : EIATTR_CUDA_API_VERSION
	.align		4
        /*0000*/ 	.byte	0x04, 0x37
        /*0002*/ 	.short	(.L_678 - .L_677)
.L_677:
        /*0004*/ 	.word	0x00000082


	//----- nvinfo : EIATTR_SW2861232_WAR
	.align		4
.L_678:
        /*0008*/ 	.byte	0x01, 0x35
	.zero		2


	//----- nvinfo : EIATTR_PARAM_CBANK
	.align		4
        /*000c*/ 	.byte	0x04, 0x0a
        /*000e*/ 	.short	(.L_680 - .L_679)
	.align		4
.L_679:
        /*0010*/ 	.word	index@(.nv.constant0._ZN7cutlass13device_kernelIN5flash19enable_sm80_to_sm89INS1_16FlashAttnFwdSm80INS1_25CollectiveMainloopFwdSm80ILi8ELi1ELb1EN4cute5tupleIJNS5_1CILi128EEENS7_ILi96EEENS7_ILi192EEEEEELi192ENS_10bfloat16_tEfNS_4arch4Sm80ELb1ELb0ELb0ELb1ELb0ELb0ELb1ELb0EEENS1_21CollectiveEpilogueFwdINS6_IJS8_SA_S9_EEENS6_IJNS7_ILi1EEESI_SI_EEESC_SE_Li256ELb1ELb1ELb0ELb0EEENS1_19SingleTileSchedulerILb1ELb0ELb1ELi128EEEEEEEEEvNT_6ParamsE)
        /*0014*/ 	.short	0x0160
        /*0016*/ 	.short	0x0418


	//----- nvinfo : EIATTR_CBANK_PARAM_SIZE
	.align		4
.L_680:
        /*0018*/ 	.byte	0x03, 0x19
        /*001a*/ 	.short	0x0418


	//----- nvinfo : EIATTR_KPARAM_INFO
	.align		4
        /*001c*/ 	.byte	0x04, 0x17
        /*001e*/ 	.short	(.L_682 - .L_681)
.L_681:
        /*0020*/ 	.word	0x00000000
        /*0024*/ 	.short	0x0000
        /*0026*/ 	.short	0x0000
        /*0028*/ 	.byte	0x00, 0xf0, 0x61, 0x10


	//----- nvinfo : EIATTR_MAXREG_COUNT
	.align		4
.L_682:
        /*002c*/ 	.byte	0x03, 0x1b
        /*002e*/ 	.short	0x00ff


	//----- nvinfo : EIATTR_NUM_BARRIERS
	.align		4
        /*0030*/ 	.byte	0x02, 0x4c
        /*0032*/ 	.byte	0x02
	.zero		1


	//----- nvinfo : EIATTR_ANNOTATIONS
	.align		4
        /*0034*/ 	.byte	0x04, 0x55
        /*0036*/ 	.short	(.L_684 - .L_683)


	//   ....[0]....
.L_683:
        /* <DEDUP_REMOVED lines=26> */


	//----- nvinfo : EIATTR_MERCURY_ISA_VERSION
	.align		4
.L_684:
        /*01c8*/ 	.byte	0x03, 0x5f
        /*01ca*/ 	.short	0x0000


	//----- nvinfo : EIATTR_COOP_GROUP_MASK_REGIDS
	.align		4
        /*01cc*/ 	.byte	0x04, 0x29
        /*01ce*/ 	.short	(.L_686 - .L_685)


	//   ....[0]....
.L_685:
        /*01d0*/ 	.word	0xffffffff


	//   ....[1]....
        /*01d4*/ 	.word	0xffffffff


	//   ....[2]....
        /*01d8*/ 	.word	0xffffffff


	//   ....[3]....
        /*01dc*/ 	.word	0xffffffff


	//   ....[4]....
        /*01e0*/ 	.word	0xffffffff


	//   ....[5]....
        /*01e4*/ 	.word	0xffffffff


	//   ....[6]....
        /*01e8*/ 	.word	0xffffffff


	//   ....[7]....
        /*01ec*/ 	.word	0xffffffff


	//   ....[8]....
        /*01f0*/ 	.word	0xffffffff


	//   ....[9]....
        /*01f4*/ 	.word	0xffffffff


	//   ....[10]....
        /*01f8*/ 	.word	0xffffffff


	//   ....[11]....
        /*01fc*/ 	.word	0xffffffff


	//   ....[12]....
        /*0200*/ 	.word	0xffffffff


	//   ....[13]....
        /*0204*/ 	.word	0xffffffff


	//   ....[14]....
        /*0208*/ 	.word	0xffffffff


	//   ....[15]....
        /*020c*/ 	.word	0xffffffff


	//   ....[16]....
        /*0210*/ 	.word	0xffffffff


	//   ....[17]....
        /*0214*/ 	.word	0xffffffff


	//   ....[18]....
        /*0218*/ 	.word	0xffffffff


	//   ....[19]....
        /*021c*/ 	.word	0xffffffff


	//   ....[20]....
        /*0220*/ 	.word	0xffffffff


	//   ....[21]....
        /*0224*/ 	.word	0xffffffff


	//   ....[22]....
        /*0228*/ 	.word	0xffffffff


	//   ....[23]....
        /*022c*/ 	.word	0xffffffff


	//   ....[24]....
        /*0230*/ 	.word	0xffffffff


	//   ....[25]....
        /*0234*/ 	.word	0xffffffff


	//   ....[26]....
        /*0238*/ 	.word	0xffffffff


	//   ....[27]....
        /*023c*/ 	.word	0xffffffff


	//   ....[28]....
        /*0240*/ 	.word	0xffffffff


	//   ....[29]....
        /*0244*/ 	.word	0xffffffff


	//   ....[30]....
        /*0248*/ 	.word	0xffffffff


	//   ....[31]....
        /*024c*/ 	.word	0xffffffff


	//   ....[32]....
        /*0250*/ 	.word	0xffffffff


	//   ....[33]....
        /*0254*/ 	.word	0xffffffff


	//   ....[34]....
        /*0258*/ 	.word	0xffffffff


	//   ....[35]....
        /*025c*/ 	.word	0xffffffff


	//   ....[36]....
        /*0260*/ 	.word	0xffffffff


	//   ....[37]....
        /*0264*/ 	.word	0xffffffff


	//   ....[38]....
        /*0268*/ 	.word	0xffffffff


	//   ....[39]....
        /*026c*/ 	.word	0xffffffff


	//   ....[40]....
        /*0270*/ 	.word	0xffffffff


	//   ....[41]....
        /*0274*/ 	.word	0xffffffff


	//   ....[42]....
        /*0278*/ 	.word	0xffffffff


	//   ....[43]....
        /*027c*/ 	.word	0xffffffff


	//   ....[44]....
        /*0280*/ 	.word	0xffffffff


	//   ....[45]....
        /*0284*/ 	.word	0xffffffff


	//   ....[46]....
        /*0288*/ 	.word	0xffffffff


	//   ....[47]....
        /*028c*/ 	.word	0xffffffff


	//   ....[48]....
        /*0290*/ 	.word	0xffffffff


	//----- nvinfo : EIATTR_COOP_GROUP_INSTR_OFFSETS
	.align		4
.L_686:
        /*0294*/ 	.byte	0x04, 0x28
        /*0296*/ 	.short	(.L_688 - .L_687)


	//   ....[0]....
.L_687:
        /*0298*/ 	.word	0x00000090


	//   ....[1]....
        /*029c*/ 	.word	0x000011b0


	//   ....[2]....
        /*02a0*/ 	.word	0x000011f0


	//   ....[3]....
        /*02a4*/ 	.word	0x00001240


	//   ....[4]....
        /*02a8*/ 	.word	0x000012e0


	//   ....[5]....
        /*02ac*/ 	.word	0x00001480


	//   ....[6]....
        /*02b0*/ 	.word	0x000014c0


	//   ....[7]....
        /*02b4*/ 	.word	0x00001540


	//   ....[8]....
        /*02b8*/ 	.word	0x00001550


	//   ....[9]....
        /*02bc*/ 	.word	0x000034c0


	//   ....[10]....
        /*02c0*/ 	.word	0x000034e0


	//   ....[11]....
        /*02c4*/ 	.word	0x00003ec0


	//   ....[12]....
        /*02c8*/ 	.word	0x00003f50


	//   ....[13]....
        /*02cc*/ 	.word	0x00003f70


	//   ....[14]....
        /*02d0*/ 	.word	0x00003f90


	//   ....[15]....
        /*02d4*/ 	.word	0x00006b80


	//   ....[16]....
        /*02d8*/ 	.word	0x00006bc0


	//   ....[17]....
        /*02dc*/ 	.word	0x00007df0


	//   ....[18]....
        /*02e0*/ 	.word	0x00007f80


	//   ....[19]....
        /*02e4*/ 	.word	0x00008030


	//   ....[20]....
        /*02e8*/ 	.word	0x000080b0


	//   ....[21]....
        /*02ec*/ 	.word	0x0000bc90


	//   ....[22]....
        /*02f0*/ 	.word	0x0000bcc0


	//   ....[23]....
        /*02f4*/ 	.word	0x0000bce0


	//   ....[24]....
        /*02f8*/ 	.word	0x0000bd00


	//   ....[25]....
        /*02fc*/ 	.word	0x0000df70


	//   ....[26]....
        /*0300*/ 	.word	0x0000df80


	//   ....[27]....
        /*0304*/ 	.word	0x0000dfb0


	//   ....[28]....
        /*0308*/ 	.word	0x0000dfc0


	//   ....[29]....
        /*030c*/ 	.word	0x0000f530


	//   ....[30]....
        /*0310*/ 	.word	0x0000f580


	//   ....[31]....
        /*0314*/ 	.word	0x0000f5b0


	//   ....[32]....
        /*0318*/ 	.word	0x0000f5d0


	//   ....[33]....
        /*031c*/ 	.word	0x0000f7b0


	//   ....[34]....
        /*0320*/ 	.word	0x0000f7c0


	//   ....[35]....
        /*0324*/ 	.word	0x0000f940


	//   ....[36]....
        /*0328*/ 	.word	0x0000f970


	//   ....[37]....
        /*032c*/ 	.word	0x0000fac0


	//   ....[38]....
        /*0330*/ 	.word	0x0000faf0


	//   ....[39]....
        /*0334*/ 	.word	0x0000fc40


	//   ....[40]....
        /*0338*/ 	.word	0x0000fc60


	//   ....[41]....
        /*033c*/ 	.word	0x00010460


	//   ....[42]....
        /*0340*/ 	.word	0x00010480


	//   ....[43]....
        /*0344*/ 	.word	0x000105d0


	//   ....[44]....
        /*0348*/ 	.word	0x00010600


	//   ....[45]....
        /*034c*/ 	.word	0x00010730


	//   ....[46]....
        /*0350*/ 	.word	0x00010760


	//   ....[47]....
        /*0354*/ 	.word	0x00010890


	//   ....[48]....
        /*0358*/ 	.word	0x000108b0


	//----- nvinfo : EIATTR_EXIT_INSTR_OFFSETS
	.align		4
.L_688:
        /*035c*/ 	.byte	0x04, 0x1c
        /*035e*/ 	.short	(.L_690 - .L_689)


	//   ....[0]....
.L_689:
        /*0360*/ 	.word	0x00000350


	//   ....[1]....
        /*0364*/ 	.word	0x0000fc70


	//   ....[2]....
        /*0368*/ 	.word	0x0000fd40


	//   ....[3]....
        /*036c*/ 	.word	0x0000fda0


	//   ....[4]....
        /*0370*/ 	.word	0x000108c0


	//   ....[5]....
        /*0374*/ 	.word	0x00010970


	//   ....[6]....
        /*0378*/ 	.word	0x000109d0


	//----- nvinfo : EIATTR_CTAIDZ_USED
	.align		4
.L_690:
        /*037c*/ 	.byte	0x01, 0x04
	.zero		2


	//----- nvinfo : EIATTR_MAX_THREADS
	.align		4
        /*0380*/ 	.byte	0x04, 0x05
        /*0382*/ 	.short	(.L_692 - .L_691)
.L_691:
        /*0384*/ 	.word	0x00000100
        /*0388*/ 	.word	0x00000001
        /*038c*/ 	.word	0x00000001


	//----- nvinfo : EIATTR_CRS_STACK_SIZE
	.align		4
.L_692:
        /*0390*/ 	.byte	0x04, 0x1e
        /*0392*/ 	.short	(.L_694 - .L_693)
.L_693:
        /*0394*/ 	.word	0x00000000
.L_694:


//--------------------- .nv.info._ZN7cutlass13device_kernelIN5flash19enable_sm80_to_sm89INS1_16FlashAttnFwdSm80INS1_25CollectiveMainloopFwdSm80ILi8ELi1ELb0EN4cute5tupleIJNS5_1CILi128EEENS7_ILi64EEENS7_ILi192EEEEEELi192ENS_10bfloat16_tEfNS_4arch4Sm80ELb1ELb0ELb0ELb1ELb0ELb1ELb1ELb0EEENS1_21CollectiveEpilogueFwdINS6_IJS8_SA_S9_EEENS6_IJNS7_ILi1EEESI_SI_EEESC_SE_Li256ELb1ELb1ELb0ELb0EEENS1_19SingleTileSchedulerILb1ELb0ELb1ELi128EEEEEEEEEvNT_6ParamsE --------------------------
	.section	.nv.info._ZN7cutlass13device_kernelIN5flash19enable_sm80_to_sm89INS1_16FlashAttnFwdSm80INS1_25CollectiveMainloopFwdSm80ILi8ELi1ELb0EN4cute5tupleIJNS5_1CILi128EEENS7_ILi64EEENS7_ILi192EEEEEELi192ENS_10bfloat16_tEfNS_4arch4Sm80ELb1ELb0ELb0ELb1ELb0ELb1ELb1ELb0EEENS1_21CollectiveEpilogueFwdINS6_IJS8_SA_S9_EEENS6_IJNS7_ILi1EEESI_SI_EEESC_SE_Li256ELb1ELb1ELb0ELb0EEENS1_19SingleTileSchedulerILb1ELb0ELb1ELi128EEEEEEEEEvNT_6ParamsE,"",@"SHT_CUDA_INFO"
	.sectionflags	@""
	.align	4


	//----- nvinfo : EIATTR_CUDA_API_VERSION
	.align		4
        /*0000*/ 	.byte	0x04, 0x37
        /*0002*/ 	.short	(.L_696 - .L_695)
.L_695:
        /*0004*/ 	.word	0x00000082


	//----- nvinfo : EIATTR_SW2861232_WAR
	.align		4
.L_696:
        /*0008*/ 	.byte	0x01, 0x35
	.zero		2


	//----- nvinfo : EIATTR_PARAM_CBANK
	.align		4
        /*000c*/ 	.byte	0x04, 0x0a
        /*000e*/ 	.short	(.L_698 - .L_697)
	.align		4
.L_697:
        /*0010*/ 	.word	index@(.nv.constant0._ZN7cutlass13device_kernelIN5flash19enable_sm80_to_sm89INS1_16FlashAttnFwdSm80INS1_25CollectiveMainloopFwdSm80ILi8ELi1ELb0EN4cute5tupleIJNS5_1CILi128EEENS7_ILi64EEENS7_ILi192EEEEEELi192ENS_10bfloat16_tEfNS_4arch4Sm80ELb1ELb0ELb0ELb1ELb0ELb1ELb1ELb0EEENS1_21CollectiveEpilogueFwdINS6_IJS8_SA_S9_EEENS6_IJNS7_ILi1EEESI_SI_EEESC_SE_Li256ELb1ELb1ELb0ELb0EEENS1_19SingleTileSchedulerILb1ELb0ELb1ELi128EEEEEEEEEvNT_6ParamsE)
        /*0014*/ 	.short	0x0160
        /*0016*/ 	.short	0x0418


	//----- nvinfo : EIATTR_CBANK_PARAM_SIZE
	.align		4
.L_698:
        /*0018*/ 	.byte	0x03, 0x19
        /*001a*/ 	.short	0x0418


	//----- nvinfo : EIATTR_KPARAM_INFO
	.align		4
        /*001c*/ 	.byte	0x04, 0x17
        /*001e*/ 	.short	(.L_700 - .L_699)
.L_699:
        /*0020*/ 	.word	0x00000000
        /*0024*/ 	.short	0x0000
        /*0026*/ 	.short	0x0000
        /*0028*/ 	.byte	0x00, 0xf0, 0x61, 0x10


	//----- nvinfo : EIATTR_MAXREG_COUNT
	.align		4
.L_700:
        /*002c*/ 	.byte	0x03, 0x1b
        /*002e*/ 	.short	0x00ff


	//----- nvinfo : EIATTR_NUM_BARRIERS
	.align		4
        /*0030*/ 	.byte	0x02, 0x4c
        /*0032*/ 	.byte	0x02
	.zero		1


	//----- nvinfo : EIATTR_MERCURY_ISA_VERSION
	.align		4
        /*0034*/ 	.byte	0x03, 0x5f
        /*0036*/ 	.short	0x0000


	//----- nvinfo : EIATTR_COOP_GROUP_MASK_REGIDS
	.align		4
        /*0038*/ 	.byte	0x04, 0x29
        /*003a*/ 	.short	(.L_702 - .L_701)


	//   ....[0]....
.L_701:
        /*003c*/ 	.word	0xffffffff


	//   ....[1]....
        /*0040*/ 	.word	0xffffffff


	//   ....[2]....
        /*0044*/ 	.word	0xffffffff


	//   ....[3]....
        /*0048*/ 	.word	0xffffffff


	//   ....[4]....
        /*004c*/ 	.word	0xffffffff


	//   ....[5]....
        /*0050*/ 	.word	0xffffffff


	//   ....[6]....
        /*0054*/ 	.word	0xffffffff


	//   ....[7]....
        /*0058*/ 	.word	0xffffffff


	//   ....[8]....
        /*005c*/ 	.word	0xffffffff


	//   ....[9]....
        /*0060*/ 	.word	0xffffffff


	//   ....[10]....
        /*0064*/ 	.word	0xffffffff


	//   ....[11]....
        /*0068*/ 	.word	0xffffffff


	//   ....[12]....
        /*006c*/ 	.word	0xffffffff


	//   ....[13]....
        /*0070*/ 	.word	0xffffffff


	//   ....[14]....
        /*0074*/ 	.word	0xffffffff


	//   ....[15]....
        /*0078*/ 	.word	0xffffffff


	//   ....[16]....
        /*007c*/ 	.word	0xffffffff


	//   ....[17]....
        /*0080*/ 	.word	0xffffffff


	//   ....[18]....
        /*0084*/ 	.word	0xffffffff


	//   ....[19]....
        /*0088*/ 	.word	0xffffffff


	//   ....[20]....
        /*008c*/ 	.word	0xffffffff


	//   ....[21]....
        /*0090*/ 	.word	0xffffffff


	//   ....[22]....
        /*0094*/ 	.word	0xffffffff


	//   ....[23]....
        /*0098*/ 	.word	0xffffffff


	//   ....[24]....
        /*009c*/ 	.word	0xffffffff


	//   ....[25]....
        /*00a0*/ 	.word	0xffffffff


	//   ....[26]....
        /*00a4*/ 	.word	0xffffffff


	//   ....[27]....
        /*00a8*/ 	.word	0xffffffff


	//   ....[28]....
        /*00ac*/ 	.word	0xffffffff


	//   ....[29]....
        /*00b0*/ 	.word	0xffffffff


	//   ....[30]....
        /*00b4*/ 	.word	0xffffffff


	//   ....[31]....
        /*00b8*/ 	.word	0xffffffff


	//   ....[32]....
        /*00bc*/ 	.word	0xffffffff


	//   ....[33]....
        /*00c0*/ 	.word	0xffffffff


	//   ....[34]....
        /*00c4*/ 	.word	0xffffffff


	//   ....[35]....
        /*00c8*/ 	.word	0xffffffff


	//   ....[36]....
        /*00cc*/ 	.word	0xffffffff


	//   ....[37]....
        /*00d0*/ 	.word	0xffffffff


	//   ....[38]....
        /*00d4*/ 	.word	0xffffffff


	//   ....[39]....
        /*00d8*/ 	.word	0xffffffff


	//   ....[40]....
        /*00dc*/ 	.word	0xffffffff


	//   ....[41]....
        /*00e0*/ 	.word	0xffffffff


	//   ....[42]....
        /*00e4*/ 	.word	0xffffffff


	//   ....[43]....
        /*00e8*/ 	.word	0xffffffff


	//   ....[44]....
        /*00ec*/ 	.word	0xffffffff


	//   ....[45]....
        /*00f0*/ 	.word	0xffffffff


	//   ....[46]....
        /*00f4*/ 	.word	0xffffffff


	//   ....[47]....
        /*00f8*/ 	.word	0xffffffff


	//   ....[48]....
        /*00fc*/ 	.word	0xffffffff


	//   ....[49]....
        /*0100*/ 	.word	0xffffffff


	//   ....[50]....
        /*0104*/ 	.word	0xffffffff


	//   ....[51]....
        /*0108*/ 	.word	0xffffffff


	//   ....[52]....
        /*010c*/ 	.word	0xffffffff


	//   ....[53]....
        /*0110*/ 	.word	0xffffffff


	//   ....[54]....
        /*0114*/ 	.word	0xffffffff


	//   ....[55]....
        /*0118*/ 	.word	0xffffffff


	//   ....[56]....
        /*011c*/ 	.word	0xffffffff


	//   ....[57]....
        /*0120*/ 	.word	0xffffffff


	//   ....[58]....
        /*0124*/ 	.word	0xffffffff


	//   ....[59]....
        /*0128*/ 	.word	0xffffffff


	//   ....[60]....
        /*012c*/ 	.word	0xffffffff


	//   ....[61]....
        /*0130*/ 	.word	0xffffffff


	//   ....[62]....
        /*0134*/ 	.word	0xffffffff


	//   ....[63]....
        /*0138*/ 	.word	0xffffffff


	//   ....[64]....
        /*013c*/ 	.word	0xffffffff


	//----- nvinfo : EIATTR_COOP_GROUP_INSTR_OFFSETS
	.align		4
.L_702:
        /*0140*/ 	.byte	0x04, 0x28
        /*0142*/ 	.short	(.L_704 - .L_703)


	//   ....[0]....
.L_703:
        /*0144*/ 	.word	0x00000080


	//   ....[1]....
        /*0148*/ 	.word	0x000066f0


	//   ....[2]....
        /*014c*/ 	.word	0x00006740


	//   ....[3]....
        /*0150*/ 	.word	0x00006910


	//   ....[4]....
        /*0154*/ 	.word	0x00006940


	//   ....[5]....
        /*0158*/ 	.word	0x00006a80


	//   ....[6]....
        /*015c*/ 	.word	0x00006ab0


	//   ....[7]....
        /*0160*/ 	.word	0x00006be0


	//   ....[8]....
        /*0164*/ 	.word	0x00006c20


	//   ....[9]....
        /*0168*/ 	.word	0x00007310


	//   ....[10]....
        /*016c*/ 	.word	0x00007360


	//   ....[11]....
        /*0170*/ 	.word	0x00007380


	//   ....[12]....
        /*0174*/ 	.word	0x00007390


	//   ....[13]....
        /*0178*/ 	.word	0x000077c0


	//   ....[14]....
        /*017c*/ 	.word	0x00007a80


	//   ....[15]....
        /*0180*/ 	.word	0x00007ac0


	//   ....[16]....
        /*0184*/ 	.word	0x00007b00


	//   ....[17]....
        /*0188*/ 	.word	0x0000abf0


	//   ....[18]....
        /*018c*/ 	.word	0x0000ac80


	//   ....[19]....
        /*0190*/ 	.word	0x0000ac90


	//   ....[20]....
        /*0194*/ 	.word	0x0000aca0


	//   ....[21]....
        /*0198*/ 	.word	0x0000af20


	//   ....[22]....
        /*019c*/ 	.word	0x0000b1e0


	//   ....[23]....
        /*01a0*/ 	.word	0x0000b220


	//   ....[24]....
        /*01a4*/ 	.word	0x0000b260


	//   ....[25]....
        /*01a8*/ 	.word	0x0000f5b0


	//   ....[26]....
        /*01ac*/ 	.word	0x0000f5d0


	//   ....[27]....
        /*01b0*/ 	.word	0x0000fc50


	//   ....[28]....
        /*01b4*/ 	.word	0x0000fcf0


	//   ....[29]....
        /*01b8*/ 	.word	0x0000fd30


	//   ....[30]....
        /*01bc*/ 	.word	0x0000fd60


	//   ....[31]....
        /*01c0*/ 	.word	0x00011d20


	//   ....[32]....
        /*01c4*/ 	.word	0x00011d50


	//   ....[33]....
        /*01c8*/ 	.word	0x00012370


	//   ....[34]....
        /*01cc*/ 	.word	0x00012490


	//   ....[35]....
        /*01d0*/ 	.word	0x000124e0


	//   ....[36]....
        /*01d4*/ 	.word	0x000125f0


	//   ....[37]....
        /*01d8*/ 	.word	0x00014e70


	//   ....[38]....
        /*01dc*/ 	.word	0x00014e90


	//   ....[39]....
        /*01e0*/ 	.word	0x00014ed0


	//   ....[40]....
        /*01e4*/ 	.word	0x00014f20


	//   ....[41]....
        /*01e8*/ 	.word	0x00016840


	//   ....[42]....
        /*01ec*/ 	.word	0x00016870


	//   ....[43]....
        /*01f0*/ 	.word	0x000168b0


	//   ....[44]....
        /*01f4*/ 	.word	0x000168c0


	//   ....[45]....
        /*01f8*/ 	.word	0x00017da0


	//   ....[46]....
        /*01fc*/ 	.word	0x00017de0


	//   ....[47]....
        /*0200*/ 	.word	0x00017e20


	//   ....[48]....
        /*0204*/ 	.word	0x00017e60


	//   ....[49]....
        /*0208*/ 	.word	0x00018090


	//   ....[50]....
        /*020c*/ 	.word	0x000180a0


	//   ....[51]....
        /*0210*/ 	.word	0x00018220


	//   ....[52]....
        /*0214*/ 	.word	0x00018250


	//   ....[53]....
        /*0218*/ 	.word	0x000183a0


	//   ....[54]....
        /*021c*/ 	.word	0x000183d0


	//   ....[55]....
        /*0220*/ 	.word	0x00018520


	//   ....[56]....
        /*0224*/ 	.word	0x00018540


	//   ....[57]....
        /*0228*/ 	.word	0x00018d20


	//   ....[58]....
        /*022c*/ 	.word	0x00018d40


	//   ....[59]....
        /*0230*/ 	.word	0x00018e70


	//   ....[60]....
        /*0234*/ 	.word	0x00018ea0


	//   ....[61]....
        /*0238*/ 	.word	0x00018fd0


	//   ....[62]....
        /*023c*/ 	.word	0x00019000


	//   ....[63]....
        /*0240*/ 	.word	0x00019130


	//   ....[64]....
        /*0244*/ 	.word	0x00019150


	//----- nvinfo : EIATTR_EXIT_INSTR_OFFSETS
	.align		4
.L_704:
        /*0248*/ 	.byte	0x04, 0x1c
        /*024a*/ 	.short	(.L_706 - .L_705)


	//   ....[0]....
.L_705:
        /*024c*/ 	.word	0x00000330


	//   ....[1]....
        /*0250*/ 	.word	0x00018550


	//   ....[2]....
        /*0254*/ 	.word	0x00018620


	//   ....[3]....
        /*0258*/ 	.word	0x00018680


	//   ....[4]....
        /*025c*/ 	.word	0x00019160


	//   ....[5]....
        /*0260*/ 	.word	0x00019210


	//   ....[6]....
        /*0264*/ 	.word	0x00019270


	//----- nvinfo : EIATTR_CTAIDZ_USED
	.align		4
.L_706:
        /*0268*/ 	.byte	0x01, 0x04
	.zero		2


	//----- nvinfo : EIATTR_MAX_THREADS
	.align		4
        /*026c*/ 	.byte	0x04, 0x05
        /*026e*/ 	.short	(.L_708 - .L_707)
.L_707:
        /*0270*/ 	.word	0x00000100
        /*0274*/ 	.word	0x00000001
        /*0278*/ 	.word	0x00000001


	//----- nvinfo : EIATTR_CRS_STACK_SIZE
	.align		4
.L_708:
        /*027c*/ 	.byte	0x04, 0x1e
        /*027e*/ 	.short	(.L_710 - .L_709)
.L_709:
        /*0280*/ 	.word	0x00000000
.L_710:


//--------------------- .nv.info._ZN7cutlass13device_kernelIN5flash19enable_sm80_to_sm89INS1_16FlashAttnFwdSm80INS1_25CollectiveMainloopFwdSm80ILi8ELi2ELb1EN4cute5tupleIJNS5_1CILi128EEENS7_ILi96EEENS7_ILi192EEEEEELi192ENS_10bfloat16_tEfNS_4arch4Sm80ELb0ELb0ELb0ELb0ELb0ELb0ELb1ELb0EEENS1_21CollectiveEpilogueFwdINS6_IJS8_SA_S9_EEENS6_IJNS7_ILi1EEESI_SI_EEESC_SE_Li256ELb0ELb1ELb0ELb0EEENS1_19SingleTileSchedulerILb0ELb0ELb1ELi128EEEEEEEEEvNT_6ParamsE --------------------------
	.section	.nv.info._ZN7cutlass13device_kernelIN5flash19enable_sm80_to_sm89INS1_16FlashAttnFwdSm80INS1_25CollectiveMainloopFwdSm80ILi8ELi2ELb1EN4cute5tupleIJNS5_1CILi128EEENS7_ILi96EEENS7_ILi192EEEEEELi192ENS_10bfloat16_tEfNS_4arch4Sm80ELb0ELb0ELb0ELb0ELb0ELb0ELb1ELb0EEENS1_21CollectiveEpilogueFwdINS6_IJS8_SA_S9_EEENS6_IJNS7_ILi1EEESI_SI_EEESC_SE_Li256ELb0ELb1ELb0ELb0EEENS1_19SingleTileSchedulerILb0ELb0ELb1ELi128EEEEEEEEEvNT_6ParamsE,"",@"SHT_CUDA_INFO"
	.sectionflags	@""
	.align	4


	//----- nvinfo : EIATTR_CUDA_API_VERSION
	.align		4
        /*0000*/ 	.byte	0x04, 0x37
        /*0002*/ 	.short	(.L_712 - .L_711)
.L_711:
        /*0004*/ 	.word	0x00000082


	//----- nvinfo : EIATTR_SW2861232_WAR
	.align		4
.L_712:
        /*0008*/ 	.byte	0x01, 0x35
	.zero		2


	//----- nvinfo : EIATTR_PARAM_CBANK
	.align		4
        /*000c*/ 	.byte	0x04, 0x0a
        /*000e*/ 	.short	(.L_714 - .L_713)
	.align		4
.L_713:
        /*0010*/ 	.word	index@(.nv.constant0._ZN7cutlass13device_kernelIN5flash19enable_sm80_to_sm89INS1_16FlashAttnFwdSm80INS1_25CollectiveMainloopFwdSm80ILi8ELi2ELb1EN4cute5tupleIJNS5_1CILi128EEENS7_ILi96EEENS7_ILi192EEEEEELi192ENS_10bfloat16_tEfNS_4arch4Sm80ELb0ELb0ELb0ELb0ELb0ELb0ELb1ELb0EEENS1_21CollectiveEpilogueFwdINS6_IJS8_SA_S9_EEENS6_IJNS7_ILi1EEESI_SI_EEESC_SE_Li256ELb0ELb1ELb0ELb0EEENS1_19SingleTileSchedulerILb0ELb0ELb1ELi128EEEEEEEEEvNT_6ParamsE)
        /*0014*/ 	.short	0x0160
        /*0016*/ 	.short	0x0418


	//----- nvinfo : EIATTR_CBANK_PARAM_SIZE
	.align		4
.L_714:
        /*0018*/ 	.byte	0x03, 0x19
        /*001a*/ 	.short	0x0418


	//----- nvinfo : EIATTR_KPARAM_INFO
	.align		4
        /*001c*/ 	.byte	0x04, 0x17
        /*001e*/ 	.short	(.L_716 - .L_715)
.L_715:
        /*0020*/ 	.word	0x00000000
        /*0024*/ 	.short	0x0000
        /*0026*/ 	.short	0x0000
        /*0028*/ 	.byte	0x00, 0xf0, 0x61, 0x10


	//----- nvinfo : EIATTR_MAXREG_COUNT
	.align		4
.L_716:
        /*002c*/ 	.byte	0x03, 0x1b
        /*002e*/ 	.short	0x00ff


	//----- nvinfo : EIATTR_NUM_BARRIERS
	.align		4
        /*0030*/ 	.byte	0x02, 0x4c
        /*0032*/ 	.byte	0x02
	.zero		1


	//----- nvinfo : EIATTR_ANNOTATIONS
	.align		4
        /*0034*/ 	.byte	0x04, 0x55
        /*0036*/ 	.short	(.L_718 - .L_717)


	//   ....[0]....
.L_717:
        /*0038*/ 	.word	0x00000001
        /*003c*/ 	.byte	0xe0, 0x02, 0x00, 0x00, 0x01, 0x00, 0x00, 0x00, 0x10, 0x03, 0x00, 0x00, 0x01, 0x00, 0x00, 0x00
        /*004c*/ 	.byte	0x00, 0x0b, 0x00, 0x00, 0x01, 0x00, 0x00, 0x00, 0x20, 0x0d, 0x00, 0x00, 0x01, 0x00, 0x00, 0x00
        /*005c*/ 	.byte	0x00, 0x11, 0x00, 0x00, 0x01, 0x00, 0x00, 0x00, 0x60, 0x1a, 0x00, 0x00, 0x01, 0x00, 0x00, 0x00
        /*006c*/ 	.byte	0x00, 0x27, 0x00, 0x00, 0x01, 0x00, 0x00, 0x00, 0x70, 0x49, 0x00, 0x00, 0x01, 0x00, 0x00, 0x00
        /*007c*/ 	.byte	0x80, 0x5d, 0x00, 0x00, 0x01, 0x00, 0x00, 0x00, 0xb0, 0x5d, 0x00, 0x00, 0x01, 0x00, 0x00, 0x00
        /*008c*/ 	.byte	0x90, 0x88, 0x00, 0x00, 0x01, 0x00, 0x00, 0x00, 0x70, 0x94, 0x00, 0x00, 0x01, 0x00, 0x00, 0x00
        /*009c*/ 	.byte	0x90, 0x94, 0x00, 0x00, 0x01, 0x00, 0x00, 0x00, 0xe0, 0x96, 0x00, 0x00


	//----- nvinfo : EIATTR_MERCURY_ISA_VERSION
	.align		4
.L_718:
        /*00a8*/ 	.byte	0x03, 0x5f
        /*00aa*/ 	.short	0x0000


	//----- nvinfo : EIATTR_COOP_GROUP_MASK_REGIDS
	.align		4
        /*00ac*/ 	.byte	0x04, 0x29
        /*00ae*/ 	.short	(.L_720 - .L_719)


	//   ....[0]....
.L_719:
        /*00b0*/ 	.word	0xffffffff


	//   ....[1]....
        /*00b4*/ 	.word	0xffffffff


	//   ....[2]....
        /*00b8*/ 	.word	0xffffffff


	//   ....[3]....
        /*00bc*/ 	.word	0xffffffff


	//   ....[4]....
        /*00c0*/ 	.word	0xffffffff


	//   ....[5]....
        /*00c4*/ 	.word	0xffffffff


	//   ....[6]....
        /*00c8*/ 	.word	0xffffffff


	//   ....[7]....
        /*00cc*/ 	.word	0xffffffff


	//   ....[8]....
        /*00d0*/ 	.word	0xffffffff


	//   ....[9]....
        /*00d4*/ 	.word	0xffffffff


	//   ....[10]....
        /*00d8*/ 	.word	0xffffffff


	//   ....[11]....
        /*00dc*/ 	.word	0xffffffff


	//   ....[12]....
        /*00e0*/ 	.word	0xffffffff


	//   ....[13]....
        /*00e4*/ 	.word	0xffffffff


	//   ....[14]....
        /*00e8*/ 	.word	0xffffffff


	//   ....[15]....
        /*00ec*/ 	.word	0xffffffff


	//   ....[16]....
        /*00f0*/ 	.word	0xffffffff


	//   ....[17]....
        /*00f4*/ 	.word	0xffffffff


	//   ....[18]....
        /*00f8*/ 	.word	0xffffffff


	//   ....[19]....
        /*00fc*/ 	.word	0xffffffff


	//   ....[20]....
        /*0100*/ 	.word	0xffffffff


	//   ....[21]....
        /*0104*/ 	.word	0xffffffff


	//   ....[22]....
        /*0108*/ 	.word	0xffffffff


	//   ....[23]....
        /*010c*/ 	.word	0xffffffff


	//   ....[24]....
        /*0110*/ 	.word	0xffffffff


	//   ....[25]....
        /*0114*/ 	.word	0xffffffff


	//   ....[26]....
        /*0118*/ 	.word	0xffffffff


	//   ....[27]....
        /*011c*/ 	.word	0xffffffff


	//   ....[28]....
        /*0120*/ 	.word	0xffffffff


	//   ....[29]....
        /*0124*/ 	.word	0xffffffff


	//   ....[30]....
        /*0128*/ 	.word	0xffffffff


	//   ....[31]....
        /*012c*/ 	.word	0xffffffff


	//----- nvinfo : EIATTR_COOP_GROUP_INSTR_OFFSETS
	.align		4
.L_720:
        /*0130*/ 	.byte	0x04, 0x28
        /*0132*/ 	.short	(.L_722 - .L_721)


	//   ....[0]....
.L_721:
        /*0134*/ 	.word	0x00000610


	//   ....[1]....
        /*0138*/ 	.word	0x000006d0


	//   ....[2]....
        /*013c*/ 	.word	0x00000840


	//   ....[3]....
        /*0140*/ 	.word	0x00000920


	//   ....[4]....
        /*0144*/ 	.word	0x00000950


	//   ....[5]....
        /*0148*/ 	.word	0x00000970


	//   ....[6]....
        /*014c*/ 	.word	0x00000b70


	//   ....[7]....
        /*0150*/ 	.word	0x00000bc0


	//   ....[8]....
        /*0154*/ 	.word	0x00002f80


	//   ....[9]....
        /*0158*/ 	.word	0x00003020


	//   ....[10]....
        /*015c*/ 	.word	0x00003030


	//   ....[11]....
        /*0160*/ 	.word	0x00003060


	//   ....[12]....
        /*0164*/ 	.word	0x00007250


	//   ....[13]....
        /*0168*/ 	.word	0x00007280


	//   ....[14]....
        /*016c*/ 	.word	0x000072a0


	//   ....[15]....
        /*0170*/ 	.word	0x000072c0


	//   ....[16]....
        /*0174*/ 	.word	0x000094c0


	//   ....[17]....
        /*0178*/ 	.word	0x000094d0


	//   ....[18]....
        /*017c*/ 	.word	0x00009520


	//   ....[19]....
        /*0180*/ 	.word	0x00009540


	//   ....[20]....
        /*0184*/ 	.word	0x0000a8f0


	//   ....[21]....
        /*0188*/ 	.word	0x0000a900


	//   ....[22]....
        /*018c*/ 	.word	0x0000a920


	//   ....[23]....
        /*0190*/ 	.word	0x0000a930


	//   ....[24]....
        /*0194*/ 	.word	0x0000aa30


	//   ....[25]....
        /*0198*/ 	.word	0x0000aa50


	//   ....[26]....
        /*019c*/ 	.word	0x0000abb0


	//   ....[27]....
        /*01a0*/ 	.word	0x0000abe0


	//   ....[28]....
        /*01a4*/ 	.word	0x0000ad10


	//   ....[29]....
        /*01a8*/ 	.word	0x0000ad40


	//   ....[30]....
        /*01ac*/ 	.word	0x0000ae70


	//   ....[31]....
        /*01b0*/ 	.word	0x0000ae90


	//----- nvinfo : EIATTR_EXIT_INSTR_OFFSETS
	.align		4
.L_722:
        /*01b4*/ 	.byte	0x04, 0x1c
        /*01b6*/ 	.short	(.L_724 - .L_723)


	//   ....[0]....
.L_723:
        /*01b8*/ 	.word	0x00000040


	//   ....[1]....
        /*01bc*/ 	.word	0x0000aea0


	//   ....[2]....
        /*01c0*/ 	.word	0x0000af50


	//   ....[3]....
        /*01c4*/ 	.word	0x0000afb0


	//----- nvinfo : EIATTR_CTAIDZ_USED
	.align		4
.L_724:
        /*01c8*/ 	.byte	0x01, 0x04
	.zero		2


	//----- nvinfo : EIATTR_MAX_THREADS
	.align		4
        /*01cc*/ 	.byte	0x04, 0x05
        /*01ce*/ 	.short	(.L_726 - .L_725)
.L_725:
        /*01d0*/ 	.word	0x00000100
        /*01d4*/ 	.word	0x00000001
        /*01d8*/ 	.word	0x00000001


	//----- nvinfo : EIATTR_CRS_STACK_SIZE
	.align		4
.L_726:
        /*01dc*/ 	.byte	0x04, 0x1e
        /*01de*/ 	.short	(.L_728 - .L_727)
.L_727:
        /*01e0*/ 	.word	0x00000000
.L_728:


//--------------------- .nv.info._ZN7cutlass13device_kernelIN5flash19enable_sm80_to_sm89INS1_16FlashAttnFwdSm80INS1_25CollectiveMainloopFwdSm80ILi8ELi2ELb1EN4cute5tupleIJNS5_1CILi128EEENS7_ILi96EEENS7_ILi192EEEEEELi192ENS_10bfloat16_tEfNS_4arch4Sm80ELb0ELb0ELb0ELb1ELb0ELb0ELb1ELb0EEENS1_21CollectiveEpilogueFwdINS6_IJS8_SA_S9_EEENS6_IJNS7_ILi1EEESI_SI_EEESC_SE_Li256ELb1ELb1ELb0ELb0EEENS1_19SingleTileSchedulerILb1ELb0ELb1ELi128EEEEEEEEEvNT_6ParamsE --------------------------
	.section	.nv.info._ZN7cutlass13device_kernelIN5flash19enable_sm80_to_sm89INS1_16FlashAttnFwdSm80INS1_25CollectiveMainloopFwdSm80ILi8ELi2ELb1EN4cute5tupleIJNS5_1CILi128EEENS7_ILi96EEENS7_ILi192EEEEEELi192ENS_10bfloat16_tEfNS_4arch4Sm80ELb0ELb0ELb0ELb1ELb0ELb0ELb1ELb0EEENS1_21CollectiveEpilogueFwdINS6_IJS8_SA_S9_EEENS6_IJNS7_ILi1EEESI_SI_EEESC_SE_Li256ELb1ELb1ELb0ELb0EEENS1_19SingleTileSchedulerILb1ELb0ELb1ELi128EEEEEEEEEvNT_6ParamsE,"",@"SHT_CUDA_INFO"
	.sectionflags	@""
	.align	4


	//----- nvinfo : EIATTR_CUDA_API_VERSION
	.align		4
        /*0000*/ 	.byte	0x04, 0x37
        /*0002*/ 	.short	(.L_730 - .L_729)
.L_729:
        /*0004*/ 	.word	0x00000082


	//----- nvinfo : EIATTR_SW2861232_WAR
	.align		4
.L_730:
        /*0008*/ 	.byte	0x01, 0x35
	.zero		2


	//----- nvinfo : EIATTR_PARAM_CBANK
	.align		4
        /*000c*/ 	.byte	0x04, 0x0a
        /*000e*/ 	.short	(.L_732 - .L_731)
	.align		4
.L_731:
        /*0010*/ 	.word	index@(.nv.constant0._ZN7cutlass13device_kernelIN5flash19enable_sm80_to_sm89INS1_16FlashAttnFwdSm80INS1_25CollectiveMainloopFwdSm80ILi8ELi2ELb1EN4cute5tupleIJNS5_1CILi128EEENS7_ILi96EEENS7_ILi192EEEEEELi192ENS_10bfloat16_tEfNS_4arch4Sm80ELb0ELb0ELb0ELb1ELb0ELb0ELb1ELb0EEENS1_21CollectiveEpilogueFwdINS6_IJS8_SA_S9_EEENS6_IJNS7_ILi1EEESI_SI_EEESC_SE_Li256ELb1ELb1ELb0ELb0EEENS1_19SingleTileSchedulerILb1ELb0ELb1ELi128EEEEEEEEEvNT_6ParamsE)
        /*0014*/ 	.short	0x0160
        /*0016*/ 	.short	0x0418


	//----- nvinfo : EIATTR_CBANK_PARAM_SIZE
	.align		4
.L_732:
        /*0018*/ 	.byte	0x03, 0x19
        /*001a*/ 	.short	0x0418


	//----- nvinfo : EIATTR_KPARAM_INFO
	.align		4
        /*001c*/ 	.byte	0x04, 0x17
        /*001e*/ 	.short	(.L_734 - .L_733)
.L_733:
        /*0020*/ 	.word	0x00000000
        /*0024*/ 	.short	0x0000
        /*0026*/ 	.short	0x0000
        /*0028*/ 	.byte	0x00, 0xf0, 0x61, 0x10


	//----- nvinfo : EIATTR_MAXREG_COUNT
	.align		4
.L_734:
        /*002c*/ 	.byte	0x03, 0x1b
        /*002e*/ 	.short	0x00ff


	//----- nvinfo : EIATTR_NUM_BARRIERS
	.align		4
        /*0030*/ 	.byte	0x02, 0x4c
        /*0032*/ 	.byte	0x02
	.zero		1


	//----- nvinfo : EIATTR_ANNOTATIONS
	.align		4
        /*0034*/ 	.byte	0x04, 0x55
        /*0036*/ 	.short	(.L_736 - .L_735)


	//   ....[0]....
.L_735:
        /* <DEDUP_REMOVED lines=10> */


	//----- nvinfo : EIATTR_MERCURY_ISA_VERSION
	.align		4
.L_736:
        /*00c8*/ 	.byte	0x03, 0x5f
        /*00ca*/ 	.short	0x0000


	//----- nvinfo : EIATTR_COOP_GROUP_MASK_REGIDS
	.align		4
        /*00cc*/ 	.byte	0x04, 0x29
        /*00ce*/ 	.short	(.L_738 - .L_737)


	//   ....[0]....
.L_737:
        /*00d0*/ 	.word	0xffffffff


	//   ....[1]....
        /*00d4*/ 	.word	0xffffffff


	//   ....[2]....
        /*00d8*/ 	.word	0xffffffff


	//   ....[3]....
        /*00dc*/ 	.word	0xffffffff


	//   ....[4]....
        /*00e0*/ 	.word	0xffffffff


	//   ....[5]....
        /*00e4*/ 	.word	0xffffffff


	//   ....[6]....
        /*00e8*/ 	.word	0xffffffff


	//   ....[7]....
        /*00ec*/ 	.word	0xffffffff


	//   ....[8]....
        /*00f0*/ 	.word	0xffffffff


	//   ....[9]....
        /*00f4*/ 	.word	0xffffffff


	//   ....[10]....
        /*00f8*/ 	.word	0xffffffff


	//   ....[11]....
        /*00fc*/ 	.word	0xffffffff


	//   ....[12]....
        /*0100*/ 	.word	0xffffffff


	//   ....[13]....
        /*0104*/ 	.word	0xffffffff


	//   ....[14]....
        /*0108*/ 	.word	0xffffffff


	//   ....[15]....
        /*010c*/ 	.word	0xffffffff


	//   ....[16]....
        /*0110*/ 	.word	0xffffffff


	//   ....[17]....
        /*0114*/ 	.word	0xffffffff


	//   ....[18]....
        /*0118*/ 	.word	0xffffffff


	//   ....[19]....
        /*011c*/ 	.word	0xffffffff


	//   ....[20]....
        /*0120*/ 	.word	0xffffffff


	//   ....[21]....
        /*0124*/ 	.word	0xffffffff


	//   ....[22]....
        /*0128*/ 	.word	0xffffffff


	//   ....[23]....
        /*012c*/ 	.word	0xffffffff


	//   ....[24]....
        /*0130*/ 	.word	0xffffffff


	//   ....[25]....
        /*0134*/ 	.word	0xffffffff


	//   ....[26]....
        /*0138*/ 	.word	0xffffffff


	//   ....[27]....
        /*013c*/ 	.word	0xffffffff


	//   ....[28]....
        /*0140*/ 	.word	0xffffffff


	//   ....[29]....
        /*0144*/ 	.word	0xffffffff


	//   ....[30]....
        /*0148*/ 	.word	0xffffffff


	//   ....[31]....
        /*014c*/ 	.word	0xffffffff


	//   ....[32]....
        /*0150*/ 	.word	0xffffffff


	//   ....[33]....
        /*0154*/ 	.word	0xffffffff


	//   ....[34]....
        /*0158*/ 	.word	0xffffffff


	//   ....[35]....
        /*015c*/ 	.word	0xffffffff


	//   ....[36]....
        /*0160*/ 	.word	0xffffffff


	//   ....[37]....
        /*0164*/ 	.word	0xffffffff


	//   ....[38]....
        /*0168*/ 	.word	0xffffffff


	//   ....[39]....
        /*016c*/ 	.word	0xffffffff


	//   ....[40]....
        /*0170*/ 	.word	0xffffffff


	//----- nvinfo : EIATTR_COOP_GROUP_INSTR_OFFSETS
	.align		4
.L_738:
        /*0174*/ 	.byte	0x04, 0x28
        /*0176*/ 	.short	(.L_740 - .L_739)


	//   ....[0]....
.L_739:
        /*0178*/ 	.word	0x00000090


	//   ....[1]....
        /*017c*/ 	.word	0x00001110


	//   ....[2]....
        /*0180*/ 	.word	0x00001170


	//   ....[3]....
        /*0184*/ 	.word	0x00001280


	//   ....[4]....
        /*0188*/ 	.word	0x000012b0


	//   ....[5]....
        /*018c*/ 	.word	0x00001400


	//   ....[6]....
        /*0190*/ 	.word	0x00001420


	//   ....[7]....
        /*0194*/ 	.word	0x00001490


	//   ....[8]....
        /*0198*/ 	.word	0x000014c0


	//   ....[9]....
        /*019c*/ 	.word	0x00003970


	//   ....[10]....
        /*01a0*/ 	.word	0x00003a30


	//   ....[11]....
        /*01a4*/ 	.word	0x00003a40


	//   ....[12]....
        /*01a8*/ 	.word	0x00003a70


	//   ....[13]....
        /*01ac*/ 	.word	0x00007900


	//   ....[14]....
        /*01b0*/ 	.word	0x00007930


	//   ....[15]....
        /*01b4*/ 	.word	0x00007950


	//   ....[16]....
        /*01b8*/ 	.word	0x00007970


	//   ....[17]....
        /*01bc*/ 	.word	0x00009b40


	//   ....[18]....
        /*01c0*/ 	.word	0x00009b70


	//   ....[19]....
        /*01c4*/ 	.word	0x00009bb0


	//   ....[20]....
        /*01c8*/ 	.word	0x00009bc0


	//   ....[21]....
        /*01cc*/ 	.word	0x0000b120


	//   ....[22]....
        /*01d0*/ 	.word	0x0000b170


	//   ....[23]....
        /*01d4*/ 	.word	0x0000b1a0


	//   ....[24]....
        /*01d8*/ 	.word	0x0000b1c0


	//   ....[25]....
        /*01dc*/ 	.word	0x0000b3a0


	//   ....[26]....
        /*01e0*/ 	.word	0x0000b3b0


	//   ....[27]....
        /*01e4*/ 	.word	0x0000b530


	//   ....[28]....
        /*01e8*/ 	.word	0x0000b560


	//   ....[29]....
        /*01ec*/ 	.word	0x0000b6b0


	//   ....[30]....
        /*01f0*/ 	.word	0x0000b6e0


	//   ....[31]....
        /*01f4*/ 	.word	0x0000b830


	//   ....[32]....
        /*01f8*/ 	.word	0x0000b850


	//   ....[33]....
        /*01fc*/ 	.word	0x0000c040


	//   ....[34]....
        /*0200*/ 	.word	0x0000c060


	//   ....[35]....
        /*0204*/ 	.word	0x0000c1b0


	//   ....[36]....
        /*0208*/ 	.word	0x0000c1e0


	//   ....[37]....
        /*020c*/ 	.word	0x0000c310


	//   ....[38]....
        /*0210*/ 	.word	0x0000c340


	//   ....[39]....
        /*0214*/ 	.word	0x0000c470


	//   ....[40]....
        /*0218*/ 	.word	0x0000c490


	//----- nvinfo : EIATTR_EXIT_INSTR_OFFSETS
	.align		4
.L_740:
        /*021c*/ 	.byte	0x04, 0x1c
        /*021e*/ 	.short	(.L_742 - .L_741)


	//   ....[0]....
.L_741:
        /*0220*/ 	.word	0x00000320


	//   ....[1]....
        /*0224*/ 	.word	0x0000b860


	//   ....[2]....
        /*0228*/ 	.word	0x0000b930


	//   ....[3]....
        /*022c*/ 	.word	0x0000b990


	//   ....[4]....
        /*0230*/ 	.word	0x0000c4a0


	//   ....[5]....
        /*0234*/ 	.word	0x0000c550


	//   ....[6]....
        /*0238*/ 	.word	0x0000c5b0


	//----- nvinfo : EIATTR_CTAIDZ_USED
	.align		4
.L_742:
        /*023c*/ 	.byte	0x01, 0x04
	.zero		2


	//----- nvinfo : EIATTR_MAX_THREADS
	.align		4
        /*0240*/ 	.byte	0x04, 0x05
        /*0242*/ 	.short	(.L_744 - .L_743)
.L_743:
        /*0244*/ 	.word	0x00000100
        /*0248*/ 	.word	0x00000001
        /*024c*/ 	.word	0x00000001


	//----- nvinfo : EIATTR_CRS_STACK_SIZE
	.align		4
.L_744:
        /*0250*/ 	.byte	0x04, 0x1e
        /*0252*/ 	.short	(.L_746 - .L_745)
.L_745:
        /*0254*/ 	.word	0x00000000
.L_746:


//--------------------- .nv.info._ZN7cutlass13device_kernelIN5flash19enable_sm80_to_sm89INS1_16FlashAttnFwdSm80INS1_25CollectiveMainloopFwdSm80ILi8ELi2ELb0EN4cute5tupleIJNS5_1CILi128EEENS7_ILi64EEENS7_ILi192EEEEEELi192ENS_10bfloat16_tEfNS_4arch4Sm80ELb0ELb0ELb0ELb1ELb0ELb1ELb1ELb0EEENS1_21CollectiveEpilogueFwdINS6_IJS8_SA_S9_EEENS6_IJNS7_ILi1EEESI_SI_EEESC_SE_Li256ELb1ELb1ELb0ELb0EEENS1_19SingleTileSchedulerILb1ELb0ELb1ELi128EEEEEEEEEvNT_6ParamsE --------------------------
	.section	.nv.info._ZN7cutlass13device_kernelIN5flash19enable_sm80_to_sm89INS1_16FlashAttnFwdSm80INS1_25CollectiveMainloopFwdSm80ILi8ELi2ELb0EN4cute5tupleIJNS5_1CILi128EEENS7_ILi64EEENS7_ILi192EEEEEELi192ENS_10bfloat16_tEfNS_4arch4Sm80ELb0ELb0ELb0ELb1ELb0ELb1ELb1ELb0EEENS1_21CollectiveEpilogueFwdINS6_IJS8_SA_S9_EEENS6_IJNS7_ILi1EEESI_SI_EEESC_SE_Li256ELb1ELb1ELb0ELb0EEENS1_19SingleTileSchedulerILb1ELb0ELb1ELi128EEEEEEEEEvNT_6ParamsE,"",@"SHT_CUDA_INFO"
	.sectionflags	@""
	.align	4


	//----- nvinfo : EIATTR_CUDA_API_VERSION
	.align		4
        /*0000*/ 	.byte	0x04, 0x37
        /*0002*/ 	.short	(.L_748 - .L_747)
.L_747:
        /*0004*/ 	.word	0x00000082


	//----- nvinfo : EIATTR_SW2861232_WAR
	.align		4
.L_748:
        /*0008*/ 	.byte	0x01, 0x35
	.zero		2


	//----- nvinfo : EIATTR_PARAM_CBANK
	.align		4
        /*000c*/ 	.byte	0x04, 0x0a
        /*000e*/ 	.short	(.L_750 - .L_749)
	.align		4
.L_749:
        /*0010*/ 	.word	index@(.nv.constant0._ZN7cutlass13device_kernelIN5flash19enable_sm80_to_sm89INS1_16FlashAttnFwdSm80INS1_25CollectiveMainloopFwdSm80ILi8ELi2ELb0EN4cute5tupleIJNS5_1CILi128EEENS7_ILi64EEENS7_ILi192EEEEEELi192ENS_10bfloat16_tEfNS_4arch4Sm80ELb0ELb0ELb0ELb1ELb0ELb1ELb1ELb0EEENS1_21CollectiveEpilogueFwdINS6_IJS8_SA_S9_EEENS6_IJNS7_ILi1EEESI_SI_EEESC_SE_Li256ELb1ELb1ELb0ELb0EEENS1_19SingleTileSchedulerILb1ELb0ELb1ELi128EEEEEEEEEvNT_6ParamsE)
        /*0014*/ 	.short	0x0160
        /*0016*/ 	.short	0x0418


	//----- nvinfo : EIATTR_CBANK_PARAM_SIZE
	.align		4
.L_750:
        /*0018*/ 	.byte	0x03, 0x19
        /*001a*/ 	.short	0x0418


	//----- nvinfo : EIATTR_KPARAM_INFO
	.align		4
        /*001c*/ 	.byte	0x04, 0x17
        /*001e*/ 	.short	(.L_752 - .L_751)
.L_751:
        /*0020*/ 	.word	0x00000000
        /*0024*/ 	.short	0x0000
        /*0026*/ 	.short	0x0000
        /*0028*/ 	.byte	0x00, 0xf0, 0x61, 0x10


	//----- nvinfo : EIATTR_MAXREG_COUNT
	.align		4
.L_752:
        /*002c*/ 	.byte	0x03, 0x1b
        /*002e*/ 	.short	0x00ff


	//----- nvinfo : EIATTR_NUM_BARRIERS
	.align		4
        /*0030*/ 	.byte	0x02, 0x4c
        /*0032*/ 	.byte	0x02
	.zero		1


	//----- nvinfo : EIATTR_MERCURY_ISA_VERSION
	.align		4
        /*0034*/ 	.byte	0x03, 0x5f
        /*0036*/ 	.short	0x0000


	//----- nvinfo : EIATTR_COOP_GROUP_MASK_REGIDS
	.align		4
        /*0038*/ 	.byte	0x04, 0x29
        /*003a*/ 	.short	(.L_754 - .L_753)


	//   ....[0]....
.L_753:
        /*003c*/ 	.word	0xffffffff


	//   ....[1]....
        /*0040*/ 	.word	0xffffffff


	//   ....[2]....
        /*0044*/ 	.word	0xffffffff


	//   ....[3]....
        /*0048*/ 	.word	0xffffffff


	//   ....[4]....
        /*004c*/ 	.word	0xffffffff


	//   ....[5]....
        /*0050*/ 	.word	0xffffffff


	//   ....[6]....
        /*0054*/ 	.word	0xffffffff


	//   ....[7]....
        /*0058*/ 	.word	0xffffffff


	//   ....[8]....
        /*005c*/ 	.word	0xffffffff


	//   ....[9]....
        /*0060*/ 	.word	0xffffffff


	//   ....[10]....
        /*0064*/ 	.word	0xffffffff


	//   ....[11]....
        /*0068*/ 	.word	0xffffffff


	//   ....[12]....
        /*006c*/ 	.word	0xffffffff


	//   ....[13]....
        /*0070*/ 	.word	0xffffffff


	//   ....[14]....
        /*0074*/ 	.word	0xffffffff


	//   ....[15]....
        /*0078*/ 	.word	0xffffffff


	//   ....[16]....
        /*007c*/ 	.word	0xffffffff


	//   ....[17]....
        /*0080*/ 	.word	0xffffffff


	//   ....[18]....
        /*0084*/ 	.word	0xffffffff


	//   ....[19]....
        /*0088*/ 	.word	0xffffffff


	//   ....[20]....
        /*008c*/ 	.word	0xffffffff


	//   ....[21]....
        /*0090*/ 	.word	0xffffffff


	//   ....[22]....
        /*0094*/ 	.word	0xffffffff


	//   ....[23]....
        /*0098*/ 	.word	0xffffffff


	//   ....[24]....
        /*009c*/ 	.word	0xffffffff


	//   ....[25]....
        /*00a0*/ 	.word	0xffffffff


	//   ....[26]....
        /*00a4*/ 	.word	0xffffffff


	//   ....[27]....
        /*00a8*/ 	.word	0xffffffff


	//   ....[28]....
        /*00ac*/ 	.word	0xffffffff


	//   ....[29]....
        /*00b0*/ 	.word	0xffffffff


	//   ....[30]....
        /*00b4*/ 	.word	0xffffffff


	//   ....[31]....
        /*00b8*/ 	.word	0xffffffff


	//   ....[32]....
        /*00bc*/ 	.word	0xffffffff


	//   ....[33]....
        /*00c0*/ 	.word	0xffffffff


	//   ....[34]....
        /*00c4*/ 	.word	0xffffffff


	//   ....[35]....
        /*00c8*/ 	.word	0xffffffff


	//   ....[36]....
        /*00cc*/ 	.word	0xffffffff


	//   ....[37]....
        /*00d0*/ 	.word	0xffffffff


	//   ....[38]....
        /*00d4*/ 	.word	0xffffffff


	//   ....[39]....
        /*00d8*/ 	.word	0xffffffff


	//   ....[40]....
        /*00dc*/ 	.word	0xffffffff


	//----- nvinfo : EIATTR_COOP_GROUP_INSTR_OFFSETS
	.align		4
.L_754:
        /*00e0*/ 	.byte	0x04, 0x28
        /*00e2*/ 	.short	(.L_756 - .L_755)


	//   ....[0]....
.L_755:
        /*00e4*/ 	.word	0x00000080


	//   ....[1]....
        /*00e8*/ 	.word	0x00006a60


	//   ....[2]....
        /*00ec*/ 	.word	0x00006ad0


	//   ....[3]....
        /*00f0*/ 	.word	0x00006cf0


	//   ....[4]....
        /*00f4*/ 	.word	0x00006d20


	//   ....[5]....
        /*00f8*/ 	.word	0x00006e70


	//   ....[6]....
        /*00fc*/ 	.word	0x00006ea0


	//   ....[7]....
        /*0100*/ 	.word	0x00006ff0


	//   ....[8]....
        /*0104*/ 	.word	0x00007030


	//   ....[9]....
        /*0108*/ 	.word	0x0000e5f0


	//   ....[10]....
        /*010c*/ 	.word	0x0000e680


	//   ....[11]....
        /*0110*/ 	.word	0x0000e690


	//   ....[12]....
        /*0114*/ 	.word	0x0000e6c0


	//   ....[13]....
        /*0118*/ 	.word	0x00010860


	//   ....[14]....
        /*011c*/ 	.word	0x00010880


	//   ....[15]....
        /*0120*/ 	.word	0x000108a0


	//   ....[16]....
        /*0124*/ 	.word	0x000108c0


	//   ....[17]....
        /*0128*/ 	.word	0x00012300


	//   ....[18]....
        /*012c*/ 	.word	0x00012330


	//   ....[19]....
        /*0130*/ 	.word	0x00012380


	//   ....[20]....
        /*0134*/ 	.word	0x00012390


	//   ....[21]....
        /*0138*/ 	.word	0x000138e0


	//   ....[22]....
        /*013c*/ 	.word	0x00013920


	//   ....[23]....
        /*0140*/ 	.word	0x00013960


	//   ....[24]....
        /*0144*/ 	.word	0x000139a0


	//   ....[25]....
        /*0148*/ 	.word	0x00013b50


	//   ....[26]....
        /*014c*/ 	.word	0x00013b60


	//   ....[27]....
        /*0150*/ 	.word	0x00013ce0


	//   ....[28]....
        /*0154*/ 	.word	0x00013d10


	//   ....[29]....
        /*0158*/ 	.word	0x00013e60


	//   ....[30]....
        /*015c*/ 	.word	0x00013e90


	//   ....[31]....
        /*0160*/ 	.word	0x00013fe0


	//   ....[32]....
        /*0164*/ 	.word	0x00014000


	//   ....[33]....
        /*0168*/ 	.word	0x000147e0


	//   ....[34]....
        /*016c*/ 	.word	0x00014800


	//   ....[35]....
        /*0170*/ 	.word	0x00014930


	//   ....[36]....
        /*0174*/ 	.word	0x00014960


	//   ....[37]....
        /*0178*/ 	.word	0x00014a90


	//   ....[38]....
        /*017c*/ 	.word	0x00014ac0


	//   ....[39]....
        /*0180*/ 	.word	0x00014bf0


	//   ....[40]....
        /*0184*/ 	.word	0x00014c10


	//----- nvinfo : EIATTR_EXIT_INSTR_OFFSETS
	.align		4
.L_756:
        /*0188*/ 	.byte	0x04, 0x1c
        /*018a*/ 	.short	(.L_758 - .L_757)


	//   ....[0]....
.L_757:
        /*018c*/ 	.word	0x00000310


	//   ....[1]....
        /*0190*/ 	.word	0x00014010


	//   ....[2]....
        /*0194*/ 	.word	0x000140e0


	//   ....[3]....
        /*0198*/ 	.word	0x00014140


	//   ....[4]....
        /*019c*/ 	.word	0x00014c20


	//   ....[5]....
        /*01a0*/ 	.word	0x00014cd0


	//   ....[6]....
        /*01a4*/ 	.word	0x00014d30


	//----- nvinfo : EIATTR_CTAIDZ_USED
	.align		4
.L_758:
        /*01a8*/ 	.byte	0x01, 0x04
	.zero		2


	//----- nvinfo : EIATTR_MAX_THREADS
	.align		4
        /*01ac*/ 	.byte	0x04, 0x05
        /*01ae*/ 	.short	(.L_760 - .L_759)
.L_759:
        /*01b0*/ 	.word	0x00000100
        /*01b4*/ 	.word	0x00000001
        /*01b8*/ 	.word	0x00000001


	//----- nvinfo : EIATTR_CRS_STACK_SIZE
	.align		4
.L_760:
        /*01bc*/ 	.byte	0x04, 0x1e
        /*01be*/ 	.short	(.L_762 - .L_761)
.L_761:
        /*01c0*/ 	.word	0x00000000
.L_762:


//--------------------- .nv.info._ZN7cutlass13device_kernelIN5flash19enable_sm80_to_sm89INS1_16FlashAttnFwdSm80INS1_25CollectiveMainloopFwdSm80ILi8ELi2ELb0EN4cute5tupleIJNS5_1CILi128EEENS7_ILi64EEENS7_ILi192EEEEEELi192ENS_10bfloat16_tEfNS_4arch4Sm80ELb0ELb1ELb0ELb0ELb0ELb0ELb1ELb0EEENS1_21CollectiveEpilogueFwdINS6_IJS8_SA_S9_EEENS6_IJNS7_ILi1EEESI_SI_EEESC_SE_Li256ELb0ELb1ELb0ELb0EEENS1_19SingleTileSchedulerILb0ELb0ELb1ELi128EEEEEEEEEvNT_6ParamsE --------------------------
	.section	.nv.info._ZN7cutlass13device_kernelIN5flash19enable_sm80_to_sm89INS1_16FlashAttnFwdSm80INS1_25CollectiveMainloopFwdSm80ILi8ELi2ELb0EN4cute5tupleIJNS5_1CILi128EEENS7_ILi64EEENS7_ILi192EEEEEELi192ENS_10bfloat16_tEfNS_4arch4Sm80ELb0ELb1ELb0ELb0ELb0ELb0ELb1ELb0EEENS1_21CollectiveEpilogueFwdINS6_IJS8_SA_S9_EEENS6_IJNS7_ILi1EEESI_SI_EEESC_SE_Li256ELb0ELb1ELb0ELb0EEENS1_19SingleTileSchedulerILb0ELb0ELb1ELi128EEEEEEEEEvNT_6ParamsE,"",@"SHT_CUDA_INFO"
	.sectionflags	@""
	.align	4


	//----- nvinfo : EIATTR_CUDA_API_VERSION
	.align		4
        /*0000*/ 	.byte	0x04, 0x37
        /*0002*/ 	.short	(.L_764 - .L_763)
.L_763:
        /*0004*/ 	.word	0x00000082


	//----- nvinfo : EIATTR_SW2861232_WAR
	.align		4
.L_764:
        /*0008*/ 	.byte	0x01, 0x35
	.zero		2


	//----- nvinfo : EIATTR_PARAM_CBANK
	.align		4
        /*000c*/ 	.byte	0x04, 0x0a
        /*000e*/ 	.short	(.L_766 - .L_765)
	.align		4
.L_765:
        /*0010*/ 	.word	index@(.nv.constant0._ZN7cutlass13device_kernelIN5flash19enable_sm80_to_sm89INS1_16FlashAttnFwdSm80INS1_25CollectiveMainloopFwdSm80ILi8ELi2ELb0EN4cute5tupleIJNS5_1CILi128EEENS7_ILi64EEENS7_ILi192EEEEEELi192ENS_10bfloat16_tEfNS_4arch4Sm80ELb0ELb1ELb0ELb0ELb0ELb0ELb1ELb0EEENS1_21CollectiveEpilogueFwdINS6_IJS8_SA_S9_EEENS6_IJNS7_ILi1EEESI_SI_EEESC_SE_Li256ELb0ELb1ELb0ELb0EEENS1_19SingleTileSchedulerILb0ELb0ELb1ELi128EEEEEEEEEvNT_6ParamsE)
        /*0014*/ 	.short	0x0160
        /*0016*/ 	.short	0x0418


	//----- nvinfo : EIATTR_CBANK_PARAM_SIZE
	.align		4
.L_766:
        /*0018*/ 	.byte	0x03, 0x19
        /*001a*/ 	.short	0x0418


	//----- nvinfo : EIATTR_KPARAM_INFO
	.align		4
        /*001c*/ 	.byte	0x04, 0x17
        /*001e*/ 	.short	(.L_768 - .L_767)
.L_767:
        /*0020*/ 	.word	0x00000000
        /*0024*/ 	.short	0x0000
        /*0026*/ 	.short	0x0000
        /*0028*/ 	.byte	0x00, 0xf0, 0x61, 0x10


	//----- nvinfo : EIATTR_MAXREG_COUNT
	.align		4
.L_768:
        /*002c*/ 	.byte	0x03, 0x1b
        /*002e*/ 	.short	0x00ff


	//----- nvinfo : EIATTR_NUM_BARRIERS
	.align		4
        /*0030*/ 	.byte	0x02, 0x4c
        /*0032*/ 	.byte	0x02
	.zero		1


	//----- nvinfo : EIATTR_MERCURY_ISA_VERSION
	.align		4
        /*0034*/ 	.byte	0x03, 0x5f
        /*0036*/ 	.short	0x0000


	//----- nvinfo : EIATTR_COOP_GROUP_MASK_REGIDS
	.align		4
        /*0038*/ 	.byte	0x04, 0x29
        /*003a*/ 	.short	(.L_770 - .L_769)


	//   ....[0]....
.L_769:
        /*003c*/ 	.word	0xffffffff


	//   ....[1]....
        /*0040*/ 	.word	0xffffffff


	//   ....[2]....
        /*0044*/ 	.word	0xffffffff


	//   ....[3]....
        /*0048*/ 	.word	0xffffffff


	//   ....[4]....
        /*004c*/ 	.word	0xffffffff


	//   ....[5]....
        /*0050*/ 	.word	0xffffffff


	//   ....[6]....
        /*0054*/ 	.word	0xffffffff


	//   ....[7]....
        /*0058*/ 	.word	0xffffffff


	//   ....[8]....
        /*005c*/ 	.word	0xffffffff


	//   ....[9]....
        /*0060*/ 	.word	0xffffffff


	//   ....[10]....
        /*0064*/ 	.word	0xffffffff


	//   ....[11]....
        /*0068*/ 	.word	0xffffffff


	//   ....[12]....
        /*006c*/ 	.word	0xffffffff


	//   ....[13]....
        /*0070*/ 	.word	0xffffffff


	//   ....[14]....
        /*0074*/ 	.word	0xffffffff


	//   ....[15]....
        /*0078*/ 	.word	0xffffffff


	//   ....[16]....
        /*007c*/ 	.word	0xffffffff


	//   ....[17]....
        /*0080*/ 	.word	0xffffffff


	//   ....[18]....
        /*0084*/ 	.word	0xffffffff


	//   ....[19]....
        /*0088*/ 	.word	0xffffffff


	//   ....[20]....
        /*008c*/ 	.word	0xffffffff


	//   ....[21]....
        /*0090*/ 	.word	0xffffffff


	//   ....[22]....
        /*0094*/ 	.word	0xffffffff


	//   ....[23]....
        /*0098*/ 	.word	0xffffffff


	//   ....[24]....
        /*009c*/ 	.word	0xffffffff


	//   ....[25]....
        /*00a0*/ 	.word	0xffffffff


	//   ....[26]....
        /*00a4*/ 	.word	0xffffffff


	//   ....[27]....
        /*00a8*/ 	.word	0xffffffff


	//   ....[28]....
        /*00ac*/ 	.word	0xffffffff


	//   ....[29]....
        /*00b0*/ 	.word	0xffffffff


	//   ....[30]....
        /*00b4*/ 	.word	0xffffffff


	//   ....[31]....
        /*00b8*/ 	.word	0xffffffff


	//   ....[32]....
        /*00bc*/ 	.word	0xffffffff


	//   ....[33]....
        /*00c0*/ 	.word	0xffffffff


	//   ....[34]....
        /*00c4*/ 	.word	0xffffffff


	//   ....[35]....
        /*00c8*/ 	.word	0xffffffff


	//   ....[36]....
        /*00cc*/ 	.word	0xffffffff


	//   ....[37]....
        /*00d0*/ 	.word	0xffffffff


	//   ....[38]....
        /*00d4*/ 	.word	0xffffffff


	//   ....[39]....
        /*00d8*/ 	.word	0xffffffff


	//   ....[40]....
        /*00dc*/ 	.word	0xffffffff


	//   ....[41]....
        /*00e0*/ 	.word	0xffffffff


	//   ....[42]....
        /*00e4*/ 	.word	0xffffffff


	//   ....[43]....
        /*00e8*/ 	.word	0xffffffff


	//   ....[44]....
        /*00ec*/ 	.word	0xffffffff


	//   ....[45]....
        /*00f0*/ 	.word	0xffffffff


	//   ....[46]....
        /*00f4*/ 	.word	0xffffffff


	//   ....[47]....
        /*00f8*/ 	.word	0xffffffff


	//   ....[48]....
        /*00fc*/ 	.word	0xffffffff


	//   ....[49]....
        /*0100*/ 	.word	0xffffffff


	//   ....[50]....
        /*0104*/ 	.word	0xffffffff


	//   ....[51]....
        /*0108*/ 	.word	0xffffffff


	//   ....[52]....
        /*010c*/ 	.word	0xffffffff


	//   ....[53]....
        /*0110*/ 	.word	0xffffffff


	//----- nvinfo : EIATTR_COOP_GROUP_INSTR_OFFSETS
	.align		4
.L_770:
        /*0114*/ 	.byte	0x04, 0x28
        /*0116*/ 	.short	(.L_772 - .L_771)


	//   ....[0]....
.L_771:
        /*0118*/ 	.word	0x00000d50


	//   ....[1]....
        /*011c*/ 	.word	0x00000da0


	//   ....[2]....
        /*0120*/ 	.word	0x00000e00


	//   ....[3]....
        /*0124*/ 	.word	0x00000eb0


	//   ....[4]....
        /*0128*/ 	.word	0x00001100


	//   ....[5]....
        /*012c*/ 	.word	0x00001140


	//   ....[6]....
        /*0130*/ 	.word	0x00001180


	//   ....[7]....
        /*0134*/ 	.word	0x000011c0


	//   ....[8]....
        /*0138*/ 	.word	0x00002b40


	//   ....[9]....
        /*013c*/ 	.word	0x00002d70


	//   ....[10]....
        /*0140*/ 	.word	0x00003840


	//   ....[11]....
        /*0144*/ 	.word	0x00003940


	//   ....[12]....
        /*0148*/ 	.word	0x00003950


	//   ....[13]....
        /*014c*/ 	.word	0x00003980


	//   ....[14]....
        /*0150*/ 	.word	0x00005530


	//   ....[15]....
        /*0154*/ 	.word	0x00005ec0


	//   ....[16]....
        /*0158*/ 	.word	0x00006890


	//   ....[17]....
        /*015c*/ 	.word	0x000069c0


	//   ....[18]....
        /*0160*/ 	.word	0x000069f0


	//   ....[19]....
        /*0164*/ 	.word	0x00006a10


	//   ....[20]....
        /*0168*/ 	.word	0x00009810


	//   ....[21]....
        /*016c*/ 	.word	0x00009830


	//   ....[22]....
        /*0170*/ 	.word	0x00009850


	//   ....[23]....
        /*0174*/ 	.word	0x00009870


	//   ....[24]....
        /*0178*/ 	.word	0x0000c140


	//   ....[25]....
        /*017c*/ 	.word	0x0000c570


	//   ....[26]....
        /*0180*/ 	.word	0x0000ce10


	//   ....[27]....
        /*0184*/ 	.word	0x0000ceb0


	//   ....[28]....
        /*0188*/ 	.word	0x0000ced0


	//   ....[29]....
        /*018c*/ 	.word	0x0000cef0


	//   ....[30]....
        /*0190*/ 	.word	0x0000e920


	//   ....[31]....
        /*0194*/ 	.word	0x0000e950


	//   ....[32]....
        /*0198*/ 	.word	0x0000e990


	//   ....[33]....
        /*019c*/ 	.word	0x0000e9a0


	//   ....[34]....
        /*01a0*/ 	.word	0x0000ff20


	//   ....[35]....
        /*01a4*/ 	.word	0x0000ff30


	//   ....[36]....
        /*01a8*/ 	.word	0x0000ff40


	//   ....[37]....
        /*01ac*/ 	.word	0x0000ff50


	//   ....[38]....
        /*01b0*/ 	.word	0x0000ff60


	//   ....[39]....
        /*01b4*/ 	.word	0x0000ff70


	//   ....[40]....
        /*01b8*/ 	.word	0x000101a0


	//   ....[41]....
        /*01bc*/ 	.word	0x000101d0


	//   ....[42]....
        /*01c0*/ 	.word	0x00010320


	//   ....[43]....
        /*01c4*/ 	.word	0x00010350


	//   ....[44]....
        /*01c8*/ 	.word	0x000104a0


	//   ....[45]....
        /*01cc*/ 	.word	0x000104c0


	//   ....[46]....
        /*01d0*/ 	.word	0x00010b50


	//   ....[47]....
        /*01d4*/ 	.word	0x00010b70


	//   ....[48]....
        /*01d8*/ 	.word	0x00010ca0


	//   ....[49]....
        /*01dc*/ 	.word	0x00010cd0


	//   ....[50]....
        /*01e0*/ 	.word	0x00010e00


	//   ....[51]....
        /*01e4*/ 	.word	0x00010e30


	//   ....[52]....
        /*01e8*/ 	.word	0x00010f60


	//   ....[53]....
        /*01ec*/ 	.word	0x00010f80


	//----- nvinfo : EIATTR_EXIT_INSTR_OFFSETS
	.align		4
.L_772:
        /*01f0*/ 	.byte	0x04, 0x1c
        /*01f2*/ 	.short	(.L_774 - .L_773)


	//   ....[0]....
.L_773:
        /*01f4*/ 	.word	0x00000030


	//   ....[1]....
        /*01f8*/ 	.word	0x000104d0


	//   ....[2]....
        /*01fc*/ 	.word	0x000105a0


	//   ....[3]....
        /*0200*/ 	.word	0x00010600


	//   ....[4]....
        /*0204*/ 	.word	0x00010f90


	//   ....[5]....
        /*0208*/ 	.word	0x00011040


	//   ....[6]....
        /*020c*/ 	.word	0x000110a0


	//----- nvinfo : EIATTR_CTAIDZ_USED
	.align		4
.L_774:
        /*0210*/ 	.byte	0x01, 0x04
	.zero		2


	//----- nvinfo : EIATTR_MAX_THREADS
	.align		4
        /*0214*/ 	.byte	0x04, 0x05
        /*0216*/ 	.short	(.L_776 - .L_775)
.L_775:
        /*0218*/ 	.word	0x00000100
        /*021c*/ 	.word	0x00000001
        /*0220*/ 	.word	0x00000001


	//----- nvinfo : EIATTR_CRS_STACK_SIZE
	.align		4
.L_776:
        /*0224*/ 	.byte	0x04, 0x1e
        /*0226*/ 	.short	(.L_778 - .L_777)
.L_777:
        /*0228*/ 	.word	0x00000000
.L_778:


//--------------------- .nv.info._ZN7cutlass13device_kernelIN5flash19enable_sm80_to_sm89INS1_16FlashAttnFwdSm80INS1_25CollectiveMainloopFwdSm80ILi8ELi2ELb0EN4cute5tupleIJNS5_1CILi128EEENS7_ILi64EEENS7_ILi192EEEEEELi192ENS_10bfloat16_tEfNS_4arch4Sm80ELb0ELb1ELb0ELb1ELb0ELb0ELb1ELb0EEENS1_21CollectiveEpilogueFwdINS6_IJS8_SA_S9_EEENS6_IJNS7_ILi1EEESI_SI_EEESC_SE_Li256ELb1ELb1ELb0ELb0EEENS1_19SingleTileSchedulerILb1ELb0ELb1ELi128EEEEEEEEEvNT_6ParamsE --------------------------
	.section	.nv.info._ZN7cutlass13device_kernelIN5flash19enable_sm80_to_sm89INS1_16FlashAttnFwdSm80INS1_25CollectiveMainloopFwdSm80ILi8ELi2ELb0EN4cute5tupleIJNS5_1CILi128EEENS7_ILi64EEENS7_ILi192EEEEEELi192ENS_10bfloat16_tEfNS_4arch4Sm80ELb0ELb1ELb0ELb1ELb0ELb0ELb1ELb0EEENS1_21CollectiveEpilogueFwdINS6_IJS8_SA_S9_EEENS6_IJNS7_ILi1EEESI_SI_EEESC_SE_Li256ELb1ELb1ELb0ELb0EEENS1_19SingleTileSchedulerILb1ELb0ELb1ELi128EEEEEEEEEvNT_6ParamsE,"",@"SHT_CUDA_INFO"
	.sectionflags	@""
	.align	4


	//----- nvinfo : EIATTR_CUDA_API_VERSION
	.align		4
        /*0000*/ 	.byte	0x04, 0x37
        /*0002*/ 	.short	(.L_780 - .L_779)
.L_779:
        /*0004*/ 	.word	0x00000082


	//----- nvinfo : EIATTR_SW2861232_WAR
	.align		4
.L_780:
        /*0008*/ 	.byte	0x01, 0x35
	.zero		2


	//----- nvinfo : EIATTR_PARAM_CBANK
	.align		4
        /*000c*/ 	.byte	0x04, 0x0a
        /*000e*/ 	.short	(.L_782 - .L_781)
	.align		4
.L_781:
        /*0010*/ 	.word	index@(.nv.constant0._ZN7cutlass13device_kernelIN5flash19enable_sm80_to_sm89INS1_16FlashAttnFwdSm80INS1_25CollectiveMainloopFwdSm80ILi8ELi2ELb0EN4cute5tupleIJNS5_1CILi128EEENS7_ILi64EEENS7_ILi192EEEEEELi192ENS_10bfloat16_tEfNS_4arch4Sm80ELb0ELb1ELb0ELb1ELb0ELb0ELb1ELb0EEENS1_21CollectiveEpilogueFwdINS6_IJS8_SA_S9_EEENS6_IJNS7_ILi1EEESI_SI_EEESC_SE_Li256ELb1ELb1ELb0ELb0EEENS1_19SingleTileSchedulerILb1ELb0ELb1ELi128EEEEEEEEEvNT_6ParamsE)
        /*0014*/ 	.short	0x0160
        /*0016*/ 	.short	0x0418


	//----- nvinfo : EIATTR_CBANK_PARAM_SIZE
	.align		4
.L_782:
        /*0018*/ 	.byte	0x03, 0x19
        /*001a*/ 	.short	0x0418


	//----- nvinfo : EIATTR_KPARAM_INFO
	.align		4
        /*001c*/ 	.byte	0x04, 0x17
        /*001e*/ 	.short	(.L_784 - .L_783)
.L_783:
        /*0020*/ 	.word	0x00000000
        /*0024*/ 	.short	0x0000
        /*0026*/ 	.short	0x0000
        /*0028*/ 	.byte	0x00, 0xf0, 0x61, 0x10


	//----- nvinfo : EIATTR_MAXREG_COUNT
	.align		4
.L_784:
        /*002c*/ 	.byte	0x03, 0x1b
        /*002e*/ 	.short	0x00ff


	//----- nvinfo : EIATTR_NUM_BARRIERS
	.align		4
        /*0030*/ 	.byte	0x02, 0x4c
        /*0032*/ 	.byte	0x02
	.zero		1


	//----- nvinfo : EIATTR_MERCURY_ISA_VERSION
	.align		4
        /*0034*/ 	.byte	0x03, 0x5f
        /*0036*/ 	.short	0x0000


	//----- nvinfo : EIATTR_COOP_GROUP_MASK_REGIDS
	.align		4
        /*0038*/ 	.byte	0x04, 0x29
        /*003a*/ 	.short	(.L_786 - .L_785)


	//   ....[0]....
.L_785:
        /*003c*/ 	.word	0xffffffff


	//   ....[1]....
        /*0040*/ 	.word	0xffffffff


	//   ....[2]....
        /*0044*/ 	.word	0xffffffff


	//   ....[3]....
        /*0048*/ 	.word	0xffffffff


	//   ....[4]....
        /*004c*/ 	.word	0xffffffff


	//   ....[5]....
        /*0050*/ 	.word	0xffffffff


	//   ....[6]....
        /*0054*/ 	.word	0xffffffff


	//   ....[7]....
        /*0058*/ 	.word	0xffffffff


	//   ....[8]....
        /*005c*/ 	.word	0xffffffff


	//   ....[9]....
        /*0060*/ 	.word	0xffffffff


	//   ....[10]....
        /*0064*/ 	.word	0xffffffff


	//   ....[11]....
        /*0068*/ 	.word	0xffffffff


	//   ....[12]....
        /*006c*/ 	.word	0xffffffff


	//   ....[13]....
        /*0070*/ 	.word	0xffffffff


	//   ....[14]....
        /*0074*/ 	.word	0xffffffff


	//   ....[15]....
        /*0078*/ 	.word	0xffffffff


	//   ....[16]....
        /*007c*/ 	.word	0xffffffff


	//   ....[17]....
        /*0080*/ 	.word	0xffffffff


	//   ....[18]....
        /*0084*/ 	.word	0xffffffff


	//   ....[19]....
        /*0088*/ 	.word	0xffffffff


	//   ....[20]....
        /*008c*/ 	.word	0xffffffff


	//   ....[21]....
        /*0090*/ 	.word	0xffffffff


	//   ....[22]....
        /*0094*/ 	.word	0xffffffff


	//   ....[23]....
        /*0098*/ 	.word	0xffffffff


	//   ....[24]....
        /*009c*/ 	.word	0xffffffff


	//   ....[25]....
        /*00a0*/ 	.word	0xffffffff


	//   ....[26]....
        /*00a4*/ 	.word	0xffffffff


	//   ....[27]....
        /*00a8*/ 	.word	0xffffffff


	//   ....[28]....
        /*00ac*/ 	.word	0xffffffff


	//   ....[29]....
        /*00b0*/ 	.word	0xffffffff


	//   ....[30]....
        /*00b4*/ 	.word	0xffffffff


	//   ....[31]....
        /*00b8*/ 	.word	0xffffffff


	//   ....[32]....
        /*00bc*/ 	.word	0xffffffff


	//   ....[33]....
        /*00c0*/ 	.word	0xffffffff


	//   ....[34]....
        /*00c4*/ 	.word	0xffffffff


	//   ....[35]....
        /*00c8*/ 	.word	0xffffffff


	//   ....[36]....
        /*00cc*/ 	.word	0xffffffff


	//   ....[37]....
        /*00d0*/ 	.word	0xffffffff


	//   ....[38]....
        /*00d4*/ 	.word	0xffffffff


	//   ....[39]....
        /*00d8*/ 	.word	0xffffffff


	//   ....[40]....
        /*00dc*/ 	.word	0xffffffff


	//   ....[41]....
        /*00e0*/ 	.word	0xffffffff


	//   ....[42]....
        /*00e4*/ 	.word	0xffffffff


	//   ....[43]....
        /*00e8*/ 	.word	0xffffffff


	//   ....[44]....
        /*00ec*/ 	.word	0xffffffff


	//   ....[45]....
        /*00f0*/ 	.word	0xffffffff


	//   ....[46]....
        /*00f4*/ 	.word	0xffffffff


	//   ....[47]....
        /*00f8*/ 	.word	0xffffffff


	//   ....[48]....
        /*00fc*/ 	.word	0xffffffff


	//   ....[49]....
        /*0100*/ 	.word	0xffffffff


	//   ....[50]....
        /*0104*/ 	.word	0xffffffff


	//   ....[51]....
        /*0108*/ 	.word	0xffffffff


	//   ....[52]....
        /*010c*/ 	.word	0xffffffff


	//   ....[53]....
        /*0110*/ 	.word	0xffffffff


	//   ....[54]....
        /*0114*/ 	.word	0xffffffff


	//----- nvinfo : EIATTR_COOP_GROUP_INSTR_OFFSETS
	.align		4
.L_786:
        /*0118*/ 	.byte	0x04, 0x28
        /*011a*/ 	.short	(.L_788 - .L_787)


	//   ....[0]....
.L_787:
        /*011c*/ 	.word	0x00000080


	//   ....[1]....
        /*0120*/ 	.word	0x00001450


	//   ....[2]....
        /*0124*/ 	.word	0x00001520


	//   ....[3]....
        /*0128*/ 	.word	0x00001740


	//   ....[4]....
        /*012c*/ 	.word	0x00001770


	//   ....[5]....
        /*0130*/ 	.word	0x000018c0


	//   ....[6]....
        /*0134*/ 	.word	0x000018f0


	//   ....[7]....
        /*0138*/ 	.word	0x00001a30


	//   ....[8]....
        /*013c*/ 	.word	0x00001a70


	//   ....[9]....
        /*0140*/ 	.word	0x00002f20


	//   ....[10]....
        /*0144*/ 	.word	0x00003320


	//   ....[11]....
        /*0148*/ 	.word	0x00003c80


	//   ....[12]....
        /*014c*/ 	.word	0x00003cb0


	//   ....[13]....
        /*0150*/ 	.word	0x00003cf0


	//   ....[14]....
        /*0154*/ 	.word	0x00003d00


	//   ....[15]....
        /*0158*/ 	.word	0x00005ce0


	//   ....[16]....
        /*015c*/ 	.word	0x00005fd0


	//   ....[17]....
        /*0160*/ 	.word	0x00006960


	//   ....[18]....
        /*0164*/ 	.word	0x00006a10


	//   ....[19]....
        /*0168*/ 	.word	0x00006a30


	//   ....[20]....
        /*016c*/ 	.word	0x00006a50


	//   ....[21]....
        /*0170*/ 	.word	0x00009700


	//   ....[22]....
        /*0174*/ 	.word	0x00009720


	//   ....[23]....
        /*0178*/ 	.word	0x00009740


	//   ....[24]....
        /*017c*/ 	.word	0x00009760


	//   ....[25]....
        /*0180*/ 	.word	0x0000bfb0


	//   ....[26]....
        /*0184*/ 	.word	0x0000c290


	//   ....[27]....
        /*0188*/ 	.word	0x0000cb30


	//   ....[28]....
        /*018c*/ 	.word	0x0000ccc0


	//   ....[29]....
        /*0190*/ 	.word	0x0000ccf0


	//   ....[30]....
        /*0194*/ 	.word	0x0000cd60


	//   ....[31]....
        /*0198*/ 	.word	0x0000e780


	//   ....[32]....
        /*019c*/ 	.word	0x0000e7b0


	//   ....[33]....
        /*01a0*/ 	.word	0x0000e7f0


	//   ....[34]....
        /*01a4*/ 	.word	0x0000e800


	//   ....[35]....
        /*01a8*/ 	.word	0x0000fd20


	//   ....[36]....
        /*01ac*/ 	.word	0x0000fd60


	//   ....[37]....
        /*01b0*/ 	.word	0x0000fda0


	//   ....[38]....
        /*01b4*/ 	.word	0x0000fdc0


	//   ....[39]....
        /*01b8*/ 	.word	0x0000ffd0


	//   ....[40]....
        /*01bc*/ 	.word	0x0000ffe0


	//   ....[41]....
        /*01c0*/ 	.word	0x00010160


	//   ....[42]....
        /*01c4*/ 	.word	0x00010190


	//   ....[43]....
        /*01c8*/ 	.word	0x000102e0


	//   ....[44]....
        /*01cc*/ 	.word	0x00010310


	//   ....[45]....
        /*01d0*/ 	.word	0x00010460


	//   ....[46]....
        /*01d4*/ 	.word	0x00010480


	//   ....[47]....
        /*01d8*/ 	.word	0x00010c90


	//   ....[48]....
        /*01dc*/ 	.word	0x00010cb0


	//   ....[49]....
        /*01e0*/ 	.word	0x00010de0


	//   ....[50]....
        /*01e4*/ 	.word	0x00010e10


	//   ....[51]....
        /*01e8*/ 	.word	0x00010f40


	//   ....[52]....
        /*01ec*/ 	.word	0x00010f70


	//   ....[53]....
        /*01f0*/ 	.word	0x000110a0


	//   ....[54]....
        /*01f4*/ 	.word	0x000110c0


	//----- nvinfo : EIATTR_EXIT_INSTR_OFFSETS
	.align		4
.L_788:
        /*01f8*/ 	.byte	0x04, 0x1c
        /*01fa*/ 	.short	(.L_790 - .L_789)


	//   ....[0]....
.L_789:
        /*01fc*/ 	.word	0x00000310


	//   ....[1]....
        /*0200*/ 	.word	0x00010490


	//   ....[2]....
        /*0204*/ 	.word	0x00010560


	//   ....[3]....
        /*0208*/ 	.word	0x000105c0


	//   ....[4]....
        /*020c*/ 	.word	0x000110d0


	//   ....[5]....
        /*0210*/ 	.word	0x00011180


	//   ....[6]....
        /*0214*/ 	.word	0x000111e0


	//----- nvinfo : EIATTR_CTAIDZ_USED
	.align		4
.L_790:
        /*0218*/ 	.byte	0x01, 0x04
	.zero		2


	//----- nvinfo : EIATTR_MAX_THREADS
	.align		4
        /*021c*/ 	.byte	0x04, 0x05
        /*021e*/ 	.short	(.L_792 - .L_791)
.L_791:
        /*0220*/ 	.word	0x00000100
        /*0224*/ 	.word	0x00000001
        /*0228*/ 	.word	0x00000001


	//----- nvinfo : EIATTR_CRS_STACK_SIZE
	.align		4
.L_792:
        /*022c*/ 	.byte	0x04, 0x1e
        /*022e*/ 	.short	(.L_794 - .L_793)
.L_793:
        /*0230*/ 	.word	0x00000000
.L_794:


//--------------------- .nv.info._ZN7cutlass13device_kernelIN5flash19enable_sm80_to_sm89INS1_16FlashAttnFwdSm80INS1_25CollectiveMainloopFwdSm80ILi8ELi2ELb0EN4cute5tupleIJNS5_1CILi128EEENS7_ILi64EEENS7_ILi192EEEEEELi192ENS_10bfloat16_tEfNS_4arch4Sm80ELb0ELb1ELb0ELb1ELb0ELb1ELb1ELb0EEENS1_21CollectiveEpilogueFwdINS6_IJS8_SA_S9_EEENS6_IJNS7_ILi1EEESI_SI_EEESC_SE_Li256ELb1ELb1ELb0ELb0EEENS1_19SingleTileSchedulerILb1ELb0ELb1ELi128EEEEEEEEEvNT_6ParamsE --------------------------
	.section	.nv.info._ZN7cutlass13device_kernelIN5flash19enable_sm80_to_sm89INS1_16FlashAttnFwdSm80INS1_25CollectiveMainloopFwdSm80ILi8ELi2ELb0EN4cute5tupleIJNS5_1CILi128EEENS7_ILi64EEENS7_ILi192EEEEEELi192ENS_10bfloat16_tEfNS_4arch4Sm80ELb0ELb1ELb0ELb1ELb0ELb1ELb1ELb0EEENS1_21CollectiveEpilogueFwdINS6_IJS8_SA_S9_EEENS6_IJNS7_ILi1EEESI_SI_EEESC_SE_Li256ELb1ELb1ELb0ELb0EEENS1_19SingleTileSchedulerILb1ELb0ELb1ELi128EEEEEEEEEvNT_6ParamsE,"",@"SHT_CUDA_INFO"
	.sectionflags	@""
	.align	4


	//----- nvinfo : EIATTR_CUDA_API_VERSION
	.align		4
        /*0000*/ 	.byte	0x04, 0x37
        /*0002*/ 	.short	(.L_796 - .L_795)
.L_795:
        /*0004*/ 	.word	0x00000082


	//----- nvinfo : EIATTR_SW2861232_WAR
	.align		4
.L_796:
        /*0008*/ 	.byte	0x01, 0x35
	.zero		2


	//----- nvinfo : EIATTR_PARAM_CBANK
	.align		4
        /*000c*/ 	.byte	0x04, 0x0a
        /*000e*/ 	.short	(.L_798 - .L_797)
	.align		4
.L_797:
        /*0010*/ 	.word	index@(.nv.constant0._ZN7cutlass13device_kernelIN5flash19enable_sm80_to_sm89INS1_16FlashAttnFwdSm80INS1_25CollectiveMainloopFwdSm80ILi8ELi2ELb0EN4cute5tupleIJNS5_1CILi128EEENS7_ILi64EEENS7_ILi192EEEEEELi192ENS_10bfloat16_tEfNS_4arch4Sm80ELb0ELb1ELb0ELb1ELb0ELb1ELb1ELb0EEENS1_21CollectiveEpilogueFwdINS6_IJS8_SA_S9_EEENS6_IJNS7_ILi1EEESI_SI_EEESC_SE_Li256ELb1ELb1ELb0ELb0EEENS1_19SingleTileSchedulerILb1ELb0ELb1ELi128EEEEEEEEEvNT_6ParamsE)
        /*0014*/ 	.short	0x0160
        /*0016*/ 	.short	0x0418


	//----- nvinfo : EIATTR_CBANK_PARAM_SIZE
	.align		4
.L_798:
        /*0018*/ 	.byte	0x03, 0x19
        /*001a*/ 	.short	0x0418


	//----- nvinfo : EIATTR_KPARAM_INFO
	.align		4
        /*001c*/ 	.byte	0x04, 0x17
        /*001e*/ 	.short	(.L_800 - .L_799)
.L_799:
        /*0020*/ 	.word	0x00000000
        /*0024*/ 	.short	0x0000
        /*0026*/ 	.short	0x0000
        /*0028*/ 	.byte	0x00, 0xf0, 0x61, 0x10


	//----- nvinfo : EIATTR_MAXREG_COUNT
	.align		4
.L_800:
        /*002c*/ 	.byte	0x03, 0x1b
        /*002e*/ 	.short	0x00ff


	//----- nvinfo : EIATTR_NUM_BARRIERS
	.align		4
        /*0030*/ 	.byte	0x02, 0x4c
        /*0032*/ 	.byte	0x02
	.zero		1


	//----- nvinfo : EIATTR_MERCURY_ISA_VERSION
	.align		4
        /*0034*/ 	.byte	0x03, 0x5f
        /*0036*/ 	.short	0x0000


	//----- nvinfo : EIATTR_COOP_GROUP_MASK_REGIDS
	.align		4
        /*0038*/ 	.byte	0x04, 0x29
        /*003a*/ 	.short	(.L_802 - .L_801)


	//   ....[0]....
.L_801:
        /*003c*/ 	.word	0xffffffff


	//   ....[1]....
        /*0040*/ 	.word	0xffffffff


	//   ....[2]....
        /*0044*/ 	.word	0xffffffff


	//   ....[3]....
        /*0048*/ 	.word	0xffffffff


	//   ....[4]....
        /*004c*/ 	.word	0xffffffff


	//   ....[5]....
        /*0050*/ 	.word	0xffffffff


	//   ....[6]....
        /*0054*/ 	.word	0xffffffff


	//   ....[7]....
        /*0058*/ 	.word	0xffffffff


	//   ....[8]....
        /*005c*/ 	.word	0xffffffff


	//   ....[9]....
        /*0060*/ 	.word	0xffffffff


	//   ....[10]....
        /*0064*/ 	.word	0xffffffff


	//   ....[11]....
        /*0068*/ 	.word	0xffffffff


	//   ....[12]....
        /*006c*/ 	.word	0xffffffff


	//   ....[13]....
        /*0070*/ 	.word	0xffffffff


	//   ....[14]....
        /*0074*/ 	.word	0xffffffff


	//   ....[15]....
        /*0078*/ 	.word	0xffffffff


	//   ....[16]....
        /*007c*/ 	.word	0xffffffff


	//   ....[17]....
        /*0080*/ 	.word	0xffffffff


	//   ....[18]....
        /*0084*/ 	.word	0xffffffff


	//   ....[19]....
        /*0088*/ 	.word	0xffffffff


	//   ....[20]....
        /*008c*/ 	.word	0xffffffff


	//   ....[21]....
        /*0090*/ 	.word	0xffffffff


	//   ....[22]....
        /*0094*/ 	.word	0xffffffff


	//   ....[23]....
        /*0098*/ 	.word	0xffffffff


	//   ....[24]....
        /*009c*/ 	.word	0xffffffff


	//   ....[25]....
        /*00a0*/ 	.word	0xffffffff


	//   ....[26]....
        /*00a4*/ 	.word	0xffffffff


	//   ....[27]....
        /*00a8*/ 	.word	0xffffffff


	//   ....[28]....
        /*00ac*/ 	.word	0xffffffff


	//   ....[29]....
        /*00b0*/ 	.word	0xffffffff


	//   ....[30]....
        /*00b4*/ 	.word	0xffffffff


	//   ....[31]....
        /*00b8*/ 	.word	0xffffffff


	//   ....[32]....
        /*00bc*/ 	.word	0xffffffff


	//   ....[33]....
        /*00c0*/ 	.word	0xffffffff


	//   ....[34]....
        /*00c4*/ 	.word	0xffffffff


	//   ....[35]....
        /*00c8*/ 	.word	0xffffffff


	//   ....[36]....
        /*00cc*/ 	.word	0xffffffff


	//   ....[37]....
        /*00d0*/ 	.word	0xffffffff


	//   ....[38]....
        /*00d4*/ 	.word	0xffffffff


	//   ....[39]....
        /*00d8*/ 	.word	0xffffffff


	//   ....[40]....
        /*00dc*/ 	.word	0xffffffff


	//   ....[41]....
        /*00e0*/ 	.word	0xffffffff


	//   ....[42]....
        /*00e4*/ 	.word	0xffffffff


	//   ....[43]....
        /*00e8*/ 	.word	0xffffffff


	//   ....[44]....
        /*00ec*/ 	.word	0xffffffff


	//   ....[45]....
        /*00f0*/ 	.word	0xffffffff


	//   ....[46]....
        /*00f4*/ 	.word	0xffffffff


	//   ....[47]....
        /*00f8*/ 	.word	0xffffffff


	//   ....[48]....
        /*00fc*/ 	.word	0xffffffff


	//   ....[49]....
        /*0100*/ 	.word	0xffffffff


	//   ....[50]....
        /*0104*/ 	.word	0xffffffff


	//   ....[51]....
        /*0108*/ 	.word	0xffffffff


	//   ....[52]....
        /*010c*/ 	.word	0xffffffff


	//   ....[53]....
        /*0110*/ 	.word	0xffffffff


	//   ....[54]....
        /*0114*/ 	.word	0xffffffff


	//   ....[55]....
        /*0118*/ 	.word	0xffffffff


	//   ....[56]....
        /*011c*/ 	.word	0xffffffff


	//   ....[57]....
        /*0120*/ 	.word	0xffffffff


	//   ....[58]....
        /*0124*/ 	.word	0xffffffff


	//   ....[59]....
        /*0128*/ 	.word	0xffffffff


	//   ....[60]....
        /*012c*/ 	.word	0xffffffff


	//   ....[61]....
        /*0130*/ 	.word	0xffffffff


	//   ....[62]....
        /*0134*/ 	.word	0xffffffff


	//   ....[63]....
        /*0138*/ 	.word	0xffffffff


	//   ....[64]....
        /*013c*/ 	.word	0xffffffff


	//   ....[65]....
        /*0140*/ 	.word	0xffffffff


	//   ....[66]....
        /*0144*/ 	.word	0xffffffff


	//   ....[67]....
        /*0148*/ 	.word	0xffffffff


	//   ....[68]....
        /*014c*/ 	.word	0xffffffff


	//   ....[69]....
        /*0150*/ 	.word	0xffffffff


	//   ....[70]....
        /*0154*/ 	.word	0xffffffff


	//----- nvinfo : EIATTR_COOP_GROUP_INSTR_OFFSETS
	.align		4
.L_802:
        /*0158*/ 	.byte	0x04, 0x28
        /*015a*/ 	.short	(.L_804 - .L_803)


	//   ....[0]....
.L_803:
        /*015c*/ 	.word	0x00000080


	//   ....[1]....
        /*0160*/ 	.word	0x00007150


	//   ....[2]....
        /*0164*/ 	.word	0x00007220


	//   ....[3]....
        /*0168*/ 	.word	0x000073f0


	//   ....[4]....
        /*016c*/ 	.word	0x00007420


	//   ....[5]....
        /*0170*/ 	.word	0x00007570


	//   ....[6]....
        /*0174*/ 	.word	0x000075a0


	//   ....[7]....
        /*0178*/ 	.word	0x000076f0


	//   ....[8]....
        /*017c*/ 	.word	0x00007730


	//   ....[9]....
        /*0180*/ 	.word	0x00008110


	//   ....[10]....
        /*0184*/ 	.word	0x00008180


	//   ....[11]....
        /*0188*/ 	.word	0x000081b0


	//   ....[12]....
        /*018c*/ 	.word	0x000081d0


	//   ....[13]....
        /*0190*/ 	.word	0x00008610


	//   ....[14]....
        /*0194*/ 	.word	0x000088d0


	//   ....[15]....
        /*0198*/ 	.word	0x00008910


	//   ....[16]....
        /*019c*/ 	.word	0x00008950


	//   ....[17]....
        /*01a0*/ 	.word	0x0000ba10


	//   ....[18]....
        /*01a4*/ 	.word	0x0000ba70


	//   ....[19]....
        /*01a8*/ 	.word	0x0000bac0


	//   ....[20]....
        /*01ac*/ 	.word	0x0000bad0


	//   ....[21]....
        /*01b0*/ 	.word	0x0000bd60


	//   ....[22]....
        /*01b4*/ 	.word	0x0000c020


	//   ....[23]....
        /*01b8*/ 	.word	0x0000c060


	//   ....[24]....
        /*01bc*/ 	.word	0x0000c0a0


	//   ....[25]....
        /*01c0*/ 	.word	0x00010280


	//   ....[26]....
        /*01c4*/ 	.word	0x00010450


	//   ....[27]....
        /*01c8*/ 	.word	0x00010fa0


	//   ....[28]....
        /*01cc*/ 	.word	0x00010ff0


	//   ....[29]....
        /*01d0*/ 	.word	0x00011010


	//   ....[30]....
        /*01d4*/ 	.word	0x00011100


	//   ....[31]....
        /*01d8*/ 	.word	0x00013130


	//   ....[32]....
        /*01dc*/ 	.word	0x00013480


	//   ....[33]....
        /*01e0*/ 	.word	0x00013c60


	//   ....[34]....
        /*01e4*/ 	.word	0x00013da0


	//   ....[35]....
        /*01e8*/ 	.word	0x00013db0


	//   ....[36]....
        /*01ec*/ 	.word	0x00013dd0


	//   ....[37]....
        /*01f0*/ 	.word	0x00016b10


	//   ....[38]....
        /*01f4*/ 	.word	0x00016b30


	//   ....[39]....
        /*01f8*/ 	.word	0x00016b50


	//   ....[40]....
        /*01fc*/ 	.word	0x00016b70


	//   ....[41]....
        /*0200*/ 	.word	0x00019450


	//   ....[42]....
        /*0204*/ 	.word	0x00019730


	//   ....[43]....
        /*0208*/ 	.word	0x00019fd0


	//   ....[44]....
        /*020c*/ 	.word	0x0001a160


	//   ....[45]....
        /*0210*/ 	.word	0x0001a190


	//   ....[46]....
        /*0214*/ 	.word	0x0001a200


	//   ....[47]....
        /*0218*/ 	.word	0x0001bc20


	//   ....[48]....
        /*021c*/ 	.word	0x0001bc50


	//   ....[49]....
        /*0220*/ 	.word	0x0001bc90


	//   ....[50]....
        /*0224*/ 	.word	0x0001bca0


	//   ....[51]....
        /*0228*/ 	.word	0x0001d1b0


	//   ....[52]....
        /*022c*/ 	.word	0x0001d1f0


	//   ....[53]....
        /*0230*/ 	.word	0x0001d230


	//   ....[54]....
        /*0234*/ 	.word	0x0001d270


	//   ....[55]....
        /*0238*/ 	.word	0x0001d460


	//   ....[56]....
        /*023c*/ 	.word	0x0001d470


	//   ....[57]....
        /*0240*/ 	.word	0x0001d5f0


	//   ....[58]....
        /*0244*/ 	.word	0x0001d620


	//   ....[59]....
        /*0248*/ 	.word	0x0001d770


	//   ....[60]....
        /*024c*/ 	.word	0x0001d7a0


	//   ....[61]....
        /*0250*/ 	.word	0x0001d8f0


	//   ....[62]....
        /*0254*/ 	.word	0x0001d910


	//   ....[63]....
        /*0258*/ 	.word	0x0001e0f0


	//   ....[64]....
        /*025c*/ 	.word	0x0001e110


	//   ....[65]....
        /*0260*/ 	.word	0x0001e240


	//   ....[66]....
        /*0264*/ 	.word	0x0001e270


	//   ....[67]....
        /*0268*/ 	.word	0x0001e3a0


	//   ....[68]....
        /*026c*/ 	.word	0x0001e3d0


	//   ....[69]....
        /*0270*/ 	.word	0x0001e500


	//   ....[70]....
        /*0274*/ 	.word	0x0001e520


	//----- nvinfo : EIATTR_EXIT_INSTR_OFFSETS
	.align		4
.L_804:
        /*0278*/ 	.byte	0x04, 0x1c
        /*027a*/ 	.short	(.L_806 - .L_805)


	//   ....[0]....
.L_805:
        /*027c*/ 	.word	0x00000310


	//   ....[1]....
        /*0280*/ 	.word	0x0001d920


	//   ....[2]....
        /*0284*/ 	.word	0x0001d9f0


	//   ....[3]....
        /*0288*/ 	.word	0x0001da50


	//   ....[4]....
        /*028c*/ 	.word	0x0001e530


	//   ....[5]....
        /*0290*/ 	.word	0x0001e5e0


	//   ....[6]....
        /*0294*/ 	.word	0x0001e640


	//----- nvinfo : EIATTR_CTAIDZ_USED
	.align		4
.L_806:
        /*0298*/ 	.byte	0x01, 0x04
	.zero		2


	//----- nvinfo : EIATTR_MAX_THREADS
	.align		4
        /*029c*/ 	.byte	0x04, 0x05
        /*029e*/ 	.short	(.L_808 - .L_807)
.L_807:
        /*02a0*/ 	.word	0x00000100
        /*02a4*/ 	.word	0x00000001
        /*02a8*/ 	.word	0x00000001


	//----- nvinfo : EIATTR_CRS_STACK_SIZE
	.align		4
.L_808:
        /*02ac*/ 	.byte	0x04, 0x1e
        /*02ae*/ 	.short	(.L_810 - .L_809)
.L_809:
        /*02b0*/ 	.word	0x00000000
.L_810:


//--------------------- .nv.info._ZN7cutlass13device_kernelIN5flash19enable_sm80_to_sm89INS1_16FlashAttnFwdSm80INS1_25CollectiveMainloopFwdSm80ILi8ELi2ELb1EN4cute5tupleIJNS5_1CILi128EEENS7_ILi96EEENS7_ILi192EEEEEELi192ENS_10bfloat16_tEfNS_4arch4Sm80ELb1ELb0ELb0ELb0ELb0ELb0ELb1ELb0EEENS1_21CollectiveEpilogueFwdINS6_IJS8_SA_S9_EEENS6_IJNS7_ILi1EEESI_SI_EEESC_SE_Li256ELb0ELb1ELb0ELb0EEENS1_30DynamicPersistentTileSchedulerILi256ELi256ELb0ELb1ELb0EEEEEEEEEvNT_6ParamsE --------------------------
	.section	.nv.info._ZN7cutlass13device_kernelIN5flash19enable_sm80_to_sm89INS1_16FlashAttnFwdSm80INS1_25CollectiveMainloopFwdSm80ILi8ELi2ELb1EN4cute5tupleIJNS5_1CILi128EEENS7_ILi96EEENS7_ILi192EEEEEELi192ENS_10bfloat16_tEfNS_4arch4Sm80ELb1ELb0ELb0ELb0ELb0ELb0ELb1ELb0EEENS1_21CollectiveEpilogueFwdINS6_IJS8_SA_S9_EEENS6_IJNS7_ILi1EEESI_SI_EEESC_SE_Li256ELb0ELb1ELb0ELb0EEENS1_30DynamicPersistentTileSchedulerILi256ELi256ELb0ELb1ELb0EEEEEEEEEvNT_6ParamsE,"",@"SHT_CUDA_INFO"
	.sectionflags	@""
	.align	4


	//----- nvinfo : EIATTR_CUDA_API_VERSION
	.align		4
        /*0000*/ 	.byte	0x04, 0x37
        /*0002*/ 	.short	(.L_812 - .L_811)
.L_811:
        /*0004*/ 	.word	0x00000082


	//----- nvinfo : EIATTR_SW2861232_WAR
	.align		4
.L_812:
        /*0008*/ 	.byte	0x01, 0x35
	.zero		2


	//----- nvinfo : EIATTR_PARAM_CBANK
	.align		4
        /*000c*/ 	.byte	0x04, 0x0a
        /*000e*/ 	.short	(.L_814 - .L_813)
	.align		4
.L_813:
        /*0010*/ 	.word	index@(.nv.constant0._ZN7cutlass13device_kernelIN5flash19enable_sm80_to_sm89INS1_16FlashAttnFwdSm80INS1_25CollectiveMainloopFwdSm80ILi8ELi2ELb1EN4cute5tupleIJNS5_1CILi128EEENS7_ILi96EEENS7_ILi192EEEEEELi192ENS_10bfloat16_tEfNS_4arch4Sm80ELb1ELb0ELb0ELb0ELb0ELb0ELb1ELb0EEENS1_21CollectiveEpilogueFwdINS6_IJS8_SA_S9_EEENS6_IJNS7_ILi1EEESI_SI_EEESC_SE_Li256ELb0ELb1ELb0ELb0EEENS1_30DynamicPersistentTileSchedulerILi256ELi256ELb0ELb1ELb0EEEEEEEEEvNT_6ParamsE)
        /*0014*/ 	.short	0x0160
        /*0016*/ 	.short	0x0428


	//----- nvinfo : EIATTR_CBANK_PARAM_SIZE
	.align		4
.L_814:
        /*0018*/ 	.byte	0x03, 0x19
        /*001a*/ 	.short	0x0428


	//----- nvinfo : EIATTR_KPARAM_INFO
	.align		4
        /*001c*/ 	.byte	0x04, 0x17
        /*001e*/ 	.short	(.L_816 - .L_815)
.L_815:
        /*0020*/ 	.word	0x00000000
        /*0024*/ 	.short	0x0000
        /*0026*/ 	.short	0x0000
        /*0028*/ 	.byte	0x00, 0xf0, 0xa1, 0x10


	//----- nvinfo : EIATTR_MAXREG_COUNT
	.align		4
.L_816:
        /*002c*/ 	.byte	0x03, 0x1b
        /*002e*/ 	.short	0x00ff


	//----- nvinfo : EIATTR_NUM_BARRIERS
	.align		4
        /*0030*/ 	.byte	0x02, 0x4c
        /*0032*/ 	.byte	0x06
	.zero		1


	//----- nvinfo : EIATTR_ANNOTATIONS
	.align		4
        /*0034*/ 	.byte	0x04, 0x55
        /*0036*/ 	.short	(.L_818 - .L_817)


	//   ....[0]....
.L_817:
        /* <DEDUP_REMOVED lines=71> */


	//----- nvinfo : EIATTR_MERCURY_ISA_VERSION
	.align		4
.L_818:
        /*0498*/ 	.byte	0x03, 0x5f
        /*049a*/ 	.short	0x0000


	//----- nvinfo : EIATTR_INT_WARP_WIDE_INSTR_OFFSETS
	.align		4
        /*049c*/ 	.byte	0x04, 0x31
        /*049e*/ 	.short	(.L_820 - .L_819)


	//   ....[0]....
.L_819:
        /*04a0*/ 	.word	0x0000dd50


	//   ....[1]....
        /*04a4*/ 	.word	0x0000ddd0


	//----- nvinfo : EIATTR_COOP_GROUP_MASK_REGIDS
	.align		4
.L_820:
        /*04a8*/ 	.byte	0x04, 0x29
        /*04aa*/ 	.short	(.L_822 - .L_821)


	//   ....[0]....
.L_821:
        /*04ac*/ 	.word	0xffffffff


	//   ....[1]....
        /*04b0*/ 	.word	0xffffffff


	//   ....[2]....
        /*04b4*/ 	.word	0xffffffff


	//   ....[3]....
        /*04b8*/ 	.word	0xffffffff


	//   ....[4]....
        /*04bc*/ 	.word	0xffffffff


	//   ....[5]....
        /*04c0*/ 	.word	0xffffffff


	//   ....[6]....
        /*04c4*/ 	.word	0xffffffff


	//   ....[7]....
        /*04c8*/ 	.word	0xffffffff


	//   ....[8]....
        /*04cc*/ 	.word	0xffffffff


	//   ....[9]....
        /*04d0*/ 	.word	0xffffffff


	//   ....[10]....
        /*04d4*/ 	.word	0xffffffff


	//   ....[11]....
        /*04d8*/ 	.word	0xffffffff


	//   ....[12]....
        /*04dc*/ 	.word	0xffffffff


	//   ....[13]....
        /*04e0*/ 	.word	0xffffffff


	//   ....[14]....
        /*04e4*/ 	.word	0xffffffff


	//   ....[15]....
        /*04e8*/ 	.word	0xffffffff


	//   ....[16]....
        /*04ec*/ 	.word	0xffffffff


	//   ....[17]....
        /*04f0*/ 	.word	0xffffffff


	//   ....[18]....
        /*04f4*/ 	.word	0xffffffff


	//   ....[19]....
        /*04f8*/ 	.word	0xffffffff


	//   ....[20]....
        /*04fc*/ 	.word	0xffffffff


	//   ....[21]....
        /*0500*/ 	.word	0xffffffff


	//   ....[22]....
        /*0504*/ 	.word	0xffffffff


	//   ....[23]....
        /*0508*/ 	.word	0xffffffff


	//   ....[24]....
        /*050c*/ 	.word	0xffffffff


	//   ....[25]....
        /*0510*/ 	.word	0xffffffff


	//   ....[26]....
        /*0514*/ 	.word	0xffffffff


	//   ....[27]....
        /*0518*/ 	.word	0xffffffff


	//   ....[28]....
        /*051c*/ 	.word	0xffffffff


	//   ....[29]....
        /*0520*/ 	.word	0xffffffff


	//   ....[30]....
        /*0524*/ 	.word	0xffffffff


	//   ....[31]....
        /*0528*/ 	.word	0xffffffff


	//   ....[32]....
        /*052c*/ 	.word	0xffffffff


	//   ....[33]....
        /*0530*/ 	.word	0xffffffff


	//   ....[34]....
        /*0534*/ 	.word	0xffffffff


	//   ....[35]....
        /*0538*/ 	.word	0xffffffff


	//   ....[36]....
        /*053c*/ 	.word	0xffffffff


	//   ....[37]....
        /*0540*/ 	.word	0xffffffff


	//   ....[38]....
        /*0544*/ 	.word	0xffffffff


	//   ....[39]....
        /*0548*/ 	.word	0xffffffff


	//   ....[40]....
        /*054c*/ 	.word	0xffffffff


	//   ....[41]....
        /*0550*/ 	.word	0xffffffff


	//   ....[42]....
        /*0554*/ 	.word	0xffffffff


	//   ....[43]....
        /*0558*/ 	.word	0xffffffff


	//   ....[44]....
        /*055c*/ 	.word	0xffffffff


	//   ....[45]....
        /*0560*/ 	.word	0xffffffff


	//   ....[46]....
        /*0564*/ 	.word	0xffffffff


	//   ....[47]....
        /*0568*/ 	.word	0xffffffff


	//   ....[48]....
        /*056c*/ 	.word	0xffffffff


	//   ....[49]....
        /*0570*/ 	.word	0xffffffff


	//   ....[50]....
        /*0574*/ 	.word	0xffffffff


	//   ....[51]....
        /*0578*/ 	.word	0xffffffff


	//   ....[52]....
        /*057c*/ 	.word	0xffffffff


	//   ....[53]....
        /*0580*/ 	.word	0xffffffff


	//   ....[54]....
        /*0584*/ 	.word	0xffffffff


	//   ....[55]....
        /*0588*/ 	.word	0xffffffff


	//   ....[56]....
        /*058c*/ 	.word	0xffffffff


	//   ....[57]....
        /*0590*/ 	.word	0xffffffff


	//   ....[58]....
        /*0594*/ 	.word	0xffffffff


	//   ....[59]....
        /*0598*/ 	.word	0xffffffff


	//   ....[60]....
        /*059c*/ 	.word	0xffffffff


	//   ....[61]....
        /*05a0*/ 	.word	0xffffffff


	//   ....[62]....
        /*05a4*/ 	.word	0xffffffff


	//   ....[63]....
        /*05a8*/ 	.word	0xffffffff


	//----- nvinfo : EIATTR_COOP_GROUP_INSTR_OFFSETS
	.align		4
.L_822:
        /*05ac*/ 	.byte	0x04, 0x28
        /*05ae*/ 	.short	(.L_824 - .L_823)


	//   ....[0]....
.L_823:
        /*05b0*/ 	.word	0x00000050


	//   ....[1]....
        /*05b4*/ 	.word	0x00001660


	//   ....[2]....
        /*05b8*/ 	.word	0x00001680


	//   ....[3]....
        /*05bc*/ 	.word	0x000016b0


	//   ....[4]....
        /*05c0*/ 	.word	0x000016d0


	//   ....[5]....
        /*05c4*/ 	.word	0x00001720


	//   ....[6]....
        /*05c8*/ 	.word	0x00001800


	//   ....[7]....
        /*05cc*/ 	.word	0x00001810


	//   ....[8]....
        /*05d0*/ 	.word	0x00001850


	//   ....[9]....
        /*05d4*/ 	.word	0x00003390


	//   ....[10]....
        /*05d8*/ 	.word	0x000033a0


	//   ....[11]....
        /*05dc*/ 	.word	0x00003c50


	//   ....[12]....
        /*05e0*/ 	.word	0x00003e10


	//   ....[13]....
        /*05e4*/ 	.word	0x00003e50


	//   ....[14]....
        /*05e8*/ 	.word	0x00003ec0


	//   ....[15]....
        /*05ec*/ 	.word	0x00006e30


	//   ....[16]....
        /*05f0*/ 	.word	0x00006e60


	//   ....[17]....
        /*05f4*/ 	.word	0x000077f0


	//   ....[18]....
        /*05f8*/ 	.word	0x00007860


	//   ....[19]....
        /*05fc*/ 	.word	0x00007880


	//   ....[20]....
        /*0600*/ 	.word	0x000078a0


	//   ....[21]....
        /*0604*/ 	.word	0x0000b1c0


	//   ....[22]....
        /*0608*/ 	.word	0x0000b250


	//   ....[23]....
        /*060c*/ 	.word	0x0000b260


	//   ....[24]....
        /*0610*/ 	.word	0x0000b2e0


	//   ....[25]....
        /*0614*/ 	.word	0x0000d500


	//   ....[26]....
        /*0618*/ 	.word	0x0000d550


	//   ....[27]....
        /*061c*/ 	.word	0x0000d570


	//   ....[28]....
        /*0620*/ 	.word	0x0000d590


	//   ....[29]....
        /*0624*/ 	.word	0x0000e5b0


	//   ....[30]....
        /*0628*/ 	.word	0x0000e9b0


	//   ....[31]....
        /*062c*/ 	.word	0x0000e9d0


	//   ....[32]....
        /*0630*/ 	.word	0x0000ea00


	//   ....[33]....
        /*0634*/ 	.word	0x0000ea30


	//   ....[34]....
        /*0638*/ 	.word	0x0000ebb0


	//   ....[35]....
        /*063c*/ 	.word	0x0000ebd0


	//   ....[36]....
        /*0640*/ 	.word	0x0000ed90


	//   ....[37]....
        /*0644*/ 	.word	0x0000edc0


	//   ....[38]....
        /*0648*/ 	.word	0x0000eec0


	//   ....[39]....
        /*064c*/ 	.word	0x0000eef0


	//   ....[40]....
        /*0650*/ 	.word	0x0000eff0


	//   ....[41]....
        /*0654*/ 	.word	0x0000f010


	//   ....[42]....
        /*0658*/ 	.word	0x0000f620


	//   ....[43]....
        /*065c*/ 	.word	0x0000f640


	//   ....[44]....
        /*0660*/ 	.word	0x0000f7d0


	//   ....[45]....
        /*0664*/ 	.word	0x0000f7e0


	//   ....[46]....
        /*0668*/ 	.word	0x0000f960


	//   ....[47]....
        /*066c*/ 	.word	0x0000f980


	//   ....[48]....
        /*0670*/ 	.word	0x0000fb00


	//   ....[49]....
        /*0674*/ 	.word	0x0000fb10


	//   ....[50]....
        /*0678*/ 	.word	0x0000fd00


	//   ....[51]....
        /*067c*/ 	.word	0x0000fde0


	//   ....[52]....
        /*0680*/ 	.word	0x0000fe40


	//   ....[53]....
        /*0684*/ 	.word	0x0000fe90


	//   ....[54]....
        /*0688*/ 	.word	0x0000fee0


	//   ....[55]....
        /*068c*/ 	.word	0x0000ff50


	//   ....[56]....
        /*0690*/ 	.word	0x0000ffc0


	//   ....[57]....
        /*0694*/ 	.word	0x00010020


	//   ....[58]....
        /*0698*/ 	.word	0x00010080


	//   ....[59]....
        /*069c*/ 	.word	0x000100e0


	//   ....[60]....
        /*06a0*/ 	.word	0x00010150


	//   ....[61]....
        /*06a4*/ 	.word	0x000101b0


	//   ....[62]....
        /*06a8*/ 	.word	0x00010210


	//   ....[63]....
        /*06ac*/ 	.word	0x00010270


	//----- nvinfo : EIATTR_EXIT_INSTR_OFFSETS
	.align		4
.L_824:
        /*06b0*/ 	.byte	0x04, 0x1c
        /*06b2*/ 	.short	(.L_826 - .L_825)


	//   ....[0]....
.L_825:
        /*06b4*/ 	.word	0x000000a0


	//   ....[1]....
        /*06b8*/ 	.word	0x0000fda0


	//----- nvinfo : EIATTR_MAX_THREADS
	.align		4
.L_826:
        /*06bc*/ 	.byte	0x04, 0x05
        /*06be*/ 	.short	(.L_828 - .L_827)
.L_827:
        /*06c0*/ 	.word	0x00000100
        /*06c4*/ 	.word	0x00000001
        /*06c8*/ 	.word	0x00000001


	//----- nvinfo : EIATTR_CRS_STACK_SIZE
	.align		4
.L_828:
        /*06cc*/ 	.byte	0x04, 0x1e
        /*06ce*/ 	.short	(.L_830 - .L_829)
.L_829:
        /*06d0*/ 	.word	0x00000000
.L_830:


//--------------------- .nv.info._ZN7cutlass13device_kernelIN5flash19enable_sm80_to_sm89INS1_16FlashAttnFwdSm80INS1_25CollectiveMainloopFwdSm80ILi8ELi2ELb1EN4cute5tupleIJNS5_1CILi128EEENS7_ILi96EEENS7_ILi192EEEEEELi192ENS_10bfloat16_tEfNS_4arch4Sm80ELb1ELb0ELb0ELb1ELb0ELb0ELb1ELb0EEENS1_21CollectiveEpilogueFwdINS6_IJS8_SA_S9_EEENS6_IJNS7_ILi1EEESI_SI_EEESC_SE_Li256ELb1ELb1ELb0ELb0EEENS1_19SingleTileSchedulerILb1ELb0ELb1ELi128EEEEEEEEEvNT_6ParamsE --------------------------
	.section	.nv.info._ZN7cutlass13device_kernelIN5flash19enable_sm80_to_sm89INS1_16FlashAttnFwdSm80INS1_25CollectiveMainloopFwdSm80ILi8ELi2ELb1EN4cute5tupleIJNS5_1CILi128EEENS7_ILi96EEENS7_ILi192EEEEEELi192ENS_10bfloat16_tEfNS_4arch4Sm80ELb1ELb0ELb0ELb1ELb0ELb0ELb1ELb0EEENS1_21CollectiveEpilogueFwdINS6_IJS8_SA_S9_EEENS6_IJNS7_ILi1EEESI_SI_EEESC_SE_Li256ELb1ELb1ELb0ELb0EEENS1_19SingleTileSchedulerILb1ELb0ELb1ELi128EEEEEEEEEvNT_6ParamsE,"",@"SHT_CUDA_INFO"
	.sectionflags	@""
	.align	4


	//----- nvinfo : EIATTR_CUDA_API_VERSION
	.align		4
        /*0000*/ 	.byte	0x04, 0x37
        /*0002*/ 	.short	(.L_832 - .L_831)
.L_831:
        /*0004*/ 	.word	0x00000082


	//----- nvinfo : EIATTR_SW2861232_WAR
	.align		4
.L_832:
        /*0008*/ 	.byte	0x01, 0x35
	.zero		2


	//----- nvinfo : EIATTR_PARAM_CBANK
	.align		4
        /*000c*/ 	.byte	0x04, 0x0a
        /*000e*/ 	.short	(.L_834 - .L_833)
	.align		4
.L_833:
        /*0010*/ 	.word	index@(.nv.constant0._ZN7cutlass13device_kernelIN5flash19enable_sm80_to_sm89INS1_16FlashAttnFwdSm80INS1_25CollectiveMainloopFwdSm80ILi8ELi2ELb1EN4cute5tupleIJNS5_1CILi128EEENS7_ILi96EEENS7_ILi192EEEEEELi192ENS_10bfloat16_tEfNS_4arch4Sm80ELb1ELb0ELb0ELb1ELb0ELb0ELb1ELb0EEENS1_21CollectiveEpilogueFwdINS6_IJS8_SA_S9_EEENS6_IJNS7_ILi1EEESI_SI_EEESC_SE_Li256ELb1ELb1ELb0ELb0EEENS1_19SingleTileSchedulerILb1ELb0ELb1ELi128EEEEEEEEEvNT_6ParamsE)
        /*0014*/ 	.short	0x0160
        /*0016*/ 	.short	0x0418


	//----- nvinfo : EIATTR_CBANK_PARAM_SIZE
	.align		4
.L_834:
        /*0018*/ 	.byte	0x03, 0x19
        /*001a*/ 	.short	0x0418


	//----- nvinfo : EIATTR_KPARAM_INFO
	.align		4
        /*001c*/ 	.byte	0x04, 0x17
        /*001e*/ 	.short	(.L_836 - .L_835)
.L_835:
        /*0020*/ 	.word	0x00000000
        /*0024*/ 	.short	0x0000
        /*0026*/ 	.short	0x0000
        /*0028*/ 	.byte	0x00, 0xf0, 0x61, 0x10


	//----- nvinfo : EIATTR_MAXREG_COUNT
	.align		4
.L_836:
        /*002c*/ 	.byte	0x03, 0x1b
        /*002e*/ 	.short	0x00ff


	//----- nvinfo : EIATTR_NUM_BARRIERS
	.align		4
        /*0030*/ 	.byte	0x02, 0x4c
        /*0032*/ 	.byte	0x02
	.zero		1


	//----- nvinfo : EIATTR_ANNOTATIONS
	.align		4
        /*0034*/ 	.byte	0x04, 0x55
        /*0036*/ 	.short	(.L_838 - .L_837)


	//   ....[0]....
.L_837:
        /* <DEDUP_REMOVED lines=24> */


	//----- nvinfo : EIATTR_MERCURY_ISA_VERSION
	.align		4
.L_838:
        /*01a8*/ 	.byte	0x03, 0x5f
        /*01aa*/ 	.short	0x0000


	//----- nvinfo : EIATTR_COOP_GROUP_MASK_REGIDS
	.align		4
        /*01ac*/ 	.byte	0x04, 0x29
        /*01ae*/ 	.short	(.L_840 - .L_839)


	//   ....[0]....
.L_839:
        /*01b0*/ 	.word	0xffffffff


	//   ....[1]....
        /*01b4*/ 	.word	0xffffffff


	//   ....[2]....
        /*01b8*/ 	.word	0xffffffff


	//   ....[3]....
        /*01bc*/ 	.word	0xffffffff


	//   ....[4]....
        /*01c0*/ 	.word	0xffffffff


	//   ....[5]....
        /*01c4*/ 	.word	0xffffffff


	//   ....[6]....
        /*01c8*/ 	.word	0xffffffff


	//   ....[7]....
        /*01cc*/ 	.word	0xffffffff


	//   ....[8]....
        /*01d0*/ 	.word	0xffffffff


	//   ....[9]....
        /*01d4*/ 	.word	0xffffffff


	//   ....[10]....
        /*01d8*/ 	.word	0xffffffff


	//   ....[11]....
        /*01dc*/ 	.word	0xffffffff


	//   ....[12]....
        /*01e0*/ 	.word	0xffffffff


	//   ....[13]....
        /*01e4*/ 	.word	0xffffffff


	//   ....[14]....
        /*01e8*/ 	.word	0xffffffff


	//   ....[15]....
        /*01ec*/ 	.word	0xffffffff


	//   ....[16]....
        /*01f0*/ 	.word	0xffffffff


	//   ....[17]....
        /*01f4*/ 	.word	0xffffffff


	//   ....[18]....
        /*01f8*/ 	.word	0xffffffff


	//   ....[19]....
        /*01fc*/ 	.word	0xffffffff


	//   ....[20]....
        /*0200*/ 	.word	0xffffffff


	//   ....[21]....
        /*0204*/ 	.word	0xffffffff


	//   ....[22]....
        /*0208*/ 	.word	0xffffffff


	//   ....[23]....
        /*020c*/ 	.word	0xffffffff


	//   ....[24]....
        /*0210*/ 	.word	0xffffffff


	//   ....[25]....
        /*0214*/ 	.word	0xffffffff


	//   ....[26]....
        /*0218*/ 	.word	0xffffffff


	//   ....[27]....
        /*021c*/ 	.word	0xffffffff


	//   ....[28]....
        /*0220*/ 	.word	0xffffffff


	//   ....[29]....
        /*0224*/ 	.word	0xffffffff


	//   ....[30]....
        /*0228*/ 	.word	0xffffffff


	//   ....[31]....
        /*022c*/ 	.word	0xffffffff


	//   ....[32]....
        /*0230*/ 	.word	0xffffffff


	//   ....[33]....
        /*0234*/ 	.word	0xffffffff


	//   ....[34]....
        /*0238*/ 	.word	0xffffffff


	//   ....[35]....
        /*023c*/ 	.word	0xffffffff


	//   ....[36]....
        /*0240*/ 	.word	0xffffffff


	//   ....[37]....
        /*0244*/ 	.word	0xffffffff


	//   ....[38]....
        /*0248*/ 	.word	0xffffffff


	//   ....[39]....
        /*024c*/ 	.word	0xffffffff


	//   ....[40]....
        /*0250*/ 	.word	0xffffffff


	//   ....[41]....
        /*0254*/ 	.word	0xffffffff


	//   ....[42]....
        /*0258*/ 	.word	0xffffffff


	//   ....[43]....
        /*025c*/ 	.word	0xffffffff


	//   ....[44]....
        /*0260*/ 	.word	0xffffffff


	//   ....[45]....
        /*0264*/ 	.word	0xffffffff


	//   ....[46]....
        /*0268*/ 	.word	0xffffffff


	//   ....[47]....
        /*026c*/ 	.word	0xffffffff


	//   ....[48]....
        /*0270*/ 	.word	0xffffffff


	//----- nvinfo : EIATTR_COOP_GROUP_INSTR_OFFSETS
	.align		4
.L_840:
        /*0274*/ 	.byte	0x04, 0x28
        /*0276*/ 	.short	(.L_842 - .L_841)


	//   ....[0]....
.L_841:
        /*0278*/ 	.word	0x00000090


	//   ....[1]....
        /*027c*/ 	.word	0x000011d0


	//   ....[2]....
        /*0280*/ 	.word	0x00001210


	//   ....[3]....
        /*0284*/ 	.word	0x00001350


	//   ....[4]....
        /*0288*/ 	.word	0x00001390


	//   ....[5]....
        /*028c*/ 	.word	0x00001490


	//   ....[6]....
        /*0290*/ 	.word	0x00001510


	//   ....[7]....
        /*0294*/ 	.word	0x00001540


	//   ....[8]....
        /*0298*/ 	.word	0x00001560


	//   ....[9]....
        /*029c*/ 	.word	0x00003410


	//   ....[10]....
        /*02a0*/ 	.word	0x00003420


	//   ....[11]....
        /*02a4*/ 	.word	0x00003db0


	//   ....[12]....
        /*02a8*/ 	.word	0x00003ef0


	//   ....[13]....
        /*02ac*/ 	.word	0x00003f00


	//   ....[14]....
        /*02b0*/ 	.word	0x00003f50


	//   ....[15]....
        /*02b4*/ 	.word	0x00007560


	//   ....[16]....
        /*02b8*/ 	.word	0x00007570


	//   ....[17]....
        /*02bc*/ 	.word	0x00007ec0


	//   ....[18]....
        /*02c0*/ 	.word	0x00007ff0


	//   ....[19]....
        /*02c4*/ 	.word	0x00008000


	//   ....[20]....
        /*02c8*/ 	.word	0x00008060


	//   ....[21]....
        /*02cc*/ 	.word	0x0000bca0


	//   ....[22]....
        /*02d0*/ 	.word	0x0000bcd0


	//   ....[23]....
        /*02d4*/ 	.word	0x0000bcf0


	//   ....[24]....
        /*02d8*/ 	.word	0x0000bd10


	//   ....[25]....
        /*02dc*/ 	.word	0x0000df50


	//   ....[26]....
        /*02e0*/ 	.word	0x0000df60


	//   ....[27]....
        /*02e4*/ 	.word	0x0000df90


	//   ....[28]....
        /*02e8*/ 	.word	0x0000dfa0


	//   ....[29]....
        /*02ec*/ 	.word	0x0000f510


	//   ....[30]....
        /*02f0*/ 	.word	0x0000f560


	//   ....[31]....
        /*02f4*/ 	.word	0x0000f590


	//   ....[32]....
        /*02f8*/ 	.word	0x0000f5b0


	//   ....[33]....
        /*02fc*/ 	.word	0x0000f790


	//   ....[34]....
        /*0300*/ 	.word	0x0000f7a0


	//   ....[35]....
        /*0304*/ 	.word	0x0000f920


	//   ....[36]....
        /*0308*/ 	.word	0x0000f950


	//   ....[37]....
        /*030c*/ 	.word	0x0000faa0


	//   ....[38]....
        /*0310*/ 	.word	0x0000fad0


	//   ....[39]....
        /*0314*/ 	.word	0x0000fc20


	//   ....[40]....
        /*0318*/ 	.word	0x0000fc40


	//   ....[41]....
        /*031c*/ 	.word	0x00010440


	//   ....[42]....
        /*0320*/ 	.word	0x00010460


	//   ....[43]....
        /*0324*/ 	.word	0x000105b0


	//   ....[44]....
        /*0328*/ 	.word	0x000105e0


	//   ....[45]....
        /*032c*/ 	.word	0x00010710


	//   ....[46]....
        /*0330*/ 	.word	0x00010740


	//   ....[47]....
        /*0334*/ 	.word	0x00010870


	//   ....[48]....
        /*0338*/ 	.word	0x00010890


	//----- nvinfo : EIATTR_EXIT_INSTR_OFFSETS
	.align		4
.L_842:
        /*033c*/ 	.byte	0x04, 0x1c
        /*033e*/ 	.short	(.L_844 - .L_843)


	//   ....[0]....
.L_843:
        /*0340*/ 	.word	0x00000350


	//   ....[1]....
        /*0344*/ 	.word	0x0000fc50


	//   ....[2]....
        /*0348*/ 	.word	0x0000fd20


	//   ....[3]....
        /*034c*/ 	.word	0x0000fd80


	//   ....[4]....
        /*0350*/ 	.word	0x000108a0


	//   ....[5]....
        /*0354*/ 	.word	0x00010950


	//   ....[6]....
        /*0358*/ 	.word	0x000109b0


	//----- nvinfo : EIATTR_CTAIDZ_USED
	.align		4
.L_844:
        /*035c*/ 	.byte	0x01, 0x04
	.zero		2


	//----- nvinfo : EIATTR_MAX_THREADS
	.align		4
        /*0360*/ 	.byte	0x04, 0x05
        /*0362*/ 	.short	(.L_846 - .L_845)
.L_845:
        /*0364*/ 	.word	0x00000100
        /*0368*/ 	.word	0x00000001
        /*036c*/ 	.word	0x00000001


	//----- nvinfo : EIATTR_CRS_STACK_SIZE
	.align		4
.L_846:
        /*0370*/ 	.byte	0x04, 0x1e
        /*0372*/ 	.short	(.L_848 - .L_847)
.L_847:
        /*0374*/ 	.word	0x00000000
.L_848:


//--------------------- .nv.info._ZN7cutlass13device_kernelIN5flash19enable_sm80_to_sm89INS1_16FlashAttnFwdSm80INS1_25CollectiveMainloopFwdSm80ILi8ELi2ELb0EN4cute5tupleIJNS5_1CILi128EEENS7_ILi64EEENS7_ILi192EEEEEELi192ENS_10bfloat16_tEfNS_4arch4Sm80ELb1ELb0ELb0ELb1ELb0ELb1ELb1ELb0EEENS1_21CollectiveEpilogueFwdINS6_IJS8_SA_S9_EEENS6_IJNS7_ILi1EEESI_SI_EEESC_SE_Li256ELb1ELb1ELb0ELb0EEENS1_19SingleTileSchedulerILb1ELb0ELb1ELi128EEEEEEEEEvNT_6ParamsE --------------------------
	.section	.nv.info._ZN7cutlass13device_kernelIN5flash19enable_sm80_to_sm89INS1_16FlashAttnFwdSm80INS1_25CollectiveMainloopFwdSm80ILi8ELi2ELb0EN4cute5tupleIJNS5_1CILi128EEENS7_ILi64EEENS7_ILi192EEEEEELi192ENS_10bfloat16_tEfNS_4arch4Sm80ELb1ELb0ELb0ELb1ELb0ELb1ELb1ELb0EEENS1_21CollectiveEpilogueFwdINS6_IJS8_SA_S9_EEENS6_IJNS7_ILi1EEESI_SI_EEESC_SE_Li256ELb1ELb1ELb0ELb0EEENS1_19SingleTileSchedulerILb1ELb0ELb1ELi128EEEEEEEEEvNT_6ParamsE,"",@"SHT_CUDA_INFO"
	.sectionflags	@""
	.align	4


	//----- nvinfo : EIATTR_CUDA_API_VERSION
	.align		4
        /*0000*/ 	.byte	0x04, 0x37
        /*0002*/ 	.short	(.L_850 - .L_849)
.L_849:
        /*0004*/ 	.word	0x00000082


	//----- nvinfo : EIATTR_SW2861232_WAR
	.align		4
.L_850:
        /*0008*/ 	.byte	0x01, 0x35
	.zero		2


	//----- nvinfo : EIATTR_PARAM_CBANK
	.align		4
        /*000c*/ 	.byte	0x04, 0x0a
        /*000e*/ 	.short	(.L_852 - .L_851)
	.align		4
.L_851:
        /*0010*/ 	.word	index@(.nv.constant0._ZN7cutlass13device_kernelIN5flash19enable_sm80_to_sm89INS1_16FlashAttnFwdSm80INS1_25CollectiveMainloopFwdSm80ILi8ELi2ELb0EN4cute5tupleIJNS5_1CILi128EEENS7_ILi64EEENS7_ILi192EEEEEELi192ENS_10bfloat16_tEfNS_4arch4Sm80ELb1ELb0ELb0ELb1ELb0ELb1ELb1ELb0EEENS1_21CollectiveEpilogueFwdINS6_IJS8_SA_S9_EEENS6_IJNS7_ILi1EEESI_SI_EEESC_SE_Li256ELb1ELb1ELb0ELb0EEENS1_19SingleTileSchedulerILb1ELb0ELb1ELi128EEEEEEEEEvNT_6ParamsE)
        /*0014*/ 	.short	0x0160
        /*0016*/ 	.short	0x0418


	//----- nvinfo : EIATTR_CBANK_PARAM_SIZE
	.align		4
.L_852:
        /*0018*/ 	.byte	0x03, 0x19
        /*001a*/ 	.short	0x0418


	//----- nvinfo : EIATTR_KPARAM_INFO
	.align		4
        /*001c*/ 	.byte	0x04, 0x17
        /*001e*/ 	.short	(.L_854 - .L_853)
.L_853:
        /*0020*/ 	.word	0x00000000
        /*0024*/ 	.short	0x0000
        /*0026*/ 	.short	0x0000
        /*0028*/ 	.byte	0x00, 0xf0, 0x61, 0x10


	//----- nvinfo : EIATTR_MAXREG_COUNT
	.align		4
.L_854:
        /*002c*/ 	.byte	0x03, 0x1b
        /*002e*/ 	.short	0x00ff


	//----- nvinfo : EIATTR_NUM_BARRIERS
	.align		4
        /*0030*/ 	.byte	0x02, 0x4c
        /*0032*/ 	.byte	0x02
	.zero		1


	//----- nvinfo : EIATTR_MERCURY_ISA_VERSION
	.align		4
        /*0034*/ 	.byte	0x03, 0x5f
        /*0036*/ 	.short	0x0000


	//----- nvinfo : EIATTR_COOP_GROUP_MASK_REGIDS
	.align		4
        /*0038*/ 	.byte	0x04, 0x29
        /*003a*/ 	.short	(.L_856 - .L_855)


	//   ....[0]....
.L_855:
        /*003c*/ 	.word	0xffffffff


	//   ....[1]....
        /*0040*/ 	.word	0xffffffff


	//   ....[2]....
        /*0044*/ 	.word	0xffffffff


	//   ....[3]....
        /*0048*/ 	.word	0xffffffff


	//   ....[4]....
        /*004c*/ 	.word	0xffffffff


	//   ....[5]....
        /*0050*/ 	.word	0xffffffff


	//   ....[6]....
        /*0054*/ 	.word	0xffffffff


	//   ....[7]....
        /*0058*/ 	.word	0xffffffff


	//   ....[8]....
        /*005c*/ 	.word	0xffffffff


	//   ....[9]....
        /*0060*/ 	.word	0xffffffff


	//   ....[10]....
        /*0064*/ 	.word	0xffffffff


	//   ....[11]....
        /*0068*/ 	.word	0xffffffff


	//   ....[12]....
        /*006c*/ 	.word	0xffffffff


	//   ....[13]....
        /*0070*/ 	.word	0xffffffff


	//   ....[14]....
        /*0074*/ 	.word	0xffffffff


	//   ....[15]....
        /*0078*/ 	.word	0xffffffff


	//   ....[16]....
        /*007c*/ 	.word	0xffffffff


	//   ....[17]....
        /*0080*/ 	.word	0xffffffff


	//   ....[18]....
        /*0084*/ 	.word	0xffffffff


	//   ....[19]....
        /*0088*/ 	.word	0xffffffff


	//   ....[20]....
        /*008c*/ 	.word	0xffffffff


	//   ....[21]....
        /*0090*/ 	.word	0xffffffff


	//   ....[22]....
        /*0094*/ 	.word	0xffffffff


	//   ....[23]....
        /*0098*/ 	.word	0xffffffff


	//   ....[24]....
        /*009c*/ 	.word	0xffffffff


	//   ....[25]....
        /*00a0*/ 	.word	0xffffffff


	//   ....[26]....
        /*00a4*/ 	.word	0xffffffff


	//   ....[27]....
        /*00a8*/ 	.word	0xffffffff


	//   ....[28]....
        /*00ac*/ 	.word	0xffffffff


	//   ....[29]....
        /*00b0*/ 	.word	0xffffffff


	//   ....[30]....
        /*00b4*/ 	.word	0xffffffff


	//   ....[31]....
        /*00b8*/ 	.word	0xffffffff


	//   ....[32]....
        /*00bc*/ 	.word	0xffffffff


	//   ....[33]....
        /*00c0*/ 	.word	0xffffffff


	//   ....[34]....
        /*00c4*/ 	.word	0xffffffff


	//   ....[35]....
        /*00c8*/ 	.word	0xffffffff


	//   ....[36]....
        /*00cc*/ 	.word	0xffffffff


	//   ....[37]....
        /*00d0*/ 	.word	0xffffffff


	//   ....[38]....
        /*00d4*/ 	.word	0xffffffff


	//   ....[39]....
        /*00d8*/ 	.word	0xffffffff


	//   ....[40]....
        /*00dc*/ 	.word	0xffffffff


	//   ....[41]....
        /*00e0*/ 	.word	0xffffffff


	//   ....[42]....
        /*00e4*/ 	.word	0xffffffff


	//   ....[43]....
        /*00e8*/ 	.word	0xffffffff


	//   ....[44]....
        /*00ec*/ 	.word	0xffffffff


	//   ....[45]....
        /*00f0*/ 	.word	0xffffffff


	//   ....[46]....
        /*00f4*/ 	.word	0xffffffff


	//   ....[47]....
        /*00f8*/ 	.word	0xffffffff


	//   ....[48]....
        /*00fc*/ 	.word	0xffffffff


	//   ....[49]....
        /*0100*/ 	.word	0xffffffff


	//   ....[50]....
        /*0104*/ 	.word	0xffffffff


	//   ....[51]....
        /*0108*/ 	.word	0xffffffff


	//   ....[52]....
        /*010c*/ 	.word	0xffffffff


	//   ....[53]....
        /*0110*/ 	.word	0xffffffff


	//   ....[54]....
        /*0114*/ 	.word	0xffffffff


	//   ....[55]....
        /*0118*/ 	.word	0xffffffff


	//   ....[56]....
        /*011c*/ 	.word	0xffffffff


	//   ....[57]....
        /*0120*/ 	.word	0xffffffff


	//   ....[58]....
        /*0124*/ 	.word	0xffffffff


	//   ....[59]....
        /*0128*/ 	.word	0xffffffff


	//   ....[60]....
        /*012c*/ 	.word	0xffffffff


	//   ....[61]....
        /*0130*/ 	.word	0xffffffff


	//   ....[62]....
        /*0134*/ 	.word	0xffffffff


	//   ....[63]....
        /*0138*/ 	.word	0xffffffff


	//   ....[64]....
        /*013c*/ 	.word	0xffffffff


	//----- nvinfo : EIATTR_COOP_GROUP_INSTR_OFFSETS
	.align		4
.L_856:
        /*0140*/ 	.byte	0x04, 0x28
        /*0142*/ 	.short	(.L_858 - .L_857)


	//   ....[0]....
.L_857:
        /*0144*/ 	.word	0x00000080


	//   ....[1]....
        /*0148*/ 	.word	0x00006d10


	//   ....[2]....
        /*014c*/ 	.word	0x00006d30


	//   ....[3]....
        /*0150*/ 	.word	0x00006ea0


	//   ....[4]....
        /*0154*/ 	.word	0x00006ed0


	//   ....[5]....
        /*0158*/ 	.word	0x00007010


	//   ....[6]....
        /*015c*/ 	.word	0x00007040


	//   ....[7]....
        /*0160*/ 	.word	0x00007170


	//   ....[8]....
        /*0164*/ 	.word	0x000071a0


	//   ....[9]....
        /*0168*/ 	.word	0x00007b50


	//   ....[10]....
        /*016c*/ 	.word	0x00007c00


	//   ....[11]....
        /*0170*/ 	.word	0x00007c20


	//   ....[12]....
        /*0174*/ 	.word	0x00007c40


	//   ....[13]....
        /*0178*/ 	.word	0x00008080


	//   ....[14]....
        /*017c*/ 	.word	0x00008340


	//   ....[15]....
        /*0180*/ 	.word	0x00008380


	//   ....[16]....
        /*0184*/ 	.word	0x000083c0


	//   ....[17]....
        /*0188*/ 	.word	0x0000b440


	//   ....[18]....
        /*018c*/ 	.word	0x0000b4d0


	//   ....[19]....
        /*0190*/ 	.word	0x0000b520


	//   ....[20]....
        /*0194*/ 	.word	0x0000b530


	//   ....[21]....
        /*0198*/ 	.word	0x0000b7c0


	//   ....[22]....
        /*019c*/ 	.word	0x0000ba80


	//   ....[23]....
        /*01a0*/ 	.word	0x0000bac0


	//   ....[24]....
        /*01a4*/ 	.word	0x0000bb00


	//   ....[25]....
        /*01a8*/ 	.word	0x0000fc80


	//   ....[26]....
        /*01ac*/ 	.word	0x0000fdd0


	//   ....[27]....
        /*01b0*/ 	.word	0x000103d0


	//   ....[28]....
        /*01b4*/ 	.word	0x00010490


	//   ....[29]....
        /*01b8*/ 	.word	0x000104a0


	//   ....[30]....
        /*01bc*/ 	.word	0x000104d0


	//   ....[31]....
        /*01c0*/ 	.word	0x00012460


	//   ....[32]....
        /*01c4*/ 	.word	0x00012490


	//   ....[33]....
        /*01c8*/ 	.word	0x00012c00


	//   ....[34]....
        /*01cc*/ 	.word	0x00012c20


	//   ....[35]....
        /*01d0*/ 	.word	0x00012c40


	//   ....[36]....
        /*01d4*/ 	.word	0x00012c60


	//   ....[37]....
        /*01d8*/ 	.word	0x000157f0


	//   ....[38]....
        /*01dc*/ 	.word	0x00015810


	//   ....[39]....
        /*01e0*/ 	.word	0x00015830


	//   ....[40]....
        /*01e4*/ 	.word	0x00015850


	//   ....[41]....
        /*01e8*/ 	.word	0x00017290


	//   ....[42]....
        /*01ec*/ 	.word	0x000172c0


	//   ....[43]....
        /*01f0*/ 	.word	0x00017300


	//   ....[44]....
        /*01f4*/ 	.word	0x00017310


	//   ....[45]....
        /*01f8*/ 	.word	0x00018830


	//   ....[46]....
        /*01fc*/ 	.word	0x00018860


	//   ....[47]....
        /*0200*/ 	.word	0x000188a0


	//   ....[48]....
        /*0204*/ 	.word	0x000188e0


	//   ....[49]....
        /*0208*/ 	.word	0x00018ad0


	//   ....[50]....
        /*020c*/ 	.word	0x00018ae0


	//   ....[51]....
        /*0210*/ 	.word	0x00018c60


	//   ....[52]....
        /*0214*/ 	.word	0x00018c90


	//   ....[53]....
        /*0218*/ 	.word	0x00018de0


	//   ....[54]....
        /*021c*/ 	.word	0x00018e10


	//   ....[55]....
        /*0220*/ 	.word	0x00018f60


	//   ....[56]....
        /*0224*/ 	.word	0x00018f80


	//   ....[57]....
        /*0228*/ 	.word	0x00019760


	//   ....[58]....
        /*022c*/ 	.word	0x00019780


	//   ....[59]....
        /*0230*/ 	.word	0x000198b0


	//   ....[60]....
        /*0234*/ 	.word	0x000198e0


	//   ....[61]....
        /*0238*/ 	.word	0x00019a10


	//   ....[62]....
        /*023c*/ 	.word	0x00019a40


	//   ....[63]....
        /*0240*/ 	.word	0x00019b70


	//   ....[64]....
        /*0244*/ 	.word	0x00019b90


	//----- nvinfo : EIATTR_EXIT_INSTR_OFFSETS
	.align		4
.L_858:
        /*0248*/ 	.byte	0x04, 0x1c
        /*024a*/ 	.short	(.L_860 - .L_859)


	//   ....[0]....
.L_859:
        /*024c*/ 	.word	0x00000330


	//   ....[1]....
        /*0250*/ 	.word	0x00018f90


	//   ....[2]....
        /*0254*/ 	.word	0x00019060


	//   ....[3]....
        /*0258*/ 	.word	0x000190c0


	//   ....[4]....
        /*025c*/ 	.word	0x00019ba0


	//   ....[5]....
        /*0260*/ 	.word	0x00019c50


	//   ....[6]....
        /*0264*/ 	.word	0x00019cb0


	//----- nvinfo : EIATTR_CTAIDZ_USED
	.align		4
.L_860:
        /*0268*/ 	.byte	0x01, 0x04
	.zero		2


	//----- nvinfo : EIATTR_MAX_THREADS
	.align		4
        /*026c*/ 	.byte	0x04, 0x05
        /*026e*/ 	.short	(.L_862 - .L_861)
.L_861:
        /*0270*/ 	.word	0x00000100
        /*0274*/ 	.word	0x00000001
        /*0278*/ 	.word	0x00000001


	//----- nvinfo : EIATTR_CRS_STACK_SIZE
	.align		4
.L_862:
        /*027c*/ 	.byte	0x04, 0x1e
        /*027e*/ 	.short	(.L_864 - .L_863)
.L_863:
        /*0280*/ 	.word	0x00000000
.L_864:


//--------------------- .nv.callgraph             --------------------------
	.section	.nv.callgraph,"",@"SHT_CUDA_CALLGRAPH"
	.align	4
	.sectionentsize	8
	.align		4
        /*0000*/ 	.word	0x00000000
	.align		4
        /*0004*/ 	.word	0xffffffff
	.align		4
        /*0008*/ 	.word	0x00000000
	.align		4
        /*000c*/ 	.word	0xfffffffe
	.align		4
        /*0010*/ 	.word	0x00000000
	.align		4
        /*0014*/ 	.word	0xfffffffd
	.align		4
        /*0018*/ 	.word	0x00000000
	.align		4
        /*001c*/ 	.word	0xfffffffc


//--------------------- .nv.rel.action            --------------------------
	.section	.nv.rel.action,"",@"SHT_CUDA_RELOCINFO"
	.align	8
	.sectionentsize	8
        /*0000*/ 	.byte	0x73, 0x00, 0x00, 0x00, 0x00, 0x00, 0x00, 0x00, 0x00, 0x00, 0x00, 0x11, 0x25, 0x00, 0x05, 0x36


//--------------------- .nv.constant4             --------------------------
	.section	.nv.constant4,"a",@progbits
	.align	8
	.align		8
.nv.constant4:
        /*0000*/ 	.dword	_ZN77_INTERNAL_591b084b_41_flash_fwd_hdim192_bf16_softcapall_sm80_cu_61719c98_37344cuda3std3__45__cpo5beginE
	.align		8
        /*0008*/ 	.dword	_ZN77_INTERNAL_591b084b_41_flash_fwd_hdim192_bf16_softcapall_sm80_cu_61719c98_37344cuda3std3__45__cpo3endE
	.align		8
        /*0010*/ 	.dword	_ZN77_INTERNAL_591b084b_41_flash_fwd_hdim192_bf16_softcapall_sm80_cu_61719c98_37344cuda3std3__45__cpo6cbeginE
	.align		8
        /*0018*/ 	.dword	_ZN77_INTERNAL_591b084b_41_flash_fwd_hdim192_bf16_softcapall_sm80_cu_61719c98_37344cuda3std3__45__cpo4cendE
	.align		8
        /*0020*/ 	.dword	_ZN77_INTERNAL_591b084b_41_flash_fwd_hdim192_bf16_softcapall_sm80_cu_61719c98_37344cuda3std3__479_GLOBAL__N__591b084b_41_flash_fwd_hdim192_bf16_softcapall_sm80_cu_61719c98_37346ignoreE
	.align		8
        /*0028*/ 	.dword	_ZN77_INTERNAL_591b084b_41_flash_fwd_hdim192_bf16_softcapall_sm80_cu_61719c98_37344cuda3std3__419piecewise_constructE
	.align		8
        /*0030*/ 	.dword	_ZN77_INTERNAL_591b084b_41_flash_fwd_hdim192_bf16_softcapall_sm80_cu_61719c98_37344cuda3std3__48in_placeE
	.align		8
        /*0038*/ 	.dword	_ZN77_INTERNAL_591b084b_41_flash_fwd_hdim192_bf16_softcapall_sm80_cu_61719c98_37344cuda3std6ranges3__45__cpo4swapE
	.align		8
        /*0040*/ 	.dword	_ZN77_INTERNAL_591b084b_41_flash_fwd_hdim192_bf16_softcapall_sm80_cu_61719c98_37344cuda3std6ranges3__45__cpo9iter_moveE
	.align		8
        /*0048*/ 	.dword	_ZN77_INTERNAL_591b084b_41_flash_fwd_hdim192_bf16_softcapall_sm80_cu_61719c98_37344cute7productE
	.align		8
        /*0050*/ 	.dword	_ZN77_INTERNAL_591b084b_41_flash_fwd_hdim192_bf16_softcapall_sm80_cu_61719c98_37344cute1_E


//--------------------- .nv.constant0._ZN7cutlass13device_kernelIN5flash19enable_sm80_to_sm89INS1_16FlashAttnFwdSm80INS1_25CollectiveMainloopFwdSm80ILi8ELi1ELb1EN4cute5tupleIJNS5_1CILi128EEENS7_ILi96EEENS7_ILi192EEEEEELi192ENS_10bfloat16_tEfNS_4arch4Sm80ELb0ELb0ELb1ELb0ELb0ELb0ELb1ELb0EEENS1_21CollectiveEpilogueFwdINS6_IJS8_SA_S9_EEENS6_IJNS7_ILi1EEESI_SI_EEESC_SE_Li256ELb0ELb1ELb0ELb0EEENS1_19SingleTileSchedulerILb0ELb0ELb1ELi128EEEEEEEEEvNT_6ParamsE --------------------------
	.section	.nv.constant0._ZN7cutlass13device_kernelIN5flash19enable_sm80_to_sm89INS1_16FlashAttnFwdSm80INS1_25CollectiveMainloopFwdSm80ILi8ELi1ELb1EN4cute5tupleIJNS5_1CILi128EEENS7_ILi96EEENS7_ILi192EEEEEELi192ENS_10bfloat16_tEfNS_4arch4Sm80ELb0ELb0ELb1ELb0ELb0ELb0ELb1ELb0EEENS1_21CollectiveEpilogueFwdINS6_IJS8_SA_S9_EEENS6_IJNS7_ILi1EEESI_SI_EEESC_SE_Li256ELb0ELb1ELb0ELb0EEENS1_19SingleTileSchedulerILb0ELb0ELb1ELi128EEEEEEEEEvNT_6ParamsE,"a",@progbits
	.sectionflags	@""
	.align	4
.nv.constant0._ZN7cutlass13device_kernelIN5flash19enable_sm80_to_sm89INS1_16FlashAttnFwdSm80INS1_25CollectiveMainloopFwdSm80ILi8ELi1ELb1EN4cute5tupleIJNS5_1CILi128EEENS7_ILi96EEENS7_ILi192EEEEEELi192ENS_10bfloat16_tEfNS_4arch4Sm80ELb0ELb0ELb1ELb0ELb0ELb0ELb1ELb0EEENS1_21CollectiveEpilogueFwdINS6_IJS8_SA_S9_EEENS6_IJNS7_ILi1EEESI_SI_EEESC_SE_Li256ELb0ELb1ELb0ELb0EEENS1_19SingleTileSchedulerILb0ELb0ELb1ELi128EEEEEEEEEvNT_6ParamsE:
	.zero		1400


//--------------------- .nv.constant0._ZN7cutlass13device_kernelIN5flash19enable_sm80_to_sm89INS1_16FlashAttnFwdSm80INS1_25CollectiveMainloopFwdSm80ILi8ELi1ELb1EN4cute5tupleIJNS5_1CILi128EEENS7_ILi96EEENS7_ILi192EEEEEELi192ENS_10bfloat16_tEfNS_4arch4Sm80ELb0ELb0ELb1ELb1ELb0ELb0ELb1ELb0EEENS1_21CollectiveEpilogueFwdINS6_IJS8_SA_S9_EEENS6_IJNS7_ILi1EEESI_SI_EEESC_SE_Li256ELb1ELb1ELb0ELb0EEENS1_19SingleTileSchedulerILb1ELb0ELb1ELi128EEEEEEEEEvNT_6ParamsE --------------------------
	.section	.nv.constant0._ZN7cutlass13device_kernelIN5flash19enable_sm80_to_sm89INS1_16FlashAttnFwdSm80INS1_25CollectiveMainloopFwdSm80ILi8ELi1ELb1EN4cute5tupleIJNS5_1CILi128EEENS7_ILi96EEENS7_ILi192EEEEEELi192ENS_10bfloat16_tEfNS_4arch4Sm80ELb0ELb0ELb1ELb1ELb0ELb0ELb1ELb0EEENS1_21CollectiveEpilogueFwdINS6_IJS8_SA_S9_EEENS6_IJNS7_ILi1EEESI_SI_EEESC_SE_Li256ELb1ELb1ELb0ELb0EEENS1_19SingleTileSchedulerILb1ELb0ELb1ELi128EEEEEEEEEvNT_6ParamsE,"a",@progbits
	.sectionflags	@""
	.align	4
.nv.constant0._ZN7cutlass13device_kernelIN5flash19enable_sm80_to_sm89INS1_16FlashAttnFwdSm80INS1_25CollectiveMainloopFwdSm80ILi8ELi1ELb1EN4cute5tupleIJNS5_1CILi128EEENS7_ILi96EEENS7_ILi192EEEEEELi192ENS_10bfloat16_tEfNS_4arch4Sm80ELb0ELb0ELb1ELb1ELb0ELb0ELb1ELb0EEENS1_21CollectiveEpilogueFwdINS6_IJS8_SA_S9_EEENS6_IJNS7_ILi1EEESI_SI_EEESC_SE_Li256ELb1ELb1ELb0ELb0EEENS1_19SingleTileSchedulerILb1ELb0ELb1ELi128EEEEEEEEEvNT_6ParamsE:
	.zero		1400


//--------------------- .nv.constant0._ZN7cutlass13device_kernelIN5flash19enable_sm80_to_sm89INS1_16FlashAttnFwdSm80INS1_25CollectiveMainloopFwdSm80ILi8ELi1ELb0EN4cute5tupleIJNS5_1CILi128EEENS7_ILi64EEENS7_ILi192EEEEEELi192ENS_10bfloat16_tEfNS_4arch4Sm80ELb0ELb0ELb1ELb1ELb0ELb1ELb1ELb0EEENS1_21CollectiveEpilogueFwdINS6_IJS8_SA_S9_EEENS6_IJNS7_ILi1EEESI_SI_EEESC_SE_Li256ELb1ELb1ELb0ELb0EEENS1_19SingleTileSchedulerILb1ELb0ELb1ELi128EEEEEEEEEvNT_6ParamsE --------------------------
	.section	.nv.constant0._ZN7cutlass13device_kernelIN5flash19enable_sm80_to_sm89INS1_16FlashAttnFwdSm80INS1_25CollectiveMainloopFwdSm80ILi8ELi1ELb0EN4cute5tupleIJNS5_1CILi128EEENS7_ILi64EEENS7_ILi192EEEEEELi192ENS_10bfloat16_tEfNS_4arch4Sm80ELb0ELb0ELb1ELb1ELb0ELb1ELb1ELb0EEENS1_21CollectiveEpilogueFwdINS6_IJS8_SA_S9_EEENS6_IJNS7_ILi1EEESI_SI_EEESC_SE_Li256ELb1ELb1ELb0ELb0EEENS1_19SingleTileSchedulerILb1ELb0ELb1ELi128EEEEEEEEEvNT_6ParamsE,"a",@progbits
	.sectionflags	@""
	.align	4
.nv.constant0._ZN7cutlass13device_kernelIN5flash19enable_sm80_to_sm89INS1_16FlashAttnFwdSm80INS1_25CollectiveMainloopFwdSm80ILi8ELi1ELb0EN4cute5tupleIJNS5_1CILi128EEENS7_ILi64EEENS7_ILi192EEEEEELi192ENS_10bfloat16_tEfNS_4arch4Sm80ELb0ELb0ELb1ELb1ELb0ELb1ELb1ELb0EEENS1_21CollectiveEpilogueFwdINS6_IJS8_SA_S9_EEENS6_IJNS7_ILi1EEESI_SI_EEESC_SE_Li256ELb1ELb1ELb0ELb0EEENS1_19SingleTileSchedulerILb1ELb0ELb1ELi128EEEEEEEEEvNT_6ParamsE:
	.zero		1400


//--------------------- .nv.constant0._ZN7cutlass13device_kernelIN5flash19enable_sm80_to_sm89INS1_16FlashAttnFwdSm80INS1_25CollectiveMainloopFwdSm80ILi8ELi1ELb0EN4cute5tupleIJNS5_1CILi128EEENS7_ILi64EEENS7_ILi192EEEEEELi192ENS_10bfloat16_tEfNS_4arch4Sm80ELb0ELb1ELb1ELb0ELb0ELb0ELb1ELb0EEENS1_21CollectiveEpilogueFwdINS6_IJS8_SA_S9_EEENS6_IJNS7_ILi1EEESI_SI_EEESC_SE_Li256ELb0ELb1ELb0ELb0EEENS1_19SingleTileSchedulerILb0ELb0ELb1ELi128EEEEEEEEEvNT_6ParamsE --------------------------
	.section	.nv.constant0._ZN7cutlass13device_kernelIN5flash19enable_sm80_to_sm89INS1_16FlashAttnFwdSm80INS1_25CollectiveMainloopFwdSm80ILi8ELi1ELb0EN4cute5tupleIJNS5_1CILi128EEENS7_ILi64EEENS7_ILi192EEEEEELi192ENS_10bfloat16_tEfNS_4arch4Sm80ELb0ELb1ELb1ELb0ELb0ELb0ELb1ELb0EEENS1_21CollectiveEpilogueFwdINS6_IJS8_SA_S9_EEENS6_IJNS7_ILi1EEESI_SI_EEESC_SE_Li256ELb0ELb1ELb0ELb0EEENS1_19SingleTileSchedulerILb0ELb0ELb1ELi128EEEEEEEEEvNT_6ParamsE,"a",@progbits
	.sectionflags	@""
	.align	4
.nv.constant0._ZN7cutlass13device_kernelIN5flash19enable_sm80_to_sm89INS1_16FlashAttnFwdSm80INS1_25CollectiveMainloopFwdSm80ILi8ELi1ELb0EN4cute5tupleIJNS5_1CILi128EEENS7_ILi64EEENS7_ILi192EEEEEELi192ENS_10bfloat16_tEfNS_4arch4Sm80ELb0ELb1ELb1ELb0ELb0ELb0ELb1ELb0EEENS1_21CollectiveEpilogueFwdINS6_IJS8_SA_S9_EEENS6_IJNS7_ILi1EEESI_SI_EEESC_SE_Li256ELb0ELb1ELb0ELb0EEENS1_19SingleTileSchedulerILb0ELb0ELb1ELi128EEEEEEEEEvNT_6ParamsE:
	.zero		1400


//--------------------- .nv.constant0._ZN7cutlass13device_kernelIN5flash19enable_sm80_to_sm89INS1_16FlashAttnFwdSm80INS1_25CollectiveMainloopFwdSm80ILi8ELi1ELb0EN4cute5tupleIJNS5_1CILi128EEENS7_ILi64EEENS7_ILi192EEEEEELi192ENS_10bfloat16_tEfNS_4arch4Sm80ELb0ELb1ELb1ELb1ELb0ELb0ELb1ELb0EEENS1_21CollectiveEpilogueFwdINS6_IJS8_SA_S9_EEENS6_IJNS7_ILi1EEESI_SI_EEESC_SE_Li256ELb1ELb1ELb0ELb0EEENS1_19SingleTileSchedulerILb1ELb0ELb1ELi128EEEEEEEEEvNT_6ParamsE --------------------------
	.section	.nv.constant0._ZN7cutlass13device_kernelIN5flash19enable_sm80_to_sm89INS1_16FlashAttnFwdSm80INS1_25CollectiveMainloopFwdSm80ILi8ELi1ELb0EN4cute5tupleIJNS5_1CILi128EEENS7_ILi64EEENS7_ILi192EEEEEELi192ENS_10bfloat16_tEfNS_4arch4Sm80ELb0ELb1ELb1ELb1ELb0ELb0ELb1ELb0EEENS1_21CollectiveEpilogueFwdINS6_IJS8_SA_S9_EEENS6_IJNS7_ILi1EEESI_SI_EEESC_SE_Li256ELb1ELb1ELb0ELb0EEENS1_19SingleTileSchedulerILb1ELb0ELb1ELi128EEEEEEEEEvNT_6ParamsE,"a",@progbits
	.sectionflags	@""
	.align	4
.nv.constant0._ZN7cutlass13device_kernelIN5flash19enable_sm80_to_sm89INS1_16FlashAttnFwdSm80INS1_25CollectiveMainloopFwdSm80ILi8ELi1ELb0EN4cute5tupleIJNS5_1CILi128EEENS7_ILi64EEENS7_ILi192EEEEEELi192ENS_10bfloat16_tEfNS_4arch4Sm80ELb0ELb1ELb1ELb1ELb0ELb0ELb1ELb0EEENS1_21CollectiveEpilogueFwdINS6_IJS8_SA_S9_EEENS6_IJNS7_ILi1EEESI_SI_EEESC_SE_Li256ELb1ELb1ELb0ELb0EEENS1_19SingleTileSchedulerILb1ELb0ELb1ELi128EEEEEEEEEvNT_6ParamsE:
	.zero		1400


//--------------------- .nv.constant0._ZN7cutlass13device_kernelIN5flash19enable_sm80_to_sm89INS1_16FlashAttnFwdSm80INS1_25CollectiveMainloopFwdSm80ILi8ELi1ELb0EN4cute5tupleIJNS5_1CILi128EEENS7_ILi64EEENS7_ILi192EEEEEELi192ENS_10bfloat16_tEfNS_4arch4Sm80ELb0ELb1ELb1ELb1ELb0ELb1ELb1ELb0EEENS1_21CollectiveEpilogueFwdINS6_IJS8_SA_S9_EEENS6_IJNS7_ILi1EEESI_SI_EEESC_SE_Li256ELb1ELb1ELb0ELb0EEENS1_19SingleTileSchedulerILb1ELb0ELb1ELi128EEEEEEEEEvNT_6ParamsE --------------------------
	.section	.nv.constant0._ZN7cutlass13device_kernelIN5flash19enable_sm80_to_sm89INS1_16FlashAttnFwdSm80INS1_25CollectiveMainloopFwdSm80ILi8ELi1ELb0EN4cute5tupleIJNS5_1CILi128EEENS7_ILi64EEENS7_ILi192EEEEEELi192ENS_10bfloat16_tEfNS_4arch4Sm80ELb0ELb1ELb1ELb1ELb0ELb1ELb1ELb0EEENS1_21CollectiveEpilogueFwdINS6_IJS8_SA_S9_EEENS6_IJNS7_ILi1EEESI_SI_EEESC_SE_Li256ELb1ELb1ELb0ELb0EEENS1_19SingleTileSchedulerILb1ELb0ELb1ELi128EEEEEEEEEvNT_6ParamsE,"a",@progbits
	.sectionflags	@""
	.align	4
.nv.constant0._ZN7cutlass13device_kernelIN5flash19enable_sm80_to_sm89INS1_16FlashAttnFwdSm80INS1_25CollectiveMainloopFwdSm80ILi8ELi1ELb0EN4cute5tupleIJNS5_1CILi128EEENS7_ILi64EEENS7_ILi192EEEEEELi192ENS_10bfloat16_tEfNS_4arch4Sm80ELb0ELb1ELb1ELb1ELb0ELb1ELb1ELb0EEENS1_21CollectiveEpilogueFwdINS6_IJS8_SA_S9_EEENS6_IJNS7_ILi1EEESI_SI_EEESC_SE_Li256ELb1ELb1ELb0ELb0EEENS1_19SingleTileSchedulerILb1ELb0ELb1ELi128EEEEEEEEEvNT_6ParamsE:
	.zero		1400


//--------------------- .nv.constant0._ZN7cutlass13device_kernelIN5flash19enable_sm80_to_sm89INS1_16FlashAttnFwdSm80INS1_25CollectiveMainloopFwdSm80ILi8ELi1ELb1EN4cute5tupleIJNS5_1CILi128EEENS7_ILi96EEENS7_ILi192EEEEEELi192ENS_10bfloat16_tEfNS_4arch4Sm80ELb1ELb0ELb1ELb0ELb0ELb0ELb1ELb0EEENS1_21CollectiveEpilogueFwdINS6_IJS8_SA_S9_EEENS6_IJNS7_ILi1EEESI_SI_EEESC_SE_Li256ELb0ELb1ELb0ELb0EEENS1_30DynamicPersistentTileSchedulerILi256ELi256ELb0ELb1ELb0EEEEEEEEEvNT_6ParamsE --------------------------
	.section	.nv.constant0._ZN7cutlass13device_kernelIN5flash19enable_sm80_to_sm89INS1_16FlashAttnFwdSm80INS1_25CollectiveMainloopFwdSm80ILi8ELi1ELb1EN4cute5tupleIJNS5_1CILi128EEENS7_ILi96EEENS7_ILi192EEEEEELi192ENS_10bfloat16_tEfNS_4arch4Sm80ELb1ELb0ELb1ELb0ELb0ELb0ELb1ELb0EEENS1_21CollectiveEpilogueFwdINS6_IJS8_SA_S9_EEENS6_IJNS7_ILi1EEESI_SI_EEESC_SE_Li256ELb0ELb1ELb0ELb0EEENS1_30DynamicPersistentTileSchedulerILi256ELi256ELb0ELb1ELb0EEEEEEEEEvNT_6ParamsE,"a",@progbits
	.sectionflags	@""
	.align	4
.nv.constant0._ZN7cutlass13device_kernelIN5flash19enable_sm80_to_sm89INS1_16FlashAttnFwdSm80INS1_25CollectiveMainloopFwdSm80ILi8ELi1ELb1EN4cute5tupleIJNS5_1CILi128EEENS7_ILi96EEENS7_ILi192EEEEEELi192ENS_10bfloat16_tEfNS_4arch4Sm80ELb1ELb0ELb1ELb0ELb0ELb0ELb1ELb0EEENS1_21CollectiveEpilogueFwdINS6_IJS8_SA_S9_EEENS6_IJNS7_ILi1EEESI_SI_EEESC_SE_Li256ELb0ELb1ELb0ELb0EEENS1_30DynamicPersistentTileSchedulerILi256ELi256ELb0ELb1ELb0EEEEEEEEEvNT_6ParamsE:
	.zero		1416


//--------------------- .nv.constant0._ZN7cutlass13device_kernelIN5flash19enable_sm80_to_sm89INS1_16FlashAttnFwdSm80INS1_25CollectiveMainloopFwdSm80ILi8ELi1ELb1EN4cute5tupleIJNS5_1CILi128EEENS7_ILi96EEENS7_ILi192EEEEEELi192ENS_10bfloat16_tEfNS_4arch4Sm80ELb1ELb0ELb1ELb1ELb0ELb0ELb1ELb0EEENS1_21CollectiveEpilogueFwdINS6_IJS8_SA_S9_EEENS6_IJNS7_ILi1EEESI_SI_EEESC_SE_Li256ELb1ELb1ELb0ELb0EEENS1_19SingleTileSchedulerILb1ELb0ELb1ELi128EEEEEEEEEvNT_6ParamsE --------------------------
	.section	.nv.constant0._ZN7cutlass13device_kernelIN5flash19enable_sm80_to_sm89INS1_16FlashAttnFwdSm80INS1_25CollectiveMainloopFwdSm80ILi8ELi1ELb1EN4cute5tupleIJNS5_1CILi128EEENS7_ILi96EEENS7_ILi192EEEEEELi192ENS_10bfloat16_tEfNS_4arch4Sm80ELb1ELb0ELb1ELb1ELb0ELb0ELb1ELb0EEENS1_21CollectiveEpilogueFwdINS6_IJS8_SA_S9_EEENS6_IJNS7_ILi1EEESI_SI_EEESC_SE_Li256ELb1ELb1ELb0ELb0EEENS1_19SingleTileSchedulerILb1ELb0ELb1ELi128EEEEEEEEEvNT_6ParamsE,"a",@progbits
	.sectionflags	@""
	.align	4
.nv.constant0._ZN7cutlass13device_kernelIN5flash19enable_sm80_to_sm89INS1_16FlashAttnFwdSm80INS1_25CollectiveMainloopFwdSm80ILi8ELi1ELb1EN4cute5tupleIJNS5_1CILi128EEENS7_ILi96EEENS7_ILi192EEEEEELi192ENS_10bfloat16_tEfNS_4arch4Sm80ELb1ELb0ELb1ELb1ELb0ELb0ELb1ELb0EEENS1_21CollectiveEpilogueFwdINS6_IJS8_SA_S9_EEENS6_IJNS7_ILi1EEESI_SI_EEESC_SE_Li256ELb1ELb1ELb0ELb0EEENS1_19SingleTileSchedulerILb1ELb0ELb1ELi128EEEEEEEEEvNT_6ParamsE:
	.zero		1400


//--------------------- .nv.constant0._ZN7cutlass13device_kernelIN5flash19enable_sm80_to_sm89INS1_16FlashAttnFwdSm80INS1_25CollectiveMainloopFwdSm80ILi8ELi1ELb0EN4cute5tupleIJNS5_1CILi128EEENS7_ILi64EEENS7_ILi192EEEEEELi192ENS_10bfloat16_tEfNS_4arch4Sm80ELb1ELb0ELb1ELb1ELb0ELb1ELb1ELb0EEENS1_21CollectiveEpilogueFwdINS6_IJS8_SA_S9_EEENS6_IJNS7_ILi1EEESI_SI_EEESC_SE_Li256ELb1ELb1ELb0ELb0EEENS1_19SingleTileSchedulerILb1ELb0ELb1ELi128EEEEEEEEEvNT_6ParamsE --------------------------
	.section	.nv.constant0._ZN7cutlass13device_kernelIN5flash19enable_sm80_to_sm89INS1_16FlashAttnFwdSm80INS1_25CollectiveMainloopFwdSm80ILi8ELi1ELb0EN4cute5tupleIJNS5_1CILi128EEENS7_ILi64EEENS7_ILi192EEEEEELi192ENS_10bfloat16_tEfNS_4arch4Sm80ELb1ELb0ELb1ELb1ELb0ELb1ELb1ELb0EEENS1_21CollectiveEpilogueFwdINS6_IJS8_SA_S9_EEENS6_IJNS7_ILi1EEESI_SI_EEESC_SE_Li256ELb1ELb1ELb0ELb0EEENS1_19SingleTileSchedulerILb1ELb0ELb1ELi128EEEEEEEEEvNT_6ParamsE,"a",@progbits
	.sectionflags	@""
	.align	4
.nv.constant0._ZN7cutlass13device_kernelIN5flash19enable_sm80_to_sm89INS1_16FlashAttnFwdSm80INS1_25CollectiveMainloopFwdSm80ILi8ELi1ELb0EN4cute5tupleIJNS5_1CILi128EEENS7_ILi64EEENS7_ILi192EEEEEELi192ENS_10bfloat16_tEfNS_4arch4Sm80ELb1ELb0ELb1ELb1ELb0ELb1ELb1ELb0EEENS1_21CollectiveEpilogueFwdINS6_IJS8_SA_S9_EEENS6_IJNS7_ILi1EEESI_SI_EEESC_SE_Li256ELb1ELb1ELb0ELb0EEENS1_19SingleTileSchedulerILb1ELb0ELb1ELi128EEEEEEEEEvNT_6ParamsE:
	.zero		1400


//--------------------- .nv.constant0._ZN7cutlass13device_kernelIN5flash19enable_sm80_to_sm89INS1_16FlashAttnFwdSm80INS1_25CollectiveMainloopFwdSm80ILi8ELi2ELb1EN4cute5tupleIJNS5_1CILi128EEENS7_ILi96EEENS7_ILi192EEEEEELi192ENS_10bfloat16_tEfNS_4arch4Sm80ELb0ELb0ELb1ELb0ELb0ELb0ELb1ELb0EEENS1_21CollectiveEpilogueFwdINS6_IJS8_SA_S9_EEENS6_IJNS7_ILi1EEESI_SI_EEESC_SE_Li256ELb0ELb1ELb0ELb0EEENS1_19SingleTileSchedulerILb0ELb0ELb1ELi128EEEEEEEEEvNT_6ParamsE --------------------------
	.section	.nv.constant0._ZN7cutlass13device_kernelIN5flash19enable_sm80_to_sm89INS1_16FlashAttnFwdSm80INS1_25CollectiveMainloopFwdSm80ILi8ELi2ELb1EN4cute5tupleIJNS5_1CILi128EEENS7_ILi96EEENS7_ILi192EEEEEELi192ENS_10bfloat16_tEfNS_4arch4Sm80ELb0ELb0ELb1ELb0ELb0ELb0ELb1ELb0EEENS1_21CollectiveEpilogueFwdINS6_IJS8_SA_S9_EEENS6_IJNS7_ILi1EEESI_SI_EEESC_SE_Li256ELb0ELb1ELb0ELb0EEENS1_19SingleTileSchedulerILb0ELb0ELb1ELi128EEEEEEEEEvNT_6ParamsE,"a",@progbits
	.sectionflags	@""
	.align	4
.nv.constant0._ZN7cutlass13device_kernelIN5flash19enable_sm80_to_sm89INS1_16FlashAttnFwdSm80INS1_25CollectiveMainloopFwdSm80ILi8ELi2ELb1EN4cute5tupleIJNS5_1CILi128EEENS7_ILi96EEENS7_ILi192EEEEEELi192ENS_10bfloat16_tEfNS_4arch4Sm80ELb0ELb0ELb1ELb0ELb0ELb0ELb1ELb0EEENS1_21CollectiveEpilogueFwdINS6_IJS8_SA_S9_EEENS6_IJNS7_ILi1EEESI_SI_EEESC_SE_Li256ELb0ELb1ELb0ELb0EEENS1_19SingleTileSchedulerILb0ELb0ELb1ELi128EEEEEEEEEvNT_6ParamsE:
	.zero		1400


//--------------------- .nv.constant0._ZN7cutlass13device_kernelIN5flash19enable_sm80_to_sm89INS1_16FlashAttnFwdSm80INS1_25CollectiveMainloopFwdSm80ILi8ELi2ELb1EN4cute5tupleIJNS5_1CILi128EEENS7_ILi96EEENS7_ILi192EEEEEELi192ENS_10bfloat16_tEfNS_4arch4Sm80ELb0ELb0ELb1ELb1ELb0ELb0ELb1ELb0EEENS1_21CollectiveEpilogueFwdINS6_IJS8_SA_S9_EEENS6_IJNS7_ILi1EEESI_SI_EEESC_SE_Li256ELb1ELb1ELb0ELb0EEENS1_19SingleTileSchedulerILb1ELb0ELb1ELi128EEEEEEEEEvNT_6ParamsE --------------------------
	.section	.nv.constant0._ZN7cutlass13device_kernelIN5flash19enable_sm80_to_sm89INS1_16FlashAttnFwdSm80INS1_25CollectiveMainloopFwdSm80ILi8ELi2ELb1EN4cute5tupleIJNS5_1CILi128EEENS7_ILi96EEENS7_ILi192EEEEEELi192ENS_10bfloat16_tEfNS_4arch4Sm80ELb0ELb0ELb1ELb1ELb0ELb0ELb1ELb0EEENS1_21CollectiveEpilogueFwdINS6_IJS8_SA_S9_EEENS6_IJNS7_ILi1EEESI_SI_EEESC_SE_Li256ELb1ELb1ELb0ELb0EEENS1_19SingleTileSchedulerILb1ELb0ELb1ELi128EEEEEEEEEvNT_6ParamsE,"a",@progbits
	.sectionflags	@""
	.align	4
.nv.constant0._ZN7cutlass13device_kernelIN5flash19enable_sm80_to_sm89INS1_16FlashAttnFwdSm80INS1_25CollectiveMainloopFwdSm80ILi8ELi2ELb1EN4cute5tupleIJNS5_1CILi128EEENS7_ILi96EEENS7_ILi192EEEEEELi192ENS_10bfloat16_tEfNS_4arch4Sm80ELb0ELb0ELb1ELb1ELb0ELb0ELb1ELb0EEENS1_21CollectiveEpilogueFwdINS6_IJS8_SA_S9_EEENS6_IJNS7_ILi1EEESI_SI_EEESC_SE_Li256ELb1ELb1ELb0ELb0EEENS1_19SingleTileSchedulerILb1ELb0ELb1ELi128EEEEEEEEEvNT_6ParamsE:
	.zero		1400


//--------------------- .nv.constant0._ZN7cutlass13device_kernelIN5flash19enable_sm80_to_sm89INS1_16FlashAttnFwdSm80INS1_25CollectiveMainloopFwdSm80ILi8ELi2ELb0EN4cute5tupleIJNS5_1CILi128EEENS7_ILi64EEENS7_ILi192EEEEEELi192ENS_10bfloat16_tEfNS_4arch4Sm80ELb0ELb0ELb1ELb1ELb0ELb1ELb1ELb0EEENS1_21CollectiveEpilogueFwdINS6_IJS8_SA_S9_EEENS6_IJNS7_ILi1EEESI_SI_EEESC_SE_Li256ELb1ELb1ELb0ELb0EEENS1_19SingleTileSchedulerILb1ELb0ELb1ELi128EEEEEEEEEvNT_6ParamsE --------------------------
	.section	.nv.constant0._ZN7cutlass13device_kernelIN5flash19enable_sm80_to_sm89INS1_16FlashAttnFwdSm80INS1_25CollectiveMainloopFwdSm80ILi8ELi2ELb0EN4cute5tupleIJNS5_1CILi128EEENS7_ILi64EEENS7_ILi192EEEEEELi192ENS_10bfloat16_tEfNS_4arch4Sm80ELb0ELb0ELb1ELb1ELb0ELb1ELb1ELb0EEENS1_21CollectiveEpilogueFwdINS6_IJS8_SA_S9_EEENS6_IJNS7_ILi1EEESI_SI_EEESC_SE_Li256ELb1ELb1ELb0ELb0EEENS1_19SingleTileSchedulerILb1ELb0ELb1ELi128EEEEEEEEEvNT_6ParamsE,"a",@progbits
	.sectionflags	@""
	.align	4
.nv.constant0._ZN7cutlass13device_kernelIN5flash19enable_sm80_to_sm89INS1_16FlashAttnFwdSm80INS1_25CollectiveMainloopFwdSm80ILi8ELi2ELb0EN4cute5tupleIJNS5_1CILi128EEENS7_ILi64EEENS7_ILi192EEEEEELi192ENS_10bfloat16_tEfNS_4arch4Sm80ELb0ELb0ELb1ELb1ELb0ELb1ELb1ELb0EEENS1_21CollectiveEpilogueFwdINS6_IJS8_SA_S9_EEENS6_IJNS7_ILi1EEESI_SI_EEESC_SE_Li256ELb1ELb1ELb0ELb0EEENS1_19SingleTileSchedulerILb1ELb0ELb1ELi128EEEEEEEEEvNT_6ParamsE:
	.zero		1400


//--------------------- .nv.constant0._ZN7cutlass13device_kernelIN5flash19enable_sm80_to_sm89INS1_16FlashAttnFwdSm80INS1_25CollectiveMainloopFwdSm80ILi8ELi2ELb0EN4cute5tupleIJNS5_1CILi128EEENS7_ILi64EEENS7_ILi192EEEEEELi192ENS_10bfloat16_tEfNS_4arch4Sm80ELb0ELb1ELb1ELb0ELb0ELb0ELb1ELb0EEENS1_21CollectiveEpilogueFwdINS6_IJS8_SA_S9_EEENS6_IJNS7_ILi1EEESI_SI_EEESC_SE_Li256ELb0ELb1ELb0ELb0EEENS1_19SingleTileSchedulerILb0ELb0ELb1ELi128EEEEEEEEEvNT_6ParamsE --------------------------
	.section	.nv.constant0._ZN7cutlass13device_kernelIN5flash19enable_sm80_to_sm89INS1_16FlashAttnFwdSm80INS1_25CollectiveMainloopFwdSm80ILi8ELi2ELb0EN4cute5tupleIJNS5_1CILi128EEENS7_ILi64EEENS7_ILi192EEEEEELi192ENS_10bfloat16_tEfNS_4arch4Sm80ELb0ELb1ELb1ELb0ELb0ELb0ELb1ELb0EEENS1_21CollectiveEpilogueFwdINS6_IJS8_SA_S9_EEENS6_IJNS7_ILi1EEESI_SI_EEESC_SE_Li256ELb0ELb1ELb0ELb0EEENS1_19SingleTileSchedulerILb0ELb0ELb1ELi128EEEEEEEEEvNT_6ParamsE,"a",@progbits
	.sectionflags	@""
	.align	4
.nv.constant0._ZN7cutlass13device_kernelIN5flash19enable_sm80_to_sm89INS1_16FlashAttnFwdSm80INS1_25CollectiveMainloopFwdSm80ILi8ELi2ELb0EN4cute5tupleIJNS5_1CILi128EEENS7_ILi64EEENS7_ILi192EEEEEELi192ENS_10bfloat16_tEfNS_4arch4Sm80ELb0ELb1ELb1ELb0ELb0ELb0ELb1ELb0EEENS1_21CollectiveEpilogueFwdINS6_IJS8_SA_S9_EEENS6_IJNS7_ILi1EEESI_SI_EEESC_SE_Li256ELb0ELb1ELb0ELb0EEENS1_19SingleTileSchedulerILb0ELb0ELb1ELi128EEEEEEEEEvNT_6ParamsE:
	.zero		1400


//--------------------- .nv.constant0._ZN7cutlass13device_kernelIN5flash19enable_sm80_to_sm89INS1_16FlashAttnFwdSm80INS1_25CollectiveMainloopFwdSm80ILi8ELi2ELb0EN4cute5tupleIJNS5_1CILi128EEENS7_ILi64EEENS7_ILi192EEEEEELi192ENS_10bfloat16_tEfNS_4arch4Sm80ELb0ELb1ELb1ELb1ELb0ELb0ELb1ELb0EEENS1_21CollectiveEpilogueFwdINS6_IJS8_SA_S9_EEENS6_IJNS7_ILi1EEESI_SI_EEESC_SE_Li256ELb1ELb1ELb0ELb0EEENS1_19SingleTileSchedulerILb1ELb0ELb1ELi128EEEEEEEEEvNT_6ParamsE --------------------------
	.section	.nv.constant0._ZN7cutlass13device_kernelIN5flash19enable_sm80_to_sm89INS1_16FlashAttnFwdSm80INS1_25CollectiveMainloopFwdSm80ILi8ELi2ELb0EN4cute5tupleIJNS5_1CILi128EEENS7_ILi64EEENS7_ILi192EEEEEELi192ENS_10bfloat16_tEfNS_4arch4Sm80ELb0ELb1ELb1ELb1ELb0ELb0ELb1ELb0EEENS1_21CollectiveEpilogueFwdINS6_IJS8_SA_S9_EEENS6_IJNS7_ILi1EEESI_SI_EEESC_SE_Li256ELb1ELb1ELb0ELb0EEENS1_19SingleTileSchedulerILb1ELb0ELb1ELi128EEEEEEEEEvNT_6ParamsE,"a",@progbits
	.sectionflags	@""
	.align	4
.nv.constant0._ZN7cutlass13device_kernelIN5flash19enable_sm80_to_sm89INS1_16FlashAttnFwdSm80INS1_25CollectiveMainloopFwdSm80ILi8ELi2ELb0EN4cute5tupleIJNS5_1CILi128EEENS7_ILi64EEENS7_ILi192EEEEEELi192ENS_10bfloat16_tEfNS_4arch4Sm80ELb0ELb1ELb1ELb1ELb0ELb0ELb1ELb0EEENS1_21CollectiveEpilogueFwdINS6_IJS8_SA_S9_EEENS6_IJNS7_ILi1EEESI_SI_EEESC_SE_Li256ELb1ELb1ELb0ELb0EEENS1_19SingleTileSchedulerILb1ELb0ELb1ELi128EEEEEEEEEvNT_6ParamsE:
	.zero		1400


//--------------------- .nv.constant0._ZN7cutlass13device_kernelIN5flash19enable_sm80_to_sm89INS1_16FlashAttnFwdSm80INS1_25CollectiveMainloopFwdSm80ILi8ELi2ELb0EN4cute5tupleIJNS5_1CILi128EEENS7_ILi64EEENS7_ILi192EEEEEELi192ENS_10bfloat16_tEfNS_4arch4Sm80ELb0ELb1ELb1ELb1ELb0ELb1ELb1ELb0EEENS1_21CollectiveEpilogueFwdINS6_IJS8_SA_S9_EEENS6_IJNS7_ILi1EEESI_SI_EEESC_SE_Li256ELb1ELb1ELb0ELb0EEENS1_19SingleTileSchedulerILb1ELb0ELb1ELi128EEEEEEEEEvNT_6ParamsE --------------------------
	.section	.nv.constant0._ZN7cutlass13device_kernelIN5flash19enable_sm80_to_sm89INS1_16FlashAttnFwdSm80INS1_25CollectiveMainloopFwdSm80ILi8ELi2ELb0EN4cute5tupleIJNS5_1CILi128EEENS7_ILi64EEENS7_ILi192EEEEEELi192ENS_10bfloat16_tEfNS_4arch4Sm80ELb0ELb1ELb1ELb1ELb0ELb1ELb1ELb0EEENS1_21CollectiveEpilogueFwdINS6_IJS8_SA_S9_EEENS6_IJNS7_ILi1EEESI_SI_EEESC_SE_Li256ELb1ELb1ELb0ELb0EEENS1_19SingleTileSchedulerILb1ELb0ELb1ELi128EEEEEEEEEvNT_6ParamsE,"a",@progbits
	.sectionflags	@""
	.align	4
.nv.constant0._ZN7cutlass13device_kernelIN5flash19enable_sm80_to_sm89INS1_16FlashAttnFwdSm80INS1_25CollectiveMainloopFwdSm80ILi8ELi2ELb0EN4cute5tupleIJNS5_1CILi128EEENS7_ILi64EEENS7_ILi192EEEEEELi192ENS_10bfloat16_tEfNS_4arch4Sm80ELb0ELb1ELb1ELb1ELb0ELb1ELb1ELb0EEENS1_21CollectiveEpilogueFwdINS6_IJS8_SA_S9_EEENS6_IJNS7_ILi1EEESI_SI_EEESC_SE_Li256ELb1ELb1ELb0ELb0EEENS1_19SingleTileSchedulerILb1ELb0ELb1ELi128EEEEEEEEEvNT_6ParamsE:
	.zero		1400


//--------------------- .nv.constant0._ZN7cutlass13device_kernelIN5flash19enable_sm80_to_sm89INS1_16FlashAttnFwdSm80INS1_25CollectiveMainloopFwdSm80ILi8ELi2ELb1EN4cute5tupleIJNS5_1CILi128EEENS7_ILi96EEENS7_ILi192EEEEEELi192ENS_10bfloat16_tEfNS_4arch4Sm80ELb1ELb0ELb1ELb0ELb0ELb0ELb1ELb0EEENS1_21CollectiveEpilogueFwdINS6_IJS8_SA_S9_EEENS6_IJNS7_ILi1EEESI_SI_EEESC_SE_Li256ELb0ELb1ELb0ELb0EEENS1_30DynamicPersistentTileSchedulerILi256ELi256ELb0ELb1ELb0EEEEEEEEEvNT_6ParamsE --------------------------
	.section	.nv.constant0._ZN7cutlass13device_kernelIN5flash19enable_sm80_to_sm89INS1_16FlashAttnFwdSm80INS1_25CollectiveMainloopFwdSm80ILi8ELi2ELb1EN4cute5tupleIJNS5_1CILi128EEENS7_ILi96EEENS7_ILi192EEEEEELi192ENS_10bfloat16_tEfNS_4arch4Sm80ELb1ELb0ELb1ELb0ELb0ELb0ELb1ELb0EEENS1_21CollectiveEpilogueFwdINS6_IJS8_SA_S9_EEENS6_IJNS7_ILi1EEESI_SI_EEESC_SE_Li256ELb0ELb1ELb0ELb0EEENS1_30DynamicPersistentTileSchedulerILi256ELi256ELb0ELb1ELb0EEEEEEEEEvNT_6ParamsE,"a",@progbits
	.sectionflags	@""
	.align	4
.nv.constant0._ZN7cutlass13device_kernelIN5flash19enable_sm80_to_sm89INS1_16FlashAttnFwdSm80INS1_25CollectiveMainloopFwdSm80ILi8ELi2ELb1EN4cute5tupleIJNS5_1CILi128EEENS7_ILi96EEENS7_ILi192EEEEEELi192ENS_10bfloat16_tEfNS_4arch4Sm80ELb1ELb0ELb1ELb0ELb0ELb0ELb1ELb0EEENS1_21CollectiveEpilogueFwdINS6_IJS8_SA_S9_EEENS6_IJNS7_ILi1EEESI_SI_EEESC_SE_Li256ELb0ELb1ELb0ELb0EEENS1_30DynamicPersistentTileSchedulerILi256ELi256ELb0ELb1ELb0EEEEEEEEEvNT_6ParamsE:
	.zero		1416


//--------------------- .nv.constant0._ZN7cutlass13device_kernelIN5flash19enable_sm80_to_sm89INS1_16FlashAttnFwdSm80INS1_25CollectiveMainloopFwdSm80ILi8ELi2ELb1EN4cute5tupleIJNS5_1CILi128EEENS7_ILi96EEENS7_ILi192EEEEEELi192ENS_10bfloat16_tEfNS_4arch4Sm80ELb1ELb0ELb1ELb1ELb0ELb0ELb1ELb0EEENS1_21CollectiveEpilogueFwdINS6_IJS8_SA_S9_EEENS6_IJNS7_ILi1EEESI_SI_EEESC_SE_Li256ELb1ELb1ELb0ELb0EEENS1_19SingleTileSchedulerILb1ELb0ELb1ELi128EEEEEEEEEvNT_6ParamsE --------------------------
	.section	.nv.constant0._ZN7cutlass13device_kernelIN5flash19enable_sm80_to_sm89INS1_16FlashAttnFwdSm80INS1_25CollectiveMainloopFwdSm80ILi8ELi2ELb1EN4cute5tupleIJNS5_1CILi128EEENS7_ILi96EEENS7_ILi192EEEEEELi192ENS_10bfloat16_tEfNS_4arch4Sm80ELb1ELb0ELb1ELb1ELb0ELb0ELb1ELb0EEENS1_21CollectiveEpilogueFwdINS6_IJS8_SA_S9_EEENS6_IJNS7_ILi1EEESI_SI_EEESC_SE_Li256ELb1ELb1ELb0ELb0EEENS1_19SingleTileSchedulerILb1ELb0ELb1ELi128EEEEEEEEEvNT_6ParamsE,"a",@progbits
	.sectionflags	@""
	.align	4
.nv.constant0._ZN7cutlass13device_kernelIN5flash19enable_sm80_to_sm89INS1_16FlashAttnFwdSm80INS1_25CollectiveMainloopFwdSm80ILi8ELi2ELb1EN4cute5tupleIJNS5_1CILi128EEENS7_ILi96EEENS7_ILi192EEEEEELi192ENS_10bfloat16_tEfNS_4arch4Sm80ELb1ELb0ELb1ELb1ELb0ELb0ELb1ELb0EEENS1_21CollectiveEpilogueFwdINS6_IJS8_SA_S9_EEENS6_IJNS7_ILi1EEESI_SI_EEESC_SE_Li256ELb1ELb1ELb0ELb0EEENS1_19SingleTileSchedulerILb1ELb0ELb1ELi128EEEEEEEEEvNT_6ParamsE:
	.zero		1400


//--------------------- .nv.constant0._ZN7cutlass13device_kernelIN5flash19enable_sm80_to_sm89INS1_16FlashAttnFwdSm80INS1_25CollectiveMainloopFwdSm80ILi8ELi2ELb0EN4cute5tupleIJNS5_1CILi128EEENS7_ILi64EEENS7_ILi192EEEEEELi192ENS_10bfloat16_tEfNS_4arch4Sm80ELb1ELb0ELb1ELb1ELb0ELb1ELb1ELb0EEENS1_21CollectiveEpilogueFwdINS6_IJS8_SA_S9_EEENS6_IJNS7_ILi1EEESI_SI_EEESC_SE_Li256ELb1ELb1ELb0ELb0EEENS1_19SingleTileSchedulerILb1ELb0ELb1ELi128EEEEEEEEEvNT_6ParamsE --------------------------
	.section	.nv.constant0._ZN7cutlass13device_kernelIN5flash19enable_sm80_to_sm89INS1_16FlashAttnFwdSm80INS1_25CollectiveMainloopFwdSm80ILi8ELi2ELb0EN4cute5tupleIJNS5_1CILi128EEENS7_ILi64EEENS7_ILi192EEEEEELi192ENS_10bfloat16_tEfNS_4arch4Sm80ELb1ELb0ELb1ELb1ELb0ELb1ELb1ELb0EEENS1_21CollectiveEpilogueFwdINS6_IJS8_SA_S9_EEENS6_IJNS7_ILi1EEESI_SI_EEESC_SE_Li256ELb1ELb1ELb0ELb0EEENS1_19SingleTileSchedulerILb1ELb0ELb1ELi128EEEEEEEEEvNT_6ParamsE,"a",@progbits
	.sectionflags	@""
	.align	4
.nv.constant0._ZN7cutlass13device_kernelIN5flash19enable_sm80_to_sm89INS1_16FlashAttnFwdSm80INS1_25CollectiveMainloopFwdSm80ILi8ELi2ELb0EN4cute5tupleIJNS5_1CILi128EEENS7_ILi64EEENS7_ILi192EEEEEELi192ENS_10bfloat16_tEfNS_4arch4Sm80ELb1ELb0ELb1ELb1ELb0ELb1ELb1ELb0EEENS1_21CollectiveEpilogueFwdINS6_IJS8_SA_S9_EEENS6_IJNS7_ILi1EEESI_SI_EEESC_SE_Li256ELb1ELb1ELb0ELb0EEENS1_19SingleTileSchedulerILb1ELb0ELb1ELi128EEEEEEEEEvNT_6ParamsE:
	.zero		1400


//--------------------- .nv.constant0._ZN7cutlass13device_kernelIN5flash19enable_sm80_to_sm89INS1_16FlashAttnFwdSm80INS1_25CollectiveMainloopFwdSm80ILi8ELi1ELb1EN4cute5tupleIJNS5_1CILi128EEENS7_ILi96EEENS7_ILi192EEEEEELi192ENS_10bfloat16_tEfNS_4arch4Sm80ELb0ELb0ELb0ELb0ELb0ELb0ELb1ELb0EEENS1_21CollectiveEpilogueFwdINS6_IJS8_SA_S9_EEENS6_IJNS7_ILi1EEESI_SI_EEESC_SE_Li256ELb0ELb1ELb0ELb0EEENS1_19SingleTileSchedulerILb0ELb0ELb1ELi128EEEEEEEEEvNT_6ParamsE --------------------------
	.section	.nv.constant0._ZN7cutlass13device_kernelIN5flash19enable_sm80_to_sm89INS1_16FlashAttnFwdSm80INS1_25CollectiveMainloopFwdSm80ILi8ELi1ELb1EN4cute5tupleIJNS5_1CILi128EEENS7_ILi96EEENS7_ILi192EEEEEELi192ENS_10bfloat16_tEfNS_4arch4Sm80ELb0ELb0ELb0ELb0ELb0ELb0ELb1ELb0EEENS1_21CollectiveEpilogueFwdINS6_IJS8_SA_S9_EEENS6_IJNS7_ILi1EEESI_SI_EEESC_SE_Li256ELb0ELb1ELb0ELb0EEENS1_19SingleTileSchedulerILb0ELb0ELb1ELi128EEEEEEEEEvNT_6ParamsE,"a",@progbits
	.sectionflags	@""
	.align	4
.nv.constant0._ZN7cutlass13device_kernelIN5flash19enable_sm80_to_sm89INS1_16FlashAttnFwdSm80INS1_25CollectiveMainloopFwdSm80ILi8ELi1ELb1EN4cute5tupleIJNS5_1CILi128EEENS7_ILi96EEENS7_ILi192EEEEEELi192ENS_10bfloat16_tEfNS_4arch4Sm80ELb0ELb0ELb0ELb0ELb0ELb0ELb1ELb0EEENS1_21CollectiveEpilogueFwdINS6_IJS8_SA_S9_EEENS6_IJNS7_ILi1EEESI_SI_EEESC_SE_Li256ELb0ELb1ELb0ELb0EEENS1_19SingleTileSchedulerILb0ELb0ELb1ELi128EEEEEEEEEvNT_6ParamsE:
	.zero		1400


//--------------------- .nv.constant0._ZN7cutlass13device_kernelIN5flash19enable_sm80_to_sm89INS1_16FlashAttnFwdSm80INS1_25CollectiveMainloopFwdSm80ILi8ELi1ELb1EN4cute5tupleIJNS5_1CILi128EEENS7_ILi96EEENS7_ILi192EEEEEELi192ENS_10bfloat16_tEfNS_4arch4Sm80ELb0ELb0ELb0ELb1ELb0ELb0ELb1ELb0EEENS1_21CollectiveEpilogueFwdINS6_IJS8_SA_S9_EEENS6_IJNS7_ILi1EEESI_SI_EEESC_SE_Li256ELb1ELb1ELb0ELb0EEENS1_19SingleTileSchedulerILb1ELb0ELb1ELi128EEEEEEEEEvNT_6ParamsE --------------------------
	.section	.nv.constant0._ZN7cutlass13device_kernelIN5flash19enable_sm80_to_sm89INS1_16FlashAttnFwdSm80INS1_25CollectiveMainloopFwdSm80ILi8ELi1ELb1EN4cute5tupleIJNS5_1CILi128EEENS7_ILi96EEENS7_ILi192EEEEEELi192ENS_10bfloat16_tEfNS_4arch4Sm80ELb0ELb0ELb0ELb1ELb0ELb0ELb1ELb0EEENS1_21CollectiveEpilogueFwdINS6_IJS8_SA_S9_EEENS6_IJNS7_ILi1EEESI_SI_EEESC_SE_Li256ELb1ELb1ELb0ELb0EEENS1_19SingleTileSchedulerILb1ELb0ELb1ELi128EEEEEEEEEvNT_6ParamsE,"a",@progbits
	.sectionflags	@""
	.align	4
.nv.constant0._ZN7cutlass13device_kernelIN5flash19enable_sm80_to_sm89INS1_16FlashAttnFwdSm80INS1_25CollectiveMainloopFwdSm80ILi8ELi1ELb1EN4cute5tupleIJNS5_1CILi128EEENS7_ILi96EEENS7_ILi192EEEEEELi192ENS_10bfloat16_tEfNS_4arch4Sm80ELb0ELb0ELb0ELb1ELb0ELb0ELb1ELb0EEENS1_21CollectiveEpilogueFwdINS6_IJS8_SA_S9_EEENS6_IJNS7_ILi1EEESI_SI_EEESC_SE_Li256ELb1ELb1ELb0ELb0EEENS1_19SingleTileSchedulerILb1ELb0ELb1ELi128EEEEEEEEEvNT_6ParamsE:
	.zero		1400


//--------------------- .nv.constant0._ZN7cutlass13device_kernelIN5flash19enable_sm80_to_sm89INS1_16FlashAttnFwdSm80INS1_25CollectiveMainloopFwdSm80ILi8ELi1ELb0EN4cute5tupleIJNS5_1CILi128EEENS7_ILi64EEENS7_ILi192EEEEEELi192ENS_10bfloat16_tEfNS_4arch4Sm80ELb0ELb0ELb0ELb1ELb0ELb1ELb1ELb0EEENS1_21CollectiveEpilogueFwdINS6_IJS8_SA_S9_EEENS6_IJNS7_ILi1EEESI_SI_EEESC_SE_Li256ELb1ELb1ELb0ELb0EEENS1_19SingleTileSchedulerILb1ELb0ELb1ELi128EEEEEEEEEvNT_6ParamsE --------------------------
	.section	.nv.constant0._ZN7cutlass13device_kernelIN5flash19enable_sm80_to_sm89INS1_16FlashAttnFwdSm80INS1_25CollectiveMainloopFwdSm80ILi8ELi1ELb0EN4cute5tupleIJNS5_1CILi128EEENS7_ILi64EEENS7_ILi192EEEEEELi192ENS_10bfloat16_tEfNS_4arch4Sm80ELb0ELb0ELb0ELb1ELb0ELb1ELb1ELb0EEENS1_21CollectiveEpilogueFwdINS6_IJS8_SA_S9_EEENS6_IJNS7_ILi1EEESI_SI_EEESC_SE_Li256ELb1ELb1ELb0ELb0EEENS1_19SingleTileSchedulerILb1ELb0ELb1ELi128EEEEEEEEEvNT_6ParamsE,"a",@progbits
	.sectionflags	@""
	.align	4
.nv.constant0._ZN7cutlass13device_kernelIN5flash19enable_sm80_to_sm89INS1_16FlashAttnFwdSm80INS1_25CollectiveMainloopFwdSm80ILi8ELi1ELb0EN4cute5tupleIJNS5_1CILi128EEENS7_ILi64EEENS7_ILi192EEEEEELi192ENS_10bfloat16_tEfNS_4arch4Sm80ELb0ELb0ELb0ELb1ELb0ELb1ELb1ELb0EEENS1_21CollectiveEpilogueFwdINS6_IJS8_SA_S9_EEENS6_IJNS7_ILi1EEESI_SI_EEESC_SE_Li256ELb1ELb1ELb0ELb0EEENS1_19SingleTileSchedulerILb1ELb0ELb1ELi128EEEEEEEEEvNT_6ParamsE:
	.zero		1400


//--------------------- .nv.constant0._ZN7cutlass13device_kernelIN5flash19enable_sm80_to_sm89INS1_16FlashAttnFwdSm80INS1_25CollectiveMainloopFwdSm80ILi8ELi1ELb0EN4cute5tupleIJNS5_1CILi128EEENS7_ILi64EEENS7_ILi192EEEEEELi192ENS_10bfloat16_tEfNS_4arch4Sm80ELb0ELb1ELb0ELb0ELb0ELb0ELb1ELb0EEENS1_21CollectiveEpilogueFwdINS6_IJS8_SA_S9_EEENS6_IJNS7_ILi1EEESI_SI_EEESC_SE_Li256ELb0ELb1ELb0ELb0EEENS1_19SingleTileSchedulerILb0ELb0ELb1ELi128EEEEEEEEEvNT_6ParamsE --------------------------
	.section	.nv.constant0._ZN7cutlass13device_kernelIN5flash19enable_sm80_to_sm89INS1_16FlashAttnFwdSm80INS1_25CollectiveMainloopFwdSm80ILi8ELi1ELb0EN4cute5tupleIJNS5_1CILi128EEENS7_ILi64EEENS7_ILi192EEEEEELi192ENS_10bfloat16_tEfNS_4arch4Sm80ELb0ELb1ELb0ELb0ELb0ELb0ELb1ELb0EEENS1_21CollectiveEpilogueFwdINS6_IJS8_SA_S9_EEENS6_IJNS7_ILi1EEESI_SI_EEESC_SE_Li256ELb0ELb1ELb0ELb0EEENS1_19SingleTileSchedulerILb0ELb0ELb1ELi128EEEEEEEEEvNT_6ParamsE,"a",@progbits
	.sectionflags	@""
	.align	4
.nv.constant0._ZN7cutlass13device_kernelIN5flash19enable_sm80_to_sm89INS1_16FlashAttnFwdSm80INS1_25CollectiveMainloopFwdSm80ILi8ELi1ELb0EN4cute5tupleIJNS5_1CILi128EEENS7_ILi64EEENS7_ILi192EEEEEELi192ENS_10bfloat16_tEfNS_4arch4Sm80ELb0ELb1ELb0ELb0ELb0ELb0ELb1ELb0EEENS1_21CollectiveEpilogueFwdINS6_IJS8_SA_S9_EEENS6_IJNS7_ILi1EEESI_SI_EEESC_SE_Li256ELb0ELb1ELb0ELb0EEENS1_19SingleTileSchedulerILb0ELb0ELb1ELi128EEEEEEEEEvNT_6ParamsE:
	.zero		1400


//--------------------- .nv.constant0._ZN7cutlass13device_kernelIN5flash19enable_sm80_to_sm89INS1_16FlashAttnFwdSm80INS1_25CollectiveMainloopFwdSm80ILi8ELi1ELb0EN4cute5tupleIJNS5_1CILi128EEENS7_ILi64EEENS7_ILi192EEEEEELi192ENS_10bfloat16_tEfNS_4arch4Sm80ELb0ELb1ELb0ELb1ELb0ELb0ELb1ELb0EEENS1_21CollectiveEpilogueFwdINS6_IJS8_SA_S9_EEENS6_IJNS7_ILi1EEESI_SI_EEESC_SE_Li256ELb1ELb1ELb0ELb0EEENS1_19SingleTileSchedulerILb1ELb0ELb1ELi128EEEEEEEEEvNT_6ParamsE --------------------------
	.section	.nv.constant0._ZN7cutlass13device_kernelIN5flash19enable_sm80_to_sm89INS1_16FlashAttnFwdSm80INS1_25CollectiveMainloopFwdSm80ILi8ELi1ELb0EN4cute5tupleIJNS5_1CILi128EEENS7_ILi64EEENS7_ILi192EEEEEELi192ENS_10bfloat16_tEfNS_4arch4Sm80ELb0ELb1ELb0ELb1ELb0ELb0ELb1ELb0EEENS1_21CollectiveEpilogueFwdINS6_IJS8_SA_S9_EEENS6_IJNS7_ILi1EEESI_SI_EEESC_SE_Li256ELb1ELb1ELb0ELb0EEENS1_19SingleTileSchedulerILb1ELb0ELb1ELi128EEEEEEEEEvNT_6ParamsE,"a",@progbits
	.sectionflags	@""
	.align	4
.nv.constant0._ZN7cutlass13device_kernelIN5flash19enable_sm80_to_sm89INS1_16FlashAttnFwdSm80INS1_25CollectiveMainloopFwdSm80ILi8ELi1ELb0EN4cute5tupleIJNS5_1CILi128EEENS7_ILi64EEENS7_ILi192EEEEEELi192ENS_10bfloat16_tEfNS_4arch4Sm80ELb0ELb1ELb0ELb1ELb0ELb0ELb1ELb0EEENS1_21CollectiveEpilogueFwdINS6_IJS8_SA_S9_EEENS6_IJNS7_ILi1EEESI_SI_EEESC_SE_Li256ELb1ELb1ELb0ELb0EEENS1_19SingleTileSchedulerILb1ELb0ELb1ELi128EEEEEEEEEvNT_6ParamsE:
	.zero		1400


//--------------------- .nv.constant0._ZN7cutlass13device_kernelIN5flash19enable_sm80_to_sm89INS1_16FlashAttnFwdSm80INS1_25CollectiveMainloopFwdSm80ILi8ELi1ELb0EN4cute5tupleIJNS5_1CILi128EEENS7_ILi64EEENS7_ILi192EEEEEELi192ENS_10bfloat16_tEfNS_4arch4Sm80ELb0ELb1ELb0ELb1ELb0ELb1ELb1ELb0EEENS1_21CollectiveEpilogueFwdINS6_IJS8_SA_S9_EEENS6_IJNS7_ILi1EEESI_SI_EEESC_SE_Li256ELb1ELb1ELb0ELb0EEENS1_19SingleTileSchedulerILb1ELb0ELb1ELi128EEEEEEEEEvNT_6ParamsE --------------------------
	.section	.nv.constant0._ZN7cutlass13device_kernelIN5flash19enable_sm80_to_sm89INS1_16FlashAttnFwdSm80INS1_25CollectiveMainloopFwdSm80ILi8ELi1ELb0EN4cute5tupleIJNS5_1CILi128EEENS7_ILi64EEENS7_ILi192EEEEEELi192ENS_10bfloat16_tEfNS_4arch4Sm80ELb0ELb1ELb0ELb1ELb0ELb1ELb1ELb0EEENS1_21CollectiveEpilogueFwdINS6_IJS8_SA_S9_EEENS6_IJNS7_ILi1EEESI_SI_EEESC_SE_Li256ELb1ELb1ELb0ELb0EEENS1_19SingleTileSchedulerILb1ELb0ELb1ELi128EEEEEEEEEvNT_6ParamsE,"a",@progbits
	.sectionflags	@""
	.align	4
.nv.constant0._ZN7cutlass13device_kernelIN5flash19enable_sm80_to_sm89INS1_16FlashAttnFwdSm80INS1_25CollectiveMainloopFwdSm80ILi8ELi1ELb0EN4cute5tupleIJNS5_1CILi128EEENS7_ILi64EEENS7_ILi192EEEEEELi192ENS_10bfloat16_tEfNS_4arch4Sm80ELb0ELb1ELb0ELb1ELb0ELb1ELb1ELb0EEENS1_21CollectiveEpilogueFwdINS6_IJS8_SA_S9_EEENS6_IJNS7_ILi1EEESI_SI_EEESC_SE_Li256ELb1ELb1ELb0ELb0EEENS1_19SingleTileSchedulerILb1ELb0ELb1ELi128EEEEEEEEEvNT_6ParamsE:
	.zero		1400


//--------------------- .nv.constant0._ZN7cutlass13device_kernelIN5flash19enable_sm80_to_sm89INS1_16FlashAttnFwdSm80INS1_25CollectiveMainloopFwdSm80ILi8ELi1ELb1EN4cute5tupleIJNS5_1CILi128EEENS7_ILi96EEENS7_ILi192EEEEEELi192ENS_10bfloat16_tEfNS_4arch4Sm80ELb1ELb0ELb0ELb0ELb0ELb0ELb1ELb0EEENS1_21CollectiveEpilogueFwdINS6_IJS8_SA_S9_EEENS6_IJNS7_ILi1EEESI_SI_EEESC_SE_Li256ELb0ELb1ELb0ELb0EEENS1_30DynamicPersistentTileSchedulerILi256ELi256ELb0ELb1ELb0EEEEEEEEEvNT_6ParamsE --------------------------
	.section	.nv.constant0._ZN7cutlass13device_kernelIN5flash19enable_sm80_to_sm89INS1_16FlashAttnFwdSm80INS1_25CollectiveMainloopFwdSm80ILi8ELi1ELb1EN4cute5tupleIJNS5_1CILi128EEENS7_ILi96EEENS7_ILi192EEEEEELi192ENS_10bfloat16_tEfNS_4arch4Sm80ELb1ELb0ELb0ELb0ELb0ELb0ELb1ELb0EEENS1_21CollectiveEpilogueFwdINS6_IJS8_SA_S9_EEENS6_IJNS7_ILi1EEESI_SI_EEESC_SE_Li256ELb0ELb1ELb0ELb0EEENS1_30DynamicPersistentTileSchedulerILi256ELi256ELb0ELb1ELb0EEEEEEEEEvNT_6ParamsE,"a",@progbits
	.sectionflags	@""
	.align	4
.nv.constant0._ZN7cutlass13device_kernelIN5flash19enable_sm80_to_sm89INS1_16FlashAttnFwdSm80INS1_25CollectiveMainloopFwdSm80ILi8ELi1ELb1EN4cute5tupleIJNS5_1CILi128EEENS7_ILi96EEENS7_ILi192EEEEEELi192ENS_10bfloat16_tEfNS_4arch4Sm80ELb1ELb0ELb0ELb0ELb0ELb0ELb1ELb0EEENS1_21CollectiveEpilogueFwdINS6_IJS8_SA_S9_EEENS6_IJNS7_ILi1EEESI_SI_EEESC_SE_Li256ELb0ELb1ELb0ELb0EEENS1_30DynamicPersistentTileSchedulerILi256ELi256ELb0ELb1ELb0EEEEEEEEEvNT_6ParamsE:
	.zero		1416


//--------------------- .nv.constant0._ZN7cutlass13device_kernelIN5flash19enable_sm80_to_sm89INS1_16FlashAttnFwdSm80INS1_25CollectiveMainloopFwdSm80ILi8ELi1ELb1EN4cute5tupleIJNS5_1CILi128EEENS7_ILi96EEENS7_ILi192EEEEEELi192ENS_10bfloat16_tEfNS_4arch4Sm80ELb1ELb0ELb0ELb1ELb0ELb0ELb1ELb0EEENS1_21CollectiveEpilogueFwdINS6_IJS8_SA_S9_EEENS6_IJNS7_ILi1EEESI_SI_EEESC_SE_Li256ELb1ELb1ELb0ELb0EEENS1_19SingleTileSchedulerILb1ELb0ELb1ELi128EEEEEEEEEvNT_6ParamsE --------------------------
	.section	.nv.constant0._ZN7cutlass13device_kernelIN5flash19enable_sm80_to_sm89INS1_16FlashAttnFwdSm80INS1_25CollectiveMainloopFwdSm80ILi8ELi1ELb1EN4cute5tupleIJNS5_1CILi128EEENS7_ILi96EEENS7_ILi192EEEEEELi192ENS_10bfloat16_tEfNS_4arch4Sm80ELb1ELb0ELb0ELb1ELb0ELb0ELb1ELb0EEENS1_21CollectiveEpilogueFwdINS6_IJS8_SA_S9_EEENS6_IJNS7_ILi1EEESI_SI_EEESC_SE_Li256ELb1ELb1ELb0ELb0EEENS1_19SingleTileSchedulerILb1ELb0ELb1ELi128EEEEEEEEEvNT_6ParamsE,"a",@progbits
	.sectionflags	@""
	.align	4
.nv.constant0._ZN7cutlass13device_kernelIN5flash19enable_sm80_to_sm89INS1_16FlashAttnFwdSm80INS1_25CollectiveMainloopFwdSm80ILi8ELi1ELb1EN4cute5tupleIJNS5_1CILi128EEENS7_ILi96EEENS7_ILi192EEEEEELi192ENS_10bfloat16_tEfNS_4arch4Sm80ELb1ELb0ELb0ELb1ELb0ELb0ELb1ELb0EEENS1_21CollectiveEpilogueFwdINS6_IJS8_SA_S9_EEENS6_IJNS7_ILi1EEESI_SI_EEESC_SE_Li256ELb1ELb1ELb0ELb0EEENS1_19SingleTileSchedulerILb1ELb0ELb1ELi128EEEEEEEEEvNT_6ParamsE:
	.zero		1400


//--------------------- .nv.constant0._ZN7cutlass13device_kernelIN5flash19enable_sm80_to_sm89INS1_16FlashAttnFwdSm80INS1_25CollectiveMainloopFwdSm80ILi8ELi1ELb0EN4cute5tupleIJNS5_1CILi128EEENS7_ILi64EEENS7_ILi192EEEEEELi192ENS_10bfloat16_tEfNS_4arch4Sm80ELb1ELb0ELb0ELb1ELb0ELb1ELb1ELb0EEENS1_21CollectiveEpilogueFwdINS6_IJS8_SA_S9_EEENS6_IJNS7_ILi1EEESI_SI_EEESC_SE_Li256ELb1ELb1ELb0ELb0EEENS1_19SingleTileSchedulerILb1ELb0ELb1ELi128EEEEEEEEEvNT_6ParamsE --------------------------
	.section	.nv.constant0._ZN7cutlass13device_kernelIN5flash19enable_sm80_to_sm89INS1_16FlashAttnFwdSm80INS1_25CollectiveMainloopFwdSm80ILi8ELi1ELb0EN4cute5tupleIJNS5_1CILi128EEENS7_ILi64EEENS7_ILi192EEEEEELi192ENS_10bfloat16_tEfNS_4arch4Sm80ELb1ELb0ELb0ELb1ELb0ELb1ELb1ELb0EEENS1_21CollectiveEpilogueFwdINS6_IJS8_SA_S9_EEENS6_IJNS7_ILi1EEESI_SI_EEESC_SE_Li256ELb1ELb1ELb0ELb0EEENS1_19SingleTileSchedulerILb1ELb0ELb1ELi128EEEEEEEEEvNT_6ParamsE,"a",@progbits
	.sectionflags	@""
	.align	4
.nv.constant0._ZN7cutlass13device_kernelIN5flash19enable_sm80_to_sm89INS1_16FlashAttnFwdSm80INS1_25CollectiveMainloopFwdSm80ILi8ELi1ELb0EN4cute5tupleIJNS5_1CILi128EEENS7_ILi64EEENS7_ILi192EEEEEELi192ENS_10bfloat16_tEfNS_4arch4Sm80ELb1ELb0ELb0ELb1ELb0ELb1ELb1ELb0EEENS1_21CollectiveEpilogueFwdINS6_IJS8_SA_S9_EEENS6_IJNS7_ILi1EEESI_SI_EEESC_SE_Li256ELb1ELb1ELb0ELb0EEENS1_19SingleTileSchedulerILb1ELb0ELb1ELi128EEEEEEEEEvNT_6ParamsE:
	.zero		1400


//--------------------- .nv.constant0._ZN7cutlass13device_kernelIN5flash19enable_sm80_to_sm89INS1_16FlashAttnFwdSm80INS1_25CollectiveMainloopFwdSm80ILi8ELi2ELb1EN4cute5tupleIJNS5_1CILi128EEENS7_ILi96EEENS7_ILi192EEEEEELi192ENS_10bfloat16_tEfNS_4arch4Sm80ELb0ELb0ELb0ELb0ELb0ELb0ELb1ELb0EEENS1_21CollectiveEpilogueFwdINS6_IJS8_SA_S9_EEENS6_IJNS7_ILi1EEESI_SI_EEESC_SE_Li256ELb0ELb1ELb0ELb0EEENS1_19SingleTileSchedulerILb0ELb0ELb1ELi128EEEEEEEEEvNT_6ParamsE --------------------------
	.section	.nv.constant0._ZN7cutlass13device_kernelIN5flash19enable_sm80_to_sm89INS1_16FlashAttnFwdSm80INS1_25CollectiveMainloopFwdSm80ILi8ELi2ELb1EN4cute5tupleIJNS5_1CILi128EEENS7_ILi96EEENS7_ILi192EEEEEELi192ENS_10bfloat16_tEfNS_4arch4Sm80ELb0ELb0ELb0ELb0ELb0ELb0ELb1ELb0EEENS1_21CollectiveEpilogueFwdINS6_IJS8_SA_S9_EEENS6_IJNS7_ILi1EEESI_SI_EEESC_SE_Li256ELb0ELb1ELb0ELb0EEENS1_19SingleTileSchedulerILb0ELb0ELb1ELi128EEEEEEEEEvNT_6ParamsE,"a",@progbits
	.sectionflags	@""
	.align	4
.nv.constant0._ZN7cutlass13device_kernelIN5flash19enable_sm80_to_sm89INS1_16FlashAttnFwdSm80INS1_25CollectiveMainloopFwdSm80ILi8ELi2ELb1EN4cute5tupleIJNS5_1CILi128EEENS7_ILi96EEENS7_ILi192EEEEEELi192ENS_10bfloat16_tEfNS_4arch4Sm80ELb0ELb0ELb0ELb0ELb0ELb0ELb1ELb0EEENS1_21CollectiveEpilogueFwdINS6_IJS8_SA_S9_EEENS6_IJNS7_ILi1EEESI_SI_EEESC_SE_Li256ELb0ELb1ELb0ELb0EEENS1_19SingleTileSchedulerILb0ELb0ELb1ELi128EEEEEEEEEvNT_6ParamsE:
	.zero		1400


//--------------------- .nv.constant0._ZN7cutlass13device_kernelIN5flash19enable_sm80_to_sm89INS1_16FlashAttnFwdSm80INS1_25CollectiveMainloopFwdSm80ILi8ELi2ELb1EN4cute5tupleIJNS5_1CILi128EEENS7_ILi96EEENS7_ILi192EEEEEELi192ENS_10bfloat16_tEfNS_4arch4Sm80ELb0ELb0ELb0ELb1ELb0ELb0ELb1ELb0EEENS1_21CollectiveEpilogueFwdINS6_IJS8_SA_S9_EEENS6_IJNS7_ILi1EEESI_SI_EEESC_SE_Li256ELb1ELb1ELb0ELb0EEENS1_19SingleTileSchedulerILb1ELb0ELb1ELi128EEEEEEEEEvNT_6ParamsE --------------------------
	.section	.nv.constant0._ZN7cutlass13device_kernelIN5flash19enable_sm80_to_sm89INS1_16FlashAttnFwdSm80INS1_25CollectiveMainloopFwdSm80ILi8ELi2ELb1EN4cute5tupleIJNS5_1CILi128EEENS7_ILi96EEENS7_ILi192EEEEEELi192ENS_10bfloat16_tEfNS_4arch4Sm80ELb0ELb0ELb0ELb1ELb0ELb0ELb1ELb0EEENS1_21CollectiveEpilogueFwdINS6_IJS8_SA_S9_EEENS6_IJNS7_ILi1EEESI_SI_EEESC_SE_Li256ELb1ELb1ELb0ELb0EEENS1_19SingleTileSchedulerILb1ELb0ELb1ELi128EEEEEEEEEvNT_6ParamsE,"a",@progbits
	.sectionflags	@""
	.align	4
.nv.constant0._ZN7cutlass13device_kernelIN5flash19enable_sm80_to_sm89INS1_16FlashAttnFwdSm80INS1_25CollectiveMainloopFwdSm80ILi8ELi2ELb1EN4cute5tupleIJNS5_1CILi128EEENS7_ILi96EEENS7_ILi192EEEEEELi192ENS_10bfloat16_tEfNS_4arch4Sm80ELb0ELb0ELb0ELb1ELb0ELb0ELb1ELb0EEENS1_21CollectiveEpilogueFwdINS6_IJS8_SA_S9_EEENS6_IJNS7_ILi1EEESI_SI_EEESC_SE_Li256ELb1ELb1ELb0ELb0EEENS1_19SingleTileSchedulerILb1ELb0ELb1ELi128EEEEEEEEEvNT_6ParamsE:
	.zero		1400


//--------------------- .nv.constant0._ZN7cutlass13device_kernelIN5flash19enable_sm80_to_sm89INS1_16FlashAttnFwdSm80INS1_25CollectiveMainloopFwdSm80ILi8ELi2ELb0EN4cute5tupleIJNS5_1CILi128EEENS7_ILi64EEENS7_ILi192EEEEEELi192ENS_10bfloat16_tEfNS_4arch4Sm80ELb0ELb0ELb0ELb1ELb0ELb1ELb1ELb0EEENS1_21CollectiveEpilogueFwdINS6_IJS8_SA_S9_EEENS6_IJNS7_ILi1EEESI_SI_EEESC_SE_Li256ELb1ELb1ELb0ELb0EEENS1_19SingleTileSchedulerILb1ELb0ELb1ELi128EEEEEEEEEvNT_6ParamsE --------------------------
	.section	.nv.constant0._ZN7cutlass13device_kernelIN5flash19enable_sm80_to_sm89INS1_16FlashAttnFwdSm80INS1_25CollectiveMainloopFwdSm80ILi8ELi2ELb0EN4cute5tupleIJNS5_1CILi128EEENS7_ILi64EEENS7_ILi192EEEEEELi192ENS_10bfloat16_tEfNS_4arch4Sm80ELb0ELb0ELb0ELb1ELb0ELb1ELb1ELb0EEENS1_21CollectiveEpilogueFwdINS6_IJS8_SA_S9_EEENS6_IJNS7_ILi1EEESI_SI_EEESC_SE_Li256ELb1ELb1ELb0ELb0EEENS1_19SingleTileSchedulerILb1ELb0ELb1ELi128EEEEEEEEEvNT_6ParamsE,"a",@progbits
	.sectionflags	@""
	.align	4
.nv.constant0._ZN7cutlass13device_kernelIN5flash19enable_sm80_to_sm89INS1_16FlashAttnFwdSm80INS1_25CollectiveMainloopFwdSm80ILi8ELi2ELb0EN4cute5tupleIJNS5_1CILi128EEENS7_ILi64EEENS7_ILi192EEEEEELi192ENS_10bfloat16_tEfNS_4arch4Sm80ELb0ELb0ELb0ELb1ELb0ELb1ELb1ELb0EEENS1_21CollectiveEpilogueFwdINS6_IJS8_SA_S9_EEENS6_IJNS7_ILi1EEESI_SI_EEESC_SE_Li256ELb1ELb1ELb0ELb0EEENS1_19SingleTileSchedulerILb1ELb0ELb1ELi128EEEEEEEEEvNT_6ParamsE:
	.zero		1400


//--------------------- .nv.constant0._ZN7cutlass13device_kernelIN5flash19enable_sm80_to_sm89INS1_16FlashAttnFwdSm80INS1_25CollectiveMainloopFwdSm80ILi8ELi2ELb0EN4cute5tupleIJNS5_1CILi128EEENS7_ILi64EEENS7_ILi192EEEEEELi192ENS_10bfloat16_tEfNS_4arch4Sm80ELb0ELb1ELb0ELb0ELb0ELb0ELb1ELb0EEENS1_21CollectiveEpilogueFwdINS6_IJS8_SA_S9_EEENS6_IJNS7_ILi1EEESI_SI_EEESC_SE_Li256ELb0ELb1ELb0ELb0EEENS1_19SingleTileSchedulerILb0ELb0ELb1ELi128EEEEEEEEEvNT_6ParamsE --------------------------
	.section	.nv.constant0._ZN7cutlass13device_kernelIN5flash19enable_sm80_to_sm89INS1_16FlashAttnFwdSm80INS1_25CollectiveMainloopFwdSm80ILi8ELi2ELb0EN4cute5tupleIJNS5_1CILi128EEENS7_ILi64EEENS7_ILi192EEEEEELi192ENS_10bfloat16_tEfNS_4arch4Sm80ELb0ELb1ELb0ELb0ELb0ELb0ELb1ELb0EEENS1_21CollectiveEpilogueFwdINS6_IJS8_SA_S9_EEENS6_IJNS7_ILi1EEESI_SI_EEESC_SE_Li256ELb0ELb1ELb0ELb0EEENS1_19SingleTileSchedulerILb0ELb0ELb1ELi128EEEEEEEEEvNT_6ParamsE,"a",@progbits
	.sectionflags	@""
	.align	4
.nv.constant0._ZN7cutlass13device_kernelIN5flash19enable_sm80_to_sm89INS1_16FlashAttnFwdSm80INS1_25CollectiveMainloopFwdSm80ILi8ELi2ELb0EN4cute5tupleIJNS5_1CILi128EEENS7_ILi64EEENS7_ILi192EEEEEELi192ENS_10bfloat16_tEfNS_4arch4Sm80ELb0ELb1ELb0ELb0ELb0ELb0ELb1ELb0EEENS1_21CollectiveEpilogueFwdINS6_IJS8_SA_S9_EEENS6_IJNS7_ILi1EEESI_SI_EEESC_SE_Li256ELb0ELb1ELb0ELb0EEENS1_19SingleTileSchedulerILb0ELb0ELb1ELi128EEEEEEEEEvNT_6ParamsE:
	.zero		1400


//--------------------- .nv.constant0._ZN7cutlass13device_kernelIN5flash19enable_sm80_to_sm89INS1_16FlashAttnFwdSm80INS1_25CollectiveMainloopFwdSm80ILi8ELi2ELb0EN4cute5tupleIJNS5_1CILi128EEENS7_ILi64EEENS7_ILi192EEEEEELi192ENS_10bfloat16_tEfNS_4arch4Sm80ELb0ELb1ELb0ELb1ELb0ELb0ELb1ELb0EEENS1_21CollectiveEpilogueFwdINS6_IJS8_SA_S9_EEENS6_IJNS7_ILi1EEESI_SI_EEESC_SE_Li256ELb1ELb1ELb0ELb0EEENS1_19SingleTileSchedulerILb1ELb0ELb1ELi128EEEEEEEEEvNT_6ParamsE --------------------------
	.section	.nv.constant0._ZN7cutlass13device_kernelIN5flash19enable_sm80_to_sm89INS1_16FlashAttnFwdSm80INS1_25CollectiveMainloopFwdSm80ILi8ELi2ELb0EN4cute5tupleIJNS5_1CILi128EEENS7_ILi64EEENS7_ILi192EEEEEELi192ENS_10bfloat16_tEfNS_4arch4Sm80ELb0ELb1ELb0ELb1ELb0ELb0ELb1ELb0EEENS1_21CollectiveEpilogueFwdINS6_IJS8_SA_S9_EEENS6_IJNS7_ILi1EEESI_SI_EEESC_SE_Li256ELb1ELb1ELb0ELb0EEENS1_19SingleTileSchedulerILb1ELb0ELb1ELi128EEEEEEEEEvNT_6ParamsE,"a",@progbits
	.sectionflags	@""
	.align	4
.nv.constant0._ZN7cutlass13device_kernelIN5flash19enable_sm80_to_sm89INS1_16FlashAttnFwdSm80INS1_25CollectiveMainloopFwdSm80ILi8ELi2ELb0EN4cute5tupleIJNS5_1CILi128EEENS7_ILi64EEENS7_ILi192EEEEEELi192ENS_10bfloat16_tEfNS_4arch4Sm80ELb0ELb1ELb0ELb1ELb0ELb0ELb1ELb0EEENS1_21CollectiveEpilogueFwdINS6_IJS8_SA_S9_EEENS6_IJNS7_ILi1EEESI_SI_EEESC_SE_Li256ELb1ELb1ELb0ELb0EEENS1_19SingleTileSchedulerILb1ELb0ELb1ELi128EEEEEEEEEvNT_6ParamsE:
	.zero		1400


//--------------------- .nv.constant0._ZN7cutlass13device_kernelIN5flash19enable_sm80_to_sm89INS1_16FlashAttnFwdSm80INS1_25CollectiveMainloopFwdSm80ILi8ELi2ELb0EN4cute5tupleIJNS5_1CILi128EEENS7_ILi64EEENS7_ILi192EEEEEELi192ENS_10bfloat16_tEfNS_4arch4Sm80ELb0ELb1ELb0ELb1ELb0ELb1ELb1ELb0EEENS1_21CollectiveEpilogueFwdINS6_IJS8_SA_S9_EEENS6_IJNS7_ILi1EEESI_SI_EEESC_SE_Li256ELb1ELb1ELb0ELb0EEENS1_19SingleTileSchedulerILb1ELb0ELb1ELi128EEEEEEEEEvNT_6ParamsE --------------------------
	.section	.nv.constant0._ZN7cutlass13device_kernelIN5flash19enable_sm80_to_sm89INS1_16FlashAttnFwdSm80INS1_25CollectiveMainloopFwdSm80ILi8ELi2ELb0EN4cute5tupleIJNS5_1CILi128EEENS7_ILi64EEENS7_ILi192EEEEEELi192ENS_10bfloat16_tEfNS_4arch4Sm80ELb0ELb1ELb0ELb1ELb0ELb1ELb1ELb0EEENS1_21CollectiveEpilogueFwdINS6_IJS8_SA_S9_EEENS6_IJNS7_ILi1EEESI_SI_EEESC_SE_Li256ELb1ELb1ELb0ELb0EEENS1_19SingleTileSchedulerILb1ELb0ELb1ELi128EEEEEEEEEvNT_6ParamsE,"a",@progbits
	.sectionflags	@""
	.align	4
.nv.constant0._ZN7cutlass13device_kernelIN5flash19enable_sm80_to_sm89INS1_16FlashAttnFwdSm80INS1_25CollectiveMainloopFwdSm80ILi8ELi2ELb0EN4cute5tupleIJNS5_1CILi128EEENS7_ILi64EEENS7_ILi192EEEEEELi192ENS_10bfloat16_tEfNS_4arch4Sm80ELb0ELb1ELb0ELb1ELb0ELb1ELb1ELb0EEENS1_21CollectiveEpilogueFwdINS6_IJS8_SA_S9_EEENS6_IJNS7_ILi1EEESI_SI_EEESC_SE_Li256ELb1ELb1ELb0ELb0EEENS1_19SingleTileSchedulerILb1ELb0ELb1ELi128EEEEEEEEEvNT_6ParamsE:
	.zero		1400


//--------------------- .nv.constant0._ZN7cutlass13device_kernelIN5flash19enable_sm80_to_sm89INS1_16FlashAttnFwdSm80INS1_25CollectiveMainloopFwdSm80ILi8ELi2ELb1EN4cute5tupleIJNS5_1CILi128EEENS7_ILi96EEENS7_ILi192EEEEEELi192ENS_10bfloat16_tEfNS_4arch4Sm80ELb1ELb0ELb0ELb0ELb0ELb0ELb1ELb0EEENS1_21CollectiveEpilogueFwdINS6_IJS8_SA_S9_EEENS6_IJNS7_ILi1EEESI_SI_EEESC_SE_Li256ELb0ELb1ELb0ELb0EEENS1_30DynamicPersistentTileSchedulerILi256ELi256ELb0ELb1ELb0EEEEEEEEEvNT_6ParamsE --------------------------
	.section	.nv.constant0._ZN7cutlass13device_kernelIN5flash19enable_sm80_to_sm89INS1_16FlashAttnFwdSm80INS1_25CollectiveMainloopFwdSm80ILi8ELi2ELb1EN4cute5tupleIJNS5_1CILi128EEENS7_ILi96EEENS7_ILi192EEEEEELi192ENS_10bfloat16_tEfNS_4arch4Sm80ELb1ELb0ELb0ELb0ELb0ELb0ELb1ELb0EEENS1_21CollectiveEpilogueFwdINS6_IJS8_SA_S9_EEENS6_IJNS7_ILi1EEESI_SI_EEESC_SE_Li256ELb0ELb1ELb0ELb0EEENS1_30DynamicPersistentTileSchedulerILi256ELi256ELb0ELb1ELb0EEEEEEEEEvNT_6ParamsE,"a",@progbits
	.sectionflags	@""
	.align	4
.nv.constant0._ZN7cutlass13device_kernelIN5flash19enable_sm80_to_sm89INS1_16FlashAttnFwdSm80INS1_25CollectiveMainloopFwdSm80ILi8ELi2ELb1EN4cute5tupleIJNS5_1CILi128EEENS7_ILi96EEENS7_ILi192EEEEEELi192ENS_10bfloat16_tEfNS_4arch4Sm80ELb1ELb0ELb0ELb0ELb0ELb0ELb1ELb0EEENS1_21CollectiveEpilogueFwdINS6_IJS8_SA_S9_EEENS6_IJNS7_ILi1EEESI_SI_EEESC_SE_Li256ELb0ELb1ELb0ELb0EEENS1_30DynamicPersistentTileSchedulerILi256ELi256ELb0ELb1ELb0EEEEEEEEEvNT_6ParamsE:
	.zero		1416


//--------------------- .nv.constant0._ZN7cutlass13device_kernelIN5flash19enable_sm80_to_sm89INS1_16FlashAttnFwdSm80INS1_25CollectiveMainloopFwdSm80ILi8ELi2ELb1EN4cute5tupleIJNS5_1CILi128EEENS7_ILi96EEENS7_ILi192EEEEEELi192ENS_10bfloat16_tEfNS_4arch4Sm80ELb1ELb0ELb0ELb1ELb0ELb0ELb1ELb0EEENS1_21CollectiveEpilogueFwdINS6_IJS8_SA_S9_EEENS6_IJNS7_ILi1EEESI_SI_EEESC_SE_Li256ELb1ELb1ELb0ELb0EEENS1_19SingleTileSchedulerILb1ELb0ELb1ELi128EEEEEEEEEvNT_6ParamsE --------------------------
	.section	.nv.constant0._ZN7cutlass13device_kernelIN5flash19enable_sm80_to_sm89INS1_16FlashAttnFwdSm80INS1_25CollectiveMainloopFwdSm80ILi8ELi2ELb1EN4cute5tupleIJNS5_1CILi128EEENS7_ILi96EEENS7_ILi192EEEEEELi192ENS_10bfloat16_tEfNS_4arch4Sm80ELb1ELb0ELb0ELb1ELb0ELb0ELb1ELb0EEENS1_21CollectiveEpilogueFwdINS6_IJS8_SA_S9_EEENS6_IJNS7_ILi1EEESI_SI_EEESC_SE_Li256ELb1ELb1ELb0ELb0EEENS1_19SingleTileSchedulerILb1ELb0ELb1ELi128EEEEEEEEEvNT_6ParamsE,"a",@progbits
	.sectionflags	@""
	.align	4
.nv.constant0._ZN7cutlass13device_kernelIN5flash19enable_sm80_to_sm89INS1_16FlashAttnFwdSm80INS1_25CollectiveMainloopFwdSm80ILi8ELi2ELb1EN4cute5tupleIJNS5_1CILi128EEENS7_ILi96EEENS7_ILi192EEEEEELi192ENS_10bfloat16_tEfNS_4arch4Sm80ELb1ELb0ELb0ELb1ELb0ELb0ELb1ELb0EEENS1_21CollectiveEpilogueFwdINS6_IJS8_SA_S9_EEENS6_IJNS7_ILi1EEESI_SI_EEESC_SE_Li256ELb1ELb1ELb0ELb0EEENS1_19SingleTileSchedulerILb1ELb0ELb1ELi128EEEEEEEEEvNT_6ParamsE:
	.zero		1400


//--------------------- .nv.constant0._ZN7cutlass13device_kernelIN5flash19enable_sm80_to_sm89INS1_16FlashAttnFwdSm80INS1_25CollectiveMainloopFwdSm80ILi8ELi2ELb0EN4cute5tupleIJNS5_1CILi128EEENS7_ILi64EEENS7_ILi192EEEEEELi192ENS_10bfloat16_tEfNS_4arch4Sm80ELb1ELb0ELb0ELb1ELb0ELb1ELb1ELb0EEENS1_21CollectiveEpilogueFwdINS6_IJS8_SA_S9_EEENS6_IJNS7_ILi1EEESI_SI_EEESC_SE_Li256ELb1ELb1ELb0ELb0EEENS1_19SingleTileSchedulerILb1ELb0ELb1ELi128EEEEEEEEEvNT_6ParamsE --------------------------
	.section	.nv.constant0._ZN7cutlass13device_kernelIN5flash19enable_sm80_to_sm89INS1_16FlashAttnFwdSm80INS1_25CollectiveMainloopFwdSm80ILi8ELi2ELb0EN4cute5tupleIJNS5_1CILi128EEENS7_ILi64EEENS7_ILi192EEEEEELi192ENS_10bfloat16_tEfNS_4arch4Sm80ELb1ELb0ELb0ELb1ELb0ELb1ELb1ELb0EEENS1_21CollectiveEpilogueFwdINS6_IJS8_SA_S9_EEENS6_IJNS7_ILi1EEESI_SI_EEESC_SE_Li256ELb1ELb1ELb0ELb0EEENS1_19SingleTileSchedulerILb1ELb0ELb1ELi128EEEEEEEEEvNT_6ParamsE,"a",@progbits
	.sectionflags	@""
	.align	4
.nv.constant0._ZN7cutlass13device_kernelIN5flash19enable_sm80_to_sm89INS1_16FlashAttnFwdSm80INS1_25CollectiveMainloopFwdSm80ILi8ELi2ELb0EN4cute5tupleIJNS5_1CILi128EEENS7_ILi64EEENS7_ILi192EEEEEELi192ENS_10bfloat16_tEfNS_4arch4Sm80ELb1ELb0ELb0ELb1ELb0ELb1ELb1ELb0EEENS1_21CollectiveEpilogueFwdINS6_IJS8_SA_S9_EEENS6_IJNS7_ILi1EEESI_SI_EEESC_SE_Li256ELb1ELb1ELb0ELb0EEENS1_19SingleTileSchedulerILb1ELb0ELb1ELi128EEEEEEEEEvNT_6ParamsE:
	.zero		1400


//--------------------- .text._ZN7cutlass13device_kernelIN5flash19enable_sm80_to_sm89INS1_16FlashAttnFwdSm80INS1_25CollectiveMainloopFwdSm80ILi8ELi1ELb1EN4cute5tupleIJNS5_1CILi128EEENS7_ILi96EEENS7_ILi192EEEEEELi192ENS_10bfloat16_tEfNS_4arch4Sm80ELb0ELb0ELb1ELb0ELb0ELb0ELb1ELb0EEENS1_21CollectiveEpilogueFwdINS6_IJS8_SA_S9_EEENS6_IJNS7_ILi1EEESI_SI_EEESC_SE_Li256ELb0ELb1ELb0ELb0EEENS1_19SingleTileSchedulerILb0ELb0ELb1ELi128EEEEEEEEEvNT_6ParamsE --------------------------
	.section	.text._ZN7cutlass13device_kernelIN5flash19enable_sm80_to_sm89INS1_16FlashAttnFwdSm80INS1_25CollectiveMainloopFwdSm80ILi8ELi1ELb1EN4cute5tupleIJNS5_1CILi128EEENS7_ILi96EEENS7_ILi192EEEEEELi192ENS_10bfloat16_tEfNS_4arch4Sm80ELb0ELb0ELb1ELb0ELb0ELb0ELb1ELb0EEENS1_21CollectiveEpilogueFwdINS6_IJS8_SA_S9_EEENS6_IJNS7_ILi1EEESI_SI_EEESC_SE_Li256ELb0ELb1ELb0ELb0EEENS1_19SingleTileSchedulerILb0ELb0ELb1ELi128EEEEEEEEEvNT_6ParamsE,"ax",@progbits
	.sectioninfo	@"SHI_REGISTERS=255"
	.align	128
.text._ZN7cutlass13device_kernelIN5flash19enable_sm80_to_sm89INS1_16FlashAttnFwdSm80INS1_25CollectiveMainloopFwdSm80ILi8ELi1ELb1EN4cute5tupleIJNS5_1CILi128EEENS7_ILi96EEENS7_ILi192EEEEEELi192ENS_10bfloat16_tEfNS_4arch4Sm80ELb0ELb0ELb1ELb0ELb0ELb0ELb1ELb0EEENS1_21CollectiveEpilogueFwdINS6_IJS8_SA_S9_EEENS6_IJNS7_ILi1EEESI_SI_EEESC_SE_Li256ELb0ELb1ELb0ELb0EEENS1_19SingleTileSchedulerILb0ELb0ELb1ELi128EEEEEEEEEvNT_6ParamsE:
        .type           _ZN7cutlass13device_kernelIN5flash19enable_sm80_to_sm89INS1_16FlashAttnFwdSm80INS1_25CollectiveMainloopFwdSm80ILi8ELi1ELb1EN4cute5tupleIJNS5_1CILi128EEENS7_ILi96EEENS7_ILi192EEEEEELi192ENS_10bfloat16_tEfNS_4arch4Sm80ELb0ELb0ELb1ELb0ELb0ELb0ELb1ELb0EEENS1_21CollectiveEpilogueFwdINS6_IJS8_SA_S9_EEENS6_IJNS7_ILi1EEESI_SI_EEESC_SE_Li256ELb0ELb1ELb0ELb0EEENS1_19SingleTileSchedulerILb0ELb0ELb1ELi128EEEEEEEEEvNT_6ParamsE,@function
        .size           _ZN7cutlass13device_kernelIN5flash19enable_sm80_to_sm89INS1_16FlashAttnFwdSm80INS1_25CollectiveMainloopFwdSm80ILi8ELi1ELb1EN4cute5tupleIJNS5_1CILi128EEENS7_ILi96EEENS7_ILi192EEEEEELi192ENS_10bfloat16_tEfNS_4arch4Sm80ELb0ELb0ELb1ELb0ELb0ELb0ELb1ELb0EEENS1_21CollectiveEpilogueFwdINS6_IJS8_SA_S9_EEENS6_IJNS7_ILi1EEESI_SI_EEESC_SE_Li256ELb0ELb1ELb0ELb0EEENS1_19SingleTileSchedulerILb0ELb0ELb1ELi128EEEEEEEEEvNT_6ParamsE,(.L_x_2614 - _ZN7cutlass13device_kernelIN5flash19enable_sm80_to_sm89INS1_16FlashAttnFwdSm80INS1_25CollectiveMainloopFwdSm80ILi8ELi1ELb1EN4cute5tupleIJNS5_1CILi128EEENS7_ILi96EEENS7_ILi192EEEEEELi192ENS_10bfloat16_tEfNS_4arch4Sm80ELb0ELb0ELb1ELb0ELb0ELb0ELb1ELb0EEENS1_21CollectiveEpilogueFwdINS6_IJS8_SA_S9_EEENS6_IJNS7_ILi1EEESI_SI_EEESC_SE_Li256ELb0ELb1ELb0ELb0EEENS1_19SingleTileSchedulerILb0ELb0ELb1ELi128EEEEEEEEEvNT_6ParamsE)
        .other          _ZN7cutlass13device_kernelIN5flash19enable_sm80_to_sm89INS1_16FlashAttnFwdSm80INS1_25CollectiveMainloopFwdSm80ILi8ELi1ELb1EN4cute5tupleIJNS5_1CILi128EEENS7_ILi96EEENS7_ILi192EEEEEELi192ENS_10bfloat16_tEfNS_4arch4Sm80ELb0ELb0ELb1ELb0ELb0ELb0ELb1ELb0EEENS1_21CollectiveEpilogueFwdINS6_IJS8_SA_S9_EEENS6_IJNS7_ILi1EEESI_SI_EEESC_SE_Li256ELb0ELb1ELb0ELb0EEENS1_19SingleTileSchedulerILb0ELb0ELb1ELi128EEEEEEEEEvNT_6ParamsE,@"STO_CUDA_ENTRY STV_DEFAULT"
_ZN7cutlass13device_kernelIN5flash19enable_sm80_to_sm89INS1_16FlashAttnFwdSm80INS1_25CollectiveMainloopFwdSm80ILi8ELi1ELb1EN4cute5tupleIJNS5_1CILi128EEENS7_ILi96EEENS7_ILi192EEEEEELi192ENS_10bfloat16_tEfNS_4arch4Sm80ELb0ELb0ELb1ELb0ELb0ELb0ELb1ELb0EEENS1_21CollectiveEpilogueFwdINS6_IJS8_SA_S9_EEENS6_IJNS7_ILi1EEESI_SI_EEESC_SE_Li256ELb0ELb1ELb0ELb0EEENS1_19SingleTileSchedulerILb0ELb0ELb1ELi128EEEEEEEEEvNT_6ParamsE:
[----:B------:R-:W-:-:S03]  /*0000*/  MOV R1, c[0x0][0x28] ;  /* 0x00000a0000017a02 */ /* 0x000fc60000000f00 */
[----:B------:R-:W1:Y:S01]  /*0010*/  S2R R17, SR_CTAID.Z ;  /* 0x0000000000117919 */ /* 0x000e620000002700 */
[----:B------:R-:W-:Y:S02]  /*0020*/  IADD3 R1, R1, -0x88, RZ ;  /* 0xffffff7801017810 */ /* 0x000fe40007ffe0ff */
[----:B-1----:R-:W-:-:S13]  /*0030*/  ISETP.GE.AND P0, PT, R17, RZ, PT ;  /* 0x000000ff1100720c */ /* 0x002fda0003f06270 */
[----:B------:R-:W-:Y:S05]  /*0040*/  @!P0 EXIT ;  /* 0x000000000000894d */ /* 0x000fea0003800000 */
[----:B------:R-:W-:Y:S01]  /*0050*/  ISETP.NE.U32.AND P4, PT, RZ, c[0x0][0x340], PT ;  /* 0x0000d000ff007a0c */ /* 0x000fe20003f85070 */
[----:B------:R-:W-:-:S03]  /*0060*/  ULDC.64 UR8, c[0x0][0x118] ;  /* 0x0000460000087ab9 */ /* 0x000fc60000000a00 */
[----:B------:R-:W-:-:S13]  /*0070*/  ISETP.NE.AND.EX P4, PT, RZ, c[0x0][0x344], PT, P4 ;  /* 0x0000d100ff007a0c */ /* 0x000fda0003f85340 */
[----:B------:R-:W-:-:S04]  /*0080*/  @P4 IMAD.MOV.U32 R2, RZ, RZ, 0x4 ;  /* 0x00000004ff024424 */ /* 0x000fc800078e00ff */
[----:B------:R-:W-:-:S05]  /*0090*/  @P4 IMAD.WIDE R2, R17, R2, c[0x0][0x340] ;  /* 0x0000d00011024625 */ /* 0x000fca00078e0202 */
[----:B------:R1:W2:Y:S01]  /*00a0*/  @P4 LDG.E R20, [R2.64] ;  /* 0x0000000802144981 */ /* 0x0002a2000c1e1900 */
[----:B------:R-:W-:Y:S01]  /*00b0*/  IMAD.MOV.U32 R13, RZ, RZ, c[0x0][0x2c4] ;  /* 0x0000b100ff0d7624 */ /* 0x000fe200078e00ff */
[----:B------:R-:W-:Y:S01]  /*00c0*/  SHF.R.S32.HI R22, RZ, 0x1f, R17 ;  /* 0x0000001fff167819 */ /* 0x000fe20000011411 */
[----:B------:R-:W-:Y:S01]  /*00d0*/  IMAD.MOV.U32 R139, RZ, RZ, c[0x0][0x1d0] ;  /* 0x00007400ff8b7624 */ /* 0x000fe200078e00ff */
[----:B------:R-:W3:Y:S01]  /*00e0*/  S2R R36, SR_TID.X ;  /* 0x0000000000247919 */ /* 0x000ee20000002100 */
[----:B------:R-:W-:Y:S01]  /*00f0*/  IMAD.MOV.U32 R135, RZ, RZ, c[0x0][0x1e0] ;  /* 0x00007800ff877624 */ /* 0x000fe200078e00ff */
[----:B------:R-:W-:Y:S01]  /*0100*/  ISETP.NE.AND P0, PT, R13, 0x1, PT ;  /* 0x000000010d00780c */ /* 0x000fe20003f05270 */
[----:B------:R-:W-:Y:S01]  /*0110*/  IMAD R6, R22, c[0x0][0x1c0], RZ ;  /* 0x0000700016067a24 */ /* 0x000fe200078e02ff */
[----:B------:R-:W4:Y:S01]  /*0120*/  S2R R37, SR_CTAID.Y ;  /* 0x0000000000257919 */ /* 0x000f220000002600 */
[----:B------:R-:W-:Y:S01]  /*0130*/  IADD3 R9, R139, 0x5f, RZ ;  /* 0x0000005f8b097810 */ /* 0x000fe20007ffe0ff */
[----:B------:R-:W-:-:S02]  /*0140*/  IMAD R13, R13, c[0x0][0x168], RZ ;  /* 0x00005a000d0d7a24 */ /* 0x000fc400078e02ff */
[----:B------:R-:W5:Y:S01]  /*0150*/  S2R R7, SR_CTAID.X ;  /* 0x0000000000077919 */ /* 0x000f620000002500 */
[----:B------:R-:W-:Y:S02]  /*0160*/  IMAD.MOV.U32 R138, RZ, RZ, c[0x0][0x1e4] ;  /* 0x00007900ff8a7624 */ /* 0x000fe400078e00ff */
[----:B------:R-:W-:Y:S01]  /*0170*/  IMAD.HI R9, R9, 0x2aaaaaab, RZ ;  /* 0x2aaaaaab09097827 */ /* 0x000fe200078e02ff */
[----:B---3--:R-:W-:-:S04]  /*0180*/  SHF.R.S32.HI R34, RZ, 0x1f, R36 ;  /* 0x0000001fff227819 */ /* 0x008fc80000011424 */
[-C--:B-1----:R-:W-:Y:S01]  /*0190*/  LEA.HI R2, R34, R36.reuse, RZ, 0x3 ;  /* 0x0000002422027211 */ /* 0x082fe200078f18ff */
[C---:B----4-:R-:W-:Y:S01]  /*01a0*/  IMAD.WIDE.U32 R4, R37.reuse, c[0x0][0x1b8], RZ ;  /* 0x00006e0025047a25 */ /* 0x050fe200078e00ff */
[----:B------:R-:W-:Y:S02]  /*01b0*/  SHF.R.S32.HI R38, RZ, 0x1f, R37 ;  /* 0x0000001fff267819 */ /* 0x000fe40000011425 */
[----:B------:R-:W-:Y:S02]  /*01c0*/  LOP3.LUT R0, R2, 0xfffffff8, RZ, 0xc0, !PT ;  /* 0xfffffff802007812 */ /* 0x000fe400078ec0ff */
[----:B------:R-:W-:Y:S01]  /*01d0*/  SHF.R.S32.HI R24, RZ, 0x3, R2 ;  /* 0x00000003ff187819 */ /* 0x000fe20000011402 */
[----:B------:R-:W-:Y:S01]  /*01e0*/  IMAD R3, R38, c[0x0][0x1b8], RZ ;  /* 0x00006e0026037a24 */ /* 0x000fe200078e02ff */
[----:B------:R-:W-:Y:S01]  /*01f0*/  LEA.HI R32, R34, R36, RZ, 0x4 ;  /* 0x0000002422207211 */ /* 0x000fe200078f20ff */
[----:B------:R-:W-:Y:S01]  /*0200*/  IMAD.IADD R30, R36, 0x1, -R0 ;  /* 0x00000001241e7824 */ /* 0x000fe200078e0a00 */
[----:B------:R-:W-:Y:S01]  /*0210*/  SHF.R.S32.HI R33, RZ, 0x1f, R24 ;  /* 0x0000001fff217819 */ /* 0x000fe20000011418 */
[----:B------:R-:W-:Y:S01]  /*0220*/  IMAD R2, R37, c[0x0][0x1bc], R3 ;  /* 0x00006f0025027a24 */ /* 0x000fe200078e0203 */
[----:B------:R-:W-:Y:S01]  /*0230*/  SHF.R.S32.HI R12, RZ, 0x4, R32 ;  /* 0x00000004ff0c7819 */ /* 0x000fe20000011420 */
[----:B------:R-:W-:-:S02]  /*0240*/  IMAD R0, R30, 0x20, R24 ;  /* 0x000000201e007824 */ /* 0x000fc400078e0218 */
[----:B------:R-:W-:Y:S02]  /*0250*/  IMAD.IADD R3, R5, 0x1, R2 ;  /* 0x0000000105037824 */ /* 0x000fe400078e0202 */
[----:B-----5:R-:W-:Y:S02]  /*0260*/  IMAD R8, R7, 0x80, R0 ;  /* 0x0000008007087824 */ /* 0x020fe400078e0200 */
[----:B------:R-:W-:Y:S02]  /*0270*/  IMAD.MOV.U32 R2, RZ, RZ, R4 ;  /* 0x000000ffff027224 */ /* 0x000fe400078e0004 */
[----:B------:R-:W-:Y:S01]  /*0280*/  @P0 IMAD.HI.U32 R5, R8, c[0x0][0x2c8], RZ ;  /* 0x0000b20008050a27 */ /* 0x000fe200078e00ff */
[----:B------:R1:W-:Y:S03]  /*0290*/  STL [R1+0x34], R8 ;  /* 0x0000340801007387 */ /* 0x0003e60000100800 */
[----:B------:R-:W-:Y:S01]  /*02a0*/  IMAD.MOV.U32 R0, RZ, RZ, R8 ;  /* 0x000000ffff007224 */ /* 0x000fe200078e0008 */
[----:B------:R-:W-:Y:S01]  /*02b0*/  @P0 SHF.R.U32.HI R0, RZ, c[0x0][0x2cc], R5 ;  /* 0x0000b300ff000a19 */ /* 0x000fe20000011605 */
[C---:B------:R-:W-:Y:S01]  /*02c0*/  IMAD R4, R17.reuse, c[0x0][0x1c4], R6 ;  /* 0x0000710011047a24 */ /* 0x040fe200078e0206 */
[----:B------:R-:W-:Y:S01]  /*02d0*/  SHF.R.U32.HI R6, RZ, 0x1f, R9 ;  /* 0x0000001fff067819 */ /* 0x000fe20000011609 */
[----:B------:R-:W-:-:S03]  /*02e0*/  IMAD.WIDE.U32 R2, R17, c[0x0][0x1c0], R2 ;  /* 0x0000700011027a25 */ /* 0x000fc600078e0002 */
[----:B------:R-:W-:Y:S01]  /*02f0*/  LEA.HI.SX32 R141, R9, R6, 0x1c ;  /* 0x00000006098d7211 */ /* 0x000fe200078fe2ff */
[----:B------:R-:W-:Y:S01]  /*0300*/  IMAD.IADD R3, R3, 0x1, R4 ;  /* 0x0000000103037824 */ /* 0x000fe200078e0204 */
[--C-:B------:R-:W-:Y:S01]  /*0310*/  SHF.R.S32.HI R4, RZ, 0x1f, R0.reuse ;  /* 0x0000001fff047819 */ /* 0x100fe20000011400 */
[----:B------:R-:W-:Y:S01]  /*0320*/  IMAD.MOV R5, RZ, RZ, -R0 ;  /* 0x000000ffff057224 */ /* 0x000fe200078e0a00 */
[----:B------:R-:W-:Y:S01]  /*0330*/  LEA.HI R9, R32, R12, RZ, 0x1 ;  /* 0x0000000c20097211 */ /* 0x000fe200078f08ff */
[----:B------:R-:W-:-:S03]  /*0340*/  IMAD.WIDE.U32 R2, R0, c[0x0][0x1b0], R2 ;  /* 0x00006c0000027a25 */ /* 0x000fc600078e0002 */
[----:B------:R-:W-:Y:S01]  /*0350*/  LOP3.LUT R9, R9, 0xfffffffe, RZ, 0xc0, !PT ;  /* 0xfffffffe09097812 */ /* 0x000fe200078ec0ff */
[----:B------:R-:W-:Y:S02]  /*0360*/  IMAD R4, R4, c[0x0][0x1b0], RZ ;  /* 0x00006c0004047a24 */ /* 0x000fe400078e02ff */
[----:B------:R-:W-:Y:S02]  /*0370*/  IMAD R10, R7, 0x80, R24 ;  /* 0x00000080070a7824 */ /* 0x000fe400078e0218 */
[----:B------:R-:W-:Y:S02]  /*0380*/  IMAD R4, R0, c[0x0][0x1b4], R4 ;  /* 0x00006d0000047a24 */ /* 0x000fe400078e0204 */
[----:B------:R-:W-:Y:S01]  /*0390*/  IMAD R0, R5, c[0x0][0x2c4], R8 ;  /* 0x0000b10005007a24 */ /* 0x000fe200078e0208 */
[C---:B-1----:R-:W-:Y:S01]  /*03a0*/  IADD3 R8, R10.reuse, 0x20, RZ ;  /* 0x000000200a087810 */ /* 0x042fe20007ffe0ff */
[----:B------:R-:W-:Y:S01]  /*03b0*/  IMAD.IADD R3, R3, 0x1, R4 ;  /* 0x0000000103037824 */ /* 0x000fe200078e0204 */
[----:B------:R-:W-:Y:S01]  /*03c0*/  IADD3 R7, R10, 0x40, RZ ;  /* 0x000000400a077810 */ /* 0x000fe20007ffe0ff */
[----:B------:R-:W-:Y:S01]  /*03d0*/  IMAD.SHL.U32 R48, R30, 0x8, RZ ;  /* 0x000000081e307824 */ /* 0x000fe200078e00ff */
[----:B------:R-:W-:Y:S01]  /*03e0*/  SHF.R.S32.HI R5, RZ, 0x1f, R0 ;  /* 0x0000001fff057819 */ /* 0x000fe20000011400 */
[----:B------:R-:W-:Y:S01]  /*03f0*/  IMAD.WIDE.U32 R2, R0, c[0x0][0x1a8], R2 ;  /* 0x00006a0000027a25 */ /* 0x000fe200078e0002 */
[-C--:B------:R-:W-:Y:S01]  /*0400*/  ISETP.GE.AND P3, PT, R8, R13.reuse, PT ;  /* 0x0000000d0800720c */ /* 0x080fe20003f66270 */
[----:B------:R1:W-:Y:S01]  /*0410*/  STL [R1+0x48], R10 ;  /* 0x0000480a01007387 */ /* 0x0003e20000100800 */
[-C--:B------:R-:W-:Y:S01]  /*0420*/  ISETP.GE.AND P2, PT, R7, R13.reuse, PT ;  /* 0x0000000d0700720c */ /* 0x080fe20003f46270 */
[----:B------:R-:W-:Y:S01]  /*0430*/  IMAD R4, R5, c[0x0][0x1a8], RZ ;  /* 0x00006a0005047a24 */ /* 0x000fe200078e02ff */
[CC--:B------:R-:W-:Y:S01]  /*0440*/  ISETP.GE.AND P1, PT, R10.reuse, R13.reuse, PT ;  /* 0x0000000d0a00720c */ /* 0x0c0fe20003f26270 */
[----:B------:R-:W-:Y:S01]  /*0450*/  IMAD R6, R33, c[0x0][0x1e0], RZ ;  /* 0x0000780021067a24 */ /* 0x000fe200078e02ff */
[----:B------:R-:W-:Y:S01]  /*0460*/  IADD3 R8, R10, 0x60, RZ ;  /* 0x000000600a087810 */ /* 0x000fe20007ffe0ff */
[----:B------:R-:W-:Y:S01]  /*0470*/  IMAD R11, R0, c[0x0][0x1ac], R4 ;  /* 0x00006b00000b7a24 */ /* 0x000fe200078e0204 */
[----:B------:R-:W-:Y:S01]  /*0480*/  SHF.R.S32.HI R49, RZ, 0x1f, R48 ;  /* 0x0000001fff317819 */ /* 0x000fe20000011430 */
[----:B------:R-:W-:Y:S01]  /*0490*/  IMAD.SHL.U32 R0, R24, 0x40, RZ ;  /* 0x0000004018007824 */ /* 0x000fe200078e00ff */
[----:B------:R-:W-:Y:S01]  /*04a0*/  LEA R16, P0, R2, c[0x0][0x160], 0x1 ;  /* 0x0000580002107a11 */ /* 0x000fe200078008ff */
[----:B------:R-:W-:Y:S01]  /*04b0*/  IMAD R6, R24, c[0x0][0x1e4], R6 ;  /* 0x0000790018067a24 */ /* 0x000fe200078e0206 */
[----:B------:R-:W-:Y:S01]  /*04c0*/  IADD3 R35, R48, 0x80, RZ ;  /* 0x0000008030237810 */ /* 0x000fe20007ffe0ff */
[----:B------:R-:W-:Y:S01]  /*04d0*/  IMAD.WIDE.U32 R4, R24, c[0x0][0x1e0], R48 ;  /* 0x0000780018047a25 */ /* 0x000fe200078e0030 */
[----:B------:R-:W-:Y:S01]  /*04e0*/  LOP3.LUT R0, R0, 0x1c0, RZ, 0xc0, !PT ;  /* 0x000001c000007812 */ /* 0x000fe200078ec0ff */
[----:B------:R-:W-:Y:S01]  /*04f0*/  STL [R1+0xc], R141 ;  /* 0x00000c8d01007387 */ /* 0x000fe20000100800 */
[----:B------:R-:W-:Y:S01]  /*0500*/  IADD3 R39, R48, 0x40, RZ ;  /* 0x0000004030277810 */ /* 0x000fe20007ffe0ff */
[----:B------:R-:W-:Y:S01]  /*0510*/  IMAD.IADD R5, R5, 0x1, R6 ;  /* 0x0000000105057824 */ /* 0x000fe200078e0206 */
[----:B------:R-:W-:Y:S01]  /*0520*/  SHF.R.U32.HI R7, RZ, 0x3, R0 ;  /* 0x00000003ff077819 */ /* 0x000fe20000011600 */
[----:B------:R-:W-:Y:S01]  /*0530*/  IMAD.SHL.U32 R6, R24, 0x8, RZ ;  /* 0x0000000818067824 */ /* 0x000fe200078e00ff */
[----:B------:R-:W-:Y:S01]  /*0540*/  BAR.SYNC.DEFER_BLOCKING 0x0 ;  /* 0x0000000000007b1d */ /* 0x000fe20000010000 */
[----:B------:R-:W-:Y:S01]  /*0550*/  IMAD.IADD R25, R12, 0x1, -R9 ;  /* 0x000000010c197824 */ /* 0x000fe200078e0a09 */
[----:B------:R-:W-:Y:S01]  /*0560*/  ISETP.GE.AND P5, PT, R8, R13, PT ;  /* 0x0000000d0800720c */ /* 0x000fe20003fa6270 */
[----:B------:R-:W-:Y:S01]  /*0570*/  IMAD.WIDE.U32 R4, R37, c[0x0][0x1e8], R4 ;  /* 0x00007a0025047a25 */ /* 0x000fe200078e0004 */
[----:B------:R-:W-:-:S02]  /*0580*/  @!P1 SHF.R.S32.HI R8, RZ, 0x1f, R39 ;  /* 0x0000001fff089819 */ /* 0x000fc40000011427 */
[----:B-1----:R-:W-:Y:S01]  /*0590*/  LOP3.LUT R10, R0, 0x38, R48, 0xf8, !PT ;  /* 0x00000038000a7812 */ /* 0x002fe200078ef830 */
[----:B------:R-:W-:Y:S01]  /*05a0*/  IMAD.IADD R0, R3, 0x1, R11 ;  /* 0x0000000103007824 */ /* 0x000fe200078e020b */
[----:B------:R-:W-:Y:S01]  /*05b0*/  LEA.HI R9, R34, R36, RZ, 0x6 ;  /* 0x0000002422097211 */ /* 0x000fe200078f30ff */
[----:B------:R-:W-:Y:S01]  /*05c0*/  IMAD.MOV.U32 R18, RZ, RZ, R4 ;  /* 0x000000ffff127224 */ /* 0x000fe200078e0004 */
[----:B------:R-:W-:Y:S01]  /*05d0*/  LOP3.LUT R12, R10, R7, RZ, 0x3c, !PT ;  /* 0x000000070a0c7212 */ /* 0x000fe200078e3cff */
[----:B------:R-:W-:Y:S01]  /*05e0*/  IMAD R10, R38, c[0x0][0x1e8], RZ ;  /* 0x00007a00260a7a24 */ /* 0x000fe200078e02ff */
[----:B------:R-:W-:Y:S01]  /*05f0*/  LEA.HI.X R11, R2, c[0x0][0x164], R0, 0x1, P0 ;  /* 0x00005900020b7a11 */ /* 0x000fe200000f0c00 */
[----:B------:R-:W-:Y:S01]  /*0600*/  IMAD.SHL.U32 R0, R30, 0x40, RZ ;  /* 0x000000401e007824 */ /* 0x000fe200078e00ff */
[----:B------:R-:W-:Y:S01]  /*0610*/  SHFL.IDX PT, R2, R16, RZ, 0x181f ;  /* 0x00181fff10027589 */ /* 0x000fe200000e0000 */
[--C-:B------:R-:W-:Y:S01]  /*0620*/  @!P1 SHF.R.S32.HI R7, RZ, 0x1f, R35.reuse ;  /* 0x0000001fff079819 */ /* 0x100fe20000011423 */
[----:B------:R-:W-:Y:S01]  /*0630*/  IMAD.SHL.U32 R9, R9, 0x8, RZ ;  /* 0x0000000809097824 */ /* 0x000fe200078e00ff */
[----:B------:R-:W-:Y:S01]  /*0640*/  @!P1 LEA.HI R8, R8, R39, RZ, 0x3 ;  /* 0x0000002708089211 */ /* 0x000fe200078f18ff */
[----:B------:R-:W1:Y:S01]  /*0650*/  SHFL.IDX PT, R3, R11, RZ, 0x181f ;  /* 0x00181fff0b037589 */ /* 0x000e6200000e0000 */
[----:B------:R-:W-:Y:S01]  /*0660*/  LOP3.LUT R0, R0, 0x1c0, RZ, 0xc0, !PT ;  /* 0x000001c000007812 */ /* 0x000fe200078ec0ff */
[----:B------:R-:W-:Y:S01]  /*0670*/  IMAD R10, R37, c[0x0][0x1ec], R10 ;  /* 0x00007b00250a7a24 */ /* 0x000fe200078e020a */
[----:B------:R-:W-:Y:S01]  /*0680*/  @!P3 SHF.R.S32.HI R4, RZ, 0x1f, R35 ;  /* 0x0000001fff04b819 */ /* 0x000fe20000011423 */
[----:B------:R-:W-:Y:S01]  /*0690*/  STL.64 [R1+0x10], R48 ;  /* 0x0000103001007387 */ /* 0x000fe20000100a00 */
[----:B------:R-:W-:Y:S01]  /*06a0*/  LOP3.LUT R6, R0, 0x8, R6, 0xf8, !PT ;  /* 0x0000000800067812 */ /* 0x000fe200078ef806 */
[----:B------:R-:W-:Y:S01]  /*06b0*/  IMAD.IADD R19, R5, 0x1, R10 ;  /* 0x0000000105137824 */ /* 0x000fe200078e020a */
[----:B------:R-:W-:Y:S01]  /*06c0*/  SHF.R.U32.HI R0, RZ, 0x3, R0 ;  /* 0x00000003ff007819 */ /* 0x000fe20000011600 */
[----:B------:R-:W-:Y:S01]  /*06d0*/  SHFL.IDX PT, R5, R11, 0x2, 0x181f ;  /* 0x00581f000b057f89 */ /* 0x000fe200000e0000 */
[----:B------:R-:W-:-:S02]  /*06e0*/  @!P1 LOP3.LUT R8, R8, 0xfffffff8, RZ, 0xc0, !PT ;  /* 0xfffffff808089812 */ /* 0x000fc400078ec0ff */
[----:B------:R-:W-:Y:S01]  /*06f0*/  LOP3.LUT R31, R6, R0, RZ, 0x3c, !PT ;  /* 0x00000000061f7212 */ /* 0x000fe200078e3cff */
[----:B------:R-:W-:Y:S01]  /*0700*/  STL [R1+0x24], R39 ;  /* 0x0000242701007387 */ /* 0x000fe20000100800 */
[-C--:B------:R-:W-:Y:S02]  /*0710*/  @!P1 LEA.HI R0, R7, R35.reuse, RZ, 0x3 ;  /* 0x0000002307009211 */ /* 0x080fe400078f18ff */
[----:B------:R-:W-:Y:S01]  /*0720*/  @!P3 LEA.HI R4, R4, R35, RZ, 0x3 ;  /* 0x000000230404b211 */ /* 0x000fe200078f18ff */
[----:B------:R-:W-:Y:S01]  /*0730*/  SHFL.IDX PT, R6, R16, 0x1, 0x181f ;  /* 0x00381f0010067f89 */ /* 0x000fe200000e0000 */
[----:B------:R-:W-:Y:S02]  /*0740*/  @!P1 LOP3.LUT R0, R0, 0xfffffff8, RZ, 0xc0, !PT ;  /* 0xfffffff800009812 */ /* 0x000fe400078ec0ff */
[----:B------:R-:W-:Y:S01]  /*0750*/  LOP3.LUT R140, R12, 0xfffffe00, R9, 0xf8, !PT ;  /* 0xfffffe000c8c7812 */ /* 0x000fe200078ef809 */
[----:B------:R-:W3:Y:S01]  /*0760*/  SHFL.IDX PT, R7, R11, 0x1, 0x181f ;  /* 0x00381f000b077f89 */ /* 0x000ee200000e0000 */
[----:B------:R-:W-:Y:S01]  /*0770*/  ISETP.GE.AND P0, PT, R39, c[0x0][0x198], PT ;  /* 0x0000660027007a0c */ /* 0x000fe20003f06270 */
[--C-:B-1----:R-:W-:Y:S01]  /*0780*/  @!P1 IMAD.WIDE R12, R8, 0x2, R2.reuse ;  /* 0x00000002080c9825 */ /* 0x102fe200078e0202 */
[----:B------:R-:W-:Y:S01]  /*0790*/  @!P1 LEA R8, P6, R48, R2, 0x1 ;  /* 0x0000000230089211 */ /* 0x000fe200078c08ff */
[----:B------:R-:W-:Y:S02]  /*07a0*/  STL [R1+0x20], R35 ;  /* 0x0000202301007387 */ /* 0x000fe40000100800 */
[----:B------:R-:W-:Y:S01]  /*07b0*/  @!P1 IMAD.WIDE R14, R0, 0x2, R2 ;  /* 0x00000002000e9825 */ /* 0x000fe200078e0202 */
[----:B------:R-:W-:Y:S01]  /*07c0*/  @!P3 SHF.R.S32.HI R0, RZ, 0x1f, R39 ;  /* 0x0000001fff00b819 */ /* 0x000fe20000011427 */
[----:B------:R-:W-:Y:S01]  /*07d0*/  STL [R1+0x30], R140 ;  /* 0x0000308c01007387 */ /* 0x000fe20000100800 */
[----:B------:R-:W-:-:S02]  /*07e0*/  @!P3 LOP3.LUT R2, R4, 0xfffffff8, RZ, 0xc0, !PT ;  /* 0xfffffff80402b812 */ /* 0x000fc400078ec0ff */
[----:B------:R-:W-:Y:S01]  /*07f0*/  @!P1 LEA.HI.X R9, R48, R3, R49, 0x1, P6 ;  /* 0x0000000330099211 */ /* 0x000fe200030f0c31 */
[----:B------:R-:W-:Y:S01]  /*0800*/  SHFL.IDX PT, R4, R16, 0x2, 0x181f ;  /* 0x00581f0010047f89 */ /* 0x000fe200000e0000 */
[----:B------:R-:W-:Y:S02]  /*0810*/  ISETP.GE.AND P6, PT, R35, c[0x0][0x198], PT ;  /* 0x0000660023007a0c */ /* 0x000fe40003fc6270 */
[----:B------:R-:W-:Y:S01]  /*0820*/  @!P3 LEA.HI R0, R0, R39, RZ, 0x3 ;  /* 0x000000270000b211 */ /* 0x000fe200078f18ff */
[----:B------:R1:W-:Y:S03]  /*0830*/  SHFL.IDX PT, R3, R11, 0x3, 0x181f ;  /* 0x00781f000b037f89 */ /* 0x0003e600000e0000 */
[----:B------:R-:W-:Y:S01]  /*0840*/  @!P3 LOP3.LUT R10, R0, 0xfffffff8, RZ, 0xc0, !PT ;  /* 0xfffffff8000ab812 */ /* 0x000fe200078ec0ff */
[----:B------:R-:W-:Y:S02]  /*0850*/  @!P1 IMAD.SHL.U32 R0, R140, 0x2, RZ ;  /* 0x000000028c009824 */ /* 0x000fe400078e00ff */
[----:B---3--:R-:W-:-:S02]  /*0860*/  @!P3 IMAD.WIDE R26, R2, 0x2, R6 ;  /* 0x00000002021ab825 */ /* 0x008fc400078e0206 */
[----:B------:R-:W3:Y:S02]  /*0870*/  SHFL.IDX PT, R2, R16, 0x3, 0x181f ;  /* 0x00781f0010027f89 */ /* 0x000ee400000e0000 */
[----:B------:R-:W-:-:S04]  /*0880*/  @!P3 IMAD.WIDE R28, R10, 0x2, R6 ;  /* 0x000000020a1cb825 */ /* 0x000fc800078e0206 */
[----:B------:R-:W-:Y:S01]  /*0890*/  @!P3 IMAD.SHL.U32 R10, R140, 0x2, RZ ;  /* 0x000000028c0ab824 */ /* 0x000fe200078e00ff */
[----:B-1----:R-:W-:-:S04]  /*08a0*/  @!P5 SHF.R.S32.HI R11, RZ, 0x1f, R39 ;  /* 0x0000001fff0bd819 */ /* 0x002fc80000011427 */
[----:B------:R-:W-:-:S04]  /*08b0*/  @!P5 LEA.HI R11, R11, R39, RZ, 0x3 ;  /* 0x000000270b0bd211 */ /* 0x000fc800078f18ff */
[----:B------:R-:W-:Y:S02]  /*08c0*/  @!P5 LOP3.LUT R11, R11, 0xfffffff8, RZ, 0xc0, !PT ;  /* 0xfffffff80b0bd812 */ /* 0x000fe400078ec0ff */
[----:B--2---:R-:W-:Y:S01]  /*08d0*/  @P4 SHF.R.S32.HI R21, RZ, 0x1f, R20 ;  /* 0x0000001fff154819 */ /* 0x004fe20000011414 */
[----:B------:R-:W-:Y:S02]  /*08e0*/  @!P4 IMAD.MOV.U32 R20, RZ, RZ, R17 ;  /* 0x000000ffff14c224 */ /* 0x000fe400078e0011 */
[----:B------:R-:W-:Y:S01]  /*08f0*/  @!P4 IMAD.MOV.U32 R21, RZ, RZ, R22 ;  /* 0x000000ffff15c224 */ /* 0x000fe200078e0016 */
[----:B------:R-:W-:Y:S01]  /*0900*/  ISETP.GE.AND P4, PT, R48, c[0x0][0x198], PT ;  /* 0x0000660030007a0c */ /* 0x000fe20003f86270 */
[----:B---3--:R-:W-:-:S04]  /*0910*/  @!P5 IMAD.WIDE R16, R11, 0x2, R2 ;  /* 0x000000020b10d825 */ /* 0x008fc800078e0202 */
[----:B------:R-:W-:-:S04]  /*0920*/  IMAD.WIDE.U32 R40, R20, c[0x0][0x1f0], R18 ;  /* 0x00007c0014287a25 */ /* 0x000fc800078e0012 */
[----:B------:R-:W-:Y:S01]  /*0930*/  IMAD.MOV.U32 R142, RZ, RZ, R40 ;  /* 0x000000ffff8e7224 */ /* 0x000fe200078e0028 */
[----:B------:R1:W-:Y:S04]  /*0940*/  STL.64 [R1+0x28], R40 ;  /* 0x0000282801007387 */ /* 0x0003e80000100a00 */
[----:B------:R2:W-:Y:S04]  /*0950*/  @!P1 LDGSTS.E.BYPASS.LTC128B.128 [R0+0x100], [R8.64], !P4 ;  /* 0x0010000008009fae */ /* 0x0005e8000e101d48 */
[----:B------:R3:W-:Y:S04]  /*0960*/  @!P1 LDGSTS.E.BYPASS.LTC128B.128 [R0+0x4100], [R12.64], !P0 ;  /* 0x041000000c009fae */ /* 0x0007e8000c101d48 */
[----:B------:R3:W-:Y:S01]  /*0970*/  @!P1 LDGSTS.E.BYPASS.LTC128B.128 [R0+0x8100], [R14.64], !P6 ;  /* 0x081000000e009fae */ /* 0x0007e2000f101d48 */
[----:B------:R-:W-:-:S04]  /*0980*/  @!P3 LEA R6, P1, R48, R6, 0x1 ;  /* 0x000000063006b211 */ /* 0x000fc800078208ff */
[----:B------:R-:W-:-:S05]  /*0990*/  @!P3 LEA.HI.X R7, R48, R7, R49, 0x1, P1 ;  /* 0x000000073007b211 */ /* 0x000fca00008f0c31 */
[----:B------:R4:W-:Y:S04]  /*09a0*/  @!P3 LDGSTS.E.BYPASS.LTC128B.128 [R10+0x1100], [R6.64], !P4 ;  /* 0x01100000060abfae */ /* 0x0009e8000e101d48 */
[----:B------:R5:W-:Y:S04]  /*09b0*/  @!P3 LDGSTS.E.BYPASS.LTC128B.128 [R10+0x5100], [R28.64], !P0 ;  /* 0x051000001c0abfae */ /* 0x000be8000c101d48 */
[----:B------:R1:W-:Y:S01]  /*09c0*/  @!P3 LDGSTS.E.BYPASS.LTC128B.128 [R10+0x9100], [R26.64], !P6 ;  /* 0x091000001a0abfae */ /* 0x0003e2000f101d48 */
[----:B--2---:R-:W-:Y:S02]  /*09d0*/  @!P2 SHF.R.S32.HI R9, RZ, 0x1f, R39 ;  /* 0x0000001fff09a819 */ /* 0x004fe40000011427 */
[----:B------:R-:W-:-:S02]  /*09e0*/  @!P2 SHF.R.S32.HI R8, RZ, 0x1f, R35 ;  /* 0x0000001fff08a819 */ /* 0x000fc40000011423 */
[----:B------:R-:W-:Y:S02]  /*09f0*/  @!P2 LEA.HI R9, R9, R39, RZ, 0x3 ;  /* 0x000000270909a211 */ /* 0x000fe400078f18ff */
[-C--:B------:R-:W-:Y:S02]  /*0a00*/  @!P2 LEA.HI R8, R8, R35.reuse, RZ, 0x3 ;  /* 0x000000230808a211 */ /* 0x080fe400078f18ff */
[----:B---3--:R-:W-:Y:S02]  /*0a10*/  @!P5 SHF.R.S32.HI R0, RZ, 0x1f, R35 ;  /* 0x0000001fff00d819 */ /* 0x008fe40000011423 */
[----:B------:R-:W-:Y:S02]  /*0a20*/  @!P2 LOP3.LUT R9, R9, 0xfffffff8, RZ, 0xc0, !PT ;  /* 0xfffffff80909a812 */ /* 0x000fe400078ec0ff */
[----:B------:R-:W-:Y:S02]  /*0a30*/  @!P5 LEA.HI R0, R0, R35, RZ, 0x3 ;  /* 0x000000230000d211 */ /* 0x000fe400078f18ff */
[----:B------:R-:W-:Y:S01]  /*0a40*/  @!P2 LOP3.LUT R14, R8, 0xfffffff8, RZ, 0xc0, !PT ;  /* 0xfffffff8080ea812 */ /* 0x000fe200078ec0ff */
[----:B------:R-:W-:Y:S01]  /*0a50*/  @!P2 IMAD.WIDE R12, R9, 0x2, R4 ;  /* 0x00000002090ca825 */ /* 0x000fe200078e0204 */
[----:B------:R-:W-:-:S02]  /*0a60*/  @!P2 LEA R8, P1, R48, R4, 0x1 ;  /* 0x000000043008a211 */ /* 0x000fc400078208ff */
[----:B------:R-:W-:Y:S01]  /*0a70*/  @!P5 LOP3.LUT R0, R0, 0xfffffff8, RZ, 0xc0, !PT ;  /* 0xfffffff80000d812 */ /* 0x000fe200078ec0ff */
[----:B------:R-:W-:Y:S01]  /*0a80*/  @!P2 IMAD.WIDE R14, R14, 0x2, R4 ;  /* 0x000000020e0ea825 */ /* 0x000fe200078e0204 */
[C---:B------:R-:W-:Y:S02]  /*0a90*/  @!P2 LEA.HI.X R9, R48.reuse, R5, R49, 0x1, P1 ;  /* 0x000000053009a211 */ /* 0x040fe400008f0c31 */
[----:B------:R-:W-:Y:S01]  /*0aa0*/  @!P5 LEA R4, P1, R48, R2, 0x1 ;  /* 0x000000023004d211 */ /* 0x000fe200078208ff */
[----:B------:R-:W-:Y:S01]  /*0ab0*/  @!P5 IMAD.WIDE R22, R0, 0x2, R2 ;  /* 0x000000020016d825 */ /* 0x000fe200078e0202 */
[----:B------:R-:W-:Y:S02]  /*0ac0*/  LOP3.LUT R2, R32, 0xfffffff0, RZ, 0xc0, !PT ;  /* 0xfffffff020027812 */ /* 0x000fe400078ec0ff */
[----:B------:R-:W-:Y:S01]  /*0ad0*/  @!P5 LEA.HI.X R5, R48, R3, R49, 0x1, P1 ;  /* 0x000000033005d211 */ /* 0x000fe200008f0c31 */
[----:B------:R-:W-:Y:S02]  /*0ae0*/  @!P2 IMAD.SHL.U32 R0, R140, 0x2, RZ ;  /* 0x000000028c00a824 */ /* 0x000fe400078e00ff */
[----:B------:R-:W-:-:S02]  /*0af0*/  IMAD.MOV.U32 R3, RZ, RZ, 0x60 ;  /* 0x00000060ff037424 */ /* 0x000fc400078e00ff */
[----:B-----5:R-:W-:Y:S01]  /*0b00*/  IMAD.MOV.U32 R28, RZ, RZ, 0x40 ;  /* 0x00000040ff1c7424 */ /* 0x020fe200078e00ff */
[----:B------:R2:W-:Y:S01]  /*0b10*/  @!P2 LDGSTS.E.BYPASS.LTC128B.128 [R0+0x2100], [R8.64], !P4 ;  /* 0x021000000800afae */ /* 0x0005e2000e101d48 */
[----:B------:R-:W-:-:S03]  /*0b20*/  IMAD.WIDE.U32 R136, R3, c[0x0][0x1e0], RZ ;  /* 0x0000780003887a25 */ /* 0x000fc600078e00ff */
[----:B------:R3:W-:Y:S01]  /*0b30*/  @!P2 LDGSTS.E.BYPASS.LTC128B.128 [R0+0x6100], [R12.64], !P0 ;  /* 0x061000000c00afae */ /* 0x0007e2000c101d48 */
[----:B------:R-:W-:-:S03]  /*0b40*/  IMAD R133, R141, -0x60, R3 ;  /* 0xffffffa08d857824 */ /* 0x000fc600078e0203 */
[----:B------:R5:W-:Y:S01]  /*0b50*/  @!P2 LDGSTS.E.BYPASS.LTC128B.128 [R0+0xa100], [R14.64], !P6 ;  /* 0x0a1000000e00afae */ /* 0x000be2000f101d48 */
[----:B--2---:R-:W-:Y:S01]  /*0b60*/  @!P5 IMAD.SHL.U32 R8, R140, 0x2, RZ ;  /* 0x000000028c08d824 */ /* 0x004fe200078e00ff */
[----:B---3--:R-:W-:-:S04]  /*0b70*/  IADD3 R12, R133, c[0x0][0x1d0], -R24 ;  /* 0x00007400850c7a10 */ /* 0x008fc80007ffe818 */
[----:B------:R2:W-:Y:S01]  /*0b80*/  @!P5 LDGSTS.E.BYPASS.LTC128B.128 [R8+0x3100], [R4.64], !P4 ;  /* 0x031000000408dfae */ /* 0x0005e2000e101d48 */
[----:B-----5:R-:W-:Y:S01]  /*0b90*/  IMAD R0, R3, c[0x0][0x1e4], RZ ;  /* 0x0000790003007a24 */ /* 0x020fe200078e02ff */
[----:B------:R-:W-:Y:S02]  /*0ba0*/  IADD3 R15, R141, -0x1, RZ ;  /* 0xffffffff8d0f7810 */ /* 0x000fe40007ffe0ff */
[----:B------:R3:W-:Y:S01]  /*0bb0*/  @!P5 LDGSTS.E.BYPASS.LTC128B.128 [R8+0x7100], [R16.64], !P0 ;  /* 0x071000001008dfae */ /* 0x0007e2000c101d48 */
[C---:B------:R-:W-:Y:S01]  /*0bc0*/  ISETP.GE.AND P3, PT, R12.reuse, 0x1, PT ;  /* 0x000000010c00780c */ /* 0x040fe20003f66270 */
[----:B------:R-:W-:Y:S01]  /*0bd0*/  IMAD.IADD R134, R137, 0x1, R0 ;  /* 0x0000000189867824 */ /* 0x000fe200078e0200 */
[----:B-1----:R-:W-:Y:S01]  /*0be0*/  SHF.R.S32.HI R26, RZ, 0x1f, R15 ;  /* 0x0000001fff1a7819 */ /* 0x002fe2000001140f */
[----:B------:R-:W-:Y:S01]  /*0bf0*/  IMAD R0, R21, c[0x0][0x1f0], RZ ;  /* 0x00007c0015007a24 */ /* 0x000fe200078e02ff */
[----:B------:R-:W-:Y:S01]  /*0c00*/  ISETP.GE.AND P1, PT, R12, 0x41, PT ;  /* 0x000000410c00780c */ /* 0x000fe20003f26270 */
[----:B------:R-:W-:Y:S01]  /*0c10*/  IMAD.SHL.U32 R14, R138, 0x40, RZ ;  /* 0x000000408a0e7824 */ /* 0x000fe200078e00ff */
[----:B------:R-:W-:Y:S01]  /*0c20*/  ISETP.GE.AND P2, PT, R12, 0x21, PT ;  /* 0x000000210c00780c */ /* 0x000fe20003f46270 */
[----:B------:R1:W-:Y:S01]  /*0c30*/  @!P5 LDGSTS.E.BYPASS.LTC128B.128 [R8+0xb100], [R22.64], !P6 ;  /* 0x0b1000001608dfae */ /* 0x0003e2000f101d48 */
[----:B------:R-:W-:-:S02]  /*0c40*/  ISETP.GE.AND P6, PT, R48, c[0x0][0x1d4], PT ;  /* 0x0000750030007a0c */ /* 0x000fc40003fc6270 */
[----:B------:R-:W-:Y:S01]  /*0c50*/  ISETP.GE.AND P5, PT, R39, c[0x0][0x1d4], PT ;  /* 0x0000750027007a0c */ /* 0x000fe20003fa6270 */
[----:B------:R-:W0:Y:S01]  /*0c60*/  LDGDEPBAR ;  /* 0x00000000000079af */ /* 0x000e220000000000 */
[----:B--2---:R-:W-:Y:S02]  /*0c70*/  IMAD.IADD R4, R36, 0x1, -R2 ;  /* 0x0000000124047824 */ /* 0x004fe400078e0a02 */
[----:B------:R-:W-:Y:S02]  /*0c80*/  IMAD R2, R20, c[0x0][0x1f4], R0 ;  /* 0x00007d0014027a24 */ /* 0x000fe400078e0200 */
[----:B------:R-:W-:Y:S01]  /*0c90*/  IMAD R0, R134, R15, RZ ;  /* 0x0000000f86007224 */ /* 0x000fe200078e02ff */
[----:B------:R-:W-:Y:S01]  /*0ca0*/  SHF.R.S32.HI R3, RZ, 0x1f, R4 ;  /* 0x0000001fff037819 */ /* 0x000fe20000011404 */
[----:B------:R-:W-:Y:S02]  /*0cb0*/  IMAD.IADD R143, R41, 0x1, R2 ;  /* 0x00000001298f7824 */ /* 0x000fe400078e0202 */
[----:B------:R-:W-:Y:S01]  /*0cc0*/  IMAD R0, R26, R136, R0 ;  /* 0x000000881a007224 */ /* 0x000fe200078e0200 */
[----:B------:R-:W-:Y:S01]  /*0cd0*/  LEA.HI R13, R3, R4, RZ, 0x3 ;  /* 0x00000004030d7211 */ /* 0x000fe200078f18ff */
[----:B------:R-:W-:Y:S01]  /*0ce0*/  IMAD.WIDE.U32 R2, R15, R136, R142 ;  /* 0x000000880f027225 */ /* 0x000fe200078e008e */
[----:B------:R2:W-:Y:S02]  /*0cf0*/  STL.64 [R1+0x18], R142 ;  /* 0x0000188e01007387 */ /* 0x0005e40000100a00 */
[----:B------:R-:W-:Y:S01]  /*0d00*/  LOP3.LUT R5, R13, 0xfffffff8, RZ, 0xc0, !PT ;  /* 0xfffffff80d057812 */ /* 0x000fe200078ec0ff */
[----:B------:R-:W-:Y:S01]  /*0d10*/  IMAD.IADD R0, R3, 0x1, R0 ;  /* 0x0000000103007824 */ /* 0x000fe200078e0200 */
[----:B----4-:R-:W-:Y:S01]  /*0d20*/  @P3 LEA R6, P0, R2, c[0x0][0x1c8], 0x1 ;  /* 0x0000720002063a11 */ /* 0x010fe200078008ff */
[----:B---3--:R-:W-:-:S03]  /*0d30*/  IMAD.WIDE.U32 R16, R135, 0x40, RZ ;  /* 0x0000004087107825 */ /* 0x008fc600078e00ff */
[----:B------:R-:W-:Y:S01]  /*0d40*/  @P3 LEA.HI.X R7, R2, c[0x0][0x1cc], R0, 0x1, P0 ;  /* 0x0000730002073a11 */ /* 0x000fe200000f0c00 */
[----:B------:R-:W-:Y:S01]  /*0d50*/  IMAD.IADD R11, R4, 0x1, -R5 ;  /* 0x00000001040b7824 */ /* 0x000fe200078e0a05 */
[----:B------:R-:W-:Y:S01]  /*0d60*/  @P1 IADD3 R9, P4, R2, R16, RZ ;  /* 0x0000001002091210 */ /* 0x000fe20007f9e0ff */
[----:B------:R-:W-:Y:S01]  /*0d70*/  IMAD.SHL.U32 R5, R25, 0x8, RZ ;  /* 0x0000000819057824 */ /* 0x000fe200078e00ff */
[----:B------:R-:W-:Y:S01]  /*0d80*/  @P2 LEA R3, P0, R135, R2, 0x5 ;  /* 0x0000000287032211 */ /* 0x000fe200078028ff */
[----:B------:R-:W-:Y:S01]  /*0d90*/  IMAD.SHL.U32 R2, R11, 0x40, RZ ;  /* 0x000000400b027824 */ /* 0x000fe200078e00ff */
[----:B------:R-:W-:Y:S02]  /*0da0*/  @P1 IADD3.X R14, R0, R17, R14, P4, !PT ;  /* 0x00000011000e1210 */ /* 0x000fe400027fe40e */
[----:B------:R-:W-:Y:S02]  /*0db0*/  @P2 LEA.HI.X R0, R135, R0, R138, 0x5, P0 ;  /* 0x0000000087002211 */ /* 0x000fe400000f2c8a */
[----:B------:R-:W-:-:S02]  /*0dc0*/  LOP3.LUT R2, R2, 0x1c0, RZ, 0xc0, !PT ;  /* 0x000001c002027812 */ /* 0x000fc400078ec0ff */
[----:B------:R-:W-:Y:S02]  /*0dd0*/  ISETP.GE.AND P4, PT, R35, c[0x0][0x1d4], PT ;  /* 0x0000750023007a0c */ /* 0x000fe40003f86270 */
[C---:B------:R-:W-:Y:S02]  /*0de0*/  @P2 LEA R4, P0, R3.reuse, c[0x0][0x1c8], 0x1 ;  /* 0x0000720003042a11 */ /* 0x040fe400078008ff */
[----:B------:R-:W-:Y:S02]  /*0df0*/  LOP3.LUT R10, R2, 0x8, R5, 0xf8, !PT ;  /* 0x00000008020a7812 */ /* 0x000fe400078ef805 */
[----:B-1----:R-:W-:Y:S02]  /*0e00*/  SHF.R.U32.HI R8, RZ, 0x3, R2 ;  /* 0x00000003ff087819 */ /* 0x002fe40000011602 */
[----:B------:R-:W-:Y:S01]  /*0e10*/  @P2 LEA.HI.X R5, R3, c[0x0][0x1cc], R0, 0x1, P0 ;  /* 0x0000730003052a11 */ /* 0x000fe200000f0c00 */
[----:B------:R-:W-:Y:S01]  /*0e20*/  IMAD R0, R25, 0x200, R31 ;  /* 0x0000020019007824 */ /* 0x000fe200078e021f */
[----:B------:R-:W-:Y:S01]  /*0e30*/  LOP3.LUT R10, R10, R8, RZ, 0x3c, !PT ;  /* 0x000000080a0a7212 */ /* 0x000fe200078e3cff */
[----:B------:R-:W-:Y:S01]  /*0e40*/  @P3 IMAD.SHL.U32 R8, R140, 0x2, RZ ;  /* 0x000000028c083824 */ /* 0x000fe200078e00ff */
[----:B------:R-:W-:Y:S01]  /*0e50*/  @P1 LEA R2, P0, R9, c[0x0][0x1c8], 0x1 ;  /* 0x0000720009021a11 */ /* 0x000fe200078008ff */
[----:B------:R-:W-:-:S02]  /*0e60*/  IMAD.SHL.U32 R224, R0, 0x2, RZ ;  /* 0x0000000200e07824 */ /* 0x000fc400078e00ff */
[----:B------:R-:W-:Y:S01]  /*0e70*/  IMAD.MOV.U32 R0, RZ, RZ, 0x20 ;  /* 0x00000020ff007424 */ /* 0x000fe200078e00ff */
[----:B------:R-:W-:Y:S01]  /*0e80*/  @P1 LEA.HI.X R3, R9, c[0x0][0x1cc], R14, 0x1, P0 ;  /* 0x0000730009031a11 */ /* 0x000fe200000f0c0e */
[----:B------:R-:W-:Y:S01]  /*0e90*/  @P2 IMAD.SHL.U32 R9, R140, 0x2, RZ ;  /* 0x000000028c092824 */ /* 0x000fe200078e00ff */
[----:B------:R1:W-:Y:S01]  /*0ea0*/  @P3 LDGSTS.E.BYPASS.LTC128B.128 [R8+0xc100], [R6.64], !P6 ;  /* 0x0c10000006083fae */ /* 0x0003e2000f101d48 */
[----:B------:R-:W-:Y:S02]  /*0eb0*/  LOP3.LUT P0, RZ, R30, 0x2, RZ, 0xc0, !PT ;  /* 0x000000021eff7812 */ /* 0x000fe4000780c0ff */
[----:B------:R-:W-:Y:S01]  /*0ec0*/  IADD3 R231, R224, 0xc120, RZ ;  /* 0x0000c120e0e77810 */ /* 0x000fe20007ffe0ff */
[----:B------:R1:W-:Y:S04]  /*0ed0*/  @P3 LDGSTS.E.BYPASS.LTC128B.128 [R8+0xf100], [R6.64+0x80], !P5 ;  /* 0x0f10008006083fae */ /* 0x0003e8000e901d48 */
[----:B------:R1:W-:Y:S04]  /*0ee0*/  @P3 LDGSTS.E.BYPASS.LTC128B.128 [R8+0x12100], [R6.64+0x100], !P4 ;  /* 0x1210010006083fae */ /* 0x0003e8000e101d48 */
[----:B------:R3:W-:Y:S04]  /*0ef0*/  @P2 LDGSTS.E.BYPASS.LTC128B.128 [R9+0xd100], [R4.64], !P6 ;  /* 0x0d10000004092fae */ /* 0x0007e8000f101d48 */
[----:B------:R3:W-:Y:S04]  /*0f00*/  @P2 LDGSTS.E.BYPASS.LTC128B.128 [R9+0x10100], [R4.64+0x80], !P5 ;  /* 0x1010008004092fae */ /* 0x0007e8000e901d48 */
[----:B------:R3:W-:Y:S01]  /*0f10*/  @P2 LDGSTS.E.BYPASS.LTC128B.128 [R9+0x13100], [R4.64+0x100], !P4 ;  /* 0x1310010004092fae */ /* 0x0007e2000e101d48 */
[----:B------:R-:W-:-:S04]  /*0f20*/  LOP3.LUT P2, RZ, R11, 0x4, RZ, 0xc0, !PT ;  /* 0x000000040bff7812 */ /* 0x000fc8000784c0ff */
[----:B------:R-:W-:Y:S01]  /*0f30*/  SEL R0, R0, 0xffffffe0, !P2 ;  /* 0xffffffe000007807 */ /* 0x000fe20005000000 */
[----:B-1----:R-:W-:Y:S01]  /*0f40*/  @P1 IMAD.SHL.U32 R6, R140, 0x2, RZ ;  /* 0x000000028c061824 */ /* 0x002fe200078e00ff */
[----:B------:R-:W-:-:S04]  /*0f50*/  LEA.HI R7, R34, R36, RZ, 0x5 ;  /* 0x0000002422077211 */ /* 0x000fc800078f28ff */
[----:B------:R1:W-:Y:S01]  /*0f60*/  @P1 LDGSTS.E.BYPASS.LTC128B.128 [R6+0xe100], [R2.64], !P6 ;  /* 0x0e10000002061fae */ /* 0x0003e2000f101d48 */
[----:B------:R-:W-:Y:S02]  /*0f70*/  SHF.R.S32.HI R208, RZ, 0x5, R7 ;  /* 0x00000005ffd07819 */ /* 0x000fe40000011407 */
[----:B------:R-:W-:Y:S01]  /*0f80*/  LOP3.LUT R7, R7, 0xffffffe0, RZ, 0xc0, !PT ;  /* 0xffffffe007077812 */ /* 0x000fe200078ec0ff */
[----:B------:R1:W-:Y:S01]  /*0f90*/  @P1 LDGSTS.E.BYPASS.LTC128B.128 [R6+0x11100], [R2.64+0x80], !P5 ;  /* 0x1110008002061fae */ /* 0x0003e2000e901d48 */
[----:B---3--:R-:W-:-:S03]  /*0fa0*/  IMAD.SHL.U32 R5, R13, 0x40, RZ ;  /* 0x000000400d057824 */ /* 0x008fc600078e00ff */
[----:B------:R1:W-:Y:S01]  /*0fb0*/  @P1 LDGSTS.E.BYPASS.LTC128B.128 [R6+0x14100], [R2.64+0x100], !P4 ;  /* 0x1410010002061fae */ /* 0x0003e2000e101d48 */
[----:B------:R-:W-:Y:S01]  /*0fc0*/  IMAD.MOV.U32 R4, RZ, RZ, 0x10 ;  /* 0x00000010ff047424 */ /* 0x000fe200078e00ff */
[----:B------:R-:W-:Y:S01]  /*0fd0*/  LOP3.LUT P1, RZ, R11, 0x2, RZ, 0xc0, !PT ;  /* 0x000000020bff7812 */ /* 0x000fe2000782c0ff */
[----:B------:R-:W-:Y:S01]  /*0fe0*/  IMAD.IADD R132, R36, 0x1, -R7 ;  /* 0x0000000124847824 */ /* 0x000fe200078e0a07 */
[----:B------:R-:W0:Y:S01]  /*0ff0*/  LDGDEPBAR ;  /* 0x00000000000079af */ /* 0x000e220000000000 */
[----:B------:R-:W-:Y:S02]  /*1000*/  LOP3.LUT R5, R10, 0xfffffe00, R5, 0xf8, !PT ;  /* 0xfffffe000a057812 */ /* 0x000fe400078ef805 */
[----:B------:R-:W-:-:S03]  /*1010*/  SEL R4, R4, 0xfffffff0, !P1 ;  /* 0xfffffff004047807 */ /* 0x000fc60004800000 */
[----:B------:R-:W-:-:S04]  /*1020*/  IMAD R208, R208, 0x400, R5 ;  /* 0x00000400d0d07824 */ /* 0x000fc800078e0205 */
[----:B------:R-:W-:-:S04]  /*1030*/  IMAD.SHL.U32 R208, R208, 0x2, RZ ;  /* 0x00000002d0d07824 */ /* 0x000fc800078e00ff */
[--C-:B------:R-:W-:Y:S02]  /*1040*/  IMAD R212, R4, 0x2, R208.reuse ;  /* 0x0000000204d47824 */ /* 0x100fe400078e02d0 */
[C---:B------:R-:W-:Y:S02]  /*1050*/  IMAD R216, R0.reuse, 0x2, R208 ;  /* 0x0000000200d87824 */ /* 0x040fe400078e02d0 */
[----:B------:R-:W-:Y:S01]  /*1060*/  IMAD R220, R0, 0x2, R212 ;  /* 0x0000000200dc7824 */ /* 0x000fe200078e02d4 */
[----:B-1----:R-:W-:Y:S01]  /*1070*/  IADD3 R3, R224, 0xc100, RZ ;  /* 0x0000c100e0037810 */ /* 0x002fe20007ffe0ff */
[----:B------:R-:W-:-:S04]  /*1080*/  DEPBAR.LE SB0, 0x1 ;  /* 0x000080400000791a */ /* 0x000fc80000000000 */
[----:B------:R-:W-:Y:S01]  /*1090*/  BAR.SYNC.DEFER_BLOCKING 0x0 ;  /* 0x0000000000007b1d */ /* 0x000fe20000010000 */
[----:B------:R-:W-:Y:S01]  /*10a0*/  IMAD R2, R33, c[0x0][0x208], RZ ;  /* 0x0000820021027a24 */ /* 0x000fe200078e02ff */
[----:B------:R-:W-:Y:S02]  /*10b0*/  @P0 IADD3 R231, R3, -0x20, RZ ;  /* 0xffffffe003e70810 */ /* 0x000fe40007ffe0ff */
[----:B------:R-:W-:Y:S01]  /*10c0*/  ISETP.GE.AND P0, PT, R139, 0x1, PT ;  /* 0x000000018b00780c */ /* 0x000fe20003f06270 */
[C---:B------:R-:W-:Y:S01]  /*10d0*/  IMAD R6, R24.reuse, c[0x0][0x20c], R2 ;  /* 0x0000830018067a24 */ /* 0x040fe200078e0202 */
[C---:B------:R-:W-:Y:S01]  /*10e0*/  IADD3 R248, R231.reuse, 0x800, RZ ;  /* 0x00000800e7f87810 */ /* 0x040fe20007ffe0ff */
[----:B------:R-:W-:Y:S01]  /*10f0*/  IMAD.WIDE.U32 R2, R24, c[0x0][0x208], R48 ;  /* 0x0000820018027a25 */ /* 0x000fe200078e0030 */
[C---:B------:R-:W-:Y:S02]  /*1100*/  IADD3 R247, R231.reuse, 0x1000, RZ ;  /* 0x00001000e7f77810 */ /* 0x040fe40007ffe0ff */
[----:B------:R-:W-:Y:S01]  /*1110*/  IADD3 R246, R231, 0x1800, RZ ;  /* 0x00001800e7f67810 */ /* 0x000fe20007ffe0ff */
[----:B------:R-:W-:Y:S01]  /*1120*/  IMAD.IADD R3, R3, 0x1, R6 ;  /* 0x0000000103037824 */ /* 0x000fe200078e0206 */
[C---:B------:R-:W-:Y:S01]  /*1130*/  IADD3 R245, R231.reuse, 0x2000, RZ ;  /* 0x00002000e7f57810 */ /* 0x040fe20007ffe0ff */
[----:B------:R-:W-:Y:S01]  /*1140*/  IMAD R6, R38, c[0x0][0x210], RZ ;  /* 0x0000840026067a24 */ /* 0x000fe200078e02ff */
[----:B------:R-:W-:Y:S01]  /*1150*/  IADD3 R244, R231, 0x2800, RZ ;  /* 0x00002800e7f47810 */ /* 0x000fe20007ffe0ff */
[----:B------:R-:W-:-:S04]  /*1160*/  IMAD.WIDE.U32 R2, R37, c[0x0][0x210], R2 ;  /* 0x0000840025027a25 */ /* 0x000fc800078e0002 */
[----:B------:R-:W-:-:S04]  /*1170*/  IMAD R6, R37, c[0x0][0x214], R6 ;  /* 0x0000850025067a24 */ /* 0x000fc800078e0206 */
[----:B------:R-:W-:Y:S01]  /*1180*/  IMAD.IADD R3, R3, 0x1, R6 ;  /* 0x0000000103037824 */ /* 0x000fe200078e0206 */
[----:B------:R2:W1:Y:S01]  /*1190*/  LDSM.16.M88.4 R156, [R208+0x100] ;  /* 0x00010000d09c783b */ /* 0x0004620000000200 */
[----:B------:R-:W-:Y:S02]  /*11a0*/  IMAD R6, R21, c[0x0][0x218], RZ ;  /* 0x0000860015067a24 */ /* 0x000fe400078e02ff */
[C---:B------:R-:W-:Y:S01]  /*11b0*/  IMAD.WIDE.U32 R10, R20.reuse, c[0x0][0x218], R2 ;  /* 0x00008600140a7a25 */ /* 0x040fe200078e0002 */
[----:B------:R2:W3:Y:S03]  /*11c0*/  LDSM.16.M88.4 R192, [R208+0x4100] ;  /* 0x00410000d0c0783b */ /* 0x0004e60000000200 */
[----:B------:R-:W-:Y:S01]  /*11d0*/  IMAD R6, R20, c[0x0][0x21c], R6 ;  /* 0x0000870014067a24 */ /* 0x000fe200078e0206 */
[----:B------:R2:W4:Y:S03]  /*11e0*/  LDSM.16.M88.4 R160, [R212+0x100] ;  /* 0x00010000d4a0783b */ /* 0x0005260000000200 */
[----:B------:R-:W-:Y:S01]  /*11f0*/  IMAD.IADD R9, R11, 0x1, R6 ;  /* 0x000000010b097824 */ /* 0x000fe200078e0206 */
[----:B------:R2:W1:Y:S04]  /*1200*/  LDSM.16.M88.4 R196, [R212+0x4100] ;  /* 0x00410000d4c4783b */ /* 0x0004680000000200 */
[----:B------:R2:W1:Y:S04]  /*1210*/  LDSM.16.M88.4 R184, [R216+0x100] ;  /* 0x00010000d8b8783b */ /* 0x0004680000000200 */
[----:B------:R2:W1:Y:S04]  /*1220*/  LDSM.16.M88.4 R200, [R216+0x4100] ;  /* 0x00410000d8c8783b */ /* 0x0004680000000200 */
[----:B------:R2:W1:Y:S04]  /*1230*/  LDSM.16.M88.4 R188, [R220+0x100] ;  /* 0x00010000dcbc783b */ /* 0x0004680000000200 */
[----:B------:R2:W1:Y:S04]  /*1240*/  LDSM.16.M88.4 R204, [R220+0x4100] ;  /* 0x00410000dccc783b */ /* 0x0004680000000200 */
[----:B------:R-:W1:Y:S04]  /*1250*/  LDSM.16.M88.4 R208, [R208+0x8100] ;  /* 0x00810000d0d0783b */ /* 0x000e680000000200 */
[----:B------:R-:W1:Y:S04]  /*1260*/  LDSM.16.M88.4 R212, [R212+0x8100] ;  /* 0x00810000d4d4783b */ /* 0x000e680000000200 */
[----:B------:R-:W1:Y:S04]  /*1270*/  LDSM.16.M88.4 R216, [R216+0x8100] ;  /* 0x00810000d8d8783b */ /* 0x000e680000000200 */
[----:B------:R-:W1:Y:S04]  /*1280*/  LDSM.16.M88.4 R220, [R220+0x8100] ;  /* 0x00810000dcdc783b */ /* 0x000e680000000200 */
[----:B------:R-:W-:Y:S06]  /*1290*/  BAR.SYNC.DEFER_BLOCKING 0x0 ;  /* 0x0000000000007b1d */ /* 0x000fec0000010000 */
[----:B------:R2:W-:Y:S04]  /*12a0*/  STL.64 [R1+0x40], R10 ;  /* 0x0000400a01007387 */ /* 0x0005e80000100a00 */
[----:B------:R2:W-:Y:S01]  /*12b0*/  STL [R1+0x3c], R9 ;  /* 0x00003c0901007387 */ /* 0x0005e20000100800 */
[----:B------:R-:W-:-:S04]  /*12c0*/  DEPBAR.LE SB0, 0x0 ;  /* 0x000080000000791a */ /* 0x000fc80000000000 */
[----:B------:R-:W-:Y:S06]  /*12d0*/  BAR.SYNC.DEFER_BLOCKING 0x0 ;  /* 0x0000000000007b1d */ /* 0x000fec0000010000 */
[----:B------:R2:W1:Y:S04]  /*12e0*/  LDSM.16.M88.4 R32, [R224+0xc100] ;  /* 0x00c10000e020783b */ /* 0x0004680000000200 */
[----:B------:R2:W1:Y:S04]  /*12f0*/  LDSM.16.M88.4 R16, [R224+0xc900] ;  /* 0x00c90000e010783b */ /* 0x0004680000000200 */
[----:B------:R2:W1:Y:S04]  /*1300*/  LDSM.16.M88.4 R40, [R224+0xd100] ;  /* 0x00d10000e028783b */ /* 0x0004680000000200 */
[----:B------:R2:W1:Y:S04]  /*1310*/  LDSM.16.M88.4 R52, [R224+0xd900] ;  /* 0x00d90000e034783b */ /* 0x0004680000000200 */
[----:B------:R2:W1:Y:S04]  /*1320*/  LDSM.16.M88.4 R76, [R224+0xe100] ;  /* 0x00e10000e04c783b */ /* 0x0004680000000200 */
[----:B------:R2:W1:Y:S04]  /*1330*/  LDSM.16.M88.4 R84, [R224+0xe900] ;  /* 0x00e90000e054783b */ /* 0x0004680000000200 */
[----:B------:R2:W1:Y:S04]  /*1340*/  LDSM.16.M88.4 R44, [R231] ;  /* 0x00000000e72c783b */ /* 0x0004680000000200 */
[----:B------:R2:W1:Y:S04]  /*1350*/  LDSM.16.M88.4 R56, [R231+0x800] ;  /* 0x00080000e738783b */ /* 0x0004680000000200 */
[----:B------:R2:W1:Y:S04]  /*1360*/  LDSM.16.M88.4 R72, [R231+0x1000] ;  /* 0x00100000e748783b */ /* 0x0004680000000200 */
[----:B------:R2:W1:Y:S04]  /*1370*/  LDSM.16.M88.4 R80, [R231+0x1800] ;  /* 0x00180000e750783b */ /* 0x0004680000000200 */
[----:B------:R2:W1:Y:S04]  /*1380*/  LDSM.16.M88.4 R88, [R231+0x2000] ;  /* 0x00200000e758783b */ /* 0x0004680000000200 */
[----:B------:R2:W1:Y:S01]  /*1390*/  LDSM.16.M88.4 R100, [R231+0x2800] ;  /* 0x00280000e764783b */ /* 0x0004620000000200 */
[----:B------:R-:W-:Y:S05]  /*13a0*/  @!P0 BRA `(.L_x_0) ;  /* 0x0000032000008947 */ /* 0x000fea0003800000 */
[----:B---34-:R-:W-:Y:S01]  /*13b0*/  IMAD R2, R26, c[0x0][0x208], RZ ;  /* 0x000082001a027a24 */ /* 0x018fe200078e02ff */
[----:B------:R-:W-:Y:S01]  /*13c0*/  ISETP.LT.OR P3, PT, R12, 0x1, P6 ;  /* 0x000000010c00780c */ /* 0x000fe20003761670 */
[----:B------:R-:W-:-:S04]  /*13d0*/  IMAD.WIDE.U32 R6, R15, c[0x0][0x208], RZ ;  /* 0x000082000f067a25 */ /* 0x000fc800078e00ff */
[----:B------:R-:W-:Y:S02]  /*13e0*/  IMAD R2, R15, c[0x0][0x20c], R2 ;  /* 0x000083000f027a24 */ /* 0x000fe400078e0202 */
[----:B------:R-:W-:Y:S01]  /*13f0*/  IMAD.MOV.U32 R8, RZ, RZ, R10 ;  /* 0x000000ffff087224 */ /* 0x000fe200078e000a */
[----:B--2---:R-:W-:Y:S01]  /*1400*/  SEL R10, RZ, 0x2, P5 ;  /* 0x00000002ff0a7807 */ /* 0x004fe20002800000 */
[----:B------:R-:W-:Y:S02]  /*1410*/  IMAD.IADD R2, R7, 0x1, R2 ;  /* 0x0000000107027824 */ /* 0x000fe400078e0202 */
[----:B------:R-:W-:Y:S01]  /*1420*/  IMAD.WIDE.U32 R6, R6, 0x60, R8 ;  /* 0x0000006006067825 */ /* 0x000fe200078e0008 */
[----:B------:R2:W-:Y:S03]  /*1430*/  STL.64 [R1+0x38], R8 ;  /* 0x0000380801007387 */ /* 0x0005e60000100a00 */
[----:B------:R-:W-:Y:S01]  /*1440*/  IMAD R3, R2, 0x60, RZ ;  /* 0x0000006002037824 */ /* 0x000fe200078e02ff */
[----:B------:R-:W-:Y:S01]  /*1450*/  LEA R2, P0, R6, c[0x0][0x1f8], 0x1 ;  /* 0x00007e0006027a11 */ /* 0x000fe200078008ff */
[----:B------:R-:W-:-:S02]  /*1460*/  IMAD R11, R28, c[0x0][0x20c], RZ ;  /* 0x000083001c0b7a24 */ /* 0x000fc400078e02ff */
[----:B------:R-:W-:Y:S01]  /*1470*/  IMAD.IADD R3, R7, 0x1, R3 ;  /* 0x0000000107037824 */ /* 0x000fe200078e0203 */
[----:B------:R-:W-:Y:S01]  /*1480*/  SEL R7, RZ, 0x4, P4 ;  /* 0x00000004ff077807 */ /* 0x000fe20002000000 */
[----:B------:R-:W-:-:S03]  /*1490*/  IMAD.WIDE.U32 R14, R28, c[0x0][0x208], RZ ;  /* 0x000082001c0e7a25 */ /* 0x000fc600078e00ff */
[----:B------:R-:W-:Y:S01]  /*14a0*/  LEA.HI.X R3, R6, c[0x0][0x1fc], R3, 0x1, P0 ;  /* 0x00007f0006037a11 */ /* 0x000fe200000f0c03 */
[----:B------:R-:W-:Y:S01]  /*14b0*/  IMAD.IADD R11, R15, 0x1, R11 ;  /* 0x000000010f0b7824 */ /* 0x000fe200078e020b */
[----:B------:R-:W-:Y:S01]  /*14c0*/  SEL R6, RZ, 0x1, P6 ;  /* 0x00000001ff067807 */ /* 0x000fe20003000000 */
[----:B------:R-:W-:-:S03]  /*14d0*/  IMAD.SHL.U32 R13, R140, 0x2, RZ ;  /* 0x000000028c0d7824 */ /* 0x000fc600078e00ff */
[----:B------:R-:W-:Y:S02]  /*14e0*/  IADD3 R10, R7, R10, R6 ;  /* 0x0000000a070a7210 */ /* 0x000fe40007ffe006 */
[----:B------:R-:W-:Y:S01]  /*14f0*/  @!PT LDS RZ, [RZ] ;  /* 0x00000000fffff984 */ /* 0x000fe20000000800 */
[----:B------:R-:W-:Y:S01]  /*1500*/  @!PT LDS RZ, [RZ] ;  /* 0x00000000fffff984 */ /* 0x000fe20000000800 */
[----:B------:R-:W-:Y:S01]  /*1510*/  @!PT LDS RZ, [RZ] ;  /* 0x00000000fffff984 */ /* 0x000fe20000000800 */
[----:B------:R3:W-:Y:S02]  /*1520*/  LDGSTS.E.BYPASS.LTC128B.128 [R13+0x100], [R2.64], !P3 ;  /* 0x00100000020d7fae */ /* 0x0007e4000d901d48 */
[----:B------:R-:W-:Y:S02]  /*1530*/  LOP3.LUT P2, RZ, R10, 0x2, RZ, 0xc0, !PT ;  /* 0x000000020aff7812 */ /* 0x000fe4000784c0ff */
[----:B--2---:R-:W-:-:S04]  /*1540*/  IADD3 R8, P1, P0, R14, 0x80, R2 ;  /* 0x000000800e087810 */ /* 0x004fc8000783e002 */
[----:B------:R-:W-:Y:S02]  /*1550*/  IADD3.X R9, R11, RZ, R3, P1, P0 ;  /* 0x000000ff0b097210 */ /* 0x000fe40000fe0403 */
[----:B------:R-:W-:-:S04]  /*1560*/  IADD3 R6, P1, P0, R14, 0x100, R2 ;  /* 0x000001000e067810 */ /* 0x000fc8000783e002 */
[----:B------:R-:W-:Y:S02]  /*1570*/  IADD3.X R7, R11, RZ, R3, P1, P0 ;  /* 0x000000ff0b077210 */ /* 0x000fe40000fe0403 */
[----:B------:R-:W-:Y:S02]  /*1580*/  LOP3.LUT P1, RZ, R10, 0x4, RZ, 0xc0, !PT ;  /* 0x000000040aff7812 */ /* 0x000fe4000782c0ff */
[C---:B------:R-:W-:Y:S02]  /*1590*/  ISETP.LT.OR P0, PT, R12.reuse, 0x1, !P2 ;  /* 0x000000010c00780c */ /* 0x040fe40005701670 */
[----:B------:R-:W-:-:S11]  /*15a0*/  ISETP.LT.OR P3, PT, R12, 0x1, !P1 ;  /* 0x000000010c00780c */ /* 0x000fd60004f61670 */
[----:B------:R3:W-:Y:S01]  /*15b0*/  LDGSTS.E.BYPASS.LTC128B.128 [R13+0x3100], [R2.64+0x80], !P0 ;  /* 0x03100080020d7fae */ /* 0x0007e2000c101d48 */
[----:B------:R-:W-:-:S03]  /*15c0*/  ISETP.LT.OR P0, PT, R12, 0x21, P6 ;  /* 0x000000210c00780c */ /* 0x000fc60003701670 */
[----:B------:R3:W-:Y:S02]  /*15d0*/  LDGSTS.E.BYPASS.LTC128B.128 [R13+0x6100], [R2.64+0x100], !P3 ;  /* 0x06100100020d7fae */ /* 0x0007e4000d901d48 */
[----:B---3--:R-:W-:-:S05]  /*15e0*/  IADD3 R2, P3, R2, R14, RZ ;  /* 0x0000000e02027210 */ /* 0x008fca0007f7e0ff */
[----:B------:R-:W-:Y:S01]  /*15f0*/  IMAD.X R3, R11, 0x1, R3, P3 ;  /* 0x000000010b037824 */ /* 0x000fe200018e0603 */
[C---:B------:R-:W-:Y:S02]  /*1600*/  ISETP.LT.OR P3, PT, R12.reuse, 0x21, !P2 ;  /* 0x000000210c00780c */ /* 0x040fe40005761670 */
[C---:B------:R-:W-:Y:S02]  /*1610*/  ISETP.LT.OR P2, PT, R12.reuse, 0x41, !P2 ;  /* 0x000000410c00780c */ /* 0x040fe40005741670 */
[----:B------:R2:W-:Y:S01]  /*1620*/  LDGSTS.E.BYPASS.LTC128B.128 [R13+0x1100], [R2.64], !P0 ;  /* 0x01100000020d7fae */ /* 0x0005e2000c101d48 */
[C---:B------:R-:W-:Y:S02]  /*1630*/  ISETP.LT.OR P0, PT, R12.reuse, 0x21, !P1 ;  /* 0x000000210c00780c */ /* 0x040fe40004f01670 */
[----:B------:R-:W-:-:S06]  /*1640*/  ISETP.LT.OR P1, PT, R12, 0x41, !P1 ;  /* 0x000000410c00780c */ /* 0x000fcc0004f21670 */
[----:B------:R3:W-:Y:S01]  /*1650*/  LDGSTS.E.BYPASS.LTC128B.128 [R13+0x4100], [R8.64], !P3 ;  /* 0x04100000080d7fae */ /* 0x0007e2000d901d48 */
[----:B------:R-:W-:-:S04]  /*1660*/  ISETP.LT.OR P3, PT, R12, 0x41, P6 ;  /* 0x000000410c00780c */ /* 0x000fc80003761670 */
[----:B------:R3:W-:Y:S01]  /*1670*/  LDGSTS.E.BYPASS.LTC128B.128 [R13+0x7100], [R6.64], !P0 ;  /* 0x07100000060d7fae */ /* 0x0007e2000c101d48 */
[----:B--2---:R-:W-:-:S05]  /*1680*/  IADD3 R2, P0, R2, R14, RZ ;  /* 0x0000000e02027210 */ /* 0x004fca0007f1e0ff */
[----:B------:R-:W-:-:S05]  /*1690*/  IMAD.X R3, R3, 0x1, R11, P0 ;  /* 0x0000000103037824 */ /* 0x000fca00000e060b */
[----:B------:R3:W-:Y:S04]  /*16a0*/  LDGSTS.E.BYPASS.LTC128B.128 [R13+0x2100], [R2.64], !P3 ;  /* 0x02100000020d7fae */ /* 0x0007e8000d901d48 */
[----:B------:R3:W-:Y:S04]  /*16b0*/  LDGSTS.E.BYPASS.LTC128B.128 [R13+0x5100], [R2.64+0x80], !P2 ;  /* 0x05100080020d7fae */ /* 0x0007e8000d101d48 */
[----:B------:R3:W-:Y:S02]  /*16c0*/  LDGSTS.E.BYPASS.LTC128B.128 [R13+0x8100], [R2.64+0x100], !P1 ;  /* 0x08100100020d7fae */ /* 0x0007e4000c901d48 */
.L_x_0:
[----:B-1-34-:R-:W-:Y:S01]  /*16d0*/  HMMA.16816.F32.BF16 R24, R156, R16, RZ ;  /* 0x000000109c18723c */ /* 0x01afe200000418ff */
[----:B------:R-:W-:Y:S01]  /*16e0*/  LOP3.LUT P0, RZ, R30, 0x4, RZ, 0xc0, !PT ;  /* 0x000000041eff7812 */ /* 0x000fe2000780c0ff */
[----:B------:R-:W-:Y:S01]  /*16f0*/  LDSM.16.M88.4 R116, [R231+0x3800] ;  /* 0x00380000e774783b */ /* 0x000fe20000000200 */
[----:B------:R-:W-:-:S02]  /*1700*/  ISETP.GE.AND P3, PT, R139, 0x61, PT ;  /* 0x000000618b00780c */ /* 0x000fc40003f66270 */
[----:B------:R-:W-:Y:S01]  /*1710*/  SEL R2, R28, 0xffffffc0, !P0 ;  /* 0xffffffc01c027807 */ /* 0x000fe20004000000 */
[----:B------:R-:W-:Y:S01]  /*1720*/  LDSM.16.M88.4 R120, [R224+0x12100] ;  /* 0x01210000e078783b */ /* 0x000fe20000000200 */
[C---:B------:R-:W-:Y:S01]  /*1730*/  IADD3 R243, R231.reuse, 0x3000, RZ ;  /* 0x00003000e7f37810 */ /* 0x040fe20007ffe0ff */
[C---:B------:R-:W-:Y:S01]  /*1740*/  HMMA.16816.F32.BF16 R20, R156.reuse, R18, RZ ;  /* 0x000000129c14723c */ /* 0x040fe200000418ff */
[-C--:B------:R-:W-:Y:S01]  /*1750*/  IADD3 R230, R224, R2.reuse, RZ ;  /* 0x00000002e0e67210 */ /* 0x080fe20007ffe0ff */
[----:B------:R-:W0:Y:S01]  /*1760*/  LDGDEPBAR ;  /* 0x00000000000079af */ /* 0x000e220000000000 */
[C---:B------:R-:W-:Y:S02]  /*1770*/  IADD3 R227, R231.reuse, R2, RZ ;  /* 0x00000002e7e37210 */ /* 0x040fe40007ffe0ff */
[C---:B------:R-:W-:Y:S01]  /*1780*/  IADD3 R242, R231.reuse, 0x3800, RZ ;  /* 0x00003800e7f27810 */ /* 0x040fe20007ffe0ff */
[----:B------:R-:W-:Y:S01]  /*1790*/  LDSM.16.M88.4 R92, [R230+0xe100] ;  /* 0x00e10000e65c783b */ /* 0x000fe20000000200 */
[C---:B------:R-:W-:Y:S01]  /*17a0*/  IADD3 R241, R231.reuse, 0x4000, RZ ;  /* 0x00004000e7f17810 */ /* 0x040fe20007ffe0ff */
[----:B------:R-:W-:Y:S01]  /*17b0*/  HMMA.16816.F32.BF16 R16, R156, R40, RZ ;  /* 0x000000289c10723c */ /* 0x000fe200000418ff */
[C---:B------:R-:W-:Y:S01]  /*17c0*/  IADD3 R240, R231.reuse, 0x4800, RZ ;  /* 0x00004800e7f07810 */ /* 0x040fe20007ffe0ff */
[----:B------:R-:W-:Y:S01]  /*17d0*/  LDSM.16.M88.4 R96, [R227] ;  /* 0x00000000e360783b */ /* 0x000fe20000000200 */
[----:B------:R-:W-:-:S02]  /*17e0*/  IADD3 R239, R231, 0x5000, RZ ;  /* 0x00005000e7ef7810 */ /* 0x000fc40007ffe0ff */
[C---:B------:R-:W-:Y:S01]  /*17f0*/  IADD3 R238, R231.reuse, 0x5800, RZ ;  /* 0x00005800e7ee7810 */ /* 0x040fe20007ffe0ff */
[----:B------:R-:W-:Y:S01]  /*1800*/  LDSM.16.M88.4 R124, [R227+0x3000] ;  /* 0x00300000e37c783b */ /* 0x000fe20000000200 */
[C---:B------:R-:W-:Y:S01]  /*1810*/  IADD3 R237, R231.reuse, 0x6000, RZ ;  /* 0x00006000e7ed7810 */ /* 0x040fe20007ffe0ff */
[C---:B------:R-:W-:Y:S01]  /*1820*/  HMMA.16816.F32.BF16 R36, R156.reuse, R32, RZ ;  /* 0x000000209c24723c */ /* 0x040fe200000418ff */
[C---:B------:R-:W-:Y:S01]  /*1830*/  IADD3 R236, R231.reuse, 0x6800, RZ ;  /* 0x00006800e7ec7810 */ /* 0x040fe20007ffe0ff */
[----:B------:R-:W-:Y:S01]  /*1840*/  LDSM.16.M88.4 R108, [R230+0xf900] ;  /* 0x00f90000e66c783b */ /* 0x000fe20000000200 */
[C---:B------:R-:W-:Y:S02]  /*1850*/  IADD3 R235, R231.reuse, 0x7000, RZ ;  /* 0x00007000e7eb7810 */ /* 0x040fe40007ffe0ff */
[C---:B------:R-:W-:Y:S01]  /*1860*/  IADD3 R234, R231.reuse, 0x7800, RZ ;  /* 0x00007800e7ea7810 */ /* 0x040fe20007ffe0ff */
[----:B------:R-:W-:Y:S01]  /*1870*/  LDSM.16.M88.4 R112, [R227+0x3800] ;  /* 0x00380000e370783b */ /* 0x000fe20000000200 */
[C---:B------:R-:W-:Y:S01]  /*1880*/  IADD3 R233, R231.reuse, 0x8000, RZ ;  /* 0x00008000e7e97810 */ /* 0x040fe20007ffe0ff */
[C---:B------:R-:W-:Y:S01]  /*1890*/  HMMA.16816.F32.BF16 R32, R156.reuse, R34, RZ ;  /* 0x000000229c20723c */ /* 0x040fe200000418ff */
[----:B------:R-:W-:Y:S01]  /*18a0*/  IADD3 R232, R231, 0x8800, RZ ;  /* 0x00008800e7e87810 */ /* 0x000fe20007ffe0ff */
[----:B------:R-:W-:Y:S06]  /*18b0*/  LDSM.16.M88.4 R128, [R230+0x12100] ;  /* 0x01210000e680783b */ /* 0x000fec0000000200 */
[C---:B--2---:R-:W-:Y:S08]  /*18c0*/  HMMA.16816.F32.BF16 R8, R156.reuse, R52, RZ ;  /* 0x000000349c08723c */ /* 0x044ff000000418ff */
[----:B------:R-:W-:Y:S08]  /*18d0*/  HMMA.16816.F32.BF16 R12, R156, R42, RZ ;  /* 0x0000002a9c0c723c */ /* 0x000ff000000418ff */
[C---:B------:R-:W-:Y:S01]  /*18e0*/  HMMA.16816.F32.BF16 R48, R160.reuse, R72, R16 ;  /* 0x00000048a030723c */ /* 0x040fe20000041810 */
[----:B------:R-:W1:Y:S07]  /*18f0*/  LDSM.16.M88.4 R16, [R230+0xc100] ;  /* 0x00c10000e610783b */ /* 0x000e6e0000000200 */
[----:B------:R-:W-:Y:S08]  /*1900*/  HMMA.16816.F32.BF16 R64, R160, R46, R32 ;  /* 0x0000002ea040723c */ /* 0x000ff00000041820 */
[----:B------:R-:W-:Y:S01]  /*1910*/  HMMA.16816.F32.BF16 R32, R156, R54, RZ ;  /* 0x000000369c20723c */ /* 0x000fe200000418ff */
[----:B------:R-:W2:Y:S07]  /*1920*/  LDSM.16.M88.4 R52, [R230+0xd900] ;  /* 0x00d90000e634783b */ /* 0x000eae0000000200 */
[----:B------:R-:W-:Y:S08]  /*1930*/  HMMA.16816.F32.BF16 R40, R160, R80, R8 ;  /* 0x00000050a028723c */ /* 0x000ff00000041808 */
[C---:B------:R-:W-:Y:S08]  /*1940*/  HMMA.16816.F32.BF16 R8, R156.reuse, R76, RZ ;  /* 0x0000004c9c08723c */ /* 0x040ff000000418ff */
[----:B------:R-:W-:Y:S08]  /*1950*/  HMMA.16816.F32.BF16 R28, R156, R78, RZ ;  /* 0x0000004e9c1c723c */ /* 0x000ff000000418ff */
[C---:B------:R-:W-:Y:S01]  /*1960*/  HMMA.16816.F32.BF16 R68, R160.reuse, R44, R36 ;  /* 0x0000002ca044723c */ /* 0x040fe20000041824 */
[----:B------:R-:W-:Y:S07]  /*1970*/  LDSM.16.M88.4 R36, [R230+0xd100] ;  /* 0x00d10000e624783b */ /* 0x000fee0000000200 */
[C---:B------:R-:W-:Y:S01]  /*1980*/  HMMA.16816.F32.BF16 R44, R160.reuse, R74, R12 ;  /* 0x0000004aa02c723c */ /* 0x040fe2000004180c */
[----:B------:R-:W3:Y:S07]  /*1990*/  LDSM.16.M88.4 R12, [R230+0xc900] ;  /* 0x00c90000e60c783b */ /* 0x000eee0000000200 */
[C---:B------:R-:W-:Y:S08]  /*19a0*/  HMMA.16816.F32.BF16 R60, R160.reuse, R56, R24 ;  /* 0x00000038a03c723c */ /* 0x040ff00000041818 */
[----:B------:R-:W-:Y:S08]  /*19b0*/  HMMA.16816.F32.BF16 R56, R160, R58, R20 ;  /* 0x0000003aa038723c */ /* 0x000ff00000041814 */
[C---:B------:R-:W-:Y:S08]  /*19c0*/  HMMA.16816.F32.BF16 R24, R156.reuse, R84, RZ ;  /* 0x000000549c18723c */ /* 0x040ff000000418ff */
[----:B------:R-:W-:Y:S08]  /*19d0*/  HMMA.16816.F32.BF16 R20, R156, R86, RZ ;  /* 0x000000569c14723c */ /* 0x000ff000000418ff */
[C---:B------:R-:W-:Y:S08]  /*19e0*/  HMMA.16816.F32.BF16 R32, R160.reuse, R82, R32 ;  /* 0x00000052a020723c */ /* 0x040ff00000041820 */
[C---:B------:R-:W-:Y:S08]  /*19f0*/  HMMA.16816.F32.BF16 R72, R160.reuse, R88, R8 ;  /* 0x00000058a048723c */ /* 0x040ff00000041808 */
[----:B------:R-:W-:Y:S01]  /*1a00*/  HMMA.16816.F32.BF16 R84, R160, R90, R28 ;  /* 0x0000005aa054723c */ /* 0x000fe2000004181c */
[----:B------:R-:W4:Y:S04]  /*1a10*/  LDSM.16.M88.4 R88, [R230+0xe900] ;  /* 0x00e90000e658783b */ /* 0x000f280000000200 */
[----:B------:R-:W-:Y:S03]  /*1a20*/  LDSM.16.M88.4 R28, [R227+0x1800] ;  /* 0x00180000e31c783b */ /* 0x000fe60000000200 */
[C---:B-1----:R-:W-:Y:S08]  /*1a30*/  HMMA.16816.F32.BF16 R8, R184.reuse, R16, R68 ;  /* 0x00000010b808723c */ /* 0x042ff00000041844 */
[----:B------:R-:W-:Y:S08]  /*1a40*/  HMMA.16816.F32.BF16 R64, R184, R18, R64 ;  /* 0x00000012b840723c */ /* 0x000ff00000041840 */
[C---:B------:R-:W-:Y:S08]  /*1a50*/  HMMA.16816.F32.BF16 R80, R160.reuse, R100, R24 ;  /* 0x00000064a050723c */ /* 0x040ff00000041818 */
[----:B------:R-:W-:Y:S08]  /*1a60*/  HMMA.16816.F32.BF16 R76, R160, R102, R20 ;  /* 0x00000066a04c723c */ /* 0x000ff00000041814 */
[C---:B--2---:R-:W-:Y:S01]  /*1a70*/  HMMA.16816.F32.BF16 R16, R184.reuse, R52, R40 ;  /* 0x00000034b810723c */ /* 0x044fe20000041828 */
[----:B------:R-:W1:Y:S07]  /*1a80*/  LDSM.16.M88.4 R40, [R224+0xf100] ;  /* 0x00f10000e028783b */ /* 0x000e6e0000000200 */
[C---:B---3--:R-:W-:Y:S08]  /*1a90*/  HMMA.16816.F32.BF16 R60, R184.reuse, R12, R60 ;  /* 0x0000000cb83c723c */ /* 0x048ff0000004183c */
[C---:B------:R-:W-:Y:S08]  /*1aa0*/  HMMA.16816.F32.BF16 R56, R184.reuse, R14, R56 ;  /* 0x0000000eb838723c */ /* 0x040ff00000041838 */
[C---:B------:R-:W-:Y:S08]  /*1ab0*/  HMMA.16816.F32.BF16 R24, R184.reuse, R36, R48 ;  /* 0x00000024b818723c */ /* 0x040ff00000041830 */
[C---:B------:R-:W-:Y:S01]  /*1ac0*/  HMMA.16816.F32.BF16 R20, R184.reuse, R38, R44 ;  /* 0x00000026b814723c */ /* 0x040fe2000004182c */
[----:B------:R-:W2:Y:S07]  /*1ad0*/  LDSM.16.M88.4 R36, [R227+0x800] ;  /* 0x00080000e324783b */ /* 0x000eae0000000200 */
[----:B------:R-:W-:Y:S01]  /*1ae0*/  HMMA.16816.F32.BF16 R12, R184, R54, R32 ;  /* 0x00000036b80c723c */ /* 0x000fe20000041820 */
[----:B------:R-:W3:Y:S04]  /*1af0*/  LDSM.16.M88.4 R32, [R227+0x1000] ;  /* 0x00100000e320783b */ /* 0x000ee80000000200 */
[----:B------:R-:W-:Y:S03]  /*1b00*/  LDSM.16.M88.4 R52, [R227+0x2000] ;  /* 0x00200000e334783b */ /* 0x000fe60000000200 */
[----:B------:R-:W-:Y:S08]  /*1b10*/  HMMA.16816.F32.BF16 R8, R188, R96, R8 ;  /* 0x00000060bc08723c */ /* 0x000ff00000041808 */
[C---:B------:R-:W-:Y:S08]  /*1b20*/  HMMA.16816.F32.BF16 R48, R184.reuse, R92, R72 ;  /* 0x0000005cb830723c */ /* 0x040ff00000041848 */
[C---:B----4-:R-:W-:Y:S08]  /*1b30*/  HMMA.16816.F32.BF16 R100, R184.reuse, R88, R80 ;  /* 0x00000058b864723c */ /* 0x050ff00000041850 */
[----:B------:R-:W-:Y:S01]  /*1b40*/  HMMA.16816.F32.BF16 R72, R184, R90, R76 ;  /* 0x0000005ab848723c */ /* 0x000fe2000004184c */
[----:B------:R-:W4:Y:S07]  /*1b50*/  LDSM.16.M88.4 R88, [R231+0x3000] ;  /* 0x00300000e758783b */ /* 0x000f2e0000000200 */
[----:B-1----:R-:W-:Y:S08]  /*1b60*/  HMMA.16816.F32.BF16 R8, R192, R40, R8 ;  /* 0x00000028c008723c */ /* 0x002ff00000041808 */
[C---:B------:R-:W-:Y:S01]  /*1b70*/  HMMA.16816.F32.BF16 R44, R188.reuse, R98, R64 ;  /* 0x00000062bc2c723c */ /* 0x040fe20000041840 */
[----:B------:R-:W-:Y:S07]  /*1b80*/  LDSM.16.M88.4 R64, [R230+0xf100] ;  /* 0x00f10000e640783b */ /* 0x000fee0000000200 */
[C---:B--2---:R-:W-:Y:S08]  /*1b90*/  HMMA.16816.F32.BF16 R68, R188.reuse, R36, R60 ;  /* 0x00000024bc44723c */ /* 0x044ff0000004183c */
[C---:B---3--:R-:W-:Y:S01]  /*1ba0*/  HMMA.16816.F32.BF16 R60, R188.reuse, R34, R20 ;  /* 0x00000022bc3c723c */ /* 0x048fe20000041814 */
[----:B------:R-:W1:Y:S07]  /*1bb0*/  LDSM.16.M88.4 R20, [R224+0xf900] ;  /* 0x00f90000e014783b */ /* 0x000e6e0000000200 */
[----:B------:R-:W-:Y:S01]  /*1bc0*/  HMMA.16816.F32.BF16 R76, R188, R32, R24 ;  /* 0x00000020bc4c723c */ /* 0x000fe20000041818 */
[----:B------:R-:W2:Y:S07]  /*1bd0*/  LDSM.16.M88.4 R24, [R227+0x2800] ;  /* 0x00280000e318783b */ /* 0x000eae0000000200 */
[----:B------:R-:W-:Y:S08]  /*1be0*/  HMMA.16816.F32.BF16 R104, R184, R94, R84 ;  /* 0x0000005eb868723c */ /* 0x000ff00000041854 */
[----:B------:R-:W-:Y:S08]  /*1bf0*/  HMMA.16816.F32.BF16 R92, R188, R30, R12 ;  /* 0x0000001ebc5c723c */ /* 0x000ff0000004180c */
[----:B----4-:R-:W-:Y:S08]  /*1c00*/  HMMA.16816.F32.BF16 R8, R196, R88, R8 ;  /* 0x00000058c408723c */ /* 0x010ff00000041808 */
[----:B------:R-:W-:Y:S08]  /*1c10*/  HMMA.16816.F32.BF16 R12, R192, R42, R44 ;  /* 0x0000002ac00c723c */ /* 0x000ff0000004182c */
[C---:B------:R-:W-:Y:S01]  /*1c20*/  HMMA.16816.F32.BF16 R96, R188.reuse, R28, R16 ;  /* 0x0000001cbc60723c */ /* 0x040fe20000041810 */
[----:B------:R-:W3:Y:S07]  /*1c30*/  LDSM.16.M88.4 R16, [R224+0x10100] ;  /* 0x01010000e010783b */ /* 0x000eee0000000200 */
[----:B------:R-:W-:Y:S01]  /*1c40*/  HMMA.16816.F32.BF16 R84, R188, R38, R56 ;  /* 0x00000026bc54723c */ /* 0x000fe20000041838 */
[----:B------:R-:W4:Y:S04]  /*1c50*/  LDSM.16.M88.4 R56, [R224+0x11900] ;  /* 0x01190000e038783b */ /* 0x000f280000000200 */
[----:B------:R-:W5:Y:S03]  /*1c60*/  LDSM.16.M88.4 R36, [R224+0x10900] ;  /* 0x01090000e024783b */ /* 0x000f660000000200 */
[----:B-1----:R-:W-:Y:S01]  /*1c70*/  HMMA.16816.F32.BF16 R32, R192, R20, R68 ;  /* 0x00000014c020723c */ /* 0x002fe20000041844 */
[----:B------:R-:W-:Y:S07]  /*1c80*/  LDSM.16.M88.4 R68, [R231+0x4800] ;  /* 0x00480000e744783b */ /* 0x000fee0000000200 */
[C---:B------:R-:W-:Y:S01]  /*1c90*/  HMMA.16816.F32.BF16 R80, R188.reuse, R52, R48 ;  /* 0x00000034bc50723c */ /* 0x040fe20000041830 */
[----:B------:R-:W1:Y:S07]  /*1ca0*/  LDSM.16.M88.4 R48, [R224+0x11100] ;  /* 0x01110000e030783b */ /* 0x000e6e0000000200 */
[----:B--2---:R-:W-:Y:S08]  /*1cb0*/  HMMA.16816.F32.BF16 R40, R188, R26, R72 ;  /* 0x0000001abc28723c */ /* 0x004ff00000041848 */
[----:B------:R-:W-:Y:S08]  /*1cc0*/  HMMA.16816.F32.BF16 R8, R200, R64, R8 ;  /* 0x00000040c808723c */ /* 0x000ff00000041808 */
[----:B------:R-:W-:Y:S08]  /*1cd0*/  HMMA.16816.F32.BF16 R12, R196, R90, R12 ;  /* 0x0000005ac40c723c */ /* 0x000ff0000004180c */
[----:B------:R-:W-:Y:S01]  /*1ce0*/  HMMA.16816.F32.BF16 R44, R188, R24, R100 ;  /* 0x00000018bc2c723c */ /* 0x000fe20000041864 */
[----:B------:R-:W-:Y:S07]  /*1cf0*/  LDSM.16.M88.4 R100, [R230+0x11900] ;  /* 0x01190000e664783b */ /* 0x000fee0000000200 */
[----:B------:R-:W-:Y:S08]  /*1d00*/  HMMA.16816.F32.BF16 R84, R192, R22, R84 ;  /* 0x00000016c054723c */ /* 0x000ff00000041854 */
[----:B------:R-:W-:Y:S01]  /*1d10*/  HMMA.16816.F32.BF16 R52, R188, R54, R104 ;  /* 0x00000036bc34723c */ /* 0x000fe20000041868 */
[----:B------:R-:W-:Y:S07]  /*1d20*/  LDSM.16.M88.4 R104, [R231+0x5000] ;  /* 0x00500000e768783b */ /* 0x000fee0000000200 */
[C---:B---3--:R-:W-:Y:S08]  /*1d30*/  HMMA.16816.F32.BF16 R76, R192.reuse, R16, R76 ;  /* 0x00000010c04c723c */ /* 0x048ff0000004184c */
[----:B------:R-:W-:Y:S01]  /*1d40*/  HMMA.16816.F32.BF16 R72, R192, R18, R60 ;  /* 0x00000012c048723c */ /* 0x000fe2000004183c */
[----:B------:R-:W2:Y:S07]  /*1d50*/  LDSM.16.M88.4 R60, [R231+0x4000] ;  /* 0x00400000e73c783b */ /* 0x000eae0000000200 */
[----:B------:R-:W-:Y:S01]  /*1d60*/  HMMA.16816.F32.BF16 R16, R196, R116, R32 ;  /* 0x00000074c410723c */ /* 0x000fe20000041820 */
[----:B------:R-:W-:Y:S07]  /*1d70*/  LDSM.16.M88.4 R32, [R230+0x11100] ;  /* 0x01110000e620783b */ /* 0x000fee0000000200 */
[----:B----4-:R-:W-:Y:S01]  /*1d80*/  HMMA.16816.F32.BF16 R88, R192, R58, R40 ;  /* 0x0000003ac058723c */ /* 0x010fe20000041828 */
[----:B------:R-:W3:Y:S07]  /*1d90*/  LDSM.16.M88.4 R40, [R231+0x5800] ;  /* 0x00580000e728783b */ /* 0x000eee0000000200 */
[----:B------:R-:W-:Y:S08]  /*1da0*/  HMMA.16816.F32.BF16 R8, R204, R124, R8 ;  /* 0x0000007ccc08723c */ /* 0x000ff00000041808 */
[----:B------:R-:W-:Y:S08]  /*1db0*/  HMMA.16816.F32.BF16 R12, R200, R66, R12 ;  /* 0x00000042c80c723c */ /* 0x000ff0000004180c */
[C---:B-----5:R-:W-:Y:S08]  /*1dc0*/  HMMA.16816.F32.BF16 R24, R192.reuse, R38, R92 ;  /* 0x00000026c018723c */ /* 0x060ff0000004185c */
[----:B------:R-:W-:Y:S08]  /*1dd0*/  HMMA.16816.F32.BF16 R92, R192, R56, R44 ;  /* 0x00000038c05c723c */ /* 0x000ff0000004182c */
[----:B------:R-:W-:Y:S01]  /*1de0*/  HMMA.16816.F32.BF16 R44, R196, R118, R84 ;  /* 0x00000076c42c723c */ /* 0x000fe20000041854 */
[----:B------:R-:W4:Y:S07]  /*1df0*/  LDSM.16.M88.4 R116, [R231+0x6000] ;  /* 0x00600000e774783b */ /* 0x000f2e0000000200 */
[C---:B-1----:R-:W-:Y:S01]  /*1e00*/  HMMA.16816.F32.BF16 R20, R192.reuse, R48, R80 ;  /* 0x00000030c014723c */ /* 0x042fe20000041850 */
[----:B------:R-:W1:Y:S07]  /*1e10*/  LDSM.16.M88.4 R80, [R230+0x10100] ;  /* 0x01010000e650783b */ /* 0x000e6e0000000200 */
[C---:B------:R-:W-:Y:S01]  /*1e20*/  HMMA.16816.F32.BF16 R28, R192.reuse, R36, R96 ;  /* 0x00000024c01c723c */ /* 0x040fe20000041860 */
[----:B------:R-:W-:Y:S07]  /*1e30*/  LDSM.16.M88.4 R36, [R230+0x10900] ;  /* 0x01090000e624783b */ /* 0x000fee0000000200 */
[----:B------:R-:W-:Y:S08]  /*1e40*/  HMMA.16816.F32.BF16 R96, R192, R50, R52 ;  /* 0x00000032c060723c */ /* 0x000ff00000041834 */
[----:B------:R-:W-:Y:S08]  /*1e50*/  HMMA.16816.F32.BF16 R16, R200, R108, R16 ;  /* 0x0000006cc810723c */ /* 0x000ff00000041810 */
[----:B------:R-:W-:Y:S08]  /*1e60*/  HMMA.16816.F32.BF16 R8, R208, R120, R8 ;  /* 0x00000078d008723c */ /* 0x000ff00000041808 */
[----:B------:R-:W-:Y:S01]  /*1e70*/  HMMA.16816.F32.BF16 R12, R204, R126, R12 ;  /* 0x0000007ecc0c723c */ /* 0x000fe2000004180c */
[----:B------:R-:W5:Y:S07]  /*1e80*/  LDSM.16.M88.4 R124, [R224+0x12900] ;  /* 0x01290000e07c783b */ /* 0x000f6e0000000200 */
[C---:B--2---:R-:W-:Y:S01]  /*1e90*/  HMMA.16816.F32.BF16 R52, R196.reuse, R60, R76 ;  /* 0x0000003cc434723c */ /* 0x044fe2000004184c */
[----:B------:R-:W-:Y:S07]  /*1ea0*/  LDSM.16.M88.4 R76, [R227+0x4800] ;  /* 0x00480000e34c783b */ /* 0x000fee0000000200 */
[C---:B------:R-:W-:Y:S08]  /*1eb0*/  HMMA.16816.F32.BF16 R56, R196.reuse, R70, R24 ;  /* 0x00000046c438723c */ /* 0x040ff00000041818 */
[C---:B------:R-:W-:Y:S08]  /*1ec0*/  HMMA.16816.F32.BF16 R48, R196.reuse, R104, R20 ;  /* 0x00000068c430723c */ /* 0x040ff00000041814 */
[----:B---3--:R-:W-:Y:S08]  /*1ed0*/  HMMA.16816.F32.BF16 R24, R196, R40, R92 ;  /* 0x00000028c418723c */ /* 0x008ff0000004185c */
[----:B------:R-:W-:Y:S01]  /*1ee0*/  HMMA.16816.F32.BF16 R20, R200, R110, R44 ;  /* 0x0000006ec814723c */ /* 0x000fe2000004182c */
[----:B------:R-:W-:Y:S07]  /*1ef0*/  LDSM.16.M88.4 R108, [R227+0x6000] ;  /* 0x00600000e36c783b */ /* 0x000fee0000000200 */
[C---:B------:R-:W-:Y:S01]  /*1f00*/  HMMA.16816.F32.BF16 R64, R196.reuse, R62, R72 ;  /* 0x0000003ec440723c */ /* 0x040fe20000041848 */
[----:B------:R-:W-:Y:S07]  /*1f10*/  LDSM.16.M88.4 R72, [R224+0x13900] ;  /* 0x01390000e048783b */ /* 0x000fee0000000200 */
[C---:B------:R-:W-:Y:S01]  /*1f20*/  HMMA.16816.F32.BF16 R60, R196.reuse, R68, R28 ;  /* 0x00000044c43c723c */ /* 0x040fe2000004181c */
[----:B------:R-:W2:Y:S07]  /*1f30*/  LDSM.16.M88.4 R68, [R227+0x4000] ;  /* 0x00400000e344783b */ /* 0x000eae0000000200 */
[----:B------:R-:W-:Y:S01]  /*1f40*/  HMMA.16816.F32.BF16 R28, R196, R106, R96 ;  /* 0x0000006ac41c723c */ /* 0x000fe20000041860 */
[----:B------:R-:W-:Y:S04]  /*1f50*/  LDSM.16.M88.4 R104, [R231+0x6800] ;  /* 0x00680000e768783b */ /* 0x000fe80000000200 */
[----:B------:R-:W-:Y:S03]  /*1f60*/  LDSM.16.M88.4 R96, [R227+0x5800] ;  /* 0x00580000e360783b */ /* 0x000fe60000000200 */
[----:B------:R-:W-:Y:S08]  /*1f70*/  HMMA.16816.F32.BF16 R16, R204, R112, R16 ;  /* 0x00000070cc10723c */ /* 0x000ff00000041810 */
[----:B----4-:R-:W-:Y:S08]  /*1f80*/  HMMA.16816.F32.BF16 R8, R212, R116, R8 ;  /* 0x00000074d408723c */ /* 0x010ff00000041808 */
[----:B------:R-:W-:Y:S08]  /*1f90*/  HMMA.16816.F32.BF16 R12, R208, R122, R12 ;  /* 0x0000007ad00c723c */ /* 0x000ff0000004180c */
[----:B------:R-:W-:Y:S01]  /*1fa0*/  HMMA.16816.F32.BF16 R92, R196, R42, R88 ;  /* 0x0000002ac45c723c */ /* 0x000fe20000041858 */
[----:B------:R-:W3:Y:S07]  /*1fb0*/  LDSM.16.M88.4 R88, [R227+0x5000] ;  /* 0x00500000e358783b */ /* 0x000eee0000000200 */
[C---:B-1----:R-:W-:Y:S08]  /*1fc0*/  HMMA.16816.F32.BF16 R84, R200.reuse, R80, R52 ;  /* 0x00000050c854723c */ /* 0x042ff00000041834 */
[----:B------:R-:W-:Y:S08]  /*1fd0*/  HMMA.16816.F32.BF16 R40, R200, R100, R24 ;  /* 0x00000064c828723c */ /* 0x000ff00000041818 */
[----:B------:R-:W-:Y:S08]  /*1fe0*/  HMMA.16816.F32.BF16 R24, R204, R114, R20 ;  /* 0x00000072cc18723c */ /* 0x000ff00000041814 */
[C---:B------:R-:W-:Y:S01]  /*1ff0*/  HMMA.16816.F32.BF16 R64, R200.reuse, R82, R64 ;  /* 0x00000052c840723c */ /* 0x040fe20000041840 */
[----:B------:R-:W-:Y:S07]  /*2000*/  LDSM.16.M88.4 R80, [R230+0x12900] ;  /* 0x01290000e650783b */ /* 0x000fee0000000200 */
[C---:B------:R-:W-:Y:S08]  /*2010*/  HMMA.16816.F32.BF16 R52, R200.reuse, R32, R48 ;  /* 0x00000020c834723c */ /* 0x040ff00000041830 */
[----:B------:R-:W-:Y:S01]  /*2020*/  HMMA.16816.F32.BF16 R44, R200, R34, R28 ;  /* 0x00000022c82c723c */ /* 0x000fe2000004181c */
[----:B------:R-:W1:Y:S07]  /*2030*/  LDSM.16.M88.4 R32, [R224+0x13100] ;  /* 0x01310000e020783b */ /* 0x000e6e0000000200 */
[----:B-----5:R-:W-:Y:S08]  /*2040*/  HMMA.16816.F32.BF16 R20, R208, R124, R16 ;  /* 0x0000007cd014723c */ /* 0x020ff00000041810 */
[C---:B------:R-:W-:Y:S08]  /*2050*/  HMMA.16816.F32.BF16 R60, R200.reuse, R36, R60 ;  /* 0x00000024c83c723c */ /* 0x040ff0000004183c */
[----:B------:R-:W-:Y:S08]  /*2060*/  HMMA.16816.F32.BF16 R56, R200, R38, R56 ;  /* 0x00000026c838723c */ /* 0x000ff00000041838 */
[----:B------:R-:W-:Y:S08]  /*2070*/  HMMA.16816.F32.BF16 R8, R216, R128, R8 ;  /* 0x00000080d808723c */ /* 0x000ff00000041808 */
[----:B------:R-:W-:Y:S08]  /*2080*/  HMMA.16816.F32.BF16 R12, R212, R118, R12 ;  /* 0x00000076d40c723c */ /* 0x000ff0000004180c */
[----:B--2---:R-:W-:Y:S08]  /*2090*/  HMMA.16816.F32.BF16 R16, R204, R68, R84 ;  /* 0x00000044cc10723c */ /* 0x004ff00000041854 */
[----:B------:R-:W-:Y:S08]  /*20a0*/  HMMA.16816.F32.BF16 R24, R208, R126, R24 ;  /* 0x0000007ed018723c */ /* 0x000ff00000041818 */
[C---:B------:R-:W-:Y:S08]  /*20b0*/  HMMA.16816.F32.BF16 R36, R204.reuse, R70, R64 ;  /* 0x00000046cc24723c */ /* 0x040ff00000041840 */
[C---:B---3--:R-:W-:Y:S01]  /*20c0*/  HMMA.16816.F32.BF16 R68, R204.reuse, R88, R52 ;  /* 0x00000058cc44723c */ /* 0x048fe20000041834 */
[----:B------:R-:W-:Y:S07]  /*20d0*/  LDSM.16.M88.4 R52, [R224+0x14100] ;  /* 0x01410000e034783b */ /* 0x000fee0000000200 */
[----:B------:R-:W-:Y:S01]  /*20e0*/  HMMA.16816.F32.BF16 R88, R204, R90, R44 ;  /* 0x0000005acc58723c */ /* 0x000fe2000004182c */
[----:B------:R-:W2:Y:S07]  /*20f0*/  LDSM.16.M88.4 R44, [R231+0x7000] ;  /* 0x00700000e72c783b */ /* 0x000eae0000000200 */
[----:B------:R-:W-:Y:S08]  /*2100*/  HMMA.16816.F32.BF16 R20, R212, R104, R20 ;  /* 0x00000068d414723c */ /* 0x000ff00000041814 */
[C---:B------:R-:W-:Y:S08]  /*2110*/  HMMA.16816.F32.BF16 R48, R204.reuse, R76, R60 ;  /* 0x0000004ccc30723c */ /* 0x040ff0000004183c */
[C---:B------:R-:W-:Y:S01]  /*2120*/  HMMA.16816.F32.BF16 R64, R204.reuse, R78, R56 ;  /* 0x0000004ecc40723c */ /* 0x040fe20000041838 */
[----:B------:R-:W3:Y:S07]  /*2130*/  LDSM.16.M88.4 R56, [R227+0x6800] ;  /* 0x00680000e338783b */ /* 0x000eee0000000200 */
[----:B------:R-:W-:Y:S08]  /*2140*/  HMMA.16816.F32.BF16 R76, R204, R96, R40 ;  /* 0x00000060cc4c723c */ /* 0x000ff00000041828 */
[----:B------:R-:W-:Y:S08]  /*2150*/  HMMA.16816.F32.BF16 R40, R220, R108, R8 ;  /* 0x0000006cdc28723c */ /* 0x000ff00000041808 */
[----:B------:R-:W-:Y:S08]  /*2160*/  HMMA.16816.F32.BF16 R8, R216, R130, R12 ;  /* 0x00000082d808723c */ /* 0x000ff0000004180c */
[----:B-1----:R-:W-:Y:S08]  /*2170*/  HMMA.16816.F32.BF16 R12, R208, R32, R16 ;  /* 0x00000020d00c723c */ /* 0x002ff00000041810 */
[----:B------:R-:W-:Y:S01]  /*2180*/  HMMA.16816.F32.BF16 R24, R212, R106, R24 ;  /* 0x0000006ad418723c */ /* 0x000fe20000041818 */
[----:B------:R-:W-:-:S04]  /*2190*/  FMUL.FTZ R2, R40, c[0x0][0x320] ;  /* 0x0000c80028027a20 */ /* 0x000fc80000410000 */
[----:B------:R1:W4:Y:S03]  /*21a0*/  MUFU.TANH R101, R2 ;  /* 0x0000000200657308 */ /* 0x0003260000002400 */
[----:B------:R-:W-:Y:S08]  /*21b0*/  HMMA.16816.F32.BF16 R28, R200, R102, R92 ;  /* 0x00000066c81c723c */ /* 0x000ff0000004185c */
[----:B------:R-:W-:Y:S01]  /*21c0*/  HMMA.16816.F32.BF16 R36, R208, R34, R36 ;  /* 0x00000022d024723c */ /* 0x000fe20000041824 */
[----:B------:R-:W5:Y:S01]  /*21d0*/  LDSM.16.M88.4 R32, [R230+0x13100] ;  /* 0x01310000e620783b */ /* 0x000f620000000200 */
[----:B-1----:R-:W-:-:S06]  /*21e0*/  FMUL.FTZ R2, R41, c[0x0][0x320] ;  /* 0x0000c80029027a20 */ /* 0x002fcc0000410000 */
[----:B------:R-:W-:Y:S01]  /*21f0*/  HMMA.16816.F32.BF16 R20, R216, R80, R20 ;  /* 0x00000050d814723c */ /* 0x000fe20000041814 */
[----:B------:R1:W1:Y:S07]  /*2200*/  MUFU.TANH R100, R2 ;  /* 0x0000000200647308 */ /* 0x00026e0000002400 */
[----:B------:R-:W-:Y:S08]  /*2210*/  HMMA.16816.F32.BF16 R16, R220, R110, R8 ;  /* 0x0000006edc10723c */ /* 0x000ff00000041808 */
[----:B--2---:R-:W-:Y:S01]  /*2220*/  HMMA.16816.F32.BF16 R12, R212, R44, R12 ;  /* 0x0000002cd40c723c */ /* 0x004fe2000004180c */
[----:B-1----:R-:W-:-:S04]  /*2230*/  FMUL.FTZ R2, R42, c[0x0][0x320] ;  /* 0x0000c8002a027a20 */ /* 0x002fc80000410000 */
[----:B------:R1:W2:Y:S03]  /*2240*/  MUFU.TANH R95, R2 ;  /* 0x00000002005f7308 */ /* 0x0002a60000002400 */
[----:B------:R-:W-:Y:S08]  /*2250*/  HMMA.16816.F32.BF16 R8, R216, R82, R24 ;  /* 0x00000052d808723c */ /* 0x000ff00000041818 */
[----:B------:R-:W-:Y:S01]  /*2260*/  HMMA.16816.F32.BF16 R96, R204, R98, R28 ;  /* 0x00000062cc60723c */ /* 0x000fe2000004181c */
[----:B-1----:R-:W-:-:S02]  /*2270*/  FMUL.FTZ R2, R43, c[0x0][0x320] ;  /* 0x0000c8002b027a20 */ /* 0x002fc40000410000 */
[----:B------:R-:W1:Y:S05]  /*2280*/  LDSM.16.M88.4 R40, [R231+0x7800] ;  /* 0x00780000e728783b */ /* 0x000e6a0000000200 */
[----:B------:R-:W-:Y:S01]  /*2290*/  HMMA.16816.F32.BF16 R60, R208, R72, R48 ;  /* 0x00000048d03c723c */ /* 0x000fe20000041830 */
[----:B------:R2:W1:Y:S01]  /*22a0*/  MUFU.TANH R94, R2 ;  /* 0x00000002005e7308 */ /* 0x0004620000002400 */
[----:B------:R-:W-:Y:S06]  /*22b0*/  LDSM.16.M88.4 R48, [R227+0x7000] ;  /* 0x00700000e330783b */ /* 0x000fec0000000200 */
[----:B---3--:R-:W-:Y:S08]  /*22c0*/  HMMA.16816.F32.BF16 R28, R220, R56, R20 ;  /* 0x00000038dc1c723c */ /* 0x008ff00000041814 */
[----:B------:R-:W-:Y:S01]  /*22d0*/  HMMA.16816.F32.BF16 R24, R212, R46, R36 ;  /* 0x0000002ed418723c */ /* 0x000fe20000041824 */
[----:B--2---:R-:W-:Y:S01]  /*22e0*/  FMUL.FTZ R2, R16, c[0x0][0x320] ;  /* 0x0000c80010027a20 */ /* 0x004fe20000410000 */
[----:B------:R-:W-:Y:S03]  /*22f0*/  LDSM.16.M88.4 R44, [R230+0x13900] ;  /* 0x01390000e62c783b */ /* 0x000fe60000000200 */
[----:B------:R2:W3:Y:S03]  /*2300*/  MUFU.TANH R93, R2 ;  /* 0x00000002005d7308 */ /* 0x0004e60000002400 */
[----:B-----5:R-:W-:Y:S08]  /*2310*/  HMMA.16816.F32.BF16 R20, R216, R32, R12 ;  /* 0x00000020d814723c */ /* 0x020ff0000004180c */
[----:B------:R-:W-:Y:S01]  /*2320*/  HMMA.16816.F32.BF16 R8, R220, R58, R8 ;  /* 0x0000003adc08723c */ /* 0x000fe20000041808 */
[----:B--2---:R-:W-:-:S07]  /*2330*/  FMUL.FTZ R2, R17, c[0x0][0x320] ;  /* 0x0000c80011027a20 */ /* 0x004fce0000410000 */
[----:B------:R-:W-:Y:S01]  /*2340*/  HMMA.16816.F32.BF16 R12, R216, R34, R24 ;  /* 0x00000022d80c723c */ /* 0x000fe20000041818 */
[----:B------:R2:W1:Y:S01]  /*2350*/  MUFU.TANH R92, R2 ;  /* 0x00000002005c7308 */ /* 0x0004620000002400 */
[----:B------:R-:W-:Y:S06]  /*2360*/  LDSM.16.M88.4 R32, [R231+0x8000] ;  /* 0x00800000e720783b */ /* 0x000fec0000000200 */
[C---:B------:R-:W-:Y:S08]  /*2370*/  HMMA.16816.F32.BF16 R68, R208.reuse, R52, R68 ;  /* 0x00000034d044723c */ /* 0x040ff00000041844 */
[----:B------:R-:W-:Y:S01]  /*2380*/  HMMA.16816.F32.BF16 R64, R208, R74, R64 ;  /* 0x0000004ad040723c */ /* 0x000fe20000041840 */
[----:B--2---:R-:W-:-:S04]  /*2390*/  FMUL.FTZ R2, R18, c[0x0][0x320] ;  /* 0x0000c80012027a20 */ /* 0x004fc80000410000 */
[----:B------:R2:W1:Y:S03]  /*23a0*/  MUFU.TANH R87, R2 ;  /* 0x0000000200577308 */ /* 0x0004660000002400 */
[----:B------:R-:W-:Y:S01]  /*23b0*/  HMMA.16816.F32.BF16 R36, R208, R54, R88 ;  /* 0x00000036d024723c */ /* 0x000fe20000041858 */
[----:B------:R-:W-:Y:S01]  /*23c0*/  LDSM.16.M88.4 R52, [R231+0x8800] ;  /* 0x00880000e734783b */ /* 0x000fe20000000200 */
[----:B--2---:R-:W-:-:S06]  /*23d0*/  FMUL.FTZ R2, R19, c[0x0][0x320] ;  /* 0x0000c80013027a20 */ /* 0x004fcc0000410000 */
[C---:B-1----:R-:W-:Y:S01]  /*23e0*/  HMMA.16816.F32.BF16 R16, R212.reuse, R40, R60 ;  /* 0x00000028d410723c */ /* 0x042fe2000004183c */
[----:B------:R-:W1:Y:S01]  /*23f0*/  LDSM.16.M88.4 R60, [R224+0x14900] ;  /* 0x01490000e03c783b */ /* 0x000e620000000200 */
[----:B------:R2:W1:Y:S06]  /*2400*/  MUFU.TANH R86, R2 ;  /* 0x0000000200567308 */ /* 0x00046c0000002400 */
[----:B------:R-:W-:Y:S01]  /*2410*/  HMMA.16816.F32.BF16 R24, R212, R42, R64 ;  /* 0x0000002ad418723c */ /* 0x000fe20000041840 */
[----:B------:R-:W5:Y:S01]  /*2420*/  LDSM.16.M88.4 R40, [R227+0x7800] ;  /* 0x00780000e328783b */ /* 0x000f620000000200 */
[----:B--2---:R-:W-:-:S04]  /*2430*/  FMUL.FTZ R2, R28, c[0x0][0x320] ;  /* 0x0000c8001c027a20 */ /* 0x004fc80000410000 */
[----:B------:R2:W1:Y:S02]  /*2440*/  MUFU.TANH R85, R2 ;  /* 0x0000000200557308 */ /* 0x0004640000002400 */
[----:B--2---:R-:W-:Y:S01]  /*2450*/  FMUL.FTZ R2, R29, c[0x0][0x320] ;  /* 0x0000c8001d027a20 */ /* 0x004fe20000410000 */
[----:B-1----:R-:W-:Y:S05]  /*2460*/  HMMA.16816.F32.BF16 R56, R208, R60, R76 ;  /* 0x0000003cd038723c */ /* 0x002fea000004184c */
[----:B------:R1:W2:Y:S02]  /*2470*/  MUFU.TANH R84, R2 ;  /* 0x0000000200547308 */ /* 0x0002a40000002400 */
[----:B-1----:R-:W-:-:S06]  /*2480*/  FMUL.FTZ R2, R30, c[0x0][0x320] ;  /* 0x0000c8001e027a20 */ /* 0x002fcc0000410000 */
[----:B------:R1:W1:Y:S02]  /*2490*/  MUFU.TANH R83, R2 ;  /* 0x0000000200537308 */ /* 0x0002640000002400 */
[----:B-1----:R-:W-:Y:S02]  /*24a0*/  FMUL.FTZ R2, R31, c[0x0][0x320] ;  /* 0x0000c8001f027a20 */ /* 0x002fe40000410000 */
[----:B------:R-:W-:Y:S04]  /*24b0*/  HMMA.16816.F32.BF16 R28, R220, R48, R20 ;  /* 0x00000030dc1c723c */ /* 0x000fe80000041814 */
[----:B------:R1:W1:Y:S04]  /*24c0*/  MUFU.TANH R82, R2 ;  /* 0x0000000200527308 */ /* 0x0002680000002400 */
[----:B------:R-:W-:Y:S08]  /*24d0*/  HMMA.16816.F32.BF16 R20, R216, R44, R16 ;  /* 0x0000002cd814723c */ /* 0x000ff00000041810 */
[----:B------:R-:W-:Y:S01]  /*24e0*/  HMMA.16816.F32.BF16 R16, R212, R32, R68 ;  /* 0x00000020d410723c */ /* 0x000fe20000041844 */
[----:B-1----:R-:W-:-:S04]  /*24f0*/  FMUL.FTZ R2, R8, c[0x0][0x320] ;  /* 0x0000c80008027a20 */ /* 0x002fc80000410000 */
[----:B------:R1:W1:Y:S02]  /*2500*/  MUFU.TANH R81, R2 ;  /* 0x0000000200517308 */ /* 0x0002640000002400 */
[----:B-1----:R-:W-:-:S06]  /*2510*/  FMUL.FTZ R2, R9, c[0x0][0x320] ;  /* 0x0000c80009027a20 */ /* 0x002fcc0000410000 */
[----:B------:R1:W1:Y:S02]  /*2520*/  MUFU.TANH R80, R2 ;  /* 0x0000000200507308 */ /* 0x0002640000002400 */
[----:B-1----:R-:W-:-:S06]  /*2530*/  FMUL.FTZ R2, R10, c[0x0][0x320] ;  /* 0x0000c8000a027a20 */ /* 0x002fcc0000410000 */
[----:B------:R1:W1:Y:S02]  /*2540*/  MUFU.TANH R75, R2 ;  /* 0x00000002004b7308 */ /* 0x0002640000002400 */
[----:B-1----:R-:W-:Y:S02]  /*2550*/  FMUL.FTZ R2, R11, c[0x0][0x320] ;  /* 0x0000c8000b027a20 */ /* 0x002fe40000410000 */
[----:B------:R-:W-:Y:S01]  /*2560*/  HMMA.16816.F32.BF16 R8, R220, R50, R12 ;  /* 0x00000032dc08723c */ /* 0x000fe2000004180c */
[----:B------:R-:W1:Y:S03]  /*2570*/  LDSM.16.M88.4 R48, [R230+0x14100] ;  /* 0x01410000e630783b */ /* 0x000e660000000200 */
[----:B------:R2:W1:Y:S04]  /*2580*/  MUFU.TANH R74, R2 ;  /* 0x00000002004a7308 */ /* 0x0004680000002400 */
[----:B------:R-:W-:Y:S01]  /*2590*/  HMMA.16816.F32.BF16 R12, R216, R46, R24 ;  /* 0x0000002ed80c723c */ /* 0x000fe20000041818 */
[----:B------:R-:W-:Y:S07]  /*25a0*/  LDSM.16.M88.4 R44, [R227+0x8000] ;  /* 0x00800000e32c783b */ /* 0x000fee0000000200 */
[----:B-----5:R-:W-:Y:S01]  /*25b0*/  HMMA.16816.F32.BF16 R24, R220, R40, R20 ;  /* 0x00000028dc18723c */ /* 0x020fe20000041814 */
[----:B--2---:R-:W-:-:S04]  /*25c0*/  FMUL.FTZ R2, R28, c[0x0][0x320] ;  /* 0x0000c8001c027a20 */ /* 0x004fc80000410000 */
[----:B------:R2:W1:Y:S11]  /*25d0*/  MUFU.TANH R73, R2 ;  /* 0x0000000200497308 */ /* 0x0004760000002400 */
[----:B------:R-:W-:Y:S01]  /*25e0*/  HMMA.16816.F32.BF16 R12, R220, R42, R12 ;  /* 0x0000002adc0c723c */ /* 0x000fe2000004180c */
[----:B--2---:R-:W-:-:S07]  /*25f0*/  FMUL.FTZ R2, R29, c[0x0][0x320] ;  /* 0x0000c8001d027a20 */ /* 0x004fce0000410000 */
[----:B------:R-:W-:Y:S01]  /*2600*/  FMUL.FTZ R25, R25, c[0x0][0x320] ;  /* 0x0000c80019197a20 */ /* 0x000fe20000410000 */
[----:B-1----:R-:W-:Y:S01]  /*2610*/  HMMA.16816.F32.BF16 R20, R216, R48, R16 ;  /* 0x00000030d814723c */ /* 0x002fe20000041810 */
[----:B------:R1:W2:Y:S01]  /*2620*/  MUFU.TANH R72, R2 ;  /* 0x0000000200487308 */ /* 0x0002a20000002400 */
[----:B------:R-:W-:Y:S02]  /*2630*/  FMUL.FTZ R26, R26, c[0x0][0x320] ;  /* 0x0000c8001a1a7a20 */ /* 0x000fe40000410000 */
[----:B------:R-:W-:-:S04]  /*2640*/  FMUL.FTZ R27, R27, c[0x0][0x320] ;  /* 0x0000c8001b1b7a20 */ /* 0x000fc80000410000 */
[----:B------:R-:W-:Y:S01]  /*2650*/  HMMA.16816.F32.BF16 R16, R212, R52, R56 ;  /* 0x00000034d410723c */ /* 0x000fe20000041838 */
[----:B------:R-:W2:Y:S06]  /*2660*/  MUFU.TANH R60, R25 ;  /* 0x00000019003c7308 */ /* 0x000eac0000002400 */
[----:B------:R-:W-:Y:S02]  /*2670*/  FMUL.FTZ R12, R12, c[0x0][0x320] ;  /* 0x0000c8000c0c7a20 */ /* 0x000fe40000410000 */
[----:B-1----:R-:W-:Y:S01]  /*2680*/  FMUL.FTZ R2, R30, c[0x0][0x320] ;  /* 0x0000c8001e027a20 */ /* 0x002fe20000410000 */
[----:B------:R-:W1:Y:S01]  /*2690*/  MUFU.TANH R52, R26 ;  /* 0x0000001a00347308 */ /* 0x000e620000002400 */
[----:B------:R-:W-:-:S02]  /*26a0*/  FMUL.FTZ R13, R13, c[0x0][0x320] ;  /* 0x0000c8000d0d7a20 */ /* 0x000fc40000410000 */
[----:B------:R-:W-:Y:S02]  /*26b0*/  FMUL.FTZ R14, R14, c[0x0][0x320] ;  /* 0x0000c8000e0e7a20 */ /* 0x000fe40000410000 */
[----:B------:R-:W-:-:S03]  /*26c0*/  FMUL.FTZ R15, R15, c[0x0][0x320] ;  /* 0x0000c8000f0f7a20 */ /* 0x000fc60000410000 */
[----:B------:R5:W1:Y:S08]  /*26d0*/  MUFU.TANH R69, R2 ;  /* 0x0000000200457308 */ /* 0x000a700000002400 */
[----:B------:R-:W1:Y:S01]  /*26e0*/  MUFU.TANH R49, R27 ;  /* 0x0000001b00317308 */ /* 0x000e620000002400 */
[----:B-----5:R-:W-:-:S07]  /*26f0*/  FMUL.FTZ R2, R31, c[0x0][0x320] ;  /* 0x0000c8001f027a20 */ /* 0x020fce0000410000 */
[----:B------:R-:W1:Y:S01]  /*2700*/  MUFU.TANH R48, R12 ;  /* 0x0000000c00307308 */ /* 0x000e620000002400 */
[----:B------:R-:W-:Y:S01]  /*2710*/  HMMA.16816.F32.BF16 R28, R212, R34, R36 ;  /* 0x00000022d41c723c */ /* 0x000fe20000041824 */
[----:B------:R-:W5:Y:S04]  /*2720*/  LDSM.16.M88.4 R36, [R230+0x14900] ;  /* 0x01490000e624783b */ /* 0x000f680000000200 */
[----:B------:R-:W1:Y:S01]  /*2730*/  LDSM.16.M88.4 R32, [R227+0x8800] ;  /* 0x00880000e320783b */ /* 0x000e620000000200 */
[----:B------:R-:W-:-:S04]  /*2740*/  DEPBAR.LE SB0, 0x0 ;  /* 0x000080000000791a */ /* 0x000fc80000000000 */
[----:B------:R2:W1:Y:S08]  /*2750*/  MUFU.TANH R68, R2 ;  /* 0x0000000200447308 */ /* 0x0004700000002400 */
[----:B------:R-:W1:Y:S06]  /*2760*/  MUFU.TANH R43, R15 ;  /* 0x0000000f002b7308 */ /* 0x000e6c0000002400 */
[----:B------:R-:W-:Y:S01]  /*2770*/  HMMA.16816.F32.BF16 R28, R216, R50, R28 ;  /* 0x00000032d81c723c */ /* 0x000fe2000004181c */
[----:B--2---:R-:W-:-:S04]  /*2780*/  FMUL.FTZ R2, R8, c[0x0][0x320] ;  /* 0x0000c80008027a20 */ /* 0x004fc80000410000 */
[----:B------:R2:W1:Y:S03]  /*2790*/  MUFU.TANH R67, R2 ;  /* 0x0000000200437308 */ /* 0x0004660000002400 */
[----:B-----5:R-:W-:Y:S01]  /*27a0*/  HMMA.16816.F32.BF16 R16, R216, R36, R16 ;  /* 0x00000024d810723c */ /* 0x020fe20000041810 */
[----:B--2---:R-:W-:-:S04]  /*27b0*/  FMUL.FTZ R2, R9, c[0x0][0x320] ;  /* 0x0000c80009027a20 */ /* 0x004fc80000410000 */
[----:B------:R2:W1:Y:S02]  /*27c0*/  MUFU.TANH R66, R2 ;  /* 0x0000000200427308 */ /* 0x0004640000002400 */
[----:B--2---:R-:W-:-:S06]  /*27d0*/  FMUL.FTZ R2, R10, c[0x0][0x320] ;  /* 0x0000c8000a027a20 */ /* 0x004fcc0000410000 */
[----:B------:R2:W1:Y:S02]  /*27e0*/  MUFU.TANH R65, R2 ;  /* 0x0000000200417308 */ /* 0x0004640000002400 */
[----:B--2---:R-:W-:Y:S02]  /*27f0*/  FMUL.FTZ R2, R11, c[0x0][0x320] ;  /* 0x0000c8000b027a20 */ /* 0x004fe40000410000 */
[----:B------:R-:W-:Y:S04]  /*2800*/  HMMA.16816.F32.BF16 R8, R208, R62, R96 ;  /* 0x0000003ed008723c */ /* 0x000fe80000041860 */
[----:B------:R2:W1:Y:S02]  /*2810*/  MUFU.TANH R64, R2 ;  /* 0x0000000200407308 */ /* 0x0004640000002400 */
[----:B--2---:R-:W-:-:S02]  /*2820*/  FMUL.FTZ R2, R24, c[0x0][0x320] ;  /* 0x0000c80018027a20 */ /* 0x004fc40000410000 */
[----:B------:R-:W-:Y:S04]  /*2830*/  HMMA.16816.F32.BF16 R24, R220, R44, R20 ;  /* 0x0000002cdc18723c */ /* 0x000fe80000041814 */
[----:B------:R-:W2:Y:S11]  /*2840*/  MUFU.TANH R45, R13 ;  /* 0x0000000d002d7308 */ /* 0x000eb60000002400 */
[----:B------:R-:W-:Y:S01]  /*2850*/  @!UPT UIADD3 URZ, URZ, URZ, URZ ;  /* 0x0000003f3f3ff290 */ /* 0x000fe2000fffe03f */
[----:B------:R-:W-:Y:S01]  /*2860*/  HMMA.16816.F32.BF16 R8, R212, R54, R8 ;  /* 0x00000036d408723c */ /* 0x000fe20000041808 */
[----:B------:R1:W1:Y:S07]  /*2870*/  MUFU.TANH R44, R14 ;  /* 0x0000000e002c7308 */ /* 0x00026e0000002400 */
[----:B------:R-:W-:Y:S01]  /*2880*/  HMMA.16816.F32.BF16 R20, R220, R46, R28 ;  /* 0x0000002edc14723c */ /* 0x000fe2000004181c */
[----:B------:R2:W2:Y:S01]  /*2890*/  MUFU.TANH R61, R2 ;  /* 0x00000002003d7308 */ /* 0x0004a20000002400 */
[----:B------:R-:W-:-:S06]  /*28a0*/  FMUL.FTZ R25, R25, c[0x0][0x320] ;  /* 0x0000c80019197a20 */ /* 0x000fcc0000410000 */
[----:B-1----:R-:W-:Y:S01]  /*28b0*/  HMMA.16816.F32.BF16 R12, R220, R32, R16 ;  /* 0x00000020dc0c723c */ /* 0x002fe20000041810 */
[----:B------:R-:W-:Y:S02]  /*28c0*/  FMUL.FTZ R26, R26, c[0x0][0x320] ;  /* 0x0000c8001a1a7a20 */ /* 0x000fe40000410000 */
[----:B------:R-:W-:Y:S01]  /*28d0*/  FMUL.FTZ R27, R27, c[0x0][0x320] ;  /* 0x0000c8001b1b7a20 */ /* 0x000fe20000410000 */
[----:B------:R1:W1:Y:S01]  /*28e0*/  MUFU.TANH R41, R25 ;  /* 0x0000001900297308 */ /* 0x0002620000002400 */
[----:B------:R-:W-:-:S03]  /*28f0*/  FMUL.FTZ R24, R24, c[0x0][0x320] ;  /* 0x0000c80018187a20 */ /* 0x000fc60000410000 */
[----:B------:R-:W-:Y:S04]  /*2900*/  HMMA.16816.F32.BF16 R8, R216, R38, R8 ;  /* 0x00000026d808723c */ /* 0x000fe80000041808 */
[----:B------:R1:W1:Y:S04]  /*2910*/  MUFU.TANH R40, R26 ;  /* 0x0000001a00287308 */ /* 0x0002680000002400 */
[----:B------:R-:W-:Y:S02]  /*2920*/  FMUL.FTZ R20, R20, c[0x0][0x320] ;  /* 0x0000c80014147a20 */ /* 0x000fe40000410000 */
[----:B------:R-:W-:-:S02]  /*2930*/  FMUL.FTZ R21, R21, c[0x0][0x320] ;  /* 0x0000c80015157a20 */ /* 0x000fc40000410000 */
[----:B------:R-:W-:Y:S01]  /*2940*/  FMUL.FTZ R22, R22, c[0x0][0x320] ;  /* 0x0000c80016167a20 */ /* 0x000fe20000410000 */
[----:B------:R1:W1:Y:S01]  /*2950*/  MUFU.TANH R37, R27 ;  /* 0x0000001b00257308 */ /* 0x0002620000002400 */
[----:B------:R-:W-:Y:S02]  /*2960*/  FMUL.FTZ R23, R23, c[0x0][0x320] ;  /* 0x0000c80017177a20 */ /* 0x000fe40000410000 */
[----:B------:R-:W-:Y:S02]  /*2970*/  FMUL.FTZ R12, R12, c[0x0][0x320] ;  /* 0x0000c8000c0c7a20 */ /* 0x000fe40000410000 */
[----:B------:R-:W-:Y:S02]  /*2980*/  FMUL.FTZ R13, R13, c[0x0][0x320] ;  /* 0x0000c8000d0d7a20 */ /* 0x000fe40000410000 */
[----:B------:R-:W-:Y:S01]  /*2990*/  FMUL.FTZ R14, R14, c[0x0][0x320] ;  /* 0x0000c8000e0e7a20 */ /* 0x000fe20000410000 */
[----:B------:R1:W1:Y:S01]  /*29a0*/  MUFU.TANH R42, R24 ;  /* 0x00000018002a7308 */ /* 0x0002620000002400 */
[----:B------:R-:W-:-:S02]  /*29b0*/  FMUL.FTZ R15, R15, c[0x0][0x320] ;  /* 0x0000c8000f0f7a20 */ /* 0x000fc40000410000 */
[----:B------:R-:W-:Y:S05]  /*29c0*/  HMMA.16816.F32.BF16 R8, R220, R34, R8 ;  /* 0x00000022dc08723c */ /* 0x000fea0000041808 */
[----:B------:R1:W1:Y:S08]  /*29d0*/  MUFU.TANH R36, R20 ;  /* 0x0000001400247308 */ /* 0x0002700000002400 */
[----:B------:R1:W1:Y:S08]  /*29e0*/  MUFU.TANH R33, R21 ;  /* 0x0000001500217308 */ /* 0x0002700000002400 */
[----:B------:R1:W1:Y:S03]  /*29f0*/  MUFU.TANH R27, R22 ;  /* 0x00000016001b7308 */ /* 0x0002660000002400 */
[----:B------:R-:W-:-:S02]  /*2a00*/  FMUL.FTZ R8, R8, c[0x0][0x320] ;  /* 0x0000c80008087a20 */ /* 0x000fc40000410000 */
[----:B------:R-:W-:Y:S02]  /*2a10*/  FMUL.FTZ R9, R9, c[0x0][0x320] ;  /* 0x0000c80009097a20 */ /* 0x000fe40000410000 */
[----:B------:R-:W-:Y:S01]  /*2a20*/  FMUL.FTZ R10, R10, c[0x0][0x320] ;  /* 0x0000c8000a0a7a20 */ /* 0x000fe20000410000 */
[----:B------:R1:W1:Y:S01]  /*2a30*/  MUFU.TANH R30, R23 ;  /* 0x00000017001e7308 */ /* 0x0002620000002400 */
[----:B------:R-:W-:-:S07]  /*2a40*/  FMUL.FTZ R11, R11, c[0x0][0x320] ;  /* 0x0000c8000b0b7a20 */ /* 0x000fce0000410000 */
[----:B------:R1:W1:Y:S08]  /*2a50*/  MUFU.TANH R26, R12 ;  /* 0x0000000c001a7308 */ /* 0x0002700000002400 */
[----:B------:R1:W1:Y:S08]  /*2a60*/  MUFU.TANH R25, R13 ;  /* 0x0000000d00197308 */ /* 0x0002700000002400 */
[----:B------:R1:W1:Y:S08]  /*2a70*/  MUFU.TANH R19, R14 ;  /* 0x0000000e00137308 */ /* 0x0002700000002400 */
[----:B------:R1:W1:Y:S08]  /*2a80*/  MUFU.TANH R34, R15 ;  /* 0x0000000f00227308 */ /* 0x0002700000002400 */
[----:B------:R1:W1:Y:S08]  /*2a90*/  MUFU.TANH R18, R8 ;  /* 0x0000000800127308 */ /* 0x0002700000002400 */
[----:B------:R1:W1:Y:S08]  /*2aa0*/  MUFU.TANH R17, R9 ;  /* 0x0000000900117308 */ /* 0x0002700000002400 */
[----:B------:R1:W1:Y:S08]  /*2ab0*/  MUFU.TANH R32, R10 ;  /* 0x0000000a00207308 */ /* 0x0002700000002400 */
[----:B------:R1:W1:Y:S01]  /*2ac0*/  MUFU.TANH R31, R11 ;  /* 0x0000000b001f7308 */ /* 0x0002620000002400 */
[----:B------:R-:W-:Y:S06]  /*2ad0*/  BAR.SYNC.DEFER_BLOCKING 0x0 ;  /* 0x0000000000007b1d */ /* 0x000fec0000010000 */
[----:B------:R-:W-:Y:S05]  /*2ae0*/  @!P3 BRA `(.L_x_1) ;  /* 0x000001f00000b947 */ /* 0x000fea0003800000 */
[----:B--234-:R-:W-:Y:S01]  /*2af0*/  IADD3 R6, R141, -0x2, RZ ;  /* 0xfffffffe8d067810 */ /* 0x01cfe20007ffe0ff */
[C---:B-1----:R-:W-:Y:S01]  /*2b00*/  IMAD.SHL.U32 R8, R135.reuse, 0x40, RZ ;  /* 0x0000004087087824 */ /* 0x042fe200078e00ff */
[----:B------:R-:W-:Y:S01]  /*2b10*/  SHF.L.U64.HI R9, R135, 0x6, R138 ;  /* 0x0000000687097819 */ /* 0x000fe2000001028a */
[----:B------:R-:W-:Y:S01]  /*2b20*/  IMAD.SHL.U32 R14, R140, 0x2, RZ ;  /* 0x000000028c0e7824 */ /* 0x000fe200078e00ff */
[----:B------:R-:W-:Y:S01]  /*2b30*/  SHF.R.S32.HI R3, RZ, 0x1f, R6 ;  /* 0x0000001fff037819 */ /* 0x000fe20000011406 */
[----:B------:R-:W-:-:S02]  /*2b40*/  IMAD R2, R134, R6, RZ ;  /* 0x0000000686027224 */ /* 0x000fc400078e02ff */
[----:B------:R-:W-:-:S04]  /*2b50*/  IMAD.WIDE.U32 R6, R6, R136, R142 ;  /* 0x0000008806067225 */ /* 0x000fc800078e008e */
[----:B------:R-:W-:Y:S01]  /*2b60*/  IMAD R3, R3, R136, R2 ;  /* 0x0000008803037224 */ /* 0x000fe200078e0202 */
[----:B------:R-:W-:-:S03]  /*2b70*/  LEA R2, P0, R6, c[0x0][0x1c8], 0x1 ;  /* 0x0000720006027a11 */ /* 0x000fc600078008ff */
[----:B------:R-:W-:Y:S01]  /*2b80*/  IMAD.IADD R3, R7, 0x1, R3 ;  /* 0x0000000107037824 */ /* 0x000fe200078e0203 */
[----:B------:R-:W-:-:S04]  /*2b90*/  IADD3 R12, P2, P1, R8, 0x80, R2 ;  /* 0x00000080080c7810 */ /* 0x000fc8000795e002 */
[----:B------:R-:W-:Y:S02]  /*2ba0*/  LEA.HI.X R3, R6, c[0x0][0x1cc], R3, 0x1, P0 ;  /* 0x0000730006037a11 */ /* 0x000fe400000f0c03 */
[C---:B------:R-:W-:Y:S02]  /*2bb0*/  IADD3 R6, P0, R8.reuse, R2, RZ ;  /* 0x0000000208067210 */ /* 0x040fe40007f1e0ff */
[C-C-:B------:R-:W-:Y:S01]  /*2bc0*/  IADD3.X R13, R9.reuse, RZ, R3.reuse, P2, P1 ;  /* 0x000000ff090d7210 */ /* 0x140fe200017e2403 */
[----:B------:R-:W-:Y:S01]  /*2bd0*/  @!PT LDS RZ, [RZ] ;  /* 0x00000000fffff984 */ /* 0x000fe20000000800 */
[----:B------:R-:W-:Y:S01]  /*2be0*/  @!PT LDS RZ, [RZ] ;  /* 0x00000000fffff984 */ /* 0x000fe20000000800 */
[----:B------:R-:W-:Y:S01]  /*2bf0*/  @!PT LDS RZ, [RZ] ;  /* 0x00000000fffff984 */ /* 0x000fe20000000800 */
[----:B------:R1:W-:Y:S01]  /*2c00*/  LDGSTS.E.BYPASS.LTC128B.128 [R14+0xc100], [R2.64], !P6 ;  /* 0x0c100000020e7fae */ /* 0x0003e2000f101d48 */
[----:B------:R-:W-:Y:S01]  /*2c10*/  IADD3 R10, P2, P1, R8, 0x100, R2 ;  /* 0x00000100080a7810 */ /* 0x000fe2000795e002 */
[C-C-:B------:R-:W-:Y:S01]  /*2c20*/  IMAD.X R7, R9.reuse, 0x1, R3.reuse, P0 ;  /* 0x0000000109077824 */ /* 0x140fe200000e0603 */
[----:B------:R-:W-:Y:S01]  /*2c30*/  IADD3 R8, P0, R6, R8, RZ ;  /* 0x0000000806087210 */ /* 0x000fe20007f1e0ff */
[----:B------:R1:W-:Y:S01]  /*2c40*/  LDGSTS.E.BYPASS.LTC128B.128 [R14+0xf100], [R2.64+0x80], !P5 ;  /* 0x0f100080020e7fae */ /* 0x0003e2000e901d48 */
[----:B------:R-:W-:-:S03]  /*2c50*/  IADD3.X R11, R9, RZ, R3, P2, P1 ;  /* 0x000000ff090b7210 */ /* 0x000fc600017e2403 */
[----:B------:R-:W-:Y:S01]  /*2c60*/  IMAD.X R9, R7, 0x1, R9, P0 ;  /* 0x0000000107097824 */ /* 0x000fe200000e0609 */
[----:B------:R1:W-:Y:S04]  /*2c70*/  LDGSTS.E.BYPASS.LTC128B.128 [R14+0x12100], [R2.64+0x100], !P4 ;  /* 0x12100100020e7fae */ /* 0x0003e8000e101d48 */
[----:B------:R1:W-:Y:S04]  /*2c80*/  LDGSTS.E.BYPASS.LTC128B.128 [R14+0xd100], [R6.64], !P6 ;  /* 0x0d100000060e7fae */ /* 0x0003e8000f101d48 */
[----:B------:R1:W-:Y:S04]  /*2c90*/  LDGSTS.E.BYPASS.LTC128B.128 [R14+0x10100], [R12.64], !P5 ;  /* 0x101000000c0e7fae */ /* 0x0003e8000e901d48 */
[----:B------:R1:W-:Y:S04]  /*2ca0*/  LDGSTS.E.BYPASS.LTC128B.128 [R14+0x13100], [R10.64], !P4 ;  /* 0x131000000a0e7fae */ /* 0x0003e8000e101d48 */
[----:B------:R1:W-:Y:S04]  /*2cb0*/  LDGSTS.E.BYPASS.LTC128B.128 [R14+0xe100], [R8.64], !P6 ;  /* 0x0e100000080e7fae */ /* 0x0003e8000f101d48 */
[----:B------:R1:W-:Y:S04]  /*2cc0*/  LDGSTS.E.BYPASS.LTC128B.128 [R14+0x11100], [R8.64+0x80], !P5 ;  /* 0x11100080080e7fae */ /* 0x0003e8000e901d48 */
[----:B------:R1:W-:Y:S02]  /*2cd0*/  LDGSTS.E.BYPASS.LTC128B.128 [R14+0x14100], [R8.64+0x100], !P4 ;  /* 0x14100100080e7fae */ /* 0x0003e4000e101d48 */
.L_x_1:
[----:B--234-:R-:W-:Y:S01]  /*2ce0*/  STL [R1+0x80], R188 ;  /* 0x000080bc01007387 */ /* 0x01cfe20000100800 */
[----:B-1----:R-:W-:Y:S01]  /*2cf0*/  SHF.R.S32.HI R2, RZ, 0x1f, R132 ;  /* 0x0000001fff027819 */ /* 0x002fe20000011484 */
[----:B------:R-:W-:-:S02]  /*2d00*/  IMAD.SHL.U32 R225, R5, 0x2, RZ ;  /* 0x0000000205e17824 */ /* 0x000fc400078e00ff */
[----:B------:R-:W-:Y:S01]  /*2d10*/  STL [R1+0x7c], R187 ;  /* 0x00007cbb01007387 */ /* 0x000fe20000100800 */
[----:B------:R-:W-:Y:S01]  /*2d20*/  LEA.HI R3, R2, R132, RZ, 0x2 ;  /* 0x0000008402037211 */ /* 0x000fe200078f10ff */
[----:B------:R-:W-:Y:S01]  /*2d30*/  IMAD R229, R0, 0x2, R225 ;  /* 0x0000000200e57824 */ /* 0x000fe200078e02e1 */
[----:B------:R-:W-:Y:S01]  /*2d40*/  LEA R226, R4, R225, 0x1 ;  /* 0x000000e104e27211 */ /* 0x000fe200078e08ff */
[----:B------:R-:W-:Y:S01]  /*2d50*/  STL [R1+0x78], R186 ;  /* 0x000078ba01007387 */ /* 0x000fe20000100800 */
[----:B------:R-:W-:Y:S02]  /*2d60*/  LOP3.LUT R2, R3, 0x7ffffffc, RZ, 0xc0, !PT ;  /* 0x7ffffffc03027812 */ /* 0x000fe400078ec0ff */
[----:B------:R-:W-:Y:S01]  /*2d70*/  LEA R228, R0, R226, 0x1 ;  /* 0x000000e200e47211 */ /* 0x000fe200078e08ff */
[----:B------:R-:W-:Y:S02]  /*2d80*/  STL [R1+0x74], R185 ;  /* 0x000074b901007387 */ /* 0x000fe40000100800 */
[----:B------:R-:W-:-:S02]  /*2d90*/  IMAD.IADD R2, R132, 0x1, -R2 ;  /* 0x0000000184027824 */ /* 0x000fc400078e0a02 */
[----:B------:R-:W-:Y:S04]  /*2da0*/  STL [R1+0x70], R184 ;  /* 0x000070b801007387 */ /* 0x000fe80000100800 */
        /* <DEDUP_REMOVED lines=8> */
[----:B------:R1:W-:Y:S04]  /*2e30*/  STL [R1+0x4c], R3 ;  /* 0x00004c0301007387 */ /* 0x0003e80000100800 */
[----:B------:R-:W-:Y:S04]  /*2e40*/  LDSM.16.MT88.4 R76, [R229+0x3900] ;  /* 0x00390000e54c783b */ /* 0x000fe80000004200 */
[----:B------:R-:W0:Y:S01]  /*2e50*/  LDGDEPBAR ;  /* 0x00000000000079af */ /* 0x000e220000000000 */
[----:B-1----:R-:W-:-:S05]  /*2e60*/  IADD3 R3, R133, c[0x0][0x1d0], RZ ;  /* 0x0000740085037a10 */ /* 0x002fca0007ffe0ff */
[----:B------:R-:W-:-:S05]  /*2e70*/  IMAD R2, R2, -0x2, R3 ;  /* 0xfffffffe02027824 */ /* 0x000fca00078e0203 */
[C---:B------:R-:W-:Y:S02]  /*2e80*/  ISETP.GT.AND P2, PT, R2.reuse, RZ, PT ;  /* 0x000000ff0200720c */ /* 0x040fe40003f44270 */
[C---:B------:R-:W-:Y:S02]  /*2e90*/  ISETP.GT.AND P1, PT, R2.reuse, 0x1, PT ;  /* 0x000000010200780c */ /* 0x040fe40003f24270 */
[----:B------:R-:W-:Y:S02]  /*2ea0*/  ISETP.GT.AND P0, PT, R2, 0x8, PT ;  /* 0x000000080200780c */ /* 0x000fe40003f04270 */
[----:B------:R-:W-:Y:S02]  /*2eb0*/  FSEL R7, R101, -INF , P2 ;  /* 0xff80000065077808 */ /* 0x000fe40001000000 */
[----:B------:R-:W-:Y:S02]  /*2ec0*/  FSEL R8, R100, -INF , P1 ;  /* 0xff80000064087808 */ /* 0x000fe40000800000 */
[----:B------:R-:W-:-:S02]  /*2ed0*/  FSEL R16, R95, -INF , P2 ;  /* 0xff8000005f107808 */ /* 0x000fc40001000000 */
[----:B------:R-:W-:Y:S02]  /*2ee0*/  ISETP.GT.AND P2, PT, R2, 0x9, PT ;  /* 0x000000090200780c */ /* 0x000fe40003f44270 */
[----:B------:R-:W-:Y:S02]  /*2ef0*/  FSEL R9, R93, -INF , P0 ;  /* 0xff8000005d097808 */ /* 0x000fe40000000000 */
[----:B------:R-:W-:Y:S02]  /*2f00*/  FMNMX.FTZ R100, R7, R8, !PT ;  /* 0x0000000807647209 */ /* 0x000fe40007810000 */
[----:B------:R-:W-:Y:S02]  /*2f10*/  FSEL R20, R94, -INF , P1 ;  /* 0xff8000005e147808 */ /* 0x000fe40000800000 */
[----:B------:R-:W-:Y:S02]  /*2f20*/  ISETP.GT.AND P1, PT, R2, 0x10, PT ;  /* 0x000000100200780c */ /* 0x000fe40003f24270 */
[----:B------:R-:W-:-:S02]  /*2f30*/  FSEL R10, R92, -INF , P2 ;  /* 0xff8000005c0a7808 */ /* 0x000fc40001000000 */
[----:B------:R-:W-:Y:S02]  /*2f40*/  FMNMX.FTZ R100, R9, R100, !PT ;  /* 0x0000006409647209 */ /* 0x000fe40007810000 */
[----:B------:R-:W-:Y:S02]  /*2f50*/  FSEL R21, R87, -INF , P0 ;  /* 0xff80000057157808 */ /* 0x000fe40000000000 */
[----:B------:R-:W-:Y:S02]  /*2f60*/  ISETP.GT.AND P0, PT, R2, 0x11, PT ;  /* 0x000000110200780c */ /* 0x000fe40003f04270 */
[----:B------:R-:W-:Y:S02]  /*2f70*/  FSEL R11, R85, -INF , P1 ;  /* 0xff800000550b7808 */ /* 0x000fe40000800000 */
[----:B------:R-:W-:Y:S02]  /*2f80*/  FMNMX.FTZ R100, R10, R100, !PT ;  /* 0x000000640a647209 */ /* 0x000fe40007810000 */
        /* <DEDUP_REMOVED lines=19> */
[----:B------:R-:W-:Y:S01]  /*30c0*/  FMNMX.FTZ R100, R83, R100, !PT ;  /* 0x0000006453647209 */ /* 0x000fe20007810000 */
[----:B------:R-:W-:Y:S01]  /*30d0*/  LDSM.16.MT88.4 R72, [R229+0x3100] ;  /* 0x00310000e548783b */ /* 0x000fe20000004200 */
[----:B------:R-:W-:Y:S02]  /*30e0*/  FSEL R90, R69, -INF , P0 ;  /* 0xff800000455a7808 */ /* 0x000fe40000000000 */
[----:B------:R-:W-:Y:S02]  /*30f0*/  ISETP.GT.AND P0, PT, R2, 0x29, PT ;  /* 0x000000290200780c */ /* 0x000fe40003f04270 */
[----:B------:R-:W-:Y:S02]  /*3100*/  FSEL R81, R67, -INF , P1 ;  /* 0xff80000043517808 */ /* 0x000fe40000800000 */
[----:B------:R-:W-:Y:S02]  /*3110*/  FMNMX.FTZ R100, R82, R100, !PT ;  /* 0x0000006452647209 */ /* 0x000fe40007810000 */
[----:B------:R-:W-:-:S02]  /*3120*/  FSEL R89, R68, -INF , P2 ;  /* 0xff80000044597808 */ /* 0x000fc40001000000 */
[----:B------:R-:W-:Y:S01]  /*3130*/  ISETP.GT.AND P2, PT, R2, 0x30, PT ;  /* 0x000000300200780c */ /* 0x000fe20003f44270 */
[----:B------:R-:W-:Y:S01]  /*3140*/  LDSM.16.MT88.4 R68, [R228+0x900] ;  /* 0x00090000e444783b */ /* 0x000fe20000004200 */
[----:B------:R-:W-:Y:S02]  /*3150*/  FSEL R80, R66, -INF , P0 ;  /* 0xff80000042507808 */ /* 0x000fe40000000000 */
[----:B------:R-:W-:Y:S02]  /*3160*/  FMNMX.FTZ R100, R81, R100, !PT ;  /* 0x0000006451647209 */ /* 0x000fe40007810000 */
[----:B------:R-:W-:Y:S02]  /*3170*/  FSEL R88, R65, -INF , P1 ;  /* 0xff80000041587808 */ /* 0x000fe40000800000 */
[----:B------:R-:W-:Y:S02]  /*3180*/  ISETP.GT.AND P1, PT, R2, 0x31, PT ;  /* 0x000000310200780c */ /* 0x000fe40003f24270 */
[----:B------:R-:W-:-:S02]  /*3190*/  FSEL R249, R61, -INF , P2 ;  /* 0xff8000003df97808 */ /* 0x000fc40001000000 */
[----:B------:R-:W-:Y:S02]  /*31a0*/  FMNMX.FTZ R100, R80, R100, !PT ;  /* 0x0000006450647209 */ /* 0x000fe40007810000 */
[----:B------:R-:W-:Y:S02]  /*31b0*/  FMNMX.FTZ R3, R16, R20, !PT ;  /* 0x0000001410037209 */ /* 0x000fe40007810000 */
[----:B------:R-:W-:Y:S02]  /*31c0*/  FSEL R91, R64, -INF , P0 ;  /* 0xff800000405b7808 */ /* 0x000fe40000000000 */
[----:B------:R-:W-:Y:S01]  /*31d0*/  ISETP.GT.AND P0, PT, R2, 0x38, PT ;  /* 0x000000380200780c */ /* 0x000fe20003f04270 */
[----:B------:R-:W-:Y:S01]  /*31e0*/  LDSM.16.MT88.4 R64, [R225+0x3900] ;  /* 0x00390000e140783b */ /* 0x000fe20000004200 */
[----:B------:R-:W-:Y:S02]  /*31f0*/  FSEL R103, R60, -INF , P1 ;  /* 0xff8000003c677808 */ /* 0x000fe40000800000 */
[----:B------:R-:W-:Y:S01]  /*3200*/  FMNMX.FTZ R100, R249, R100, !PT ;  /* 0x00000064f9647209 */ /* 0x000fe20007810000 */
[----:B------:R-:W-:Y:S01]  /*3210*/  LDSM.16.MT88.4 R60, [R226+0x3900] ;  /* 0x00390000e23c783b */ /* 0x000fe20000004200 */
[----:B------:R-:W-:-:S02]  /*3220*/  FMNMX.FTZ R3, R21, R3, !PT ;  /* 0x0000000315037209 */ /* 0x000fc40007810000 */
[----:B------:R-:W-:Y:S02]  /*3230*/  FSEL R252, R52, -INF , P2 ;  /* 0xff80000034fc7808 */ /* 0x000fe40001000000 */
[----:B------:R-:W-:Y:S01]  /*3240*/  ISETP.GT.AND P2, PT, R2, 0x39, PT ;  /* 0x000000390200780c */ /* 0x000fe20003f44270 */
[----:B------:R-:W-:Y:S01]  /*3250*/  LDSM.16.MT88.4 R52, [R226+0x900] ;  /* 0x00090000e234783b */ /* 0x000fe20000004200 */
[----:B------:R-:W-:Y:S02]  /*3260*/  FSEL R102, R48, -INF , P0 ;  /* 0xff80000030667808 */ /* 0x000fe40000000000 */
[----:B------:R-:W-:Y:S02]  /*3270*/  FMNMX.FTZ R100, R103, R100, !PT ;  /* 0x0000006467647209 */ /* 0x000fe40007810000 */
[----:B------:R-:W-:Y:S02]  /*3280*/  FMNMX.FTZ R3, R22, R3, !PT ;  /* 0x0000000316037209 */ /* 0x000fe40007810000 */
[----:B------:R-:W-:-:S02]  /*3290*/  FSEL R251, R49, -INF , P1 ;  /* 0xff80000031fb7808 */ /* 0x000fc40000800000 */
[----:B------:R-:W-:Y:S01]  /*32a0*/  ISETP.GT.AND P1, PT, R2, 0x40, PT ;  /* 0x000000400200780c */ /* 0x000fe20003f24270 */
[----:B------:R-:W-:Y:S01]  /*32b0*/  LDSM.16.MT88.4 R48, [R225+0x3100] ;  /* 0x00310000e130783b */ /* 0x000fe20000004200 */
[----:B------:R-:W-:Y:S02]  /*32c0*/  FSEL R101, R45, -INF , P2 ;  /* 0xff8000002d657808 */ /* 0x000fe40001000000 */
[----:B------:R-:W-:Y:S02]  /*32d0*/  FMNMX.FTZ R100, R102, R100, !PT ;  /* 0x0000006466647209 */ /* 0x000fe40007810000 */
[----:B------:R-:W-:Y:S02]  /*32e0*/  FMNMX.FTZ R3, R23, R3, !PT ;  /* 0x0000000317037209 */ /* 0x000fe40007810000 */
[----:B------:R-:W-:Y:S02]  /*32f0*/  FSEL R250, R44, -INF , P0 ;  /* 0xff8000002cfa7808 */ /* 0x000fe40000000000 */
[----:B------:R-:W-:Y:S01]  /*3300*/  ISETP.GT.AND P0, PT, R2, 0x41, PT ;  /* 0x000000410200780c */ /* 0x000fe20003f04270 */
[----:B------:R-:W-:Y:S01]  /*3310*/  LDSM.16.MT88.4 R44, [R229+0x100] ;  /* 0x00010000e52c783b */ /* 0x000fe20000004200 */
[----:B------:R-:W-:-:S02]  /*3320*/  FSEL R116, R42, -INF , P1 ;  /* 0xff8000002a747808 */ /* 0x000fc40000800000 */
[----:B------:R-:W-:Y:S02]  /*3330*/  FMNMX.FTZ R100, R101, R100, !PT ;  /* 0x0000006465647209 */ /* 0x000fe40007810000 */
[----:B------:R-:W-:Y:S02]  /*3340*/  FMNMX.FTZ R3, R24, R3, !PT ;  /* 0x0000000318037209 */ /* 0x000fe40007810000 */
[----:B------:R-:W-:Y:S02]  /*3350*/  FSEL R121, R43, -INF , P2 ;  /* 0xff8000002b797808 */ /* 0x000fe40001000000 */
[----:B------:R-:W-:Y:S02]  /*3360*/  ISETP.GT.AND P2, PT, R2, 0x48, PT ;  /* 0x000000480200780c */ /* 0x000fe40003f44270 */
[----:B------:R-:W-:Y:S02]  /*3370*/  FSEL R115, R41, -INF , P0 ;  /* 0xff80000029737808 */ /* 0x000fe40000000000 */
[----:B------:R-:W-:-:S02]  /*3380*/  FMNMX.FTZ R100, R116, R100, !PT ;  /* 0x0000006474647209 */ /* 0x000fc40007810000 */
[----:B------:R-:W-:Y:S02]  /*3390*/  FMNMX.FTZ R3, R28, R3, !PT ;  /* 0x000000031c037209 */ /* 0x000fe40007810000 */
[----:B------:R-:W-:Y:S02]  /*33a0*/  FSEL R110, R40, -INF , P1 ;  /* 0xff800000286e7808 */ /* 0x000fe40000800000 */
[----:B------:R-:W-:Y:S01]  /*33b0*/  ISETP.GT.AND P1, PT, R2, 0x49, PT ;  /* 0x000000490200780c */ /* 0x000fe20003f24270 */
[----:B------:R-:W-:Y:S01]  /*33c0*/  LDSM.16.MT88.4 R40, [R226+0x100] ;  /* 0x00010000e228783b */ /* 0x000fe20000004200 */
[----:B------:R-:W-:Y:S02]  /*33d0*/  FSEL R117, R36, -INF , P2 ;  /* 0xff80000024757808 */ /* 0x000fe40001000000 */
[----:B------:R-:W-:Y:S02]  /*33e0*/  FMNMX.FTZ R100, R115, R100, !PT ;  /* 0x0000006473647209 */ /* 0x000fe40007810000 */
        /* <DEDUP_REMOVED lines=8> */
[----:B------:R-:W-:Y:S02]  /*3470*/  ISETP.GT.AND P2, PT, R2, 0x51, PT ;  /* 0x000000510200780c */ /* 0x000fe40003f44270 */
[----:B------:R-:W-:Y:S02]  /*3480*/  FSEL R109, R26, -INF , P0 ;  /* 0xff8000001a6d7808 */ /* 0x000fe40000000000 */
[----:B------:R-:W-:Y:S02]  /*3490*/  FMNMX.FTZ R100, R118, R100, !PT ;  /* 0x0000006476647209 */ /* 0x000fe40007810000 */
[----:B------:R-:W-:Y:S02]  /*34a0*/  FMNMX.FTZ R3, R89, R3, !PT ;  /* 0x0000000359037209 */ /* 0x000fe40007810000 */
[----:B------:R-:W-:Y:S02]  /*34b0*/  FSEL R111, R30, -INF , P1 ;  /* 0xff8000001e6f7808 */ /* 0x000fe40000800000 */
[----:B------:R-:W-:-:S02]  /*34c0*/  FSEL R158, R19, -INF , P0 ;  /* 0xff800000139e7808 */ /* 0x000fc40000000000 */
[C---:B------:R-:W-:Y:S02]  /*34d0*/  ISETP.GT.AND P1, PT, R2.reuse, 0x58, PT ;  /* 0x000000580200780c */ /* 0x040fe40003f24270 */
[----:B------:R-:W-:Y:S02]  /*34e0*/  FSEL R161, R25, -INF , P2 ;  /* 0xff80000019a17808 */ /* 0x000fe40001000000 */
[----:B------:R-:W-:Y:S02]  /*34f0*/  FMNMX.FTZ R100, R109, R100, !PT ;  /* 0x000000646d647209 */ /* 0x000fe40007810000 */
[----:B------:R-:W-:Y:S02]  /*3500*/  ISETP.GT.AND P0, PT, R2, 0x59, PT ;  /* 0x000000590200780c */ /* 0x000fe40003f04270 */
[----:B------:R-:W-:Y:S02]  /*3510*/  FMNMX.FTZ R2, R88, R3, !PT ;  /* 0x0000000358027209 */ /* 0x000fe40007810000 */
[----:B------:R-:W-:-:S02]  /*3520*/  FSEL R160, R18, -INF , P1 ;  /* 0xff80000012a07808 */ /* 0x000fc40000800000 */
[----:B------:R-:W-:Y:S02]  /*3530*/  FMNMX.FTZ R100, R161, R100, !PT ;  /* 0x00000064a1647209 */ /* 0x000fe40007810000 */
[----:B------:R-:W-:Y:S02]  /*3540*/  FMNMX.FTZ R2, R91, R2, !PT ;  /* 0x000000025b027209 */ /* 0x000fe40007810000 */
[----:B------:R-:W-:Y:S02]  /*3550*/  FSEL R159, R17, -INF , P0 ;  /* 0xff800000119f7808 */ /* 0x000fe40000000000 */
[----:B------:R-:W-:Y:S02]  /*3560*/  FMNMX.FTZ R100, R160, R100, !PT ;  /* 0x00000064a0647209 */ /* 0x000fe40007810000 */
[----:B------:R-:W-:Y:S02]  /*3570*/  FMNMX.FTZ R2, R252, R2, !PT ;  /* 0x00000002fc027209 */ /* 0x000fe40007810000 */
[----:B------:R-:W-:-:S02]  /*3580*/  FMNMX.FTZ R100, R159, R100, !PT ;  /* 0x000000649f647209 */ /* 0x000fc40007810000 */
[----:B------:R-:W-:Y:S02]  /*3590*/  FMNMX.FTZ R2, R251, R2, !PT ;  /* 0x00000002fb027209 */ /* 0x000fe40007810000 */
[----:B------:R-:W-:Y:S01]  /*35a0*/  FSEL R157, R34, -INF , P2 ;  /* 0xff800000229d7808 */ /* 0x000fe20001000000 */
[----:B------:R-:W1:Y:S01]  /*35b0*/  SHFL.BFLY PT, R3, R100, 0x2, 0x1f ;  /* 0x0c401f0064037f89 */ /* 0x000e6200000e0000 */
[----:B------:R-:W-:Y:S02]  /*35c0*/  FMNMX.FTZ R2, R250, R2, !PT ;  /* 0x00000002fa027209 */ /* 0x000fe40007810000 */
[----:B------:R-:W-:Y:S02]  /*35d0*/  FSEL R156, R32, -INF , P1 ;  /* 0xff800000209c7808 */ /* 0x000fe40000800000 */
[----:B------:R-:W-:Y:S01]  /*35e0*/  FMNMX.FTZ R2, R121, R2, !PT ;  /* 0x0000000279027209 */ /* 0x000fe20007810000 */
[----:B------:R-:W-:Y:S01]  /*35f0*/  LDSM.16.MT88.4 R32, [R229+0x900] ;  /* 0x00090000e520783b */ /* 0x000fe20000004200 */
[----:B------:R-:W-:-:S02]  /*3600*/  FSEL R185, R31, -INF , P0 ;  /* 0xff8000001fb97808 */ /* 0x000fc40000000000 */
[----:B------:R-:W-:-:S04]  /*3610*/  FMNMX.FTZ R2, R110, R2, !PT ;  /* 0x000000026e027209 */ /* 0x000fc80007810000 */
[----:B------:R-:W-:-:S04]  /*3620*/  FMNMX.FTZ R2, R112, R2, !PT ;  /* 0x0000000270027209 */ /* 0x000fc80007810000 */
[----:B------:R-:W-:-:S04]  /*3630*/  FMNMX.FTZ R2, R186, R2, !PT ;  /* 0x00000002ba027209 */ /* 0x000fc80007810000 */
[----:B------:R-:W-:Y:S02]  /*3640*/  FMNMX.FTZ R2, R111, R2, !PT ;  /* 0x000000026f027209 */ /* 0x000fe40007810000 */
[----:B-1----:R-:W-:Y:S02]  /*3650*/  FMNMX.FTZ R100, R100, R3, !PT ;  /* 0x0000000364647209 */ /* 0x002fe40007810000 */
[----:B------:R-:W-:-:S03]  /*3660*/  FMNMX.FTZ R3, R158, R2, !PT ;  /* 0x000000029e037209 */ /* 0x000fc60007810000 */
[----:B------:R-:W1:Y:S01]  /*3670*/  SHFL.BFLY PT, R2, R100, 0x1, 0x1f ;  /* 0x0c201f0064027f89 */ /* 0x000e6200000e0000 */
[----:B------:R-:W-:-:S04]  /*3680*/  FMNMX.FTZ R3, R157, R3, !PT ;  /* 0x000000039d037209 */ /* 0x000fc80007810000 */
[----:B------:R-:W-:-:S04]  /*3690*/  FMNMX.FTZ R3, R156, R3, !PT ;  /* 0x000000039c037209 */ /* 0x000fc80007810000 */
[----:B------:R-:W-:-:S05]  /*36a0*/  FMNMX.FTZ R3, R185, R3, !PT ;  /* 0x00000003b9037209 */ /* 0x000fca0007810000 */
[----:B------:R-:W2:Y:S01]  /*36b0*/  SHFL.BFLY PT, R6, R3, 0x2, 0x1f ;  /* 0x0c401f0003067f89 */ /* 0x000ea200000e0000 */
[----:B-1----:R-:W-:-:S04]  /*36c0*/  FMNMX.FTZ R100, R100, R2, !PT ;  /* 0x0000000264647209 */ /* 0x002fc80007810000 */
[C---:B------:R-:W-:Y:S01]  /*36d0*/  FSETP.NEU.FTZ.AND P0, PT, R100.reuse, -INF , PT ;  /* 0xff8000006400780b */ /* 0x040fe20003f1d000 */
[----:B------:R-:W-:-:S05]  /*36e0*/  FMUL.FTZ R12, R100, c[0x0][0x2d0] ;  /* 0x0000b400640c7a20 */ /* 0x000fca0000410000 */
[----:B------:R-:W-:Y:S02]  /*36f0*/  FSEL R12, R12, RZ, P0 ;  /* 0x000000ff0c0c7208 */ /* 0x000fe40000000000 */
[----:B--2---:R-:W-:-:S03]  /*3700*/  FMNMX.FTZ R3, R3, R6, !PT ;  /* 0x0000000603037209 */ /* 0x004fc60007810000 */
[--C-:B------:R-:W-:Y:S02]  /*3710*/  FFMA.FTZ R2, R7, c[0x0][0x2d0], -R12.reuse ;  /* 0x0000b40007027a23 */ /* 0x100fe4000001080c */
[--C-:B------:R-:W-:Y:S01]  /*3720*/  FFMA.FTZ R0, R83, c[0x0][0x2d0], -R12.reuse ;  /* 0x0000b40053007a23 */ /* 0x100fe2000001080c */
[----:B------:R-:W1:Y:S01]  /*3730*/  SHFL.BFLY PT, R6, R3, 0x1, 0x1f ;  /* 0x0c201f0003067f89 */ /* 0x000e6200000e0000 */
[----:B------:R2:W-:Y:S02]  /*3740*/  MUFU.EX2 R107, R2 ;  /* 0x00000002006b7308 */ /* 0x0005e40000000800 */
[----:B--2---:R-:W-:-:S06]  /*3750*/  FFMA.FTZ R2, R8, c[0x0][0x2d0], -R12 ;  /* 0x0000b40008027a23 */ /* 0x004fcc000001080c */
[----:B------:R2:W3:Y:S01]  /*3760*/  MUFU.EX2 R114, R2 ;  /* 0x0000000200727308 */ /* 0x0004e20000000800 */
[----:B-1----:R-:W-:Y:S01]  /*3770*/  FMNMX.FTZ R3, R3, R6, !PT ;  /* 0x0000000603037209 */ /* 0x002fe20007810000 */
[----:B------:R-:W-:Y:S02]  /*3780*/  FFMA.FTZ R6, R14, c[0x0][0x2d0], -R12 ;  /* 0x0000b4000e067a23 */ /* 0x000fe4000001080c */
[----:B------:R-:W-:Y:S01]  /*3790*/  IMAD.MOV.U32 R14, RZ, RZ, R121 ;  /* 0x000000ffff0e7224 */ /* 0x000fe200078e0079 */
[----:B------:R-:W-:-:S03]  /*37a0*/  FSETP.NEU.FTZ.AND P0, PT, R3, -INF , PT ;  /* 0xff8000000300780b */ /* 0x000fc60003f1d000 */
[----:B------:R1:W-:Y:S01]  /*37b0*/  MUFU.EX2 R119, R6 ;  /* 0x0000000600777308 */ /* 0x0003e20000000800 */
[----:B--2---:R-:W-:Y:S01]  /*37c0*/  FFMA.FTZ R2, R9, c[0x0][0x2d0], -R12 ;  /* 0x0000b40009027a23 */ /* 0x004fe2000001080c */
[----:B---3--:R-:W-:-:S06]  /*37d0*/  F2FP.BF16.PACK_AB R8, R114, R107 ;  /* 0x0000006b7208723e */ /* 0x008fcc00000010ff */
[----:B------:R2:W-:Y:S01]  /*37e0*/  MUFU.EX2 R162, R2 ;  /* 0x0000000200a27308 */ /* 0x0005e20000000800 */
[----:B-1----:R-:W-:-:S07]  /*37f0*/  FFMA.FTZ R6, R15, c[0x0][0x2d0], -R12 ;  /* 0x0000b4000f067a23 */ /* 0x002fce000001080c */
[----:B------:R-:W1:Y:S01]  /*3800*/  MUFU.EX2 R188, R6 ;  /* 0x0000000600bc7308 */ /* 0x000e620000000800 */
[----:B--2---:R-:W-:-:S07]  /*3810*/  FFMA.FTZ R2, R10, c[0x0][0x2d0], -R12 ;  /* 0x0000b4000a027a23 */ /* 0x004fce000001080c */
[----:B------:R2:W3:Y:S01]  /*3820*/  MUFU.EX2 R104, R2 ;  /* 0x0000000200687308 */ /* 0x0004e20000000800 */
[----:B-1----:R-:W-:Y:S01]  /*3830*/  F2FP.BF16.PACK_AB R6, R188, R119 ;  /* 0x00000077bc06723e */ /* 0x002fe200000010ff */
[----:B--2---:R-:W-:Y:S01]  /*3840*/  FFMA.FTZ R2, R11, c[0x0][0x2d0], -R12 ;  /* 0x0000b4000b027a23 */ /* 0x004fe2000001080c */
[----:B---3--:R-:W-:-:S05]  /*3850*/  F2FP.BF16.PACK_AB R10, R104, R162 ;  /* 0x000000a2680a723e */ /* 0x008fca00000010ff */
[----:B------:R1:W-:Y:S02]  /*3860*/  MUFU.EX2 R163, R2 ;  /* 0x0000000200a37308 */ /* 0x0003e40000000800 */
[----:B-1----:R-:W-:-:S06]  /*3870*/  FFMA.FTZ R2, R13, c[0x0][0x2d0], -R12 ;  /* 0x0000b4000d027a23 */ /* 0x002fcc000001080c */
[----:B------:R1:W-:Y:S02]  /*3880*/  MUFU.EX2 R108, R2 ;  /* 0x00000002006c7308 */ /* 0x0003e40000000800 */
[----:B-1----:R-:W-:-:S05]  /*3890*/  FMUL.FTZ R2, R3, c[0x0][0x2d0] ;  /* 0x0000b40003027a20 */ /* 0x002fca0000410000 */
[----:B------:R-:W-:-:S05]  /*38a0*/  FSEL R2, R2, RZ, P0 ;  /* 0x000000ff02027208 */ /* 0x000fca0000000000 */
[--C-:B------:R-:W-:Y:S02]  /*38b0*/  FFMA.FTZ R5, R16, c[0x0][0x2d0], -R2.reuse ;  /* 0x0000b40010057a23 */ /* 0x100fe40000010802 */
[----:B------:R-:W1:Y:S01]  /*38c0*/  LDSM.16.MT88.4 R16, [R225+0x100] ;  /* 0x00010000e110783b */ /* 0x000e620000004200 */
[--C-:B------:R-:W-:Y:S01]  /*38d0*/  FFMA.FTZ R4, R24, c[0x0][0x2d0], -R2.reuse ;  /* 0x0000b40018047a23 */ /* 0x100fe20000010802 */
[----:B------:R2:W-:Y:S02]  /*38e0*/  MUFU.EX2 R187, R5 ;  /* 0x0000000500bb7308 */ /* 0x0005e40000000800 */
[----:B------:R-:W3:Y:S06]  /*38f0*/  LDSM.16.MT88.4 R24, [R225+0x900] ;  /* 0x00090000e118783b */ /* 0x000eec0000004200 */
[----:B------:R4:W-:Y:S01]  /*3900*/  MUFU.EX2 R122, R4 ;  /* 0x00000004007a7308 */ /* 0x0009e20000000800 */
[----:B--2---:R-:W-:-:S07]  /*3910*/  FFMA.FTZ R5, R20, c[0x0][0x2d0], -R2 ;  /* 0x0000b40014057a23 */ /* 0x004fce0000010802 */
[----:B------:R2:W2:Y:S01]  /*3920*/  MUFU.EX2 R106, R5 ;  /* 0x00000005006a7308 */ /* 0x0004a20000000800 */
[----:B----4-:R-:W-:-:S07]  /*3930*/  FFMA.FTZ R4, R28, c[0x0][0x2d0], -R2 ;  /* 0x0000b4001c047a23 */ /* 0x010fce0000010802 */
[----:B------:R4:W-:Y:S01]  /*3940*/  MUFU.EX2 R105, R4 ;  /* 0x0000000400697308 */ /* 0x0009e20000000800 */
[----:B--2---:R-:W-:Y:S01]  /*3950*/  FFMA.FTZ R5, R21, c[0x0][0x2d0], -R2 ;  /* 0x0000b40015057a23 */ /* 0x004fe20000010802 */
[----:B------:R-:W-:-:S06]  /*3960*/  F2FP.BF16.PACK_AB R9, R106, R187 ;  /* 0x000000bb6a09723e */ /* 0x000fcc00000010ff */
[----:B------:R2:W-:Y:S01]  /*3970*/  MUFU.EX2 R120, R5 ;  /* 0x0000000500787308 */ /* 0x0005e20000000800 */
[----:B----4-:R-:W-:-:S07]  /*3980*/  FFMA.FTZ R4, R29, c[0x0][0x2d0], -R2 ;  /* 0x0000b4001d047a23 */ /* 0x010fce0000010802 */
[----:B------:R4:W1:Y:S01]  /*3990*/  MUFU.EX2 R87, R4 ;  /* 0x0000000400577308 */ /* 0x0008620000000800 */
[----:B--2---:R-:W-:-:S07]  /*39a0*/  FFMA.FTZ R5, R22, c[0x0][0x2d0], -R2 ;  /* 0x0000b40016057a23 */ /* 0x004fce0000010802 */
[----:B------:R-:W2:Y:S01]  /*39b0*/  MUFU.EX2 R184, R5 ;  /* 0x0000000500b87308 */ /* 0x000ea20000000800 */
[----:B----4-:R-:W-:Y:S02]  /*39c0*/  F2FP.BF16.PACK_AB R4, R108, R163 ;  /* 0x000000a36c04723e */ /* 0x010fe400000010ff */
[----:B-1----:R-:W-:Y:S02]  /*39d0*/  F2FP.BF16.PACK_AB R7, R87, R105 ;  /* 0x000000695707723e */ /* 0x002fe400000010ff */
[----:B--2---:R-:W-:Y:S01]  /*39e0*/  F2FP.BF16.PACK_AB R11, R184, R120 ;  /* 0x00000078b80b723e */ /* 0x004fe200000010ff */
[----:B------:R-:W-:-:S04]  /*39f0*/  FFMA.FTZ R5, R23, c[0x0][0x2d0], -R2 ;  /* 0x0000b40017057a23 */ /* 0x000fc80000010802 */
[----:B------:R-:W1:Y:S02]  /*3a00*/  MUFU.EX2 R113, R5 ;  /* 0x0000000500717308 */ /* 0x000e640000000800 */
[C---:B------:R-:W-:Y:S08]  /*3a10*/  HMMA.16816.F32.BF16 R20, R8.reuse, R16, RZ ;  /* 0x000000100814723c */ /* 0x040ff000000418ff */
[----:B------:R-:W-:Y:S01]  /*3a20*/  HMMA.16816.F32.BF16 R16, R8, R18, RZ ;  /* 0x000000120810723c */ /* 0x000fe200000418ff */
[----:B-1----:R-:W-:-:S07]  /*3a30*/  F2FP.BF16.PACK_AB R5, R122, R113 ;  /* 0x000000717a05723e */ /* 0x002fce00000010ff */
[----:B------:R-:W-:Y:S08]  /*3a40*/  HMMA.16816.F32.BF16 R28, R8, R40, RZ ;  /* 0x00000028081c723c */ /* 0x000ff000000418ff */
[C---:B---3--:R-:W-:Y:S08]  /*3a50*/  HMMA.16816.F32.BF16 R56, R4.reuse, R24, R20 ;  /* 0x000000180438723c */ /* 0x048ff00000041814 */
[----:B------:R-:W-:Y:S08]  /*3a60*/  HMMA.16816.F32.BF16 R180, R4, R26, R16 ;  /* 0x0000001a04b4723c */ /* 0x000ff00000041810 */
[C---:B------:R-:W-:Y:S08]  /*3a70*/  HMMA.16816.F32.BF16 R24, R8.reuse, R42, RZ ;  /* 0x0000002a0818723c */ /* 0x040ff000000418ff */
[----:B------:R-:W-:Y:S01]  /*3a80*/  IMAD.MOV.U32 R85, RZ, RZ, R56 ;  /* 0x000000ffff557224 */ /* 0x000fe200078e0038 */
[----:B------:R-:W-:Y:S01]  /*3a90*/  MOV R84, R57 ;  /* 0x0000003900547202 */ /* 0x000fe20000000f00 */
[----:B------:R-:W-:Y:S01]  /*3aa0*/  IMAD.MOV.U32 R15, RZ, RZ, R58 ;  /* 0x000000ffff0f7224 */ /* 0x000fe200078e003a */
[----:B------:R-:W-:Y:S01]  /*3ab0*/  HMMA.16816.F32.BF16 R16, R8, R46, RZ ;  /* 0x0000002e0810723c */ /* 0x000fe200000418ff */
[----:B------:R-:W-:-:S02]  /*3ac0*/  IMAD.MOV.U32 R13, RZ, RZ, R59 ;  /* 0x000000ffff0d7224 */ /* 0x000fc400078e003b */
[----:B------:R-:W1:Y:S05]  /*3ad0*/  LDSM.16.MT88.4 R56, [R226+0x3100] ;  /* 0x00310000e238783b */ /* 0x000e6a0000004200 */
[----:B------:R-:W-:Y:S08]  /*3ae0*/  HMMA.16816.F32.BF16 R20, R8, R44, RZ ;  /* 0x0000002c0814723c */ /* 0x000ff000000418ff */
[C---:B------:R-:W-:Y:S08]  /*3af0*/  HMMA.16816.F32.BF16 R176, R4.reuse, R54, R24 ;  /* 0x0000003604b0723c */ /* 0x040ff00000041818 */
[C---:B------:R-:W-:Y:S01]  /*3b00*/  HMMA.16816.F32.BF16 R164, R4.reuse, R52, R28 ;  /* 0x0000003404a4723c */ /* 0x040fe2000004181c */
[----:B------:R-:W2:Y:S07]  /*3b10*/  LDSM.16.MT88.4 R52, [R228+0x3100] ;  /* 0x00310000e434783b */ /* 0x000eae0000004200 */
[C---:B------:R-:W-:Y:S08]  /*3b20*/  HMMA.16816.F32.BF16 R168, R4.reuse, R34, R16 ;  /* 0x0000002204a8723c */ /* 0x040ff00000041810 */
[----:B------:R-:W-:Y:S08]  /*3b30*/  HMMA.16816.F32.BF16 R172, R4, R32, R20 ;  /* 0x0000002004ac723c */ /* 0x000ff00000041814 */
[C---:B-1----:R-:W-:Y:S08]  /*3b40*/  HMMA.16816.F32.BF16 R24, R8.reuse, R56, RZ ;  /* 0x000000380818723c */ /* 0x042ff000000418ff */
[C---:B------:R-:W-:Y:S08]  /*3b50*/  HMMA.16816.F32.BF16 R16, R8.reuse, R72, RZ ;  /* 0x000000480810723c */ /* 0x040ff000000418ff */
[C---:B------:R-:W-:Y:S01]  /*3b60*/  HMMA.16816.F32.BF16 R20, R8.reuse, R58, RZ ;  /* 0x0000003a0814723c */ /* 0x040fe200000418ff */
[----:B------:R-:W1:Y:S07]  /*3b70*/  LDSM.16.MT88.4 R56, [R225+0x6100] ;  /* 0x00610000e138783b */ /* 0x000e6e0000004200 */
[C---:B------:R-:W-:Y:S08]  /*3b80*/  HMMA.16816.F32.BF16 R40, R8.reuse, R36, RZ ;  /* 0x000000240828723c */ /* 0x040ff000000418ff */
[----:B------:R-:W-:Y:S08]  /*3b90*/  HMMA.16816.F32.BF16 R36, R8, R38, RZ ;  /* 0x000000260824723c */ /* 0x000ff000000418ff */
[C---:B------:R-:W-:Y:S01]  /*3ba0*/  HMMA.16816.F32.BF16 R92, R4.reuse, R60, R24 ;  /* 0x0000003c045c723c */ /* 0x040fe20000041818 */
[----:B------:R-:W3:Y:S07]  /*3bb0*/  LDSM.16.MT88.4 R24, [R228+0x3900] ;  /* 0x00390000e418783b */ /* 0x000eee0000004200 */
[----:B------:R-:W-:Y:S07]  /*3bc0*/  HMMA.16816.F32.BF16 R140, R4, R76, R16 ;  /* 0x0000004c048c723c */ /* 0x000fee0000041810 */
[----:B------:R-:W-:Y:S01]  /*3bd0*/  IMAD.MOV.U32 R77, RZ, RZ, R187 ;  /* 0x000000ffff4d7224 */ /* 0x000fe200078e00bb */
[----:B------:R-:W-:Y:S01]  /*3be0*/  HMMA.16816.F32.BF16 R44, R8, R74, RZ ;  /* 0x0000004a082c723c */ /* 0x000fe200000418ff */
[----:B------:R-:W4:Y:S01]  /*3bf0*/  LDSM.16.MT88.4 R72, [R226+0x6100] ;  /* 0x00610000e248783b */ /* 0x000f220000004200 */
[----:B------:R-:W-:-:S06]  /*3c00*/  MOV R76, R186 ;  /* 0x000000ba004c7202 */ /* 0x000fcc0000000f00 */
[----:B------:R-:W-:Y:S01]  /*3c10*/  HMMA.16816.F32.BF16 R148, R4, R62, R20 ;  /* 0x0000003e0494723c */ /* 0x000fe20000041814 */
[----:B------:R-:W1:Y:S04]  /*3c20*/  LDSM.16.MT88.4 R20, [R229+0x6100] ;  /* 0x00610000e514783b */ /* 0x000e680000004200 */
[----:B------:R-:W1:Y:S03]  /*3c30*/  LDSM.16.MT88.4 R60, [R228+0x6100] ;  /* 0x00610000e43c783b */ /* 0x000e660000004200 */
[----:B--2---:R-:W-:Y:S08]  /*3c40*/  HMMA.16816.F32.BF16 R16, R8, R52, RZ ;  /* 0x000000340810723c */ /* 0x004ff000000418ff */
[C---:B------:R-:W-:Y:S08]  /*3c50*/  HMMA.16816.F32.BF16 R128, R4.reuse, R68, R40 ;  /* 0x000000440480723c */ /* 0x040ff00000041828 */
[----:B------:R-:W-:Y:S01]  /*3c60*/  HMMA.16816.F32.BF16 R152, R4, R70, R36 ;  /* 0x000000460498723c */ /* 0x000fe20000041824 */
[----:B------:R-:W2:Y:S07]  /*3c70*/  LDSM.16.MT88.4 R68, [R225+0x6900] ;  /* 0x00690000e144783b */ /* 0x000eae0000004200 */
[C---:B------:R-:W-:Y:S08]  /*3c80*/  HMMA.16816.F32.BF16 R32, R8.reuse, R48, RZ ;  /* 0x000000300820723c */ /* 0x040ff000000418ff */
[C---:B------:R-:W-:Y:S08]  /*3c90*/  HMMA.16816.F32.BF16 R28, R8.reuse, R50, RZ ;  /* 0x00000032081c723c */ /* 0x040ff000000418ff */
[----:B-1----:R-:W-:Y:S08]  /*3ca0*/  HMMA.16816.F32.BF16 R48, R8, R56, RZ ;  /* 0x000000380830723c */ /* 0x002ff000000418ff */
[C---:B---3--:R-:W-:Y:S01]  /*3cb0*/  HMMA.16816.F32.BF16 R96, R4.reuse, R24, R16 ;  /* 0x000000180460723c */ /* 0x048fe20000041810 */
[----:B------:R-:W1:Y:S06]  /*3cc0*/  LDSM.16.MT88.4 R16, [R228+0x6900] ;  /* 0x00690000e410783b */ /* 0x000e6c0000004200 */
[----:B------:R-:W-:Y:S01]  /*3cd0*/  IMAD.MOV.U32 R25, RZ, RZ, R119 ;  /* 0x000000ffff197224 */ /* 0x000fe200078e0077 */
[----:B------:R-:W-:Y:S01]  /*3ce0*/  HMMA.16816.F32.BF16 R132, R4, R78, R44 ;  /* 0x0000004e0484723c */ /* 0x000fe2000004182c */
[----:B------:R-:W-:-:S06]  /*3cf0*/  IMAD.MOV.U32 R24, RZ, RZ, R118 ;  /* 0x000000ffff187224 */ /* 0x000fcc00078e0076 */
[----:B------:R-:W-:Y:S01]  /*3d00*/  IMAD.MOV.U32 R79, RZ, RZ, R184 ;  /* 0x000000ffff4f7224 */ /* 0x000fe200078e00b8 */
[----:B------:R-:W-:Y:S01]  /*3d10*/  HMMA.16816.F32.BF16 R144, R4, R64, R32 ;  /* 0x000000400490723c */ /* 0x000fe20000041820 */
[----:B------:R-:W-:-:S07]  /*3d20*/  MOV R78, R104 ;  /* 0x00000068004e7202 */ /* 0x000fce0000000f00 */
[----:B------:R-:W-:Y:S01]  /*3d30*/  HMMA.16816.F32.BF16 R136, R4, R66, R28 ;  /* 0x000000420488723c */ /* 0x000fe2000004181c */
[----:B------:R-:W3:Y:S07]  /*3d40*/  LDSM.16.MT88.4 R64, [R226+0x6900] ;  /* 0x00690000e240783b */ /* 0x000eee0000004200 */
[C---:B------:R-:W-:Y:S08]  /*3d50*/  HMMA.16816.F32.BF16 R44, R8.reuse, R58, RZ ;  /* 0x0000003a082c723c */ /* 0x040ff000000418ff */
[C---:B------:R-:W-:Y:S08]  /*3d60*/  HMMA.16816.F32.BF16 R52, R8.reuse, R54, RZ ;  /* 0x000000360834723c */ /* 0x040ff000000418ff */
[C---:B----4-:R-:W-:Y:S07]  /*3d70*/  HMMA.16816.F32.BF16 R40, R8.reuse, R72, RZ ;  /* 0x000000480828723c */ /* 0x050fee00000418ff */
[----:B------:R-:W-:Y:S01]  /*3d80*/  MOV R73, R107 ;  /* 0x0000006b00497202 */ /* 0x000fe20000000f00 */
[----:B------:R-:W-:Y:S01]  /*3d90*/  HMMA.16816.F32.BF16 R56, R8, R74, RZ ;  /* 0x0000004a0838723c */ /* 0x000fe200000418ff */
[----:B------:R-:W-:-:S06]  /*3da0*/  IMAD.MOV.U32 R72, RZ, RZ, R105 ;  /* 0x000000ffff487224 */ /* 0x000fcc00078e0069 */
[----:B------:R-:W-:Y:S01]  /*3db0*/  IMAD.MOV.U32 R75, RZ, RZ, R106 ;  /* 0x000000ffff4b7224 */ /* 0x000fe200078e006a */
[C---:B------:R-:W-:Y:S08]  /*3dc0*/  HMMA.16816.F32.BF16 R36, R8.reuse, R20, RZ ;  /* 0x000000140824723c */ /* 0x040ff000000418ff */
[C---:B------:R-:W-:Y:S01]  /*3dd0*/  HMMA.16816.F32.BF16 R32, R8.reuse, R22, RZ ;  /* 0x000000160820723c */ /* 0x040fe200000418ff */
[----:B------:R-:W4:Y:S07]  /*3de0*/  LDSM.16.MT88.4 R20, [R229+0x6900] ;  /* 0x00690000e514783b */ /* 0x000f2e0000004200 */
[C---:B------:R-:W-:Y:S07]  /*3df0*/  HMMA.16816.F32.BF16 R28, R8.reuse, R60, RZ ;  /* 0x0000003c081c723c */ /* 0x040fee00000418ff */
[----:B------:R-:W-:Y:S01]  /*3e00*/  IMAD.MOV.U32 R61, RZ, RZ, R122 ;  /* 0x000000ffff3d7224 */ /* 0x000fe200078e007a */
[----:B------:R-:W-:Y:S01]  /*3e10*/  HMMA.16816.F32.BF16 R8, R8, R62, RZ ;  /* 0x0000003e0808723c */ /* 0x000fe200000418ff */
[----:B------:R-:W-:-:S06]  /*3e20*/  MOV R60, R120 ;  /* 0x00000078003c7202 */ /* 0x000fcc0000000f00 */
[----:B------:R-:W-:Y:S01]  /*3e30*/  MOV R63, R117 ;  /* 0x00000075003f7202 */ /* 0x000fe20000000f00 */
[----:B--2---:R-:W-:Y:S01]  /*3e40*/  HMMA.16816.F32.BF16 R120, R4, R68, R48 ;  /* 0x000000440478723c */ /* 0x004fe20000041830 */
[----:B------:R2:W-:Y:S01]  /*3e50*/  MUFU.EX2 R51, R0 ;  /* 0x0000000000337308 */ /* 0x0005e20000000800 */
[----:B------:R-:W-:-:S05]  /*3e60*/  IMAD.MOV.U32 R62, RZ, RZ, R116 ;  /* 0x000000ffff3e7224 */ /* 0x000fca00078e0074 */
[----:B------:R-:W-:Y:S01]  /*3e70*/  IMAD.MOV.U32 R49, RZ, RZ, R113 ;  /* 0x000000ffff317224 */ /* 0x000fe200078e0071 */
[----:B------:R-:W-:Y:S01]  /*3e80*/  HMMA.16816.F32.BF16 R116, R4, R70, R44 ;  /* 0x000000460474723c */ /* 0x000fe2000004182c */
[----:B------:R-:W-:-:S06]  /*3e90*/  IMAD.MOV.U32 R48, RZ, RZ, R112 ;  /* 0x000000ffff307224 */ /* 0x000fcc00078e0070 */
[----:B------:R-:W-:Y:S01]  /*3ea0*/  MOV R47, R111 ;  /* 0x0000006f002f7202 */ /* 0x000fe20000000f00 */
[C---:B-1----:R-:W-:Y:S01]  /*3eb0*/  HMMA.16816.F32.BF16 R68, R4.reuse, R16, R28 ;  /* 0x000000100444723c */ /* 0x042fe2000004181c */
[----:B--2---:R-:W-:Y:S01]  /*3ec0*/  FFMA.FTZ R0, R82, c[0x0][0x2d0], -R12 ;  /* 0x0000b40052007a23 */ /* 0x004fe2000001080c */
[----:B------:R-:W-:Y:S01]  /*3ed0*/  MOV R44, R108 ;  /* 0x0000006c002c7202 */ /* 0x000fe20000000f00 */
[----:B------:R-:W-:Y:S02]  /*3ee0*/  IMAD.MOV.U32 R46, RZ, RZ, R110 ;  /* 0x000000ffff2e7224 */ /* 0x000fe400078e006e */
[----:B------:R1:W2:Y:S01]  /*3ef0*/  MUFU.EX2 R74, R0 ;  /* 0x00000000004a7308 */ /* 0x0002a20000000800 */
[----:B------:R-:W-:Y:S02]  /*3f00*/  IMAD.MOV.U32 R45, RZ, RZ, R109 ;  /* 0x000000ffff2d7224 */ /* 0x000fe400078e006d */
[C---:B------:R-:W-:Y:S01]  /*3f10*/  HMMA.16816.F32.BF16 R28, R4.reuse, R18, R8 ;  /* 0x00000012041c723c */ /* 0x040fe20000041808 */
[----:B------:R-:W2:Y:S04]  /*3f20*/  LDSM.16.MT88.4 R8, [R225+0x1100] ;  /* 0x00110000e108783b */ /* 0x000ea80000004200 */
[----:B------:R-:W2:Y:S03]  /*3f30*/  LDSM.16.MT88.4 R16, [R226+0x1100] ;  /* 0x00110000e210783b */ /* 0x000ea60000004200 */
[----:B------:R-:W-:Y:S01]  /*3f40*/  HMMA.16816.F32.BF16 R124, R4, R26, R52 ;  /* 0x0000001a047c723c */ /* 0x000fe20000041834 */
[----:B-1----:R-:W-:-:S06]  /*3f50*/  FFMA.FTZ R0, R81, c[0x0][0x2d0], -R12 ;  /* 0x0000b40051007a23 */ /* 0x002fcc000001080c */
[----:B------:R-:W-:Y:S01]  /*3f60*/  IMAD.MOV.U32 R54, RZ, RZ, R15 ;  /* 0x000000ffff367224 */ /* 0x000fe200078e000f */
[----:B------:R-:W-:Y:S01]  /*3f70*/  MOV R26, R114 ;  /* 0x00000072001a7202 */ /* 0x000fe20000000f00 */
[----:B------:R1:W-:Y:S01]  /*3f80*/  MUFU.EX2 R184, R0 ;  /* 0x0000000000b87308 */ /* 0x0003e20000000800 */
[----:B------:R-:W-:Y:S01]  /*3f90*/  IMAD.MOV.U32 R55, RZ, RZ, R13 ;  /* 0x000000ffff377224 */ /* 0x000fe200078e000d */
[----:B------:R-:W-:Y:S01]  /*3fa0*/  MOV R53, R84 ;  /* 0x0000005400357202 */ /* 0x000fe20000000f00 */
[----:B------:R-:W-:Y:S01]  /*3fb0*/  IMAD.MOV.U32 R27, RZ, RZ, R115 ;  /* 0x000000ffff1b7224 */ /* 0x000fe200078e0073 */
[----:B---3--:R-:W-:Y:S01]  /*3fc0*/  HMMA.16816.F32.BF16 R108, R4, R64, R40 ;  /* 0x00000040046c723c */ /* 0x008fe20000041828 */
[----:B------:R-:W-:-:S07]  /*3fd0*/  IMAD.MOV.U32 R52, RZ, RZ, R85 ;  /* 0x000000ffff347224 */ /* 0x000fce00078e0055 */
[----:B------:R-:W-:Y:S01]  /*3fe0*/  HMMA.16816.F32.BF16 R112, R4, R66, R56 ;  /* 0x000000420470723c */ /* 0x000fe20000041838 */
[----:B-1----:R-:W-:-:S06]  /*3ff0*/  FFMA.FTZ R0, R80, c[0x0][0x2d0], -R12 ;  /* 0x0000b40050007a23 */ /* 0x002fcc000001080c */
[----:B------:R-:W-:Y:S01]  /*4000*/  IMAD.MOV.U32 R59, RZ, RZ, R87 ;  /* 0x000000ffff3b7224 */ /* 0x000fe200078e0057 */
[----:B------:R1:W3:Y:S01]  /*4010*/  MUFU.EX2 R50, R0 ;  /* 0x0000000000327308 */ /* 0x0002e20000000800 */
[C---:B----4-:R-:W-:Y:S01]  /*4020*/  HMMA.16816.F32.BF16 R104, R4.reuse, R20, R36 ;  /* 0x000000140468723c */ /* 0x050fe20000041824 */
[----:B------:R-:W-:Y:S01]  /*4030*/  IMAD.MOV.U32 R57, RZ, RZ, R44 ;  /* 0x000000ffff397224 */ /* 0x000fe200078e002c */
[----:B------:R-:W-:Y:S01]  /*4040*/  MOV R58, R45 ;  /* 0x0000002d003a7202 */ /* 0x000fe20000000f00 */
[----:B------:R-:W-:Y:S01]  /*4050*/  IMAD.MOV.U32 R44, RZ, RZ, R47 ;  /* 0x000000ffff2c7224 */ /* 0x000fe200078e002f */
[----:B------:R-:W-:Y:S01]  /*4060*/  MOV R45, R48 ;  /* 0x00000030002d7202 */ /* 0x000fe20000000f00 */
[----:B------:R-:W-:Y:S02]  /*4070*/  IMAD.MOV.U32 R56, RZ, RZ, R79 ;  /* 0x000000ffff387224 */ /* 0x000fe400078e004f */
[----:B------:R-:W-:Y:S01]  /*4080*/  IMAD.MOV.U32 R37, RZ, RZ, R75 ;  /* 0x000000ffff257224 */ /* 0x000fe200078e004b */
[----:B------:R-:W-:Y:S01]  /*4090*/  HMMA.16816.F32.BF16 R84, R4, R22, R32 ;  /* 0x000000160454723c */ /* 0x000fe20000041820 */
[----:B------:R-:W-:Y:S01]  /*40a0*/  IMAD.MOV.U32 R38, RZ, RZ, R72 ;  /* 0x000000ffff267224 */ /* 0x000fe200078e0048 */
[----:B------:R-:W-:Y:S01]  /*40b0*/  MOV R39, R78 ;  /* 0x0000004e00277202 */ /* 0x000fe20000000f00 */
[----:B------:R-:W-:Y:S01]  /*40c0*/  IMAD.MOV.U32 R72, RZ, RZ, R76 ;  /* 0x000000ffff487224 */ /* 0x000fe200078e004c */
[----:B------:R-:W-:Y:S01]  /*40d0*/  MOV R75, R77 ;  /* 0x0000004d004b7202 */ /* 0x000fe20000000f00 */
[----:B------:R-:W-:Y:S01]  /*40e0*/  IMAD.MOV.U32 R47, RZ, RZ, R26 ;  /* 0x000000ffff2f7224 */ /* 0x000fe200078e001a */
[----:B------:R-:W-:Y:S01]  /*40f0*/  MOV R26, R27 ;  /* 0x0000001b001a7202 */ /* 0x000fe20000000f00 */
[--C-:B-1----:R-:W-:Y:S01]  /*4100*/  FFMA.FTZ R0, R90, c[0x0][0x2d0], -R2.reuse ;  /* 0x0000b4005a007a23 */ /* 0x102fe20000010802 */
[----:B--2---:R-:W-:Y:S01]  /*4110*/  F2FP.BF16.PACK_AB R4, R74, R51 ;  /* 0x000000334a04723e */ /* 0x004fe200000010ff */
[----:B------:R-:W-:Y:S01]  /*4120*/  IMAD.MOV.U32 R27, RZ, RZ, R63 ;  /* 0x000000ffff1b7224 */ /* 0x000fe200078e003f */
[----:B---3--:R-:W-:Y:S01]  /*4130*/  F2FP.BF16.PACK_AB R6, R50, R184 ;  /* 0x000000b83206723e */ /* 0x008fe200000010ff */
[----:B------:R1:W-:Y:S01]  /*4140*/  MUFU.EX2 R15, R0 ;  /* 0x00000000000f7308 */ /* 0x0003e20000000800 */
[----:B------:R-:W2:Y:S01]  /*4150*/  LDSM.16.MT88.4 R20, [R228+0x1100] ;  /* 0x00110000e414783b */ /* 0x000ea20000004200 */
[----:B-1----:R-:W-:-:S06]  /*4160*/  FFMA.FTZ R0, R89, c[0x0][0x2d0], -R2 ;  /* 0x0000b40059007a23 */ /* 0x002fcc0000010802 */
[----:B------:R1:W3:Y:S02]  /*4170*/  MUFU.EX2 R13, R0 ;  /* 0x00000000000d7308 */ /* 0x0002e40000000800 */
[----:B-1----:R-:W-:Y:S01]  /*4180*/  FFMA.FTZ R0, R88, c[0x0][0x2d0], -R2 ;  /* 0x0000b40058007a23 */ /* 0x002fe20000010802 */
[----:B---3--:R-:W-:-:S05]  /*4190*/  F2FP.BF16.PACK_AB R5, R13, R15 ;  /* 0x0000000f0d05723e */ /* 0x008fca00000010ff */
[----:B------:R1:W-:Y:S02]  /*41a0*/  MUFU.EX2 R187, R0 ;  /* 0x0000000000bb7308 */ /* 0x0003e40000000800 */
[----:B-1----:R-:W-:-:S06]  /*41b0*/  FFMA.FTZ R0, R91, c[0x0][0x2d0], -R2 ;  /* 0x0000b4005b007a23 */ /* 0x002fcc0000010802 */
[----:B------:R-:W1:Y:S02]  /*41c0*/  MUFU.EX2 R186, R0 ;  /* 0x0000000000ba7308 */ /* 0x000e640000000800 */
[----:B-1----:R-:W-:Y:S01]  /*41d0*/  F2FP.BF16.PACK_AB R7, R186, R187 ;  /* 0x000000bbba07723e */ /* 0x002fe200000010ff */
[----:B------:R-:W-:-:S06]  /*41e0*/  FFMA.FTZ R0, R249, c[0x0][0x2d0], -R12 ;  /* 0x0000b400f9007a23 */ /* 0x000fcc000001080c */
[C---:B------:R-:W-:Y:S08]  /*41f0*/  HMMA.16816.F32.BF16 R64, R4.reuse, R8, R52 ;  /* 0x000000080440723c */ /* 0x040ff00000041834 */
[C---:B------:R-:W-:Y:S01]  /*4200*/  HMMA.16816.F32.BF16 R52, R4.reuse, R10, R180 ;  /* 0x0000000a0434723c */ /* 0x040fe200000418b4 */
[----:B------:R-:W1:Y:S06]  /*4210*/  LDSM.16.MT88.4 R8, [R229+0x1100] ;  /* 0x00110000e508783b */ /* 0x000e6c0000004200 */
[----:B------:R-:W-:Y:S01]  /*4220*/  IMAD.MOV.U32 R180, RZ, RZ, R74 ;  /* 0x000000ffffb47224 */ /* 0x000fe200078e004a */
[----:B------:R-:W-:Y:S01]  /*4230*/  HMMA.16816.F32.BF16 R76, R4, R18, R176 ;  /* 0x00000012044c723c */ /* 0x000fe200000418b0 */
[----:B------:R-:W-:Y:S01]  /*4240*/  MOV R181, R75 ;  /* 0x0000004b00b57202 */ /* 0x000fe20000000f00 */
[----:B------:R-:W-:-:S02]  /*4250*/  IMAD.MOV.U32 R182, RZ, RZ, R72 ;  /* 0x000000ffffb67224 */ /* 0x000fc400078e0048 */
[----:B------:R-:W-:-:S03]  /*4260*/  IMAD.MOV.U32 R183, RZ, RZ, R73 ;  /* 0x000000ffffb77224 */ /* 0x000fc600078e0049 */
[----:B------:R-:W-:Y:S01]  /*4270*/  IMAD.MOV.U32 R179, RZ, RZ, R59 ;  /* 0x000000ffffb37224 */ /* 0x000fe200078e003b */
[----:B------:R-:W-:Y:S01]  /*4280*/  MOV R177, R60 ;  /* 0x0000003c00b17202 */ /* 0x000fe20000000f00 */
[----:B------:R-:W-:Y:S01]  /*4290*/  IMAD.MOV.U32 R178, RZ, RZ, R62 ;  /* 0x000000ffffb27224 */ /* 0x000fe200078e003e */
[C---:B------:R-:W-:Y:S01]  /*42a0*/  HMMA.16816.F32.BF16 R40, R4.reuse, R16, R164 ;  /* 0x000000100428723c */ /* 0x040fe200000418a4 */
[----:B------:R-:W-:Y:S01]  /*42b0*/  IMAD.MOV.U32 R176, RZ, RZ, R61 ;  /* 0x000000ffffb07224 */ /* 0x000fe200078e003d */
[----:B------:R-:W3:Y:S01]  /*42c0*/  LDSM.16.MT88.4 R16, [R226+0x4100] ;  /* 0x00410000e210783b */ /* 0x000ee20000004200 */
[----:B------:R-:W-:Y:S02]  /*42d0*/  IMAD.MOV.U32 R59, RZ, RZ, R46 ;  /* 0x000000ffff3b7224 */ /* 0x000fe400078e002e */
[----:B------:R-:W-:Y:S02]  /*42e0*/  IMAD.MOV.U32 R46, RZ, RZ, R49 ;  /* 0x000000ffff2e7224 */ /* 0x000fe400078e0031 */
[----:B------:R-:W-:Y:S01]  /*42f0*/  MOV R167, R44 ;  /* 0x0000002c00a77202 */ /* 0x000fe20000000f00 */
[----:B--2---:R-:W-:Y:S01]  /*4300*/  HMMA.16816.F32.BF16 R72, R4, R22, R152 ;  /* 0x000000160448723c */ /* 0x004fe20000041898 */
[----:B------:R-:W-:Y:S01]  /*4310*/  IMAD.MOV.U32 R166, RZ, RZ, R45 ;  /* 0x000000ffffa67224 */ /* 0x000fe200078e002d */
[----:B------:R-:W-:Y:S01]  /*4320*/  MOV R164, R47 ;  /* 0x0000002f00a47202 */ /* 0x000fe20000000f00 */
[----:B------:R-:W-:-:S04]  /*4330*/  IMAD.MOV.U32 R165, RZ, RZ, R46 ;  /* 0x000000ffffa57224 */ /* 0x000fc800078e002e */
[----:B------:R-:W-:Y:S01]  /*4340*/  MOV R154, R57 ;  /* 0x00000039009a7202 */ /* 0x000fe20000000f00 */
[----:B------:R-:W-:Y:S02]  /*4350*/  IMAD.MOV.U32 R153, RZ, RZ, R59 ;  /* 0x000000ffff997224 */ /* 0x000fe400078e003b */
[----:B------:R-:W-:Y:S01]  /*4360*/  IMAD.MOV.U32 R152, RZ, RZ, R26 ;  /* 0x000000ffff987224 */ /* 0x000fe200078e001a */
[C---:B-1----:R-:W-:Y:S01]  /*4370*/  HMMA.16816.F32.BF16 R60, R4.reuse, R8, R172 ;  /* 0x00000008043c723c */ /* 0x042fe200000418ac */
[----:B------:R1:W-:Y:S06]  /*4380*/  MUFU.EX2 R173, R0 ;  /* 0x0000000000ad7308 */ /* 0x0003ec0000000800 */
[----:B------:R-:W-:Y:S01]  /*4390*/  IMAD.MOV.U32 R175, RZ, RZ, R50 ;  /* 0x000000ffffaf7224 */ /* 0x000fe200078e0032 */
[----:B------:R-:W-:Y:S01]  /*43a0*/  MOV R174, R51 ;  /* 0x0000003300ae7202 */ /* 0x000fe20000000f00 */
[----:B------:R-:W-:Y:S01]  /*43b0*/  IMAD.MOV.U32 R172, RZ, RZ, R58 ;  /* 0x000000ffffac7224 */ /* 0x000fe200078e003a */
[C---:B------:R-:W-:Y:S01]  /*43c0*/  HMMA.16816.F32.BF16 R48, R4.reuse, R10, R168 ;  /* 0x0000000a0430723c */ /* 0x040fe200000418a8 */
[----:B------:R-:W2:Y:S06]  /*43d0*/  LDSM.16.MT88.4 R8, [R225+0x4100] ;  /* 0x00410000e108783b */ /* 0x000eac0000004200 */
[----:B------:R-:W-:Y:S01]  /*43e0*/  IMAD.MOV.U32 R168, RZ, RZ, R56 ;  /* 0x000000ffffa87224 */ /* 0x000fe200078e0038 */
[----:B------:R-:W-:Y:S01]  /*43f0*/  MOV R169, R39 ;  /* 0x0000002700a97202 */ /* 0x000fe20000000f00 */
[----:B---3--:R-:W-:Y:S01]  /*4400*/  HMMA.16816.F32.BF16 R32, R4, R16, R92 ;  /* 0x000000100420723c */ /* 0x008fe2000004185c */
[----:B-1----:R-:W-:-:S02]  /*4410*/  FFMA.FTZ R0, R103, c[0x0][0x2d0], -R12 ;  /* 0x0000b40067007a23 */ /* 0x002fc4000001080c */
[----:B------:R-:W-:Y:S02]  /*4420*/  IMAD.MOV.U32 R171, RZ, RZ, R37 ;  /* 0x000000ffffab7224 */ /* 0x000fe400078e0025 */
[----:B------:R-:W-:Y:S02]  /*4430*/  IMAD.MOV.U32 R170, RZ, RZ, R38 ;  /* 0x000000ffffaa7224 */ /* 0x000fe400078e0026 */
[----:B------:R-:W-:Y:S01]  /*4440*/  IMAD.MOV.U32 R103, RZ, RZ, R181 ;  /* 0x000000ffff677224 */ /* 0x000fe200078e00b5 */
[C---:B------:R-:W-:Y:S01]  /*4450*/  HMMA.16816.F32.BF16 R80, R4.reuse, R18, R148 ;  /* 0x000000120450723c */ /* 0x040fe20000041894 */
[----:B------:R-:W-:Y:S07]  /*4460*/  LDSM.16.MT88.4 R16, [R229+0x7100] ;  /* 0x00710000e510783b */ /* 0x000fee0000004200 */
[C---:B------:R-:W-:Y:S01]  /*4470*/  HMMA.16816.F32.BF16 R36, R4.reuse, R20, R128 ;  /* 0x000000140424723c */ /* 0x040fe20000041880 */
[----:B------:R-:W1:Y:S07]  /*4480*/  LDSM.16.MT88.4 R20, [R226+0x7100] ;  /* 0x00710000e214783b */ /* 0x000e6e0000004200 */
[C---:B--2---:R-:W-:Y:S01]  /*4490*/  HMMA.16816.F32.BF16 R56, R4.reuse, R8, R144 ;  /* 0x000000080438723c */ /* 0x044fe20000041890 */
[----:B------:R2:W3:Y:S06]  /*44a0*/  MUFU.EX2 R144, R0 ;  /* 0x0000000000907308 */ /* 0x0004ec0000000800 */
[----:B------:R-:W-:Y:S01]  /*44b0*/  IMAD.MOV.U32 R147, RZ, RZ, R27 ;  /* 0x000000ffff937224 */ /* 0x000fe200078e001b */
[----:B------:R-:W-:Y:S01]  /*44c0*/  HMMA.16816.F32.BF16 R44, R4, R10, R136 ;  /* 0x0000000a042c723c */ /* 0x000fe20000041888 */
[----:B------:R-:W4:Y:S01]  /*44d0*/  LDSM.16.MT88.4 R8, [R229+0x4100] ;  /* 0x00410000e508783b */ /* 0x000f220000004200 */
[----:B------:R-:W-:Y:S01]  /*44e0*/  MOV R146, R24 ;  /* 0x0000001800927202 */ /* 0x000fe20000000f00 */
[----:B------:R-:W-:-:S02]  /*44f0*/  IMAD.MOV.U32 R145, RZ, RZ, R25 ;  /* 0x000000ffff917224 */ /* 0x000fc400078e0019 */
[----:B------:R-:W3:Y:S02]  /*4500*/  LDSM.16.MT88.4 R24, [R228+0x4100] ;  /* 0x00410000e418783b */ /* 0x000ee40000004200 */
[----:B------:R-:W-:Y:S01]  /*4510*/  IMAD.MOV.U32 R139, RZ, RZ, R14 ;  /* 0x000000ffff8b7224 */ /* 0x000fe200078e000e */
[----:B------:R-:W-:Y:S01]  /*4520*/  MOV R138, R171 ;  /* 0x000000ab008a7202 */ /* 0x000fe20000000f00 */
[----:B--2---:R-:W-:Y:S02]  /*4530*/  FFMA.FTZ R0, R102, c[0x0][0x2d0], -R12 ;  /* 0x0000b40066007a23 */ /* 0x004fe4000001080c */
[----:B------:R-:W-:Y:S02]  /*4540*/  IMAD.MOV.U32 R136, RZ, RZ, R169 ;  /* 0x000000ffff887224 */ /* 0x000fe400078e00a9 */
[----:B------:R2:W-:Y:S01]  /*4550*/  MUFU.EX2 R14, R0 ;  /* 0x00000000000e7308 */ /* 0x0005e20000000800 */
[----:B------:R-:W-:Y:S02]  /*4560*/  IMAD.MOV.U32 R137, RZ, RZ, R170 ;  /* 0x000000ffff897224 */ /* 0x000fe400078e00aa */
[----:B------:R-:W-:Y:S01]  /*4570*/  IMAD.MOV.U32 R102, RZ, RZ, R180 ;  /* 0x000000ffff667224 */ /* 0x000fe200078e00b4 */
[C---:B-1----:R-:W-:Y:S08]  /*4580*/  HMMA.16816.F32.BF16 R128, R4.reuse, R22, R112 ;  /* 0x000000160480723c */ /* 0x042ff00000041870 */
[----:B------:R-:W-:Y:S01]  /*4590*/  HMMA.16816.F32.BF16 R108, R4, R20, R108 ;  /* 0x00000014046c723c */ /* 0x000fe2000004186c */
[----:B--2---:R-:W-:Y:S01]  /*45a0*/  FFMA.FTZ R0, R101, c[0x0][0x2d0], -R12 ;  /* 0x0000b40065007a23 */ /* 0x004fe2000001080c */
[----:B------:R-:W-:-:S02]  /*45b0*/  MOV R101, R145 ;  /* 0x0000009100657202 */ /* 0x000fc40000000f00 */
[----:B------:R-:W-:Y:S01]  /*45c0*/  MOV R145, R176 ;  /* 0x000000b000917202 */ /* 0x000fe20000000f00 */
[----:B------:R1:W2:Y:S03]  /*45d0*/  MUFU.EX2 R155, R0 ;  /* 0x00000000009b7308 */ /* 0x0002a60000000800 */
[C---:B------:R-:W-:Y:S08]  /*45e0*/  HMMA.16816.F32.BF16 R112, R4.reuse, R18, R84 ;  /* 0x000000120470723c */ /* 0x040ff00000041854 */
[----:B----4-:R-:W-:Y:S01]  /*45f0*/  HMMA.16816.F32.BF16 R88, R4, R8, R140 ;  /* 0x000000080458723c */ /* 0x010fe2000004188c */
[----:B-1----:R-:W-:-:S07]  /*4600*/  FFMA.FTZ R0, R252, c[0x0][0x2d0], -R2 ;  /* 0x0000b400fc007a23 */ /* 0x002fce0000010802 */
[C---:B------:R-:W-:Y:S01]  /*4610*/  HMMA.16816.F32.BF16 R92, R4.reuse, R10, R132 ;  /* 0x0000000a045c723c */ /* 0x040fe20000041884 */
[----:B------:R-:W1:Y:S01]  /*4620*/  LDSM.16.MT88.4 R8, [R225+0x7100] ;  /* 0x00710000e108783b */ /* 0x000e620000004200 */
[----:B------:R4:W-:Y:S06]  /*4630*/  MUFU.EX2 R249, R0 ;  /* 0x0000000000f97308 */ /* 0x0009ec0000000800 */
[C---:B---3--:R-:W-:Y:S08]  /*4640*/  HMMA.16816.F32.BF16 R132, R4.reuse, R26, R124 ;  /* 0x0000001a0484723c */ /* 0x048ff0000004187c */
[----:B------:R-:W-:Y:S01]  /*4650*/  HMMA.16816.F32.BF16 R96, R4, R24, R96 ;  /* 0x000000180460723c */ /* 0x000fe20000041860 */
[----:B----4-:R-:W-:-:S04]  /*4660*/  FFMA.FTZ R0, R251, c[0x0][0x2d0], -R2 ;  /* 0x0000b400fb007a23 */ /* 0x010fc80000010802 */
[----:B------:R3:W4:Y:S02]  /*4670*/  MUFU.EX2 R251, R0 ;  /* 0x0000000000fb7308 */ /* 0x0007240000000800 */
[----:B------:R-:W-:Y:S01]  /*4680*/  MOV R25, R168 ;  /* 0x000000a800197202 */ /* 0x000fe20000000f00 */
[--C-:B---3--:R-:W-:Y:S01]  /*4690*/  FFMA.FTZ R0, R250, c[0x0][0x2d0], -R2.reuse ;  /* 0x0000b400fa007a23 */ /* 0x108fe20000010802 */
[C---:B-1----:R-:W-:Y:S04]  /*46a0*/  HMMA.16816.F32.BF16 R124, R4.reuse, R8, R120 ;  /* 0x00000008047c723c */ /* 0x042fe80000041878 */
[----:B------:R1:W-:Y:S04]  /*46b0*/  MUFU.EX2 R250, R0 ;  /* 0x0000000000fa7308 */ /* 0x0003e80000000800 */
[C---:B------:R-:W-:Y:S01]  /*46c0*/  HMMA.16816.F32.BF16 R116, R4.reuse, R10, R116 ;  /* 0x0000000a0474723c */ /* 0x040fe20000041874 */
[----:B------:R-:W3:Y:S07]  /*46d0*/  LDSM.16.MT88.4 R8, [R228+0x7100] ;  /* 0x00710000e408783b */ /* 0x000eee0000004200 */
[----:B------:R-:W-:Y:S01]  /*46e0*/  HMMA.16816.F32.BF16 R120, R4, R16, R104 ;  /* 0x000000100478723c */ /* 0x000fe20000041868 */
[----:B------:R-:W2:Y:S01]  /*46f0*/  LDSM.16.MT88.4 R16, [R226+0x1900] ;  /* 0x00190000e210783b */ /* 0x000ea20000004200 */
[----:B-1----:R-:W-:-:S02]  /*4700*/  FFMA.FTZ R0, R139, c[0x0][0x2d0], -R2 ;  /* 0x0000b4008b007a23 */ /* 0x002fc40000010802 */
[----:B------:R-:W-:Y:S01]  /*4710*/  IMAD.MOV.U32 R139, RZ, RZ, R174 ;  /* 0x000000ffff8b7224 */ /* 0x000fe200078e00ae */
[----:B------:R-:W-:Y:S01]  /*4720*/  MOV R174, R165 ;  /* 0x000000a500ae7202 */ /* 0x000fe20000000f00 */
[----:B------:R-:W1:Y:S02]  /*4730*/  MUFU.EX2 R252, R0 ;  /* 0x0000000000fc7308 */ /* 0x000e640000000800 */
[C---:B---3--:R-:W-:Y:S07]  /*4740*/  HMMA.16816.F32.BF16 R104, R4.reuse, R8, R68 ;  /* 0x000000080468723c */ /* 0x048fee0000041844 */
[----:B------:R-:W-:Y:S01]  /*4750*/  IMAD.MOV.U32 R71, RZ, RZ, R146 ;  /* 0x000000ffff477224 */ /* 0x000fe200078e0092 */
[----:B------:R-:W-:Y:S01]  /*4760*/  HMMA.16816.F32.BF16 R28, R4, R10, R28 ;  /* 0x0000000a041c723c */ /* 0x000fe2000004181c */
[----:B------:R-:W3:Y:S01]  /*4770*/  LDSM.16.MT88.4 R8, [R225+0x1900] ;  /* 0x00190000e108783b */ /* 0x000ee20000004200 */
[----:B------:R-:W-:Y:S01]  /*4780*/  MOV R69, R152 ;  /* 0x0000009800457202 */ /* 0x000fe20000000f00 */
[----:B------:R-:W-:Y:S01]  /*4790*/  IMAD.MOV.U32 R68, RZ, RZ, R153 ;  /* 0x000000ffff447224 */ /* 0x000fe200078e0099 */
[----:B------:R-:W-:Y:S01]  /*47a0*/  MOV R153, R179 ;  /* 0x000000b300997202 */ /* 0x000fe20000000f00 */
[----:B------:R-:W-:-:S02]  /*47b0*/  IMAD.MOV.U32 R146, RZ, RZ, R177 ;  /* 0x000000ffff927224 */ /* 0x000fc400078e00b1 */
[----:B------:R-:W-:Y:S01]  /*47c0*/  F2FP.BF16.PACK_AB R4, R144, R173 ;  /* 0x000000ad9004723e */ /* 0x000fe200000010ff */
[----:B------:R-:W-:Y:S01]  /*47d0*/  IMAD.MOV.U32 R152, RZ, RZ, R178 ;  /* 0x000000ffff987224 */ /* 0x000fe200078e00b2 */
[----:B--2---:R-:W-:Y:S01]  /*47e0*/  F2FP.BF16.PACK_AB R6, R155, R14 ;  /* 0x0000000e9b06723e */ /* 0x004fe200000010ff */
[----:B------:R-:W-:Y:S01]  /*47f0*/  IMAD.MOV.U32 R70, RZ, RZ, R147 ;  /* 0x000000ffff467224 */ /* 0x000fe200078e0093 */
[----:B----4-:R-:W-:Y:S01]  /*4800*/  F2FP.BF16.PACK_AB R5, R251, R249 ;  /* 0x000000f9fb05723e */ /* 0x010fe200000010ff */
[----:B------:R-:W-:Y:S01]  /*4810*/  IMAD.MOV.U32 R147, RZ, RZ, R154 ;  /* 0x000000ffff937224 */ /* 0x000fe200078e009a */
[----:B-1----:R-:W-:Y:S01]  /*4820*/  F2FP.BF16.PACK_AB R7, R252, R250 ;  /* 0x000000fafc07723e */ /* 0x002fe200000010ff */
[----:B------:R-:W-:Y:S02]  /*4830*/  IMAD.MOV.U32 R154, RZ, RZ, R175 ;  /* 0x000000ffff9a7224 */ /* 0x000fe400078e00af */
[----:B------:R-:W-:-:S04]  /*4840*/  IMAD.MOV.U32 R175, RZ, RZ, R166 ;  /* 0x000000ffffaf7224 */ /* 0x000fc800078e00a6 */
[C---:B------:R-:W-:Y:S08]  /*4850*/  HMMA.16816.F32.BF16 R168, R4.reuse, R16, R40 ;  /* 0x0000001004a8723c */ /* 0x040ff00000041828 */
[C---:B---3--:R-:W-:Y:S07]  /*4860*/  HMMA.16816.F32.BF16 R20, R4.reuse, R8, R64 ;  /* 0x000000080414723c */ /* 0x048fee0000041840 */
[----:B------:R-:W-:Y:S01]  /*4870*/  IMAD.MOV.U32 R67, RZ, RZ, R164 ;  /* 0x000000ffff437224 */ /* 0x000fe200078e00a4 */
[----:B------:R-:W-:Y:S01]  /*4880*/  HMMA.16816.F32.BF16 R176, R4, R10, R52 ;  /* 0x0000000a04b0723c */ /* 0x000fe20000041834 */
[----:B------:R-:W1:Y:S01]  /*4890*/  LDSM.16.MT88.4 R8, [R229+0x1900] ;  /* 0x00190000e508783b */ /* 0x000e620000004200 */
[----:B------:R-:W-:-:S06]  /*48a0*/  IMAD.MOV.U32 R66, RZ, RZ, R167 ;  /* 0x000000ffff427224 */ /* 0x000fcc00078e00a7 */
[----:B------:R-:W-:Y:S01]  /*48b0*/  HMMA.16816.F32.BF16 R164, R4, R18, R76 ;  /* 0x0000001204a4723c */ /* 0x000fe2000004184c */
[----:B------:R-:W2:Y:S06]  /*48c0*/  LDSM.16.MT88.4 R16, [R226+0x4900] ;  /* 0x00490000e210783b */ /* 0x000eac0000004200 */
[----:B------:R-:W-:Y:S01]  /*48d0*/  IMAD.MOV.U32 R76, RZ, RZ, R144 ;  /* 0x000000ffff4c7224 */ /* 0x000fe200078e0090 */
[----:B------:R-:W-:Y:S01]  /*48e0*/  MOV R65, R21 ;  /* 0x0000001500417202 */ /* 0x000fe20000000f00 */
[----:B------:R-:W-:Y:S02]  /*48f0*/  IMAD.MOV.U32 R24, RZ, RZ, R22 ;  /* 0x000000ffff187224 */ /* 0x000fe400078e0016 */
[----:B------:R-:W-:-:S02]  /*4900*/  IMAD.MOV.U32 R0, RZ, RZ, R23 ;  /* 0x000000ffff007224 */ /* 0x000fc400078e0017 */
[----:B------:R-:W-:Y:S01]  /*4910*/  IMAD.MOV.U32 R64, RZ, RZ, R20 ;  /* 0x000000ffff407224 */ /* 0x000fe200078e0014 */
[----:B------:R-:W-:Y:S01]  /*4920*/  MOV R77, R24 ;  /* 0x00000018004d7202 */ /* 0x000fe20000000f00 */
[----:B------:R-:W3:Y:S01]  /*4930*/  LDSM.16.MT88.4 R20, [R228+0x1900] ;  /* 0x00190000e414783b */ /* 0x000ee20000004200 */
[----:B------:R-:W-:Y:S02]  /*4940*/  IMAD.MOV.U32 R78, RZ, RZ, R0 ;  /* 0x000000ffff4e7224 */ /* 0x000fe400078e0000 */
[----:B------:R-:W-:Y:S02]  /*4950*/  IMAD.MOV.U32 R0, RZ, RZ, R152 ;  /* 0x000000ffff007224 */ /* 0x000fe400078e0098 */
[----:B------:R-:W-:Y:S01]  /*4960*/  IMAD.MOV.U32 R152, RZ, RZ, R153 ;  /* 0x000000ffff987224 */ /* 0x000fe200078e0099 */
[----:B------:R-:W-:Y:S01]  /*4970*/  MOV R153, R154 ;  /* 0x0000009a00997202 */ /* 0x000fe20000000f00 */
[----:B------:R-:W-:Y:S02]  /*4980*/  IMAD.MOV.U32 R154, RZ, RZ, R183 ;  /* 0x000000ffff9a7224 */ /* 0x000fe400078e00b7 */
[----:B------:R-:W-:-:S02]  /*4990*/  IMAD.MOV.U32 R79, RZ, RZ, R145 ;  /* 0x000000ffff4f7224 */ /* 0x000fc400078e0091 */
[----:B------:R-:W-:Y:S01]  /*49a0*/  FFMA.FTZ R0, R0, c[0x0][0x2d0], -R12 ;  /* 0x0000b40000007a23 */ /* 0x000fe2000001080c */
[C---:B-1----:R-:W-:Y:S07]  /*49b0*/  HMMA.16816.F32.BF16 R148, R4.reuse, R8, R60 ;  /* 0x000000080494723c */ /* 0x042fee000004183c */
[----:B------:R-:W-:Y:S01]  /*49c0*/  IMAD.MOV.U32 R61, RZ, RZ, R137 ;  /* 0x000000ffff3d7224 */ /* 0x000fe200078e0089 */
[----:B------:R-:W-:Y:S01]  /*49d0*/  HMMA.16816.F32.BF16 R140, R4, R10, R48 ;  /* 0x0000000a048c723c */ /* 0x000fe20000041830 */
[----:B------:R-:W1:Y:S01]  /*49e0*/  LDSM.16.MT88.4 R8, [R225+0x4900] ;  /* 0x00490000e108783b */ /* 0x000e620000004200 */
[----:B------:R-:W-:Y:S01]  /*49f0*/  MOV R62, R138 ;  /* 0x0000008a003e7202 */ /* 0x000fe20000000f00 */
[----:B------:R-:W-:-:S04]  /*4a00*/  IMAD.MOV.U32 R63, RZ, RZ, R139 ;  /* 0x000000ffff3f7224 */ /* 0x000fc800078e008b */
[----:B------:R-:W-:Y:S01]  /*4a10*/  MOV R48, R182 ;  /* 0x000000b600307202 */ /* 0x000fe20000000f00 */
[----:B------:R-:W-:Y:S01]  /*4a20*/  IMAD.MOV.U32 R50, RZ, RZ, R136 ;  /* 0x000000ffff327224 */ /* 0x000fe200078e0088 */
[----:B------:R-:W-:Y:S01]  /*4a30*/  MOV R49, R146 ;  /* 0x0000009200317202 */ /* 0x000fe20000000f00 */
[C---:B--2---:R-:W-:Y:S01]  /*4a40*/  HMMA.16816.F32.BF16 R52, R4.reuse, R16, R32 ;  /* 0x000000100434723c */ /* 0x044fe20000041820 */
[----:B------:R-:W-:Y:S02]  /*4a50*/  MOV R51, R25 ;  /* 0x0000001900337202 */ /* 0x000fe40000000f00 */
[----:B------:R-:W2:Y:S01]  /*4a60*/  LDSM.16.MT88.4 R24, [R228+0x4900] ;  /* 0x00490000e418783b */ /* 0x000ea20000004200 */
[----:B------:R-:W-:Y:S02]  /*4a70*/  MOV R60, R63 ;  /* 0x0000003f003c7202 */ /* 0x000fe40000000f00 */
[----:B------:R-:W-:Y:S02]  /*4a80*/  MOV R63, R78 ;  /* 0x0000004e003f7202 */ /* 0x000fe40000000f00 */
[C---:B---3--:R-:W-:Y:S07]  /*4a90*/  HMMA.16816.F32.BF16 R180, R4.reuse, R20, R36 ;  /* 0x0000001404b4723c */ /* 0x048fee0000041824 */
[----:B------:R-:W-:Y:S01]  /*4aa0*/  IMAD.MOV.U32 R20, RZ, RZ, R147 ;  /* 0x000000ffff147224 */ /* 0x000fe200078e0093 */
[----:B------:R-:W-:Y:S01]  /*4ab0*/  MOV R36, R172 ;  /* 0x000000ac00247202 */ /* 0x000fe20000000f00 */
[----:B------:R-:W-:Y:S01]  /*4ac0*/  IMAD.MOV.U32 R21, RZ, RZ, R62 ;  /* 0x000000ffff157224 */ /* 0x000fe200078e003e */
[----:B------:R-:W-:Y:S01]  /*4ad0*/  MOV R39, R175 ;  /* 0x000000af00277202 */ /* 0x000fe20000000f00 */
[----:B------:R-:W-:Y:S01]  /*4ae0*/  IMAD.MOV.U32 R62, RZ, RZ, R77 ;  /* 0x000000ffff3e7224 */ /* 0x000fe200078e004d */
[----:B------:R-:W-:Y:S01]  /*4af0*/  HMMA.16816.F32.BF16 R40, R4, R18, R80 ;  /* 0x000000120428723c */ /* 0x000fe20000041850 */
[----:B------:R-:W-:Y:S01]  /*4b00*/  IMAD.MOV.U32 R37, RZ, RZ, R173 ;  /* 0x000000ffff257224 */ /* 0x000fe200078e00ad */
[----:B------:R-:W3:Y:S01]  /*4b10*/  LDSM.16.MT88.4 R16, [R229+0x7900] ;  /* 0x00790000e510783b */ /* 0x000ee20000004200 */
[----:B------:R-:W-:-:S05]  /*4b20*/  IMAD.MOV.U32 R38, RZ, RZ, R174 ;  /* 0x000000ffff267224 */ /* 0x000fca00078e00ae */
[C---:B------:R-:W-:Y:S07]  /*4b30*/  HMMA.16816.F32.BF16 R172, R4.reuse, R22, R72 ;  /* 0x0000001604ac723c */ /* 0x040fee0000041848 */
[----:B------:R-:W-:Y:S01]  /*4b40*/  MOV R72, R36 ;  /* 0x0000002400487202 */ /* 0x000fe20000000f00 */
[----:B-1----:R-:W-:Y:S01]  /*4b50*/  HMMA.16816.F32.BF16 R144, R4, R8, R56 ;  /* 0x000000080490723c */ /* 0x002fe20000041838 */
[----:B------:R-:W-:Y:S01]  /*4b60*/  IMAD.MOV.U32 R73, RZ, RZ, R37 ;  /* 0x000000ffff497224 */ /* 0x000fe200078e0025 */
[----:B------:R-:W-:Y:S01]  /*4b70*/  MOV R75, R39 ;  /* 0x00000027004b7202 */ /* 0x000fe20000000f00 */
[----:B------:R-:W-:Y:S01]  /*4b80*/  IMAD.MOV.U32 R74, RZ, RZ, R38 ;  /* 0x000000ffff4a7224 */ /* 0x000fe200078e0026 */
[----:B------:R-:W-:Y:S01]  /*4b90*/  MOV R38, R50 ;  /* 0x0000003200267202 */ /* 0x000fe20000000f00 */
[----:B------:R-:W-:-:S02]  /*4ba0*/  IMAD.MOV.U32 R36, RZ, RZ, R48 ;  /* 0x000000ffff247224 */ /* 0x000fc400078e0030 */
[----:B------:R-:W-:Y:S01]  /*4bb0*/  IMAD.MOV.U32 R37, RZ, RZ, R49 ;  /* 0x000000ffff257224 */ /* 0x000fe200078e0031 */
[----:B------:R-:W-:Y:S01]  /*4bc0*/  HMMA.16816.F32.BF16 R136, R4, R10, R44 ;  /* 0x0000000a0488723c */ /* 0x000fe2000004182c */
[----:B------:R-:W1:Y:S01]  /*4bd0*/  LDSM.16.MT88.4 R8, [R229+0x4900] ;  /* 0x00490000e508783b */ /* 0x000e620000004200 */
[----:B------:R-:W-:Y:S01]  /*4be0*/  IMAD.MOV.U32 R39, RZ, RZ, R51 ;  /* 0x000000ffff277224 */ /* 0x000fe200078e0033 */
[----:B------:R-:W-:Y:S01]  /*4bf0*/  MOV R49, R67 ;  /* 0x0000004300317202 */ /* 0x000fe20000000f00 */
[----:B------:R-:W-:Y:S01]  /*4c00*/  IMAD.MOV.U32 R48, RZ, RZ, R66 ;  /* 0x000000ffff307224 */ /* 0x000fe200078e0042 */
[----:B------:R-:W-:Y:S01]  /*4c10*/  MOV R67, R68 ;  /* 0x0000004400437202 */ /* 0x000fe20000000f00 */
[----:B------:R-:W-:Y:S01]  /*4c20*/  IMAD.MOV.U32 R50, RZ, RZ, R65 ;  /* 0x000000ffff327224 */ /* 0x000fe200078e0041 */
[----:B------:R-:W-:Y:S01]  /*4c30*/  MOV R66, R71 ;  /* 0x0000004700427202 */ /* 0x000fe20000000f00 */
[----:B------:R-:W-:Y:S02]  /*4c40*/  IMAD.MOV.U32 R51, RZ, RZ, R64 ;  /* 0x000000ffff337224 */ /* 0x000fe400078e0040 */
[----:B------:R-:W-:-:S02]  /*4c50*/  IMAD.MOV.U32 R64, RZ, RZ, R69 ;  /* 0x000000ffff407224 */ /* 0x000fc400078e0045 */
[----:B------:R-:W-:Y:S02]  /*4c60*/  IMAD.MOV.U32 R65, RZ, RZ, R70 ;  /* 0x000000ffff417224 */ /* 0x000fe400078e0046 */
[C---:B--2---:R-:W-:Y:S07]  /*4c70*/  HMMA.16816.F32.BF16 R68, R4.reuse, R24, R96 ;  /* 0x000000180444723c */ /* 0x044fee0000041860 */
[----:B------:R-:W-:Y:S01]  /*4c80*/  IMAD.MOV.U32 R99, RZ, RZ, R60 ;  /* 0x000000ffff637224 */ /* 0x000fe200078e003c */
[----:B------:R-:W-:Y:S01]  /*4c90*/  MOV R25, R49 ;  /* 0x0000003100197202 */ /* 0x000fe20000000f00 */
[----:B------:R-:W-:Y:S01]  /*4ca0*/  IMAD.MOV.U32 R24, RZ, RZ, R62 ;  /* 0x000000ffff187224 */ /* 0x000fe200078e003e */
[----:B---3--:R-:W-:Y:S01]  /*4cb0*/  HMMA.16816.F32.BF16 R56, R4, R18, R112 ;  /* 0x000000120438723c */ /* 0x008fe20000041870 */
[----:B------:R-:W-:-:S02]  /*4cc0*/  IMAD.MOV.U32 R96, RZ, RZ, R63 ;  /* 0x000000ffff607224 */ /* 0x000fc400078e003f */
[----:B------:R-:W-:-:S05]  /*4cd0*/  IMAD.MOV.U32 R97, RZ, RZ, R21 ;  /* 0x000000ffff617224 */ /* 0x000fca00078e0015 */
[----:B-1----:R-:W-:Y:S07]  /*4ce0*/  HMMA.16816.F32.BF16 R84, R4, R8, R88 ;  /* 0x000000080454723c */ /* 0x002fee0000041858 */
[----:B------:R-:W-:Y:S02]  /*4cf0*/  IMAD.MOV.U32 R89, RZ, RZ, R61 ;  /* 0x000000ffff597224 */ /* 0x000fe400078e003d */
[----:B------:R-:W-:Y:S02]  /*4d00*/  IMAD.MOV.U32 R61, RZ, RZ, R76 ;  /* 0x000000ffff3d7224 */ /* 0x000fe400078e004c */
[----:B------:R-:W-:-:S02]  /*4d10*/  IMAD.MOV.U32 R88, RZ, RZ, R79 ;  /* 0x000000ffff587224 */ /* 0x000fc400078e004f */
[C---:B------:R-:W-:Y:S01]  /*4d20*/  HMMA.16816.F32.BF16 R76, R4.reuse, R10, R92 ;  /* 0x0000000a044c723c */ /* 0x040fe2000004185c */
[----:B------:R-:W1:Y:S01]  /*4d30*/  LDSM.16.MT88.4 R8, [R225+0x7900] ;  /* 0x00790000e108783b */ /* 0x000e620000004200 */
[----:B------:R-:W-:Y:S01]  /*4d40*/  MOV R98, R61 ;  /* 0x0000003d00627202 */ /* 0x000fe20000000f00 */
[----:B------:R-:W-:Y:S02]  /*4d50*/  IMAD.MOV.U32 R90, RZ, RZ, R73 ;  /* 0x000000ffff5a7224 */ /* 0x000fe400078e0049 */
[----:B------:R-:W-:Y:S02]  /*4d60*/  IMAD.MOV.U32 R91, RZ, RZ, R74 ;  /* 0x000000ffff5b7224 */ /* 0x000fe400078e004a */
[----:B------:R-:W-:Y:S01]  /*4d70*/  IMAD.MOV.U32 R95, RZ, RZ, R37 ;  /* 0x000000ffff5f7224 */ /* 0x000fe200078e0025 */
[----:B------:R-:W-:Y:S01]  /*4d80*/  HMMA.16816.F32.BF16 R60, R4, R26, R132 ;  /* 0x0000001a043c723c */ /* 0x000fe20000041884 */
[----:B------:R-:W-:Y:S01]  /*4d90*/  MOV R94, R38 ;  /* 0x00000026005e7202 */ /* 0x000fe20000000f00 */
[----:B------:R-:W-:-:S02]  /*4da0*/  IMAD.MOV.U32 R93, RZ, RZ, R39 ;  /* 0x000000ffff5d7224 */ /* 0x000fc400078e0027 */
[----:B------:R-:W-:Y:S02]  /*4db0*/  IMAD.MOV.U32 R92, RZ, RZ, R20 ;  /* 0x000000ffff5c7224 */ /* 0x000fe400078e0014 */
[----:B------:R-:W2:Y:S01]  /*4dc0*/  LDSM.16.MT88.4 R20, [R226+0x7900] ;  /* 0x00790000e214783b */ /* 0x000ea20000004200 */
[----:B------:R-:W-:Y:S01]  /*4dd0*/  IMAD.MOV.U32 R132, RZ, RZ, R48 ;  /* 0x000000ffff847224 */ /* 0x000fe200078e0030 */
[----:B------:R-:W-:Y:S01]  /*4de0*/  MOV R26, R75 ;  /* 0x0000004b001a7202 */ /* 0x000fe20000000f00 */
[----:B------:R-:W-:Y:S01]  /*4df0*/  IMAD.MOV.U32 R135, RZ, RZ, R50 ;  /* 0x000000ffff877224 */ /* 0x000fe200078e0032 */
[----:B------:R-:W-:Y:S01]  /*4e00*/  MOV R133, R72 ;  /* 0x0000004800857202 */ /* 0x000fe20000000f00 */
[----:B------:R-:W-:Y:S02]  /*4e10*/  IMAD.MOV.U32 R134, RZ, RZ, R51 ;  /* 0x000000ffff867224 */ /* 0x000fe400078e0033 */
[----:B------:R-:W-:Y:S01]  /*4e20*/  IMAD.MOV.U32 R27, RZ, RZ, R36 ;  /* 0x000000ffff1b7224 */ /* 0x000fe200078e0024 */
[C---:B-1----:R-:W-:Y:S07]  /*4e30*/  HMMA.16816.F32.BF16 R48, R4.reuse, R8, R124 ;  /* 0x000000080430723c */ /* 0x042fee000004187c */
[----:B------:R-:W-:Y:S01]  /*4e40*/  MOV R124, R64 ;  /* 0x00000040007c7202 */ /* 0x000fe20000000f00 */
[----:B------:R-:W-:Y:S01]  /*4e50*/  HMMA.16816.F32.BF16 R36, R4, R10, R116 ;  /* 0x0000000a0424723c */ /* 0x000fe20000041874 */
[----:B------:R-:W-:Y:S01]  /*4e60*/  MOV R126, R66 ;  /* 0x00000042007e7202 */ /* 0x000fe20000000f00 */
[----:B------:R-:W-:Y:S01]  /*4e70*/  IMAD.MOV.U32 R125, RZ, RZ, R65 ;  /* 0x000000ffff7d7224 */ /* 0x000fe200078e0041 */
[----:B------:R-:W1:Y:S01]  /*4e80*/  LDSM.16.MT88.4 R8, [R228+0x7900] ;  /* 0x00790000e408783b */ /* 0x000e620000004200 */
[----:B------:R-:W-:-:S03]  /*4e90*/  IMAD.MOV.U32 R127, RZ, RZ, R67 ;  /* 0x000000ffff7f7224 */ /* 0x000fc600078e0043 */
[----:B------:R-:W-:Y:S01]  /*4ea0*/  MOV R118, R124 ;  /* 0x0000007c00767202 */ /* 0x000fe20000000f00 */
[----:B------:R-:W-:Y:S01]  /*4eb0*/  IMAD.MOV.U32 R119, RZ, RZ, R125 ;  /* 0x000000ffff777224 */ /* 0x000fe200078e007d */
        /* <DEDUP_REMOVED lines=16> */
[----:B------:R3:W-:Y:S01]  /*4fc0*/  MUFU.EX2 R101, R0 ;  /* 0x0000000000657308 */ /* 0x0007e20000000800 */
[----:B------:R-:W-:Y:S01]  /*4fd0*/  MOV R117, R119 ;  /* 0x0000007700757202 */ /* 0x000fe20000000f00 */
[----:B--2---:R-:W-:Y:S01]  /*4fe0*/  HMMA.16816.F32.BF16 R80, R4, R20, R108 ;  /* 0x000000140450723c */ /* 0x004fe2000004186c */
[----:B------:R-:W-:Y:S01]  /*4ff0*/  MOV R119, R125 ;  /* 0x0000007d00777202 */ /* 0x000fe20000000f00 */
[----:B------:R2:W5:Y:S01]  /*5000*/  LDL.LU R188, [R1+0x80] ;  /* 0x0000800001bc7983 */ /* 0x0005620000300800 */
[----:B------:R-:W-:-:S05]  /*5010*/  MOV R125, R127 ;  /* 0x0000007f007d7202 */ /* 0x000fca0000000f00 */
[----:B------:R-:W-:Y:S01]  /*5020*/  HMMA.16816.F32.BF16 R64, R4, R16, R120 ;  /* 0x000000100440723c */ /* 0x000fe20000041878 */
[----:B---3--:R-:W-:Y:S01]  /*5030*/  FFMA.FTZ R0, R118, c[0x0][0x2d0], -R12 ;  /* 0x0000b40076007a23 */ /* 0x008fe2000001080c */
[----:B------:R-:W-:Y:S01]  /*5040*/  MOV R127, R27 ;  /* 0x0000001b007f7202 */ /* 0x000fe20000000f00 */
[----:B------:R-:W-:-:S05]  /*5050*/  IMAD.MOV.U32 R118, RZ, RZ, R124 ;  /* 0x000000ffff767224 */ /* 0x000fca00078e007c */
[C---:B-1----:R-:W-:Y:S01]  /*5060*/  HMMA.16816.F32.BF16 R32, R4.reuse, R10, R28 ;  /* 0x0000000a0420723c */ /* 0x042fe2000004181c */
[----:B------:R-:W-:Y:S01]  /*5070*/  IMAD.MOV.U32 R124, RZ, RZ, R126 ;  /* 0x000000ffff7c7224 */ /* 0x000fe200078e007e */
[----:B------:R-:W-:Y:S01]  /*5080*/  LDSM.16.MT88.4 R16, [R226+0x2100] ;  /* 0x00210000e210783b */ /* 0x000fe20000004200 */
[----:B------:R-:W-:Y:S02]  /*5090*/  IMAD.MOV.U32 R126, RZ, RZ, R26 ;  /* 0x000000ffff7e7224 */ /* 0x000fe400078e001a */
[----:B------:R-:W-:Y:S02]  /*50a0*/  IMAD.MOV.U32 R26, RZ, RZ, R132 ;  /* 0x000000ffff1a7224 */ /* 0x000fe400078e0084 */
[----:B------:R-:W-:Y:S01]  /*50b0*/  IMAD.MOV.U32 R132, RZ, RZ, R134 ;  /* 0x000000ffff847224 */ /* 0x000fe200078e0086 */
[----:B------:R-:W-:Y:S01]  /*50c0*/  HMMA.16816.F32.BF16 R44, R4, R8, R104 ;  /* 0x00000008042c723c */ /* 0x000fe20000041868 */
[----:B------:R-:W-:Y:S01]  /*50d0*/  IMAD.MOV.U32 R116, RZ, RZ, R118 ;  /* 0x000000ffff747224 */ /* 0x000fe200078e0076 */
[----:B------:R-:W-:Y:S01]  /*50e0*/  MOV R27, R133 ;  /* 0x00000085001b7202 */ /* 0x000fe20000000f00 */
[----:B------:R-:W-:Y:S01]  /*50f0*/  IMAD.MOV.U32 R134, RZ, RZ, R24 ;  /* 0x000000ffff867224 */ /* 0x000fe200078e0018 */
[----:B------:R-:W1:Y:S01]  /*5100*/  LDSM.16.MT88.4 R8, [R229+0x2100] ;  /* 0x00210000e508783b */ /* 0x000e620000004200 */
[----:B------:R-:W-:-:S02]  /*5110*/  IMAD.MOV.U32 R118, RZ, RZ, R124 ;  /* 0x000000ffff767224 */ /* 0x000fc400078e007c */
[----:B------:R-:W-:Y:S01]  /*5120*/  IMAD.MOV.U32 R24, RZ, RZ, R97 ;  /* 0x000000ffff187224 */ /* 0x000fe200078e0061 */
[----:B------:R-:W-:Y:S01]  /*5130*/  HMMA.16816.F32.BF16 R72, R4, R22, R128 ;  /* 0x000000160448723c */ /* 0x000fe20000041880 */
[----:B------:R-:W-:Y:S01]  /*5140*/  IMAD.MOV.U32 R124, RZ, RZ, R126 ;  /* 0x000000ffff7c7224 */ /* 0x000fe200078e007e */
[----:B------:R-:W-:Y:S01]  /*5150*/  MOV R133, R135 ;  /* 0x0000008700857202 */ /* 0x000fe20000000f00 */
[----:B------:R-:W-:Y:S01]  /*5160*/  IMAD.MOV.U32 R97, RZ, RZ, R88 ;  /* 0x000000ffff617224 */ /* 0x000fe200078e0058 */
[----:B------:R-:W3:Y:S01]  /*5170*/  LDSM.16.MT88.4 R20, [R225+0x2100] ;  /* 0x00210000e114783b */ /* 0x000ee20000004200 */
[----:B------:R-:W-:Y:S02]  /*5180*/  IMAD.MOV.U32 R126, RZ, RZ, R26 ;  /* 0x000000ffff7e7224 */ /* 0x000fe400078e001a */
[----:B------:R-:W-:Y:S02]  /*5190*/  IMAD.MOV.U32 R88, RZ, RZ, R152 ;  /* 0x000000ffff587224 */ /* 0x000fe400078e0098 */
[----:B------:R-:W-:Y:S01]  /*51a0*/  IMAD.MOV.U32 R26, RZ, RZ, R132 ;  /* 0x000000ffff1a7224 */ /* 0x000fe200078e0084 */
[----:B------:R4:W1:Y:S01]  /*51b0*/  MUFU.EX2 R152, R0 ;  /* 0x0000000000987308 */ /* 0x0008620000000800 */
[----:B------:R-:W-:-:S02]  /*51c0*/  IMAD.MOV.U32 R132, RZ, RZ, R134 ;  /* 0x000000ffff847224 */ /* 0x000fc400078e0086 */
[----:B------:R-:W-:Y:S02]  /*51d0*/  IMAD.MOV.U32 R134, RZ, RZ, R24 ;  /* 0x000000ffff867224 */ /* 0x000fe400078e0018 */
[----:B------:R-:W-:Y:S02]  /*51e0*/  IMAD.MOV.U32 R24, RZ, RZ, R97 ;  /* 0x000000ffff187224 */ /* 0x000fe400078e0061 */
[----:B------:R-:W-:Y:S02]  /*51f0*/  IMAD.MOV.U32 R97, RZ, RZ, R88 ;  /* 0x000000ffff617224 */ /* 0x000fe400078e0058 */
[----:B------:R-:W-:Y:S02]  /*5200*/  IMAD.MOV.U32 R88, RZ, RZ, R153 ;  /* 0x000000ffff587224 */ /* 0x000fe400078e0099 */
[----:B----4-:R-:W-:Y:S01]  /*5210*/  FFMA.FTZ R0, R117, c[0x0][0x2d0], -R12 ;  /* 0x0000b40075007a23 */ /* 0x010fe2000001080c */
[----:B------:R-:W-:Y:S02]  /*5220*/  MOV R117, R119 ;  /* 0x0000007700757202 */ /* 0x000fe40000000f00 */
[----:B------:R-:W-:Y:S01]  /*5230*/  MOV R119, R125 ;  /* 0x0000007d00777202 */ /* 0x000fe20000000f00 */
[----:B------:R4:W-:Y:S01]  /*5240*/  MUFU.EX2 R153, R0 ;  /* 0x0000000000997308 */ /* 0x0009e20000000800 */
[----:B------:R-:W-:-:S02]  /*5250*/  MOV R125, R127 ;  /* 0x0000007f007d7202 */ /* 0x000fc40000000f00 */
[----:B------:R-:W-:Y:S02]  /*5260*/  MOV R135, R96 ;  /* 0x0000006000877202 */ /* 0x000fe40000000f00 */
[----:B------:R-:W-:Y:S02]  /*5270*/  MOV R127, R27 ;  /* 0x0000001b007f7202 */ /* 0x000fe40000000f00 */
[----:B------:R-:W-:Y:S02]  /*5280*/  MOV R96, R92 ;  /* 0x0000005c00607202 */ /* 0x000fe40000000f00 */
[----:B------:R-:W-:Y:S01]  /*5290*/  MOV R27, R133 ;  /* 0x00000085001b7202 */ /* 0x000fe20000000f00 */
[----:B----4-:R-:W-:Y:S02]  /*52a0*/  FFMA.FTZ R0, R116, c[0x0][0x2d0], -R12 ;  /* 0x0000b40074007a23 */ /* 0x010fe4000001080c */
[----:B------:R-:W-:Y:S01]  /*52b0*/  IMAD.MOV.U32 R116, RZ, RZ, R117 ;  /* 0x000000ffff747224 */ /* 0x000fe200078e0075 */
[----:B------:R-:W-:Y:S01]  /*52c0*/  MOV R117, R118 ;  /* 0x0000007600757202 */ /* 0x000fe20000000f00 */
[----:B------:R-:W-:Y:S01]  /*52d0*/  IMAD.MOV.U32 R118, RZ, RZ, R119 ;  /* 0x000000ffff767224 */ /* 0x000fe200078e0077 */
[----:B------:R-:W-:Y:S01]  /*52e0*/  MOV R119, R124 ;  /* 0x0000007c00777202 */ /* 0x000fe20000000f00 */
[----:B------:R-:W-:Y:S01]  /*52f0*/  IMAD.MOV.U32 R124, RZ, RZ, R125 ;  /* 0x000000ffff7c7224 */ /* 0x000fe200078e007d */
[----:B------:R-:W-:-:S02]  /*5300*/  MOV R92, R89 ;  /* 0x00000059005c7202 */ /* 0x000fc40000000f00 */
[----:B------:R-:W-:Y:S02]  /*5310*/  MOV R133, R135 ;  /* 0x0000008700857202 */ /* 0x000fe40000000f00 */
[----:B------:R-:W-:Y:S01]  /*5320*/  MOV R125, R126 ;  /* 0x0000007e007d7202 */ /* 0x000fe20000000f00 */
[----:B------:R-:W-:Y:S01]  /*5330*/  IMAD.MOV.U32 R126, RZ, RZ, R127 ;  /* 0x000000ffff7e7224 */ /* 0x000fe200078e007f */
[----:B------:R-:W-:Y:S02]  /*5340*/  MOV R89, R187 ;  /* 0x000000bb00597202 */ /* 0x000fe40000000f00 */
[----:B------:R-:W-:Y:S01]  /*5350*/  MOV R135, R96 ;  /* 0x0000006000877202 */ /* 0x000fe20000000f00 */
[----:B------:R-:W-:Y:S01]  /*5360*/  FFMA.FTZ R29, R156, c[0x0][0x2d0], -R2 ;  /* 0x0000b4009c1d7a23 */ /* 0x000fe20000010802 */
[----:B------:R-:W-:Y:S01]  /*5370*/  MOV R127, R26 ;  /* 0x0000001a007f7202 */ /* 0x000fe20000000f00 */
[----:B------:R-:W-:Y:S01]  /*5380*/  IMAD.MOV.U32 R26, RZ, RZ, R27 ;  /* 0x000000ffff1a7224 */ /* 0x000fe200078e001b */
[----:B------:R-:W-:Y:S01]  /*5390*/  MOV R96, R92 ;  /* 0x0000005c00607202 */ /* 0x000fe20000000f00 */
[----:B------:R2:W5:Y:S01]  /*53a0*/  LDL.LU R187, [R1+0x7c] ;  /* 0x00007c0001bb7983 */ /* 0x0005620000300800 */
[----:B------:R-:W-:Y:S01]  /*53b0*/  MOV R27, R132 ;  /* 0x00000084001b7202 */ /* 0x000fe20000000f00 */
[----:B------:R-:W-:Y:S01]  /*53c0*/  IMAD.MOV.U32 R132, RZ, RZ, R133 ;  /* 0x000000ffff847224 */ /* 0x000fe200078e0085 */
[----:B------:R-:W-:-:S02]  /*53d0*/  MOV R92, R89 ;  /* 0x00000059005c7202 */ /* 0x000fc40000000f00 */
[----:B------:R-:W-:Y:S01]  /*53e0*/  MOV R133, R134 ;  /* 0x0000008600857202 */ /* 0x000fe20000000f00 */
[----:B------:R-:W-:Y:S01]  /*53f0*/  IMAD.MOV.U32 R134, RZ, RZ, R135 ;  /* 0x000000ffff867224 */ /* 0x000fe200078e0087 */
[----:B------:R-:W-:Y:S02]  /*5400*/  MOV R89, R186 ;  /* 0x000000ba00597202 */ /* 0x000fe40000000f00 */
        /* <DEDUP_REMOVED lines=8> */
[----:B-1----:R-:W-:Y:S01]  /*5490*/  F2FP.BF16.PACK_AB R4, R152, R101 ;  /* 0x000000659804723e */ /* 0x002fe200000010ff */
[----:B------:R1:W4:Y:S01]  /*54a0*/  MUFU.EX2 R155, R0 ;  /* 0x00000000009b7308 */ /* 0x0003220000000800 */
[----:B------:R2:W5:Y:S01]  /*54b0*/  LDL.LU R186, [R1+0x78] ;  /* 0x0000780001ba7983 */ /* 0x0005620000300800 */
[----:B-1----:R-:W-:Y:S01]  /*54c0*/  FFMA.FTZ R0, R116, c[0x0][0x2d0], -R2 ;  /* 0x0000b40074007a23 */ /* 0x002fe20000010802 */
        /* <DEDUP_REMOVED lines=14> */
[----:B------:R-:W-:-:S02]  /*55b0*/  MOV R111, R117 ;  /* 0x00000075006f7202 */ /* 0x000fc40000000f00 */
[----:B------:R-:W-:Y:S01]  /*55c0*/  MOV R24, R96 ;  /* 0x0000006000187202 */ /* 0x000fe20000000f00 */
[----:B------:R-:W-:Y:S01]  /*55d0*/  IMAD.MOV.U32 R96, RZ, RZ, R97 ;  /* 0x000000ffff607224 */ /* 0x000fe200078e0061 */
[----:B------:R-:W-:Y:S02]  /*55e0*/  MOV R117, R119 ;  /* 0x0000007700757202 */ /* 0x000fe40000000f00 */
[----:B------:R-:W-:Y:S02]  /*55f0*/  MOV R119, R125 ;  /* 0x0000007d00777202 */ /* 0x000fe40000000f00 */
[----:B------:R-:W-:Y:S02]  /*5600*/  MOV R97, R92 ;  /* 0x0000005c00617202 */ /* 0x000fe40000000f00 */
[----:B------:R-:W-:Y:S01]  /*5610*/  MOV R125, R127 ;  /* 0x0000007f007d7202 */ /* 0x000fe20000000f00 */
[----:B------:R-:W-:Y:S01]  /*5620*/  IMAD.MOV.U32 R127, RZ, RZ, R26 ;  /* 0x000000ffff7f7224 */ /* 0x000fe200078e001a */
[----:B------:R1:W-:Y:S01]  /*5630*/  MUFU.EX2 R31, R0 ;  /* 0x00000000001f7308 */ /* 0x0003e20000000800 */
[----:B------:R-:W-:-:S02]  /*5640*/  IMAD.MOV.U32 R26, RZ, RZ, R132 ;  /* 0x000000ffff1a7224 */ /* 0x000fc400078e0084 */
[----:B------:R-:W-:Y:S02]  /*5650*/  IMAD.MOV.U32 R132, RZ, RZ, R134 ;  /* 0x000000ffff847224 */ /* 0x000fe400078e0086 */
[----:B------:R-:W-:Y:S02]  /*5660*/  IMAD.MOV.U32 R134, RZ, RZ, R24 ;  /* 0x000000ffff867224 */ /* 0x000fe400078e0018 */
[----:B------:R-:W-:Y:S02]  /*5670*/  IMAD.MOV.U32 R24, RZ, RZ, R97 ;  /* 0x000000ffff187224 */ /* 0x000fe400078e0061 */
[----:B------:R-:W-:Y:S02]  /*5680*/  IMAD.MOV.U32 R97, RZ, RZ, R102 ;  /* 0x000000ffff617224 */ /* 0x000fe400078e0066 */
[----:B-1----:R-:W-:-:S04]  /*5690*/  FFMA.FTZ R0, R116, c[0x0][0x2d0], -R2 ;  /* 0x0000b40074007a23 */ /* 0x002fc80000010802 */
[----:B------:R1:W1:Y:S01]  /*56a0*/  MUFU.EX2 R102, R0 ;  /* 0x0000000000667308 */ /* 0x0002620000000800 */
[----:B------:R-:W-:Y:S02]  /*56b0*/  IMAD.MOV.U32 R116, RZ, RZ, R118 ;  /* 0x000000ffff747224 */ /* 0x000fe400078e0076 */
[----:B------:R-:W-:Y:S02]  /*56c0*/  IMAD.MOV.U32 R118, RZ, RZ, R124 ;  /* 0x000000ffff767224 */ /* 0x000fe400078e007c */
[----:B------:R-:W-:Y:S02]  /*56d0*/  IMAD.MOV.U32 R124, RZ, RZ, R126 ;  /* 0x000000ffff7c7224 */ /* 0x000fe400078e007e */
[----:B------:R-:W-:Y:S02]  /*56e0*/  IMAD.MOV.U32 R110, RZ, RZ, R116 ;  /* 0x000000ffff6e7224 */ /* 0x000fe400078e0074 */
[----:B------:R-:W-:Y:S02]  /*56f0*/  IMAD.MOV.U32 R116, RZ, RZ, R118 ;  /* 0x000000ffff747224 */ /* 0x000fe400078e0076 */
[----:B-1----:R-:W-:Y:S01]  /*5700*/  FFMA.FTZ R0, R111, c[0x0][0x2d0], -R2 ;  /* 0x0000b4006f007a23 */ /* 0x002fe20000010802 */
[----:B------:R-:W-:-:S02]  /*5710*/  MOV R111, R117 ;  /* 0x00000075006f7202 */ /* 0x000fc40000000f00 */
[----:B------:R-:W-:Y:S02]  /*5720*/  MOV R117, R119 ;  /* 0x0000007700757202 */ /* 0x000fe40000000f00 */
[----:B------:R-:W-:Y:S01]  /*5730*/  MOV R119, R125 ;  /* 0x0000007d00777202 */ /* 0x000fe20000000f00 */
[----:B------:R-:W-:Y:S02]  /*5740*/  IMAD.MOV.U32 R125, RZ, RZ, R26 ;  /* 0x000000ffff7d7224 */ /* 0x000fe400078e001a */
        /* <DEDUP_REMOVED lines=9> */
[----:B------:R-:W-:-:S02]  /*57e0*/  IMAD.MOV.U32 R119, RZ, RZ, R26 ;  /* 0x000000ffff777224 */ /* 0x000fc400078e001a */
[----:B------:R-:W-:Y:S01]  /*57f0*/  IMAD.MOV.U32 R26, RZ, RZ, R132 ;  /* 0x000000ffff1a7224 */ /* 0x000fe200078e0084 */
[----:B------:R-:W-:Y:S01]  /*5800*/  MOV R126, R27 ;  /* 0x0000001b007e7202 */ /* 0x000fe20000000f00 */
[----:B------:R-:W-:Y:S02]  /*5810*/  IMAD.MOV.U32 R92, RZ, RZ, R185 ;  /* 0x000000ffff5c7224 */ /* 0x000fe400078e00b9 */
[----:B------:R-:W-:Y:S01]  /*5820*/  IMAD.MOV.U32 R132, RZ, RZ, R134 ;  /* 0x000000ffff847224 */ /* 0x000fe200078e0086 */
[----:B------:R-:W-:Y:S01]  /*5830*/  MOV R134, R154 ;  /* 0x0000009a00867202 */ /* 0x000fe20000000f00 */
[----:B------:R-:W-:Y:S01]  /*5840*/  FFMA.FTZ R28, R109, c[0x0][0x2d0], -R12 ;  /* 0x0000b4006d1c7a23 */ /* 0x000fe2000001080c */
[----:B------:R-:W-:Y:S01]  /*5850*/  MOV R27, R133 ;  /* 0x00000085001b7202 */ /* 0x000fe20000000f00 */
[----:B------:R2:W5:Y:S01]  /*5860*/  LDL.LU R185, [R1+0x74] ;  /* 0x0000740001b97983 */ /* 0x0005620000300800 */
[----:B-1----:R-:W-:Y:S02]  /*5870*/  FFMA.FTZ R0, R110, c[0x0][0x2d0], -R2 ;  /* 0x0000b4006e007a23 */ /* 0x002fe40000010802 */
[----:B------:R-:W-:-:S02]  /*5880*/  IMAD.MOV.U32 R110, RZ, RZ, R116 ;  /* 0x000000ffff6e7224 */ /* 0x000fc400078e0074 */
[----:B------:R-:W-:Y:S01]  /*5890*/  IMAD.MOV.U32 R116, RZ, RZ, R118 ;  /* 0x000000ffff747224 */ /* 0x000fe200078e0076 */
[----:B------:R-:W1:Y:S01]  /*58a0*/  MUFU.EX2 R154, R0 ;  /* 0x00000000009a7308 */ /* 0x000e620000000800 */
[----:B------:R-:W-:Y:S02]  /*58b0*/  MOV R133, R135 ;  /* 0x0000008700857202 */ /* 0x000fe40000000f00 */
[----:B------:R-:W-:Y:S02]  /*58c0*/  MOV R135, R96 ;  /* 0x0000006000877202 */ /* 0x000fe40000000f00 */
[----:B------:R-:W-:Y:S01]  /*58d0*/  MOV R109, R110 ;  /* 0x0000006e006d7202 */ /* 0x000fe20000000f00 */
[----:B------:R-:W-:Y:S01]  /*58e0*/  IMAD.MOV.U32 R110, RZ, RZ, R111 ;  /* 0x000000ffff6e7224 */ /* 0x000fe200078e006f */
[----:B------:R-:W-:Y:S02]  /*58f0*/  MOV R96, R92 ;  /* 0x0000005c00607202 */ /* 0x000fe40000000f00 */
[----:B------:R-:W-:-:S02]  /*5900*/  MOV R124, R27 ;  /* 0x0000001b007c7202 */ /* 0x000fc40000000f00 */
[----:B------:R-:W-:Y:S01]  /*5910*/  MOV R111, R116 ;  /* 0x00000074006f7202 */ /* 0x000fe20000000f00 */
[----:B------:R-:W-:Y:S01]  /*5920*/  IMAD.MOV.U32 R116, RZ, RZ, R117 ;  /* 0x000000ffff747224 */ /* 0x000fe200078e0075 */
[----:B------:R-:W-:Y:S02]  /*5930*/  MOV R27, R133 ;  /* 0x00000085001b7202 */ /* 0x000fe40000000f00 */
[----:B------:R-:W-:Y:S02]  /*5940*/  MOV R133, R135 ;  /* 0x0000008700857202 */ /* 0x000fe40000000f00 */
[----:B------:R-:W-:Y:S01]  /*5950*/  MOV R108, R109 ;  /* 0x0000006d006c7202 */ /* 0x000fe20000000f00 */
[----:B------:R-:W-:Y:S01]  /*5960*/  IMAD.MOV.U32 R109, RZ, RZ, R110 ;  /* 0x000000ffff6d7224 */ /* 0x000fe200078e006e */
[----:B------:R-:W-:Y:S02]  /*5970*/  MOV R135, R96 ;  /* 0x0000006000877202 */ /* 0x000fe40000000f00 */
[----:B------:R-:W-:Y:S01]  /*5980*/  MOV R110, R111 ;  /* 0x0000006f006e7202 */ /* 0x000fe20000000f00 */
[----:B------:R-:W-:Y:S01]  /*5990*/  IMAD.MOV.U32 R111, RZ, RZ, R116 ;  /* 0x000000ffff6f7224 */ /* 0x000fe200078e0074 */
[----:B------:R-:W-:Y:S01]  /*59a0*/  MOV R118, R27 ;  /* 0x0000001b00767202 */ /* 0x000fe20000000f00 */
[----:B------:R-:W-:Y:S01]  /*59b0*/  IMAD.MOV.U32 R131, RZ, RZ, R108 ;  /* 0x000000ffff837224 */ /* 0x000fe200078e006c */
[----:B------:R-:W-:-:S02]  /*59c0*/  MOV R27, R133 ;  /* 0x00000085001b7202 */ /* 0x000fc40000000f00 */
        /* <DEDUP_REMOVED lines=10> */
[----:B----4-:R-:W-:Y:S01]  /*5a70*/  F2FP.BF16.PACK_AB R6, R155, R153 ;  /* 0x000000999b06723e */ /* 0x010fe200000010ff */
[----:B------:R-:W-:Y:S01]  /*5a80*/  IMAD.MOV.U32 R130, RZ, RZ, R131 ;  /* 0x000000ffff827224 */ /* 0x000fe200078e0083 */
[----:B------:R-:W-:-:S02]  /*5a90*/  F2FP.BF16.PACK_AB R5, R102, R31 ;  /* 0x0000001f6605723e */ /* 0x000fc400000010ff */
[----:B-1----:R-:W-:Y:S01]  /*5aa0*/  F2FP.BF16.PACK_AB R7, R154, R103 ;  /* 0x000000679a07723e */ /* 0x002fe200000010ff */
        /* <DEDUP_REMOVED lines=10> */
[----:B------:R-:W-:Y:S01]  /*5b50*/  HMMA.16816.F32.BF16 R120, R4, R8, R148 ;  /* 0x000000080478723c */ /* 0x000fe20000041894 */
[----:B------:R-:W-:Y:S01]  /*5b60*/  IMAD.MOV.U32 R133, RZ, RZ, R24 ;  /* 0x000000ffff857224 */ /* 0x000fe200078e0018 */
[----:B------:R2:W5:Y:S01]  /*5b70*/  LDL.LU R184, [R1+0x70] ;  /* 0x0000700001b87983 */ /* 0x0005620000300800 */
[----:B------:R-:W-:-:S04]  /*5b80*/  MOV R116, R26 ;  /* 0x0000001a00747202 */ /* 0x000fc80000000f00 */
[----:B------:R-:W-:Y:S01]  /*5b90*/  MOV R151, R92 ;  /* 0x0000005c00977202 */ /* 0x000fe20000000f00 */
[----:B------:R-:W-:Y:S01]  /*5ba0*/  IMAD.MOV.U32 R150, RZ, RZ, R93 ;  /* 0x000000ffff967224 */ /* 0x000fe200078e005d */
[----:B------:R-:W-:Y:S01]  /*5bb0*/  MOV R149, R94 ;  /* 0x0000005e00957202 */ /* 0x000fe20000000f00 */
[----:B------:R-:W-:Y:S01]  /*5bc0*/  IMAD.MOV.U32 R148, RZ, RZ, R95 ;  /* 0x000000ffff947224 */ /* 0x000fe200078e005f */
[----:B------:R-:W-:Y:S01]  /*5bd0*/  MOV R128, R130 ;  /* 0x0000008200807202 */ /* 0x000fe20000000f00 */
[C---:B------:R-:W-:Y:S01]  /*5be0*/  HMMA.16816.F32.BF16 R92, R4.reuse, R10, R140 ;  /* 0x0000000a045c723c */ /* 0x040fe2000004188c */
[--C-:B------:R-:W-:Y:S01]  /*5bf0*/  FFMA.FTZ R27, R161, c[0x0][0x2d0], -R12.reuse ;  /* 0x0000b400a11b7a23 */ /* 0x100fe2000001080c */
[----:B------:R2:W5:Y:S01]  /*5c00*/  LDL.LU R163, [R1+0x6c] ;  /* 0x00006c0001a37983 */ /* 0x0005620000300800 */
[--C-:B------:R-:W-:Y:S02]  /*5c10*/  FFMA.FTZ R26, R160, c[0x0][0x2d0], -R12.reuse ;  /* 0x0000b400a01a7a23 */ /* 0x100fe4000001080c */
[----:B------:R-:W-:Y:S01]  /*5c20*/  FFMA.FTZ R25, R159, c[0x0][0x2d0], -R12 ;  /* 0x0000b4009f197a23 */ /* 0x000fe2000001080c */
        /* <DEDUP_REMOVED lines=11> */
[--C-:B------:R-:W-:Y:S01]  /*5ce0*/  FFMA.FTZ R24, R158, c[0x0][0x2d0], -R2.reuse ;  /* 0x0000b4009e187a23 */ /* 0x100fe20000010802 */
[----:B------:R-:W1:Y:S01]  /*5cf0*/  LDSM.16.MT88.4 R12, [R225+0x5100] ;  /* 0x00510000e10c783b */ /* 0x000e620000004200 */
[--C-:B------:R-:W-:Y:S01]  /*5d00*/  FFMA.FTZ R0, R157, c[0x0][0x2d0], -R2.reuse ;  /* 0x0000b4009d007a23 */ /* 0x100fe20000010802 */
[----:B------:R-:W-:Y:S01]  /*5d10*/  MOV R108, R90 ;  /* 0x0000005a006c7202 */ /* 0x000fe20000000f00 */
[----:B------:R-:W-:Y:S01]  /*5d20*/  IMAD.MOV.U32 R131, RZ, RZ, R109 ;  /* 0x000000ffff837224 */ /* 0x000fe200078e006d */
[----:B------:R-:W-:Y:S01]  /*5d30*/  HMMA.16816.F32.BF16 R112, R4, R16, R168 ;  /* 0x000000100470723c */ /* 0x000fe200000418a8 */
[----:B------:R-:W-:Y:S01]  /*5d40*/  FFMA.FTZ R30, R110, c[0x0][0x2d0], -R2 ;  /* 0x0000b4006e1e7a23 */ /* 0x000fe20000010802 */
[----:B------:R-:W-:Y:S01]  /*5d50*/  MOV R110, R88 ;  /* 0x00000058006e7202 */ /* 0x000fe20000000f00 */
[----:B------:R-:W-:Y:S01]  /*5d60*/  IMAD.MOV.U32 R109, RZ, RZ, R89 ;  /* 0x000000ffff6d7224 */ /* 0x000fe200078e0059 */
[----:B------:R-:W4:Y:S01]  /*5d70*/  LDSM.16.MT88.4 R8, [R226+0x5100] ;  /* 0x00510000e208783b */ /* 0x000f220000004200 */
[----:B------:R-:W-:-:S03]  /*5d80*/  IMAD.MOV.U32 R2, RZ, RZ, R91 ;  /* 0x000000ffff027224 */ /* 0x000fc600078e005b */
[----:B------:R-:W-:Y:S01]  /*5d90*/  HMMA.16816.F32.BF16 R88, R4, R18, R164 ;  /* 0x000000120458723c */ /* 0x000fe200000418a4 */
[----:B------:R-:W2:Y:S01]  /*5da0*/  LDSM.16.MT88.4 R16, [R228+0x2100] ;  /* 0x00210000e410783b */ /* 0x000ea20000004200 */
[----:B------:R-:W-:-:S03]  /*5db0*/  IMAD.MOV.U32 R140, RZ, RZ, R118 ;  /* 0x000000ffff8c7224 */ /* 0x000fc600078e0076 */
[----:B------:R1:W5:Y:S03]  /*5dc0*/  LDL.LU R162, [R1+0x68] ;  /* 0x0000680001a27983 */ /* 0x0003660000300800 */
[C---:B---3--:R-:W-:Y:S01]  /*5dd0*/  HMMA.16816.F32.BF16 R104, R4.reuse, R20, R128 ;  /* 0x000000140468723c */ /* 0x048fe20000041880 */
[----:B------:R3:W5:Y:S04]  /*5de0*/  LDL.LU R161, [R1+0x64] ;  /* 0x0000640001a17983 */ /* 0x0007680000300800 */
[----:B------:R3:W5:Y:S03]  /*5df0*/  LDL.LU R160, [R1+0x60] ;  /* 0x0000600001a07983 */ /* 0x0007660000300800 */
[C---:B------:R-:W-:Y:S01]  /*5e00*/  HMMA.16816.F32.BF16 R20, R4.reuse, R22, R176 ;  /* 0x000000160414723c */ /* 0x040fe200000418b0 */
[----:B------:R3:W5:Y:S04]  /*5e10*/  LDL.LU R159, [R1+0x5c] ;  /* 0x00005c00019f7983 */ /* 0x0007680000300800 */
[----:B------:R3:W5:Y:S04]  /*5e20*/  LDL.LU R158, [R1+0x58] ;  /* 0x00005800019e7983 */ /* 0x0007680000300800 */
[----:B------:R3:W5:Y:S01]  /*5e30*/  LDL.LU R157, [R1+0x54] ;  /* 0x00005400019d7983 */ /* 0x0007620000300800 */
[C---:B-1----:R-:W-:Y:S03]  /*5e40*/  HMMA.16816.F32.BF16 R176, R4.reuse, R12, R144 ;  /* 0x0000000c04b0723c */ /* 0x042fe60000041890 */
[----:B------:R3:W5:Y:S05]  /*5e50*/  LDL.LU R156, [R1+0x50] ;  /* 0x00005000019c7983 */ /* 0x00076a0000300800 */
[C---:B------:R-:W-:Y:S01]  /*5e60*/  HMMA.16816.F32.BF16 R164, R4.reuse, R14, R136 ;  /* 0x0000000e04a4723c */ /* 0x040fe20000041888 */
[----:B------:R-:W1:Y:S07]  /*5e70*/  LDSM.16.MT88.4 R12, [R228+0x5100] ;  /* 0x00510000e40c783b */ /* 0x000e6e0000004200 */
[C---:B----4-:R-:W-:Y:S08]  /*5e80*/  HMMA.16816.F32.BF16 R144, R4.reuse, R8, R52 ;  /* 0x000000080490723c */ /* 0x050ff00000041834 */
[C---:B--2---:R-:W-:Y:S08]  /*5e90*/  HMMA.16816.F32.BF16 R128, R4.reuse, R16, R180 ;  /* 0x000000100480723c */ /* 0x044ff000000418b4 */
[C---:B------:R-:W-:Y:S01]  /*5ea0*/  HMMA.16816.F32.BF16 R168, R4.reuse, R18, R172 ;  /* 0x0000001204a8723c */ /* 0x040fe200000418ac */
[----:B------:R-:W2:Y:S07]  /*5eb0*/  LDSM.16.MT88.4 R16, [R229+0x5100] ;  /* 0x00510000e510783b */ /* 0x000eae0000004200 */
[C---:B------:R-:W-:Y:S01]  /*5ec0*/  HMMA.16816.F32.BF16 R52, R4.reuse, R10, R40 ;  /* 0x0000000a0434723c */ /* 0x040fe20000041828 */
[----:B------:R-:W4:Y:S07]  /*5ed0*/  LDSM.16.MT88.4 R8, [R225+0x8100] ;  /* 0x00810000e108783b */ /* 0x000f2e0000004200 */
[C---:B-1----:R-:W-:Y:S08]  /*5ee0*/  HMMA.16816.F32.BF16 R68, R4.reuse, R12, R68 ;  /* 0x0000000c0444723c */ /* 0x042ff00000041844 */
[C---:B------:R-:W-:Y:S01]  /*5ef0*/  HMMA.16816.F32.BF16 R40, R4.reuse, R14, R60 ;  /* 0x0000000e0428723c */ /* 0x040fe2000004183c */
[----:B------:R-:W1:Y:S07]  /*5f00*/  LDSM.16.MT88.4 R12, [R229+0x8100] ;  /* 0x00810000e50c783b */ /* 0x000e6e0000004200 */
[C---:B--2---:R-:W-:Y:S08]  /*5f10*/  HMMA.16816.F32.BF16 R84, R4.reuse, R16, R84 ;  /* 0x000000100454723c */ /* 0x044ff00000041854 */
[C---:B------:R-:W-:Y:S01]  /*5f20*/  HMMA.16816.F32.BF16 R76, R4.reuse, R18, R76 ;  /* 0x00000012044c723c */ /* 0x040fe2000004184c */
[----:B------:R-:W2:Y:S07]  /*5f30*/  LDSM.16.MT88.4 R16, [R226+0x8100] ;  /* 0x00810000e210783b */ /* 0x000eae0000004200 */
[C---:B----4-:R-:W-:Y:S08]  /*5f40*/  HMMA.16816.F32.BF16 R48, R4.reuse, R8, R48 ;  /* 0x000000080430723c */ /* 0x050ff00000041830 */
[C---:B------:R-:W-:Y:S01]  /*5f50*/  HMMA.16816.F32.BF16 R36, R4.reuse, R10, R36 ;  /* 0x0000000a0424723c */ /* 0x040fe20000041824 */
[----:B------:R-:W4:Y:S07]  /*5f60*/  LDSM.16.MT88.4 R8, [R228+0x8100] ;  /* 0x00810000e408783b */ /* 0x000f2e0000004200 */
[----:B-1----:R-:W-:Y:S01]  /*5f70*/  HMMA.16816.F32.BF16 R60, R4, R14, R56 ;  /* 0x0000000e043c723c */ /* 0x002fe20000041838 */
[----:B------:R-:W-:Y:S01]  /*5f80*/  IMAD.MOV.U32 R138, RZ, RZ, R116 ;  /* 0x000000ffff8a7224 */ /* 0x000fe200078e0074 */
[----:B------:R-:W-:-:S06]  /*5f90*/  MOV R139, R117 ;  /* 0x00000075008b7202 */ /* 0x000fcc0000000f00 */
[----:B------:R-:W-:Y:S01]  /*5fa0*/  HMMA.16816.F32.BF16 R64, R4, R12, R64 ;  /* 0x0000000c0440723c */ /* 0x000fe20000041840 */
[----:B------:R-:W-:Y:S01]  /*5fb0*/  IMAD.MOV.U32 R136, RZ, RZ, R110 ;  /* 0x000000ffff887224 */ /* 0x000fe200078e006e */
[----:B------:R-:W-:-:S06]  /*5fc0*/  MOV R137, R111 ;  /* 0x0000006f00897202 */ /* 0x000fcc0000000f00 */
[C---:B--2---:R-:W-:Y:S08]  /*5fd0*/  HMMA.16816.F32.BF16 R172, R4.reuse, R16, R80 ;  /* 0x0000001004ac723c */ /* 0x044ff00000041850 */
[----:B------:R-:W-:Y:S01]  /*5fe0*/  HMMA.16816.F32.BF16 R180, R4, R18, R72 ;  /* 0x0000001204b4723c */ /* 0x000fe20000041848 */
[----:B------:R-:W-:Y:S01]  /*5ff0*/  IMAD.MOV.U32 R15, RZ, RZ, R62 ;  /* 0x000000ffff0f7224 */ /* 0x000fe200078e003e */
[----:B------:R-:W-:-:S06]  /*6000*/  MOV R14, R63 ;  /* 0x0000003f000e7202 */ /* 0x000fcc0000000f00 */
[----:B----4-:R-:W-:Y:S01]  /*6010*/  HMMA.16816.F32.BF16 R44, R4, R8, R44 ;  /* 0x00000008042c723c */ /* 0x010fe2000004182c */
[----:B------:R-:W-:Y:S01]  /*6020*/  IMAD.MOV.U32 R62, RZ, RZ, R108 ;  /* 0x000000ffff3e7224 */ /* 0x000fe200078e006c */
[----:B------:R-:W-:-:S06]  /*6030*/  MOV R63, R109 ;  /* 0x0000006d003f7202 */ /* 0x000fcc0000000f00 */
[----:B------:R-:W-:Y:S01]  /*6040*/  HMMA.16816.F32.BF16 R32, R4, R10, R32 ;  /* 0x0000000a0420723c */ /* 0x000fe20000041820 */
[----:B------:R1:W-:Y:S01]  /*6050*/  MUFU.EX2 R7, R0 ;  /* 0x0000000000077308 */ /* 0x0003e20000000800 */
[----:B------:R-:W-:Y:S01]  /*6060*/  LDSM.16.MT88.4 R108, [R225+0x2900] ;  /* 0x00290000e16c783b */ /* 0x000fe20000004200 */
[----:B------:R-:W-:Y:S01]  /*6070*/  IMAD.MOV.U32 R57, RZ, RZ, R60 ;  /* 0x000000ffff397224 */ /* 0x000fe200078e003c */
[----:B------:R-:W-:Y:S01]  /*6080*/  MOV R56, R61 ;  /* 0x0000003d00387202 */ /* 0x000fe20000000f00 */
[----:B------:R-:W-:Y:S01]  /*6090*/  IMAD.MOV.U32 R82, RZ, RZ, R149 ;  /* 0x000000ffff527224 */ /* 0x000fe200078e0095 */
[----:B------:R-:W-:Y:S01]  /*60a0*/  MOV R83, R150 ;  /* 0x0000009600537202 */ /* 0x000fe20000000f00 */
[----:B------:R-:W-:Y:S01]  /*60b0*/  IMAD.MOV.U32 R80, RZ, RZ, R143 ;  /* 0x000000ffff507224 */ /* 0x000fe200078e008f */
[----:B------:R-:W-:Y:S01]  /*60c0*/  MOV R81, R148 ;  /* 0x0000009400517202 */ /* 0x000fe20000000f00 */
[----:B------:R-:W-:Y:S01]  /*60d0*/  MUFU.EX2 R12, R28 ;  /* 0x0000001c000c7308 */ /* 0x000fe20000000800 */
[----:B------:R-:W-:Y:S01]  /*60e0*/  MOV R18, R65 ;  /* 0x0000004100127202 */ /* 0x000fe20000000f00 */
[----:B------:R-:W-:Y:S01]  /*60f0*/  IMAD.MOV.U32 R19, RZ, RZ, R64 ;  /* 0x000000ffff137224 */ /* 0x000fe200078e0040 */
[----:B------:R-:W-:Y:S01]  /*6100*/  MOV R16, R67 ;  /* 0x0000004300107202 */ /* 0x000fe20000000f00 */
[----:B------:R-:W-:Y:S01]  /*6110*/  IMAD.MOV.U32 R17, RZ, RZ, R66 ;  /* 0x000000ffff117224 */ /* 0x000fe200078e0042 */
[----:B------:R-:W-:Y:S01]  /*6120*/  LDSM.16.MT88.4 R72, [R225+0x8900] ;  /* 0x00890000e148783b */ /* 0x000fe20000004200 */
[----:B-1----:R-:W-:Y:S01]  /*6130*/  FADD.FTZ R0, R142, R141 ;  /* 0x0000008d8e007221 */ /* 0x002fe20000010000 */
[----:B------:R-:W-:Y:S01]  /*6140*/  MOV R141, R119 ;  /* 0x00000077008d7202 */ /* 0x000fe20000000f00 */
[----:B------:R-:W-:Y:S01]  /*6150*/  IMAD.MOV.U32 R60, RZ, RZ, R151 ;  /* 0x000000ffff3c7224 */ /* 0x000fe200078e0097 */
[----:B------:R-:W1:Y:S01]  /*6160*/  LDSM.16.MT88.4 R116, [R226+0x2900] ;  /* 0x00290000e274783b */ /* 0x000e620000004200 */
[----:B------:R-:W-:Y:S01]  /*6170*/  MOV R61, R2 ;  /* 0x00000002003d7202 */ /* 0x000fe20000000f00 */
[----:B------:R-:W-:Y:S01]  /*6180*/  FADD.FTZ R2, R132, R127 ;  /* 0x0000007f84027221 */ /* 0x000fe20000010000 */
[----:B------:R-:W-:Y:S01]  /*6190*/  MOV R149, R133 ;  /* 0x0000008500957202 */ /* 0x000fe20000000f00 */
[----:B------:R-:W-:Y:S01]  /*61a0*/  IMAD.MOV.U32 R150, RZ, RZ, R134 ;  /* 0x000000ffff967224 */ /* 0x000fe200078e0086 */
[----:B------:R-:W-:Y:S01]  /*61b0*/  MOV R151, R135 ;  /* 0x0000008700977202 */ /* 0x000fe20000000f00 */
[----:B------:R-:W-:Y:S01]  /*61c0*/  IMAD.MOV.U32 R142, RZ, RZ, R124 ;  /* 0x000000ffff8e7224 */ /* 0x000fe200078e007c */
[----:B------:R-:W-:Y:S01]  /*61d0*/  MOV R143, R125 ;  /* 0x0000007d008f7202 */ /* 0x000fe20000000f00 */
[----:B------:R-:W-:Y:S01]  /*61e0*/  IMAD.MOV.U32 R148, RZ, RZ, R126 ;  /* 0x000000ffff947224 */ /* 0x000fe200078e007e */
[----:B------:R-:W2:Y:S04]  /*61f0*/  LDSM.16.MT88.4 R132, [R228+0x2900] ;  /* 0x00290000e484783b */ /* 0x000ea80000004200 */
[----:B------:R-:W4:Y:S01]  /*6200*/  LDSM.16.MT88.4 R124, [R229+0x2900] ;  /* 0x00290000e57c783b */ /* 0x000f220000004200 */
[----:B------:R1:W1:Y:S01]  /*6210*/  MUFU.EX2 R11, R27 ;  /* 0x0000001b000b7308 */ /* 0x0002620000000800 */
[----:B------:R-:W-:-:S02]  /*6220*/  FADD.FTZ R0, R80, R0 ;  /* 0x0000000050007221 */ /* 0x000fc40000010000 */
[----:B------:R-:W-:Y:S01]  /*6230*/  FADD.FTZ R4, R81, R2 ;  /* 0x0000000251047221 */ /* 0x000fe20000010000 */
[----:B------:R-:W-:Y:S04]  /*6240*/  LDSM.16.MT88.4 R64, [R228+0x5900] ;  /* 0x00590000e440783b */ /* 0x000fe80000004200 */
[----:B------:R1:W-:Y:S01]  /*6250*/  MUFU.EX2 R10, R26 ;  /* 0x0000001a000a7308 */ /* 0x0003e20000000800 */
[----:B------:R-:W-:-:S07]  /*6260*/  IMAD.MOV.U32 R13, RZ, RZ, R62 ;  /* 0x000000ffff0d7224 */ /* 0x000fce00078e003e */
[----:B------:R-:W1:Y:S01]  /*6270*/  MUFU.EX2 R9, R25 ;  /* 0x0000001900097308 */ /* 0x000e620000000800 */
[----:B------:R-:W-:-:S07]  /*6280*/  FADD.FTZ R2, R82, R0 ;  /* 0x0000000052027221 */ /* 0x000fce0000010000 */
[----:B------:R-:W1:Y:S01]  /*6290*/  MUFU.EX2 R8, R24 ;  /* 0x0000001800087308 */ /* 0x000e620000000800 */
[----:B------:R-:W-:-:S07]  /*62a0*/  IMAD.MOV.U32 R62, RZ, RZ, R136 ;  /* 0x000000ffff3e7224 */ /* 0x000fce00078e0088 */
[----:B------:R2:W-:Y:S01]  /*62b0*/  MUFU.EX2 R5, R29 ;  /* 0x0000001d00057308 */ /* 0x0005e20000000800 */
[----:B------:R-:W-:-:S07]  /*62c0*/  FADD.FTZ R0, R83, R4 ;  /* 0x0000000453007221 */ /* 0x000fce0000010000 */
[----:B------:R-:W2:Y:S01]  /*62d0*/  MUFU.EX2 R6, R30 ;  /* 0x0000001e00067308 */ /* 0x000ea20000000800 */
[----:B------:R-:W-:Y:S01]  /*62e0*/  IMAD.MOV.U32 R136, RZ, RZ, R138 ;  /* 0x000000ffff887224 */ /* 0x000fe200078e008a */
[----:B-1----:R-:W-:Y:S01]  /*62f0*/  MOV R27, R14 ;  /* 0x0000000e001b7202 */ /* 0x002fe20000000f00 */
[----:B------:R-:W-:Y:S01]  /*6300*/  IMAD.MOV.U32 R138, RZ, RZ, R140 ;  /* 0x000000ffff8a7224 */ /* 0x000fe200078e008c */
[----:B------:R-:W-:Y:S01]  /*6310*/  MOV R140, R141 ;  /* 0x0000008d008c7202 */ /* 0x000fe20000000f00 */
[----:B------:R-:W-:Y:S01]  /*6320*/  IMAD.MOV.U32 R141, RZ, RZ, R142 ;  /* 0x000000ffff8d7224 */ /* 0x000fe200078e008e */
        /* <DEDUP_REMOVED lines=13> */
[----:B------:R-:W-:Y:S01]  /*6400*/  FADD.FTZ R2, R60, R2 ;  /* 0x000000023c027221 */ /* 0x000fe20000010000 */
[----:B------:R-:W-:Y:S01]  /*6410*/  F2FP.BF16.PACK_AB R96, R11, R12 ;  /* 0x0000000c0b60723e */ /* 0x000fe200000010ff */
[----:B--2---:R-:W-:Y:S01]  /*6420*/  IMAD.MOV.U32 R29, RZ, RZ, R62 ;  /* 0x000000ffff1d7224 */ /* 0x004fe200078e003e */
[----:B------:R-:W-:Y:S01]  /*6430*/  F2FP.BF16.PACK_AB R98, R9, R10 ;  /* 0x0000000a0962723e */ /* 0x000fe200000010ff */
[----:B------:R-:W-:Y:S01]  /*6440*/  IMAD.MOV.U32 R24, RZ, RZ, R57 ;  /* 0x000000ffff187224 */ /* 0x000fe200078e0039 */
[----:B------:R-:W-:Y:S01]  /*6450*/  F2FP.BF16.PACK_AB R97, R7, R8 ;  /* 0x000000080761723e */ /* 0x000fe200000010ff */
[----:B------:R-:W-:Y:S01]  /*6460*/  LDSM.16.MT88.4 R80, [R226+0x8900] ;  /* 0x00890000e250783b */ /* 0x000fe20000004200 */
[----:B------:R-:W-:-:S07]  /*6470*/  F2FP.BF16.PACK_AB R99, R6, R5 ;  /* 0x000000050663723e */ /* 0x000fce00000010ff */
[C---:B------:R-:W-:Y:S08]  /*6480*/  HMMA.16816.F32.BF16 R112, R96.reuse, R116, R112 ;  /* 0x000000746070723c */ /* 0x040ff00000041870 */
[C---:B------:R-:W-:Y:S07]  /*6490*/  HMMA.16816.F32.BF16 R116, R96.reuse, R118, R88 ;  /* 0x000000766074723c */ /* 0x040fee0000041858 */
[----:B------:R-:W-:Y:S01]  /*64a0*/  MOV R90, R142 ;  /* 0x0000008e005a7202 */ /* 0x000fe20000000f00 */
[----:B------:R-:W-:Y:S01]  /*64b0*/  HMMA.16816.F32.BF16 R104, R96, R108, R104 ;  /* 0x0000006c6068723c */ /* 0x000fe20000041868 */
[----:B------:R-:W-:-:S03]  /*64c0*/  IMAD.MOV.U32 R91, RZ, RZ, R143 ;  /* 0x000000ffff5b7224 */ /* 0x000fc600078e008f */
[----:B------:R-:W-:-:S04]  /*64d0*/  FADD.FTZ R2, R90, R2 ;  /* 0x000000025a027221 */ /* 0x000fc80000010000 */
[C---:B------:R-:W-:Y:S01]  /*64e0*/  HMMA.16816.F32.BF16 R108, R96.reuse, R110, R20 ;  /* 0x0000006e606c723c */ /* 0x040fe20000041814 */
[----:B------:R-:W-:Y:S02]  /*64f0*/  FADD.FTZ R0, R91, R0 ;  /* 0x000000005b007221 */ /* 0x000fe40000010000 */
[----:B------:R-:W-:Y:S01]  /*6500*/  IMAD.MOV.U32 R4, RZ, RZ, R136 ;  /* 0x000000ffff047224 */ /* 0x000fe200078e0088 */
[----:B------:R-:W-:Y:S01]  /*6510*/  MOV R30, R63 ;  /* 0x0000003f001e7202 */ /* 0x000fe20000000f00 */
[----:B------:R-:W-:Y:S02]  /*6520*/  LDSM.16.MT88.4 R88, [R229+0x8900] ;  /* 0x00890000e558783b */ /* 0x000fe40000004200 */
        /* <DEDUP_REMOVED lines=8> */
[C---:B------:R-:W-:Y:S01]  /*65b0*/  HMMA.16816.F32.BF16 R128, R96.reuse, R132, R128 ;  /* 0x000000846080723c */ /* 0x040fe20000041880 */
[----:B------:R-:W-:Y:S01]  /*65c0*/  FADD.FTZ R2, R18, R2 ;  /* 0x0000000212027221 */ /* 0x000fe20000010000 */
[----:B------:R-:W-:Y:S01]  /*65d0*/  MOV R28, R61 ;  /* 0x0000003d001c7202 */ /* 0x000fe20000000f00 */
[----:B------:R-:W-:Y:S01]  /*65e0*/  FADD.FTZ R0, R19, R0 ;  /* 0x0000000013007221 */ /* 0x000fe20000010000 */
[----:B------:R-:W-:Y:S01]  /*65f0*/  MOV R25, R56 ;  /* 0x0000003800197202 */ /* 0x000fe20000000f00 */
[----:B------:R-:W-:Y:S01]  /*6600*/  FADD.FTZ R2, R16, R2 ;  /* 0x0000000210027221 */ /* 0x000fe20000010000 */
[----:B------:R-:W-:Y:S02]  /*6610*/  LDSM.16.MT88.4 R56, [R229+0x5900] ;  /* 0x00590000e538783b */ /* 0x000fe40000004200 */
[C---:B----4-:R-:W-:Y:S01]  /*6620*/  HMMA.16816.F32.BF16 R120, R96.reuse, R124, R120 ;  /* 0x0000007c6078723c */ /* 0x050fe20000041878 */
[----:B------:R-:W-:Y:S01]  /*6630*/  FADD.FTZ R0, R17, R0 ;  /* 0x0000000011007221 */ /* 0x000fe20000010000 */
[----:B------:R-:W-:Y:S04]  /*6640*/  LDSM.16.MT88.4 R140, [R225+0x5900] ;  /* 0x00590000e18c783b */ /* 0x000fe80000004200 */
[----:B------:R-:W-:Y:S02]  /*6650*/  LDSM.16.MT88.4 R16, [R228+0x8900] ;  /* 0x00890000e410783b */ /* 0x000fe40000004200 */
[C---:B------:R-:W-:Y:S07]  /*6660*/  HMMA.16816.F32.BF16 R132, R96.reuse, R134, R168 ;  /* 0x000000866084723c */ /* 0x040fee00000418a8 */
[----:B------:R-:W-:Y:S01]  /*6670*/  MOV R171, R139 ;  /* 0x0000008b00ab7202 */ /* 0x000fe20000000f00 */
[----:B------:R-:W-:Y:S07]  /*6680*/  HMMA.16816.F32.BF16 R124, R96, R126, R92 ;  /* 0x0000007e607c723c */ /* 0x000fee000004185c */
[----:B------:R-:W-:Y:S01]  /*6690*/  MOV R92, R148 ;  /* 0x00000094005c7202 */ /* 0x000fe20000000f00 */
[----:B------:R-:W-:Y:S01]  /*66a0*/  FADD.FTZ R2, R171, R2 ;  /* 0x00000002ab027221 */ /* 0x000fe20000010000 */
[----:B------:R-:W-:Y:S01]  /*66b0*/  MOV R93, R150 ;  /* 0x00000096005d7202 */ /* 0x000fe20000000f00 */
[----:B------:R-:W-:-:S02]  /*66c0*/  IMAD.MOV.U32 R94, RZ, RZ, R151 ;  /* 0x000000ffff5e7224 */ /* 0x000fc400078e0097 */
[----:B------:R-:W-:Y:S02]  /*66d0*/  FADD.FTZ R0, R92, R0 ;  /* 0x000000005c007221 */ /* 0x000fe40000010000 */
[----:B------:R-:W-:Y:S02]  /*66e0*/  IMAD.MOV.U32 R95, RZ, RZ, R149 ;  /* 0x000000ffff5f7224 */ /* 0x000fe400078e0095 */
[----:B------:R-:W-:Y:S01]  /*66f0*/  FADD.FTZ R2, R93, R2 ;  /* 0x000000025d027221 */ /* 0x000fe20000010000 */
[----:B------:R-:W1:Y:S01]  /*6700*/  LDSM.16.MT88.4 R148, [R226+0x5900] ;  /* 0x00590000e294783b */ /* 0x000e620000004200 */
[----:B------:R-:W-:Y:S02]  /*6710*/  FADD.FTZ R0, R94, R0 ;  /* 0x000000005e007221 */ /* 0x000fe40000010000 */
[----:B------:R-:W-:Y:S02]  /*6720*/  FADD.FTZ R2, R95, R2 ;  /* 0x000000025f027221 */ /* 0x000fe40000010000 */
[----:B------:R-:W-:-:S02]  /*6730*/  FADD.FTZ R0, R4, R0 ;  /* 0x0000000004007221 */ /* 0x000fc40000010000 */
[----:B------:R-:W-:Y:S02]  /*6740*/  FADD.FTZ R2, R30, R2 ;  /* 0x000000021e027221 */ /* 0x000fe40000010000 */
[----:B------:R-:W-:Y:S02]  /*6750*/  FADD.FTZ R0, R29, R0 ;  /* 0x000000001d007221 */ /* 0x000fe40000010000 */
[----:B------:R-:W-:Y:S02]  /*6760*/  FADD.FTZ R2, R28, R2 ;  /* 0x000000021c027221 */ /* 0x000fe40000010000 */
        /* <DEDUP_REMOVED lines=22> */
[----:B------:R-:W-:-:S05]  /*68d0*/  FADD.FTZ R0, R6, R5 ;  /* 0x0000000506007221 */ /* 0x000fca0000010000 */
[----:B------:R3:W-:Y:S04]  /*68e0*/  STL [R1+0x4], R0 ;  /* 0x0000040001007387 */ /* 0x0007e80000100800 */
[----:B------:R3:W-:Y:S01]  /*68f0*/  STL [R1], R2 ;  /* 0x0000000201007387 */ /* 0x0007e20000100800 */
[C---:B-1----:R-:W-:Y:S08]  /*6900*/  HMMA.16816.F32.BF16 R144, R96.reuse, R148, R144 ;  /* 0x000000946090723c */ /* 0x042ff00000041890 */
[C---:B------:R-:W-:Y:S08]  /*6910*/  HMMA.16816.F32.BF16 R148, R96.reuse, R150, R52 ;  /* 0x000000966094723c */ /* 0x040ff00000041834 */
        /* <DEDUP_REMOVED lines=13> */
[----:B------:R-:W-:Y:S01]  /*69f0*/  HMMA.16816.F32.BF16 R96, R96, R18, R32 ;  /* 0x000000126060723c */ /* 0x000fe20000041820 */
[----:B------:R-:W-:Y:S07]  /*6a00*/  @!P3 BRA `(.L_x_2) ;  /* 0x000040d00000b947 */ /* 0x000fee0003800000 */
[----:B---3--:R-:W2:Y:S01]  /*6a10*/  LDL.LU R13, [R1+0xc] ;  /* 0x00000c00010d7983 */ /* 0x008ea20000300800 */
[----:B------:R-:W-:Y:S01]  /*6a20*/  UMOV UR6, 0x6 ;  /* 0x0000000600067882 */ /* 0x000fe20000000000 */
[----:B------:R-:W-:Y:S01]  /*6a30*/  IMAD.MOV.U32 R102, RZ, RZ, R3 ;  /* 0x000000ffff667224 */ /* 0x000fe200078e0003 */
[----:B------:R-:W-:Y:S01]  /*6a40*/  ULDC.64 UR4, c[0x0][0x208] ;  /* 0x0000820000047ab9 */ /* 0x000fe20000000a00 */
[----:B------:R-:W-:Y:S01]  /*6a50*/  MOV R101, R100 ;  /* 0x0000006400657202 */ /* 0x000fe20000000f00 */
[----:B------:R-:W-:-:S02]  /*6a60*/  USHF.L.U64.HI UR5, UR4, UR6, UR5 ;  /* 0x0000000604057299 */ /* 0x000fc40008010205 */
[----:B------:R-:W-:Y:S01]  /*6a70*/  USHF.L.U32 UR4, UR4, 0x6, URZ ;  /* 0x0000000604047899 */ /* 0x000fe2000800063f */
[----:B--2---:R-:W-:-:S08]  /*6a80*/  IADD3 R250, R13, -0x2, RZ ;  /* 0xfffffffe0dfa7810 */ /* 0x004fd00007ffe0ff */
[----:B------:R-:W2:Y:S04]  /*6a90*/  LDL.LU.64 R26, [R1+0x38] ;  /* 0x00003800011a7983 */ /* 0x000ea80000300a00 */
[----:B------:R-:W3:Y:S04]  /*6aa0*/  LDL.LU.64 R14, [R1+0x40] ;  /* 0x00004000010e7983 */ /* 0x000ee80000300a00 */
[----:B------:R-:W4:Y:S01]  /*6ab0*/  LDL R13, [R1+0x30] ;  /* 0x00003000010d7983 */ /* 0x000f220000100800 */
[----:B--2---:R-:W-:-:S02]  /*6ac0*/  MOV R3, R27 ;  /* 0x0000001b00037202 */ /* 0x004fc40000000f00 */
[----:B---3--:R-:W-:Y:S02]  /*6ad0*/  MOV R2, R14 ;  /* 0x0000000e00027202 */ /* 0x008fe40000000f00 */
[----:B----4-:R-:W-:-:S03]  /*6ae0*/  SHF.L.U32 R249, R13, 0x1, RZ ;  /* 0x000000010df97819 */ /* 0x010fc600000006ff */
[----:B------:R1:W-:Y:S04]  /*6af0*/  STL.64 [R1+0x8], R2 ;  /* 0x0000080201007387 */ /* 0x0003e80000100a00 */
.L_x_3:
[----:B------:R-:W2:Y:S01]  /*6b00*/  LDL.64 R20, [R1+0x8] ;  /* 0x0000080001147983 */ /* 0x000ea20000100a00 */
[----:B------:R-:W-:Y:S04]  /*6b10*/  DEPBAR.LE SB0, 0x0 ;  /* 0x000080000000791a */ /* 0x000fe80000000000 */
[----:B----4-:R-:W-:Y:S01]  /*6b20*/  SHF.R.S32.HI R0, RZ, 0x1f, R250 ;  /* 0x0000001fff007819 */ /* 0x010fe200000114fa */
[----:B------:R-:W-:Y:S01]  /*6b30*/  BAR.SYNC.DEFER_BLOCKING 0x0 ;  /* 0x0000000000007b1d */ /* 0x000fe20000010000 */
[----:B-1----:R-:W-:Y:S04]  /*6b40*/  IMAD.WIDE.U32 R2, R250, c[0x0][0x208], RZ ;  /* 0x00008200fa027a25 */ /* 0x002fe800078e00ff */
[----:B------:R-:W-:Y:S03]  /*6b50*/  IMAD R0, R0, c[0x0][0x208], RZ ;  /* 0x0000820000007a24 */ /* 0x000fe600078e02ff */
[----:B-----5:R-:W-:Y:S01]  /*6b60*/  STL [R1+0x50], R231 ;  /* 0x000050e701007387 */ /* 0x020fe20000100800 */
[----:B------:R-:W-:Y:S03]  /*6b70*/  IMAD R0, R250, c[0x0][0x20c], R0 ;  /* 0x00008300fa007a24 */ /* 0x000fe600078e0200 */
[----:B------:R-:W-:Y:S02]  /*6b80*/  STL [R1+0x54], R248 ;  /* 0x000054f801007387 */ /* 0x000fe40000100800 */
[----:B------:R-:W-:Y:S02]  /*6b90*/  IADD3 R0, R3, R0, RZ ;  /* 0x0000000003007210 */ /* 0x000fe40007ffe0ff */
[----:B------:R-:W-:Y:S03]  /*6ba0*/  STL [R1+0x58], R247 ;  /* 0x000058f701007387 */ /* 0x000fe60000100800 */
[----:B------:R-:W-:Y:S01]  /*6bb0*/  IMAD R0, R0, 0x60, RZ ;  /* 0x0000006000007824 */ /* 0x000fe200078e02ff */
[----:B------:R-:W-:Y:S04]  /*6bc0*/  STL [R1+0x5c], R246 ;  /* 0x00005cf601007387 */ /* 0x000fe80000100800 */
[----:B------:R-:W1:Y:S08]  /*6bd0*/  LDSM.16.M88.4 R8, [R224+0xc100] ;  /* 0x00c10000e008783b */ /* 0x000e700000000200 */
[----:B------:R-:W3:Y:S08]  /*6be0*/  LDSM.16.M88.4 R16, [R224+0xc900] ;  /* 0x00c90000e010783b */ /* 0x000ef00000000200 */
[----:B------:R-:W4:Y:S08]  /*6bf0*/  LDSM.16.M88.4 R24, [R224+0xd100] ;  /* 0x00d10000e018783b */ /* 0x000f300000000200 */
[----:B------:R-:W2:Y:S08]  /*6c00*/  LDSM.16.M88.4 R32, [R224+0xd900] ;  /* 0x00d90000e020783b */ /* 0x000eb00000000200 */
[----:B------:R-:W2:Y:S01]  /*6c10*/  LDSM.16.M88.4 R40, [R224+0xe100] ;  /* 0x00e10000e028783b */ /* 0x000ea20000000200 */
[C---:B-1---5:R-:W-:Y:S07]  /*6c20*/  HMMA.16816.F32.BF16 R4, R156.reuse, R8, RZ ;  /* 0x000000089c04723c */ /* 0x062fee00000418ff */
[----:B------:R-:W1:Y:S01]  /*6c30*/  LDSM.16.M88.4 R48, [R224+0xe900] ;  /* 0x00e90000e030783b */ /* 0x000e620000000200 */
[C---:B------:R-:W-:Y:S07]  /*6c40*/  HMMA.16816.F32.BF16 R8, R156.reuse, R10, RZ ;  /* 0x0000000a9c08723c */ /* 0x040fee00000418ff */
[----:B------:R-:W1:Y:S01]  /*6c50*/  LDSM.16.M88.4 R152, [R231] ;  /* 0x00000000e798783b */ /* 0x000e620000000200 */
[C---:B---3--:R-:W-:Y:S07]  /*6c60*/  HMMA.16816.F32.BF16 R12, R156.reuse, R16, RZ ;  /* 0x000000109c0c723c */ /* 0x048fee00000418ff */
[----:B------:R-:W3:Y:S01]  /*6c70*/  LDSM.16.M88.4 R164, [R248] ;  /* 0x00000000f8a4783b */ /* 0x000ee20000000200 */
[C---:B------:R-:W-:Y:S07]  /*6c80*/  HMMA.16816.F32.BF16 R16, R156.reuse, R18, RZ ;  /* 0x000000129c10723c */ /* 0x040fee00000418ff */
[----:B------:R-:W1:Y:S08]  /*6c90*/  LDSM.16.M88.4 R168, [R247] ;  /* 0x00000000f7a8783b */ /* 0x000e700000000200 */
[----:B------:R-:W1:Y:S08]  /*6ca0*/  LDSM.16.M88.4 R172, [R246] ;  /* 0x00000000f6ac783b */ /* 0x000e700000000200 */
[----:B------:R-:W1:Y:S08]  /*6cb0*/  LDSM.16.M88.4 R176, [R245] ;  /* 0x00000000f5b0783b */ /* 0x000e700000000200 */
[----:B------:R-:W1:Y:S08]  /*6cc0*/  LDSM.16.M88.4 R180, [R244] ;  /* 0x00000000f4b4783b */ /* 0x000e700000000200 */
[----:B------:R-:W-:Y:S04]  /*6cd0*/  STL [R1+0x60], R245 ;  /* 0x000060f501007387 */ /* 0x000fe80000100800 */
[----:B------:R-:W-:Y:S01]  /*6ce0*/  STL [R1+0x64], R244 ;  /* 0x000064f401007387 */ /* 0x000fe20000100800 */
[----:B--2---:R-:W-:Y:S02]  /*6cf0*/  IMAD.WIDE.U32 R2, R2, 0x60, R20 ;  /* 0x0000006002027825 */ /* 0x004fe400078e0014 */
[C---:B----4-:R-:W-:Y:S03]  /*6d00*/  HMMA.16816.F32.BF16 R20, R156.reuse, R24, RZ ;  /* 0x000000189c14723c */ /* 0x050fe600000418ff */
[----:B------:R-:W-:Y:S02]  /*6d10*/  IADD3 R36, R3, R0, RZ ;  /* 0x0000000003247210 */ /* 0x000fe40007ffe0ff */
[C---:B------:R-:W-:Y:S02]  /*6d20*/  SHF.L.U32 R0, R2.reuse, 0x1, RZ ;  /* 0x0000000102007819 */ /* 0x040fe400000006ff */
[----:B------:R-:W-:Y:S01]  /*6d30*/  SHF.L.U64.HI R36, R2, 0x1, R36 ;  /* 0x0000000102247819 */ /* 0x000fe20000010224 */
[C---:B------:R-:W-:Y:S01]  /*6d40*/  HMMA.16816.F32.BF16 R24, R156.reuse, R26, RZ ;  /* 0x0000001a9c18723c */ /* 0x040fe200000418ff */
[C---:B------:R-:W-:Y:S03]  /*6d50*/  IADD3 R2, P0, R0.reuse, c[0x0][0x1f8], RZ ;  /* 0x00007e0000027a10 */ /* 0x040fe60007f1e0ff */
[----:B------:R-:W-:Y:S02]  /*6d60*/  IADD3 R38, P3, R0, 0x80, RZ ;  /* 0x0000008000267810 */ /* 0x000fe40007f7e0ff */
[----:B------:R-:W-:Y:S02]  /*6d70*/  IADD3.X R3, R36, c[0x0][0x1fc], RZ, P0, !PT ;  /* 0x00007f0024037a10 */ /* 0x000fe400007fe4ff */
[C---:B------:R-:W-:Y:S01]  /*6d80*/  HMMA.16816.F32.BF16 R28, R156.reuse, R32, RZ ;  /* 0x000000209c1c723c */ /* 0x040fe200000418ff */
[----:B------:R-:W-:Y:S02]  /*6d90*/  IADD3 R38, P2, R38, c[0x0][0x1f8], RZ ;  /* 0x00007e0026267a10 */ /* 0x000fe40007f5e0ff */
[----:B------:R-:W-:Y:S01]  /*6da0*/  @!PT LDS RZ, [RZ] ;  /* 0x00000000fffff984 */ /* 0x000fe20000000800 */
[----:B------:R-:W-:Y:S01]  /*6db0*/  @!PT LDS RZ, [RZ] ;  /* 0x00000000fffff984 */ /* 0x000fe20000000800 */
[----:B------:R-:W-:Y:S01]  /*6dc0*/  @!PT LDS RZ, [RZ] ;  /* 0x00000000fffff984 */ /* 0x000fe20000000800 */
[----:B------:R2:W-:Y:S01]  /*6dd0*/  LDGSTS.E.BYPASS.LTC128B.128 [R249+0x100], [R2.64], !P6 ;  /* 0x0010000002f97fae */ /* 0x0005e2000f101d48 */
[----:B------:R-:W-:Y:S02]  /*6de0*/  IADD3 R0, P1, R0, 0x100, RZ ;  /* 0x0000010000007810 */ /* 0x000fe40007f3e0ff */
[--C-:B------:R-:W-:Y:S02]  /*6df0*/  IADD3.X R39, RZ, c[0x0][0x1fc], R36.reuse, P2, P3 ;  /* 0x00007f00ff277a10 */ /* 0x100fe400017e6424 */
[C---:B------:R-:W-:Y:S01]  /*6e00*/  HMMA.16816.F32.BF16 R32, R156.reuse, R34, RZ ;  /* 0x000000229c20723c */ /* 0x040fe200000418ff */
[----:B------:R-:W-:Y:S02]  /*6e10*/  IADD3 R46, P0, R0, c[0x0][0x1f8], RZ ;  /* 0x00007e00002e7a10 */ /* 0x000fe40007f1e0ff */
[----:B------:R4:W-:Y:S02]  /*6e20*/  LDGSTS.E.BYPASS.LTC128B.128 [R249+0x3100], [R38.64], !P5 ;  /* 0x0310000026f97fae */ /* 0x0009e4000e901d48 */
[----:B------:R-:W-:Y:S06]  /*6e30*/  IADD3.X R47, RZ, c[0x0][0x1fc], R36, P0, P1 ;  /* 0x00007f00ff2f7a10 */ /* 0x000fec00007e2424 */
[----:B------:R1:W-:Y:S01]  /*6e40*/  LDGSTS.E.BYPASS.LTC128B.128 [R249+0x6100], [R46.64], !P4 ;  /* 0x061000002ef97fae */ /* 0x0003e2000e101d48 */
[----:B--2---:R-:W-:Y:S04]  /*6e50*/  IADD3 R2, P2, R2, UR4, RZ ;  /* 0x0000000402027c10 */ /* 0x004fe8000ff5e0ff */
[----:B------:R-:W-:Y:S02]  /*6e60*/  IADD3.X R3, R3, UR5, RZ, P2, !PT ;  /* 0x0000000503037c10 */ /* 0x000fe400097fe4ff */
[----:B------:R-:W-:Y:S01]  /*6e70*/  IADD3 R44, P0, R2, UR4, RZ ;  /* 0x00000004022c7c10 */ /* 0x000fe2000ff1e0ff */
[C---:B----4-:R-:W-:Y:S02]  /*6e80*/  HMMA.16816.F32.BF16 R36, R156.reuse, R40, RZ ;  /* 0x000000289c24723c */ /* 0x050fe400000418ff */
[----:B------:R2:W-:Y:S01]  /*6e90*/  LDGSTS.E.BYPASS.LTC128B.128 [R249+0x1100], [R2.64], !P6 ;  /* 0x0110000002f97fae */ /* 0x0005e2000f101d48 */
[----:B------:R-:W-:Y:S02]  /*6ea0*/  IADD3.X R45, R3, UR5, RZ, P0, !PT ;  /* 0x00000005032d7c10 */ /* 0x000fe400087fe4ff */
[C---:B------:R-:W-:Y:S02]  /*6eb0*/  ISETP.GT.AND P0, PT, R250.reuse, RZ, PT ;  /* 0x000000fffa00720c */ /* 0x040fe40003f04270 */
[----:B------:R-:W-:Y:S01]  /*6ec0*/  IADD3 R250, R250, -0x1, RZ ;  /* 0xfffffffffafa7810 */ /* 0x000fe20007ffe0ff */
[C---:B------:R-:W-:Y:S02]  /*6ed0*/  HMMA.16816.F32.BF16 R40, R156.reuse, R42, RZ ;  /* 0x0000002a9c28723c */ /* 0x040fe400000418ff */
[----:B------:R2:W-:Y:S08]  /*6ee0*/  LDGSTS.E.BYPASS.LTC128B.128 [R249+0x4100], [R2.64+0x80], !P5 ;  /* 0x0410008002f97fae */ /* 0x0005f0000e901d48 */
[----:B------:R2:W-:Y:S08]  /*6ef0*/  LDGSTS.E.BYPASS.LTC128B.128 [R249+0x7100], [R2.64+0x100], !P4 ;  /* 0x0710010002f97fae */ /* 0x0005f0000e101d48 */
[----:B------:R1:W-:Y:S08]  /*6f00*/  LDGSTS.E.BYPASS.LTC128B.128 [R249+0x2100], [R44.64], !P6 ;  /* 0x021000002cf97fae */ /* 0x0003f0000f101d48 */
[----:B------:R1:W-:Y:S08]  /*6f10*/  LDGSTS.E.BYPASS.LTC128B.128 [R249+0x5100], [R44.64+0x80], !P5 ;  /* 0x051000802cf97fae */ /* 0x0003f0000e901d48 */
[----:B------:R1:W-:Y:S08]  /*6f20*/  LDGSTS.E.BYPASS.LTC128B.128 [R249+0x8100], [R44.64+0x100], !P4 ;  /* 0x081001002cf97fae */ /* 0x0003f0000e101d48 */
[----:B------:R-:W0:Y:S01]  /*6f30*/  LDGDEPBAR ;  /* 0x00000000000079af */ /* 0x000e220000000000 */
[C---:B-1----:R-:W-:Y:S08]  /*6f40*/  HMMA.16816.F32.BF16 R44, R156.reuse, R48, RZ ;  /* 0x000000309c2c723c */ /* 0x042ff000000418ff */
[----:B------:R-:W-:Y:S08]  /*6f50*/  HMMA.16816.F32.BF16 R48, R156, R50, RZ ;  /* 0x000000329c30723c */ /* 0x000ff000000418ff */
[C---:B------:R-:W-:Y:S08]  /*6f60*/  HMMA.16816.F32.BF16 R4, R160.reuse, R152, R4 ;  /* 0x00000098a004723c */ /* 0x040ff00000041804 */
[C---:B------:R-:W-:Y:S01]  /*6f70*/  HMMA.16816.F32.BF16 R8, R160.reuse, R154, R8 ;  /* 0x0000009aa008723c */ /* 0x040fe20000041808 */
[----:B------:R-:W1:Y:S07]  /*6f80*/  LDSM.16.M88.4 R152, [R230+0xc100] ;  /* 0x00c10000e698783b */ /* 0x000e6e0000000200 */
[C---:B---3--:R-:W-:Y:S08]  /*6f90*/  HMMA.16816.F32.BF16 R12, R160.reuse, R164, R12 ;  /* 0x000000a4a00c723c */ /* 0x048ff0000004180c */
[C---:B------:R-:W-:Y:S01]  /*6fa0*/  HMMA.16816.F32.BF16 R16, R160.reuse, R166, R16 ;  /* 0x000000a6a010723c */ /* 0x040fe20000041810 */
[----:B------:R-:W3:Y:S07]  /*6fb0*/  LDSM.16.M88.4 R164, [R230+0xc900] ;  /* 0x00c90000e6a4783b */ /* 0x000eee0000000200 */
[C---:B------:R-:W-:Y:S08]  /*6fc0*/  HMMA.16816.F32.BF16 R20, R160.reuse, R168, R20 ;  /* 0x000000a8a014723c */ /* 0x040ff00000041814 */
[C---:B------:R-:W-:Y:S01]  /*6fd0*/  HMMA.16816.F32.BF16 R24, R160.reuse, R170, R24 ;  /* 0x000000aaa018723c */ /* 0x040fe20000041818 */
[----:B------:R-:W4:Y:S07]  /*6fe0*/  LDSM.16.M88.4 R168, [R230+0xd100] ;  /* 0x00d10000e6a8783b */ /* 0x000f2e0000000200 */
[C---:B------:R-:W-:Y:S08]  /*6ff0*/  HMMA.16816.F32.BF16 R28, R160.reuse, R172, R28 ;  /* 0x000000aca01c723c */ /* 0x040ff0000004181c */
[C---:B------:R-:W-:Y:S01]  /*7000*/  HMMA.16816.F32.BF16 R32, R160.reuse, R174, R32 ;  /* 0x000000aea020723c */ /* 0x040fe20000041820 */
[----:B------:R-:W2:Y:S07]  /*7010*/  LDSM.16.M88.4 R172, [R230+0xd900] ;  /* 0x00d90000e6ac783b */ /* 0x000eae0000000200 */
[C---:B------:R-:W-:Y:S08]  /*7020*/  HMMA.16816.F32.BF16 R36, R160.reuse, R176, R36 ;  /* 0x000000b0a024723c */ /* 0x040ff00000041824 */
[C---:B------:R-:W-:Y:S01]  /*7030*/  HMMA.16816.F32.BF16 R40, R160.reuse, R178, R40 ;  /* 0x000000b2a028723c */ /* 0x040fe20000041828 */
[----:B------:R-:W2:Y:S07]  /*7040*/  LDSM.16.M88.4 R176, [R230+0xe100] ;  /* 0x00e10000e6b0783b */ /* 0x000eae0000000200 */
[C---:B------:R-:W-:Y:S08]  /*7050*/  HMMA.16816.F32.BF16 R44, R160.reuse, R180, R44 ;  /* 0x000000b4a02c723c */ /* 0x040ff0000004182c */
[----:B------:R-:W-:Y:S08]  /*7060*/  HMMA.16816.F32.BF16 R48, R160, R182, R48 ;  /* 0x000000b6a030723c */ /* 0x000ff00000041830 */
[C---:B-1----:R-:W-:Y:S08]  /*7070*/  HMMA.16816.F32.BF16 R4, R184.reuse, R152, R4 ;  /* 0x00000098b804723c */ /* 0x042ff00000041804 */
[C---:B------:R-:W-:Y:S01]  /*7080*/  HMMA.16816.F32.BF16 R8, R184.reuse, R154, R8 ;  /* 0x0000009ab808723c */ /* 0x040fe20000041808 */
[----:B------:R-:W1:Y:S07]  /*7090*/  LDSM.16.M88.4 R152, [R230+0xe900] ;  /* 0x00e90000e698783b */ /* 0x000e6e0000000200 */
[C---:B---3--:R-:W-:Y:S08]  /*70a0*/  HMMA.16816.F32.BF16 R12, R184.reuse, R164, R12 ;  /* 0x000000a4b80c723c */ /* 0x048ff0000004180c */
[C---:B------:R-:W-:Y:S01]  /*70b0*/  HMMA.16816.F32.BF16 R16, R184.reuse, R166, R16 ;  /* 0x000000a6b810723c */ /* 0x040fe20000041810 */
[----:B------:R-:W3:Y:S07]  /*70c0*/  LDSM.16.M88.4 R164, [R227] ;  /* 0x00000000e3a4783b */ /* 0x000eee0000000200 */
[C---:B----4-:R-:W-:Y:S08]  /*70d0*/  HMMA.16816.F32.BF16 R20, R184.reuse, R168, R20 ;  /* 0x000000a8b814723c */ /* 0x050ff00000041814 */
[C---:B------:R-:W-:Y:S01]  /*70e0*/  HMMA.16816.F32.BF16 R24, R184.reuse, R170, R24 ;  /* 0x000000aab818723c */ /* 0x040fe20000041818 */
[----:B------:R-:W4:Y:S07]  /*70f0*/  LDSM.16.M88.4 R168, [R227+0x800] ;  /* 0x00080000e3a8783b */ /* 0x000f2e0000000200 */
[C---:B--2---:R-:W-:Y:S08]  /*7100*/  HMMA.16816.F32.BF16 R28, R184.reuse, R172, R28 ;  /* 0x000000acb81c723c */ /* 0x044ff0000004181c */
[C---:B------:R-:W-:Y:S01]  /*7110*/  HMMA.16816.F32.BF16 R32, R184.reuse, R174, R32 ;  /* 0x000000aeb820723c */ /* 0x040fe20000041820 */
[----:B------:R-:W2:Y:S07]  /*7120*/  LDSM.16.M88.4 R172, [R227+0x1000] ;  /* 0x00100000e3ac783b */ /* 0x000eae0000000200 */
[C---:B------:R-:W-:Y:S08]  /*7130*/  HMMA.16816.F32.BF16 R36, R184.reuse, R176, R36 ;  /* 0x000000b0b824723c */ /* 0x040ff00000041824 */
[C---:B------:R-:W-:Y:S01]  /*7140*/  HMMA.16816.F32.BF16 R40, R184.reuse, R178, R40 ;  /* 0x000000b2b828723c */ /* 0x040fe20000041828 */
[----:B------:R-:W2:Y:S07]  /*7150*/  LDSM.16.M88.4 R176, [R227+0x1800] ;  /* 0x00180000e3b0783b */ /* 0x000eae0000000200 */
[C---:B-1----:R-:W-:Y:S08]  /*7160*/  HMMA.16816.F32.BF16 R44, R184.reuse, R152, R44 ;  /* 0x00000098b82c723c */ /* 0x042ff0000004182c */
[----:B------:R-:W-:Y:S01]  /*7170*/  HMMA.16816.F32.BF16 R48, R184, R154, R48 ;  /* 0x0000009ab830723c */ /* 0x000fe20000041830 */
[----:B------:R-:W1:Y:S07]  /*7180*/  LDSM.16.M88.4 R152, [R227+0x2000] ;  /* 0x00200000e398783b */ /* 0x000e6e0000000200 */
[C---:B---3--:R-:W-:Y:S08]  /*7190*/  HMMA.16816.F32.BF16 R4, R188.reuse, R164, R4 ;  /* 0x000000a4bc04723c */ /* 0x048ff00000041804 */
[C---:B------:R-:W-:Y:S01]  /*71a0*/  HMMA.16816.F32.BF16 R8, R188.reuse, R166, R8 ;  /* 0x000000a6bc08723c */ /* 0x040fe20000041808 */
[----:B------:R-:W3:Y:S07]  /*71b0*/  LDSM.16.M88.4 R164, [R227+0x2800] ;  /* 0x00280000e3a4783b */ /* 0x000eee0000000200 */
        /* <DEDUP_REMOVED lines=10> */
[C---:B------:R-:W-:Y:S01]  /*7260*/  HMMA.16816.F32.BF16 R40, R188.reuse, R154, R40 ;  /* 0x0000009abc28723c */ /* 0x040fe20000041828 */
[----:B------:R-:W1:Y:S07]  /*7270*/  LDSM.16.M88.4 R152, [R224+0x10900] ;  /* 0x01090000e098783b */ /* 0x000e6e0000000200 */
[C---:B---3--:R-:W-:Y:S08]  /*7280*/  HMMA.16816.F32.BF16 R44, R188.reuse, R164, R44 ;  /* 0x000000a4bc2c723c */ /* 0x048ff0000004182c */
[----:B------:R-:W-:Y:S01]  /*7290*/  HMMA.16816.F32.BF16 R48, R188, R166, R48 ;  /* 0x000000a6bc30723c */ /* 0x000fe20000041830 */
[----:B------:R-:W3:Y:S07]  /*72a0*/  LDSM.16.M88.4 R164, [R224+0x11100] ;  /* 0x01110000e0a4783b */ /* 0x000eee0000000200 */
[C---:B----4-:R-:W-:Y:S08]  /*72b0*/  HMMA.16816.F32.BF16 R4, R192.reuse, R168, R4 ;  /* 0x000000a8c004723c */ /* 0x050ff00000041804 */
[C---:B------:R-:W-:Y:S01]  /*72c0*/  HMMA.16816.F32.BF16 R8, R192.reuse, R170, R8 ;  /* 0x000000aac008723c */ /* 0x040fe20000041808 */
[----:B------:R-:W4:Y:S07]  /*72d0*/  LDSM.16.M88.4 R168, [R224+0x11900] ;  /* 0x01190000e0a8783b */ /* 0x000f2e0000000200 */
[C---:B--2---:R-:W-:Y:S08]  /*72e0*/  HMMA.16816.F32.BF16 R12, R192.reuse, R172, R12 ;  /* 0x000000acc00c723c */ /* 0x044ff0000004180c */
[C---:B------:R-:W-:Y:S01]  /*72f0*/  HMMA.16816.F32.BF16 R16, R192.reuse, R174, R16 ;  /* 0x000000aec010723c */ /* 0x040fe20000041810 */
[----:B------:R-:W2:Y:S07]  /*7300*/  LDSM.16.M88.4 R172, [R243] ;  /* 0x00000000f3ac783b */ /* 0x000eae0000000200 */
[C---:B------:R-:W-:Y:S08]  /*7310*/  HMMA.16816.F32.BF16 R20, R192.reuse, R176, R20 ;  /* 0x000000b0c014723c */ /* 0x040ff00000041814 */
[C---:B------:R-:W-:Y:S01]  /*7320*/  HMMA.16816.F32.BF16 R24, R192.reuse, R178, R24 ;  /* 0x000000b2c018723c */ /* 0x040fe20000041818 */
[----:B------:R-:W2:Y:S07]  /*7330*/  LDSM.16.M88.4 R176, [R242] ;  /* 0x00000000f2b0783b */ /* 0x000eae0000000200 */
[C---:B-1----:R-:W-:Y:S08]  /*7340*/  HMMA.16816.F32.BF16 R28, R192.reuse, R152, R28 ;  /* 0x00000098c01c723c */ /* 0x042ff0000004181c */
[C---:B------:R-:W-:Y:S01]  /*7350*/  HMMA.16816.F32.BF16 R32, R192.reuse, R154, R32 ;  /* 0x0000009ac020723c */ /* 0x040fe20000041820 */
[----:B------:R-:W1:Y:S07]  /*7360*/  LDSM.16.M88.4 R152, [R241] ;  /* 0x00000000f198783b */ /* 0x000e6e0000000200 */
[C---:B---3--:R-:W-:Y:S08]  /*7370*/  HMMA.16816.F32.BF16 R36, R192.reuse, R164, R36 ;  /* 0x000000a4c024723c */ /* 0x048ff00000041824 */
[C---:B------:R-:W-:Y:S01]  /*7380*/  HMMA.16816.F32.BF16 R40, R192.reuse, R166, R40 ;  /* 0x000000a6c028723c */ /* 0x040fe20000041828 */
[----:B------:R-:W3:Y:S07]  /*7390*/  LDSM.16.M88.4 R164, [R240] ;  /* 0x00000000f0a4783b */ /* 0x000eee0000000200 */
[C---:B----4-:R-:W-:Y:S08]  /*73a0*/  HMMA.16816.F32.BF16 R44, R192.reuse, R168, R44 ;  /* 0x000000a8c02c723c */ /* 0x050ff0000004182c */
[----:B------:R-:W-:Y:S01]  /*73b0*/  HMMA.16816.F32.BF16 R48, R192, R170, R48 ;  /* 0x000000aac030723c */ /* 0x000fe20000041830 */
[----:B------:R-:W4:Y:S07]  /*73c0*/  LDSM.16.M88.4 R168, [R239] ;  /* 0x00000000efa8783b */ /* 0x000f2e0000000200 */
[C---:B--2---:R-:W-:Y:S08]  /*73d0*/  HMMA.16816.F32.BF16 R4, R196.reuse, R172, R4 ;  /* 0x000000acc404723c */ /* 0x044ff00000041804 */
[C---:B------:R-:W-:Y:S01]  /*73e0*/  HMMA.16816.F32.BF16 R8, R196.reuse, R174, R8 ;  /* 0x000000aec408723c */ /* 0x040fe20000041808 */
[----:B------:R-:W2:Y:S07]  /*73f0*/  LDSM.16.M88.4 R172, [R238] ;  /* 0x00000000eeac783b */ /* 0x000eae0000000200 */
[C---:B------:R-:W-:Y:S08]  /*7400*/  HMMA.16816.F32.BF16 R12, R196.reuse, R176, R12 ;  /* 0x000000b0c40c723c */ /* 0x040ff0000004180c */
[C---:B------:R-:W-:Y:S01]  /*7410*/  HMMA.16816.F32.BF16 R16, R196.reuse, R178, R16 ;  /* 0x000000b2c410723c */ /* 0x040fe20000041810 */
[----:B------:R-:W2:Y:S07]  /*7420*/  LDSM.16.M88.4 R176, [R230+0xf100] ;  /* 0x00f10000e6b0783b */ /* 0x000eae0000000200 */
[C---:B-1----:R-:W-:Y:S08]  /*7430*/  HMMA.16816.F32.BF16 R20, R196.reuse, R152, R20 ;  /* 0x00000098c414723c */ /* 0x042ff00000041814 */
[C---:B------:R-:W-:Y:S01]  /*7440*/  HMMA.16816.F32.BF16 R24, R196.reuse, R154, R24 ;  /* 0x0000009ac418723c */ /* 0x040fe20000041818 */
        /* <DEDUP_REMOVED lines=8> */
[----:B------:R-:W-:Y:S01]  /*74d0*/  HMMA.16816.F32.BF16 R48, R196, R174, R48 ;  /* 0x000000aec430723c */ /* 0x000fe20000041830 */
        /* <DEDUP_REMOVED lines=17> */
[----:B------:R-:W-:Y:S01]  /*75f0*/  HMMA.16816.F32.BF16 R48, R200, R178, R48 ;  /* 0x000000b2c830723c */ /* 0x000fe20000041830 */
        /* <DEDUP_REMOVED lines=24> */
[----:B------:R-:W4:Y:S07]  /*7780*/  LDSM.16.M88.4 R168, [R237] ;  /* 0x00000000eda8783b */ /* 0x000f2e0000000200 */
        /* <DEDUP_REMOVED lines=10> */
[----:B------:R-:W-:Y:S01]  /*7830*/  HMMA.16816.F32.BF16 R48, R208, R166, R48 ;  /* 0x000000a6d030723c */ /* 0x000fe20000041830 */
[----:B------:R-:W3:Y:S07]  /*7840*/  LDSM.16.M88.4 R164, [R233] ;  /* 0x00000000e9a4783b */ /* 0x000eee0000000200 */
[C---:B----4-:R-:W-:Y:S08]  /*7850*/  HMMA.16816.F32.BF16 R4, R212.reuse, R168, R4 ;  /* 0x000000a8d404723c */ /* 0x050ff00000041804 */
[C---:B------:R-:W-:Y:S01]  /*7860*/  HMMA.16816.F32.BF16 R8, R212.reuse, R170, R8 ;  /* 0x000000aad408723c */ /* 0x040fe20000041808 */
[----:B------:R-:W4:Y:S07]  /*7870*/  LDSM.16.M88.4 R168, [R232] ;  /* 0x00000000e8a8783b */ /* 0x000f2e0000000200 */
        /* <DEDUP_REMOVED lines=13> */
[----:B------:R-:W-:Y:S01]  /*7950*/  HMMA.16816.F32.BF16 R48, R212, R170, R48 ;  /* 0x000000aad430723c */ /* 0x000fe20000041830 */
        /* <DEDUP_REMOVED lines=11> */
[C---:B------:R-:W-:Y:S08]  /*7a10*/  HMMA.16816.F32.BF16 R32, R216.reuse, R166, R32 ;  /* 0x000000a6d820723c */ /* 0x040ff00000041820 */
[C---:B----4-:R-:W-:Y:S08]  /*7a20*/  HMMA.16816.F32.BF16 R36, R216.reuse, R168, R36 ;  /* 0x000000a8d824723c */ /* 0x050ff00000041824 */
[C---:B------:R-:W-:Y:S08]  /*7a30*/  HMMA.16816.F32.BF16 R40, R216.reuse, R170, R40 ;  /* 0x000000aad828723c */ /* 0x040ff00000041828 */
[C---:B--2---:R-:W-:Y:S08]  /*7a40*/  HMMA.16816.F32.BF16 R44, R216.reuse, R172, R44 ;  /* 0x000000acd82c723c */ /* 0x044ff0000004182c */
[----:B------:R-:W-:Y:S08]  /*7a50*/  HMMA.16816.F32.BF16 R48, R216, R174, R48 ;  /* 0x000000aed830723c */ /* 0x000ff00000041830 */
[C---:B------:R-:W-:Y:S08]  /*7a60*/  HMMA.16816.F32.BF16 R4, R220.reuse, R176, R4 ;  /* 0x000000b0dc04723c */ /* 0x040ff00000041804 */
[C---:B------:R-:W-:Y:S08]  /*7a70*/  HMMA.16816.F32.BF16 R8, R220.reuse, R178, R8 ;  /* 0x000000b2dc08723c */ /* 0x040ff00000041808 */
[C---:B-1----:R-:W-:Y:S08]  /*7a80*/  HMMA.16816.F32.BF16 R12, R220.reuse, R152, R12 ;  /* 0x00000098dc0c723c */ /* 0x042ff0000004180c */
[C---:B------:R-:W-:Y:S04]  /*7a90*/  HMMA.16816.F32.BF16 R16, R220.reuse, R154, R16 ;  /* 0x0000009adc10723c */ /* 0x040fe80000041810 */
[----:B------:R-:W-:Y:S02]  /*7aa0*/  FMUL.FTZ R4, R4, c[0x0][0x320] ;  /* 0x0000c80004047a20 */ /* 0x000fe40000410000 */
[----:B------:R-:W-:Y:S02]  /*7ab0*/  FMUL.FTZ R5, R5, c[0x0][0x320] ;  /* 0x0000c80005057a20 */ /* 0x000fe40000410000 */
[----:B------:R-:W-:Y:S01]  /*7ac0*/  FMUL.FTZ R6, R6, c[0x0][0x320] ;  /* 0x0000c80006067a20 */ /* 0x000fe20000410000 */
[----:B------:R-:W1:Y:S03]  /*7ad0*/  MUFU.TANH R165, R4 ;  /* 0x0000000400a57308 */ /* 0x000e660000002400 */
[----:B------:R-:W-:Y:S02]  /*7ae0*/  FMUL.FTZ R7, R7, c[0x0][0x320] ;  /* 0x0000c80007077a20 */ /* 0x000fe40000410000 */
[----:B------:R-:W-:Y:S02]  /*7af0*/  FMUL.FTZ R8, R8, c[0x0][0x320] ;  /* 0x0000c80008087a20 */ /* 0x000fe40000410000 */
[----:B------:R-:W-:Y:S02]  /*7b00*/  FMUL.FTZ R9, R9, c[0x0][0x320] ;  /* 0x0000c80009097a20 */ /* 0x000fe40000410000 */
[----:B------:R-:W-:Y:S01]  /*7b10*/  FMUL.FTZ R10, R10, c[0x0][0x320] ;  /* 0x0000c8000a0a7a20 */ /* 0x000fe20000410000 */
[----:B------:R-:W2:Y:S01]  /*7b20*/  MUFU.TANH R167, R5 ;  /* 0x0000000500a77308 */ /* 0x000ea20000002400 */
[----:B------:R-:W-:Y:S02]  /*7b30*/  FMUL.FTZ R11, R11, c[0x0][0x320] ;  /* 0x0000c8000b0b7a20 */ /* 0x000fe40000410000 */
[----:B------:R-:W-:Y:S02]  /*7b40*/  FMUL.FTZ R12, R12, c[0x0][0x320] ;  /* 0x0000c8000c0c7a20 */ /* 0x000fe40000410000 */
[----:B------:R-:W-:Y:S02]  /*7b50*/  FMUL.FTZ R13, R13, c[0x0][0x320] ;  /* 0x0000c8000d0d7a20 */ /* 0x000fe40000410000 */
[----:B------:R-:W-:Y:S02]  /*7b60*/  FMUL.FTZ R14, R14, c[0x0][0x320] ;  /* 0x0000c8000e0e7a20 */ /* 0x000fe40000410000 */
[----:B------:R-:W-:Y:S01]  /*7b70*/  FMUL.FTZ R16, R16, c[0x0][0x320] ;  /* 0x0000c80010107a20 */ /* 0x000fe20000410000 */
[----:B------:R-:W3:Y:S01]  /*7b80*/  MUFU.TANH R170, R6 ;  /* 0x0000000600aa7308 */ /* 0x000ee20000002400 */
[----:B------:R-:W-:Y:S02]  /*7b90*/  FMUL.FTZ R15, R15, c[0x0][0x320] ;  /* 0x0000c8000f0f7a20 */ /* 0x000fe40000410000 */
[----:B------:R-:W-:Y:S01]  /*7ba0*/  FMUL.FTZ R17, R17, c[0x0][0x320] ;  /* 0x0000c80011117a20 */ /* 0x000fe20000410000 */
[----:B-1----:R-:W-:Y:S01]  /*7bb0*/  FMNMX.FTZ R0, R165, R101, !PT ;  /* 0x00000065a5007209 */ /* 0x002fe20007810000 */
[----:B------:R-:W-:Y:S02]  /*7bc0*/  FMUL.FTZ R18, R18, c[0x0][0x320] ;  /* 0x0000c80012127a20 */ /* 0x000fe40000410000 */
[----:B------:R-:W-:Y:S03]  /*7bd0*/  FMUL.FTZ R19, R19, c[0x0][0x320] ;  /* 0x0000c80013137a20 */ /* 0x000fe60000410000 */
[----:B------:R1:W4:Y:S01]  /*7be0*/  MUFU.TANH R171, R7 ;  /* 0x0000000700ab7308 */ /* 0x0003220000002400 */
[----:B--2---:R-:W-:Y:S09]  /*7bf0*/  FMNMX.FTZ R0, R167, R0, !PT ;  /* 0x00000000a7007209 */ /* 0x004ff20007810000 */
[----:B------:R-:W2:Y:S01]  /*7c00*/  MUFU.TANH R166, R8 ;  /* 0x0000000800a67308 */ /* 0x000ea20000002400 */
[----:B---3--:R-:W-:Y:S09]  /*7c10*/  FMNMX.FTZ R2, R170, R102, !PT ;  /* 0x00000066aa027209 */ /* 0x008ff20007810000 */
[----:B------:R-:W3:Y:S01]  /*7c20*/  MUFU.TANH R164, R9 ;  /* 0x0000000900a47308 */ /* 0x000ee20000002400 */
[----:B-1----:R-:W1:Y:S01]  /*7c30*/  LDSM.16.M88.4 R4, [R227+0x7000] ;  /* 0x00700000e304783b */ /* 0x002e620000000200 */
[----:B----4-:R-:W-:Y:S08]  /*7c40*/  FMNMX.FTZ R2, R171, R2, !PT ;  /* 0x00000002ab027209 */ /* 0x010ff00007810000 */
[----:B------:R-:W4:Y:S01]  /*7c50*/  MUFU.TANH R168, R10 ;  /* 0x0000000a00a87308 */ /* 0x000f220000002400 */
[----:B--2---:R-:W-:Y:S09]  /*7c60*/  FMNMX.FTZ R0, R166, R0, !PT ;  /* 0x00000000a6007209 */ /* 0x004ff20007810000 */
[----:B------:R2:W1:Y:S01]  /*7c70*/  MUFU.TANH R169, R11 ;  /* 0x0000000b00a97308 */ /* 0x0004620000002400 */
[----:B---3--:R-:W-:Y:S09]  /*7c80*/  FMNMX.FTZ R0, R164, R0, !PT ;  /* 0x00000000a4007209 */ /* 0x008ff20007810000 */
[----:B------:R-:W3:Y:S01]  /*7c90*/  MUFU.TANH R172, R12 ;  /* 0x0000000c00ac7308 */ /* 0x000ee20000002400 */
[----:B----4-:R-:W-:Y:S09]  /*7ca0*/  FMNMX.FTZ R2, R168, R2, !PT ;  /* 0x00000002a8027209 */ /* 0x010ff20007810000 */
[----:B------:R4:W4:Y:S01]  /*7cb0*/  MUFU.TANH R173, R13 ;  /* 0x0000000d00ad7308 */ /* 0x0009220000002400 */
[C---:B-1----:R-:W-:Y:S01]  /*7cc0*/  HMMA.16816.F32.BF16 R20, R220.reuse, R4, R20 ;  /* 0x00000004dc14723c */ /* 0x042fe20000041814 */
[----:B--2---:R-:W1:Y:S02]  /*7cd0*/  LDSM.16.M88.4 R8, [R227+0x7800] ;  /* 0x00780000e308783b */ /* 0x004e640000000200 */
[----:B------:R-:W-:Y:S06]  /*7ce0*/  FMNMX.FTZ R2, R169, R2, !PT ;  /* 0x00000002a9027209 */ /* 0x000fec0007810000 */
[----:B------:R-:W2:Y:S01]  /*7cf0*/  MUFU.TANH R176, R14 ;  /* 0x0000000e00b07308 */ /* 0x000ea20000002400 */
[C---:B------:R-:W-:Y:S01]  /*7d00*/  HMMA.16816.F32.BF16 R24, R220.reuse, R6, R24 ;  /* 0x00000006dc18723c */ /* 0x040fe20000041818 */
[----:B------:R-:W1:Y:S02]  /*7d10*/  LDSM.16.M88.4 R4, [R227+0x8000] ;  /* 0x00800000e304783b */ /* 0x000e640000000200 */
[----:B---3--:R-:W-:Y:S06]  /*7d20*/  FMNMX.FTZ R0, R172, R0, !PT ;  /* 0x00000000ac007209 */ /* 0x008fec0007810000 */
[----:B------:R-:W3:Y:S01]  /*7d30*/  MUFU.TANH R178, R15 ;  /* 0x0000000f00b27308 */ /* 0x000ee20000002400 */
[----:B----4-:R-:W4:Y:S02]  /*7d40*/  LDL.64 R12, [R1+0x18] ;  /* 0x00001800010c7983 */ /* 0x010f240000100a00 */
[----:B------:R-:W-:Y:S02]  /*7d50*/  FMNMX.FTZ R0, R173, R0, !PT ;  /* 0x00000000ad007209 */ /* 0x000fe40007810000 */
[----:B------:R-:W-:Y:S02]  /*7d60*/  FMUL.FTZ R20, R20, c[0x0][0x320] ;  /* 0x0000c80014147a20 */ /* 0x000fe40000410000 */
[----:B------:R-:W-:Y:S03]  /*7d70*/  FMUL.FTZ R21, R21, c[0x0][0x320] ;  /* 0x0000c80015157a20 */ /* 0x000fe60000410000 */
[----:B------:R-:W1:Y:S01]  /*7d80*/  MUFU.TANH R174, R16 ;  /* 0x0000001000ae7308 */ /* 0x000e620000002400 */
[----:B------:R-:W-:Y:S02]  /*7d90*/  FMUL.FTZ R22, R22, c[0x0][0x320] ;  /* 0x0000c80016167a20 */ /* 0x000fe40000410000 */
[----:B------:R-:W-:Y:S01]  /*7da0*/  FMUL.FTZ R23, R23, c[0x0][0x320] ;  /* 0x0000c80017177a20 */ /* 0x000fe20000410000 */
[----:B--2---:R-:W-:Y:S01]  /*7db0*/  FMNMX.FTZ R2, R176, R2, !PT ;  /* 0x00000002b0027209 */ /* 0x004fe20007810000 */
[----:B------:R-:W-:Y:S02]  /*7dc0*/  FMUL.FTZ R24, R24, c[0x0][0x320] ;  /* 0x0000c80018187a20 */ /* 0x000fe40000410000 */
[----:B------:R-:W-:Y:S02]  /*7dd0*/  FMUL.FTZ R26, R26, c[0x0][0x320] ;  /* 0x0000c8001a1a7a20 */ /* 0x000fe40000410000 */
[----:B------:R-:W-:Y:S01]  /*7de0*/  FMUL.FTZ R25, R25, c[0x0][0x320] ;  /* 0x0000c80019197a20 */ /* 0x000fe20000410000 */
[----:B------:R-:W-:Y:S01]  /*7df0*/  MUFU.TANH R183, R20 ;  /* 0x0000001400b77308 */ /* 0x000fe20000002400 */
[----:B------:R-:W-:Y:S01]  /*7e00*/  FMUL.FTZ R27, R27, c[0x0][0x320] ;  /* 0x0000c8001b1b7a20 */ /* 0x000fe20000410000 */
[----:B---3--:R-:W-:Y:S01]  /*7e10*/  FMNMX.FTZ R2, R178, R2, !PT ;  /* 0x00000002b2027209 */ /* 0x008fe20007810000 */
[C---:B-1----:R-:W-:Y:S07]  /*7e20*/  HMMA.16816.F32.BF16 R28, R220.reuse, R8, R28 ;  /* 0x00000008dc1c723c */ /* 0x042fee000004181c */
[----:B------:R-:W-:Y:S01]  /*7e30*/  MUFU.TANH R182, R21 ;  /* 0x0000001500b67308 */ /* 0x000fe20000002400 */
[C---:B------:R-:W-:Y:S01]  /*7e40*/  HMMA.16816.F32.BF16 R32, R220.reuse, R10, R32 ;  /* 0x0000000adc20723c */ /* 0x040fe20000041820 */
[----:B------:R-:W1:Y:S01]  /*7e50*/  LDSM.16.M88.4 R8, [R227+0x8800] ;  /* 0x00880000e308783b */ /* 0x000e620000000200 */
[----:B------:R-:W-:Y:S04]  /*7e60*/  DEPBAR.LE SB0, 0x0 ;  /* 0x000080000000791a */ /* 0x000fe80000000000 */
[----:B------:R-:W-:Y:S02]  /*7e70*/  FMNMX.FTZ R0, R174, R0, !PT ;  /* 0x00000000ae007209 */ /* 0x000fe40007810000 */
[C---:B------:R-:W-:Y:S01]  /*7e80*/  HMMA.16816.F32.BF16 R36, R220.reuse, R4, R36 ;  /* 0x00000004dc24723c */ /* 0x040fe20000041824 */
[----:B------:R-:W-:Y:S07]  /*7e90*/  BAR.SYNC.DEFER_BLOCKING 0x0 ;  /* 0x0000000000007b1d */ /* 0x000fee0000010000 */
[C---:B------:R-:W-:Y:S04]  /*7ea0*/  HMMA.16816.F32.BF16 R40, R220.reuse, R6, R40 ;  /* 0x00000006dc28723c */ /* 0x040fe80000041828 */
[----:B------:R-:W-:Y:S02]  /*7eb0*/  FMUL.FTZ R28, R28, c[0x0][0x320] ;  /* 0x0000c8001c1c7a20 */ /* 0x000fe40000410000 */
[----:B------:R-:W-:Y:S02]  /*7ec0*/  FMUL.FTZ R29, R29, c[0x0][0x320] ;  /* 0x0000c8001d1d7a20 */ /* 0x000fe40000410000 */
[----:B------:R-:W-:Y:S04]  /*7ed0*/  FMUL.FTZ R30, R30, c[0x0][0x320] ;  /* 0x0000c8001e1e7a20 */ /* 0x000fe80000410000 */
[----:B------:R-:W-:Y:S02]  /*7ee0*/  FMUL.FTZ R31, R31, c[0x0][0x320] ;  /* 0x0000c8001f1f7a20 */ /* 0x000fe40000410000 */
[----:B------:R-:W-:Y:S04]  /*7ef0*/  @P0 IMAD.WIDE.U32 R6, R250, c[0x0][0x1e0], RZ ;  /* 0x00007800fa060a25 */ /* 0x000fe800078e00ff */
[----:B------:R-:W-:Y:S01]  /*7f00*/  FMUL.FTZ R36, R36, c[0x0][0x320] ;  /* 0x0000c80024247a20 */ /* 0x000fe20000410000 */
[----:B------:R-:W-:Y:S01]  /*7f10*/  MUFU.TANH R251, R22 ;  /* 0x0000001600fb7308 */ /* 0x000fe20000002400 */
[----:B------:R-:W-:Y:S02]  /*7f20*/  FMUL.FTZ R37, R37, c[0x0][0x320] ;  /* 0x0000c80025257a20 */ /* 0x000fe40000410000 */
[----:B------:R-:W-:Y:S02]  /*7f30*/  FMUL.FTZ R38, R38, c[0x0][0x320] ;  /* 0x0000c80026267a20 */ /* 0x000fe40000410000 */
[----:B------:R-:W-:Y:S01]  /*7f40*/  FMUL.FTZ R39, R39, c[0x0][0x320] ;  /* 0x0000c80027277a20 */ /* 0x000fe20000410000 */
[C---:B-1----:R-:W-:Y:S03]  /*7f50*/  HMMA.16816.F32.BF16 R44, R220.reuse, R8, R44 ;  /* 0x00000008dc2c723c */ /* 0x042fe6000004182c */
[----:B------:R-:W-:Y:S01]  /*7f60*/  FMUL.FTZ R43, R43, c[0x0][0x320] ;  /* 0x0000c8002b2b7a20 */ /* 0x000fe20000410000 */
[----:B------:R-:W-:Y:S01]  /*7f70*/  MUFU.TANH R103, R23 ;  /* 0x0000001700677308 */ /* 0x000fe20000002400 */
[----:B------:R-:W-:Y:S02]  /*7f80*/  FMUL.FTZ R42, R42, c[0x0][0x320] ;  /* 0x0000c8002a2a7a20 */ /* 0x000fe40000410000 */
[----:B------:R-:W-:Y:S01]  /*7f90*/  FMUL.FTZ R41, R41, c[0x0][0x320] ;  /* 0x0000c80029297a20 */ /* 0x000fe20000410000 */
[----:B------:R-:W-:Y:S01]  /*7fa0*/  HMMA.16816.F32.BF16 R48, R220, R10, R48 ;  /* 0x0000000adc30723c */ /* 0x000fe20000041830 */
[----:B------:R-:W2:Y:S03]  /*7fb0*/  LDL.64 R10, [R1+0x28] ;  /* 0x00002800010a7983 */ /* 0x000ea60000100a00 */
[----:B------:R-:W-:Y:S02]  /*7fc0*/  FMUL.FTZ R33, R33, c[0x0][0x320] ;  /* 0x0000c80021217a20 */ /* 0x000fe40000410000 */
[----:B------:R-:W1:Y:S01]  /*7fd0*/  MUFU.TANH R175, R17 ;  /* 0x0000001100af7308 */ /* 0x000e620000002400 */
[----:B------:R-:W-:Y:S02]  /*7fe0*/  FMUL.FTZ R35, R35, c[0x0][0x320] ;  /* 0x0000c80023237a20 */ /* 0x000fe40000410000 */
[----:B------:R-:W-:Y:S03]  /*7ff0*/  FMUL.FTZ R32, R32, c[0x0][0x320] ;  /* 0x0000c80020207a20 */ /* 0x000fe60000410000 */
[----:B------:R-:W-:Y:S02]  /*8000*/  FMUL.FTZ R34, R34, c[0x0][0x320] ;  /* 0x0000c80022227a20 */ /* 0x000fe40000410000 */
[----:B------:R-:W-:Y:S02]  /*8010*/  FMUL.FTZ R40, R40, c[0x0][0x320] ;  /* 0x0000c80028287a20 */ /* 0x000fe40000410000 */
[----:B------:R-:W3:Y:S01]  /*8020*/  MUFU.TANH R177, R18 ;  /* 0x0000001200b17308 */ /* 0x000ee20000002400 */
        /* <DEDUP_REMOVED lines=8> */
[----:B-1----:R-:W-:Y:S04]  /*80b0*/  FMNMX.FTZ R0, R175, R0, !PT ;  /* 0x00000000af007209 */ /* 0x002fe80007810000 */
[----:B------:R-:W-:Y:S02]  /*80c0*/  FMNMX.FTZ R0, R183, R0, !PT ;  /* 0x00000000b7007209 */ /* 0x000fe40007810000 */
[----:B------:R-:W1:Y:S02]  /*80d0*/  MUFU.TANH R181, R24 ;  /* 0x0000001800b57308 */ /* 0x000e640000002400 */
[----:B------:R-:W-:Y:S02]  /*80e0*/  FMNMX.FTZ R0, R182, R0, !PT ;  /* 0x00000000b6007209 */ /* 0x000fe40007810000 */
[----:B---3--:R-:W-:Y:S06]  /*80f0*/  FMNMX.FTZ R2, R177, R2, !PT ;  /* 0x00000002b1027209 */ /* 0x008fec0007810000 */
[----:B------:R-:W-:Y:S01]  /*8100*/  MUFU.TANH R100, R33 ;  /* 0x0000002100647308 */ /* 0x000fe20000002400 */
[----:B------:R-:W-:Y:S04]  /*8110*/  FMNMX.FTZ R2, R179, R2, !PT ;  /* 0x00000002b3027209 */ /* 0x000fe80007810000 */
[----:B------:R-:W-:Y:S05]  /*8120*/  FMNMX.FTZ R2, R251, R2, !PT ;  /* 0x00000002fb027209 */ /* 0x000fea0007810000 */
[----:B------:R3:W-:Y:S01]  /*8130*/  MUFU.TANH R33, R48 ;  /* 0x0000003000217308 */ /* 0x0007e20000002400 */
[----:B-1----:R-:W-:Y:S09]  /*8140*/  FMNMX.FTZ R0, R181, R0, !PT ;  /* 0x00000000b5007209 */ /* 0x002ff20007810000 */
[----:B------:R-:W1:Y:S10]  /*8150*/  MUFU.TANH R180, R25 ;  /* 0x0000001900b47308 */ /* 0x000e740000002400 */
[----:B------:R-:W1:Y:S01]  /*8160*/  MUFU.TANH R24, R28 ;  /* 0x0000001c00187308 */ /* 0x000e620000002400 */
[----:B---3--:R-:W-:Y:S04]  /*8170*/  MOV R48, R103 ;  /* 0x0000006700307202 */ /* 0x008fe80000000f00 */
[----:B------:R-:W-:Y:S05]  /*8180*/  FMNMX.FTZ R2, R48, R2, !PT ;  /* 0x0000000230027209 */ /* 0x000fea0007810000 */
[----:B------:R-:W3:Y:S01]  /*8190*/  MUFU.TANH R252, R26 ;  /* 0x0000001a00fc7308 */ /* 0x000ee20000002400 */
[----:B-1----:R-:W-:Y:S09]  /*81a0*/  FMNMX.FTZ R0, R180, R0, !PT ;  /* 0x00000000b4007209 */ /* 0x002ff20007810000 */
[----:B------:R-:W1:Y:S01]  /*81b0*/  MUFU.TANH R3, R27 ;  /* 0x0000001b00037308 */ /* 0x000e620000002400 */
[----:B------:R-:W-:Y:S09]  /*81c0*/  FMNMX.FTZ R0, R24, R0, !PT ;  /* 0x0000000018007209 */ /* 0x000ff20007810000 */
[----:B------:R1:W-:Y:S01]  /*81d0*/  MUFU.TANH R18, R43 ;  /* 0x0000002b00127308 */ /* 0x0003e20000002400 */
[----:B---3--:R-:W-:Y:S09]  /*81e0*/  FMNMX.FTZ R2, R252, R2, !PT ;  /* 0x00000002fc027209 */ /* 0x008ff20007810000 */
[----:B------:R-:W3:Y:S10]  /*81f0*/  MUFU.TANH R26, R29 ;  /* 0x0000001d001a7308 */ /* 0x000ef40000002400 */
[----:B------:R-:W3:Y:S01]  /*8200*/  MUFU.TANH R245, R30 ;  /* 0x0000001e00f57308 */ /* 0x000ee20000002400 */
[----:B-1----:R-:W-:Y:S04]  /*8210*/  MOV R43, R3 ;  /* 0x00000003002b7202 */ /* 0x002fe80000000f00 */
[----:B------:R-:W-:Y:S05]  /*8220*/  FMNMX.FTZ R2, R43, R2, !PT ;  /* 0x000000022b027209 */ /* 0x000fea0007810000 */
[----:B------:R-:W-:Y:S01]  /*8230*/  MUFU.TANH R27, R35 ;  /* 0x00000023001b7308 */ /* 0x000fe20000002400 */
[----:B---3--:R-:W-:Y:S09]  /*8240*/  FMNMX.FTZ R0, R26, R0, !PT ;  /* 0x000000001a007209 */ /* 0x008ff20007810000 */
[----:B------:R1:W-:Y:S10]  /*8250*/  MUFU.TANH R35, R42 ;  /* 0x0000002a00237308 */ /* 0x0003f40000002400 */
[----:B------:R-:W3:Y:S10]  /*8260*/  MUFU.TANH R244, R31 ;  /* 0x0000001f00f47308 */ /* 0x000ef40000002400 */
[----:B------:R3:W-:Y:S01]  /*8270*/  MUFU.TANH R231, R41 ;  /* 0x0000002900e77308 */ /* 0x0007e20000002400 */
[----:B-1----:R-:W-:Y:S04]  /*8280*/  MOV R42, R245 ;  /* 0x000000f5002a7202 */ /* 0x002fe80000000f00 */
[----:B------:R-:W-:Y:S05]  /*8290*/  FMNMX.FTZ R2, R42, R2, !PT ;  /* 0x000000022a027209 */ /* 0x000fea0007810000 */
[----:B------:R-:W1:Y:S10]  /*82a0*/  MUFU.TANH R154, R32 ;  /* 0x00000020009a7308 */ /* 0x000e740000002400 */
[----:B------:R1:W-:Y:S01]  /*82b0*/  MUFU.TANH R32, R49 ;  /* 0x0000003100207308 */ /* 0x0003e20000002400 */
[----:B---3--:R-:W-:Y:S04]  /*82c0*/  MOV R41, R244 ;  /* 0x000000f400297202 */ /* 0x008fe80000000f00 */
[----:B------:R-:W-:Y:S05]  /*82d0*/  FMNMX.FTZ R2, R41, R2, !PT ;  /* 0x0000000229027209 */ /* 0x000fea0007810000 */
[----:B------:R-:W3:Y:S01]  /*82e0*/  MUFU.TANH R155, R36 ;  /* 0x00000024009b7308 */ /* 0x000ee20000002400 */
[----:B-1----:R-:W-:Y:S09]  /*82f0*/  FMNMX.FTZ R0, R154, R0, !PT ;  /* 0x000000009a007209 */ /* 0x002ff20007810000 */
[----:B------:R-:W1:Y:S01]  /*8300*/  MUFU.TANH R25, R34 ;  /* 0x0000002200197308 */ /* 0x000e620000002400 */
[----:B------:R-:W-:Y:S04]  /*8310*/  MOV R49, R100 ;  /* 0x0000006400317202 */ /* 0x000fe80000000f00 */
[----:B------:R-:W-:Y:S05]  /*8320*/  FMNMX.FTZ R0, R49, R0, !PT ;  /* 0x0000000031007209 */ /* 0x000fea0007810000 */
[----:B------:R-:W1:Y:S01]  /*8330*/  MUFU.TANH R247, R37 ;  /* 0x0000002500f77308 */ /* 0x000e620000002400 */
[----:B---3--:R-:W-:Y:S02]  /*8340*/  FMNMX.FTZ R0, R155, R0, !PT ;  /* 0x000000009b007209 */ /* 0x008fe40007810000 */
[----:B----4-:R-:W-:Y:S02]  /*8350*/  @P0 MOV R5, R13 ;  /* 0x0000000d00050202 */ /* 0x010fe40000000f00 */
[----:B------:R-:W-:Y:S05]  /*8360*/  MOV R12, c[0x0][0x1e0] ;  /* 0x00007800000c7a02 */ /* 0x000fea0000000f00 */
[----:B------:R-:W3:Y:S01]  /*8370*/  MUFU.TANH R17, R40 ;  /* 0x0000002800117308 */ /* 0x000ee20000002400 */
[----:B------:R-:W-:Y:S02]  /*8380*/  MOV R13, c[0x0][0x1e4] ;  /* 0x00007900000d7a02 */ /* 0x000fe40000000f00 */
[----:B-1----:R-:W-:Y:S04]  /*8390*/  FMNMX.FTZ R2, R25, R2, !PT ;  /* 0x0000000219027209 */ /* 0x002fe80007810000 */
[----:B------:R-:W-:Y:S03]  /*83a0*/  FMNMX.FTZ R3, R27, R2, !PT ;  /* 0x000000021b037209 */ /* 0x000fe60007810000 */
[----:B------:R1:W-:Y:S01]  /*83b0*/  MUFU.TANH R34, R45 ;  /* 0x0000002d00227308 */ /* 0x0003e20000002400 */
[----:B------:R-:W-:Y:S01]  /*83c0*/  FMNMX.FTZ R2, R247, R0, !PT ;  /* 0x00000000f7027209 */ /* 0x000fe20007810000 */
[----:B------:R-:W-:Y:S01]  /*83d0*/  FMUL.FTZ R0, R51, c[0x0][0x320] ;  /* 0x0000c80033007a20 */ /* 0x000fe20000410000 */
[----:B------:R-:W-:Y:S07]  /*83e0*/  MOV R51, R155 ;  /* 0x0000009b00337202 */ /* 0x000fee0000000f00 */
[----:B------:R4:W-:Y:S01]  /*83f0*/  MUFU.TANH R152, R0 ;  /* 0x0000000000987308 */ /* 0x0009e20000002400 */
[----:B---3--:R-:W-:Y:S09]  /*8400*/  FMNMX.FTZ R2, R17, R2, !PT ;  /* 0x0000000211027209 */ /* 0x008ff20007810000 */
[----:B------:R-:W3:Y:S01]  /*8410*/  MUFU.TANH R19, R44 ;  /* 0x0000002c00137308 */ /* 0x000ee20000002400 */
[----:B-1----:R-:W-:Y:S09]  /*8420*/  MOV R45, R231 ;  /* 0x000000e7002d7202 */ /* 0x002ff20000000f00 */
[----:B------:R-:W1:Y:S01]  /*8430*/  MUFU.TANH R248, R38 ;  /* 0x0000002600f87308 */ /* 0x000e620000002400 */
[----:B----4-:R-:W-:Y:S09]  /*8440*/  FMNMX.FTZ R0, R45, R2, !PT ;  /* 0x000000022d007209 */ /* 0x010ff20007810000 */
[----:B------:R-:W4:Y:S01]  /*8450*/  MUFU.TANH R246, R39 ;  /* 0x0000002700f67308 */ /* 0x000f220000002400 */
[----:B---3--:R-:W-:Y:S04]  /*8460*/  FMNMX.FTZ R0, R19, R0, !PT ;  /* 0x0000000013007209 */ /* 0x008fe80007810000 */
[----:B------:R-:W-:Y:S05]  /*8470*/  FMNMX.FTZ R0, R34, R0, !PT ;  /* 0x0000000022007209 */ /* 0x000fea0007810000 */
[----:B------:R-:W3:Y:S01]  /*8480*/  MUFU.TANH R244, R46 ;  /* 0x0000002e00f47308 */ /* 0x000ee20000002400 */
[----:B------:R-:W-:Y:S02]  /*8490*/  FMNMX.FTZ R100, R33, R0, !PT ;  /* 0x0000000021647209 */ /* 0x000fe40007810000 */
[----:B-1----:R-:W-:Y:S02]  /*84a0*/  MOV R44, R248 ;  /* 0x000000f8002c7202 */ /* 0x002fe40000000f00 */
[----:B------:R-:W-:Y:S02]  /*84b0*/  FMNMX.FTZ R100, R32, R100, !PT ;  /* 0x0000006420647209 */ /* 0x000fe40007810000 */
[----:B------:R-:W-:Y:S03]  /*84c0*/  FMNMX.FTZ R3, R44, R3, !PT ;  /* 0x000000032c037209 */ /* 0x000fe60007810000 */
[----:B------:R-:W1:Y:S01]  /*84d0*/  MUFU.TANH R245, R47 ;  /* 0x0000002f00f57308 */ /* 0x000e620000002400 */
[----:B----4-:R-:W-:Y:S04]  /*84e0*/  MOV R40, R246 ;  /* 0x000000f600287202 */ /* 0x010fe80000000f00 */
[----:B------:R-:W-:Y:S05]  /*84f0*/  FMNMX.FTZ R3, R40, R3, !PT ;  /* 0x0000000328037209 */ /* 0x000fea0007810000 */
[----:B------:R-:W4:Y:S01]  /*8500*/  MUFU.TANH R103, R50 ;  /* 0x0000003200677308 */ /* 0x000f220000002400 */
[----:B------:R-:W-:Y:S02]  /*8510*/  FMNMX.FTZ R2, R35, R3, !PT ;  /* 0x0000000323027209 */ /* 0x000fe40007810000 */
[----:B------:R-:W2:Y:S02]  /*8520*/  SHFL.BFLY PT, R3, R100, 0x2, 0x1f ;  /* 0x0c401f0064037f89 */ /* 0x000ea400000e0000 */
[----:B------:R-:W-:Y:S04]  /*8530*/  FMNMX.FTZ R2, R18, R2, !PT ;  /* 0x0000000212027209 */ /* 0x000fe80007810000 */
[----:B---3--:R-:W-:Y:S04]  /*8540*/  FMNMX.FTZ R2, R244, R2, !PT ;  /* 0x00000002f4027209 */ /* 0x008fe80007810000 */
[----:B-1----:R-:W-:Y:S04]  /*8550*/  FMNMX.FTZ R0, R245, R2, !PT ;  /* 0x00000002f5007209 */ /* 0x002fe80007810000 */
[----:B----4-:R-:W-:Y:S02]  /*8560*/  FMNMX.FTZ R0, R103, R0, !PT ;  /* 0x0000000067007209 */ /* 0x010fe40007810000 */
[----:B------:R-:W-:Y:S02]  /*8570*/  MOV R50, R154 ;  /* 0x0000009a00327202 */ /* 0x000fe40000000f00 */
[----:B--2---:R-:W-:Y:S02]  /*8580*/  FMNMX.FTZ R100, R100, R3, !PT ;  /* 0x0000000364647209 */ /* 0x004fe40007810000 */
[----:B------:R-:W-:Y:S03]  /*8590*/  FMNMX.FTZ R0, R152, R0, !PT ;  /* 0x0000000098007209 */ /* 0x000fe60007810000 */
[----:B------:R-:W1:Y:S08]  /*85a0*/  SHFL.BFLY PT, R4, R100, 0x1, 0x1f ;  /* 0x0c201f0064047f89 */ /* 0x000e7000000e0000 */
[----:B------:R-:W2:Y:S01]  /*85b0*/  SHFL.BFLY PT, R2, R0, 0x2, 0x1f ;  /* 0x0c401f0000027f89 */ /* 0x000ea200000e0000 */
[----:B-1----:R-:W-:Y:S02]  /*85c0*/  FMNMX.FTZ R100, R100, R4, !PT ;  /* 0x0000000464647209 */ /* 0x002fe40007810000 */
[----:B------:R-:W-:Y:S03]  /*85d0*/  @P0 SHF.R.S32.HI R4, RZ, 0x1f, R250 ;  /* 0x0000001fff040819 */ /* 0x000fe600000114fa */
[----:B------:R-:W-:Y:S02]  /*85e0*/  FMUL.FTZ R153, R100, c[0x0][0x2d0] ;  /* 0x0000b40064997a20 */ /* 0x000fe40000410000 */
[----:B------:R-:W-:Y:S01]  /*85f0*/  @P0 IMAD R4, R4, c[0x0][0x1e0], RZ ;  /* 0x0000780004040a24 */ /* 0x000fe200078e02ff */
[----:B--2---:R-:W-:Y:S01]  /*8600*/  FMNMX.FTZ R0, R0, R2, !PT ;  /* 0x0000000200007209 */ /* 0x004fe20007810000 */
[----:B------:R-:W-:Y:S02]  /*8610*/  FFMA.FTZ R8, R165, c[0x0][0x2d0], -R153 ;  /* 0x0000b400a5087a23 */ /* 0x000fe40000010899 */
[----:B------:R-:W-:Y:S02]  /*8620*/  @P0 IMAD R4, R250, c[0x0][0x1e4], R4 ;  /* 0x00007900fa040a24 */ /* 0x000fe400078e0204 */
[----:B------:R1:W-:Y:S01]  /*8630*/  MUFU.EX2 R9, R8 ;  /* 0x0000000800097308 */ /* 0x0003e20000000800 */
[----:B------:R-:W2:Y:S01]  /*8640*/  SHFL.BFLY PT, R3, R0, 0x1, 0x1f ;  /* 0x0c201f0000037f89 */ /* 0x000ea200000e0000 */
[----:B------:R-:W-:Y:S01]  /*8650*/  FADD.FTZ R2, -R100, R101 ;  /* 0x0000006564027221 */ /* 0x000fe20000010100 */
[----:B------:R-:W-:Y:S02]  /*8660*/  @P0 IADD3 R7, R7, R4, RZ ;  /* 0x0000000407070210 */ /* 0x000fe40007ffe0ff */
[----:B------:R-:W-:Y:S05]  /*8670*/  @P0 MOV R4, R10 ;  /* 0x0000000a00040202 */ /* 0x000fea0000000f00 */
[----:B------:R-:W-:Y:S04]  /*8680*/  @P0 IMAD.WIDE.U32 R4, R6, 0x60, R4 ;  /* 0x0000006006040825 */ /* 0x000fe800078e0004 */
[----:B------:R-:W-:Y:S01]  /*8690*/  @P0 IMAD R6, R7, 0x60, RZ ;  /* 0x0000006007060824 */ /* 0x000fe200078e02ff */
[C---:B------:R-:W-:Y:S04]  /*86a0*/  @P0 SHF.L.U32 R7, R4.reuse, 0x1, RZ ;  /* 0x0000000104070819 */ /* 0x040fe800000006ff */
[----:B------:R-:W-:Y:S02]  /*86b0*/  @P0 IADD3 R6, R5, R6, RZ ;  /* 0x0000000605060210 */ /* 0x000fe40007ffe0ff */
[----:B------:R-:W-:Y:S02]  /*86c0*/  @P0 IADD3 R10, P2, R7, 0x80, RZ ;  /* 0x00000080070a0810 */ /* 0x000fe40007f5e0ff */
[----:B------:R-:W-:Y:S01]  /*86d0*/  @P0 SHF.L.U64.HI R6, R4, 0x1, R6 ;  /* 0x0000000104060819 */ /* 0x000fe20000010206 */
[----:B-1----:R-:W-:Y:S01]  /*86e0*/  FFMA.FTZ R8, R167, c[0x0][0x2d0], -R153 ;  /* 0x0000b400a7087a23 */ /* 0x002fe20000010899 */
[----:B--2---:R-:W-:Y:S01]  /*86f0*/  FMNMX.FTZ R3, R0, R3, !PT ;  /* 0x0000000300037209 */ /* 0x004fe20007810000 */
[----:B------:R-:W-:Y:S01]  /*8700*/  FMUL.FTZ R0, R2, c[0x0][0x2d0] ;  /* 0x0000b40002007a20 */ /* 0x000fe20000410000 */
[----:B------:R-:W-:Y:S01]  /*8710*/  @P0 IADD3 R4, P1, R7, c[0x0][0x1c8], RZ ;  /* 0x0000720007040a10 */ /* 0x000fe20007f3e0ff */
[----:B------:R1:W-:Y:S01]  /*8720*/  MUFU.EX2 R246, R8 ;  /* 0x0000000800f67308 */ /* 0x0003e20000000800 */
[----:B------:R-:W-:Y:S01]  /*8730*/  MOV R167, R35 ;  /* 0x0000002300a77202 */ /* 0x000fe20000000f00 */
[----:B------:R-:W-:Y:S01]  /*8740*/  FMUL.FTZ R101, R3, c[0x0][0x2d0] ;  /* 0x0000b40003657a20 */ /* 0x000fe20000410000 */
[----:B------:R-:W-:Y:S02]  /*8750*/  @P0 IADD3.X R5, R6, c[0x0][0x1cc], RZ, P1, !PT ;  /* 0x0000730006050a10 */ /* 0x000fe40000ffe4ff */
[----:B------:R-:W-:Y:S01]  /*8760*/  @P0 IADD3 R10, P1, R10, c[0x0][0x1c8], RZ ;  /* 0x000072000a0a0a10 */ /* 0x000fe20007f3e0ff */
[----:B------:R-:W-:Y:S02]  /*8770*/  FFMA.FTZ R103, R103, c[0x0][0x2d0], -R101 ;  /* 0x0000b40067677a23 */ /* 0x000fe40000010865 */
[----:B------:R2:W-:Y:S01]  /*8780*/  @P0 LDGSTS.E.BYPASS.LTC128B.128 [R249+0xc100], [R4.64], !P6 ;  /* 0x0c10000004f90fae */ /* 0x0005e2000f101d48 */
[----:B------:R-:W-:Y:S01]  /*8790*/  @P0 IADD3.X R11, RZ, c[0x0][0x1cc], R6, P1, P2 ;  /* 0x00007300ff0b0a10 */ /* 0x000fe20000fe4406 */
[----:B------:R3:W4:Y:S06]  /*87a0*/  MUFU.EX2 R2, R0 ;  /* 0x0000000000027308 */ /* 0x00072c0000000800 */
[----:B------:R2:W-:Y:S04]  /*87b0*/  @P0 LDGSTS.E.BYPASS.LTC128B.128 [R249+0xf100], [R10.64], !P5 ;  /* 0x0f1000000af90fae */ /* 0x0005e8000e901d48 */
[----:B------:R-:W-:Y:S01]  /*87c0*/  MUFU.EX2 R103, R103 ;  /* 0x0000006700677308 */ /* 0x000fe20000000800 */
[----:B-1----:R-:W-:Y:S01]  /*87d0*/  FFMA.FTZ R8, R166, c[0x0][0x2d0], -R153 ;  /* 0x0000b400a6087a23 */ /* 0x002fe20000010899 */
[----:B------:R-:W-:Y:S08]  /*87e0*/  MOV R166, R18 ;  /* 0x0000001200a67202 */ /* 0x000ff00000000f00 */
[----:B------:R1:W-:Y:S01]  /*87f0*/  MUFU.EX2 R248, R8 ;  /* 0x0000000800f87308 */ /* 0x0003e20000000800 */
[----:B---3--:R-:W-:Y:S01]  /*8800*/  FADD.FTZ R0, -R3, R102 ;  /* 0x0000006603007221 */ /* 0x008fe20000010100 */
[----:B------:R-:W-:Y:S01]  /*8810*/  MOV R102, R247 ;  /* 0x000000f700667202 */ /* 0x000fe20000000f00 */
[----:B----4-:R-:W-:Y:S01]  /*8820*/  FMUL.FTZ R16, R2, R116 ;  /* 0x0000007402107220 */ /* 0x010fe20000410000 */
[----:B------:R-:W-:Y:S01]  /*8830*/  MOV R116, R17 ;  /* 0x0000001100747202 */ /* 0x000fe20000000f00 */
[----:B------:R-:W-:Y:S02]  /*8840*/  FMUL.FTZ R0, R0, c[0x0][0x2d0] ;  /* 0x0000b40000007a20 */ /* 0x000fe40000410000 */
[C---:B------:R-:W-:Y:S01]  /*8850*/  FMUL.FTZ R17, R2.reuse, R117 ;  /* 0x0000007502117220 */ /* 0x040fe20000410000 */
[----:B------:R-:W-:Y:S01]  /*8860*/  MOV R117, R45 ;  /* 0x0000002d00757202 */ /* 0x000fe20000000f00 */
[C---:B------:R-:W-:Y:S02]  /*8870*/  FMUL.FTZ R52, R2.reuse, R52 ;  /* 0x0000003402347220 */ /* 0x040fe40000410000 */
[----:B--2---:R-:W-:Y:S01]  /*8880*/  FFMA.FTZ R10, R171, c[0x0][0x2d0], -R101 ;  /* 0x0000b400ab0a7a23 */ /* 0x004fe20000010865 */
[----:B------:R-:W2:Y:S01]  /*8890*/  MUFU.EX2 R0, R0 ;  /* 0x0000000000007308 */ /* 0x000ea20000000800 */
[----:B------:R-:W-:Y:S01]  /*88a0*/  MOV R171, R33 ;  /* 0x0000002100ab7202 */ /* 0x000fe20000000f00 */
[C---:B------:R-:W-:Y:S02]  /*88b0*/  FMUL.FTZ R33, R2.reuse, R133 ;  /* 0x0000008502217220 */ /* 0x040fe40000410000 */
[C---:B------:R-:W-:Y:S02]  /*88c0*/  FMUL.FTZ R53, R2.reuse, R53 ;  /* 0x0000003502357220 */ /* 0x040fe40000410000 */
[C---:B------:R-:W-:Y:S02]  /*88d0*/  FMUL.FTZ R56, R2.reuse, R56 ;  /* 0x0000003802387220 */ /* 0x040fe40000410000 */
[----:B------:R-:W-:Y:S02]  /*88e0*/  FMUL.FTZ R57, R2, R57 ;  /* 0x0000003902397220 */ /* 0x000fe40000410000 */
[----:B-1----:R-:W-:Y:S01]  /*88f0*/  FFMA.FTZ R8, R164, c[0x0][0x2d0], -R153 ;  /* 0x0000b400a4087a23 */ /* 0x002fe20000010899 */
[----:B------:R-:W-:Y:S01]  /*8900*/  MOV R164, R9 ;  /* 0x0000000900a47202 */ /* 0x000fe20000000f00 */
[----:B------:R-:W-:Y:S01]  /*8910*/  FFMA.FTZ R9, R170, c[0x0][0x2d0], -R101 ;  /* 0x0000b400aa097a23 */ /* 0x000fe20000010865 */
[----:B------:R1:W-:Y:S01]  /*8920*/  MUFU.EX2 R247, R10 ;  /* 0x0000000a00f77308 */ /* 0x0003e20000000800 */
[----:B------:R-:W-:Y:S01]  /*8930*/  MOV R170, R32 ;  /* 0x0000002000aa7202 */ /* 0x000fe20000000f00 */
[C---:B------:R-:W-:Y:S02]  /*8940*/  FMUL.FTZ R32, R2.reuse, R132 ;  /* 0x0000008402207220 */ /* 0x040fe40000410000 */
[C---:B------:R-:W-:Y:S02]  /*8950*/  FMUL.FTZ R60, R2.reuse, R60 ;  /* 0x0000003c023c7220 */ /* 0x040fe40000410000 */
[C---:B------:R-:W-:Y:S02]  /*8960*/  FMUL.FTZ R61, R2.reuse, R61 ;  /* 0x0000003d023d7220 */ /* 0x040fe40000410000 */
[----:B------:R-:W-:Y:S02]  /*8970*/  FMUL.FTZ R64, R2, R64 ;  /* 0x0000004002407220 */ /* 0x000fe40000410000 */
[----:B------:R3:W-:Y:S01]  /*8980*/  MUFU.EX2 R231, R8 ;  /* 0x0000000800e77308 */ /* 0x0007e20000000800 */
[C---:B--2---:R-:W-:Y:S02]  /*8990*/  FMUL.FTZ R11, R0.reuse, R111 ;  /* 0x0000006f000b7220 */ /* 0x044fe40000410000 */
[C---:B------:R-:W-:Y:S01]  /*89a0*/  FMUL.FTZ R18, R0.reuse, R118 ;  /* 0x0000007600127220 */ /* 0x040fe20000410000 */
[----:B------:R-:W-:Y:S01]  /*89b0*/  MOV R118, R19 ;  /* 0x0000001300767202 */ /* 0x000fe20000000f00 */
[C---:B------:R-:W-:Y:S01]  /*89c0*/  FMUL.FTZ R19, R0.reuse, R119 ;  /* 0x0000007700137220 */ /* 0x040fe20000410000 */
[----:B------:R-:W-:Y:S01]  /*89d0*/  MOV R119, R34 ;  /* 0x0000002200777202 */ /* 0x000fe20000000f00 */
[C---:B------:R-:W-:Y:S01]  /*89e0*/  FMUL.FTZ R34, R0.reuse, R134 ;  /* 0x0000008600227220 */ /* 0x040fe20000410000 */
[----:B------:R-:W-:Y:S01]  /*89f0*/  MOV R134, R50 ;  /* 0x0000003200867202 */ /* 0x000fe20000000f00 */
[C---:B------:R-:W-:Y:S01]  /*8a00*/  FMUL.FTZ R35, R0.reuse, R135 ;  /* 0x0000008700237220 */ /* 0x040fe20000410000 */
[----:B------:R2:W4:Y:S01]  /*8a10*/  MUFU.EX2 R154, R9 ;  /* 0x00000009009a7308 */ /* 0x0005220000000800 */
[----:B------:R-:W-:Y:S01]  /*8a20*/  FMUL.FTZ R50, R0, R150 ;  /* 0x0000009600327220 */ /* 0x000fe20000410000 */
[----:B------:R-:W-:Y:S01]  /*8a30*/  MOV R135, R49 ;  /* 0x0000003100877202 */ /* 0x000fe20000000f00 */
[----:B------:R-:W-:Y:S02]  /*8a40*/  FMUL.FTZ R49, R2, R149 ;  /* 0x0000009502317220 */ /* 0x000fe40000410000 */
[C---:B-1----:R-:W-:Y:S02]  /*8a50*/  FMUL.FTZ R10, R0.reuse, R110 ;  /* 0x0000006e000a7220 */ /* 0x042fe40000410000 */
[C---:B------:R-:W-:Y:S02]  /*8a60*/  FMUL.FTZ R54, R0.reuse, R54 ;  /* 0x0000003600367220 */ /* 0x040fe40000410000 */
[C---:B------:R-:W-:Y:S02]  /*8a70*/  FMUL.FTZ R55, R0.reuse, R55 ;  /* 0x0000003700377220 */ /* 0x040fe40000410000 */
[C---:B------:R-:W-:Y:S02]  /*8a80*/  FMUL.FTZ R58, R0.reuse, R58 ;  /* 0x0000003a003a7220 */ /* 0x040fe40000410000 */
[C---:B------:R-:W-:Y:S01]  /*8a90*/  FMUL.FTZ R59, R0.reuse, R59 ;  /* 0x0000003b003b7220 */ /* 0x040fe20000410000 */
[----:B---3--:R-:W-:Y:S01]  /*8aa0*/  @P0 IADD3 R8, P3, R7, 0x100, RZ ;  /* 0x0000010007080810 */ /* 0x008fe20007f7e0ff */
[----:B------:R-:W-:Y:S01]  /*8ab0*/  FMUL.FTZ R62, R0, R62 ;  /* 0x0000003e003e7220 */ /* 0x000fe20000410000 */
[----:B------:R-:W-:Y:S01]  /*8ac0*/  @P0 SHF.L.U32 R7, R12, 0x6, RZ ;  /* 0x000000060c070819 */ /* 0x000fe200000006ff */
[----:B------:R-:W-:Y:S01]  /*8ad0*/  FMUL.FTZ R63, R0, R63 ;  /* 0x0000003f003f7220 */ /* 0x000fe20000410000 */
[----:B------:R-:W-:Y:S01]  /*8ae0*/  @P0 IADD3 R8, P2, R8, c[0x0][0x1c8], RZ ;  /* 0x0000720008080a10 */ /* 0x000fe20007f5e0ff */
[----:B------:R-:W-:Y:S01]  /*8af0*/  FMUL.FTZ R65, R2, R65 ;  /* 0x0000004102417220 */ /* 0x000fe20000410000 */
[----:B------:R-:W-:Y:S01]  /*8b00*/  @P0 SHF.L.U64.HI R12, R12, 0x6, R13 ;  /* 0x000000060c0c0819 */ /* 0x000fe2000001020d */
[----:B------:R-:W-:Y:S01]  /*8b10*/  FMUL.FTZ R66, R0, R66 ;  /* 0x0000004200427220 */ /* 0x000fe20000410000 */
[----:B------:R-:W-:Y:S01]  /*8b20*/  @P0 IADD3 R4, P1, R4, R7, RZ ;  /* 0x0000000704040210 */ /* 0x000fe20007f3e0ff */
[----:B------:R-:W-:Y:S01]  /*8b30*/  FMUL.FTZ R67, R0, R67 ;  /* 0x0000004300437220 */ /* 0x000fe20000410000 */
[----:B--2---:R-:W-:Y:S01]  /*8b40*/  @P0 IADD3.X R9, RZ, c[0x0][0x1cc], R6, P2, P3 ;  /* 0x00007300ff090a10 */ /* 0x004fe200017e6406 */
[C---:B------:R-:W-:Y:S01]  /*8b50*/  FMUL.FTZ R68, R2.reuse, R68 ;  /* 0x0000004402447220 */ /* 0x040fe20000410000 */
[----:B------:R-:W-:Y:S01]  /*8b60*/  @P0 IADD3.X R5, R5, R12, RZ, P1, !PT ;  /* 0x0000000c05050210 */ /* 0x000fe20000ffe4ff */
[----:B------:R-:W-:Y:S01]  /*8b70*/  FMUL.FTZ R69, R2, R69 ;  /* 0x0000004502457220 */ /* 0x000fe20000410000 */
[----:B------:R-:W-:Y:S01]  /*8b80*/  @P0 IADD3 R6, P2, R7, R4, RZ ;  /* 0x0000000407060210 */ /* 0x000fe20007f5e0ff */
[----:B------:R1:W-:Y:S01]  /*8b90*/  @P0 LDGSTS.E.BYPASS.LTC128B.128 [R249+0x12100], [R8.64], !P4 ;  /* 0x1210000008f90fae */ /* 0x0003e2000e101d48 */
[----:B------:R-:W-:Y:S02]  /*8ba0*/  FMUL.FTZ R70, R0, R70 ;  /* 0x0000004600467220 */ /* 0x000fe40000410000 */
[----:B------:R-:W-:Y:S01]  /*8bb0*/  @P0 IADD3.X R7, R12, R5, RZ, P2, !PT ;  /* 0x000000050c070210 */ /* 0x000fe200017fe4ff */
[----:B------:R-:W-:Y:S02]  /*8bc0*/  FMUL.FTZ R71, R0, R71 ;  /* 0x0000004700477220 */ /* 0x000fe40000410000 */
[C---:B------:R-:W-:Y:S02]  /*8bd0*/  FMUL.FTZ R72, R2.reuse, R72 ;  /* 0x0000004802487220 */ /* 0x040fe40000410000 */
[----:B------:R2:W-:Y:S01]  /*8be0*/  @P0 LDGSTS.E.BYPASS.LTC128B.128 [R249+0xd100], [R4.64], !P6 ;  /* 0x0d10000004f90fae */ /* 0x0005e2000f101d48 */
[----:B------:R-:W-:Y:S02]  /*8bf0*/  FMUL.FTZ R73, R2, R73 ;  /* 0x0000004902497220 */ /* 0x000fe40000410000 */
[C---:B------:R-:W-:Y:S02]  /*8c00*/  FMUL.FTZ R74, R0.reuse, R74 ;  /* 0x0000004a004a7220 */ /* 0x040fe40000410000 */
[----:B------:R-:W-:Y:S02]  /*8c10*/  FMUL.FTZ R75, R0, R75 ;  /* 0x0000004b004b7220 */ /* 0x000fe40000410000 */
[C---:B------:R-:W-:Y:S01]  /*8c20*/  FMUL.FTZ R76, R2.reuse, R76 ;  /* 0x0000004c024c7220 */ /* 0x040fe20000410000 */
[----:B------:R2:W-:Y:S01]  /*8c30*/  @P0 LDGSTS.E.BYPASS.LTC128B.128 [R249+0x10100], [R4.64+0x80], !P5 ;  /* 0x1010008004f90fae */ /* 0x0005e2000e901d48 */
[----:B------:R-:W-:Y:S02]  /*8c40*/  FMUL.FTZ R77, R2, R77 ;  /* 0x0000004d024d7220 */ /* 0x000fe40000410000 */
[C---:B------:R-:W-:Y:S02]  /*8c50*/  FMUL.FTZ R78, R0.reuse, R78 ;  /* 0x0000004e004e7220 */ /* 0x040fe40000410000 */
[----:B------:R-:W-:Y:S02]  /*8c60*/  FMUL.FTZ R79, R0, R79 ;  /* 0x0000004f004f7220 */ /* 0x000fe40000410000 */
[C---:B------:R-:W-:Y:S01]  /*8c70*/  FMUL.FTZ R80, R2.reuse, R80 ;  /* 0x0000005002507220 */ /* 0x040fe20000410000 */
[----:B------:R2:W-:Y:S01]  /*8c80*/  @P0 LDGSTS.E.BYPASS.LTC128B.128 [R249+0x13100], [R4.64+0x100], !P4 ;  /* 0x1310010004f90fae */ /* 0x0005e2000e101d48 */
[C---:B------:R-:W-:Y:S02]  /*8c90*/  FMUL.FTZ R81, R2.reuse, R81 ;  /* 0x0000005102517220 */ /* 0x040fe40000410000 */
[C---:B-1----:R-:W-:Y:S02]  /*8ca0*/  FMUL.FTZ R8, R2.reuse, R108 ;  /* 0x0000006c02087220 */ /* 0x042fe40000410000 */
[----:B------:R-:W-:Y:S02]  /*8cb0*/  FMUL.FTZ R9, R2, R109 ;  /* 0x0000006d02097220 */ /* 0x000fe40000410000 */
[C---:B------:R-:W-:Y:S01]  /*8cc0*/  FMUL.FTZ R82, R0.reuse, R82 ;  /* 0x0000005200527220 */ /* 0x040fe20000410000 */
        /* <DEDUP_REMOVED lines=11> */
[----:B------:R-:W-:Y:S02]  /*8d80*/  FMUL.FTZ R91, R0, R91 ;  /* 0x0000005b005b7220 */ /* 0x000fe40000410000 */
[--C-:B--2---:R-:W-:Y:S01]  /*8d90*/  FFMA.FTZ R4, R168, c[0x0][0x2d0], -R101.reuse ;  /* 0x0000b400a8047a23 */ /* 0x104fe20000010865 */
[----:B------:R-:W-:Y:S01]  /*8da0*/  MOV R168, R40 ;  /* 0x0000002800a87202 */ /* 0x000fe20000000f00 */
[C---:B------:R-:W-:Y:S01]  /*8db0*/  FMUL.FTZ R5, R2.reuse, R105 ;  /* 0x0000006902057220 */ /* 0x040fe20000410000 */
[----:B----4-:R-:W-:Y:S01]  /*8dc0*/  F2FP.BF16.PACK_AB R105, R247, R154 ;  /* 0x0000009af769723e */ /* 0x010fe200000010ff */
[----:B------:R2:W-:Y:S01]  /*8dd0*/  MUFU.EX2 R155, R4 ;  /* 0x00000004009b7308 */ /* 0x0005e20000000800 */
[----:B------:R-:W3:Y:S01]  /*8de0*/  LDSM.16.MT88.4 R12, [R225+0x100] ;  /* 0x00010000e10c783b */ /* 0x000ee20000004200 */
[C---:B------:R-:W-:Y:S02]  /*8df0*/  FMUL.FTZ R40, R2.reuse, R140 ;  /* 0x0000008c02287220 */ /* 0x040fe40000410000 */
[C---:B------:R-:W-:Y:S02]  /*8e00*/  FMUL.FTZ R92, R2.reuse, R92 ;  /* 0x0000005c025c7220 */ /* 0x040fe40000410000 */
[----:B------:R-:W-:Y:S02]  /*8e10*/  FMUL.FTZ R93, R2, R93 ;  /* 0x0000005d025d7220 */ /* 0x000fe40000410000 */
[C---:B------:R-:W-:Y:S01]  /*8e20*/  FMUL.FTZ R94, R0.reuse, R94 ;  /* 0x0000005e005e7220 */ /* 0x040fe20000410000 */
[----:B------:R-:W4:Y:S01]  /*8e30*/  LDSM.16.MT88.4 R20, [R226+0x100] ;  /* 0x00010000e214783b */ /* 0x000f220000004200 */
[----:B------:R-:W-:Y:S02]  /*8e40*/  FMUL.FTZ R95, R0, R95 ;  /* 0x0000005f005f7220 */ /* 0x000fe40000410000 */
[C---:B------:R-:W-:Y:S02]  /*8e50*/  FMUL.FTZ R96, R2.reuse, R96 ;  /* 0x0000006002607220 */ /* 0x040fe40000410000 */
[----:B------:R-:W-:Y:S02]  /*8e60*/  FMUL.FTZ R97, R2, R97 ;  /* 0x0000006102617220 */ /* 0x000fe40000410000 */
[C---:B------:R-:W-:Y:S01]  /*8e70*/  FMUL.FTZ R98, R0.reuse, R98 ;  /* 0x0000006200627220 */ /* 0x040fe20000410000 */
[----:B------:R-:W3:Y:S01]  /*8e80*/  LDSM.16.MT88.4 R28, [R229+0x100] ;  /* 0x00010000e51c783b */ /* 0x000ee20000004200 */
[C---:B------:R-:W-:Y:S02]  /*8e90*/  FMUL.FTZ R99, R0.reuse, R99 ;  /* 0x0000006300637220 */ /* 0x040fe40000410000 */
[C---:B-1----:R-:W-:Y:S01]  /*8ea0*/  FMUL.FTZ R6, R0.reuse, R106 ;  /* 0x0000006a00067220 */ /* 0x042fe20000410000 */
[----:B------:R-:W-:Y:S01]  /*8eb0*/  F2FP.BF16.PACK_AB R106, R231, R248 ;  /* 0x000000f8e76a723e */ /* 0x000fe200000010ff */
[----:B------:R-:W-:Y:S02]  /*8ec0*/  FMUL.FTZ R7, R0, R107 ;  /* 0x0000006b00077220 */ /* 0x000fe40000410000 */
[----:B--2---:R-:W-:Y:S01]  /*8ed0*/  FFMA.FTZ R4, R169, c[0x0][0x2d0], -R101 ;  /* 0x0000b400a9047a23 */ /* 0x004fe20000010865 */
[----:B------:R-:W1:Y:S01]  /*8ee0*/  LDSM.16.MT88.4 R36, [R228+0x100] ;  /* 0x00010000e424783b */ /* 0x000e620000004200 */
[----:B------:R-:W-:Y:S01]  /*8ef0*/  MOV R169, R44 ;  /* 0x0000002c00a97202 */ /* 0x000fe20000000f00 */
[--C-:B------:R-:W-:Y:S01]  /*8f00*/  FFMA.FTZ R171, R171, c[0x0][0x2d0], -R153.reuse ;  /* 0x0000b400abab7a23 */ /* 0x100fe20000010899 */
[----:B------:R2:W2:Y:S05]  /*8f10*/  MUFU.EX2 R165, R4 ;  /* 0x0000000400a57308 */ /* 0x0004aa0000000800 */
[----:B------:R-:W1:Y:S05]  /*8f20*/  LDSM.16.MT88.4 R44, [R225+0x3100] ;  /* 0x00310000e12c783b */ /* 0x000e6a0000004200 */
[----:B------:R-:W-:Y:S03]  /*8f30*/  MUFU.EX2 R171, R171 ;  /* 0x000000ab00ab7308 */ /* 0x000fe60000000800 */
[----:B------:R-:W1:Y:S08]  /*8f40*/  LDSM.16.MT88.4 R108, [R226+0x3100] ;  /* 0x00310000e26c783b */ /* 0x000e700000004200 */
[----:B------:R-:W0:Y:S01]  /*8f50*/  LDGDEPBAR ;  /* 0x00000000000079af */ /* 0x000e220000000000 */
[----:B--2---:R-:W-:Y:S01]  /*8f60*/  FMUL.FTZ R4, R2, R104 ;  /* 0x0000006802047220 */ /* 0x004fe20000410000 */
[----:B------:R-:W-:Y:S02]  /*8f70*/  F2FP.BF16.PACK_AB R104, R246, R164 ;  /* 0x000000a4f668723e */ /* 0x000fe400000010ff */
[----:B------:R-:W-:Y:S07]  /*8f80*/  F2FP.BF16.PACK_AB R107, R165, R155 ;  /* 0x0000009ba56b723e */ /* 0x000fee00000010ff */
[C---:B---3--:R-:W-:Y:S07]  /*8f90*/  HMMA.16816.F32.BF16 R4, R104.reuse, R12, R4 ;  /* 0x0000000c6804723c */ /* 0x048fee0000041804 */
[C---:B------:R-:W-:Y:S01]  /*8fa0*/  FMUL.FTZ R12, R2.reuse, R112 ;  /* 0x00000070020c7220 */ /* 0x040fe20000410000 */
[C---:B------:R-:W-:Y:S04]  /*8fb0*/  HMMA.16816.F32.BF16 R8, R104.reuse, R14, R8 ;  /* 0x0000000e6808723c */ /* 0x040fe80000041808 */
[----:B------:R-:W-:Y:S03]  /*8fc0*/  FMUL.FTZ R13, R2, R113 ;  /* 0x00000071020d7220 */ /* 0x000fe60000410000 */
[C---:B------:R-:W-:Y:S02]  /*8fd0*/  FMUL.FTZ R14, R0.reuse, R114 ;  /* 0x00000072000e7220 */ /* 0x040fe40000410000 */
[----:B------:R-:W-:Y:S02]  /*8fe0*/  FMUL.FTZ R15, R0, R115 ;  /* 0x00000073000f7220 */ /* 0x000fe40000410000 */
[----:B------:R-:W2:Y:S05]  /*8ff0*/  LDSM.16.MT88.4 R112, [R229+0x3100] ;  /* 0x00310000e570783b */ /* 0x000eaa0000004200 */
[C---:B----4-:R-:W-:Y:S07]  /*9000*/  HMMA.16816.F32.BF16 R12, R104.reuse, R20, R12 ;  /* 0x00000014680c723c */ /* 0x050fee000004180c */
[C---:B------:R-:W-:Y:S01]  /*9010*/  FMUL.FTZ R20, R2.reuse, R120 ;  /* 0x0000007802147220 */ /* 0x040fe20000410000 */
[C---:B------:R-:W-:Y:S04]  /*9020*/  HMMA.16816.F32.BF16 R16, R104.reuse, R22, R16 ;  /* 0x000000166810723c */ /* 0x040fe80000041810 */
[----:B------:R-:W-:Y:S01]  /*9030*/  FMUL.FTZ R21, R2, R121 ;  /* 0x0000007902157220 */ /* 0x000fe20000410000 */
[----:B------:R-:W-:Y:S01]  /*9040*/  MOV R120, R27 ;  /* 0x0000001b00787202 */ /* 0x000fe20000000f00 */
[C---:B------:R-:W-:Y:S01]  /*9050*/  FMUL.FTZ R27, R0.reuse, R127 ;  /* 0x0000007f001b7220 */ /* 0x040fe20000410000 */
[----:B------:R-:W-:Y:S01]  /*9060*/  MOV R121, R26 ;  /* 0x0000001a00797202 */ /* 0x000fe20000000f00 */
[C---:B------:R-:W-:Y:S01]  /*9070*/  FMUL.FTZ R22, R0.reuse, R122 ;  /* 0x0000007a00167220 */ /* 0x040fe20000410000 */
[----:B------:R-:W-:Y:S03]  /*9080*/  MOV R122, R25 ;  /* 0x00000019007a7202 */ /* 0x000fe60000000f00 */
[----:B------:R-:W-:Y:S01]  /*9090*/  FMUL.FTZ R23, R0, R123 ;  /* 0x0000007b00177220 */ /* 0x000fe20000410000 */
[----:B------:R-:W-:Y:S01]  /*90a0*/  MOV R127, R122 ;  /* 0x0000007a007f7202 */ /* 0x000fe20000000f00 */
[----:B------:R-:W-:Y:S01]  /*90b0*/  FMUL.FTZ R25, R2, R125 ;  /* 0x0000007d02197220 */ /* 0x000fe20000410000 */
[----:B------:R-:W-:Y:S01]  /*90c0*/  MOV R125, R102 ;  /* 0x00000066007d7202 */ /* 0x000fe20000000f00 */
[----:B------:R-:W-:Y:S01]  /*90d0*/  FMUL.FTZ R26, R0, R126 ;  /* 0x0000007e001a7220 */ /* 0x000fe20000410000 */
[----:B------:R-:W-:Y:S01]  /*90e0*/  MOV R122, R117 ;  /* 0x00000075007a7202 */ /* 0x000fe20000000f00 */
[--C-:B------:R-:W-:Y:S01]  /*90f0*/  FFMA.FTZ R102, R172, c[0x0][0x2d0], -R153.reuse ;  /* 0x0000b400ac667a23 */ /* 0x100fe20000010899 */
[C---:B------:R-:W-:Y:S03]  /*9100*/  HMMA.16816.F32.BF16 R20, R104.reuse, R28, R20 ;  /* 0x0000001c6814723c */ /* 0x040fe60000041814 */
[----:B------:R-:W-:Y:S01]  /*9110*/  MOV R123, R24 ;  /* 0x00000018007b7202 */ /* 0x000fe20000000f00 */
[----:B------:R-:W-:Y:S01]  /*9120*/  FMUL.FTZ R24, R2, R124 ;  /* 0x0000007c02187220 */ /* 0x000fe20000410000 */
[----:B------:R-:W-:Y:S01]  /*9130*/  MOV R124, R51 ;  /* 0x00000033007c7202 */ /* 0x000fe20000000f00 */
[----:B------:R-:W-:Y:S01]  /*9140*/  FMUL.FTZ R51, R0, R151 ;  /* 0x0000009700337220 */ /* 0x000fe20000410000 */
[----:B------:R-:W-:Y:S01]  /*9150*/  MOV R140, R123 ;  /* 0x0000007b008c7202 */ /* 0x000fe20000000f00 */
[C---:B------:R-:W-:Y:S01]  /*9160*/  FMUL.FTZ R28, R2.reuse, R128 ;  /* 0x00000080021c7220 */ /* 0x040fe20000410000 */
[----:B------:R-:W-:Y:S02]  /*9170*/  MOV R123, R116 ;  /* 0x00000074007b7202 */ /* 0x000fe40000000f00 */
[C---:B------:R-:W-:Y:S03]  /*9180*/  HMMA.16816.F32.BF16 R24, R104.reuse, R30, R24 ;  /* 0x0000001e6818723c */ /* 0x040fe60000041818 */
[----:B------:R-:W-:Y:S01]  /*9190*/  FMUL.FTZ R29, R2, R129 ;  /* 0x00000081021d7220 */ /* 0x000fe20000410000 */
[----:B------:R-:W-:Y:S01]  /*91a0*/  MOV R129, R42 ;  /* 0x0000002a00817202 */ /* 0x000fe20000000f00 */
[C---:B------:R-:W-:Y:S01]  /*91b0*/  FMUL.FTZ R42, R0.reuse, R142 ;  /* 0x0000008e002a7220 */ /* 0x040fe20000410000 */
[----:B------:R-:W-:Y:S01]  /*91c0*/  MOV R142, R43 ;  /* 0x0000002b008e7202 */ /* 0x000fe20000000f00 */
[C---:B------:R-:W-:Y:S01]  /*91d0*/  FMUL.FTZ R30, R0.reuse, R130 ;  /* 0x00000082001e7220 */ /* 0x040fe20000410000 */
[----:B------:R-:W-:Y:S01]  /*91e0*/  MOV R128, R41 ;  /* 0x0000002900807202 */ /* 0x000fe20000000f00 */
[----:B------:R3:W-:Y:S03]  /*91f0*/  MUFU.EX2 R130, R102 ;  /* 0x0000006600827308 */ /* 0x0007e60000000800 */
[----:B------:R-:W-:Y:S01]  /*9200*/  FMUL.FTZ R31, R0, R131 ;  /* 0x00000083001f7220 */ /* 0x000fe20000410000 */
[----:B------:R-:W-:Y:S01]  /*9210*/  MOV R133, R121 ;  /* 0x0000007900857202 */ /* 0x000fe20000000f00 */
[----:B------:R-:W-:Y:S01]  /*9220*/  FMUL.FTZ R41, R2, R141 ;  /* 0x0000008d02297220 */ /* 0x000fe20000410000 */
[----:B------:R-:W-:Y:S01]  /*9230*/  MOV R121, R118 ;  /* 0x0000007600797202 */ /* 0x000fe20000000f00 */
[----:B------:R-:W-:Y:S01]  /*9240*/  FMUL.FTZ R43, R0, R143 ;  /* 0x0000008f002b7220 */ /* 0x000fe20000410000 */
[----:B------:R-:W-:Y:S01]  /*9250*/  MOV R143, R48 ;  /* 0x00000030008f7202 */ /* 0x000fe20000000f00 */
[C---:B------:R-:W-:Y:S01]  /*9260*/  FMUL.FTZ R48, R2.reuse, R148 ;  /* 0x0000009402307220 */ /* 0x040fe20000410000 */
[C---:B-1----:R-:W-:Y:S01]  /*9270*/  HMMA.16816.F32.BF16 R28, R104.reuse, R36, R28 ;  /* 0x00000024681c723c */ /* 0x042fe2000004181c */
[----:B------:R-:W-:Y:S02]  /*9280*/  LDSM.16.MT88.4 R148, [R226+0x5900] ;  /* 0x00590000e294783b */ /* 0x000fe40000004200 */
[----:B------:R-:W-:Y:S02]  /*9290*/  MOV R126, R120 ;  /* 0x00000078007e7202 */ /* 0x000fe40000000f00 */
[----:B------:R-:W-:Y:S02]  /*92a0*/  MOV R120, R119 ;  /* 0x0000007700787202 */ /* 0x000fe40000000f00 */
[C---:B------:R-:W-:Y:S01]  /*92b0*/  FMUL.FTZ R37, R2.reuse, R137 ;  /* 0x0000008902257220 */ /* 0x040fe20000410000 */
[C---:B------:R-:W-:Y:S01]  /*92c0*/  HMMA.16816.F32.BF16 R32, R104.reuse, R38, R32 ;  /* 0x000000266820723c */ /* 0x040fe20000041820 */
[----:B------:R-:W1:Y:S03]  /*92d0*/  LDSM.16.MT88.4 R116, [R228+0x3100] ;  /* 0x00310000e474783b */ /* 0x000e660000004200 */
[----:B------:R-:W-:Y:S02]  /*92e0*/  FMUL.FTZ R36, R2, R136 ;  /* 0x0000008802247220 */ /* 0x000fe40000410000 */
[--C-:B---3--:R-:W-:Y:S02]  /*92f0*/  FFMA.FTZ R102, R173, c[0x0][0x2d0], -R153.reuse ;  /* 0x0000b400ad667a23 */ /* 0x108fe40000010899 */
[C---:B------:R-:W-:Y:S02]  /*9300*/  FMUL.FTZ R38, R0.reuse, R138 ;  /* 0x0000008a00267220 */ /* 0x040fe40000410000 */
[----:B------:R3:W-:Y:S02]  /*9310*/  MUFU.EX2 R137, R102 ;  /* 0x0000006600897308 */ /* 0x0007e40000000800 */
[----:B------:R-:W-:Y:S07]  /*9320*/  FMUL.FTZ R39, R0, R139 ;  /* 0x0000008b00277220 */ /* 0x000fee0000410000 */
[C---:B------:R-:W-:Y:S07]  /*9330*/  HMMA.16816.F32.BF16 R36, R104.reuse, R44, R36 ;  /* 0x0000002c6824723c */ /* 0x040fee0000041824 */
[C---:B------:R-:W-:Y:S01]  /*9340*/  FMUL.FTZ R45, R2.reuse, R145 ;  /* 0x00000091022d7220 */ /* 0x040fe20000410000 */
[C---:B------:R-:W-:Y:S04]  /*9350*/  HMMA.16816.F32.BF16 R40, R104.reuse, R46, R40 ;  /* 0x0000002e6828723c */ /* 0x040fe80000041828 */
[----:B------:R-:W-:Y:S02]  /*9360*/  FMUL.FTZ R44, R2, R144 ;  /* 0x00000090022c7220 */ /* 0x000fe40000410000 */
[--C-:B---3--:R-:W-:Y:S02]  /*9370*/  FFMA.FTZ R102, R174, c[0x0][0x2d0], -R153.reuse ;  /* 0x0000b400ae667a23 */ /* 0x108fe40000010899 */
[C---:B------:R-:W-:Y:S02]  /*9380*/  FMUL.FTZ R46, R0.reuse, R146 ;  /* 0x00000092002e7220 */ /* 0x040fe40000410000 */
[----:B------:R3:W-:Y:S02]  /*9390*/  MUFU.EX2 R145, R102 ;  /* 0x0000006600917308 */ /* 0x0007e40000000800 */
[----:B------:R-:W-:Y:S07]  /*93a0*/  FMUL.FTZ R47, R0, R147 ;  /* 0x00000093002f7220 */ /* 0x000fee0000410000 */
[C---:B------:R-:W-:Y:S08]  /*93b0*/  HMMA.16816.F32.BF16 R44, R104.reuse, R108, R44 ;  /* 0x0000006c682c723c */ /* 0x040ff0000004182c */
[C---:B------:R-:W-:Y:S01]  /*93c0*/  HMMA.16816.F32.BF16 R48, R104.reuse, R110, R48 ;  /* 0x0000006e6830723c */ /* 0x040fe20000041830 */
[----:B------:R-:W4:Y:S07]  /*93d0*/  LDSM.16.MT88.4 R108, [R225+0x6100] ;  /* 0x00610000e16c783b */ /* 0x000f2e0000004200 */
[C---:B--2---:R-:W-:Y:S04]  /*93e0*/  HMMA.16816.F32.BF16 R52, R104.reuse, R112, R52 ;  /* 0x000000706834723c */ /* 0x044fe80000041834 */
[----:B---3--:R-:W-:Y:S04]  /*93f0*/  FFMA.FTZ R102, R175, c[0x0][0x2d0], -R153 ;  /* 0x0000b400af667a23 */ /* 0x008fe80000010899 */
[C---:B------:R-:W-:Y:S01]  /*9400*/  HMMA.16816.F32.BF16 R56, R104.reuse, R114, R56 ;  /* 0x000000726838723c */ /* 0x040fe20000041838 */
[----:B------:R2:W-:Y:S01]  /*9410*/  MUFU.EX2 R139, R102 ;  /* 0x00000066008b7308 */ /* 0x0005e20000000800 */
[----:B------:R-:W3:Y:S06]  /*9420*/  LDSM.16.MT88.4 R112, [R226+0x6100] ;  /* 0x00610000e270783b */ /* 0x000eec0000004200 */
[C---:B-1----:R-:W-:Y:S08]  /*9430*/  HMMA.16816.F32.BF16 R60, R104.reuse, R116, R60 ;  /* 0x00000074683c723c */ /* 0x042ff0000004183c */
[C---:B------:R-:W-:Y:S01]  /*9440*/  HMMA.16816.F32.BF16 R64, R104.reuse, R118, R64 ;  /* 0x000000766840723c */ /* 0x040fe20000041840 */
[----:B------:R-:W1:Y:S07]  /*9450*/  LDSM.16.MT88.4 R116, [R229+0x6100] ;  /* 0x00610000e574783b */ /* 0x000e6e0000004200 */
[C---:B----4-:R-:W-:Y:S04]  /*9460*/  HMMA.16816.F32.BF16 R68, R104.reuse, R108, R68 ;  /* 0x0000006c6844723c */ /* 0x050fe80000041844 */
[--C-:B--2---:R-:W-:Y:S04]  /*9470*/  FFMA.FTZ R102, R176, c[0x0][0x2d0], -R101.reuse ;  /* 0x0000b400b0667a23 */ /* 0x104fe80000010865 */
[----:B------:R2:W-:Y:S01]  /*9480*/  MUFU.EX2 R132, R102 ;  /* 0x0000006600847308 */ /* 0x0005e20000000800 */
[C---:B------:R-:W-:Y:S01]  /*9490*/  HMMA.16816.F32.BF16 R72, R104.reuse, R110, R72 ;  /* 0x0000006e6848723c */ /* 0x040fe20000041848 */
[----:B------:R-:W4:Y:S07]  /*94a0*/  LDSM.16.MT88.4 R108, [R228+0x6100] ;  /* 0x00610000e46c783b */ /* 0x000f2e0000004200 */
[C---:B---3--:R-:W-:Y:S08]  /*94b0*/  HMMA.16816.F32.BF16 R76, R104.reuse, R112, R76 ;  /* 0x00000070684c723c */ /* 0x048ff0000004184c */
[C---:B------:R-:W-:Y:S01]  /*94c0*/  HMMA.16816.F32.BF16 R80, R104.reuse, R114, R80 ;  /* 0x000000726850723c */ /* 0x040fe20000041850 */
[----:B------:R-:W3:Y:S03]  /*94d0*/  LDSM.16.MT88.4 R112, [R225+0x900] ;  /* 0x00090000e170783b */ /* 0x000ee60000004200 */
[--C-:B--2---:R-:W-:Y:S04]  /*94e0*/  FFMA.FTZ R102, R178, c[0x0][0x2d0], -R101.reuse ;  /* 0x0000b400b2667a23 */ /* 0x104fe80000010865 */
[C---:B-1----:R-:W-:Y:S01]  /*94f0*/  HMMA.16816.F32.BF16 R84, R104.reuse, R116, R84 ;  /* 0x000000746854723c */ /* 0x042fe20000041854 */
[----:B------:R1:W2:Y:S07]  /*9500*/  MUFU.EX2 R136, R102 ;  /* 0x0000006600887308 */ /* 0x0002ae0000000800 */
[C---:B------:R-:W-:Y:S01]  /*9510*/  HMMA.16816.F32.BF16 R88, R104.reuse, R118, R88 ;  /* 0x000000766858723c */ /* 0x040fe20000041858 */
[----:B------:R-:W3:Y:S07]  /*9520*/  LDSM.16.MT88.4 R116, [R226+0x900] ;  /* 0x00090000e274783b */ /* 0x000eee0000004200 */
[C---:B----4-:R-:W-:Y:S08]  /*9530*/  HMMA.16816.F32.BF16 R92, R104.reuse, R108, R92 ;  /* 0x0000006c685c723c */ /* 0x050ff0000004185c */
[----:B------:R-:W-:Y:S01]  /*9540*/  HMMA.16816.F32.BF16 R96, R104, R110, R96 ;  /* 0x0000006e6860723c */ /* 0x000fe20000041860 */
[----:B------:R-:W4:Y:S03]  /*9550*/  LDSM.16.MT88.4 R108, [R229+0x900] ;  /* 0x00090000e56c783b */ /* 0x000f260000004200 */
[--C-:B-1----:R-:W-:Y:S03]  /*9560*/  FFMA.FTZ R102, R177, c[0x0][0x2d0], -R101.reuse ;  /* 0x0000b400b1667a23 */ /* 0x102fe60000010865 */
[----:B--2---:R-:W-:Y:S01]  /*9570*/  F2FP.BF16.PACK_AB R105, R136, R132 ;  /* 0x000000848869723e */ /* 0x004fe200000010ff */
[----:B------:R1:W-:Y:S01]  /*9580*/  MUFU.EX2 R144, R102 ;  /* 0x0000006600907308 */ /* 0x0003e20000000800 */
[----:B------:R-:W-:Y:S03]  /*9590*/  F2FP.BF16.PACK_AB R104, R137, R130 ;  /* 0x000000828968723e */ /* 0x000fe600000010ff */
[----:B------:R-:W-:Y:S01]  /*95a0*/  F2FP.BF16.PACK_AB R106, R139, R145 ;  /* 0x000000918b6a723e */ /* 0x000fe200000010ff */
[----:B-1----:R-:W-:Y:S05]  /*95b0*/  FFMA.FTZ R102, R179, c[0x0][0x2d0], -R101 ;  /* 0x0000b400b3667a23 */ /* 0x002fea0000010865 */
[----:B------:R1:W2:Y:S02]  /*95c0*/  MUFU.EX2 R138, R102 ;  /* 0x00000066008a7308 */ /* 0x0002a40000000800 */
[--C-:B-1----:R-:W-:Y:S01]  /*95d0*/  FFMA.FTZ R102, R183, c[0x0][0x2d0], -R153.reuse ;  /* 0x0000b400b7667a23 */ /* 0x102fe20000010899 */
[----:B--2---:R-:W-:Y:S07]  /*95e0*/  F2FP.BF16.PACK_AB R107, R138, R144 ;  /* 0x000000908a6b723e */ /* 0x004fee00000010ff */
[----:B------:R1:W-:Y:S01]  /*95f0*/  MUFU.EX2 R141, R102 ;  /* 0x00000066008d7308 */ /* 0x0003e20000000800 */
[C---:B---3--:R-:W-:Y:S08]  /*9600*/  HMMA.16816.F32.BF16 R4, R104.reuse, R112, R4 ;  /* 0x000000706804723c */ /* 0x048ff00000041804 */
[C---:B------:R-:W-:Y:S01]  /*9610*/  HMMA.16816.F32.BF16 R8, R104.reuse, R114, R8 ;  /* 0x000000726808723c */ /* 0x040fe20000041808 */
[----:B------:R-:W2:Y:S07]  /*9620*/  LDSM.16.MT88.4 R112, [R228+0x900] ;  /* 0x00090000e470783b */ /* 0x000eae0000004200 */
[C---:B------:R-:W-:Y:S04]  /*9630*/  HMMA.16816.F32.BF16 R12, R104.reuse, R116, R12 ;  /* 0x00000074680c723c */ /* 0x040fe8000004180c */
[--C-:B-1----:R-:W-:Y:S04]  /*9640*/  FFMA.FTZ R102, R182, c[0x0][0x2d0], -R153.reuse ;  /* 0x0000b400b6667a23 */ /* 0x102fe80000010899 */
[C---:B------:R-:W-:Y:S01]  /*9650*/  HMMA.16816.F32.BF16 R16, R104.reuse, R118, R16 ;  /* 0x000000766810723c */ /* 0x040fe20000041810 */
[----:B------:R1:W3:Y:S01]  /*9660*/  MUFU.EX2 R147, R102 ;  /* 0x0000006600937308 */ /* 0x0002e20000000800 */
[----:B------:R-:W3:Y:S06]  /*9670*/  LDSM.16.MT88.4 R116, [R225+0x3900] ;  /* 0x00390000e174783b */ /* 0x000eec0000004200 */
[C---:B----4-:R-:W-:Y:S08]  /*9680*/  HMMA.16816.F32.BF16 R20, R104.reuse, R108, R20 ;  /* 0x0000006c6814723c */ /* 0x050ff00000041814 */
[C---:B------:R-:W-:Y:S01]  /*9690*/  HMMA.16816.F32.BF16 R24, R104.reuse, R110, R24 ;  /* 0x0000006e6818723c */ /* 0x040fe20000041818 */
[----:B------:R-:W4:Y:S07]  /*96a0*/  LDSM.16.MT88.4 R108, [R226+0x3900] ;  /* 0x00390000e26c783b */ /* 0x000f2e0000004200 */
[C---:B--2---:R-:W-:Y:S04]  /*96b0*/  HMMA.16816.F32.BF16 R28, R104.reuse, R112, R28 ;  /* 0x00000070681c723c */ /* 0x044fe8000004181c */
[--C-:B-1----:R-:W-:Y:S04]  /*96c0*/  FFMA.FTZ R102, R181, c[0x0][0x2d0], -R153.reuse ;  /* 0x0000b400b5667a23 */ /* 0x102fe80000010899 */
[----:B------:R1:W-:Y:S01]  /*96d0*/  MUFU.EX2 R146, R102 ;  /* 0x0000006600927308 */ /* 0x0003e20000000800 */
[C---:B------:R-:W-:Y:S01]  /*96e0*/  HMMA.16816.F32.BF16 R32, R104.reuse, R114, R32 ;  /* 0x000000726820723c */ /* 0x040fe20000041820 */
[----:B------:R-:W2:Y:S07]  /*96f0*/  LDSM.16.MT88.4 R112, [R229+0x3900] ;  /* 0x00390000e570783b */ /* 0x000eae0000004200 */
[C---:B---3--:R-:W-:Y:S08]  /*9700*/  HMMA.16816.F32.BF16 R36, R104.reuse, R116, R36 ;  /* 0x000000746824723c */ /* 0x048ff00000041824 */
[C---:B------:R-:W-:Y:S01]  /*9710*/  HMMA.16816.F32.BF16 R40, R104.reuse, R118, R40 ;  /* 0x000000766828723c */ /* 0x040fe20000041828 */
[----:B------:R-:W3:Y:S03]  /*9720*/  LDSM.16.MT88.4 R116, [R228+0x3900] ;  /* 0x00390000e474783b */ /* 0x000ee60000004200 */
[----:B-1----:R-:W-:Y:S04]  /*9730*/  FFMA.FTZ R102, R180, c[0x0][0x2d0], -R153 ;  /* 0x0000b400b4667a23 */ /* 0x002fe80000010899 */
[C---:B----4-:R-:W-:Y:S01]  /*9740*/  HMMA.16816.F32.BF16 R44, R104.reuse, R108, R44 ;  /* 0x0000006c682c723c */ /* 0x050fe2000004182c */
[----:B------:R1:W4:Y:S07]  /*9750*/  MUFU.EX2 R131, R102 ;  /* 0x0000006600837308 */ /* 0x00032e0000000800 */
[C---:B------:R-:W-:Y:S01]  /*9760*/  HMMA.16816.F32.BF16 R48, R104.reuse, R110, R48 ;  /* 0x0000006e6830723c */ /* 0x040fe20000041830 */
[----:B------:R-:W4:Y:S07]  /*9770*/  LDSM.16.MT88.4 R108, [R225+0x6900] ;  /* 0x00690000e16c783b */ /* 0x000f2e0000004200 */
[C---:B--2---:R-:W-:Y:S08]  /*9780*/  HMMA.16816.F32.BF16 R52, R104.reuse, R112, R52 ;  /* 0x000000706834723c */ /* 0x044ff00000041834 */
[C---:B------:R-:W-:Y:S01]  /*9790*/  HMMA.16816.F32.BF16 R56, R104.reuse, R114, R56 ;  /* 0x000000726838723c */ /* 0x040fe20000041838 */
[----:B------:R-:W2:Y:S03]  /*97a0*/  LDSM.16.MT88.4 R112, [R226+0x6900] ;  /* 0x00690000e270783b */ /* 0x000ea60000004200 */
[--C-:B-1----:R-:W-:Y:S04]  /*97b0*/  FFMA.FTZ R102, R251, c[0x0][0x2d0], -R101.reuse ;  /* 0x0000b400fb667a23 */ /* 0x102fe80000010865 */
[----:B------:R1:W-:Y:S01]  /*97c0*/  MUFU.EX2 R181, R102 ;  /* 0x0000006600b57308 */ /* 0x0003e20000000800 */
[C---:B---3--:R-:W-:Y:S08]  /*97d0*/  HMMA.16816.F32.BF16 R60, R104.reuse, R116, R60 ;  /* 0x00000074683c723c */ /* 0x048ff0000004183c */
[C---:B------:R-:W-:Y:S01]  /*97e0*/  HMMA.16816.F32.BF16 R64, R104.reuse, R118, R64 ;  /* 0x000000766840723c */ /* 0x040fe20000041840 */
[----:B------:R-:W3:Y:S07]  /*97f0*/  LDSM.16.MT88.4 R116, [R229+0x6900] ;  /* 0x00690000e574783b */ /* 0x000eee0000004200 */
[C---:B----4-:R-:W-:Y:S04]  /*9800*/  HMMA.16816.F32.BF16 R68, R104.reuse, R108, R68 ;  /* 0x0000006c6844723c */ /* 0x050fe80000041844 */
[--C-:B-1----:R-:W-:Y:S04]  /*9810*/  FFMA.FTZ R102, R143, c[0x0][0x2d0], -R101.reuse ;  /* 0x0000b4008f667a23 */ /* 0x102fe80000010865 */
[C---:B------:R-:W-:Y:S01]  /*9820*/  HMMA.16816.F32.BF16 R72, R104.reuse, R110, R72 ;  /* 0x0000006e6848723c */ /* 0x040fe20000041848 */
[----:B------:R-:W1:Y:S01]  /*9830*/  LDSM.16.MT88.4 R108, [R228+0x6900] ;  /* 0x00690000e46c783b */ /* 0x000e620000004200 */
[----:B------:R4:W1:Y:S06]  /*9840*/  MUFU.EX2 R180, R102 ;  /* 0x0000006600b47308 */ /* 0x00086c0000000800 */
[C---:B--2---:R-:W-:Y:S08]  /*9850*/  HMMA.16816.F32.BF16 R76, R104.reuse, R112, R76 ;  /* 0x00000070684c723c */ /* 0x044ff0000004184c */
[C---:B------:R-:W-:Y:S01]  /*9860*/  HMMA.16816.F32.BF16 R80, R104.reuse, R114, R80 ;  /* 0x000000726850723c */ /* 0x040fe20000041850 */
[----:B------:R-:W2:Y:S07]  /*9870*/  LDSM.16.MT88.4 R112, [R225+0x1100] ;  /* 0x00110000e170783b */ /* 0x000eae0000004200 */
[C---:B---3--:R-:W-:Y:S04]  /*9880*/  HMMA.16816.F32.BF16 R84, R104.reuse, R116, R84 ;  /* 0x000000746854723c */ /* 0x048fe80000041854 */
[--C-:B----4-:R-:W-:Y:S04]  /*9890*/  FFMA.FTZ R102, R252, c[0x0][0x2d0], -R101.reuse ;  /* 0x0000b400fc667a23 */ /* 0x110fe80000010865 */
[----:B------:R3:W-:Y:S01]  /*98a0*/  MUFU.EX2 R179, R102 ;  /* 0x0000006600b37308 */ /* 0x0007e20000000800 */
[C---:B------:R-:W-:Y:S01]  /*98b0*/  HMMA.16816.F32.BF16 R88, R104.reuse, R118, R88 ;  /* 0x000000766858723c */ /* 0x040fe20000041858 */
[----:B------:R-:W4:Y:S07]  /*98c0*/  LDSM.16.MT88.4 R116, [R226+0x1100] ;  /* 0x00110000e274783b */ /* 0x000f2e0000004200 */
[C---:B-1----:R-:W-:Y:S08]  /*98d0*/  HMMA.16816.F32.BF16 R92, R104.reuse, R108, R92 ;  /* 0x0000006c685c723c */ /* 0x042ff0000004185c */
[----:B------:R-:W-:Y:S01]  /*98e0*/  HMMA.16816.F32.BF16 R96, R104, R110, R96 ;  /* 0x0000006e6860723c */ /* 0x000fe20000041860 */
[----:B------:R-:W1:Y:S03]  /*98f0*/  LDSM.16.MT88.4 R108, [R229+0x1100] ;  /* 0x00110000e56c783b */ /* 0x000e660000004200 */
[----:B---3--:R-:W-:Y:S03]  /*9900*/  FFMA.FTZ R102, R142, c[0x0][0x2d0], -R101 ;  /* 0x0000b4008e667a23 */ /* 0x008fe60000010865 */
[----:B------:R-:W-:Y:S01]  /*9910*/  F2FP.BF16.PACK_AB R104, R147, R141 ;  /* 0x0000008d9368723e */ /* 0x000fe200000010ff */
[----:B------:R3:W2:Y:S01]  /*9920*/  MUFU.EX2 R178, R102 ;  /* 0x0000006600b27308 */ /* 0x0006a20000000800 */
[----:B------:R-:W-:Y:S03]  /*9930*/  F2FP.BF16.PACK_AB R106, R131, R146 ;  /* 0x00000092836a723e */ /* 0x000fe600000010ff */
[----:B------:R-:W-:Y:S01]  /*9940*/  F2FP.BF16.PACK_AB R105, R180, R181 ;  /* 0x000000b5b469723e */ /* 0x000fe200000010ff */
[--C-:B---3--:R-:W-:Y:S01]  /*9950*/  FFMA.FTZ R102, R140, c[0x0][0x2d0], -R153.reuse ;  /* 0x0000b4008c667a23 */ /* 0x108fe20000010899 */
[----:B--2---:R-:W-:Y:S04]  /*9960*/  F2FP.BF16.PACK_AB R107, R178, R179 ;  /* 0x000000b3b26b723e */ /* 0x004fe800000010ff */
[----:B------:R2:W-:Y:S03]  /*9970*/  MUFU.EX2 R140, R102 ;  /* 0x00000066008c7308 */ /* 0x0005e60000000800 */
[C---:B------:R-:W-:Y:S08]  /*9980*/  HMMA.16816.F32.BF16 R4, R104.reuse, R112, R4 ;  /* 0x000000706804723c */ /* 0x040ff00000041804 */
[C---:B------:R-:W-:Y:S01]  /*9990*/  HMMA.16816.F32.BF16 R8, R104.reuse, R114, R8 ;  /* 0x000000726808723c */ /* 0x040fe20000041808 */
[----:B------:R-:W3:Y:S07]  /*99a0*/  LDSM.16.MT88.4 R112, [R228+0x1100] ;  /* 0x00110000e470783b */ /* 0x000eee0000004200 */
[C---:B----4-:R-:W-:Y:S04]  /*99b0*/  HMMA.16816.F32.BF16 R12, R104.reuse, R116, R12 ;  /* 0x00000074680c723c */ /* 0x050fe8000004180c */
[--C-:B--2---:R-:W-:Y:S04]  /*99c0*/  FFMA.FTZ R102, R133, c[0x0][0x2d0], -R153.reuse ;  /* 0x0000b40085667a23 */ /* 0x104fe80000010899 */
[C---:B------:R-:W-:Y:S01]  /*99d0*/  HMMA.16816.F32.BF16 R16, R104.reuse, R118, R16 ;  /* 0x000000766810723c */ /* 0x040fe20000041810 */
[----:B------:R2:W4:Y:S01]  /*99e0*/  MUFU.EX2 R133, R102 ;  /* 0x0000006600857308 */ /* 0x0005220000000800 */
[----:B------:R-:W4:Y:S06]  /*99f0*/  LDSM.16.MT88.4 R116, [R225+0x4100] ;  /* 0x00410000e174783b */ /* 0x000f2c0000004200 */
[C---:B-1----:R-:W-:Y:S08]  /*9a00*/  HMMA.16816.F32.BF16 R20, R104.reuse, R108, R20 ;  /* 0x0000006c6814723c */ /* 0x042ff00000041814 */
[C---:B------:R-:W-:Y:S01]  /*9a10*/  HMMA.16816.F32.BF16 R24, R104.reuse, R110, R24 ;  /* 0x0000006e6818723c */ /* 0x040fe20000041818 */
[----:B------:R-:W1:Y:S07]  /*9a20*/  LDSM.16.MT88.4 R108, [R226+0x4100] ;  /* 0x00410000e26c783b */ /* 0x000e6e0000004200 */
[C---:B---3--:R-:W-:Y:S04]  /*9a30*/  HMMA.16816.F32.BF16 R28, R104.reuse, R112, R28 ;  /* 0x00000070681c723c */ /* 0x048fe8000004181c */
[--C-:B--2---:R-:W-:Y:S04]  /*9a40*/  FFMA.FTZ R102, R134, c[0x0][0x2d0], -R153.reuse ;  /* 0x0000b40086667a23 */ /* 0x104fe80000010899 */
[----:B------:R2:W-:Y:S01]  /*9a50*/  MUFU.EX2 R134, R102 ;  /* 0x0000006600867308 */ /* 0x0005e20000000800 */
[C---:B------:R-:W-:Y:S01]  /*9a60*/  HMMA.16816.F32.BF16 R32, R104.reuse, R114, R32 ;  /* 0x000000726820723c */ /* 0x040fe20000041820 */
[----:B------:R-:W3:Y:S07]  /*9a70*/  LDSM.16.MT88.4 R112, [R229+0x4100] ;  /* 0x00410000e570783b */ /* 0x000eee0000004200 */
[C---:B----4-:R-:W-:Y:S08]  /*9a80*/  HMMA.16816.F32.BF16 R36, R104.reuse, R116, R36 ;  /* 0x000000746824723c */ /* 0x050ff00000041824 */
[C---:B------:R-:W-:Y:S01]  /*9a90*/  HMMA.16816.F32.BF16 R40, R104.reuse, R118, R40 ;  /* 0x000000766828723c */ /* 0x040fe20000041828 */
[----:B------:R-:W4:Y:S03]  /*9aa0*/  LDSM.16.MT88.4 R116, [R228+0x4100] ;  /* 0x00410000e474783b */ /* 0x000f260000004200 */
[----:B--2---:R-:W-:Y:S04]  /*9ab0*/  FFMA.FTZ R102, R135, c[0x0][0x2d0], -R153 ;  /* 0x0000b40087667a23 */ /* 0x004fe80000010899 */
[C---:B-1----:R-:W-:Y:S01]  /*9ac0*/  HMMA.16816.F32.BF16 R44, R104.reuse, R108, R44 ;  /* 0x0000006c682c723c */ /* 0x042fe2000004182c */
[----:B------:R1:W2:Y:S07]  /*9ad0*/  MUFU.EX2 R135, R102 ;  /* 0x0000006600877308 */ /* 0x0002ae0000000800 */
[C---:B------:R-:W-:Y:S01]  /*9ae0*/  HMMA.16816.F32.BF16 R48, R104.reuse, R110, R48 ;  /* 0x0000006e6830723c */ /* 0x040fe20000041830 */
[----:B------:R-:W2:Y:S07]  /*9af0*/  LDSM.16.MT88.4 R108, [R225+0x7100] ;  /* 0x00710000e16c783b */ /* 0x000eae0000004200 */
[C---:B---3--:R-:W-:Y:S08]  /*9b00*/  HMMA.16816.F32.BF16 R52, R104.reuse, R112, R52 ;  /* 0x000000706834723c */ /* 0x048ff00000041834 */
[C---:B------:R-:W-:Y:S01]  /*9b10*/  HMMA.16816.F32.BF16 R56, R104.reuse, R114, R56 ;  /* 0x000000726838723c */ /* 0x040fe20000041838 */
[----:B------:R-:W3:Y:S03]  /*9b20*/  LDSM.16.MT88.4 R112, [R226+0x7100] ;  /* 0x00710000e270783b */ /* 0x000ee60000004200 */
[----:B-1----:R-:W-:Y:S02]  /*9b30*/  FFMA.FTZ R102, R129, c[0x0][0x2d0], -R101 ;  /* 0x0000b40081667a23 */ /* 0x002fe40000010865 */
[----:B------:R-:W-:Y:S02]  /*9b40*/  FFMA.FTZ R129, R120, c[0x0][0x2d0], -R153 ;  /* 0x0000b40078817a23 */ /* 0x000fe40000010899 */
[----:B------:R1:W-:Y:S01]  /*9b50*/  MUFU.EX2 R175, R102 ;  /* 0x0000006600af7308 */ /* 0x0003e20000000800 */
[C---:B----4-:R-:W-:Y:S08]  /*9b60*/  HMMA.16816.F32.BF16 R60, R104.reuse, R116, R60 ;  /* 0x00000074683c723c */ /* 0x050ff0000004183c */
[C---:B------:R-:W-:Y:S01]  /*9b70*/  HMMA.16816.F32.BF16 R64, R104.reuse, R118, R64 ;  /* 0x000000766840723c */ /* 0x040fe20000041840 */
[----:B------:R-:W4:Y:S01]  /*9b80*/  LDSM.16.MT88.4 R116, [R229+0x7100] ;  /* 0x00710000e574783b */ /* 0x000f220000004200 */
[----:B------:R3:W-:Y:S06]  /*9b90*/  MUFU.EX2 R176, R129 ;  /* 0x0000008100b07308 */ /* 0x0007ec0000000800 */
[C---:B--2---:R-:W-:Y:S04]  /*9ba0*/  HMMA.16816.F32.BF16 R68, R104.reuse, R108, R68 ;  /* 0x0000006c6844723c */ /* 0x044fe80000041844 */
[--C-:B-1----:R-:W-:Y:S04]  /*9bb0*/  FFMA.FTZ R102, R128, c[0x0][0x2d0], -R101.reuse ;  /* 0x0000b40080667a23 */ /* 0x102fe80000010865 */
[C---:B------:R-:W-:Y:S01]  /*9bc0*/  HMMA.16816.F32.BF16 R72, R104.reuse, R110, R72 ;  /* 0x0000006e6848723c */ /* 0x040fe20000041848 */
[----:B------:R-:W1:Y:S01]  /*9bd0*/  LDSM.16.MT88.4 R108, [R228+0x7100] ;  /* 0x00710000e46c783b */ /* 0x000e620000004200 */
[----:B------:R2:W1:Y:S06]  /*9be0*/  MUFU.EX2 R174, R102 ;  /* 0x0000006600ae7308 */ /* 0x00046c0000000800 */
[C---:B---3--:R-:W-:Y:S04]  /*9bf0*/  HMMA.16816.F32.BF16 R76, R104.reuse, R112, R76 ;  /* 0x00000070684c723c */ /* 0x048fe8000004184c */
[----:B------:R-:W-:Y:S04]  /*9c00*/  MOV R129, R141 ;  /* 0x0000008d00817202 */ /* 0x000fe80000000f00 */
[C---:B------:R-:W-:Y:S01]  /*9c10*/  HMMA.16816.F32.BF16 R80, R104.reuse, R114, R80 ;  /* 0x000000726850723c */ /* 0x040fe20000041850 */
[----:B------:R-:W3:Y:S07]  /*9c20*/  LDSM.16.MT88.4 R112, [R225+0x1900] ;  /* 0x00190000e170783b */ /* 0x000eee0000004200 */
[C---:B----4-:R-:W-:Y:S04]  /*9c30*/  HMMA.16816.F32.BF16 R84, R104.reuse, R116, R84 ;  /* 0x000000746854723c */ /* 0x050fe80000041854 */
[--C-:B--2---:R-:W-:Y:S04]  /*9c40*/  FFMA.FTZ R102, R127, c[0x0][0x2d0], -R101.reuse ;  /* 0x0000b4007f667a23 */ /* 0x104fe80000010865 */
[----:B------:R2:W-:Y:S01]  /*9c50*/  MUFU.EX2 R173, R102 ;  /* 0x0000006600ad7308 */ /* 0x0005e20000000800 */
[C---:B------:R-:W-:Y:S01]  /*9c60*/  HMMA.16816.F32.BF16 R88, R104.reuse, R118, R88 ;  /* 0x000000766858723c */ /* 0x040fe20000041858 */
[----:B------:R-:W4:Y:S07]  /*9c70*/  LDSM.16.MT88.4 R116, [R226+0x1900] ;  /* 0x00190000e274783b */ /* 0x000f2e0000004200 */
[C---:B-1----:R-:W-:Y:S08]  /*9c80*/  HMMA.16816.F32.BF16 R92, R104.reuse, R108, R92 ;  /* 0x0000006c685c723c */ /* 0x042ff0000004185c */
[----:B------:R-:W-:Y:S01]  /*9c90*/  HMMA.16816.F32.BF16 R96, R104, R110, R96 ;  /* 0x0000006e6860723c */ /* 0x000fe20000041860 */
[----:B------:R-:W1:Y:S03]  /*9ca0*/  LDSM.16.MT88.4 R108, [R229+0x1900] ;  /* 0x00190000e56c783b */ /* 0x000e660000004200 */
[----:B--2---:R-:W-:Y:S01]  /*9cb0*/  FFMA.FTZ R102, R126, c[0x0][0x2d0], -R101 ;  /* 0x0000b4007e667a23 */ /* 0x004fe20000010865 */
[----:B------:R-:W-:Y:S04]  /*9cc0*/  MOV R126, R125 ;  /* 0x0000007d007e7202 */ /* 0x000fe80000000f00 */
[----:B------:R-:W2:Y:S01]  /*9cd0*/  LDL.LU R125, [R1] ;  /* 0x00000000017d7983 */ /* 0x000ea20000300800 */
[----:B------:R3:W3:Y:S02]  /*9ce0*/  MUFU.EX2 R172, R102 ;  /* 0x0000006600ac7308 */ /* 0x0006e40000000800 */
[----:B------:R-:W-:Y:S02]  /*9cf0*/  F2FP.BF16.PACK_AB R104, R133, R140 ;  /* 0x0000008c8568723e */ /* 0x000fe400000010ff */
[----:B------:R-:W-:Y:S02]  /*9d00*/  F2FP.BF16.PACK_AB R106, R135, R134 ;  /* 0x00000086876a723e */ /* 0x000fe400000010ff */
[----:B------:R-:W-:Y:S01]  /*9d10*/  F2FP.BF16.PACK_AB R105, R174, R175 ;  /* 0x000000afae69723e */ /* 0x000fe200000010ff */
[--C-:B---3--:R-:W-:Y:S01]  /*9d20*/  FFMA.FTZ R102, R124, c[0x0][0x2d0], -R153.reuse ;  /* 0x0000b4007c667a23 */ /* 0x108fe20000010899 */
[----:B------:R-:W-:Y:S01]  /*9d30*/  F2FP.BF16.PACK_AB R107, R172, R173 ;  /* 0x000000adac6b723e */ /* 0x000fe200000010ff */
[----:B------:R-:W3:Y:S02]  /*9d40*/  LDL.LU R124, [R1+0x4] ;  /* 0x00000400017c7983 */ /* 0x000ee40000300800 */
[----:B------:R1:W-:Y:S04]  /*9d50*/  MUFU.EX2 R251, R102 ;  /* 0x0000006600fb7308 */ /* 0x0003e80000000800 */
[C---:B------:R-:W-:Y:S08]  /*9d60*/  HMMA.16816.F32.BF16 R4, R104.reuse, R112, R4 ;  /* 0x000000706804723c */ /* 0x040ff00000041804 */
[C---:B------:R-:W-:Y:S01]  /*9d70*/  HMMA.16816.F32.BF16 R8, R104.reuse, R114, R8 ;  /* 0x000000726808723c */ /* 0x040fe20000041808 */
[----:B------:R-:W1:Y:S07]  /*9d80*/  LDSM.16.MT88.4 R112, [R228+0x1900] ;  /* 0x00190000e470783b */ /* 0x000e6e0000004200 */
[C---:B----4-:R-:W-:Y:S04]  /*9d90*/  HMMA.16816.F32.BF16 R12, R104.reuse, R116, R12 ;  /* 0x00000074680c723c */ /* 0x050fe8000004180c */
[--C-:B-1----:R-:W-:Y:S04]  /*9da0*/  FFMA.FTZ R102, R126, c[0x0][0x2d0], -R153.reuse ;  /* 0x0000b4007e667a23 */ /* 0x102fe80000010899 */
[C---:B------:R-:W-:Y:S01]  /*9db0*/  HMMA.16816.F32.BF16 R16, R104.reuse, R118, R16 ;  /* 0x000000766810723c */ /* 0x040fe20000041810 */
[----:B------:R1:W4:Y:S01]  /*9dc0*/  MUFU.EX2 R252, R102 ;  /* 0x0000006600fc7308 */ /* 0x0003220000000800 */
[----:B------:R-:W4:Y:S06]  /*9dd0*/  LDSM.16.MT88.4 R116, [R225+0x4900] ;  /* 0x00490000e174783b */ /* 0x000f2c0000004200 */
[C---:B------:R-:W-:Y:S08]  /*9de0*/  HMMA.16816.F32.BF16 R20, R104.reuse, R108, R20 ;  /* 0x0000006c6814723c */ /* 0x040ff00000041814 */
[C---:B------:R-:W-:Y:S01]  /*9df0*/  HMMA.16816.F32.BF16 R24, R104.reuse, R110, R24 ;  /* 0x0000006e6818723c */ /* 0x040fe20000041818 */
[----:B------:R-:W4:Y:S07]  /*9e00*/  LDSM.16.MT88.4 R108, [R226+0x4900] ;  /* 0x00490000e26c783b */ /* 0x000f2e0000004200 */
[C---:B------:R-:W-:Y:S04]  /*9e10*/  HMMA.16816.F32.BF16 R28, R104.reuse, R112, R28 ;  /* 0x00000070681c723c */ /* 0x040fe8000004181c */
[--C-:B-1----:R-:W-:Y:S04]  /*9e20*/  FFMA.FTZ R102, R123, c[0x0][0x2d0], -R153.reuse ;  /* 0x0000b4007b667a23 */ /* 0x102fe80000010899 */
[----:B------:R1:W-:Y:S01]  /*9e30*/  MUFU.EX2 R183, R102 ;  /* 0x0000006600b77308 */ /* 0x0003e20000000800 */
[C---:B------:R-:W-:Y:S01]  /*9e40*/  HMMA.16816.F32.BF16 R32, R104.reuse, R114, R32 ;  /* 0x000000726820723c */ /* 0x040fe20000041820 */
[----:B------:R-:W4:Y:S07]  /*9e50*/  LDSM.16.MT88.4 R112, [R229+0x4900] ;  /* 0x00490000e570783b */ /* 0x000f2e0000004200 */
[C---:B----4-:R-:W-:Y:S08]  /*9e60*/  HMMA.16816.F32.BF16 R36, R104.reuse, R116, R36 ;  /* 0x000000746824723c */ /* 0x050ff00000041824 */
[C---:B------:R-:W-:Y:S01]  /*9e70*/  HMMA.16816.F32.BF16 R40, R104.reuse, R118, R40 ;  /* 0x000000766828723c */ /* 0x040fe20000041828 */
[----:B------:R-:W4:Y:S03]  /*9e80*/  LDSM.16.MT88.4 R116, [R228+0x4900] ;  /* 0x00490000e474783b */ /* 0x000f260000004200 */
[----:B-1----:R-:W-:Y:S04]  /*9e90*/  FFMA.FTZ R102, R122, c[0x0][0x2d0], -R153 ;  /* 0x0000b4007a667a23 */ /* 0x002fe80000010899 */
[C---:B------:R-:W-:Y:S01]  /*9ea0*/  HMMA.16816.F32.BF16 R44, R104.reuse, R108, R44 ;  /* 0x0000006c682c723c */ /* 0x040fe2000004182c */
[----:B------:R1:W1:Y:S07]  /*9eb0*/  MUFU.EX2 R182, R102 ;  /* 0x0000006600b67308 */ /* 0x00026e0000000800 */
[C---:B------:R-:W-:Y:S01]  /*9ec0*/  HMMA.16816.F32.BF16 R48, R104.reuse, R110, R48 ;  /* 0x0000006e6830723c */ /* 0x040fe20000041830 */
[----:B------:R-:W4:Y:S07]  /*9ed0*/  LDSM.16.MT88.4 R108, [R225+0x7900] ;  /* 0x00790000e16c783b */ /* 0x000f2e0000004200 */
[C---:B------:R-:W-:Y:S08]  /*9ee0*/  HMMA.16816.F32.BF16 R52, R104.reuse, R112, R52 ;  /* 0x000000706834723c */ /* 0x040ff00000041834 */
[C---:B------:R-:W-:Y:S01]  /*9ef0*/  HMMA.16816.F32.BF16 R56, R104.reuse, R114, R56 ;  /* 0x000000726838723c */ /* 0x040fe20000041838 */
[----:B------:R-:W4:Y:S03]  /*9f00*/  LDSM.16.MT88.4 R112, [R226+0x7900] ;  /* 0x00790000e270783b */ /* 0x000f260000004200 */
[--C-:B-1----:R-:W-:Y:S04]  /*9f10*/  FFMA.FTZ R102, R169, c[0x0][0x2d0], -R101.reuse ;  /* 0x0000b400a9667a23 */ /* 0x102fe80000010865 */
[----:B------:R1:W-:Y:S01]  /*9f20*/  MUFU.EX2 R169, R102 ;  /* 0x0000006600a97308 */ /* 0x0003e20000000800 */
[C---:B----4-:R-:W-:Y:S08]  /*9f30*/  HMMA.16816.F32.BF16 R60, R104.reuse, R116, R60 ;  /* 0x00000074683c723c */ /* 0x050ff0000004183c */
[C---:B------:R-:W-:Y:S01]  /*9f40*/  HMMA.16816.F32.BF16 R64, R104.reuse, R118, R64 ;  /* 0x000000766840723c */ /* 0x040fe20000041840 */
[----:B------:R-:W4:Y:S07]  /*9f50*/  LDSM.16.MT88.4 R116, [R229+0x7900] ;  /* 0x00790000e574783b */ /* 0x000f2e0000004200 */
[C---:B------:R-:W-:Y:S04]  /*9f60*/  HMMA.16816.F32.BF16 R68, R104.reuse, R108, R68 ;  /* 0x0000006c6844723c */ /* 0x040fe80000041844 */
[--C-:B-1----:R-:W-:Y:S04]  /*9f70*/  FFMA.FTZ R102, R168, c[0x0][0x2d0], -R101.reuse ;  /* 0x0000b400a8667a23 */ /* 0x102fe80000010865 */
[C---:B------:R-:W-:Y:S01]  /*9f80*/  HMMA.16816.F32.BF16 R72, R104.reuse, R110, R72 ;  /* 0x0000006e6848723c */ /* 0x040fe20000041848 */
[----:B------:R-:W1:Y:S01]  /*9f90*/  LDSM.16.MT88.4 R108, [R228+0x7900] ;  /* 0x00790000e46c783b */ /* 0x000e620000004200 */
[----:B------:R4:W1:Y:S06]  /*9fa0*/  MUFU.EX2 R168, R102 ;  /* 0x0000006600a87308 */ /* 0x00086c0000000800 */
[C---:B------:R-:W-:Y:S08]  /*9fb0*/  HMMA.16816.F32.BF16 R76, R104.reuse, R112, R76 ;  /* 0x00000070684c723c */ /* 0x040ff0000004184c */
[C---:B------:R-:W-:Y:S01]  /*9fc0*/  HMMA.16816.F32.BF16 R80, R104.reuse, R114, R80 ;  /* 0x000000726850723c */ /* 0x040fe20000041850 */
[----:B------:R-:W1:Y:S07]  /*9fd0*/  LDSM.16.MT88.4 R112, [R225+0x2100] ;  /* 0x00210000e170783b */ /* 0x000e6e0000004200 */
[C---:B----4-:R-:W-:Y:S04]  /*9fe0*/  HMMA.16816.F32.BF16 R84, R104.reuse, R116, R84 ;  /* 0x000000746854723c */ /* 0x050fe80000041854 */
[--C-:B------:R-:W-:Y:S04]  /*9ff0*/  FFMA.FTZ R102, R167, c[0x0][0x2d0], -R101.reuse ;  /* 0x0000b400a7667a23 */ /* 0x100fe80000010865 */
[----:B------:R4:W-:Y:S01]  /*a000*/  MUFU.EX2 R167, R102 ;  /* 0x0000006600a77308 */ /* 0x0009e20000000800 */
[C---:B------:R-:W-:Y:S01]  /*a010*/  HMMA.16816.F32.BF16 R88, R104.reuse, R118, R88 ;  /* 0x000000766858723c */ /* 0x040fe20000041858 */
[----:B------:R-:W1:Y:S07]  /*a020*/  LDSM.16.MT88.4 R116, [R226+0x2100] ;  /* 0x00210000e274783b */ /* 0x000e6e0000004200 */
[C---:B-1----:R-:W-:Y:S08]  /*a030*/  HMMA.16816.F32.BF16 R92, R104.reuse, R108, R92 ;  /* 0x0000006c685c723c */ /* 0x042ff0000004185c */
[----:B------:R-:W-:Y:S01]  /*a040*/  HMMA.16816.F32.BF16 R96, R104, R110, R96 ;  /* 0x0000006e6860723c */ /* 0x000fe20000041860 */
[----:B------:R-:W-:Y:S03]  /*a050*/  LDSM.16.MT88.4 R108, [R228+0x2100] ;  /* 0x00210000e46c783b */ /* 0x000fe60000004200 */
[----:B----4-:R-:W-:Y:S03]  /*a060*/  FFMA.FTZ R102, R166, c[0x0][0x2d0], -R101 ;  /* 0x0000b400a6667a23 */ /* 0x010fe60000010865 */
[----:B------:R-:W-:Y:S01]  /*a070*/  F2FP.BF16.PACK_AB R104, R252, R251 ;  /* 0x000000fbfc68723e */ /* 0x000fe200000010ff */
[----:B------:R1:W4:Y:S01]  /*a080*/  MUFU.EX2 R166, R102 ;  /* 0x0000006600a67308 */ /* 0x0003220000000800 */
[----:B------:R-:W-:Y:S03]  /*a090*/  F2FP.BF16.PACK_AB R106, R182, R183 ;  /* 0x000000b7b66a723e */ /* 0x000fe600000010ff */
[----:B------:R-:W-:Y:S01]  /*a0a0*/  F2FP.BF16.PACK_AB R105, R168, R169 ;  /* 0x000000a9a869723e */ /* 0x000fe200000010ff */
[--C-:B-1----:R-:W-:Y:S01]  /*a0b0*/  FFMA.FTZ R102, R121, c[0x0][0x2d0], -R153.reuse ;  /* 0x0000b40079667a23 */ /* 0x102fe20000010899 */
[----:B----4-:R-:W-:Y:S01]  /*a0c0*/  F2FP.BF16.PACK_AB R107, R166, R167 ;  /* 0x000000a7a66b723e */ /* 0x010fe200000010ff */
[----:B------:R-:W1:Y:S01]  /*a0d0*/  LDSM.16.MT88.4 R120, [R229+0x2100] ;  /* 0x00210000e578783b */ /* 0x000e620000004200 */
[----:B------:R-:W-:Y:S02]  /*a0e0*/  FFMA.FTZ R153, R170, c[0x0][0x2d0], -R153 ;  /* 0x0000b400aa997a23 */ /* 0x000fe40000010899 */
[----:B------:R-:W-:Y:S03]  /*a0f0*/  MUFU.EX2 R177, R102 ;  /* 0x0000006600b17308 */ /* 0x000fe60000000800 */
[C---:B------:R-:W-:Y:S07]  /*a100*/  HMMA.16816.F32.BF16 R4, R104.reuse, R112, R4 ;  /* 0x000000706804723c */ /* 0x040fee0000041804 */
[----:B------:R-:W4:Y:S01]  /*a110*/  MUFU.EX2 R170, R153 ;  /* 0x0000009900aa7308 */ /* 0x000f220000000800 */
[C---:B------:R-:W-:Y:S01]  /*a120*/  HMMA.16816.F32.BF16 R8, R104.reuse, R114, R8 ;  /* 0x000000726808723c */ /* 0x040fe20000041808 */
[----:B------:R-:W3:Y:S07]  /*a130*/  LDSM.16.MT88.4 R112, [R225+0x5100] ;  /* 0x00510000e170783b */ /* 0x000eee0000004200 */
[C---:B------:R-:W-:Y:S08]  /*a140*/  HMMA.16816.F32.BF16 R12, R104.reuse, R116, R12 ;  /* 0x00000074680c723c */ /* 0x040ff0000004180c */
[C---:B------:R-:W-:Y:S01]  /*a150*/  HMMA.16816.F32.BF16 R16, R104.reuse, R118, R16 ;  /* 0x000000766810723c */ /* 0x040fe20000041810 */
[----:B------:R-:W-:Y:S07]  /*a160*/  LDSM.16.MT88.4 R116, [R229+0x5100] ;  /* 0x00510000e574783b */ /* 0x000fee0000004200 */
[C---:B-1----:R-:W-:Y:S04]  /*a170*/  HMMA.16816.F32.BF16 R20, R104.reuse, R120, R20 ;  /* 0x000000786814723c */ /* 0x042fe80000041814 */
[----:B--2---:R-:W-:Y:S04]  /*a180*/  FFMA.FTZ R2, R2, R125, R164 ;  /* 0x0000007d02027223 */ /* 0x004fe800000100a4 */
[C---:B------:R-:W-:Y:S01]  /*a190*/  HMMA.16816.F32.BF16 R24, R104.reuse, R122, R24 ;  /* 0x0000007a6818723c */ /* 0x040fe20000041818 */
[----:B------:R-:W-:Y:S07]  /*a1a0*/  LDSM.16.MT88.4 R120, [R228+0x5100] ;  /* 0x00510000e478783b */ /* 0x000fee0000004200 */
[C---:B------:R-:W-:Y:S08]  /*a1b0*/  HMMA.16816.F32.BF16 R28, R104.reuse, R108, R28 ;  /* 0x0000006c681c723c */ /* 0x040ff0000004181c */
[C---:B------:R-:W-:Y:S01]  /*a1c0*/  HMMA.16816.F32.BF16 R32, R104.reuse, R110, R32 ;  /* 0x0000006e6820723c */ /* 0x040fe20000041820 */
[----:B------:R-:W-:Y:S03]  /*a1d0*/  LDSM.16.MT88.4 R108, [R225+0x8100] ;  /* 0x00810000e16c783b */ /* 0x000fe60000004200 */
[----:B---3--:R-:W-:Y:S01]  /*a1e0*/  FFMA.FTZ R128, R0, R124, R154 ;  /* 0x0000007c00807223 */ /* 0x008fe2000001009a */
[----:B----4-:R-:W-:Y:S01]  /*a1f0*/  F2FP.BF16.PACK_AB R154, R170, R171 ;  /* 0x000000abaa9a723e */ /* 0x010fe200000010ff */
[--C-:B------:R-:W-:Y:S02]  /*a200*/  FFMA.FTZ R0, R244, c[0x0][0x2d0], -R101.reuse ;  /* 0x0000b400f4007a23 */ /* 0x100fe40000010865 */
[C---:B------:R-:W-:Y:S01]  /*a210*/  HMMA.16816.F32.BF16 R36, R104.reuse, R112, R36 ;  /* 0x000000706824723c */ /* 0x040fe20000041824 */
[----:B------:R-:W1:Y:S01]  /*a220*/  LDSM.16.MT88.4 R124, [R226+0x5100] ;  /* 0x00510000e27c783b */ /* 0x000e620000004200 */
[----:B------:R2:W-:Y:S06]  /*a230*/  MUFU.EX2 R164, R0 ;  /* 0x0000000000a47308 */ /* 0x0005ec0000000800 */
[C---:B------:R-:W-:Y:S01]  /*a240*/  HMMA.16816.F32.BF16 R40, R104.reuse, R114, R40 ;  /* 0x000000726828723c */ /* 0x040fe20000041828 */
[----:B------:R-:W3:Y:S08]  /*a250*/  LDSM.16.MT88.4 R112, [R226+0x8100] ;  /* 0x00810000e270783b */ /* 0x000ef00000004200 */
[----:B------:R4:W5:Y:S03]  /*a260*/  LDL.LU R244, [R1+0x64] ;  /* 0x0000640001f47983 */ /* 0x0009660000300800 */
[--C-:B--2---:R-:W-:Y:S02]  /*a270*/  FFMA.FTZ R0, R245, c[0x0][0x2d0], -R101.reuse ;  /* 0x0000b400f5007a23 */ /* 0x104fe40000010865 */
[----:B------:R4:W5:Y:S01]  /*a280*/  LDL.LU R245, [R1+0x60] ;  /* 0x0000600001f57983 */ /* 0x0009620000300800 */
[----:B------:R-:W-:Y:S01]  /*a290*/  FFMA.FTZ R101, R152, c[0x0][0x2d0], -R101 ;  /* 0x0000b40098657a23 */ /* 0x000fe20000010865 */
[----:B------:R2:W2:Y:S01]  /*a2a0*/  MUFU.EX2 R102, R0 ;  /* 0x0000000000667308 */ /* 0x0004a20000000800 */
[----:B------:R-:W-:Y:S01]  /*a2b0*/  F2FP.BF16.PACK_AB R152, R176, R177 ;  /* 0x000000b1b098723e */ /* 0x000fe200000010ff */
[C---:B-1----:R-:W-:Y:S08]  /*a2c0*/  HMMA.16816.F32.BF16 R44, R104.reuse, R124, R44 ;  /* 0x0000007c682c723c */ /* 0x042ff0000004182c */
[----:B------:R-:W1:Y:S01]  /*a2d0*/  MUFU.EX2 R101, R101 ;  /* 0x0000006500657308 */ /* 0x000e620000000800 */
[C---:B------:R-:W-:Y:S01]  /*a2e0*/  HMMA.16816.F32.BF16 R48, R104.reuse, R126, R48 ;  /* 0x0000007e6830723c */ /* 0x040fe20000041830 */
[----:B------:R-:W3:Y:S02]  /*a2f0*/  LDSM.16.MT88.4 R124, [R229+0x8100] ;  /* 0x00810000e57c783b */ /* 0x000ee40000004200 */
[----:B--2---:R-:W-:Y:S01]  /*a300*/  FADD.FTZ R0, R246, R2 ;  /* 0x00000002f6007221 */ /* 0x004fe20000010000 */
[----:B------:R-:W-:Y:S04]  /*a310*/  F2FP.BF16.PACK_AB R153, R102, R164 ;  /* 0x000000a46699723e */ /* 0x000fe800000010ff */
[C---:B------:R-:W-:Y:S01]  /*a320*/  HMMA.16816.F32.BF16 R52, R104.reuse, R116, R52 ;  /* 0x000000746834723c */ /* 0x040fe20000041834 */
[----:B------:R4:W5:Y:S03]  /*a330*/  LDL.LU R246, [R1+0x5c] ;  /* 0x00005c0001f67983 */ /* 0x0009660000300800 */
[----:B------:R-:W-:Y:S01]  /*a340*/  FADD.FTZ R2, R247, R128 ;  /* 0x00000080f7027221 */ /* 0x000fe20000010000 */
[----:B------:R-:W-:Y:S01]  /*a350*/  MOV R128, R140 ;  /* 0x0000008c00807202 */ /* 0x000fe20000000f00 */
[----:B------:R4:W5:Y:S01]  /*a360*/  LDL.LU R247, [R1+0x58] ;  /* 0x0000580001f77983 */ /* 0x0009620000300800 */
[----:B------:R-:W-:Y:S01]  /*a370*/  FADD.FTZ R0, R248, R0 ;  /* 0x00000000f8007221 */ /* 0x000fe20000010000 */
[C---:B------:R-:W-:Y:S02]  /*a380*/  HMMA.16816.F32.BF16 R56, R104.reuse, R118, R56 ;  /* 0x000000766838723c */ /* 0x040fe40000041838 */
[----:B------:R4:W5:Y:S02]  /*a390*/  LDL.LU R248, [R1+0x54] ;  /* 0x0000540001f87983 */ /* 0x0009640000300800 */
[----:B------:R-:W-:Y:S02]  /*a3a0*/  FADD.FTZ R0, R231, R0 ;  /* 0x00000000e7007221 */ /* 0x000fe40000010000 */
[----:B------:R4:W5:Y:S01]  /*a3b0*/  LDL.LU R231, [R1+0x50] ;  /* 0x0000500001e77983 */ /* 0x0009620000300800 */
[----:B------:R-:W-:Y:S01]  /*a3c0*/  FADD.FTZ R2, R155, R2 ;  /* 0x000000029b027221 */ /* 0x000fe20000010000 */
[C---:B------:R-:W-:Y:S02]  /*a3d0*/  HMMA.16816.F32.BF16 R60, R104.reuse, R120, R60 ;  /* 0x00000078683c723c */ /* 0x040fe4000004183c */
[----:B------:R-:W2:Y:S02]  /*a3e0*/  LDSM.16.MT88.4 R116, [R228+0x8100] ;  /* 0x00810000e474783b */ /* 0x000ea40000004200 */
[----:B-1----:R-:W-:Y:S01]  /*a3f0*/  F2FP.BF16.PACK_AB R155, R101, R103 ;  /* 0x00000067659b723e */ /* 0x002fe200000010ff */
[----:B------:R-:W-:Y:S02]  /*a400*/  FADD.FTZ R165, R165, R2 ;  /* 0x00000002a5a57221 */ /* 0x000fe40000010000 */
[----:B------:R-:W-:Y:S01]  /*a410*/  FADD.FTZ R2, R130, R0 ;  /* 0x0000000082027221 */ /* 0x000fe20000010000 */
[C---:B------:R-:W-:Y:S02]  /*a420*/  HMMA.16816.F32.BF16 R64, R104.reuse, R122, R64 ;  /* 0x0000007a6840723c */ /* 0x040fe40000041840 */
[----:B------:R-:W-:Y:S02]  /*a430*/  LDSM.16.MT88.4 R120, [R226+0x2900] ;  /* 0x00290000e278783b */ /* 0x000fe40000004200 */
[----:B------:R-:W-:Y:S02]  /*a440*/  MOV R130, R133 ;  /* 0x0000008500827202 */ /* 0x000fe40000000f00 */
[----:B------:R-:W-:Y:S02]  /*a450*/  MOV R0, R132 ;  /* 0x0000008400007202 */ /* 0x000fe40000000f00 */
[C---:B------:R-:W-:Y:S02]  /*a460*/  HMMA.16816.F32.BF16 R68, R104.reuse, R108, R68 ;  /* 0x0000006c6844723c */ /* 0x040fe40000041844 */
[----:B------:R-:W-:Y:S02]  /*a470*/  LDSM.16.MT88.4 R140, [R225+0x5900] ;  /* 0x00590000e18c783b */ /* 0x000fe40000004200 */
[----:B------:R-:W-:Y:S04]  /*a480*/  FADD.FTZ R0, R0, R165 ;  /* 0x000000a500007221 */ /* 0x000fe80000010000 */
[C---:B------:R-:W-:Y:S02]  /*a490*/  HMMA.16816.F32.BF16 R72, R104.reuse, R110, R72 ;  /* 0x0000006e6848723c */ /* 0x040fe40000041848 */
[----:B------:R-:W1:Y:S06]  /*a4a0*/  LDSM.16.MT88.4 R108, [R225+0x2900] ;  /* 0x00290000e16c783b */ /* 0x000e6c0000004200 */
[C---:B---3--:R-:W-:Y:S08]  /*a4b0*/  HMMA.16816.F32.BF16 R76, R104.reuse, R112, R76 ;  /* 0x00000070684c723c */ /* 0x048ff0000004184c */
[C---:B------:R-:W-:Y:S08]  /*a4c0*/  HMMA.16816.F32.BF16 R80, R104.reuse, R114, R80 ;  /* 0x000000726850723c */ /* 0x040ff00000041850 */
[C---:B------:R-:W-:Y:S08]  /*a4d0*/  HMMA.16816.F32.BF16 R84, R104.reuse, R124, R84 ;  /* 0x0000007c6854723c */ /* 0x040ff00000041854 */
[C---:B------:R-:W-:Y:S01]  /*a4e0*/  HMMA.16816.F32.BF16 R88, R104.reuse, R126, R88 ;  /* 0x0000007e6858723c */ /* 0x040fe20000041858 */
[----:B------:R-:W3:Y:S07]  /*a4f0*/  LDSM.16.MT88.4 R124, [R229+0x2900] ;  /* 0x00290000e57c783b */ /* 0x000eee0000004200 */
[C---:B--2---:R-:W-:Y:S07]  /*a500*/  HMMA.16816.F32.BF16 R92, R104.reuse, R116, R92 ;  /* 0x00000074685c723c */ /* 0x044fee000004185c */
[----:B------:R-:W-:Y:S01]  /*a510*/  MOV R116, R135 ;  /* 0x0000008700747202 */ /* 0x000fe20000000f00 */
[----:B------:R-:W-:Y:S04]  /*a520*/  HMMA.16816.F32.BF16 R96, R104, R118, R96 ;  /* 0x000000766860723c */ /* 0x000fe80000041860 */
[----:B------:R-:W-:Y:S02]  /*a530*/  MOV R117, R134 ;  /* 0x0000008600757202 */ /* 0x000fe40000000f00 */
[----:B------:R-:W2:Y:S02]  /*a540*/  LDSM.16.MT88.4 R132, [R228+0x2900] ;  /* 0x00290000e484783b */ /* 0x000ea40000004200 */
[C---:B-1----:R-:W-:Y:S06]  /*a550*/  HMMA.16816.F32.BF16 R104, R152.reuse, R108, R4 ;  /* 0x0000006c9868723c */ /* 0x042fec0000041804 */
[----:B------:R-:W1:Y:S02]  /*a560*/  LDSM.16.MT88.4 R4, [R229+0x5900] ;  /* 0x00590000e504783b */ /* 0x000e640000004200 */
[C---:B------:R-:W-:Y:S06]  /*a570*/  HMMA.16816.F32.BF16 R108, R152.reuse, R110, R8 ;  /* 0x0000006e986c723c */ /* 0x040fec0000041808 */
[----:B------:R-:W1:Y:S02]  /*a580*/  LDSM.16.MT88.4 R8, [R228+0x5900] ;  /* 0x00590000e408783b */ /* 0x000e640000004200 */
[C---:B------:R-:W-:Y:S07]  /*a590*/  HMMA.16816.F32.BF16 R112, R152.reuse, R120, R12 ;  /* 0x000000789870723c */ /* 0x040fee000004180c */
[----:B------:R-:W-:Y:S02]  /*a5a0*/  MOV R14, R116 ;  /* 0x00000074000e7202 */ /* 0x000fe40000000f00 */
[----:B------:R-:W-:Y:S02]  /*a5b0*/  MOV R15, R117 ;  /* 0x00000075000f7202 */ /* 0x000fe40000000f00 */
[C---:B------:R-:W-:Y:S01]  /*a5c0*/  HMMA.16816.F32.BF16 R116, R152.reuse, R122, R16 ;  /* 0x0000007a9874723c */ /* 0x040fe20000041810 */
[----:B------:R-:W-:Y:S07]  /*a5d0*/  LDSM.16.MT88.4 R16, [R226+0x8900] ;  /* 0x00890000e210783b */ /* 0x000fee0000004200 */
[C---:B---3--:R-:W-:Y:S07]  /*a5e0*/  HMMA.16816.F32.BF16 R120, R152.reuse, R124, R20 ;  /* 0x0000007c9878723c */ /* 0x048fee0000041814 */
[----:B------:R-:W-:Y:S01]  /*a5f0*/  MOV R23, R14 ;  /* 0x0000000e00177202 */ /* 0x000fe20000000f00 */
[C---:B------:R-:W-:Y:S04]  /*a600*/  HMMA.16816.F32.BF16 R124, R152.reuse, R126, R24 ;  /* 0x0000007e987c723c */ /* 0x040fe80000041818 */
[----:B------:R-:W-:Y:S02]  /*a610*/  MOV R21, R130 ;  /* 0x0000008200157202 */ /* 0x000fe40000000f00 */
[----:B------:R-:W-:Y:S02]  /*a620*/  MOV R20, R128 ;  /* 0x0000008000147202 */ /* 0x000fe40000000f00 */
[----:B------:R-:W-:Y:S04]  /*a630*/  MOV R24, R129 ;  /* 0x0000008100187202 */ /* 0x000fe80000000f00 */
[----:B------:R-:W-:Y:S02]  /*a640*/  MOV R27, R131 ;  /* 0x00000083001b7202 */ /* 0x000fe40000000f00 */
[C---:B--2---:R-:W-:Y:S03]  /*a650*/  HMMA.16816.F32.BF16 R128, R152.reuse, R132, R28 ;  /* 0x000000849880723c */ /* 0x044fe6000004181c */
[----:B------:R-:W-:Y:S02]  /*a660*/  MOV R22, R15 ;  /* 0x0000000f00167202 */ /* 0x000fe40000000f00 */
[----:B------:R-:W2:Y:S01]  /*a670*/  LDSM.16.MT88.4 R12, [R225+0x8900] ;  /* 0x00890000e10c783b */ /* 0x000ea20000004200 */
[----:B------:R-:W-:Y:S02]  /*a680*/  MOV R25, R147 ;  /* 0x0000009300197202 */ /* 0x000fe40000000f00 */
[C---:B------:R-:W-:Y:S04]  /*a690*/  HMMA.16816.F32.BF16 R132, R152.reuse, R134, R32 ;  /* 0x000000869884723c */ /* 0x040fe80000041820 */
[----:B------:R-:W-:Y:S02]  /*a6a0*/  MOV R30, R139 ;  /* 0x0000008b001e7202 */ /* 0x000fe40000000f00 */
[----:B------:R-:W-:Y:S02]  /*a6b0*/  MOV R31, R138 ;  /* 0x0000008a001f7202 */ /* 0x000fe40000000f00 */
[----:B------:R-:W-:Y:S04]  /*a6c0*/  MOV R34, R137 ;  /* 0x0000008900227202 */ /* 0x000fe80000000f00 */
[----:B------:R-:W-:Y:S01]  /*a6d0*/  MOV R35, R136 ;  /* 0x0000008800237202 */ /* 0x000fe20000000f00 */
[----:B------:R-:W-:Y:S01]  /*a6e0*/  FADD.FTZ R2, R34, R2 ;  /* 0x0000000222027221 */ /* 0x000fe20000010000 */
[C---:B------:R-:W-:Y:S03]  /*a6f0*/  HMMA.16816.F32.BF16 R136, R152.reuse, R140, R36 ;  /* 0x0000008c9888723c */ /* 0x040fe60000041824 */
[----:B------:R-:W-:Y:S01]  /*a700*/  MOV R26, R146 ;  /* 0x00000092001a7202 */ /* 0x000fe20000000f00 */
[----:B------:R-:W-:Y:S01]  /*a710*/  FADD.FTZ R0, R35, R0 ;  /* 0x0000000023007221 */ /* 0x000fe20000010000 */
[----:B------:R-:W-:Y:S02]  /*a720*/  MOV R28, R145 ;  /* 0x00000091001c7202 */ /* 0x000fe40000000f00 */
[----:B------:R-:W-:Y:S01]  /*a730*/  MOV R29, R144 ;  /* 0x00000090001d7202 */ /* 0x000fe20000000f00 */
[C---:B------:R-:W-:Y:S04]  /*a740*/  HMMA.16816.F32.BF16 R140, R152.reuse, R142, R40 ;  /* 0x0000008e988c723c */ /* 0x040fe80000041828 */
[----:B------:R-:W-:Y:S02]  /*a750*/  FADD.FTZ R2, R28, R2 ;  /* 0x000000021c027221 */ /* 0x000fe40000010000 */
[----:B------:R-:W-:Y:S02]  /*a760*/  FADD.FTZ R0, R29, R0 ;  /* 0x000000001d007221 */ /* 0x000fe40000010000 */
[C---:B------:R-:W-:Y:S04]  /*a770*/  HMMA.16816.F32.BF16 R144, R152.reuse, R148, R44 ;  /* 0x000000949890723c */ /* 0x040fe8000004182c */
[----:B------:R-:W-:Y:S02]  /*a780*/  FADD.FTZ R2, R30, R2 ;  /* 0x000000021e027221 */ /* 0x000fe40000010000 */
[----:B------:R-:W-:Y:S02]  /*a790*/  FADD.FTZ R0, R31, R0 ;  /* 0x000000001f007221 */ /* 0x000fe40000010000 */
[C---:B------:R-:W-:Y:S04]  /*a7a0*/  HMMA.16816.F32.BF16 R148, R152.reuse, R150, R48 ;  /* 0x000000969894723c */ /* 0x040fe80000041830 */
[----:B------:R-:W-:Y:S02]  /*a7b0*/  FADD.FTZ R2, R24, R2 ;  /* 0x0000000218027221 */ /* 0x000fe40000010000 */
[----:B------:R-:W-:Y:S02]  /*a7c0*/  FADD.FTZ R0, R181, R0 ;  /* 0x00000000b5007221 */ /* 0x000fe40000010000 */
[C---:B-1----:R-:W-:Y:S04]  /*a7d0*/  HMMA.16816.F32.BF16 R52, R152.reuse, R4, R52 ;  /* 0x000000049834723c */ /* 0x042fe80000041834 */
[----:B------:R-:W-:Y:S02]  /*a7e0*/  FADD.FTZ R2, R25, R2 ;  /* 0x0000000219027221 */ /* 0x000fe40000010000 */
[----:B------:R-:W-:Y:S02]  /*a7f0*/  FADD.FTZ R0, R180, R0 ;  /* 0x00000000b4007221 */ /* 0x000fe40000010000 */
[C---:B------:R-:W-:Y:S01]  /*a800*/  HMMA.16816.F32.BF16 R56, R152.reuse, R6, R56 ;  /* 0x000000069838723c */ /* 0x040fe20000041838 */
[----:B------:R-:W1:Y:S03]  /*a810*/  LDSM.16.MT88.4 R4, [R229+0x8900] ;  /* 0x00890000e504783b */ /* 0x000e660000004200 */
[----:B------:R-:W-:Y:S02]  /*a820*/  FADD.FTZ R2, R26, R2 ;  /* 0x000000021a027221 */ /* 0x000fe40000010000 */
[----:B------:R-:W-:Y:S02]  /*a830*/  FADD.FTZ R0, R179, R0 ;  /* 0x00000000b3007221 */ /* 0x000fe40000010000 */
[C---:B------:R-:W-:Y:S04]  /*a840*/  HMMA.16816.F32.BF16 R60, R152.reuse, R8, R60 ;  /* 0x00000008983c723c */ /* 0x040fe8000004183c */
[----:B------:R-:W-:Y:S02]  /*a850*/  FADD.FTZ R2, R27, R2 ;  /* 0x000000021b027221 */ /* 0x000fe40000010000 */
[----:B------:R-:W-:Y:S02]  /*a860*/  FADD.FTZ R0, R178, R0 ;  /* 0x00000000b2007221 */ /* 0x000fe40000010000 */
[C---:B------:R-:W-:Y:S01]  /*a870*/  HMMA.16816.F32.BF16 R64, R152.reuse, R10, R64 ;  /* 0x0000000a9840723c */ /* 0x040fe20000041840 */
[----:B------:R-:W3:Y:S03]  /*a880*/  LDSM.16.MT88.4 R8, [R228+0x8900] ;  /* 0x00890000e408783b */ /* 0x000ee60000004200 */
[----:B------:R-:W-:Y:S02]  /*a890*/  FADD.FTZ R2, R20, R2 ;  /* 0x0000000214027221 */ /* 0x000fe40000010000 */
[----:B------:R-:W-:Y:S02]  /*a8a0*/  FADD.FTZ R0, R175, R0 ;  /* 0x00000000af007221 */ /* 0x000fe40000010000 */
[C---:B--2---:R-:W-:Y:S04]  /*a8b0*/  HMMA.16816.F32.BF16 R68, R152.reuse, R12, R68 ;  /* 0x0000000c9844723c */ /* 0x044fe80000041844 */
        /* <DEDUP_REMOVED lines=14> */
[C---:B------:R-:W-:Y:S04]  /*a9a0*/  HMMA.16816.F32.BF16 R88, R152.reuse, R6, R88 ;  /* 0x000000069858723c */ /* 0x040fe80000041858 */
[----:B------:R-:W-:Y:S02]  /*a9b0*/  FADD.FTZ R2, R183, R2 ;  /* 0x00000002b7027221 */ /* 0x000fe40000010000 */
[----:B------:R-:W-:Y:S02]  /*a9c0*/  FADD.FTZ R0, R167, R0 ;  /* 0x00000000a7007221 */ /* 0x000fe40000010000 */
[----:B------:R-:W-:Y:S01]  /*a9d0*/  FADD.FTZ R2, R182, R2 ;  /* 0x00000002b6027221 */ /* 0x000fe20000010000 */
[C---:B---3--:R-:W-:Y:S03]  /*a9e0*/  HMMA.16816.F32.BF16 R92, R152.reuse, R8, R92 ;  /* 0x00000008985c723c */ /* 0x048fe6000004185c */
[----:B------:R-:W-:Y:S02]  /*a9f0*/  FADD.FTZ R4, R166, R0 ;  /* 0x00000000a6047221 */ /* 0x000fe40000010000 */
[----:B------:R-:W-:Y:S02]  /*aa00*/  FADD.FTZ R0, R177, R2 ;  /* 0x00000002b1007221 */ /* 0x000fe40000010000 */
[----:B------:R-:W-:Y:S01]  /*aa10*/  FADD.FTZ R4, R164, R4 ;  /* 0x00000004a4047221 */ /* 0x000fe20000010000 */
[----:B------:R-:W-:Y:S04]  /*aa20*/  HMMA.16816.F32.BF16 R96, R152, R10, R96 ;  /* 0x0000000a9860723c */ /* 0x000fe80000041860 */
[----:B------:R-:W-:Y:S02]  /*aa30*/  FADD.FTZ R0, R176, R0 ;  /* 0x00000000b0007221 */ /* 0x000fe40000010000 */
[----:B------:R-:W-:Y:S01]  /*aa40*/  FADD.FTZ R4, R102, R4 ;  /* 0x0000000466047221 */ /* 0x000fe20000010000 */
[----:B------:R-:W-:Y:S01]  /*aa50*/  MOV R102, R3 ;  /* 0x0000000300667202 */ /* 0x000fe20000000f00 */
[----:B------:R-:W-:Y:S04]  /*aa60*/  FADD.FTZ R2, R171, R0 ;  /* 0x00000000ab027221 */ /* 0x000fe80000010000 */
[----:B------:R-:W-:Y:S02]  /*aa70*/  FADD.FTZ R2, R170, R2 ;  /* 0x00000002aa027221 */ /* 0x000fe40000010000 */
[----:B------:R-:W-:Y:S03]  /*aa80*/  FADD.FTZ R0, R103, R4 ;  /* 0x0000000467007221 */ /* 0x000fe60000010000 */
[----:B------:R4:W-:Y:S01]  /*aa90*/  STL [R1], R2 ;  /* 0x0000000201007387 */ /* 0x0009e20000100800 */
[----:B------:R-:W-:Y:S01]  /*aaa0*/  FADD.FTZ R0, R101, R0 ;  /* 0x0000000065007221 */ /* 0x000fe20000010000 */
[----:B------:R-:W-:Y:S04]  /*aab0*/  MOV R101, R100 ;  /* 0x0000006400657202 */ /* 0x000fe80000000f00 */
[----:B------:R4:W-:Y:S01]  /*aac0*/  STL [R1+0x4], R0 ;  /* 0x0000040001007387 */ /* 0x0009e20000100800 */
[----:B------:R-:W-:-:S05]  /*aad0*/  @P0 BRA `(.L_x_3) ;  /* 0xffffc02000000947 */ /* 0x000fca000383ffff */
.L_x_2:
[----:B---34-:R-:W2:Y:S04]  /*aae0*/  LDL.LU R0, [R1] ;  /* 0x0000000001007983 */ /* 0x018ea80000300800 */
[----:B------:R-:W1:Y:S01]  /*aaf0*/  S2R R8, SR_TID.X ;  /* 0x0000000000087919 */ /* 0x000e620000002100 */
[----:B------:R-:W-:Y:S01]  /*ab00*/  MOV R103, c[0x0][0x4e8] ;  /* 0x00013a0000677a02 */ /* 0x000fe20000000f00 */
[----:B------:R-:W3:Y:S01]  /*ab10*/  S2UR UR7, SR_CTAID.Y ;  /* 0x00000000000779c3 */ /* 0x000ee20000002600 */
[----:B------:R-:W-:Y:S01]  /*ab20*/  ULDC.64 UR4, c[0x0][0x490] ;  /* 0x0001240000047ab9 */ /* 0x000fe20000000a00 */
[----:B------:R-:W4:Y:S04]  /*ab30*/  LDL.LU R2, [R1+0x4] ;  /* 0x0000040001027983 */ /* 0x000f280000300800 */
[----:B------:R-:W4:Y:S01]  /*ab40*/  LDL.LU R9, [R1+0x34] ;  /* 0x0000340001097983 */ /* 0x000f220000300800 */
[----:B------:R-:W-:-:S03]  /*ab50*/  ISETP.NE.AND P0, PT, R103, 0x1, PT ;  /* 0x000000016700780c */ /* 0x000fc60003f05270 */
[----:B------:R-:W4:Y:S01]  /*ab60*/  LDL.LU R152, [R1+0x4c] ;  /* 0x00004c0001987983 */ /* 0x000f220000300800 */
[----:B-1----:R-:W-:-:S04]  /*ab70*/  SHF.R.S32.HI R5, RZ, 0x1f, R8 ;  /* 0x0000001fff057819 */ /* 0x002fc80000011408 */
[CC--:B------:R-:W-:Y:S02]  /*ab80*/  LEA.HI R102, R5.reuse, R8.reuse, RZ, 0x5 ;  /* 0x0000000805667211 */ /* 0x0c0fe400078f28ff */
[----:B------:R-:W-:Y:S02]  /*ab90*/  LEA.HI R5, R5, R8, RZ, 0x2 ;  /* 0x0000000805057211 */ /* 0x000fe400078f10ff */
[----:B------:R-:W-:Y:S01]  /*aba0*/  LOP3.LUT R4, R102, 0xffffffe0, RZ, 0xc0, !PT ;  /* 0xffffffe066047812 */ /* 0x000fe200078ec0ff */
[----:B---3--:R-:W-:Y:S01]  /*abb0*/  USHF.R.S32.HI UR6, URZ, 0x1f, UR7 ;  /* 0x0000001f3f067899 */ /* 0x008fe20008011407 */
[----:B------:R-:W-:-:S03]  /*abc0*/  LOP3.LUT R14, R5, 0xfffffffc, RZ, 0xc0, !PT ;  /* 0xfffffffc050e7812 */ /* 0x000fc600078ec0ff */
[----:B------:R-:W-:Y:S01]  /*abd0*/  UIMAD UR10, UR6, UR4, URZ ;  /* 0x00000004060a72a4 */ /* 0x000fe2000f8e023f */
[----:B------:R-:W-:Y:S01]  /*abe0*/  IADD3 R14, -R14, R8, RZ ;  /* 0x000000080e0e7210 */ /* 0x000fe20007ffe1ff */
[----:B------:R-:W-:Y:S01]  /*abf0*/  UIMAD.WIDE.U32 UR12, UR7, UR4, URZ ;  /* 0x00000004070c72a5 */ /* 0x000fe2000f8e003f */
[----:B------:R-:W-:Y:S06]  /*ac00*/  BAR.SYNC.DEFER_BLOCKING 0x1, 0x100 ;  /* 0x0044000000007b1d */ /* 0x000fec0000010000 */
[----:B--2---:R-:W1:Y:S04]  /*ac10*/  SHFL.BFLY PT, R11, R0, 0x2, 0x1f ;  /* 0x0c401f00000b7f89 */ /* 0x004e6800000e0000 */
[----:B----4-:R-:W2:Y:S01]  /*ac20*/  SHFL.BFLY PT, R6, R2, 0x2, 0x1f ;  /* 0x0c401f0002067f89 */ /* 0x010ea200000e0000 */
[----:B------:R-:W-:Y:S01]  /*ac30*/  MOV R26, R9 ;  /* 0x00000009001a7202 */ /* 0x000fe20000000f00 */
[----:B-1----:R-:W-:-:S05]  /*ac40*/  FADD.FTZ R11, R11, R0 ;  /* 0x000000000b0b7221 */ /* 0x002fca0000010000 */
[----:B------:R-:W1:Y:S01]  /*ac50*/  SHFL.BFLY PT, R0, R11, 0x1, 0x1f ;  /* 0x0c201f000b007f89 */ /* 0x000e6200000e0000 */
[----:B--2---:R-:W-:-:S05]  /*ac60*/  FADD.FTZ R6, R6, R2 ;  /* 0x0000000206067221 */ /* 0x004fca0000010000 */
[----:B------:R-:W2:Y:S01]  /*ac70*/  SHFL.BFLY PT, R2, R6, 0x1, 0x1f ;  /* 0x0c201f0006027f89 */ /* 0x000ea200000e0000 */
[----:B-1----:R-:W-:Y:S01]  /*ac80*/  FADD.FTZ R11, R11, R0 ;  /* 0x000000000b0b7221 */ /* 0x002fe20000010000 */
[----:B------:R-:W-:-:S04]  /*ac90*/  MOV R0, RZ ;  /* 0x000000ff00007202 */ /* 0x000fc80000000f00 */
[----:B------:R-:W-:Y:S01]  /*aca0*/  FSETP.NE.FTZ.AND P2, PT, R11, RZ, PT ;  /* 0x000000ff0b00720b */ /* 0x000fe20003f55000 */
[----:B--2---:R-:W-:Y:S02]  /*acb0*/  FADD.FTZ R6, R6, R2 ;  /* 0x0000000206067221 */ /* 0x004fe40000010000 */
[----:B------:R-:W-:-:S03]  /*acc0*/  @P0 IMAD.HI.U32 R2, R9, c[0x0][0x4ec], RZ ;  /* 0x00013b0009020a27 */ /* 0x000fc600078e00ff */
[----:B------:R-:W-:Y:S02]  /*acd0*/  FSETP.NE.FTZ.AND P1, PT, R6, RZ, PT ;  /* 0x000000ff0600720b */ /* 0x000fe40003f35000 */
[----:B------:R-:W-:Y:S02]  /*ace0*/  @P0 SHF.R.U32.HI R26, RZ, c[0x0][0x4f0], R2 ;  /* 0x00013c00ff1a0a19 */ /* 0x000fe40000011602 */
[----:B------:R-:W-:Y:S01]  /*acf0*/  IADD3 R2, -R4, R8, RZ ;  /* 0x0000000804027210 */ /* 0x000fe20007ffe1ff */
[----:B------:R-:W-:Y:S02]  /*ad00*/  IMAD.MOV.U32 R4, RZ, RZ, RZ ;  /* 0x000000ffff047224 */ /* 0x000fe400078e00ff */
[----:B------:R-:W1:Y:S01]  /*ad10*/  @P2 MUFU.RCP R0, R11 ;  /* 0x0000000b00002308 */ /* 0x000e620000001000 */
[----:B------:R-:W-:Y:S01]  /*ad20*/  UIMAD UR10, UR7, UR5, UR10 ;  /* 0x00000005070a72a4 */ /* 0x000fe2000f8e020a */
[----:B------:R-:W-:Y:S02]  /*ad30*/  LOP3.LUT P4, RZ, R2, 0x3, RZ, 0xc0, !PT ;  /* 0x0000000302ff7812 */ /* 0x000fe4000788c0ff */
[----:B------:R-:W-:Y:S01]  /*ad40*/  IADD3 R7, -R26, RZ, RZ ;  /* 0x000000ff1a077210 */ /* 0x000fe20007ffe1ff */
[----:B------:R-:W-:-:S03]  /*ad50*/  ULDC.64 UR4, c[0x0][0x3e8] ;  /* 0x0000fa0000047ab9 */ /* 0x000fc60000000a00 */
[----:B------:R-:W2:Y:S01]  /*ad60*/  @P1 MUFU.RCP R4, R6 ;  /* 0x0000000600041308 */ /* 0x000ea20000001000 */
[C---:B-1----:R-:W-:Y:S02]  /*ad70*/  FMUL.FTZ R29, R0.reuse, R56 ;  /* 0x00000038001d7220 */ /* 0x042fe40000410000 */
[C---:B------:R-:W-:Y:S02]  /*ad80*/  FMUL.FTZ R65, R0.reuse, R65 ;  /* 0x0000004100417220 */ /* 0x040fe40000410000 */
[C---:B------:R-:W-:Y:S02]  /*ad90*/  FMUL.FTZ R69, R0.reuse, R69 ;  /* 0x0000004500457220 */ /* 0x040fe40000410000 */
[----:B------:R-:W-:Y:S02]  /*ada0*/  FMUL.FTZ R68, R0, R68 ;  /* 0x0000004400447220 */ /* 0x000fe40000410000 */
[C---:B--2---:R-:W-:Y:S02]  /*adb0*/  FMUL.FTZ R71, R4.reuse, R71 ;  /* 0x0000004704477220 */ /* 0x044fe40000410000 */
[----:B------:R-:W-:-:S02]  /*adc0*/  FMUL.FTZ R70, R4, R70 ;  /* 0x0000004604467220 */ /* 0x000fc40000410000 */
[C---:B------:R-:W-:Y:S02]  /*add0*/  FMUL.FTZ R16, R0.reuse, R53 ;  /* 0x0000003500107220 */ /* 0x040fe40000410000 */
[C---:B------:R-:W-:Y:S01]  /*ade0*/  FMUL.FTZ R31, R0.reuse, R52 ;  /* 0x00000034001f7220 */ /* 0x040fe20000410000 */
[----:B------:R-:W-:Y:S01]  /*adf0*/  F2FP.BF16.PACK_AB R70, R71, R70 ;  /* 0x000000464746723e */ /* 0x000fe200000010ff */
[----:B------:R-:W-:Y:S01]  /*ae00*/  FMUL.FTZ R105, R0, R105 ;  /* 0x0000006900697220 */ /* 0x000fe20000410000 */
[----:B------:R-:W2:Y:S01]  /*ae10*/  LDL.LU R71, [R1+0x30] ;  /* 0x0000300001477983 */ /* 0x000ea20000300800 */
[C---:B------:R-:W-:Y:S02]  /*ae20*/  FMUL.FTZ R67, R4.reuse, R67 ;  /* 0x0000004304437220 */ /* 0x040fe40000410000 */
[----:B------:R-:W-:Y:S01]  /*ae30*/  FMUL.FTZ R66, R4, R66 ;  /* 0x0000004204427220 */ /* 0x000fe20000410000 */
[----:B------:R-:W-:Y:S01]  /*ae40*/  SHF.R.S32.HI R2, RZ, 0x2, R5 ;  /* 0x00000002ff027819 */ /* 0x000fe20000011405 */
[----:B------:R-:W-:-:S02]  /*ae50*/  FMUL.FTZ R13, R0, R104 ;  /* 0x00000068000d7220 */ /* 0x000fc40000410000 */
[C---:B------:R-:W-:Y:S01]  /*ae60*/  FMUL.FTZ R109, R0.reuse, R109 ;  /* 0x0000006d006d7220 */ /* 0x040fe20000410000 */
[----:B------:R-:W-:Y:S01]  /*ae70*/  F2FP.BF16.PACK_AB R66, R67, R66 ;  /* 0x000000424342723e */ /* 0x000fe200000010ff */
[C---:B------:R-:W-:Y:S01]  /*ae80*/  FMUL.FTZ R17, R0.reuse, R108 ;  /* 0x0000006c00117220 */ /* 0x040fe20000410000 */
[----:B------:R-:W3:Y:S01]  /*ae90*/  LDL R67, [R1+0x48] ;  /* 0x0000480001437983 */ /* 0x000ee20000100800 */
[----:B------:R-:W-:Y:S02]  /*aea0*/  FMUL.FTZ R56, R0, R64 ;  /* 0x0000004000387220 */ /* 0x000fe40000410000 */
[C---:B------:R-:W-:Y:S02]  /*aeb0*/  FMUL.FTZ R63, R4.reuse, R63 ;  /* 0x0000003f043f7220 */ /* 0x040fe40000410000 */
[C---:B------:R-:W-:Y:S01]  /*aec0*/  FMUL.FTZ R62, R4.reuse, R62 ;  /* 0x0000003e043e7220 */ /* 0x040fe20000410000 */
[----:B------:R-:W-:Y:S01]  /*aed0*/  F2FP.BF16.PACK_AB R56, R65, R56 ;  /* 0x000000384138723e */ /* 0x000fe200000010ff */
[----:B------:R-:W-:Y:S01]  /*aee0*/  FMUL.FTZ R30, R4, R54 ;  /* 0x00000036041e7220 */ /* 0x000fe20000410000 */
[----:B------:R-:W-:Y:S01]  /*aef0*/  F2FP.BF16.PACK_AB R54, R69, R68 ;  /* 0x000000444536723e */ /* 0x000fe200000010ff */
[----:B------:R1:W5:Y:S01]  /*af00*/  LDL R65, [R1+0x24] ;  /* 0x0000240001417983 */ /* 0x0003620000100800 */
[----:B------:R-:W-:Y:S01]  /*af10*/  F2FP.BF16.PACK_AB R62, R63, R62 ;  /* 0x0000003e3f3e723e */ /* 0x000fe200000010ff */
[----:B------:R-:W-:-:S02]  /*af20*/  FMUL.FTZ R113, R0, R113 ;  /* 0x0000007100717220 */ /* 0x000fc40000410000 */
[----:B------:R1:W5:Y:S01]  /*af30*/  LDL.64 R68, [R1+0x10] ;  /* 0x0000100001447983 */ /* 0x0003620000100a00 */
[C---:B------:R-:W-:Y:S02]  /*af40*/  FMUL.FTZ R19, R0.reuse, R112 ;  /* 0x0000007000137220 */ /* 0x040fe40000410000 */
[C---:B------:R-:W-:Y:S01]  /*af50*/  FMUL.FTZ R117, R0.reuse, R117 ;  /* 0x0000007500757220 */ /* 0x040fe20000410000 */
[----:B------:R1:W5:Y:S01]  /*af60*/  LDL R63, [R1+0x20] ;  /* 0x00002000013f7983 */ /* 0x0003620000100800 */
[C---:B------:R-:W-:Y:S02]  /*af70*/  FMUL.FTZ R21, R0.reuse, R116 ;  /* 0x0000007400157220 */ /* 0x040fe40000410000 */
[C---:B------:R-:W-:Y:S02]  /*af80*/  FMUL.FTZ R121, R0.reuse, R121 ;  /* 0x0000007900797220 */ /* 0x040fe40000410000 */
[C---:B------:R-:W-:Y:S02]  /*af90*/  FMUL.FTZ R23, R0.reuse, R120 ;  /* 0x0000007800177220 */ /* 0x040fe40000410000 */
[----:B------:R-:W-:-:S02]  /*afa0*/  FMUL.FTZ R125, R0, R125 ;  /* 0x0000007d007d7220 */ /* 0x000fc40000410000 */
[C---:B------:R-:W-:Y:S02]  /*afb0*/  FMUL.FTZ R25, R0.reuse, R124 ;  /* 0x0000007c00197220 */ /* 0x040fe40000410000 */
[C---:B------:R-:W-:Y:S02]  /*afc0*/  FMUL.FTZ R129, R0.reuse, R129 ;  /* 0x0000008100817220 */ /* 0x040fe40000410000 */
        /* <DEDUP_REMOVED lines=27> */
[----:B------:R-:W-:Y:S01]  /*b180*/  FMUL.FTZ R44, R0, R96 ;  /* 0x00000060002c7220 */ /* 0x000fe20000410000 */
[----:B------:R-:W-:Y:S01]  /*b190*/  SHF.R.S32.HI R0, RZ, 0x1f, R5 ;  /* 0x0000001fff007819 */ /* 0x000fe20000011405 */
[----:B------:R-:W4:Y:S01]  /*b1a0*/  @P1 MUFU.LG2 R6, R6 ;  /* 0x0000000600061308 */ /* 0x000f220000000c00 */
[----:B------:R-:W-:-:S02]  /*b1b0*/  IMAD R101, R7, c[0x0][0x4e8], R9 ;  /* 0x00013a0007657a24 */ /* 0x000fc400078e0209 */
[----:B------:R-:W-:Y:S01]  /*b1c0*/  LEA.HI R0, R0, R2, RZ, 0x3 ;  /* 0x0000000200007211 */ /* 0x000fe200078f18ff */
[----:B------:R-:W1:Y:S03]  /*b1d0*/  S2R R64, SR_CTAID.Z ;  /* 0x0000000000407919 */ /* 0x000e660000002700 */
[----:B------:R-:W-:Y:S01]  /*b1e0*/  LOP3.LUT R0, R0, 0xfffffff8, RZ, 0xc0, !PT ;  /* 0xfffffff800007812 */ /* 0x000fe200078ec0ff */
[----:B------:R-:W-:-:S03]  /*b1f0*/  UIMAD.WIDE.U32 UR14, UR7, UR4, URZ ;  /* 0x00000004070e72a5 */ /* 0x000fc6000f8e003f */
[----:B------:R-:W-:Y:S02]  /*b200*/  IADD3 R10, R2, -R0, RZ ;  /* 0x80000000020a7210 */ /* 0x000fe40007ffe0ff */
[----:B------:R-:W-:Y:S01]  /*b210*/  @P2 MOV R2, 0x3f317218 ;  /* 0x3f31721800022802 */ /* 0x000fe20000000f00 */
[----:B------:R-:W-:Y:S01]  /*b220*/  @P1 IMAD.MOV.U32 R0, RZ, RZ, 0x3f317218 ;  /* 0x3f317218ff001424 */ /* 0x000fe200078e00ff */
[----:B------:R-:W-:Y:S01]  /*b230*/  MOV R9, UR15 ;  /* 0x0000000f00097c02 */ /* 0x000fe20008000f00 */
[----:B------:R-:W1:Y:S02]  /*b240*/  @P2 MUFU.LG2 R11, R11 ;  /* 0x0000000b000b2308 */ /* 0x000e640000000c00 */
[----:B------:R-:W-:Y:S02]  /*b250*/  @P2 FMUL.FTZ R9, R2, c[0x0][0x2d0] ;  /* 0x0000b40002092a20 */ /* 0x000fe40000410000 */
[----:B----4-:R-:W-:Y:S02]  /*b260*/  @P1 FMUL.FTZ R2, R6, 0.69314718246459960938 ;  /* 0x3f31721806021820 */ /* 0x010fe40000410000 */
[----:B------:R-:W-:Y:S01]  /*b270*/  @P1 FMUL.FTZ R0, R0, c[0x0][0x2d0] ;  /* 0x0000b40000001a20 */ /* 0x000fe20000410000 */
[----:B------:R-:W-:Y:S01]  /*b280*/  UIMAD UR6, UR6, UR4, URZ ;  /* 0x00000004060672a4 */ /* 0x000fe2000f8e023f */
[----:B------:R-:W-:Y:S01]  /*b290*/  FMUL.FTZ R28, R4, R58 ;  /* 0x0000003a041c7220 */ /* 0x000fe20000410000 */
[----:B------:R-:W-:Y:S01]  /*b2a0*/  MOV R58, 0xff800000 ;  /* 0xff800000003a7802 */ /* 0x000fe20000000f00 */
[----:B------:R-:W-:Y:S01]  /*b2b0*/  @P1 FFMA.FTZ R58, R0, R3, R2 ;  /* 0x00000003003a1223 */ /* 0x000fe20000010002 */
[----:B------:R-:W-:Y:S01]  /*b2c0*/  SHF.R.S32.HI R0, RZ, 0x5, R102 ;  /* 0x00000005ff007819 */ /* 0x000fe20000011466 */
        /* <DEDUP_REMOVED lines=39> */
[----:B------:R-:W-:Y:S01]  /*b540*/  FMUL.FTZ R98, R4, R98 ;  /* 0x0000006204627220 */ /* 0x000fe20000410000 */
[----:B------:R-:W-:Y:S01]  /*b550*/  UIMAD UR5, UR7, UR5, UR6 ;  /* 0x00000005070572a4 */ /* 0x000fe2000f8e0206 */
[----:B------:R-:W-:Y:S01]  /*b560*/  IMAD.U32 R4, RZ, RZ, UR12 ;  /* 0x0000000cff047e24 */ /* 0x000fe2000f8e00ff */
[----:B------:R-:W-:Y:S02]  /*b570*/  MOV R8, UR14 ;  /* 0x0000000e00087c02 */ /* 0x000fe40008000f00 */
[----:B------:R-:W-:Y:S01]  /*b580*/  SHF.R.S32.HI R3, RZ, 0x1f, R0 ;  /* 0x0000001fff037819 */ /* 0x000fe20000011400 */
[----:B------:R-:W-:Y:S01]  /*b590*/  UIADD3 UR5, UR15, UR5, URZ ;  /* 0x000000050f057290 */ /* 0x000fe2000fffe03f */
[----:B------:R-:W-:-:S02]  /*b5a0*/  MOV R6, R4 ;  /* 0x0000000400067202 */ /* 0x000fc40000000f00 */
[----:B------:R-:W-:Y:S02]  /*b5b0*/  F2FP.BF16.PACK_AB R28, R59, R28 ;  /* 0x0000001c3b1c723e */ /* 0x000fe400000010ff */
[----:B------:R-:W-:Y:S01]  /*b5c0*/  MOV R4, R8 ;  /* 0x0000000800047202 */ /* 0x000fe20000000f00 */
[----:B------:R-:W4:Y:S01]  /*b5d0*/  S2R R59, SR_CTAID.X ;  /* 0x00000000003b7919 */ /* 0x000f220000002500 */
[----:B------:R-:W-:Y:S02]  /*b5e0*/  LEA.HI R3, R3, R0, RZ, 0x3 ;  /* 0x0000000003037211 */ /* 0x000fe400078f18ff */
[----:B-1----:R-:W-:Y:S02]  /*b5f0*/  SHF.R.S32.HI R8, RZ, 0x1f, R64 ;  /* 0x0000001fff087819 */ /* 0x002fe40000011440 */
[----:B------:R-:W-:Y:S01]  /*b600*/  LEA.HI R2, R14, R14, RZ, 0x1 ;  /* 0x0000000e0e027211 */ /* 0x000fe200078f08ff */
[----:B------:R-:W-:Y:S01]  /*b610*/  @P2 FMUL.FTZ R11, R11, 0.69314718246459960938 ;  /* 0x3f3172180b0b2820 */ /* 0x000fe20000410000 */
[----:B------:R-:W-:-:S02]  /*b620*/  MOV R5, UR13 ;  /* 0x0000000d00057c02 */ /* 0x000fc40008000f00 */
[----:B------:R-:W-:Y:S02]  /*b630*/  F2FP.BF16.PACK_AB R30, R55, R30 ;  /* 0x0000001e371e723e */ /* 0x000fe400000010ff */
[----:B------:R-:W-:Y:S02]  /*b640*/  MOV R5, UR5 ;  /* 0x0000000500057c02 */ /* 0x000fe40008000f00 */
[----:B------:R-:W-:Y:S01]  /*b650*/  F2FP.BF16.PACK_AB R55, R61, R15 ;  /* 0x0000000f3d37723e */ /* 0x000fe200000010ff */
[----:B------:R-:W-:Y:S01]  /*b660*/  IMAD R15, R8, c[0x0][0x3f0], RZ ;  /* 0x0000fc00080f7a24 */ /* 0x000fe200078e02ff */
[----:B------:R-:W-:Y:S02]  /*b670*/  LOP3.LUT R3, R3, 0xffffff8, RZ, 0xc0, !PT ;  /* 0x0ffffff803037812 */ /* 0x000fe400078ec0ff */
[----:B------:R-:W-:Y:S01]  /*b680*/  LOP3.LUT R2, R2, 0x1ffffffe, RZ, 0xc0, !PT ;  /* 0x1ffffffe02027812 */ /* 0x000fe200078ec0ff */
[----:B------:R-:W-:Y:S01]  /*b690*/  UIADD3 UR10, UR13, UR10, URZ ;  /* 0x0000000a0d0a7290 */ /* 0x000fe2000fffe03f */
[----:B------:R-:W-:Y:S01]  /*b6a0*/  MOV R60, 0xff800000 ;  /* 0xff800000003c7802 */ /* 0x000fe20000000f00 */
[----:B------:R-:W-:Y:S01]  /*b6b0*/  @P2 FFMA.FTZ R60, R9, R100, R11 ;  /* 0x00000064093c2223 */ /* 0x000fe2000001000b */
[----:B------:R-:W-:Y:S01]  /*b6c0*/  F2FP.BF16.PACK_AB R31, R16, R31 ;  /* 0x0000001f101f723e */ /* 0x000fe200000010ff */
[C---:B------:R-:W-:Y:S01]  /*b6d0*/  IMAD R16, R0.reuse, 0x200, R14 ;  /* 0x0000020000107824 */ /* 0x040fe200078e020e */
[----:B------:R-:W-:Y:S01]  /*b6e0*/  IADD3 R9, R0, -R3, RZ ;  /* 0x8000000300097210 */ /* 0x000fe20007ffe0ff */
[----:B------:R-:W-:Y:S01]  /*b6f0*/  IMAD R0, R64, c[0x0][0x3f4], R15 ;  /* 0x0000fd0040007a24 */ /* 0x000fe200078e020f */
[----:B------:R-:W-:Y:S01]  /*b700*/  IADD3 R11, R14, -R2, RZ ;  /* 0x800000020e0b7210 */ /* 0x000fe20007ffe0ff */
[----:B------:R-:W-:Y:S01]  /*b710*/  IMAD.WIDE.U32 R2, R64, c[0x0][0x3f0], R4 ;  /* 0x0000fc0040027a25 */ /* 0x000fe200078e0004 */
[----:B------:R-:W-:-:S03]  /*b720*/  F2FP.BF16.PACK_AB R29, R57, R29 ;  /* 0x0000001d391d723e */ /* 0x000fc600000010ff */
[----:B------:R-:W-:Y:S01]  /*b730*/  IMAD R57, R8, c[0x0][0x498], RZ ;  /* 0x0001260008397a24 */ /* 0x000fe200078e02ff */
[----:B------:R-:W-:Y:S02]  /*b740*/  SHF.R.S32.HI R8, RZ, 0x2, R152 ;  /* 0x00000002ff087819 */ /* 0x000fe40000011498 */
[----:B------:R-:W-:Y:S02]  /*b750*/  MOV R7, UR10 ;  /* 0x0000000a00077c02 */ /* 0x000fe40008000f00 */
[C---:B------:R-:W-:Y:S02]  /*b760*/  LOP3.LUT R4, R10.reuse, 0x1, RZ, 0xc0, !PT ;  /* 0x000000010a047812 */ /* 0x040fe400078ec0ff */
[----:B------:R-:W-:Y:S02]  /*b770*/  IADD3 R3, R3, R0, RZ ;  /* 0x0000000003037210 */ /* 0x000fe40007ffe0ff */
[----:B------:R-:W-:Y:S02]  /*b780*/  LEA R0, R9, R8, 0x4 ;  /* 0x0000000809007211 */ /* 0x000fe400078e20ff */
[----:B------:R-:W-:Y:S01]  /*b790*/  SHF.L.U32 R5, R10, 0x6, RZ ;  /* 0x000000060a057819 */ /* 0x000fe200000006ff */
[----:B------:R-:W-:Y:S01]  /*b7a0*/  IMAD.WIDE.U32 R14, R64, c[0x0][0x498], R6 ;  /* 0x00012600400e7a25 */ /* 0x000fe200078e0006 */
[----:B------:R-:W-:-:S02]  /*b7b0*/  R2P PR, R10, 0x6 ;  /* 0x000000060a007804 */ /* 0x000fc40000000000 */
[----:B------:R-:W-:Y:S02]  /*b7c0*/  ISETP.NE.U32.AND P3, PT, R4, 0x1, PT ;  /* 0x000000010400780c */ /* 0x000fe40003f65070 */
[----:B------:R-:W-:Y:S02]  /*b7d0*/  SHF.R.S32.HI R6, RZ, 0x1f, R26 ;  /* 0x0000001fff067819 */ /* 0x000fe4000001141a */
[----:B------:R-:W-:Y:S02]  /*b7e0*/  LEA R4, R11, R0, 0x3 ;  /* 0x000000000b047211 */ /* 0x000fe400078e18ff */
[----:B------:R-:W-:Y:S01]  /*b7f0*/  LOP3.LUT R5, R5, 0x1c0, RZ, 0xc0, !PT ;  /* 0x000001c005057812 */ /* 0x000fe200078ec0ff */
[----:B------:R-:W-:Y:S01]  /*b800*/  IMAD R61, R103, c[0x0][0x388], RZ ;  /* 0x0000e200673d7a24 */ /* 0x000fe200078e02ff */
[C---:B----4-:R-:W-:Y:S01]  /*b810*/  LEA R10, R59.reuse, R4, 0x7 ;  /* 0x000000043b0a7211 */ /* 0x050fe200078e38ff */
[----:B------:R-:W-:Y:S01]  /*b820*/  IMAD R0, R59, 0x80, R0 ;  /* 0x000000803b007824 */ /* 0x000fe200078e0200 */
[----:B------:R-:W-:Y:S01]  /*b830*/  LEA.HI R5, R5, R5, RZ, 0x1d ;  /* 0x0000000505057211 */ /* 0x000fe200078fe8ff */
[----:B------:R-:W-:-:S02]  /*b840*/  IMAD R4, R6, c[0x0][0x3e0], RZ ;  /* 0x0000f80006047a24 */ /* 0x000fc400078e02ff */
[----:B------:R-:W-:Y:S01]  /*b850*/  IMAD.WIDE.U32 R2, R26, c[0x0][0x3e0], R2 ;  /* 0x0000f8001a027a25 */ /* 0x000fe200078e0002 */
[----:B------:R-:W-:Y:S02]  /*b860*/  LEA R5, R16, R5, 0x1 ;  /* 0x0000000510057211 */ /* 0x000fe400078e08ff */
[----:B------:R-:W-:Y:S01]  /*b870*/  ISETP.GE.OR P5, PT, R0, R61, P4 ;  /* 0x0000003d0000720c */ /* 0x000fe200027a6670 */
[----:B------:R-:W-:Y:S01]  /*b880*/  IMAD R4, R26, c[0x0][0x3e4], R4 ;  /* 0x0000f9001a047a24 */ /* 0x000fe200078e0204 */
[----:B------:R-:W-:Y:S01]  /*b890*/  IADD3 R0, R0, 0x8, RZ ;  /* 0x0000000800007810 */ /* 0x000fe20007ffe0ff */
[----:B------:R-:W-:Y:S01]  /*b8a0*/  @P0 IMAD.HI.U32 R7, R10, c[0x0][0x4ec], RZ ;  /* 0x00013b000a070a27 */ /* 0x000fe200078e00ff */
[----:B------:R-:W-:Y:S02]  /*b8b0*/  F2FP.BF16.PACK_AB R13, R105, R13 ;  /* 0x0000000d690d723e */ /* 0x000fe400000010ff */
[----:B------:R-:W-:Y:S02]  /*b8c0*/  F2FP.BF16.PACK_AB R12, R107, R12 ;  /* 0x0000000c6b0c723e */ /* 0x000fe400000010ff */
[----:B------:R-:W-:-:S02]  /*b8d0*/  SHF.L.U32 R5, R5, 0x1, RZ ;  /* 0x0000000105057819 */ /* 0x000fc400000006ff */
[----:B------:R-:W-:Y:S02]  /*b8e0*/  ISETP.GE.OR P4, PT, R0, R61, P4 ;  /* 0x0000003d0000720c */ /* 0x000fe40002786670 */
[----:B------:R-:W-:Y:S02]  /*b8f0*/  IADD3 R3, R3, R4, RZ ;  /* 0x0000000403037210 */ /* 0x000fe40007ffe0ff */
[----:B------:R-:W-:Y:S02]  /*b900*/  MOV R0, R10 ;  /* 0x0000000a00007202 */ /* 0x000fe40000000f00 */
[----:B------:R-:W-:Y:S02]  /*b910*/  SHF.R.S32.HI R6, RZ, 0x1f, R101 ;  /* 0x0000001fff067819 */ /* 0x000fe40000011465 */
[----:B------:R-:W-:Y:S01]  /*b920*/  @P0 SHF.R.U32.HI R0, RZ, c[0x0][0x4f0], R7 ;  /* 0x00013c00ff000a19 */ /* 0x000fe20000011607 */
[----:B------:R-:W-:Y:S01]  /*b930*/  STS [R5+0x80], R13 ;  /* 0x0000800d05007388 */ /* 0x000fe20000000800 */
[----:B------:R-:W-:-:S03]  /*b940*/  IADD3 R8, R5, 0x80, RZ ;  /* 0x0000008005087810 */ /* 0x000fc60007ffe0ff */
[----:B------:R1:W-:Y:S01]  /*b950*/  STS [R5+0x480], R12 ;  /* 0x0004800c05007388 */ /* 0x0003e20000000800 */
[----:B------:R-:W-:Y:S01]  /*b960*/  IMAD R6, R6, c[0x0][0x3d8], RZ ;  /* 0x0000f60006067a24 */ /* 0x000fe200078e02ff */
[----:B------:R-:W-:Y:S01]  /*b970*/  IADD3 R4, R5, 0x70, RZ ;  /* 0x0000007005047810 */ /* 0x000fe20007ffe0ff */
[----:B------:R-:W-:Y:S01]  /*b980*/  IMAD.MOV.U32 R7, RZ, RZ, 0x20 ;  /* 0x00000020ff077424 */ /* 0x000fe200078e00ff */
[----:B------:R-:W-:Y:S01]  /*b990*/  @P3 IADD3 R4, R8, 0x10, RZ ;  /* 0x0000001008043810 */ /* 0x000fe20007ffe0ff */
[----:B------:R-:W-:Y:S01]  /*b9a0*/  IMAD R57, R64, c[0x0][0x49c], R57 ;  /* 0x0001270040397a24 */ /* 0x000fe200078e0239 */
[----:B------:R-:W-:Y:S01]  /*b9b0*/  IADD3 R8, P0, R0, R14, RZ ;  /* 0x0000000e00087210 */ /* 0x000fe20007f1e0ff */
[----:B------:R-:W-:Y:S01]  /*b9c0*/  IMAD R16, R101, c[0x0][0x3dc], R6 ;  /* 0x0000f70065107a24 */ /* 0x000fe200078e0206 */
[----:B------:R-:W-:-:S04]  /*b9d0*/  SHF.R.S32.HI R6, RZ, 0x1f, R0 ;  /* 0x0000001fff067819 */ /* 0x000fc80000011400 */
[----:B------:R-:W-:Y:S01]  /*b9e0*/  IADD3.X R9, R6, R15, R57, P0, !PT ;  /* 0x0000000f06097210 */ /* 0x000fe200007fe439 */
[----:B-1----:R-:W-:Y:S01]  /*b9f0*/  IMAD.WIDE.U32 R12, R101, c[0x0][0x3d8], R2 ;  /* 0x0000f600650c7a25 */ /* 0x002fe200078e0002 */
[----:B------:R-:W-:-:S05]  /*ba00*/  IADD3 R2, -R0, RZ, RZ ;  /* 0x000000ff00027210 */ /* 0x000fca0007ffe1ff */
[----:B------:R-:W-:Y:S01]  /*ba10*/  IMAD R2, R2, c[0x0][0x4e8], R10 ;  /* 0x00013a0002027a24 */ /* 0x000fe200078e020a */
[----:B------:R-:W-:Y:S02]  /*ba20*/  SEL R3, R7, 0xffffffe0, !P1 ;  /* 0xffffffe007037807 */ /* 0x000fe40004800000 */
[----:B------:R-:W-:Y:S02]  /*ba30*/  MOV R6, 0x40 ;  /* 0x0000004000067802 */ /* 0x000fe40000000f00 */
[----:B------:R-:W-:Y:S02]  /*ba40*/  SHF.R.S32.HI R7, RZ, 0x1f, R2 ;  /* 0x0000001fff077819 */ /* 0x000fe40000011402 */
[----:B------:R-:W-:Y:S02]  /*ba50*/  SEL R6, R6, 0xffffffc0, !P2 ;  /* 0xffffffc006067807 */ /* 0x000fe40005000000 */
[----:B------:R-:W-:Y:S01]  /*ba60*/  F2FP.BF16.PACK_AB R17, R109, R17 ;  /* 0x000000116d11723e */ /* 0x000fe200000010ff */
[----:B------:R-:W-:Y:S01]  /*ba70*/  IMAD R7, R7, c[0x0][0x488], RZ ;  /* 0x0001220007077a24 */ /* 0x000fe200078e02ff */
[----:B------:R-:W-:-:S02]  /*ba80*/  F2FP.BF16.PACK_AB R18, R111, R18 ;  /* 0x000000126f12723e */ /* 0x000fc400000010ff */
[----:B------:R-:W-:Y:S02]  /*ba90*/  F2FP.BF16.PACK_AB R19, R113, R19 ;  /* 0x000000137113723e */ /* 0x000fe400000010ff */
[----:B------:R-:W-:Y:S02]  /*baa0*/  F2FP.BF16.PACK_AB R22, R115, R22 ;  /* 0x000000167316723e */ /* 0x000fe400000010ff */
[----:B------:R-:W-:Y:S01]  /*bab0*/  IADD3 R0, R5, R3, RZ ;  /* 0x0000000305007210 */ /* 0x000fe20007ffe0ff */
[C---:B------:R-:W-:Y:S01]  /*bac0*/  IMAD R10, R2.reuse, c[0x0][0x48c], R7 ;  /* 0x00012300020a7a24 */ /* 0x040fe200078e0207 */
[----:B------:R-:W-:Y:S02]  /*bad0*/  F2FP.BF16.PACK_AB R21, R117, R21 ;  /* 0x000000157515723e */ /* 0x000fe400000010ff */
[----:B------:R-:W-:Y:S02]  /*bae0*/  F2FP.BF16.PACK_AB R20, R119, R20 ;  /* 0x000000147714723e */ /* 0x000fe400000010ff */
[----:B------:R-:W-:Y:S01]  /*baf0*/  IADD3 R15, R3, R4, RZ ;  /* 0x00000004030f7210 */ /* 0x000fe20007ffe0ff */
[----:B------:R-:W-:Y:S01]  /*bb00*/  IMAD.WIDE.U32 R8, R2, c[0x0][0x488], R8 ;  /* 0x0001220002087a25 */ /* 0x000fe200078e0008 */
[----:B------:R-:W-:-:S02]  /*bb10*/  F2FP.BF16.PACK_AB R23, R121, R23 ;  /* 0x000000177917723e */ /* 0x000fc400000010ff */
[----:B------:R-:W-:Y:S01]  /*bb20*/  F2FP.BF16.PACK_AB R24, R123, R24 ;  /* 0x000000187b18723e */ /* 0x000fe200000010ff */
[C---:B------:R-:W-:Y:S01]  /*bb30*/  IMAD.IADD R7, R6.reuse, 0x1, R4 ;  /* 0x0000000106077824 */ /* 0x040fe200078e0204 */
[----:B------:R-:W-:Y:S01]  /*bb40*/  IADD3 R3, R5, R6, RZ ;  /* 0x0000000605037210 */ /* 0x000fe20007ffe0ff */
[----:B------:R-:W-:Y:S01]  /*bb50*/  STS [R4], R17 ;  /* 0x0000001104007388 */ /* 0x000fe20000000800 */
[----:B------:R-:W-:Y:S02]  /*bb60*/  F2FP.BF16.PACK_AB R25, R125, R25 ;  /* 0x000000197d19723e */ /* 0x000fe400000010ff */
[----:B------:R-:W-:Y:S01]  /*bb70*/  F2FP.BF16.PACK_AB R27, R127, R27 ;  /* 0x0000001b7f1b723e */ /* 0x000fe200000010ff */
[----:B------:R-:W-:Y:S01]  /*bb80*/  STS [R4+0x400], R18 ;  /* 0x0004001204007388 */ /* 0x000fe20000000800 */
[----:B------:R-:W-:Y:S02]  /*bb90*/  F2FP.BF16.PACK_AB R43, R129, R43 ;  /* 0x0000002b812b723e */ /* 0x000fe400000010ff */
[----:B------:R-:W-:Y:S01]  /*bba0*/  F2FP.BF16.PACK_AB R42, R131, R42 ;  /* 0x0000002a832a723e */ /* 0x000fe200000010ff */
[----:B------:R-:W-:Y:S01]  /*bbb0*/  STS [R0+0x80], R19 ;  /* 0x0000801300007388 */ /* 0x000fe20000000800 */
[----:B------:R-:W-:-:S02]  /*bbc0*/  IADD3 R2, R6, R0, RZ ;  /* 0x0000000006027210 */ /* 0x000fc40007ffe0ff */
[----:B------:R-:W-:Y:S01]  /*bbd0*/  F2FP.BF16.PACK_AB R41, R133, R41 ;  /* 0x000000298529723e */ /* 0x000fe200000010ff */
[----:B------:R-:W-:Y:S01]  /*bbe0*/  STS [R0+0x480], R22 ;  /* 0x0004801600007388 */ /* 0x000fe20000000800 */
[----:B------:R-:W-:Y:S02]  /*bbf0*/  F2FP.BF16.PACK_AB R40, R135, R40 ;  /* 0x000000288728723e */ /* 0x000fe400000010ff */
[----:B------:R-:W-:Y:S01]  /*bc00*/  IADD3 R6, R15, R6, RZ ;  /* 0x000000060f067210 */ /* 0x000fe20007ffe0ff */
[----:B------:R-:W-:Y:S01]  /*bc10*/  STS [R15], R21 ;  /* 0x000000150f007388 */ /* 0x000fe20000000800 */
[----:B------:R-:W-:Y:S02]  /*bc20*/  F2FP.BF16.PACK_AB R39, R137, R39 ;  /* 0x000000278927723e */ /* 0x000fe400000010ff */
[----:B------:R-:W-:Y:S01]  /*bc30*/  F2FP.BF16.PACK_AB R38, R139, R38 ;  /* 0x000000268b26723e */ /* 0x000fe200000010ff */
[----:B------:R-:W-:Y:S01]  /*bc40*/  STS [R15+0x400], R20 ;  /* 0x000400140f007388 */ /* 0x000fe20000000800 */
[----:B------:R-:W-:-:S02]  /*bc50*/  F2FP.BF16.PACK_AB R37, R141, R37 ;  /* 0x000000258d25723e */ /* 0x000fc400000010ff */
[----:B------:R-:W-:Y:S01]  /*bc60*/  F2FP.BF16.PACK_AB R36, R143, R36 ;  /* 0x000000248f24723e */ /* 0x000fe200000010ff */
[----:B------:R-:W-:Y:S01]  /*bc70*/  STS [R3+0x80], R23 ;  /* 0x0000801703007388 */ /* 0x000fe20000000800 */
[----:B------:R-:W-:Y:S02]  /*bc80*/  F2FP.BF16.PACK_AB R35, R145, R35 ;  /* 0x000000239123723e */ /* 0x000fe400000010ff */
[----:B------:R-:W-:Y:S01]  /*bc90*/  F2FP.BF16.PACK_AB R34, R147, R34 ;  /* 0x000000229322723e */ /* 0x000fe200000010ff */
[----:B------:R-:W-:Y:S01]  /*bca0*/  STS [R3+0x480], R24 ;  /* 0x0004801803007388 */ /* 0x000fe20000000800 */
[----:B------:R-:W-:Y:S02]  /*bcb0*/  F2FP.BF16.PACK_AB R33, R149, R33 ;  /* 0x000000219521723e */ /* 0x000fe400000010ff */
[----:B------:R-:W-:Y:S01]  /*bcc0*/  F2FP.BF16.PACK_AB R32, R151, R32 ;  /* 0x000000209720723e */ /* 0x000fe200000010ff */
[----:B------:R-:W-:Y:S04]  /*bcd0*/  STS [R7], R25 ;  /* 0x0000001907007388 */ /* 0x000fe80000000800 */
[----:B------:R-:W-:Y:S04]  /*bce0*/  STS [R7+0x400], R27 ;  /* 0x0004001b07007388 */ /* 0x000fe80000000800 */
[----:B------:R-:W-:Y:S04]  /*bcf0*/  STS [R2+0x80], R43 ;  /* 0x0000802b02007388 */ /* 0x000fe80000000800 */
[----:B------:R-:W-:Y:S04]  /*bd00*/  STS [R2+0x480], R42 ;  /* 0x0004802a02007388 */ /* 0x000fe80000000800 */
[----:B------:R-:W-:Y:S04]  /*bd10*/  STS [R6], R41 ;  /* 0x0000002906007388 */ /* 0x000fe80000000800 */
[----:B------:R-:W-:Y:S04]  /*bd20*/  STS [R6+0x400], R40 ;  /* 0x0004002806007388 */ /* 0x000fe80000000800 */
[----:B------:R-:W-:Y:S04]  /*bd30*/  STS [R5+0x4080], R39 ;  /* 0x0040802705007388 */ /* 0x000fe80000000800 */
[----:B------:R-:W-:Y:S01]  /*bd40*/  STS [R5+0x4480], R38 ;  /* 0x0044802605007388 */ /* 0x000fe20000000800 */
[----:B------:R-:W-:-:S03]  /*bd50*/  F2FP.BF16.PACK_AB R53, R73, R53 ;  /* 0x000000354935723e */ /* 0x000fc600000010ff */
        /* <DEDUP_REMOVED lines=15> */
[----:B------:R-:W-:-:S03]  /*be50*/  LEA R14, P0, R8, c[0x0][0x450], 0x2 ;  /* 0x00011400080e7a11 */ /* 0x000fc600078010ff */
[----:B------:R-:W-:Y:S01]  /*be60*/  STS [R7+0x4000], R29 ;  /* 0x0040001d07007388 */ /* 0x000fe20000000800 */
[----:B------:R-:W-:-:S03]  /*be70*/  IADD3 R9, R9, R10, RZ ;  /* 0x0000000a09097210 */ /* 0x000fc60007ffe0ff */
        /* <DEDUP_REMOVED lines=13> */
[----:B------:R-:W-:-:S03]  /*bf50*/  LEA.HI.X R9, R8, c[0x0][0x454], R9, 0x2, P0 ;  /* 0x0001150008097a11 */ /* 0x000fc600000f1409 */
[----:B------:R-:W-:Y:S04]  /*bf60*/  STS [R4+0x8000], R53 ;  /* 0x0080003504007388 */ /* 0x000fe80000000800 */
[----:B------:R2:W-:Y:S04]  /*bf70*/  STS [R4+0x8400], R74 ;  /* 0x0084004a04007388 */ /* 0x0005e80000000800 */
[----:B------:R-:W-:Y:S04]  /*bf80*/  STS [R0+0x8080], R52 ;  /* 0x0080803400007388 */ /* 0x000fe80000000800 */
        /* <DEDUP_REMOVED lines=11> */
[----:B------:R-:W-:Y:S04]  /*c040*/  SHFL.IDX PT, R10, R14, RZ, 0x1c1f ;  /* 0x001c1fff0e0a7589 */ /* 0x000fe800000e0000 */
[----:B------:R-:W1:Y:S04]  /*c050*/  SHFL.IDX PT, R11, R9, RZ, 0x1c1f ;  /* 0x001c1fff090b7589 */ /* 0x000e6800000e0000 */
[----:B------:R-:W-:Y:S06]  /*c060*/  BAR.SYNC.DEFER_BLOCKING 0x1, 0x100 ;  /* 0x0044000000007b1d */ /* 0x000fec0000010000 */
[----:B------:R-:W-:Y:S04]  /*c070*/  SHFL.IDX PT, R8, R14, 0x1, 0x1c1f ;  /* 0x003c1f000e087f89 */ /* 0x000fe800000e0000 */
[----:B------:R-:W4:Y:S01]  /*c080*/  SHFL.IDX PT, R9, R9, 0x1, 0x1c1f ;  /* 0x003c1f0009097f89 */ /* 0x000f2200000e0000 */
[----:B--2---:R-:W-:-:S03]  /*c090*/  SHF.L.U32 R4, R71, 0x1, RZ ;  /* 0x0000000147047819 */ /* 0x004fc600000006ff */
[----:B-1----:R1:W-:Y:S04]  /*c0a0*/  @!P5 ST.E [R10.64], R60 ;  /* 0x0000003c0a00d985 */ /* 0x0023e8000c101908 */
[----:B----4-:R1:W-:Y:S04]  /*c0b0*/  @!P4 ST.E [R8.64], R58 ;  /* 0x0000003a0800c985 */ /* 0x0103e8000c101908 */
[----:B------:R1:W2:Y:S04]  /*c0c0*/  LDS.128 R32, [R4+0x1080] ;  /* 0x0010800004207984 */ /* 0x0002a80000000c00 */
[----:B------:R1:W4:Y:S04]  /*c0d0*/  LDS.128 R44, [R4+0x2080] ;  /* 0x00208000042c7984 */ /* 0x0003280000000c00 */
[----:B------:R1:W1:Y:S04]  /*c0e0*/  LDS.128 R52, [R4+0x3080] ;  /* 0x0030800004347984 */ /* 0x0002680000000c00 */
[----:B------:R1:W1:Y:S04]  /*c0f0*/  LDS.128 R28, [R4+0x5080] ;  /* 0x00508000041c7984 */ /* 0x0002680000000c00 */
[----:B------:R1:W1:Y:S04]  /*c100*/  LDS.128 R40, [R4+0x6080] ;  /* 0x0060800004287984 */ /* 0x0002680000000c00 */
[----:B------:R1:W1:Y:S04]  /*c110*/  LDS.128 R48, [R4+0x7080] ;  /* 0x0070800004307984 */ /* 0x0002680000000c00 */
[----:B------:R1:W1:Y:S04]  /*c120*/  LDS.128 R24, [R4+0x9080] ;  /* 0x0090800004187984 */ /* 0x0002680000000c00 */
[----:B------:R1:W1:Y:S04]  /*c130*/  LDS.128 R36, [R4+0xa080] ;  /* 0x00a0800004247984 */ /* 0x0002680000000c00 */
[----:B------:R1:W1:Y:S01]  /*c140*/  LDS.128 R56, [R4+0xb080] ;  /* 0x00b0800004387984 */ /* 0x0002620000000c00 */
[----:B------:R-:W-:-:S02]  /*c150*/  IADD3 R0, R13, R16, RZ ;  /* 0x000000100d007210 */ /* 0x000fc40007ffe0ff */
[----:B------:R-:W-:-:S04]  /*c160*/  LEA R21, P0, R12, c[0x0][0x380], 0x1 ;  /* 0x0000e0000c157a11 */ /* 0x000fc800078008ff */
[----:B------:R-:W-:Y:S02]  /*c170*/  LEA.HI.X R20, R12, c[0x0][0x384], R0, 0x1, P0 ;  /* 0x0000e1000c147a11 */ /* 0x000fe400000f0c00 */
[----:B---3--:R-:W-:Y:S01]  /*c180*/  ISETP.GE.AND P0, PT, R67, R61, PT ;  /* 0x0000003d4300720c */ /* 0x008fe20003f06270 */
[----:B------:R3:W1:Y:S01]  /*c190*/  SHFL.IDX PT, R2, R21, RZ, 0x181f ;  /* 0x00181fff15027589 */ /* 0x00066200000e0000 */
[----:B------:R-:W-:Y:S03]  /*c1a0*/  BSSY B0, `(.L_x_4) ;  /* 0x0000015000007945 */ /* 0x000fe60003800000 */
[----:B------:R3:W1:Y:S08]  /*c1b0*/  SHFL.IDX PT, R3, R20, RZ, 0x181f ;  /* 0x00181fff14037589 */ /* 0x00067000000e0000 */
[----:B------:R-:W-:Y:S05]  /*c1c0*/  @P0 BRA `(.L_x_5) ;  /* 0x0000012000000947 */ /* 0x000fea0003800000 */
[----:B--2-4-:R-:W2:Y:S01]  /*c1d0*/  LDS.128 R16, [R4+0x80] ;  /* 0x0000800004107984 */ /* 0x014ea20000000c00 */
[----:B-----5:R-:W-:-:S02]  /*c1e0*/  ISETP.GE.AND P1, PT, R65, c[0x0][0x3c8], PT ;  /* 0x0000f20041007a0c */ /* 0x020fc40003f26270 */
[----:B------:R-:W-:Y:S01]  /*c1f0*/  ISETP.GE.AND P0, PT, R63, c[0x0][0x3c8], PT ;  /* 0x0000f2003f007a0c */ /* 0x000fe20003f06270 */
[----:B------:R-:W4:Y:S01]  /*c200*/  LDS.128 R12, [R4+0x4080] ;  /* 0x00408000040c7984 */ /* 0x000f220000000c00 */
[----:B------:R-:W-:-:S03]  /*c210*/  ISETP.GE.AND P2, PT, R68, c[0x0][0x3c8], PT ;  /* 0x0000f20044007a0c */ /* 0x000fc60003f46270 */
[----:B-1----:R1:W3:Y:S08]  /*c220*/  LDS.128 R8, [R4+0x8080] ;  /* 0x0080800004087984 */ /* 0x0022f00000000c00 */
[----:B------:R-:W-:Y:S02]  /*c230*/  @!P0 SHF.R.S32.HI R0, RZ, 0x1f, R63 ;  /* 0x0000001fff008819 */ /* 0x000fe4000001143f */
[----:B------:R-:W-:-:S02]  /*c240*/  @!P2 IMAD.WIDE R6, R68, 0x2, R2 ;  /* 0x000000024406a825 */ /* 0x000fc400078e0202 */
[----:B------:R-:W-:-:S04]  /*c250*/  @!P0 LEA.HI R0, R0, R63, RZ, 0x3 ;  /* 0x0000003f00008211 */ /* 0x000fc800078f18ff */
[----:B------:R-:W-:Y:S02]  /*c260*/  @!P0 LOP3.LUT R0, R0, 0xfffffff8, RZ, 0xc0, !PT ;  /* 0xfffffff800008812 */ /* 0x000fe400078ec0ff */
[----:B-1----:R-:W-:-:S04]  /*c270*/  @!P1 SHF.R.S32.HI R4, RZ, 0x1f, R65 ;  /* 0x0000001fff049819 */ /* 0x002fc80000011441 */
[----:B------:R-:W-:-:S04]  /*c280*/  @!P1 LEA.HI R4, R4, R65, RZ, 0x3 ;  /* 0x0000004104049211 */ /* 0x000fc800078f18ff */
[----:B------:R-:W-:Y:S01]  /*c290*/  @!P1 LOP3.LUT R4, R4, 0xfffffff8, RZ, 0xc0, !PT ;  /* 0xfffffff804049812 */ /* 0x000fe200078ec0ff */
[----:B--2---:R1:W-:Y:S04]  /*c2a0*/  @!P2 ST.E.128 [R6.64], R16 ;  /* 0x000000100600a985 */ /* 0x0043e8000c101d08 */
[----:B------:R-:W-:-:S04]  /*c2b0*/  @!P1 IMAD.WIDE R4, R4, 0x2, R2 ;  /* 0x0000000204049825 */ /* 0x000fc800078e0202 */
[----:B------:R-:W-:Y:S01]  /*c2c0*/  @!P0 IMAD.WIDE R2, R0, 0x2, R2 ;  /* 0x0000000200028825 */ /* 0x000fe200078e0202 */
[----:B----4-:R1:W-:Y:S04]  /*c2d0*/  @!P1 ST.E.128 [R4.64], R12 ;  /* 0x0000000c04009985 */ /* 0x0103e8000c101d08 */
[----:B---3--:R1:W-:Y:S02]  /*c2e0*/  @!P0 ST.E.128 [R2.64], R8 ;  /* 0x0000000802008985 */ /* 0x0083e4000c101d08 */
.L_x_5:
[----:B--2-4-:R-:W-:Y:S05]  /*c2f0*/  BSYNC B0 ;  /* 0x0000000000007941 */ /* 0x014fea0003800000 */
.L_x_4:
[----:B------:R-:W-:Y:S01]  /*c300*/  IADD3 R0, R67, 0x20, RZ ;  /* 0x0000002043007810 */ /* 0x000fe20007ffe0ff */
[----:B-1----:R1:W2:Y:S01]  /*c310*/  SHFL.IDX PT, R3, R20, 0x1, 0x181f ;  /* 0x00381f0014037f89 */ /* 0x0022a200000e0000 */
[----:B------:R-:W-:Y:S02]  /*c320*/  BSSY B0, `(.L_x_6) ;  /* 0x0000013000007945 */ /* 0x000fe40003800000 */
[----:B------:R-:W-:Y:S01]  /*c330*/  ISETP.GE.AND P0, PT, R0, R61, PT ;  /* 0x0000003d0000720c */ /* 0x000fe20003f06270 */
[----:B------:R1:W4:-:S12]  /*c340*/  SHFL.IDX PT, R2, R21, 0x1, 0x181f ;  /* 0x00381f0015027f89 */ /* 0x00031800000e0000 */
[----:B------:R-:W-:Y:S05]  /*c350*/  @P0 BRA `(.L_x_7) ;  /* 0x000000f000000947 */ /* 0x000fea0003800000 */
[----:B-----5:R-:W-:Y:S02]  /*c360*/  ISETP.GE.AND P1, PT, R65, c[0x0][0x3c8], PT ;  /* 0x0000f20041007a0c */ /* 0x020fe40003f26270 */
[----:B------:R-:W-:Y:S02]  /*c370*/  ISETP.GE.AND P0, PT, R63, c[0x0][0x3c8], PT ;  /* 0x0000f2003f007a0c */ /* 0x000fe40003f06270 */
[----:B------:R-:W-:-:S09]  /*c380*/  ISETP.GE.AND P2, PT, R68, c[0x0][0x3c8], PT ;  /* 0x0000f20044007a0c */ /* 0x000fd20003f46270 */
[----:B------:R-:W-:Y:S02]  /*c390*/  @!P1 SHF.R.S32.HI R4, RZ, 0x1f, R65 ;  /* 0x0000001fff049819 */ /* 0x000fe40000011441 */
[----:B------:R-:W-:Y:S02]  /*c3a0*/  @!P0 SHF.R.S32.HI R0, RZ, 0x1f, R63 ;  /* 0x0000001fff008819 */ /* 0x000fe4000001143f */
[----:B------:R-:W-:Y:S01]  /*c3b0*/  @!P1 LEA.HI R4, R4, R65, RZ, 0x3 ;  /* 0x0000004104049211 */ /* 0x000fe200078f18ff */
[--C-:B--2-4-:R-:W-:Y:S01]  /*c3c0*/  @!P2 IMAD.WIDE R6, R68, 0x2, R2.reuse ;  /* 0x000000024406a825 */ /* 0x114fe200078e0202 */
[----:B------:R-:W-:Y:S02]  /*c3d0*/  @!P0 LEA.HI R0, R0, R63, RZ, 0x3 ;  /* 0x0000003f00008211 */ /* 0x000fe400078f18ff */
[----:B------:R-:W-:Y:S02]  /*c3e0*/  @!P1 LOP3.LUT R4, R4, 0xfffffff8, RZ, 0xc0, !PT ;  /* 0xfffffff804049812 */ /* 0x000fe400078ec0ff */
[----:B------:R-:W-:Y:S01]  /*c3f0*/  @!P0 LOP3.LUT R0, R0, 0xfffffff8, RZ, 0xc0, !PT ;  /* 0xfffffff800008812 */ /* 0x000fe200078ec0ff */
[----:B------:R2:W-:Y:S02]  /*c400*/  @!P2 ST.E.128 [R6.64], R32 ;  /* 0x000000200600a985 */ /* 0x0005e4000c101d08 */
[----:B------:R-:W-:-:S04]  /*c410*/  @!P1 IMAD.WIDE R4, R4, 0x2, R2 ;  /* 0x0000000204049825 */ /* 0x000fc800078e0202 */
[----:B------:R-:W-:Y:S01]  /*c420*/  @!P0 IMAD.WIDE R2, R0, 0x2, R2 ;  /* 0x0000000200028825 */ /* 0x000fe200078e0202 */
[----:B------:R2:W-:Y:S04]  /*c430*/  @!P1 ST.E.128 [R4.64], R28 ;  /* 0x0000001c04009985 */ /* 0x0005e8000c101d08 */
[----:B------:R2:W-:Y:S02]  /*c440*/  @!P0 ST.E.128 [R2.64], R24 ;  /* 0x0000001802008985 */ /* 0x0005e4000c101d08 */
.L_x_7:
[----:B------:R-:W-:Y:S05]  /*c450*/  BSYNC B0 ;  /* 0x0000000000007941 */ /* 0x000fea0003800000 */
.L_x_6:
[----:B------:R-:W-:Y:S01]  /*c460*/  IADD3 R0, R67, 0x40, RZ ;  /* 0x0000004043007810 */ /* 0x000fe20007ffe0ff */
[----:B--2---:R2:W1:Y:S01]  /*c470*/  SHFL.IDX PT, R3, R20, 0x2, 0x181f ;  /* 0x00581f0014037f89 */ /* 0x00446200000e0000 */
[----:B------:R-:W-:Y:S02]  /*c480*/  BSSY B0, `(.L_x_8) ;  /* 0x0000013000007945 */ /* 0x000fe40003800000 */
[----:B------:R-:W-:Y:S01]  /*c490*/  ISETP.GE.AND P0, PT, R0, R61, PT ;  /* 0x0000003d0000720c */ /* 0x000fe20003f06270 */
[----:B----4-:R2:W4:-:S12]  /*c4a0*/  SHFL.IDX PT, R2, R21, 0x2, 0x181f ;  /* 0x00581f0015027f89 */ /* 0x01051800000e0000 */
[----:B------:R-:W-:Y:S05]  /*c4b0*/  @P0 BRA `(.L_x_9) ;  /* 0x000000f000000947 */ /* 0x000fea0003800000 */
[----:B-----5:R-:W-:Y:S02]  /*c4c0*/  ISETP.GE.AND P1, PT, R65, c[0x0][0x3c8], PT ;  /* 0x0000f20041007a0c */ /* 0x020fe40003f26270 */
[----:B------:R-:W-:Y:S02]  /*c4d0*/  ISETP.GE.AND P0, PT, R63, c[0x0][0x3c8], PT ;  /* 0x0000f2003f007a0c */ /* 0x000fe40003f06270 */
[----:B------:R-:W-:-:S09]  /*c4e0*/  ISETP.GE.AND P2, PT, R68, c[0x0][0x3c8], PT ;  /* 0x0000f20044007a0c */ /* 0x000fd20003f46270 */
[----:B------:R-:W-:Y:S02]  /*c4f0*/  @!P1 SHF.R.S32.HI R4, RZ, 0x1f, R65 ;  /* 0x0000001fff049819 */ /* 0x000fe40000011441 */
[----:B------:R-:W-:Y:S02]  /*c500*/  @!P0 SHF.R.S32.HI R0, RZ, 0x1f, R63 ;  /* 0x0000001fff008819 */ /* 0x000fe4000001143f */
[----:B------:R-:W-:Y:S01]  /*c510*/  @!P1 LEA.HI R4, R4, R65, RZ, 0x3 ;  /* 0x0000004104049211 */ /* 0x000fe200078f18ff */
[--C-:B-1--4-:R-:W-:Y:S01]  /*c520*/  @!P2 IMAD.WIDE R6, R68, 0x2, R2.reuse ;  /* 0x000000024406a825 */ /* 0x112fe200078e0202 */
        /* <DEDUP_REMOVED lines=8> */
.L_x_9:
[----:B------:R-:W-:Y:S05]  /*c5b0*/  BSYNC B0 ;  /* 0x0000000000007941 */ /* 0x000fea0003800000 */
.L_x_8:
[----:B------:R-:W-:Y:S01]  /*c5c0*/  IADD3 R0, R67, 0x60, RZ ;  /* 0x0000006043007810 */ /* 0x000fe20007ffe0ff */
[----:B-1----:R1:W2:Y:S03]  /*c5d0*/  SHFL.IDX PT, R7, R20, 0x3, 0x181f ;  /* 0x00781f0014077f89 */ /* 0x0022a600000e0000 */
[----:B------:R-:W-:Y:S01]  /*c5e0*/  ISETP.GE.AND P0, PT, R0, R61, PT ;  /* 0x0000003d0000720c */ /* 0x000fe20003f06270 */
[----:B------:R1:W3:-:S12]  /*c5f0*/  SHFL.IDX PT, R6, R21, 0x3, 0x181f ;  /* 0x00781f0015067f89 */ /* 0x0002d800000e0000 */
[----:B------:R-:W-:Y:S05]  /*c600*/  @P0 EXIT ;  /* 0x000000000000094d */ /* 0x000fea0003800000 */
[----:B-----5:R-:W-:Y:S02]  /*c610*/  ISETP.GE.AND P0, PT, R65, c[0x0][0x3c8], PT ;  /* 0x0000f20041007a0c */ /* 0x020fe40003f06270 */
[----:B------:R-:W-:-:S11]  /*c620*/  ISETP.GE.AND P1, PT, R68, c[0x0][0x3c8], PT ;  /* 0x0000f20044007a0c */ /* 0x000fd60003f26270 */
[----:B------:R-:W-:Y:S02]  /*c630*/  @!P0 SHF.R.S32.HI R0, RZ, 0x1f, R65 ;  /* 0x0000001fff008819 */ /* 0x000fe40000011441 */
[----:B--23--:R-:W-:Y:S02]  /*c640*/  @!P1 IMAD.WIDE R4, R68, 0x2, R6 ;  /* 0x0000000244049825 */ /* 0x00cfe400078e0206 */
[----:B------:R-:W-:-:S03]  /*c650*/  @!P0 LEA.HI R0, R0, R65, RZ, 0x3 ;  /* 0x0000004100008211 */ /* 0x000fc600078f18ff */
[----:B------:R2:W-:Y:S01]  /*c660*/  @!P1 ST.E.128 [R4.64], R52 ;  /* 0x0000003404009985 */ /* 0x0005e2000c101d08 */
[----:B------:R-:W-:-:S05]  /*c670*/  @!P0 LOP3.LUT R0, R0, 0xfffffff8, RZ, 0xc0, !PT ;  /* 0xfffffff800008812 */ /* 0x000fca00078ec0ff */
[----:B----4-:R-:W-:-:S05]  /*c680*/  @!P0 IMAD.WIDE R2, R0, 0x2, R6 ;  /* 0x0000000200028825 */ /* 0x010fca00078e0206 */
[----:B------:R2:W-:Y:S01]  /*c690*/  @!P0 ST.E.128 [R2.64], R48 ;  /* 0x0000003002008985 */ /* 0x0005e2000c101d08 */
[----:B------:R-:W-:-:S13]  /*c6a0*/  ISETP.GE.AND P0, PT, R63, c[0x0][0x3c8], PT ;  /* 0x0000f2003f007a0c */ /* 0x000fda0003f06270 */
[----:B------:R-:W-:Y:S05]  /*c6b0*/  @P0 EXIT ;  /* 0x000000000000094d */ /* 0x000fea0003800000 */
[----:B------:R-:W-:-:S04]  /*c6c0*/  SHF.R.S32.HI R0, RZ, 0x1f, R63 ;  /* 0x0000001fff007819 */ /* 0x000fc8000001143f */
[----:B------:R-:W-:-:S04]  /*c6d0*/  LEA.HI R0, R0, R63, RZ, 0x3 ;  /* 0x0000003f00007211 */ /* 0x000fc800078f18ff */
[----:B------:R-:W-:-:S05]  /*c6e0*/  LOP3.LUT R0, R0, 0xfffffff8, RZ, 0xc0, !PT ;  /* 0xfffffff800007812 */ /* 0x000fca00078ec0ff */
[----:B--2---:R-:W-:-:S05]  /*c6f0*/  IMAD.WIDE R2, R0, 0x2, R6 ;  /* 0x0000000200027825 */ /* 0x004fca00078e0206 */
[----:B------:R-:W-:Y:S01]  /*c700*/  ST.E.128 [R2.64], R56 ;  /* 0x0000003802007985 */ /* 0x000fe2000c101d08 */
[----:B------:R-:W-:Y:S05]  /*c710*/  EXIT ;  /* 0x000000000000794d */ /* 0x000fea0003800000 */
.L_x_10:
[----:B------:R-:W-:-:S00]  /*c720*/  BRA `(.L_x_10) ;  /* 0xfffffff000007947 */ /* 0x000fc0000383ffff */
[----:B------:R-:W-:-:S00]  /*c730*/  NOP ;  /* 0x0000000000007918 */ /* 0x000fc00000000000 */
        /* <DEDUP_REMOVED lines=12> */
.L_x_2614:


//--------------------- .text._ZN7cutlass13device_kernelIN5flash19enable_sm80_to_sm89INS1_16FlashAttnFwdSm80INS1_25CollectiveMainloopFwdSm80ILi8ELi1ELb1EN4cute5tupleIJNS5_1CILi128EEENS7_ILi96EEENS7_ILi192EEEEEELi192ENS_10bfloat16_tEfNS_4arch4Sm80ELb0ELb0ELb1ELb1ELb0ELb0ELb1ELb0EEENS1_21CollectiveEpilogueFwdINS6_IJS8_SA_S9_EEENS6_IJNS7_ILi1EEESI_SI_EEESC_SE_Li256ELb1ELb1ELb0ELb0EEENS1_19SingleTileSchedulerILb1ELb0ELb1ELi128EEEEEEEEEvNT_6ParamsE --------------------------
	.section	.text._ZN7cutlass13device_kernelIN5flash19enable_sm80_to_sm89INS1_16FlashAttnFwdSm80INS1_25CollectiveMainloopFwdSm80ILi8ELi1ELb1EN4cute5tupleIJNS5_1CILi128EEENS7_ILi96EEENS7_ILi192EEEEEELi192ENS_10bfloat16_tEfNS_4arch4Sm80ELb0ELb0ELb1ELb1ELb0ELb0ELb1ELb0EEENS1_21CollectiveEpilogueFwdINS6_IJS8_SA_S9_EEENS6_IJNS7_ILi1EEESI_SI_EEESC_SE_Li256ELb1ELb1ELb0ELb0EEENS1_19SingleTileSchedulerILb1ELb0ELb1ELi128EEEEEEEEEvNT_6ParamsE,"ax",@progbits
	.sectioninfo	@"SHI_REGISTERS=255"
	.align	128
.text._ZN7cutlass13device_kernelIN5flash19enable_sm80_to_sm89INS1_16FlashAttnFwdSm80INS1_25CollectiveMainloopFwdSm80ILi8ELi1ELb1EN4cute5tupleIJNS5_1CILi128EEENS7_ILi96EEENS7_ILi192EEEEEELi192ENS_10bfloat16_tEfNS_4arch4Sm80ELb0ELb0ELb1ELb1ELb0ELb0ELb1ELb0EEENS1_21CollectiveEpilogueFwdINS6_IJS8_SA_S9_EEENS6_IJNS7_ILi1EEESI_SI_EEESC_SE_Li256ELb1ELb1ELb0ELb0EEENS1_19SingleTileSchedulerILb1ELb0ELb1ELi128EEEEEEEEEvNT_6ParamsE:
        .type           _ZN7cutlass13device_kernelIN5flash19enable_sm80_to_sm89INS1_16FlashAttnFwdSm80INS1_25CollectiveMainloopFwdSm80ILi8ELi1ELb1EN4cute5tupleIJNS5_1CILi128EEENS7_ILi96EEENS7_ILi192EEEEEELi192ENS_10bfloat16_tEfNS_4arch4Sm80ELb0ELb0ELb1ELb1ELb0ELb0ELb1ELb0EEENS1_21CollectiveEpilogueFwdINS6_IJS8_SA_S9_EEENS6_IJNS7_ILi1EEESI_SI_EEESC_SE_Li256ELb1ELb1ELb0ELb0EEENS1_19SingleTileSchedulerILb1ELb0ELb1ELi128EEEEEEEEEvNT_6ParamsE,@function
        .size           _ZN7cutlass13device_kernelIN5flash19enable_sm80_to_sm89INS1_16FlashAttnFwdSm80INS1_25CollectiveMainloopFwdSm80ILi8ELi1ELb1EN4cute5tupleIJNS5_1CILi128EEENS7_ILi96EEENS7_ILi192EEEEEELi192ENS_10bfloat16_tEfNS_4arch4Sm80ELb0ELb0ELb1ELb1ELb0ELb0ELb1ELb0EEENS1_21CollectiveEpilogueFwdINS6_IJS8_SA_S9_EEENS6_IJNS7_ILi1EEESI_SI_EEESC_SE_Li256ELb1ELb1ELb0ELb0EEENS1_19SingleTileSchedulerILb1ELb0ELb1ELi128EEEEEEEEEvNT_6ParamsE,(.L_x_2615 - _ZN7cutlass13device_kernelIN5flash19enable_sm80_to_sm89INS1_16FlashAttnFwdSm80INS1_25CollectiveMainloopFwdSm80ILi8ELi1ELb1EN4cute5tupleIJNS5_1CILi128EEENS7_ILi96EEENS7_ILi192EEEEEELi192ENS_10bfloat16_tEfNS_4arch4Sm80ELb0ELb0ELb1ELb1ELb0ELb0ELb1ELb0EEENS1_21CollectiveEpilogueFwdINS6_IJS8_SA_S9_EEENS6_IJNS7_ILi1EEESI_SI_EEESC_SE_Li256ELb1ELb1ELb0ELb0EEENS1_19SingleTileSchedulerILb1ELb0ELb1ELi128EEEEEEEEEvNT_6ParamsE)
        .other          _ZN7cutlass13device_kernelIN5flash19enable_sm80_to_sm89INS1_16FlashAttnFwdSm80INS1_25CollectiveMainloopFwdSm80ILi8ELi1ELb1EN4cute5tupleIJNS5_1CILi128EEENS7_ILi96EEENS7_ILi192EEEEEELi192ENS_10bfloat16_tEfNS_4arch4Sm80ELb0ELb0ELb1ELb1ELb0ELb0ELb1ELb0EEENS1_21CollectiveEpilogueFwdINS6_IJS8_SA_S9_EEENS6_IJNS7_ILi1EEESI_SI_EEESC_SE_Li256ELb1ELb1ELb0ELb0EEENS1_19SingleTileSchedulerILb1ELb0ELb1ELi128EEEEEEEEEvNT_6ParamsE,@"STO_CUDA_ENTRY STV_DEFAULT"
_ZN7cutlass13device_kernelIN5flash19enable_sm80_to_sm89INS1_16FlashAttnFwdSm80INS1_25CollectiveMainloopFwdSm80ILi8ELi1ELb1EN4cute5tupleIJNS5_1CILi128EEENS7_ILi96EEENS7_ILi192EEEEEELi192ENS_10bfloat16_tEfNS_4arch4Sm80ELb0ELb0ELb1ELb1ELb0ELb0ELb1ELb0EEENS1_21CollectiveEpilogueFwdINS6_IJS8_SA_S9_EEENS6_IJNS7_ILi1EEESI_SI_EEESC_SE_Li256ELb1ELb1ELb0ELb0EEENS1_19SingleTileSchedulerILb1ELb0ELb1ELi128EEEEEEEEEvNT_6ParamsE:
[----:B------:R-:W-:Y:S02]  /*0000*/  MOV R1, c[0x0][0x28] ;  /* 0x00000a0000017a02 */ /* 0x000fe40000000f00 */
[----:B------:R-:W1:Y:S01]  /*0010*/  S2R R125, SR_TID.X ;  /* 0x00000000007d7919 */ /* 0x000e620000002100 */
[----:B------:R-:W-:Y:S01]  /*0020*/  IMAD.MOV.U32 R26, RZ, RZ, 0x4 ;  /* 0x00000004ff1a7424 */ /* 0x000fe200078e00ff */
[----:B------:R-:W-:Y:S01]  /*0030*/  ULDC.64 UR4, c[0x0][0x118] ;  /* 0x0000460000047ab9 */ /* 0x000fe20000000a00 */
[----:B------:R-:W-:Y:S01]  /*0040*/  IADD3 R1, R1, -0x68, RZ ;  /* 0xffffff9801017810 */ /* 0x000fe20007ffe0ff */
[----:B------:R-:W2:Y:S04]  /*0050*/  S2R R5, SR_CTAID.Z ;  /* 0x0000000000057919 */ /* 0x000ea80000002700 */
[----:B------:R-:W3:Y:S01]  /*0060*/  S2R R39, SR_CTAID.X ;  /* 0x0000000000277919 */ /* 0x000ee20000002500 */
[----:B-1----:R-:W-:Y:S01]  /*0070*/  SHF.R.U32.HI R0, RZ, 0x5, R125 ;  /* 0x00000005ff007819 */ /* 0x002fe2000001167d */
[----:B--2---:R-:W-:-:S05]  /*0080*/  IMAD.WIDE R2, R5, R26, c[0x0][0x568] ;  /* 0x00015a0005027625 */ /* 0x004fca00078e021a */
[----:B------:R-:W1:Y:S02]  /*0090*/  SHFL.IDX PT, R0, R0, RZ, 0x1f ;  /* 0x00001fff00007589 */ /* 0x000e6400000e0000 */
[----:B-1----:R-:W-:-:S13]  /*00a0*/  ISETP.NE.AND P0, PT, R0, RZ, PT ;  /* 0x000000ff0000720c */ /* 0x002fda0003f05270 */
[----:B------:R-:W-:Y:S05]  /*00b0*/  @!P0 BRA `(.L_x_11) ;  /* 0x0000014000008947 */ /* 0x000fea0003800000 */
[----:B---3--:R-:W-:-:S04]  /*00c0*/  ISETP.NE.U32.AND P0, PT, RZ, c[0x0][0x568], PT ;  /* 0x00015a00ff007a0c */ /* 0x008fc80003f05070 */
[----:B------:R-:W-:-:S13]  /*00d0*/  ISETP.NE.AND.EX P0, PT, RZ, c[0x0][0x56c], PT, P0 ;  /* 0x00015b00ff007a0c */ /* 0x000fda0003f05300 */
[----:B------:R-:W-:Y:S05]  /*00e0*/  @!P0 BRA `(.L_x_12) ;  /* 0x0000002000008947 */ /* 0x000fea0003800000 */
[----:B------:R1:W5:Y:S01]  /*00f0*/  LDG.E R0, [R2.64] ;  /* 0x0000000402007981 */ /* 0x000362000c1e1900 */
[----:B------:R-:W-:Y:S05]  /*0100*/  BRA `(.L_x_13) ;  /* 0x0000009000007947 */ /* 0x000fea0003800000 */
.L_x_12:
[----:B------:R-:W-:-:S04]  /*0110*/  ISETP.NE.U32.AND P0, PT, RZ, c[0x0][0x560], PT ;  /* 0x00015800ff007a0c */ /* 0x000fc80003f05070 */
[----:B------:R-:W-:-:S13]  /*0120*/  ISETP.NE.AND.EX P0, PT, RZ, c[0x0][0x564], PT, P0 ;  /* 0x00015900ff007a0c */ /* 0x000fda0003f05300 */
[----:B------:R-:W-:Y:S05]  /*0130*/  @!P0 BRA `(.L_x_14) ;  /* 0x0000005000008947 */ /* 0x000fea0003800000 */
[----:B------:R-:W-:-:S05]  /*0140*/  IMAD.WIDE R2, R5, R26, c[0x0][0x560] ;  /* 0x0001580005027625 */ /* 0x000fca00078e021a */
[----:B------:R-:W2:Y:S04]  /*0150*/  LDG.E R4, [R2.64] ;  /* 0x0000000402047981 */ /* 0x000ea8000c1e1900 */
[----:B------:R-:W2:Y:S02]  /*0160*/  LDG.E R0, [R2.64+0x4] ;  /* 0x0000040402007981 */ /* 0x000ea4000c1e1900 */
[----:B--2---:R-:W-:Y:S01]  /*0170*/  IADD3 R0, -R4, R0, RZ ;  /* 0x0000000004007210 */ /* 0x004fe20007ffe1ff */
[----:B------:R-:W-:Y:S05]  /*0180*/  BRA `(.L_x_13) ;  /* 0x0000001000007947 */ /* 0x000fea0003800000 */
.L_x_14:
[----:B------:R-:W-:-:S05]  /*0190*/  MOV R0, c[0x0][0x54c] ;  /* 0x0001530000007a02 */ /* 0x000fca0000000f00 */
.L_x_13:
[----:B-----5:R-:W-:Y:S01]  /*01a0*/  IMAD R0, R0, c[0x0][0x548], RZ ;  /* 0x0001520000007a24 */ /* 0x020fe200078e02ff */
[----:B-1----:R-:W-:-:S04]  /*01b0*/  SHF.L.U32 R2, R39, 0x7, RZ ;  /* 0x0000000727027819 */ /* 0x002fc800000006ff */
[----:B------:R-:W-:-:S04]  /*01c0*/  ISETP.GE.AND P0, PT, R2, R0, PT ;  /* 0x000000000200720c */ /* 0x000fc80003f06270 */
[----:B------:R-:W-:-:S05]  /*01d0*/  SEL R0, R5, 0xffffffff, !P0 ;  /* 0xffffffff05007807 */ /* 0x000fca0004000000 */
[----:B------:R1:W-:Y:S01]  /*01e0*/  STL [R1+0x20], R0 ;  /* 0x0000200001007387 */ /* 0x0003e20000100800 */
[----:B------:R-:W-:Y:S05]  /*01f0*/  BRA `(.L_x_15) ;  /* 0x0000013000007947 */ /* 0x000fea0003800000 */
.L_x_11:
[----:B---3--:R-:W-:-:S04]  /*0200*/  ISETP.NE.U32.AND P0, PT, RZ, c[0x0][0x568], PT ;  /* 0x00015a00ff007a0c */ /* 0x008fc80003f05070 */
[----:B------:R-:W-:-:S13]  /*0210*/  ISETP.NE.AND.EX P0, PT, RZ, c[0x0][0x56c], PT, P0 ;  /* 0x00015b00ff007a0c */ /* 0x000fda0003f05300 */
[----:B------:R-:W-:Y:S05]  /*0220*/  @!P0 BRA `(.L_x_16) ;  /* 0x0000002000008947 */ /* 0x000fea0003800000 */
[----:B------:R1:W5:Y:S01]  /*0230*/  LDG.E R0, [R2.64] ;  /* 0x0000000402007981 */ /* 0x000362000c1e1900 */
[----:B------:R-:W-:Y:S05]  /*0240*/  BRA `(.L_x_17) ;  /* 0x0000009000007947 */ /* 0x000fea0003800000 */
.L_x_16:
        /* <DEDUP_REMOVED lines=8> */
.L_x_18:
[----:B------:R-:W-:-:S05]  /*02d0*/  MOV R0, c[0x0][0x54c] ;  /* 0x0001530000007a02 */ /* 0x000fca0000000f00 */
.L_x_17:
[----:B-----5:R-:W-:Y:S01]  /*02e0*/  IMAD R0, R0, c[0x0][0x548], RZ ;  /* 0x0001520000007a24 */ /* 0x020fe200078e02ff */
[----:B-1----:R-:W-:-:S04]  /*02f0*/  SHF.L.U32 R2, R39, 0x7, RZ ;  /* 0x0000000727027819 */ /* 0x002fc800000006ff */
[----:B------:R-:W-:-:S04]  /*0300*/  ISETP.GE.AND P0, PT, R2, R0, PT ;  /* 0x000000000200720c */ /* 0x000fc80003f06270 */
[----:B------:R-:W-:-:S05]  /*0310*/  SEL R0, R5, 0xffffffff, !P0 ;  /* 0xffffffff05007807 */ /* 0x000fca0004000000 */
[----:B------:R1:W-:Y:S04]  /*0320*/  STL [R1+0x20], R0 ;  /* 0x0000200001007387 */ /* 0x0003e80000100800 */
.L_x_15:
[----:B------:R-:W2:Y:S02]  /*0330*/  LDL R40, [R1+0x20] ;  /* 0x0000200001287983 */ /* 0x000ea40000100800 */
[----:B--2---:R-:W-:-:S13]  /*0340*/  ISETP.GE.AND P0, PT, R40, RZ, PT ;  /* 0x000000ff2800720c */ /* 0x004fda0003f06270 */
[----:B------:R-:W-:Y:S05]  /*0350*/  @!P0 EXIT ;  /* 0x000000000000894d */ /* 0x000fea0003800000 */
[----:B------:R-:W-:Y:S01]  /*0360*/  ISETP.NE.U32.AND P2, PT, RZ, c[0x0][0x370], PT ;  /* 0x0000dc00ff007a0c */ /* 0x000fe20003f45070 */
[----:B------:R-:W-:Y:S01]  /*0370*/  CS2R R10, SRZ ;  /* 0x00000000000a7805 */ /* 0x000fe2000001ff00 */
[----:B------:R-:W-:Y:S01]  /*0380*/  ISETP.NE.U32.AND P1, PT, RZ, c[0x0][0x360], PT ;  /* 0x0000d800ff007a0c */ /* 0x000fe20003f25070 */
[----:B------:R-:W-:Y:S01]  /*0390*/  IMAD.MOV.U32 R13, RZ, RZ, c[0x0][0x168] ;  /* 0x00005a00ff0d7624 */ /* 0x000fe200078e00ff */
[----:B------:R-:W-:Y:S01]  /*03a0*/  ISETP.NE.AND.EX P2, PT, RZ, c[0x0][0x374], PT, P2 ;  /* 0x0000dd00ff007a0c */ /* 0x000fe20003f45320 */
[----:B------:R-:W-:Y:S01]  /*03b0*/  IMAD.MOV.U32 R12, RZ, RZ, RZ ;  /* 0x000000ffff0c7224 */ /* 0x000fe200078e00ff */
[----:B------:R-:W-:Y:S01]  /*03c0*/  ISETP.NE.AND.EX P1, PT, RZ, c[0x0][0x364], PT, P1 ;  /* 0x0000d900ff007a0c */ /* 0x000fe20003f25310 */
[CC--:B------:R-:W-:Y:S01]  /*03d0*/  IMAD.WIDE R4, R40.reuse, R26.reuse, c[0x0][0x348] ;  /* 0x0000d20028047625 */ /* 0x0c0fe200078e021a */
[----:B------:R-:W-:Y:S02]  /*03e0*/  ISETP.NE.U32.AND P0, PT, RZ, c[0x0][0x348], PT ;  /* 0x0000d200ff007a0c */ /* 0x000fe40003f05070 */
[----:B------:R-:W-:Y:S01]  /*03f0*/  ISETP.NE.U32.AND P3, PT, RZ, c[0x0][0x350], PT ;  /* 0x0000d400ff007a0c */ /* 0x000fe20003f65070 */
[----:B------:R-:W-:Y:S01]  /*0400*/  IMAD.WIDE R2, R40, R26, c[0x0][0x350] ;  /* 0x0000d40028027625 */ /* 0x000fe200078e021a */
[----:B------:R-:W-:-:S02]  /*0410*/  ISETP.NE.AND.EX P0, PT, RZ, c[0x0][0x34c], PT, P0 ;  /* 0x0000d300ff007a0c */ /* 0x000fc40003f05300 */
[----:B------:R-:W-:-:S03]  /*0420*/  ISETP.NE.AND.EX P3, PT, RZ, c[0x0][0x354], PT, P3 ;  /* 0x0000d500ff007a0c */ /* 0x000fc60003f65330 */
[----:B------:R-:W-:-:S04]  /*0430*/  @P2 IMAD.WIDE R8, R40, R26, c[0x0][0x370] ;  /* 0x0000dc0028082625 */ /* 0x000fc800078e021a */
[----:B------:R-:W-:Y:S01]  /*0440*/  @P1 IMAD.WIDE R6, R40, R26, c[0x0][0x360] ;  /* 0x0000d80028061625 */ /* 0x000fe200078e021a */
[----:B------:R2:W5:Y:S04]  /*0450*/  @P2 LDG.E R11, [R8.64] ;  /* 0x00000004080b2981 */ /* 0x000568000c1e1900 */
[----:B------:R2:W5:Y:S04]  /*0460*/  @P1 LDG.E R13, [R6.64] ;  /* 0x00000004060d1981 */ /* 0x000568000c1e1900 */
[----:B------:R2:W5:Y:S04]  /*0470*/  @P0 LDG.E R10, [R4.64] ;  /* 0x00000004040a0981 */ /* 0x000568000c1e1900 */
[----:B------:R2:W5:Y:S01]  /*0480*/  @P3 LDG.E R12, [R2.64] ;  /* 0x00000004020c3981 */ /* 0x000562000c1e1900 */
[----:B-1----:R-:W-:Y:S01]  /*0490*/  IMAD.MOV.U32 R0, RZ, RZ, c[0x0][0x1d0] ;  /* 0x00007400ff007624 */ /* 0x002fe200078e00ff */
[----:B------:R-:W-:Y:S05]  /*04a0*/  @P1 BRA `(.L_x_19) ;  /* 0x0000004000001947 */ /* 0x000fea0003800000 */
[----:B------:R-:W-:Y:S05]  /*04b0*/  @!P0 BRA `(.L_x_19) ;  /* 0x0000003000008947 */ /* 0x000fea0003800000 */
[----:B--2---:R1:W2:Y:S04]  /*04c0*/  LDG.E R6, [R4.64] ;  /* 0x0000000404067981 */ /* 0x0042a8000c1e1900 */
[----:B-1----:R-:W2:Y:S02]  /*04d0*/  LDG.E R4, [R4.64+0x4] ;  /* 0x0000040404047981 */ /* 0x002ea4000c1e1900 */
[----:B--2--5:R-:W-:-:S02]  /*04e0*/  IADD3 R13, -R6, R4, RZ ;  /* 0x00000004060d7210 */ /* 0x024fc40007ffe1ff */
.L_x_19:
[----:B------:R-:W-:-:S04]  /*04f0*/  ISETP.NE.U32.AND P1, PT, RZ, c[0x0][0x368], PT ;  /* 0x0000da00ff007a0c */ /* 0x000fc80003f25070 */
[----:B------:R-:W-:-:S13]  /*0500*/  ISETP.NE.AND.EX P1, PT, RZ, c[0x0][0x36c], PT, P1 ;  /* 0x0000db00ff007a0c */ /* 0x000fda0003f25310 */
[----:B------:R-:W-:Y:S05]  /*0510*/  @!P1 BRA `(.L_x_20) ;  /* 0x0000003000009947 */ /* 0x000fea0003800000 */
[----:B--2---:R-:W-:-:S05]  /*0520*/  IMAD.WIDE R2, R40, R26, c[0x0][0x368] ;  /* 0x0000da0028027625 */ /* 0x004fca00078e021a */
[----:B------:R1:W5:Y:S01]  /*0530*/  LDG.E R0, [R2.64] ;  /* 0x0000000402007981 */ /* 0x000362000c1e1900 */
[----:B------:R-:W-:Y:S05]  /*0540*/  BRA `(.L_x_21) ;  /* 0x0000004000007947 */ /* 0x000fea0003800000 */
.L_x_20:
[----:B------:R-:W-:Y:S05]  /*0550*/  @!P3 BRA `(.L_x_21) ;  /* 0x000000300000b947 */ /* 0x000fea0003800000 */
[----:B------:R1:W3:Y:S04]  /*0560*/  LDG.E R0, [R2.64] ;  /* 0x0000000402007981 */ /* 0x0002e8000c1e1900 */
[----:B-12---:R-:W3:Y:S02]  /*0570*/  LDG.E R2, [R2.64+0x4] ;  /* 0x0000040402027981 */ /* 0x006ee4000c1e1900 */
[----:B---3--:R-:W-:-:S05]  /*0580*/  IADD3 R0, -R0, R2, RZ ;  /* 0x0000000200007210 */ /* 0x008fca0007ffe1ff */
.L_x_21:
[--C-:B-----5:R-:W-:Y:S01]  /*0590*/  IMAD.IADD R121, R0, 0x1, -R11.reuse ;  /* 0x0000000100797824 */ /* 0x120fe200078e0a0b */
[----:B------:R-:W-:Y:S01]  /*05a0*/  PLOP3.LUT P2, PT, PT, PT, PT, 0x80, 0x0 ;  /* 0x000000000000781c */ /* 0x000fe20003f4f070 */
[----:B------:R-:W-:Y:S01]  /*05b0*/  IMAD.IADD R16, R12, 0x1, R11 ;  /* 0x000000010c107824 */ /* 0x000fe200078e020b */
[----:B------:R-:W-:Y:S01]  /*05c0*/  CS2R R98, SRZ ;  /* 0x0000000000627805 */ /* 0x000fe2000001ff00 */
[----:B------:R-:W-:Y:S01]  /*05d0*/  CS2R R14, SRZ ;  /* 0x00000000000e7805 */ /* 0x000fe2000001ff00 */
[C---:B------:R-:W-:Y:S01]  /*05e0*/  IADD3 R0, R121.reuse, 0x5f, RZ ;  /* 0x0000005f79007810 */ /* 0x040fe20007ffe0ff */
[----:B------:R-:W-:Y:S01]  /*05f0*/  IMAD.MOV.U32 R94, RZ, RZ, RZ ;  /* 0x000000ffff5e7224 */ /* 0x000fe200078e00ff */
[----:B------:R-:W-:Y:S01]  /*0600*/  ISETP.GE.AND P1, PT, R121, 0x1, PT ;  /* 0x000000017900780c */ /* 0x000fe20003f26270 */
[----:B--2---:R-:W-:Y:S01]  /*0610*/  CS2R R8, SRZ ;  /* 0x0000000000087805 */ /* 0x004fe2000001ff00 */
[----:B------:R-:W-:Y:S01]  /*0620*/  MOV R96, RZ ;  /* 0x000000ff00607202 */ /* 0x000fe20000000f00 */
[----:B------:R-:W-:Y:S01]  /*0630*/  IMAD.HI R0, R0, 0x2aaaaaab, RZ ;  /* 0x2aaaaaab00007827 */ /* 0x000fe200078e02ff */
[----:B------:R-:W-:Y:S01]  /*0640*/  MOV R11, RZ ;  /* 0x000000ff000b7202 */ /* 0x000fe20000000f00 */
[----:B------:R-:W-:Y:S01]  /*0650*/  CS2R R86, SRZ ;  /* 0x0000000000567805 */ /* 0x000fe2000001ff00 */
[----:B------:R-:W-:Y:S01]  /*0660*/  MOV R12, RZ ;  /* 0x000000ff000c7202 */ /* 0x000fe20000000f00 */
[----:B------:R-:W-:Y:S01]  /*0670*/  IMAD.MOV.U32 R92, RZ, RZ, RZ ;  /* 0x000000ffff5c7224 */ /* 0x000fe200078e00ff */
[----:B-1----:R-:W-:Y:S01]  /*0680*/  SHF.R.U32.HI R2, RZ, 0x1f, R0 ;  /* 0x0000001fff027819 */ /* 0x002fe20000011600 */
[----:B------:R-:W-:Y:S01]  /*0690*/  IMAD.MOV.U32 R90, RZ, RZ, RZ ;  /* 0x000000ffff5a7224 */ /* 0x000fe200078e00ff */
[----:B------:R-:W-:Y:S01]  /*06a0*/  CS2R R84, SRZ ;  /* 0x0000000000547805 */ /* 0x000fe2000001ff00 */
[----:B------:R-:W-:Y:S01]  /*06b0*/  IMAD.MOV.U32 R88, RZ, RZ, RZ ;  /* 0x000000ffff587224 */ /* 0x000fe200078e00ff */
[----:B------:R-:W-:Y:S01]  /*06c0*/  LEA.HI.SX32 R129, R0, R2, 0x1c ;  /* 0x0000000200817211 */ /* 0x000fe200078fe2ff */
[----:B------:R-:W-:Y:S01]  /*06d0*/  IMAD.MOV.U32 R82, RZ, RZ, RZ ;  /* 0x000000ffff527224 */ /* 0x000fe200078e00ff */
[----:B------:R-:W-:Y:S01]  /*06e0*/  MOV R17, RZ ;  /* 0x000000ff00117202 */ /* 0x000fe20000000f00 */
[----:B------:R-:W-:Y:S01]  /*06f0*/  CS2R R18, SRZ ;  /* 0x0000000000127805 */ /* 0x000fe2000001ff00 */
[----:B------:R-:W-:Y:S01]  /*0700*/  MOV R80, RZ ;  /* 0x000000ff00507202 */ /* 0x000fe20000000f00 */
[----:B------:R1:W-:Y:S01]  /*0710*/  STL [R1+0x30], R129 ;  /* 0x0000308101007387 */ /* 0x0003e20000100800 */
[----:B------:R-:W-:Y:S01]  /*0720*/  IMAD.MOV.U32 R78, RZ, RZ, RZ ;  /* 0x000000ffff4e7224 */ /* 0x000fe200078e00ff */
[----:B------:R-:W-:Y:S01]  /*0730*/  CS2R R20, SRZ ;  /* 0x0000000000147805 */ /* 0x000fe2000001ff00 */
[----:B------:R-:W-:Y:S01]  /*0740*/  MOV R76, RZ ;  /* 0x000000ff004c7202 */ /* 0x000fe20000000f00 */
[----:B------:R-:W-:Y:S01]  /*0750*/  IMAD.MOV.U32 R74, RZ, RZ, RZ ;  /* 0x000000ffff4a7224 */ /* 0x000fe200078e00ff */
[----:B------:R-:W-:Y:S01]  /*0760*/  CS2R R22, SRZ ;  /* 0x0000000000167805 */ /* 0x000fe2000001ff00 */
[----:B------:R-:W-:Y:S01]  /*0770*/  MOV R72, RZ ;  /* 0x000000ff00487202 */ /* 0x000fe20000000f00 */
[----:B------:R-:W-:Y:S01]  /*0780*/  IMAD.MOV.U32 R70, RZ, RZ, RZ ;  /* 0x000000ffff467224 */ /* 0x000fe200078e00ff */
[----:B------:R-:W-:Y:S01]  /*0790*/  CS2R R24, SRZ ;  /* 0x0000000000187805 */ /* 0x000fe2000001ff00 */
[----:B------:R-:W-:Y:S01]  /*07a0*/  MOV R68, RZ ;  /* 0x000000ff00447202 */ /* 0x000fe20000000f00 */
[----:B------:R-:W-:Y:S01]  /*07b0*/  CS2R R66, SRZ ;  /* 0x0000000000427805 */ /* 0x000fe2000001ff00 */
[----:B------:R-:W-:Y:S01]  /*07c0*/  IMAD.MOV.U32 R64, RZ, RZ, RZ ;  /* 0x000000ffff407224 */ /* 0x000fe200078e00ff */
[----:B------:R-:W-:Y:S01]  /*07d0*/  CS2R R62, SRZ ;  /* 0x00000000003e7805 */ /* 0x000fe2000001ff00 */
[----:B------:R-:W-:Y:S01]  /*07e0*/  MOV R27, RZ ;  /* 0x000000ff001b7202 */ /* 0x000fe20000000f00 */
[----:B------:R-:W-:Y:S01]  /*07f0*/  IMAD.MOV.U32 R60, RZ, RZ, RZ ;  /* 0x000000ffff3c7224 */ /* 0x000fe200078e00ff */
[----:B------:R-:W-:Y:S01]  /*0800*/  CS2R R58, SRZ ;  /* 0x00000000003a7805 */ /* 0x000fe2000001ff00 */
[----:B------:R-:W-:Y:S01]  /*0810*/  CS2R R28, SRZ ;  /* 0x00000000001c7805 */ /* 0x000fe2000001ff00 */
[----:B------:R-:W-:Y:S01]  /*0820*/  MOV R56, RZ ;  /* 0x000000ff00387202 */ /* 0x000fe20000000f00 */
[----:B------:R-:W-:Y:S01]  /*0830*/  CS2R R54, SRZ ;  /* 0x0000000000367805 */ /* 0x000fe2000001ff00 */
        /* <DEDUP_REMOVED lines=23> */
[----:B------:R-:W-:Y:S01]  /*09b0*/  CS2R R114, SRZ ;  /* 0x0000000000727805 */ /* 0x000fe2000001ff00 */
[----:B------:R-:W-:Y:S01]  /*09c0*/  MOV R38, RZ ;  /* 0x000000ff00267202 */ /* 0x000fe20000000f00 */
[----:B------:R-:W-:Y:S01]  /*09d0*/  IMAD.MOV.U32 R112, RZ, RZ, RZ ;  /* 0x000000ffff707224 */ /* 0x000fe200078e00ff */
[----:B------:R-:W-:Y:S01]  /*09e0*/  CS2R R110, SRZ ;  /* 0x00000000006e7805 */ /* 0x000fe2000001ff00 */
[----:B------:R-:W-:Y:S01]  /*09f0*/  CS2R R108, SRZ ;  /* 0x00000000006c7805 */ /* 0x000fe2000001ff00 */
[----:B------:R-:W-:Y:S01]  /*0a00*/  CS2R R106, SRZ ;  /* 0x00000000006a7805 */ /* 0x000fe2000001ff00 */
[----:B------:R-:W-:Y:S01]  /*0a10*/  MOV R104, RZ ;  /* 0x000000ff00687202 */ /* 0x000fe20000000f00 */
[----:B------:R-:W-:Y:S01]  /*0a20*/  IMAD.MOV.U32 R42, RZ, RZ, RZ ;  /* 0x000000ffff2a7224 */ /* 0x000fe200078e00ff */
[----:B------:R-:W-:Y:S01]  /*0a30*/  MOV R41, RZ ;  /* 0x000000ff00297202 */ /* 0x000fe20000000f00 */
[----:B------:R-:W-:Y:S05]  /*0a40*/  @!P1 BRA `(.L_x_22) ;  /* 0x0000ac0000009947 */ /* 0x000fea0003800000 */
[----:B-1----:R-:W-:-:S04]  /*0a50*/  ISETP.NE.U32.AND P2, PT, RZ, c[0x0][0x340], PT ;  /* 0x0000d000ff007a0c */ /* 0x002fc80003f45070 */
[----:B------:R-:W-:-:S13]  /*0a60*/  ISETP.NE.AND.EX P2, PT, RZ, c[0x0][0x344], PT, P2 ;  /* 0x0000d100ff007a0c */ /* 0x000fda0003f45320 */
[----:B------:R-:W-:-:S05]  /*0a70*/  @P2 IMAD.WIDE R2, R40, R26, c[0x0][0x340] ;  /* 0x0000d00028022625 */ /* 0x000fca00078e021a */
[----:B------:R1:W2:Y:S01]  /*0a80*/  @P2 LDG.E R14, [R2.64] ;  /* 0x00000004020e2981 */ /* 0x0002a2000c1e1900 */
[----:B------:R-:W-:Y:S01]  /*0a90*/  SHF.R.S32.HI R33, RZ, 0x1f, R125 ;  /* 0x0000001fff217819 */ /* 0x000fe2000001147d */
[----:B------:R-:W-:Y:S01]  /*0aa0*/  IMAD.MOV.U32 R4, RZ, RZ, c[0x0][0x2c4] ;  /* 0x0000b100ff047624 */ /* 0x000fe200078e00ff */
[----:B------:R-:W-:Y:S01]  /*0ab0*/  SHF.R.S32.HI R0, RZ, 0x1f, R10 ;  /* 0x0000001fff007819 */ /* 0x000fe2000001140a */
[----:B------:R-:W3:Y:S01]  /*0ac0*/  S2R R37, SR_CTAID.Y ;  /* 0x0000000000257919 */ /* 0x000ee20000002600 */
[----:B------:R-:W-:Y:S01]  /*0ad0*/  LEA.HI R30, R33, R125, RZ, 0x3 ;  /* 0x0000007d211e7211 */ /* 0x000fe200078f18ff */
[----:B------:R-:W-:Y:S01]  /*0ae0*/  IMAD.MOV.U32 R120, RZ, RZ, 0x60 ;  /* 0x00000060ff787424 */ /* 0x000fe200078e00ff */
[----:B------:R-:W-:Y:S01]  /*0af0*/  ISETP.NE.AND P1, PT, R4, 0x1, PT ;  /* 0x000000010400780c */ /* 0x000fe20003f25270 */
[----:B------:R-:W-:Y:S01]  /*0b00*/  IMAD R0, R0, c[0x0][0x178], RZ ;  /* 0x00005e0000007a24 */ /* 0x000fe200078e02ff */
[----:B------:R-:W-:Y:S01]  /*0b10*/  LOP3.LUT R4, R30, 0xfffffff8, RZ, 0xc0, !PT ;  /* 0xfffffff81e047812 */ /* 0x000fe200078ec0ff */
[----:B------:R-:W-:Y:S01]  /*0b20*/  IMAD.WIDE.U32 R34, R120, c[0x0][0x208], RZ ;  /* 0x0000820078227a25 */ /* 0x000fe200078e00ff */
[----:B------:R-:W-:-:S02]  /*0b30*/  SHF.R.S32.HI R26, RZ, 0x3, R30 ;  /* 0x00000003ff1a7819 */ /* 0x000fc4000001141e */
[----:B------:R-:W-:Y:S01]  /*0b40*/  SHF.R.S32.HI R12, RZ, 0x1f, R40 ;  /* 0x0000001fff0c7819 */ /* 0x000fe20000011428 */
[----:B------:R-:W-:Y:S01]  /*0b50*/  IMAD.IADD R36, R125, 0x1, -R4 ;  /* 0x000000017d247824 */ /* 0x000fe200078e0a04 */
[----:B------:R-:W-:Y:S01]  /*0b60*/  IADD3 R31, R129, -0x1, RZ ;  /* 0xffffffff811f7810 */ /* 0x000fe20007ffe0ff */
[----:B------:R-:W-:Y:S01]  /*0b70*/  IMAD R0, R10, c[0x0][0x17c], R0 ;  /* 0x00005f000a007a24 */ /* 0x000fe200078e0200 */
[----:B------:R-:W-:Y:S01]  /*0b80*/  SEL R5, R12, RZ, !P0 ;  /* 0x000000ff0c057207 */ /* 0x000fe20004000000 */
[--C-:B------:R-:W-:Y:S01]  /*0b90*/  IMAD R4, R36, 0x20, R26.reuse ;  /* 0x0000002024047824 */ /* 0x100fe200078e021a */
[----:B------:R-:W-:Y:S01]  /*0ba0*/  SHF.R.S32.HI R8, RZ, 0x1f, R31 ;  /* 0x0000001fff087819 */ /* 0x000fe2000001141f */
[----:B------:R-:W-:Y:S01]  /*0bb0*/  IMAD R11, R39, 0x80, R26 ;  /* 0x00000080270b7824 */ /* 0x000fe200078e021a */
[-C--:B------:R-:W-:Y:S01]  /*0bc0*/  LEA.HI R29, R33, R125.reuse, RZ, 0x4 ;  /* 0x0000007d211d7211 */ /* 0x080fe200078f20ff */
[----:B------:R-:W-:Y:S01]  /*0bd0*/  IMAD R7, R39, 0x80, R4 ;  /* 0x0000008027077824 */ /* 0x000fe200078e0204 */
[----:B------:R-:W-:Y:S01]  /*0be0*/  SEL R4, R40, RZ, !P0 ;  /* 0x000000ff28047207 */ /* 0x000fe20004000000 */
[----:B------:R-:W-:Y:S01]  /*0bf0*/  IMAD R5, R5, c[0x0][0x1c0], RZ ;  /* 0x0000700005057a24 */ /* 0x000fe200078e02ff */
[----:B------:R-:W-:Y:S01]  /*0c00*/  IADD3 R9, R11, 0x20, RZ ;  /* 0x000000200b097810 */ /* 0x000fe20007ffe0ff */
[----:B-1----:R-:W-:Y:S01]  /*0c10*/  IMAD.WIDE.U32 R2, R10, c[0x0][0x178], RZ ;  /* 0x00005e000a027a25 */ /* 0x002fe200078e00ff */
[----:B------:R-:W-:-:S02]  /*0c20*/  LEA.HI R10, R33, R125, RZ, 0x6 ;  /* 0x0000007d210a7211 */ /* 0x000fc400078f30ff */
[----:B---3--:R-:W-:Y:S01]  /*0c30*/  SHF.R.S32.HI R38, RZ, 0x1f, R37 ;  /* 0x0000001fff267819 */ /* 0x008fe20000011425 */
[----:B------:R-:W-:Y:S01]  /*0c40*/  IMAD.IADD R3, R3, 0x1, R0 ;  /* 0x0000000103037824 */ /* 0x000fe200078e0200 */
[----:B------:R-:W-:Y:S01]  /*0c50*/  LEA.HI R122, R33, R125, RZ, 0x5 ;  /* 0x0000007d217a7211 */ /* 0x000fe200078f28ff */
[----:B------:R-:W-:-:S04]  /*0c60*/  @P1 IMAD.HI.U32 R6, R7, c[0x0][0x2c8], RZ ;  /* 0x0000b20007061a27 */ /* 0x000fc800078e00ff */
[----:B------:R-:W-:Y:S02]  /*0c70*/  IMAD R0, R38, c[0x0][0x1b8], RZ ;  /* 0x00006e0026007a24 */ /* 0x000fe400078e02ff */
[----:B------:R-:W-:-:S04]  /*0c80*/  IMAD.WIDE.U32 R2, R37, c[0x0][0x1b8], R2 ;  /* 0x00006e0025027a25 */ /* 0x000fc800078e0002 */
[----:B------:R-:W-:Y:S02]  /*0c90*/  IMAD R0, R37, c[0x0][0x1bc], R0 ;  /* 0x00006f0025007a24 */ /* 0x000fe400078e0200 */
[C---:B------:R-:W-:Y:S02]  /*0ca0*/  IMAD R5, R4.reuse, c[0x0][0x1c4], R5 ;  /* 0x0000710004057a24 */ /* 0x040fe400078e0205 */
[----:B------:R-:W-:Y:S02]  /*0cb0*/  IMAD.IADD R3, R3, 0x1, R0 ;  /* 0x0000000103037824 */ /* 0x000fe400078e0200 */
[----:B------:R-:W-:Y:S01]  /*0cc0*/  IMAD.MOV.U32 R0, RZ, RZ, R7 ;  /* 0x000000ffff007224 */ /* 0x000fe200078e0007 */
[----:B------:R-:W-:Y:S01]  /*0cd0*/  @P1 SHF.R.U32.HI R0, RZ, c[0x0][0x2cc], R6 ;  /* 0x0000b300ff001a19 */ /* 0x000fe20000011606 */
[----:B------:R-:W-:-:S03]  /*0ce0*/  IMAD.WIDE.U32 R2, R4, c[0x0][0x1c0], R2 ;  /* 0x0000700004027a25 */ /* 0x000fc600078e0002 */
[----:B------:R-:W-:Y:S01]  /*0cf0*/  SHF.R.S32.HI R4, RZ, 0x1f, R0 ;  /* 0x0000001fff047819 */ /* 0x000fe20000011400 */
[----:B------:R-:W-:Y:S02]  /*0d00*/  IMAD.IADD R3, R3, 0x1, R5 ;  /* 0x0000000103037824 */ /* 0x000fe400078e0205 */
[----:B------:R-:W-:Y:S02]  /*0d10*/  IMAD R6, R120, c[0x0][0x20c], RZ ;  /* 0x0000830078067a24 */ /* 0x000fe400078e02ff */
[----:B------:R-:W-:Y:S02]  /*0d20*/  IMAD R4, R4, c[0x0][0x1b0], RZ ;  /* 0x00006c0004047a24 */ /* 0x000fe400078e02ff */
[----:B------:R-:W-:-:S04]  /*0d30*/  IMAD.WIDE.U32 R2, R0, c[0x0][0x1b0], R2 ;  /* 0x00006c0000027a25 */ /* 0x000fc800078e0002 */
[----:B------:R-:W-:Y:S02]  /*0d40*/  IMAD R4, R0, c[0x0][0x1b4], R4 ;  /* 0x00006d0000047a24 */ /* 0x000fe400078e0204 */
[----:B------:R-:W-:Y:S02]  /*0d50*/  IMAD.MOV R0, RZ, RZ, -R0 ;  /* 0x000000ffff007224 */ /* 0x000fe400078e0a00 */
[----:B------:R-:W-:Y:S02]  /*0d60*/  IMAD.IADD R3, R3, 0x1, R4 ;  /* 0x0000000103037824 */ /* 0x000fe400078e0204 */
[----:B------:R-:W-:Y:S02]  /*0d70*/  IMAD R0, R0, c[0x0][0x2c4], R7 ;  /* 0x0000b10000007a24 */ /* 0x000fe400078e0207 */
[----:B------:R-:W-:Y:S02]  /*0d80*/  IMAD.IADD R6, R35, 0x1, R6 ;  /* 0x0000000123067824 */ /* 0x000fe400078e0206 */
[----:B------:R-:W-:Y:S01]  /*0d90*/  IMAD R7, R120, c[0x0][0x1e4], RZ ;  /* 0x0000790078077a24 */ /* 0x000fe200078e02ff */
[----:B------:R-:W-:Y:S01]  /*0da0*/  SHF.R.S32.HI R4, RZ, 0x1f, R0 ;  /* 0x0000001fff047819 */ /* 0x000fe20000011400 */
[----:B------:R-:W-:-:S02]  /*0db0*/  IMAD R6, R6, R31, RZ ;  /* 0x0000001f06067224 */ /* 0x000fc400078e02ff */
[----:B------:R-:W-:-:S04]  /*0dc0*/  IMAD.WIDE.U32 R126, R120, c[0x0][0x1e0], RZ ;  /* 0x00007800787e7a25 */ /* 0x000fc800078e00ff */
[----:B------:R-:W-:Y:S02]  /*0dd0*/  IMAD R4, R4, c[0x0][0x1a8], RZ ;  /* 0x00006a0004047a24 */ /* 0x000fe400078e02ff */
[----:B------:R-:W-:-:S04]  /*0de0*/  IMAD.WIDE.U32 R2, R0, c[0x0][0x1a8], R2 ;  /* 0x00006a0000027a25 */ /* 0x000fc800078e0002 */
[----:B------:R-:W-:Y:S01]  /*0df0*/  IMAD R4, R0, c[0x0][0x1ac], R4 ;  /* 0x00006b0000047a24 */ /* 0x000fe200078e0204 */
[----:B------:R-:W-:Y:S01]  /*0e00*/  LEA R17, P0, R2, c[0x0][0x160], 0x1 ;  /* 0x0000580002117a11 */ /* 0x000fe200078008ff */
[----:B------:R-:W-:Y:S01]  /*0e10*/  IMAD R32, R8, R34, R6 ;  /* 0x0000002208207224 */ /* 0x000fe200078e0206 */
[----:B------:R-:W-:Y:S01]  /*0e20*/  IADD3 R6, R11, 0x40, RZ ;  /* 0x000000400b067810 */ /* 0x000fe20007ffe0ff */
[----:B------:R-:W-:Y:S02]  /*0e30*/  IMAD R5, R13, c[0x0][0x2c4], RZ ;  /* 0x0000b1000d057a24 */ /* 0x000fe400078e02ff */
[----:B------:R-:W-:Y:S02]  /*0e40*/  IMAD.IADD R123, R127, 0x1, R7 ;  /* 0x000000017f7b7824 */ /* 0x000fe400078e0207 */
[----:B------:R-:W-:Y:S01]  /*0e50*/  IMAD.IADD R0, R3, 0x1, R4 ;  /* 0x0000000103007824 */ /* 0x000fe200078e0204 */
[----:B------:R-:W-:Y:S01]  /*0e60*/  ISETP.GE.AND P6, PT, R6, R5, PT ;  /* 0x000000050600720c */ /* 0x000fe20003fc6270 */
[----:B------:R-:W-:Y:S01]  /*0e70*/  IMAD.SHL.U32 R3, R26, 0x40, RZ ;  /* 0x000000401a037824 */ /* 0x000fe200078e00ff */
[----:B------:R-:W1:Y:S01]  /*0e80*/  SHFL.IDX PT, R6, R17, RZ, 0x181f ;  /* 0x00181fff11067589 */ /* 0x000e6200000e0000 */
[----:B------:R-:W-:Y:S01]  /*0e90*/  IMAD R7, R123, R31, RZ ;  /* 0x0000001f7b077224 */ /* 0x000fe200078e02ff */
[----:B------:R-:W-:Y:S01]  /*0ea0*/  LEA.HI.X R18, R2, c[0x0][0x164], R0, 0x1, P0 ;  /* 0x0000590002127a11 */ /* 0x000fe200000f0c00 */
[----:B------:R-:W-:Y:S01]  /*0eb0*/  IMAD.SHL.U32 R2, R36, 0x8, RZ ;  /* 0x0000000824027824 */ /* 0x000fe200078e00ff */
[----:B------:R-:W-:Y:S01]  /*0ec0*/  ISETP.GE.AND P5, PT, R9, R5, PT ;  /* 0x000000050900720c */ /* 0x000fe20003fa6270 */
[----:B------:R-:W-:Y:S01]  /*0ed0*/  IMAD R28, R8, R126, R7 ;  /* 0x0000007e081c7224 */ /* 0x000fe200078e0207 */
[----:B------:R-:W-:Y:S01]  /*0ee0*/  LOP3.LUT R0, R3, 0x1c0, RZ, 0xc0, !PT ;  /* 0x000001c003007812 */ /* 0x000fe200078ec0ff */
[----:B------:R-:W3:Y:S01]  /*0ef0*/  SHFL.IDX PT, R7, R18, RZ, 0x181f ;  /* 0x00181fff12077589 */ /* 0x000ee200000e0000 */
[----:B------:R-:W-:Y:S01]  /*0f00*/  SHF.R.S32.HI R9, RZ, 0x4, R29 ;  /* 0x00000004ff097819 */ /* 0x000fe2000001141d */
[----:B------:R-:W-:Y:S01]  /*0f10*/  IMAD R120, R129, -0x60, R120 ;  /* 0xffffffa081787824 */ /* 0x000fe200078e0278 */
[----:B------:R-:W-:Y:S01]  /*0f20*/  LOP3.LUT R4, R0, 0x38, R2, 0xf8, !PT ;  /* 0x0000003800047812 */ /* 0x000fe200078ef802 */
[----:B------:R-:W-:Y:S01]  /*0f30*/  IMAD.MOV.U32 R124, RZ, RZ, c[0x0][0x1e0] ;  /* 0x00007800ff7c7624 */ /* 0x000fe200078e00ff */
[----:B------:R-:W-:Y:S01]  /*0f40*/  SHF.R.U32.HI R3, RZ, 0x3, R0 ;  /* 0x00000003ff037819 */ /* 0x000fe20000011600 */
[----:B------:R-:W-:Y:S01]  /*0f50*/  IMAD.MOV.U32 R128, RZ, RZ, c[0x0][0x1e4] ;  /* 0x00007900ff807624 */ /* 0x000fe200078e00ff */
[----:B------:R-:W-:Y:S01]  /*0f60*/  LEA.HI R8, R29, R9, RZ, 0x1 ;  /* 0x000000091d087211 */ /* 0x000fe200078f08ff */
[----:B------:R-:W-:Y:S01]  /*0f70*/  IMAD.SHL.U32 R208, R122, 0x20, RZ ;  /* 0x000000207ad07824 */ /* 0x000fe200078e00ff */
[----:B------:R-:W-:Y:S01]  /*0f80*/  LOP3.LUT R4, R4, R3, RZ, 0x3c, !PT ;  /* 0x0000000304047212 */ /* 0x000fe200078e3cff */
[----:B------:R-:W-:Y:S01]  /*0f90*/  BAR.SYNC.DEFER_BLOCKING 0x0 ;  /* 0x0000000000007b1d */ /* 0x000fe20000010000 */
[----:B------:R-:W-:-:S02]  /*0fa0*/  ISETP.GE.AND P4, PT, R11, R5, PT ;  /* 0x000000050b00720c */ /* 0x000fc40003f86270 */
[----:B------:R-:W-:Y:S01]  /*0fb0*/  LOP3.LUT R3, R8, 0xfffffffe, RZ, 0xc0, !PT ;  /* 0xfffffffe08037812 */ /* 0x000fe200078ec0ff */
[----:B------:R-:W-:Y:S01]  /*0fc0*/  IMAD.SHL.U32 R8, R10, 0x8, RZ ;  /* 0x000000080a087824 */ /* 0x000fe200078e00ff */
[----:B------:R-:W-:Y:S02]  /*0fd0*/  IADD3 R0, R11, 0x60, RZ ;  /* 0x000000600b007810 */ /* 0x000fe40007ffe0ff */
[----:B------:R-:W-:Y:S01]  /*0fe0*/  IADD3 R22, R2, 0x40, RZ ;  /* 0x0000004002167810 */ /* 0x000fe20007ffe0ff */
[----:B------:R-:W-:Y:S01]  /*0ff0*/  IMAD.IADD R27, R9, 0x1, -R3 ;  /* 0x00000001091b7824 */ /* 0x000fe200078e0a03 */
[----:B------:R-:W-:Y:S02]  /*1000*/  ISETP.GE.AND P0, PT, R0, R5, PT ;  /* 0x000000050000720c */ /* 0x000fe40003f06270 */
[----:B------:R-:W-:Y:S02]  /*1010*/  LOP3.LUT R249, R4, 0xfffffe00, R8, 0xf8, !PT ;  /* 0xfffffe0004f97812 */ /* 0x000fe400078ef808 */
[----:B------:R-:W-:-:S02]  /*1020*/  IADD3 R23, R2, 0x80, RZ ;  /* 0x0000008002177810 */ /* 0x000fc40007ffe0ff */
[----:B------:R-:W-:Y:S01]  /*1030*/  SHF.R.S32.HI R0, RZ, 0x1f, R16 ;  /* 0x0000001fff007819 */ /* 0x000fe20000011410 */
[----:B------:R-:W-:Y:S01]  /*1040*/  IMAD.SHL.U32 R249, R249, 0x2, RZ ;  /* 0x00000002f9f97824 */ /* 0x000fe200078e00ff */
[----:B------:R-:W-:Y:S02]  /*1050*/  IADD3 R16, P1, R16, R26, RZ ;  /* 0x0000001a10107210 */ /* 0x000fe40007f3e0ff */
[----:B------:R-:W-:Y:S02]  /*1060*/  @!P4 SHF.R.S32.HI R11, RZ, 0x1f, R22 ;  /* 0x0000001fff0bc819 */ /* 0x000fe40000011416 */
[--C-:B------:R-:W-:Y:S02]  /*1070*/  SHF.R.S32.HI R3, RZ, 0x1f, R2.reuse ;  /* 0x0000001fff037819 */ /* 0x100fe40000011402 */
[----:B------:R-:W-:Y:S02]  /*1080*/  @!P4 SHF.R.S32.HI R10, RZ, 0x1f, R23 ;  /* 0x0000001fff0ac819 */ /* 0x000fe40000011417 */
[----:B------:R-:W-:Y:S01]  /*1090*/  LEA.HI.X.SX32 R19, R26, R0, 0x1, P1 ;  /* 0x000000001a137211 */ /* 0x000fe200008f0eff */
[----:B------:R-:W-:Y:S01]  /*10a0*/  IMAD.WIDE.U32 R20, R16, c[0x0][0x208], R2 ;  /* 0x0000820010147a25 */ /* 0x000fe200078e0002 */
[----:B------:R-:W-:-:S02]  /*10b0*/  @!P5 SHF.R.S32.HI R0, RZ, 0x1f, R22 ;  /* 0x0000001fff00d819 */ /* 0x000fc40000011416 */
[----:B------:R-:W-:Y:S02]  /*10c0*/  @!P4 LEA.HI R11, R11, R22, RZ, 0x3 ;  /* 0x000000160b0bc211 */ /* 0x000fe400078f18ff */
[----:B------:R-:W-:Y:S02]  /*10d0*/  ISETP.GE.AND P1, PT, R22, c[0x0][0x198], PT ;  /* 0x0000660016007a0c */ /* 0x000fe40003f26270 */
[----:B------:R-:W-:Y:S02]  /*10e0*/  @!P4 LOP3.LUT R11, R11, 0xfffffff8, RZ, 0xc0, !PT ;  /* 0xfffffff80b0bc812 */ /* 0x000fe400078ec0ff */
[----:B------:R-:W-:Y:S02]  /*10f0*/  @!P5 SHF.R.S32.HI R13, RZ, 0x1f, R23 ;  /* 0x0000001fff0dd819 */ /* 0x000fe40000011417 */
[----:B------:R-:W-:Y:S02]  /*1100*/  LOP3.LUT R208, R208, 0x7ffffc00, RZ, 0xc0, !PT ;  /* 0x7ffffc00d0d07812 */ /* 0x000fe400078ec0ff */
[--C-:B--2---:R-:W-:Y:S01]  /*1110*/  @P2 SHF.R.S32.HI R5, RZ, 0x1f, R14.reuse ;  /* 0x0000001fff052819 */ /* 0x104fe2000001140e */
[----:B------:R-:W-:-:S02]  /*1120*/  @P2 IMAD.MOV.U32 R4, RZ, RZ, R14 ;  /* 0x000000ffff042224 */ /* 0x000fc400078e000e */
[----:B------:R-:W-:Y:S02]  /*1130*/  @!P2 IMAD.MOV.U32 R4, RZ, RZ, R40 ;  /* 0x000000ffff04a224 */ /* 0x000fe400078e0028 */
[----:B------:R-:W-:Y:S01]  /*1140*/  @!P2 IMAD.MOV.U32 R5, RZ, RZ, R12 ;  /* 0x000000ffff05a224 */ /* 0x000fe200078e000c */
[----:B-1----:R-:W-:Y:S02]  /*1150*/  @!P4 LEA R8, P2, R2, R6, 0x1 ;  /* 0x000000060208c211 */ /* 0x002fe400078408ff */
[----:B------:R-:W-:Y:S02]  /*1160*/  SEL R25, R4, RZ, !P3 ;  /* 0x000000ff04197207 */ /* 0x000fe40005800000 */
[----:B------:R-:W-:Y:S01]  /*1170*/  SEL R24, R5, RZ, !P3 ;  /* 0x000000ff05187207 */ /* 0x000fe20005800000 */
[----:B------:R-:W-:Y:S01]  /*1180*/  SHFL.IDX PT, R4, R17, 0x1, 0x181f ;  /* 0x00381f0011047f89 */ /* 0x000fe200000e0000 */
[C---:B------:R-:W-:Y:S02]  /*1190*/  ISETP.GE.AND P3, PT, R2.reuse, c[0x0][0x198], PT ;  /* 0x0000660002007a0c */ /* 0x040fe40003f66270 */
[----:B---3--:R-:W-:Y:S01]  /*11a0*/  @!P4 LEA.HI.X R9, R2, R7, R3, 0x1, P2 ;  /* 0x000000070209c211 */ /* 0x008fe200010f0c03 */
[----:B------:R-:W1:Y:S01]  /*11b0*/  SHFL.IDX PT, R5, R18, 0x1, 0x181f ;  /* 0x00381f0012057f89 */ /* 0x000e6200000e0000 */
[----:B------:R-:W-:-:S02]  /*11c0*/  @!P4 LEA.HI R12, R10, R23, RZ, 0x3 ;  /* 0x000000170a0cc211 */ /* 0x000fc400078f18ff */
[----:B------:R-:W-:Y:S02]  /*11d0*/  ISETP.GE.AND P2, PT, R23, c[0x0][0x198], PT ;  /* 0x0000660017007a0c */ /* 0x000fe40003f46270 */
[----:B------:R-:W-:Y:S02]  /*11e0*/  @!P5 LEA.HI R10, R0, R22, RZ, 0x3 ;  /* 0x00000016000ad211 */ /* 0x000fe400078f18ff */
[----:B------:R-:W-:Y:S02]  /*11f0*/  @!P4 LOP3.LUT R12, R12, 0xfffffff8, RZ, 0xc0, !PT ;  /* 0xfffffff80c0cc812 */ /* 0x000fe400078ec0ff */
[----:B------:R-:W-:Y:S01]  /*1200*/  @!P5 LOP3.LUT R14, R10, 0xfffffff8, RZ, 0xc0, !PT ;  /* 0xfffffff80a0ed812 */ /* 0x000fe200078ec0ff */
[--C-:B------:R-:W-:Y:S01]  /*1210*/  @!P4 IMAD.WIDE R10, R11, 0x2, R6.reuse ;  /* 0x000000020b0ac825 */ /* 0x100fe200078e0206 */
[----:B------:R-:W-:Y:S01]  /*1220*/  @!P5 LEA.HI R0, R13, R23, RZ, 0x3 ;  /* 0x000000170d00d211 */ /* 0x000fe200078f18ff */
[----:B------:R-:W-:Y:S01]  /*1230*/  @!PT LDS RZ, [RZ] ;  /* 0x00000000fffff984 */ /* 0x000fe20000000800 */
[----:B------:R2:W-:Y:S02]  /*1240*/  @!P4 LDGSTS.E.BYPASS.LTC128B.128 [R249+0x100], [R8.64], !P3 ;  /* 0x0010000008f9cfae */ /* 0x0005e4000d901d44 */
[----:B------:R-:W-:Y:S01]  /*1250*/  @!P4 IMAD.WIDE R6, R12, 0x2, R6 ;  /* 0x000000020c06c825 */ /* 0x000fe200078e0206 */
[----:B------:R-:W-:Y:S01]  /*1260*/  @!P5 LOP3.LUT R0, R0, 0xfffffff8, RZ, 0xc0, !PT ;  /* 0xfffffff80000d812 */ /* 0x000fe200078ec0ff */
[----:B------:R3:W-:Y:S04]  /*1270*/  @!P4 LDGSTS.E.BYPASS.LTC128B.128 [R249+0x4100], [R10.64], !P1 ;  /* 0x041000000af9cfae */ /* 0x0007e8000c901d44 */
[----:B------:R4:W-:Y:S01]  /*1280*/  @!P4 LDGSTS.E.BYPASS.LTC128B.128 [R249+0x8100], [R6.64], !P2 ;  /* 0x0810000006f9cfae */ /* 0x0009e2000d101d44 */
[----:B-1----:R-:W-:-:S04]  /*1290*/  @!P5 IMAD.WIDE R14, R14, 0x2, R4 ;  /* 0x000000020e0ed825 */ /* 0x002fc800078e0204 */
[----:B------:R-:W-:Y:S01]  /*12a0*/  @!P5 IMAD.WIDE R12, R0, 0x2, R4 ;  /* 0x00000002000cd825 */ /* 0x000fe200078e0204 */
[----:B------:R-:W-:-:S03]  /*12b0*/  @!P5 LEA R4, P4, R2, R4, 0x1 ;  /* 0x000000040204d211 */ /* 0x000fc600078808ff */
[----:B------:R-:W-:Y:S01]  /*12c0*/  IMAD R0, R19, c[0x0][0x208], RZ ;  /* 0x0000820013007a24 */ /* 0x000fe200078e02ff */
[----:B------:R-:W-:-:S05]  /*12d0*/  @!P5 LEA.HI.X R5, R2, R5, R3, 0x1, P4 ;  /* 0x000000050205d211 */ /* 0x000fca00020f0c03 */
[----:B------:R1:W-:Y:S01]  /*12e0*/  @!P5 LDGSTS.E.BYPASS.LTC128B.128 [R249+0x1100], [R4.64], !P3 ;  /* 0x0110000004f9dfae */ /* 0x0003e2000d901d44 */
[----:B--2---:R-:W-:Y:S02]  /*12f0*/  IMAD R8, R19, c[0x0][0x1e0], RZ ;  /* 0x0000780013087a24 */ /* 0x004fe400078e02ff */
[C---:B------:R-:W-:Y:S01]  /*1300*/  IMAD R19, R16.reuse, c[0x0][0x20c], R0 ;  /* 0x0000830010137a24 */ /* 0x040fe200078e0200 */
[----:B------:R-:W-:Y:S01]  /*1310*/  @!P6 SHF.R.S32.HI R0, RZ, 0x1f, R22 ;  /* 0x0000001fff00e819 */ /* 0x000fe20000011416 */
[----:B------:R2:W-:Y:S01]  /*1320*/  @!P5 LDGSTS.E.BYPASS.LTC128B.128 [R249+0x5100], [R14.64], !P1 ;  /* 0x051000000ef9dfae */ /* 0x0005e2000c901d44 */
[C---:B---3--:R-:W-:Y:S01]  /*1330*/  IMAD R10, R16.reuse, c[0x0][0x1e4], R8 ;  /* 0x00007900100a7a24 */ /* 0x048fe200078e0208 */
[----:B------:R-:W-:Y:S01]  /*1340*/  @!P0 SHF.R.S32.HI R11, RZ, 0x1f, R22 ;  /* 0x0000001fff0b8819 */ /* 0x000fe20000011416 */
[----:B------:R-:W-:Y:S01]  /*1350*/  IMAD.WIDE.U32 R8, R16, c[0x0][0x1e0], R2 ;  /* 0x0000780010087a25 */ /* 0x000fe200078e0002 */
[----:B----4-:R-:W3:Y:S01]  /*1360*/  SHFL.IDX PT, R6, R17, 0x2, 0x181f ;  /* 0x00581f0011067f89 */ /* 0x010ee200000e0000 */
[----:B------:R-:W-:-:S02]  /*1370*/  IADD3 R16, R120, R121, -R26 ;  /* 0x0000007978107210 */ /* 0x000fc40007ffe81a */
[----:B------:R-:W-:Y:S01]  /*1380*/  IMAD.IADD R9, R9, 0x1, R10 ;  /* 0x0000000109097824 */ /* 0x000fe200078e020a */
[----:B------:R-:W4:Y:S04]  /*1390*/  SHFL.IDX PT, R7, R18, 0x2, 0x181f ;  /* 0x00581f0012077f89 */ /* 0x000f2800000e0000 */
[----:B------:R5:W-:Y:S01]  /*13a0*/  @!P5 LDGSTS.E.BYPASS.LTC128B.128 [R249+0x9100], [R12.64], !P2 ;  /* 0x091000000cf9dfae */ /* 0x000be2000d101d44 */
[----:B------:R-:W-:Y:S02]  /*13b0*/  ISETP.GE.AND P5, PT, R22, c[0x0][0x1d4], PT ;  /* 0x0000750016007a0c */ /* 0x000fe40003fa6270 */
[----:B-1----:R-:W-:Y:S01]  /*13c0*/  @!P6 SHF.R.S32.HI R5, RZ, 0x1f, R23 ;  /* 0x0000001fff05e819 */ /* 0x002fe20000011417 */
[----:B------:R-:W1:Y:S01]  /*13d0*/  SHFL.IDX PT, R4, R17, 0x3, 0x181f ;  /* 0x00781f0011047f89 */ /* 0x000e6200000e0000 */
[----:B--2---:R-:W-:-:S02]  /*13e0*/  @!P0 LEA.HI R14, R11, R22, RZ, 0x3 ;  /* 0x000000160b0e8211 */ /* 0x004fc400078f18ff */
[----:B---3--:R-:W-:-:S04]  /*13f0*/  @!P6 LEA R10, P4, R2, R6, 0x1 ;  /* 0x00000006020ae211 */ /* 0x008fc800078808ff */
[----:B----4-:R-:W-:-:S05]  /*1400*/  @!P6 LEA.HI.X R11, R2, R7, R3, 0x1, P4 ;  /* 0x00000007020be211 */ /* 0x010fca00020f0c03 */
[----:B------:R2:W-:Y:S01]  /*1410*/  @!P6 LDGSTS.E.BYPASS.LTC128B.128 [R249+0x2100], [R10.64], !P3 ;  /* 0x021000000af9efae */ /* 0x0005e2000d901d44 */
[----:B-----5:R-:W-:Y:S02]  /*1420*/  @!P6 LEA.HI R12, R0, R22, RZ, 0x3 ;  /* 0x00000016000ce211 */ /* 0x020fe400078f18ff */
[----:B------:R-:W-:Y:S02]  /*1430*/  @!P6 LEA.HI R0, R5, R23, RZ, 0x3 ;  /* 0x000000170500e211 */ /* 0x000fe400078f18ff */
[----:B------:R-:W3:Y:S01]  /*1440*/  SHFL.IDX PT, R5, R18, 0x3, 0x181f ;  /* 0x00781f0012057f89 */ /* 0x000ee200000e0000 */
[----:B------:R-:W-:Y:S02]  /*1450*/  @!P6 LOP3.LUT R12, R12, 0xfffffff8, RZ, 0xc0, !PT ;  /* 0xfffffff80c0ce812 */ /* 0x000fe400078ec0ff */
[----:B------:R-:W-:-:S03]  /*1460*/  @!P6 LOP3.LUT R0, R0, 0xfffffff8, RZ, 0xc0, !PT ;  /* 0xfffffff80000e812 */ /* 0x000fc600078ec0ff */
[----:B------:R-:W-:-:S04]  /*1470*/  @!P6 IMAD.WIDE R12, R12, 0x2, R6 ;  /* 0x000000020c0ce825 */ /* 0x000fc800078e0206 */
[----:B------:R-:W-:Y:S01]  /*1480*/  @!P6 IMAD.WIDE R6, R0, 0x2, R6 ;  /* 0x000000020006e825 */ /* 0x000fe200078e0206 */
[----:B------:R4:W-:Y:S03]  /*1490*/  @!P6 LDGSTS.E.BYPASS.LTC128B.128 [R249+0x6100], [R12.64], !P1 ;  /* 0x061000000cf9efae */ /* 0x0009e6000c901d44 */
[----:B------:R-:W-:Y:S01]  /*14a0*/  IMAD.SHL.U32 R0, R36, 0x40, RZ ;  /* 0x0000004024007824 */ /* 0x000fe200078e00ff */
[----:B------:R5:W-:Y:S01]  /*14b0*/  @!P6 LDGSTS.E.BYPASS.LTC128B.128 [R249+0xa100], [R6.64], !P2 ;  /* 0x0a10000006f9efae */ /* 0x000be2000d101d44 */
[----:B------:R-:W-:-:S03]  /*14c0*/  ISETP.GE.AND P6, PT, R2, c[0x0][0x1d4], PT ;  /* 0x0000750002007a0c */ /* 0x000fc60003fc6270 */
[----:B------:R-:W-:Y:S01]  /*14d0*/  LOP3.LUT R0, R0, 0x1c0, RZ, 0xc0, !PT ;  /* 0x000001c000007812 */ /* 0x000fe200078ec0ff */
[----:B--2---:R-:W-:-:S03]  /*14e0*/  IMAD R10, R38, c[0x0][0x1e8], RZ ;  /* 0x00007a00260a7a24 */ /* 0x004fc600078e02ff */
[----:B------:R-:W-:Y:S01]  /*14f0*/  SHF.R.U32.HI R11, RZ, 0x3, R0 ;  /* 0x00000003ff0b7819 */ /* 0x000fe20000011600 */
[C---:B------:R-:W-:Y:S01]  /*1500*/  IMAD R10, R37.reuse, c[0x0][0x1ec], R10 ;  /* 0x00007b00250a7a24 */ /* 0x040fe200078e020a */
[----:B----4-:R-:W-:Y:S01]  /*1510*/  LOP3.LUT R12, R0, 0x8, R30, 0xf8, !PT ;  /* 0x00000008000c7812 */ /* 0x010fe200078ef81e */
[----:B------:R-:W-:Y:S01]  /*1520*/  IMAD.SHL.U32 R13, R128, 0x40, RZ ;  /* 0x00000040800d7824 */ /* 0x000fe200078e00ff */
[----:B------:R-:W-:Y:S01]  /*1530*/  @!P0 SHF.R.S32.HI R0, RZ, 0x1f, R23 ;  /* 0x0000001fff008819 */ /* 0x000fe20000011417 */
[----:B-----5:R-:W-:Y:S01]  /*1540*/  IMAD.WIDE.U32 R6, R37, c[0x0][0x1e8], R8 ;  /* 0x00007a0025067a25 */ /* 0x020fe200078e0008 */
[----:B-1----:R-:W-:Y:S02]  /*1550*/  @!P0 LEA R8, P4, R2, R4, 0x1 ;  /* 0x0000000402088211 */ /* 0x002fe400078808ff */
[----:B------:R-:W-:Y:S01]  /*1560*/  @!P0 LEA.HI R0, R0, R23, RZ, 0x3 ;  /* 0x0000001700008211 */ /* 0x000fe200078f18ff */
[----:B------:R-:W-:Y:S01]  /*1570*/  IMAD.IADD R7, R7, 0x1, R10 ;  /* 0x0000000107077824 */ /* 0x000fe200078e020a */
[----:B---3--:R-:W-:Y:S01]  /*1580*/  @!P0 LEA.HI.X R9, R2, R5, R3, 0x1, P4 ;  /* 0x0000000502098211 */ /* 0x008fe200020f0c03 */
[----:B------:R-:W-:Y:S01]  /*1590*/  IMAD R10, R24, c[0x0][0x1f0], RZ ;  /* 0x00007c00180a7a24 */ /* 0x000fe200078e02ff */
[----:B------:R-:W-:Y:S01]  /*15a0*/  @!P0 LOP3.LUT R2, R14, 0xfffffff8, RZ, 0xc0, !PT ;  /* 0xfffffff80e028812 */ /* 0x000fe200078ec0ff */
[----:B------:R-:W-:Y:S01]  /*15b0*/  IMAD.WIDE.U32 R40, R25, c[0x0][0x1f0], R6 ;  /* 0x00007c0019287a25 */ /* 0x000fe200078e0006 */
[----:B------:R-:W-:Y:S01]  /*15c0*/  @!P0 LOP3.LUT R0, R0, 0xfffffff8, RZ, 0xc0, !PT ;  /* 0xfffffff800008812 */ /* 0x000fe200078ec0ff */
[----:B------:R1:W-:Y:S01]  /*15d0*/  @!P0 LDGSTS.E.BYPASS.LTC128B.128 [R249+0x3100], [R8.64], !P3 ;  /* 0x0310000008f98fae */ /* 0x0003e2000d901d44 */
[----:B------:R-:W-:Y:S01]  /*15e0*/  ISETP.GE.AND P3, PT, R16, 0x1, PT ;  /* 0x000000011000780c */ /* 0x000fe20003f66270 */
[--C-:B------:R-:W-:Y:S01]  /*15f0*/  @!P0 IMAD.WIDE R2, R2, 0x2, R4.reuse ;  /* 0x0000000202028825 */ /* 0x100fe200078e0204 */
[----:B------:R-:W-:Y:S01]  /*1600*/  ISETP.GE.AND P4, PT, R23, c[0x0][0x1d4], PT ;  /* 0x0000750017007a0c */ /* 0x000fe20003f86270 */
[----:B------:R2:W-:Y:S01]  /*1610*/  STL.64 [R1+0x18], R40 ;  /* 0x0000182801007387 */ /* 0x0005e20000100a00 */
[----:B------:R-:W-:Y:S01]  /*1620*/  LOP3.LUT R17, R12, R11, RZ, 0x3c, !PT ;  /* 0x0000000b0c117212 */ /* 0x000fe200078e3cff */
[----:B------:R-:W-:Y:S01]  /*1630*/  @!P0 IMAD.WIDE R4, R0, 0x2, R4 ;  /* 0x0000000200048825 */ /* 0x000fe200078e0204 */
[----:B------:R-:W-:Y:S01]  /*1640*/  LOP3.LUT R0, R29, 0xfffffff0, RZ, 0xc0, !PT ;  /* 0xfffffff01d007812 */ /* 0x000fe200078ec0ff */
[----:B------:R3:W-:Y:S01]  /*1650*/  @!P0 LDGSTS.E.BYPASS.LTC128B.128 [R249+0x7100], [R2.64], !P1 ;  /* 0x0710000002f98fae */ /* 0x0007e2000c901d44 */
[C---:B------:R-:W-:Y:S01]  /*1660*/  ISETP.GE.AND P1, PT, R16.reuse, 0x41, PT ;  /* 0x000000411000780c */ /* 0x040fe20003f26270 */
[----:B------:R-:W-:Y:S01]  /*1670*/  IMAD R10, R25, c[0x0][0x1f4], R10 ;  /* 0x00007d00190a7a24 */ /* 0x000fe200078e020a */
[----:B------:R-:W-:Y:S01]  /*1680*/  SEL R11, RZ, 0x1, P6 ;  /* 0x00000001ff0b7807 */ /* 0x000fe20003000000 */
[----:B------:R4:W-:Y:S01]  /*1690*/  @!P0 LDGSTS.E.BYPASS.LTC128B.128 [R249+0xb100], [R4.64], !P2 ;  /* 0x0b10000004f98fae */ /* 0x0009e2000d101d44 */
[----:B------:R-:W-:Y:S01]  /*16a0*/  IMAD.MOV.U32 R130, RZ, RZ, R40 ;  /* 0x000000ffff827224 */ /* 0x000fe200078e0028 */
[----:B------:R-:W-:Y:S01]  /*16b0*/  ISETP.GE.AND P2, PT, R16, 0x21, PT ;  /* 0x000000211000780c */ /* 0x000fe20003f46270 */
[----:B------:R-:W-:Y:S01]  /*16c0*/  IMAD.IADD R131, R41, 0x1, R10 ;  /* 0x0000000129837824 */ /* 0x000fe200078e020a */
[----:B------:R-:W0:Y:S01]  /*16d0*/  LDGDEPBAR ;  /* 0x00000000000079af */ /* 0x000e220000000000 */
[----:B------:R-:W-:-:S02]  /*16e0*/  IMAD.IADD R0, R125, 0x1, -R0 ;  /* 0x000000017d007824 */ /* 0x000fc400078e0a00 */
[----:B------:R-:W-:Y:S01]  /*16f0*/  IMAD R10, R38, c[0x0][0x210], RZ ;  /* 0x00008400260a7a24 */ /* 0x000fe200078e02ff */
[----:B------:R-:W-:Y:S03]  /*1700*/  STL.64 [R1+0x10], R130 ;  /* 0x0000108201007387 */ /* 0x000fe60000100a00 */
[----:B------:R-:W-:Y:S02]  /*1710*/  IMAD R10, R37, c[0x0][0x214], R10 ;  /* 0x00008500250a7a24 */ /* 0x000fe400078e020a */
[----:B---3--:R-:W-:-:S04]  /*1720*/  IMAD.WIDE.U32 R2, R31, R126, R130 ;  /* 0x0000007e1f027225 */ /* 0x008fc800078e0082 */
[----:B------:R-:W-:Y:S01]  /*1730*/  IMAD.IADD R3, R3, 0x1, R28 ;  /* 0x0000000103037824 */ /* 0x000fe200078e021c */
[----:B------:R-:W-:Y:S01]  /*1740*/  @P3 LEA R6, P0, R2, c[0x0][0x1c8], 0x1 ;  /* 0x0000720002063a11 */ /* 0x000fe200078008ff */
[----:B----4-:R-:W-:Y:S01]  /*1750*/  IMAD.IADD R5, R21, 0x1, R19 ;  /* 0x0000000115057824 */ /* 0x010fe200078e0213 */
[----:B------:R-:W-:Y:S01]  /*1760*/  SHF.R.S32.HI R4, RZ, 0x1f, R0 ;  /* 0x0000001fff047819 */ /* 0x000fe20000011400 */
[----:B------:R-:W-:Y:S01]  /*1770*/  IMAD.WIDE.U32 R18, R124, 0x40, RZ ;  /* 0x000000407c127825 */ /* 0x000fe200078e00ff */
[----:B------:R-:W-:Y:S02]  /*1780*/  @P3 LEA.HI.X R7, R2, c[0x0][0x1cc], R3, 0x1, P0 ;  /* 0x0000730002073a11 */ /* 0x000fe400000f0c03 */
[----:B-1----:R-:W-:Y:S02]  /*1790*/  @P2 LEA R8, P0, R124, R2, 0x5 ;  /* 0x000000027c082211 */ /* 0x002fe400078028ff */
[----:B------:R-:W-:Y:S01]  /*17a0*/  LEA.HI R15, R4, R0, RZ, 0x3 ;  /* 0x00000000040f7211 */ /* 0x000fe200078f18ff */
[----:B------:R1:W-:Y:S01]  /*17b0*/  @P3 LDGSTS.E.BYPASS.LTC128B.128 [R249+0xc100], [R6.64], !P6 ;  /* 0x0c10000006f93fae */ /* 0x0003e2000f101d44 */
[----:B------:R-:W-:-:S02]  /*17c0*/  @P2 LEA.HI.X R14, R124, R3, R128, 0x5, P0 ;  /* 0x000000037c0e2211 */ /* 0x000fc400000f2c80 */
[----:B------:R-:W-:Y:S01]  /*17d0*/  @P1 IADD3 R9, P0, R2, R18, RZ ;  /* 0x0000001202091210 */ /* 0x000fe20007f1e0ff */
[----:B------:R1:W-:Y:S01]  /*17e0*/  @P3 LDGSTS.E.BYPASS.LTC128B.128 [R249+0xf100], [R6.64+0x80], !P5 ;  /* 0x0f10008006f93fae */ /* 0x0003e2000e901d44 */
[----:B------:R-:W-:Y:S02]  /*17f0*/  LOP3.LUT R4, R15, 0xfffffff8, RZ, 0xc0, !PT ;  /* 0xfffffff80f047812 */ /* 0x000fe400078ec0ff */
[----:B------:R-:W-:Y:S01]  /*1800*/  @P1 IADD3.X R13, R3, R19, R13, P0, !PT ;  /* 0x00000013030d1210 */ /* 0x000fe200007fe40d */
[----:B------:R1:W-:Y:S01]  /*1810*/  @P3 LDGSTS.E.BYPASS.LTC128B.128 [R249+0x12100], [R6.64+0x100], !P4 ;  /* 0x1210010006f93fae */ /* 0x0003e2000e101d44 */
[----:B------:R-:W-:Y:S01]  /*1820*/  @P2 LEA R2, P0, R8, c[0x0][0x1c8], 0x1 ;  /* 0x0000720008022a11 */ /* 0x000fe200078008ff */
[----:B------:R-:W-:Y:S01]  /*1830*/  IMAD.IADD R12, R0, 0x1, -R4 ;  /* 0x00000001000c7824 */ /* 0x000fe200078e0a04 */
[----:B------:R-:W-:Y:S01]  /*1840*/  SEL R0, RZ, 0xffffffff, P5 ;  /* 0xffffffffff007807 */ /* 0x000fe20002800000 */
[----:B------:R-:W-:Y:S01]  /*1850*/  IMAD.MOV.U32 R4, RZ, RZ, R20 ;  /* 0x000000ffff047224 */ /* 0x000fe200078e0014 */
[----:B------:R-:W-:-:S02]  /*1860*/  @P2 LEA.HI.X R3, R8, c[0x0][0x1cc], R14, 0x1, P0 ;  /* 0x0000730008032a11 */ /* 0x000fc400000f0c0e */
[C---:B------:R-:W-:Y:S01]  /*1870*/  @P1 LEA R8, P0, R9.reuse, c[0x0][0x1c8], 0x1 ;  /* 0x0000720009081a11 */ /* 0x040fe200078008ff */
[----:B------:R-:W-:Y:S01]  /*1880*/  IMAD.SHL.U32 R0, R0, 0x2, RZ ;  /* 0x0000000200007824 */ /* 0x000fe200078e00ff */
[----:B------:R-:W-:Y:S01]  /*1890*/  LOP3.LUT P3, RZ, R12, 0x4, RZ, 0xc0, !PT ;  /* 0x000000040cff7812 */ /* 0x000fe2000786c0ff */
[----:B------:R3:W-:Y:S01]  /*18a0*/  @P2 LDGSTS.E.BYPASS.LTC128B.128 [R249+0xd100], [R2.64], !P6 ;  /* 0x0d10000002f92fae */ /* 0x0007e2000f101d44 */
[----:B------:R-:W-:Y:S01]  /*18b0*/  @P1 LEA.HI.X R9, R9, c[0x0][0x1cc], R13, 0x1, P0 ;  /* 0x0000730009091a11 */ /* 0x000fe200000f0c0d */
[----:B------:R-:W-:Y:S01]  /*18c0*/  IMAD.WIDE.U32 R4, R37, c[0x0][0x210], R4 ;  /* 0x0000840025047a25 */ /* 0x000fe200078e0004 */
[----:B------:R-:W-:Y:S01]  /*18d0*/  LOP3.LUT R11, R0, 0x2, R11, 0xe2, !PT ;  /* 0x00000002000b7812 */ /* 0x000fe200078ee20b */
[----:B------:R3:W-:Y:S01]  /*18e0*/  @P2 LDGSTS.E.BYPASS.LTC128B.128 [R249+0x10100], [R2.64+0x80], !P5 ;  /* 0x1010008002f92fae */ /* 0x0007e2000e901d44 */
[----:B------:R-:W-:Y:S01]  /*18f0*/  LOP3.LUT P0, RZ, R36, 0x2, RZ, 0xc0, !PT ;  /* 0x0000000224ff7812 */ /* 0x000fe2000780c0ff */
[----:B------:R-:W-:Y:S02]  /*1900*/  IMAD R0, R24, c[0x0][0x218], RZ ;  /* 0x0000860018007a24 */ /* 0x000fe400078e02ff */
[----:B------:R3:W-:Y:S01]  /*1910*/  @P2 LDGSTS.E.BYPASS.LTC128B.128 [R249+0x13100], [R2.64+0x100], !P4 ;  /* 0x1310010002f92fae */ /* 0x0007e2000e101d44 */
[----:B------:R-:W-:Y:S01]  /*1920*/  IMAD.IADD R5, R5, 0x1, R10 ;  /* 0x0000000105057824 */ /* 0x000fe200078e020a */
[----:B------:R-:W-:Y:S01]  /*1930*/  LOP3.LUT P2, RZ, R12, 0x2, RZ, 0xc0, !PT ;  /* 0x000000020cff7812 */ /* 0x000fe2000784c0ff */
[----:B------:R-:W-:Y:S01]  /*1940*/  IMAD R10, R25, c[0x0][0x21c], R0 ;  /* 0x00008700190a7a24 */ /* 0x000fe200078e0200 */
[----:B------:R4:W-:Y:S01]  /*1950*/  @P1 LDGSTS.E.BYPASS.LTC128B.128 [R249+0xe100], [R8.64], !P6 ;  /* 0x0e10000008f91fae */ /* 0x0009e2000f101d44 */
[----:B------:R-:W-:-:S02]  /*1960*/  IMAD R0, R27, 0x200, R17 ;  /* 0x000002001b007824 */ /* 0x000fc400078e0211 */
[----:B--2---:R-:W-:Y:S01]  /*1970*/  IMAD.WIDE.U32 R40, R25, c[0x0][0x218], R4 ;  /* 0x0000860019287a25 */ /* 0x004fe200078e0004 */
[----:B------:R4:W-:Y:S01]  /*1980*/  @P1 LDGSTS.E.BYPASS.LTC128B.128 [R249+0x11100], [R8.64+0x80], !P5 ;  /* 0x1110008008f91fae */ /* 0x0009e2000e901d44 */
[----:B------:R-:W-:Y:S02]  /*1990*/  SEL R4, RZ, 0x4, P4 ;  /* 0x00000004ff047807 */ /* 0x000fe40002000000 */
[----:B------:R-:W-:Y:S01]  /*19a0*/  IMAD.SHL.U32 R224, R0, 0x2, RZ ;  /* 0x0000000200e07824 */ /* 0x000fe200078e00ff */
[----:B------:R4:W-:Y:S01]  /*19b0*/  @P1 LDGSTS.E.BYPASS.LTC128B.128 [R249+0x14100], [R8.64+0x100], !P4 ;  /* 0x1410010008f91fae */ /* 0x0009e2000e101d44 */
[----:B------:R-:W-:Y:S02]  /*19c0*/  IMAD.IADD R23, R41, 0x1, R10 ;  /* 0x0000000129177824 */ /* 0x000fe400078e020a */
[----:B------:R-:W-:Y:S01]  /*19d0*/  IMAD.MOV.U32 R22, RZ, RZ, R40 ;  /* 0x000000ffff167224 */ /* 0x000fe200078e0028 */
[----:B------:R-:W0:Y:S01]  /*19e0*/  LDGDEPBAR ;  /* 0x00000000000079af */ /* 0x000e220000000000 */
[----:B------:R-:W-:-:S02]  /*19f0*/  IADD3 R0, R224, 0xc100, RZ ;  /* 0x0000c100e0007810 */ /* 0x000fc40007ffe0ff */
[----:B------:R-:W-:Y:S01]  /*1a00*/  IADD3 R231, R224, 0xc120, RZ ;  /* 0x0000c120e0e77810 */ /* 0x000fe20007ffe0ff */
[----:B------:R-:W-:Y:S01]  /*1a10*/  STL.64 [R1+0x38], R40 ;  /* 0x0000382801007387 */ /* 0x000fe20000100a00 */
[----:B------:R-:W-:-:S03]  /*1a20*/  @P0 IADD3 R231, R0, -0x20, RZ ;  /* 0xffffffe000e70810 */ /* 0x000fc60007ffe0ff */
[----:B------:R-:W-:Y:S01]  /*1a30*/  STL.64 [R1+0x28], R22 ;  /* 0x0000281601007387 */ /* 0x000fe20000100a00 */
[----:B------:R-:W-:Y:S01]  /*1a40*/  IADD3 R248, R231, 0x800, RZ ;  /* 0x00000800e7f87810 */ /* 0x000fe20007ffe0ff */
[----:B---3--:R-:W-:Y:S01]  /*1a50*/  IMAD.SHL.U32 R2, R12, 0x40, RZ ;  /* 0x000000400c027824 */ /* 0x008fe200078e00ff */
[----:B------:R-:W-:Y:S01]  /*1a60*/  LOP3.LUT R12, R11, R4, RZ, 0xfc, !PT ;  /* 0x000000040b0c7212 */ /* 0x000fe200078efcff */
[----:B------:R-:W-:Y:S01]  /*1a70*/  IMAD.SHL.U32 R3, R27, 0x8, RZ ;  /* 0x000000081b037824 */ /* 0x000fe200078e00ff */
[----:B------:R-:W-:Y:S01]  /*1a80*/  IADD3 R247, R231, 0x1000, RZ ;  /* 0x00001000e7f77810 */ /* 0x000fe20007ffe0ff */
[----:B------:R-:W-:Y:S01]  /*1a90*/  IMAD.SHL.U32 R4, R15, 0x40, RZ ;  /* 0x000000400f047824 */ /* 0x000fe200078e00ff */
[----:B------:R-:W-:Y:S02]  /*1aa0*/  LOP3.LUT R2, R2, 0x1c0, RZ, 0xc0, !PT ;  /* 0x000001c002027812 */ /* 0x000fe400078ec0ff */
[----:B------:R-:W-:Y:S02]  /*1ab0*/  IADD3 R246, R231, 0x1800, RZ ;  /* 0x00001800e7f67810 */ /* 0x000fe40007ffe0ff */
[----:B------:R-:W-:-:S02]  /*1ac0*/  LOP3.LUT R3, R2, 0x8, R3, 0xf8, !PT ;  /* 0x0000000802037812 */ /* 0x000fc400078ef803 */
[----:B------:R-:W-:Y:S01]  /*1ad0*/  SHF.R.U32.HI R2, RZ, 0x3, R2 ;  /* 0x00000003ff027819 */ /* 0x000fe20000011602 */
[----:B------:R-:W-:-:S04]  /*1ae0*/  DEPBAR.LE SB0, 0x1 ;  /* 0x000080400000791a */ /* 0x000fc80000000000 */
[----:B------:R-:W-:Y:S01]  /*1af0*/  LOP3.LUT R5, R3, R2, RZ, 0x3c, !PT ;  /* 0x0000000203057212 */ /* 0x000fe200078e3cff */
[----:B------:R-:W-:Y:S01]  /*1b00*/  IMAD.WIDE.U32 R2, R31, R34, R22 ;  /* 0x000000221f027225 */ /* 0x000fe200078e0016 */
[----:B------:R-:W-:Y:S01]  /*1b10*/  BAR.SYNC.DEFER_BLOCKING 0x0 ;  /* 0x0000000000007b1d */ /* 0x000fe20000010000 */
[----:B------:R-:W-:Y:S02]  /*1b20*/  IADD3 R245, R231, 0x2000, RZ ;  /* 0x00002000e7f57810 */ /* 0x000fe40007ffe0ff */
[----:B------:R-:W-:Y:S01]  /*1b30*/  LOP3.LUT R4, R5, 0xfffffe00, R4, 0xf8, !PT ;  /* 0xfffffe0005047812 */ /* 0x000fe200078ef804 */
[----:B------:R-:W-:Y:S01]  /*1b40*/  IMAD.IADD R0, R3, 0x1, R32 ;  /* 0x0000000103007824 */ /* 0x000fe200078e0220 */
[----:B-1----:R-:W-:Y:S01]  /*1b50*/  LEA R6, P0, R2, c[0x0][0x1f8], 0x1 ;  /* 0x00007e0002067a11 */ /* 0x002fe200078008ff */
[----:B------:R-:W-:Y:S01]  /*1b60*/  IMAD.MOV.U32 R5, RZ, RZ, 0x10 ;  /* 0x00000010ff057424 */ /* 0x000fe200078e00ff */
[----:B------:R-:W-:Y:S01]  /*1b70*/  IADD3 R244, R231, 0x2800, RZ ;  /* 0x00002800e7f47810 */ /* 0x000fe20007ffe0ff */
[----:B------:R-:W-:Y:S01]  /*1b80*/  IMAD.IADD R208, R4, 0x1, R208 ;  /* 0x0000000104d07824 */ /* 0x000fe200078e02d0 */
[----:B------:R-:W-:Y:S01]  /*1b90*/  LEA.HI.X R7, R2, c[0x0][0x1fc], R0, 0x1, P0 ;  /* 0x00007f0002077a11 */ /* 0x000fe200000f0c00 */
[----:B------:R-:W-:Y:S01]  /*1ba0*/  IMAD.MOV.U32 R0, RZ, RZ, c[0x0][0x208] ;  /* 0x00008200ff007624 */ /* 0x000fe200078e00ff */
[----:B------:R-:W-:Y:S01]  /*1bb0*/  SEL R5, R5, 0xfffffff0, !P2 ;  /* 0xfffffff005057807 */ /* 0x000fe20005000000 */
[----:B------:R-:W-:Y:S01]  /*1bc0*/  IMAD.MOV.U32 R2, RZ, RZ, 0x6 ;  /* 0x00000006ff027424 */ /* 0x000fe200078e00ff */
[----:B------:R-:W-:Y:S01]  /*1bd0*/  LEA R216, R208, 0x100, 0x1 ;  /* 0x00000100d0d87811 */ /* 0x000fe200078e08ff */
[----:B------:R-:W-:Y:S01]  /*1be0*/  IMAD.MOV.U32 R3, RZ, RZ, 0x20 ;  /* 0x00000020ff037424 */ /* 0x000fe200078e00ff */
[----:B------:R-:W-:Y:S01]  /*1bf0*/  IADD3 R243, R231, 0x3000, RZ ;  /* 0x00003000e7f37810 */ /* 0x000fe20007ffe0ff */
[C---:B------:R-:W-:Y:S01]  /*1c00*/  IMAD.SHL.U32 R17, R0.reuse, 0x40, RZ ;  /* 0x0000004000117824 */ /* 0x040fe200078e00ff */
[----:B------:R-:W-:Y:S01]  /*1c10*/  SHF.L.U64.HI R13, R0, R2, c[0x0][0x20c] ;  /* 0x00008300000d7619 */ /* 0x000fe20000010202 */
[----:B------:R-:W-:Y:S01]  /*1c20*/  IMAD R212, R5, 0x2, R216 ;  /* 0x0000000205d47824 */ /* 0x000fe200078e02d8 */
[----:B------:R-:W-:Y:S01]  /*1c30*/  SEL R0, R3, 0xffffffe0, !P3 ;  /* 0xffffffe003007807 */ /* 0x000fe20005800000 */
[----:B------:R-:W-:Y:S01]  /*1c40*/  IMAD.SHL.U32 R208, R208, 0x2, RZ ;  /* 0x00000002d0d07824 */ /* 0x000fe200078e00ff */
[----:B------:R-:W-:-:S02]  /*1c50*/  IADD3 R14, P1, P0, R17, 0x80, R6 ;  /* 0x00000080110e7810 */ /* 0x000fc4000783e006 */
[----:B------:R-:W-:Y:S01]  /*1c60*/  LOP3.LUT R3, R12, 0x1, RZ, 0xc0, !PT ;  /* 0x000000010c037812 */ /* 0x000fe200078ec0ff */
[C---:B------:R-:W-:Y:S01]  /*1c70*/  IMAD R216, R0.reuse, 0x2, R216 ;  /* 0x0000000200d87824 */ /* 0x040fe200078e02d8 */
[----:B------:R-:W-:Y:S01]  /*1c80*/  LDSM.16.M88.4 R156, [R208+0x100] ;  /* 0x00010000d09c783b */ /* 0x000fe20000000200 */
[----:B------:R-:W-:Y:S01]  /*1c90*/  IMAD R220, R0, 0x2, R212 ;  /* 0x0000000200dc7824 */ /* 0x000fe200078e02d4 */
[----:B------:R-:W-:Y:S02]  /*1ca0*/  IADD3.X R15, R13, RZ, R7, P1, P0 ;  /* 0x000000ff0d0f7210 */ /* 0x000fe40000fe0407 */
[----:B------:R-:W-:Y:S01]  /*1cb0*/  LDSM.16.M88.4 R192, [R208+0x4100] ;  /* 0x00410000d0c0783b */ /* 0x000fe20000000200 */
[C---:B------:R-:W-:Y:S02]  /*1cc0*/  IADD3 R10, P1, P0, R17.reuse, 0x100, R6 ;  /* 0x00000100110a7810 */ /* 0x040fe4000783e006 */
[----:B------:R-:W-:Y:S01]  /*1cd0*/  IADD3 R2, P2, R17, R6, RZ ;  /* 0x0000000611027210 */ /* 0x000fe20007f5e0ff */
[----:B------:R-:W-:Y:S01]  /*1ce0*/  LDSM.16.M88.4 R160, [R212] ;  /* 0x00000000d4a0783b */ /* 0x000fe20000000200 */
[----:B------:R-:W-:-:S02]  /*1cf0*/  ISETP.NE.U32.AND P3, PT, R3, 0x1, PT ;  /* 0x000000010300780c */ /* 0x000fc40003f65070 */
[C-C-:B------:R-:W-:Y:S01]  /*1d00*/  IADD3.X R11, R13.reuse, RZ, R7.reuse, P1, P0 ;  /* 0x000000ff0d0b7210 */ /* 0x140fe20000fe0407 */
[----:B------:R-:W-:Y:S01]  /*1d10*/  LDSM.16.M88.4 R196, [R212+0x4000] ;  /* 0x00400000d4c4783b */ /* 0x000fe20000000200 */
[----:B----4-:R-:W-:Y:S01]  /*1d20*/  IADD3 R8, P0, R2, R17, RZ ;  /* 0x0000001102087210 */ /* 0x010fe20007f1e0ff */
[----:B------:R-:W-:Y:S01]  /*1d30*/  IMAD.X R3, R13, 0x1, R7, P2 ;  /* 0x000000010d037824 */ /* 0x000fe200010e0607 */
[----:B------:R-:W-:Y:S01]  /*1d40*/  LOP3.LUT P1, RZ, R12, 0x2, RZ, 0xc0, !PT ;  /* 0x000000020cff7812 */ /* 0x000fe2000782c0ff */
[----:B------:R-:W-:Y:S01]  /*1d50*/  LDSM.16.M88.4 R184, [R216] ;  /* 0x00000000d8b8783b */ /* 0x000fe20000000200 */
[C---:B------:R-:W-:Y:S01]  /*1d60*/  ISETP.LT.OR P2, PT, R16.reuse, 0x1, P3 ;  /* 0x000000011000780c */ /* 0x040fe20001f41670 */
[----:B------:R-:W-:Y:S01]  /*1d70*/  IMAD.X R9, R3, 0x1, R13, P0 ;  /* 0x0000000103097824 */ /* 0x000fe200000e060d */
[----:B------:R-:W-:Y:S01]  /*1d80*/  ISETP.LT.OR P0, PT, R16, 0x1, !P1 ;  /* 0x000000011000780c */ /* 0x000fe20004f01670 */
[----:B------:R-:W-:Y:S01]  /*1d90*/  LDSM.16.M88.4 R200, [R216+0x4000] ;  /* 0x00400000d8c8783b */ /* 0x000fe20000000200 */
[----:B------:R-:W-:-:S02]  /*1da0*/  IADD3 R242, R231, 0x3800, RZ ;  /* 0x00003800e7f27810 */ /* 0x000fc40007ffe0ff */
[C---:B------:R-:W-:Y:S01]  /*1db0*/  IADD3 R241, R231.reuse, 0x4000, RZ ;  /* 0x00004000e7f17810 */ /* 0x040fe20007ffe0ff */
[----:B------:R-:W-:Y:S01]  /*1dc0*/  LDSM.16.M88.4 R188, [R220] ;  /* 0x00000000dcbc783b */ /* 0x000fe20000000200 */
[C---:B------:R-:W-:Y:S02]  /*1dd0*/  IADD3 R240, R231.reuse, 0x4800, RZ ;  /* 0x00004800e7f07810 */ /* 0x040fe40007ffe0ff */
[C---:B------:R-:W-:Y:S01]  /*1de0*/  IADD3 R239, R231.reuse, 0x5000, RZ ;  /* 0x00005000e7ef7810 */ /* 0x040fe20007ffe0ff */
[----:B------:R-:W-:Y:S01]  /*1df0*/  LDSM.16.M88.4 R204, [R220+0x4000] ;  /* 0x00400000dccc783b */ /* 0x000fe20000000200 */
[C---:B------:R-:W-:Y:S02]  /*1e00*/  IADD3 R238, R231.reuse, 0x5800, RZ ;  /* 0x00005800e7ee7810 */ /* 0x040fe40007ffe0ff */
[C---:B------:R-:W-:Y:S01]  /*1e10*/  IADD3 R237, R231.reuse, 0x6000, RZ ;  /* 0x00006000e7ed7810 */ /* 0x040fe20007ffe0ff */
[----:B------:R-:W-:Y:S01]  /*1e20*/  LDSM.16.M88.4 R208, [R208+0x8100] ;  /* 0x00810000d0d0783b */ /* 0x000fe20000000200 */
[----:B------:R-:W-:-:S02]  /*1e30*/  IADD3 R236, R231, 0x6800, RZ ;  /* 0x00006800e7ec7810 */ /* 0x000fc40007ffe0ff */
[C---:B------:R-:W-:Y:S01]  /*1e40*/  IADD3 R235, R231.reuse, 0x7000, RZ ;  /* 0x00007000e7eb7810 */ /* 0x040fe20007ffe0ff */
[----:B------:R-:W-:Y:S01]  /*1e50*/  LDSM.16.M88.4 R212, [R212+0x8000] ;  /* 0x00800000d4d4783b */ /* 0x000fe20000000200 */
[C---:B------:R-:W-:Y:S02]  /*1e60*/  IADD3 R234, R231.reuse, 0x7800, RZ ;  /* 0x00007800e7ea7810 */ /* 0x040fe40007ffe0ff */
[C---:B------:R-:W-:Y:S01]  /*1e70*/  IADD3 R233, R231.reuse, 0x8000, RZ ;  /* 0x00008000e7e97810 */ /* 0x040fe20007ffe0ff */
[----:B------:R-:W-:Y:S01]  /*1e80*/  LDSM.16.M88.4 R216, [R216+0x8000] ;  /* 0x00800000d8d8783b */ /* 0x000fe20000000200 */
[----:B------:R-:W-:-:S03]  /*1e90*/  IADD3 R232, R231, 0x8800, RZ ;  /* 0x00008800e7e87810 */ /* 0x000fc60007ffe0ff */
[----:B------:R-:W-:Y:S04]  /*1ea0*/  LDSM.16.M88.4 R220, [R220+0x8000] ;  /* 0x00800000dcdc783b */ /* 0x000fe80000000200 */
[----:B------:R-:W-:Y:S06]  /*1eb0*/  BAR.SYNC.DEFER_BLOCKING 0x0 ;  /* 0x0000000000007b1d */ /* 0x000fec0000010000 */
[----:B------:R-:W-:-:S04]  /*1ec0*/  DEPBAR.LE SB0, 0x0 ;  /* 0x000080000000791a */ /* 0x000fc80000000000 */
[----:B------:R-:W-:Y:S06]  /*1ed0*/  BAR.SYNC.DEFER_BLOCKING 0x0 ;  /* 0x0000000000007b1d */ /* 0x000fec0000010000 */
[----:B------:R-:W1:Y:S04]  /*1ee0*/  LDSM.16.M88.4 R20, [R224+0xc100] ;  /* 0x00c10000e014783b */ /* 0x000e680000000200 */
[----:B------:R-:W2:Y:S04]  /*1ef0*/  LDSM.16.M88.4 R28, [R224+0xc900] ;  /* 0x00c90000e01c783b */ /* 0x000ea80000000200 */
[----:B------:R-:W-:Y:S04]  /*1f00*/  LDSM.16.M88.4 R52, [R224+0xd100] ;  /* 0x00d10000e034783b */ /* 0x000fe80000000200 */
[----:B------:R-:W-:Y:S04]  /*1f10*/  LDSM.16.M88.4 R56, [R224+0xd900] ;  /* 0x00d90000e038783b */ /* 0x000fe80000000200 */
[----:B------:R-:W-:Y:S04]  /*1f20*/  LDSM.16.M88.4 R60, [R224+0xe100] ;  /* 0x00e10000e03c783b */ /* 0x000fe80000000200 */
[----:B------:R-:W-:Y:S04]  /*1f30*/  LDSM.16.M88.4 R64, [R224+0xe900] ;  /* 0x00e90000e040783b */ /* 0x000fe80000000200 */
[----:B------:R-:W3:Y:S04]  /*1f40*/  LDSM.16.M88.4 R48, [R231] ;  /* 0x00000000e730783b */ /* 0x000ee80000000200 */
[----:B------:R-:W4:Y:S04]  /*1f50*/  LDSM.16.M88.4 R44, [R231+0x800] ;  /* 0x00080000e72c783b */ /* 0x000f280000000200 */
[----:B------:R-:W-:Y:S04]  /*1f60*/  LDSM.16.M88.4 R76, [R231+0x1000] ;  /* 0x00100000e74c783b */ /* 0x000fe80000000200 */
[----:B------:R-:W5:Y:S04]  /*1f70*/  LDSM.16.M88.4 R88, [R231+0x1800] ;  /* 0x00180000e758783b */ /* 0x000f680000000200 */
[----:B------:R-:W4:Y:S01]  /*1f80*/  LDSM.16.M88.4 R112, [R231+0x2000] ;  /* 0x00200000e770783b */ /* 0x000f220000000200 */
[C---:B-1----:R-:W-:Y:S03]  /*1f90*/  HMMA.16816.F32.BF16 R32, R156.reuse, R22, RZ ;  /* 0x000000169c20723c */ /* 0x042fe600000418ff */
[----:B------:R-:W1:Y:S04]  /*1fa0*/  LDSM.16.M88.4 R116, [R231+0x2800] ;  /* 0x00280000e774783b */ /* 0x000e680000000200 */
[----:B------:R-:W-:Y:S01]  /*1fb0*/  @!PT LDS RZ, [RZ] ;  /* 0x00000000fffff984 */ /* 0x000fe20000000800 */
[----:B------:R-:W-:Y:S01]  /*1fc0*/  @!PT LDS RZ, [RZ] ;  /* 0x00000000fffff984 */ /* 0x000fe20000000800 */
[----:B------:R-:W-:Y:S01]  /*1fd0*/  @!PT LDS RZ, [RZ] ;  /* 0x00000000fffff984 */ /* 0x000fe20000000800 */
[----:B------:R1:W-:Y:S01]  /*1fe0*/  LDGSTS.E.BYPASS.LTC128B.128 [R249+0x100], [R6.64], !P2 ;  /* 0x0010000006f97fae */ /* 0x0003e2000d101d44 */
[----:B------:R-:W-:Y:S01]  /*1ff0*/  LOP3.LUT P2, RZ, R12, 0x4, RZ, 0xc0, !PT ;  /* 0x000000040cff7812 */ /* 0x000fe2000784c0ff */
[----:B--2---:R-:W-:Y:S02]  /*2000*/  HMMA.16816.F32.BF16 R24, R156, R28, RZ ;  /* 0x0000001c9c18723c */ /* 0x004fe400000418ff */
[----:B------:R2:W-:Y:S01]  /*2010*/  LDGSTS.E.BYPASS.LTC128B.128 [R249+0x3100], [R6.64+0x80], !P0 ;  /* 0x0310008006f97fae */ /* 0x0005e2000c101d44 */
[----:B------:R-:W-:-:S05]  /*2020*/  ISETP.LT.OR P0, PT, R16, 0x1, !P2 ;  /* 0x000000011000780c */ /* 0x000fca0005701670 */
[C---:B------:R-:W-:Y:S08]  /*2030*/  HMMA.16816.F32.BF16 R40, R156.reuse, R20, RZ ;  /* 0x000000149c28723c */ /* 0x040ff000000418ff */
[----:B------:R2:W-:Y:S01]  /*2040*/  LDGSTS.E.BYPASS.LTC128B.128 [R249+0x6100], [R6.64+0x100], !P0 ;  /* 0x0610010006f97fae */ /* 0x0005e2000c101d44 */
[C---:B------:R-:W-:Y:S01]  /*2050*/  ISETP.LT.OR P0, PT, R16.reuse, 0x21, P3 ;  /* 0x000000211000780c */ /* 0x040fe20001f01670 */
[----:B------:R-:W-:Y:S01]  /*2060*/  HMMA.16816.F32.BF16 R20, R156, R30, RZ ;  /* 0x0000001e9c14723c */ /* 0x000fe200000418ff */
[----:B------:R-:W-:-:S07]  /*2070*/  ISETP.LT.OR P3, PT, R16, 0x41, P3 ;  /* 0x000000411000780c */ /* 0x000fce0001f61670 */
[C---:B---3--:R-:W-:Y:S04]  /*2080*/  HMMA.16816.F32.BF16 R92, R160.reuse, R50, R32 ;  /* 0x00000032a05c723c */ /* 0x048fe80000041820 */
[----:B------:R3:W-:Y:S01]  /*2090*/  LDGSTS.E.BYPASS.LTC128B.128 [R249+0x1100], [R2.64], !P0 ;  /* 0x0110000002f97fae */ /* 0x0007e2000c101d44 */
[C---:B------:R-:W-:Y:S02]  /*20a0*/  ISETP.LT.OR P0, PT, R16.reuse, 0x21, !P1 ;  /* 0x000000211000780c */ /* 0x040fe40004f01670 */
[C---:B------:R-:W-:Y:S01]  /*20b0*/  ISETP.LT.OR P1, PT, R16.reuse, 0x41, !P1 ;  /* 0x000000411000780c */ /* 0x040fe20004f21670 */
[----:B----4-:R-:W-:Y:S08]  /*20c0*/  HMMA.16816.F32.BF16 R96, R160, R44, R24 ;  /* 0x0000002ca060723c */ /* 0x010ff00000041818 */
[----:B------:R-:W-:Y:S02]  /*20d0*/  HMMA.16816.F32.BF16 R28, R156, R56, RZ ;  /* 0x000000389c1c723c */ /* 0x000fe400000418ff */
[----:B------:R4:W-:Y:S01]  /*20e0*/  LDGSTS.E.BYPASS.LTC128B.128 [R249+0x4100], [R14.64], !P0 ;  /* 0x041000000ef97fae */ /* 0x0009e2000c101d44 */
[----:B------:R-:W-:-:S02]  /*20f0*/  ISETP.LT.OR P0, PT, R16, 0x21, !P2 ;  /* 0x000000211000780c */ /* 0x000fc40005701670 */
[----:B------:R-:W-:-:S03]  /*2100*/  ISETP.LT.OR P2, PT, R16, 0x41, !P2 ;  /* 0x000000411000780c */ /* 0x000fc60005741670 */
[----:B------:R-:W-:Y:S01]  /*2110*/  HMMA.16816.F32.BF16 R24, R156, R52, RZ ;  /* 0x000000349c18723c */ /* 0x000fe200000418ff */
[----:B---3--:R-:W-:-:S07]  /*2120*/  IMAD.MOV.U32 R2, RZ, RZ, 0x40 ;  /* 0x00000040ff027424 */ /* 0x008fce00078e00ff */
[----:B------:R3:W-:Y:S01]  /*2130*/  LDGSTS.E.BYPASS.LTC128B.128 [R249+0x7100], [R10.64], !P0 ;  /* 0x071000000af97fae */ /* 0x0007e2000c101d44 */
[----:B------:R-:W-:Y:S01]  /*2140*/  LOP3.LUT P0, RZ, R36, 0x4, RZ, 0xc0, !PT ;  /* 0x0000000424ff7812 */ /* 0x000fe2000780c0ff */
[C---:B------:R-:W-:Y:S02]  /*2150*/  HMMA.16816.F32.BF16 R32, R156.reuse, R54, RZ ;  /* 0x000000369c20723c */ /* 0x040fe400000418ff */
[----:B------:R3:W-:Y:S01]  /*2160*/  LDGSTS.E.BYPASS.LTC128B.128 [R249+0x2100], [R8.64], !P3 ;  /* 0x0210000008f97fae */ /* 0x0007e2000d901d44 */
[----:B------:R-:W-:Y:S02]  /*2170*/  SEL R2, R2, 0xffffffc0, !P0 ;  /* 0xffffffc002027807 */ /* 0x000fe40004000000 */
[----:B------:R-:W-:Y:S01]  /*2180*/  ISETP.GE.AND P0, PT, R121, 0x61, PT ;  /* 0x000000617900780c */ /* 0x000fe20003f06270 */
[----:B------:R3:W-:Y:S02]  /*2190*/  LDGSTS.E.BYPASS.LTC128B.128 [R249+0x5100], [R8.64+0x80], !P1 ;  /* 0x0510008008f97fae */ /* 0x0007e4000c901d44 */
[----:B------:R-:W-:Y:S01]  /*21a0*/  IMAD.IADD R230, R224, 0x1, R2 ;  /* 0x00000001e0e67824 */ /* 0x000fe200078e0202 */
[----:B------:R-:W-:Y:S01]  /*21b0*/  HMMA.16816.F32.BF16 R16, R156, R60, RZ ;  /* 0x0000003c9c10723c */ /* 0x000fe200000418ff */
[----:B------:R3:W-:Y:S01]  /*21c0*/  LDGSTS.E.BYPASS.LTC128B.128 [R249+0x8100], [R8.64+0x100], !P2 ;  /* 0x0810010008f97fae */ /* 0x0007e2000d101d44 */
[----:B------:R-:W-:-:S03]  /*21d0*/  IMAD.IADD R227, R2, 0x1, R231 ;  /* 0x0000000102e37824 */ /* 0x000fc600078e02e7 */
[----:B------:R-:W-:Y:S03]  /*21e0*/  LDSM.16.M88.4 R68, [R230+0xd900] ;  /* 0x00d90000e644783b */ /* 0x000fe60000000200 */
[----:B----4-:R-:W-:Y:S01]  /*21f0*/  HMMA.16816.F32.BF16 R12, R156, R62, RZ ;  /* 0x0000003e9c0c723c */ /* 0x010fe200000418ff */
[----:B------:R-:W4:Y:S04]  /*2200*/  LDSM.16.M88.4 R60, [R230+0xc900] ;  /* 0x00c90000e63c783b */ /* 0x000f280000000200 */
[----:B------:R-:W-:Y:S03]  /*2210*/  LDSM.16.M88.4 R72, [R230+0xd100] ;  /* 0x00d10000e648783b */ /* 0x000fe60000000200 */
[----:B------:R-:W-:Y:S01]  /*2220*/  HMMA.16816.F32.BF16 R100, R160, R48, R40 ;  /* 0x00000030a064723c */ /* 0x000fe20000041828 */
[----:B------:R-:W1:Y:S04]  /*2230*/  LDSM.16.M88.4 R48, [R230+0xc100] ;  /* 0x00c10000e630783b */ /* 0x000e680000000200 */
[----:B------:R-:W1:Y:S03]  /*2240*/  LDSM.16.M88.4 R80, [R230+0xe100] ;  /* 0x00e10000e650783b */ /* 0x000e660000000200 */
[----:B------:R-:W-:Y:S01]  /*2250*/  HMMA.16816.F32.BF16 R40, R156, R66, RZ ;  /* 0x000000429c28723c */ /* 0x000fe200000418ff */
[----:B------:R-:W1:Y:S04]  /*2260*/  LDSM.16.M88.4 R104, [R230+0xe900] ;  /* 0x00e90000e668783b */ /* 0x000e680000000200 */
[----:B------:R-:W1:Y:S03]  /*2270*/  LDSM.16.M88.4 R108, [R227] ;  /* 0x00000000e36c783b */ /* 0x000e660000000200 */
[----:B------:R-:W-:Y:S01]  /*2280*/  HMMA.16816.F32.BF16 R84, R160, R46, R20 ;  /* 0x0000002ea054723c */ /* 0x000fe20000041814 */
[----:B------:R-:W0:Y:S07]  /*2290*/  LDGDEPBAR ;  /* 0x00000000000079af */ /* 0x000e2e0000000000 */
[C---:B------:R-:W-:Y:S08]  /*22a0*/  HMMA.16816.F32.BF16 R20, R156.reuse, R58, RZ ;  /* 0x0000003a9c14723c */ /* 0x040ff000000418ff */
[----:B---3--:R-:W-:Y:S08]  /*22b0*/  HMMA.16816.F32.BF16 R8, R156, R64, RZ ;  /* 0x000000409c08723c */ /* 0x008ff000000418ff */
[C---:B-----5:R-:W-:Y:S08]  /*22c0*/  HMMA.16816.F32.BF16 R52, R160.reuse, R88, R28 ;  /* 0x00000058a034723c */ /* 0x060ff0000004181c */
[C---:B------:R-:W-:Y:S08]  /*22d0*/  HMMA.16816.F32.BF16 R64, R160.reuse, R76, R24 ;  /* 0x0000004ca040723c */ /* 0x040ff00000041818 */
[C---:B------:R-:W-:Y:S01]  /*22e0*/  HMMA.16816.F32.BF16 R56, R160.reuse, R78, R32 ;  /* 0x0000004ea038723c */ /* 0x040fe20000041820 */
[----:B------:R-:W3:Y:S07]  /*22f0*/  LDSM.16.M88.4 R76, [R227+0x800] ;  /* 0x00080000e34c783b */ /* 0x000eee0000000200 */
[C---:B------:R-:W-:Y:S08]  /*2300*/  HMMA.16816.F32.BF16 R32, R160.reuse, R114, R12 ;  /* 0x00000072a020723c */ /* 0x040ff0000004180c */
[C---:B-1----:R-:W-:Y:S08]  /*2310*/  HMMA.16816.F32.BF16 R24, R160.reuse, R118, R40 ;  /* 0x00000076a018723c */ /* 0x042ff00000041828 */
[C---:B------:R-:W-:Y:S08]  /*2320*/  HMMA.16816.F32.BF16 R44, R160.reuse, R90, R20 ;  /* 0x0000005aa02c723c */ /* 0x040ff00000041814 */
[----:B------:R-:W-:Y:S01]  /*2330*/  HMMA.16816.F32.BF16 R28, R160, R116, R8 ;  /* 0x00000074a01c723c */ /* 0x000fe20000041808 */
[----:B------:R-:W-:Y:S07]  /*2340*/  LDSM.16.M88.4 R116, [R231+0x3800] ;  /* 0x00380000e774783b */ /* 0x000fee0000000200 */
[----:B----4-:R-:W-:Y:S01]  /*2350*/  HMMA.16816.F32.BF16 R12, R184, R60, R96 ;  /* 0x0000003cb80c723c */ /* 0x010fe20000041860 */
[----:B------:R-:W1:Y:S07]  /*2360*/  LDSM.16.M88.4 R96, [R227+0x1000] ;  /* 0x00100000e360783b */ /* 0x000e6e0000000200 */
[----:B------:R-:W-:Y:S01]  /*2370*/  HMMA.16816.F32.BF16 R36, R160, R112, R16 ;  /* 0x00000070a024723c */ /* 0x000fe20000041810 */
[----:B------:R-:W-:Y:S07]  /*2380*/  LDSM.16.M88.4 R112, [R230+0xf100] ;  /* 0x00f10000e670783b */ /* 0x000fee0000000200 */
[C---:B------:R-:W-:Y:S01]  /*2390*/  HMMA.16816.F32.BF16 R20, R184.reuse, R48, R100 ;  /* 0x00000030b814723c */ /* 0x040fe20000041864 */
[----:B------:R-:W-:Y:S07]  /*23a0*/  LDSM.16.M88.4 R100, [R231+0x5800] ;  /* 0x00580000e764783b */ /* 0x000fee0000000200 */
[C---:B------:R-:W-:Y:S08]  /*23b0*/  HMMA.16816.F32.BF16 R8, R184.reuse, R62, R84 ;  /* 0x0000003eb808723c */ /* 0x040ff00000041854 */
[C---:B------:R-:W-:Y:S01]  /*23c0*/  HMMA.16816.F32.BF16 R84, R184.reuse, R68, R52 ;  /* 0x00000044b854723c */ /* 0x040fe20000041834 */
[----:B------:R-:W4:Y:S07]  /*23d0*/  LDSM.16.M88.4 R52, [R227+0x1800] ;  /* 0x00180000e334783b */ /* 0x000f2e0000000200 */
[C---:B------:R-:W-:Y:S08]  /*23e0*/  HMMA.16816.F32.BF16 R16, R184.reuse, R50, R92 ;  /* 0x00000032b810723c */ /* 0x040ff0000004185c */
[C---:B------:R-:W-:Y:S08]  /*23f0*/  HMMA.16816.F32.BF16 R88, R184.reuse, R72, R64 ;  /* 0x00000048b858723c */ /* 0x040ff00000041840 */
[C---:B------:R-:W-:Y:S08]  /*2400*/  HMMA.16816.F32.BF16 R92, R184.reuse, R74, R56 ;  /* 0x0000004ab85c723c */ /* 0x040ff00000041838 */
[C---:B------:R-:W-:Y:S01]  /*2410*/  HMMA.16816.F32.BF16 R64, R184.reuse, R82, R32 ;  /* 0x00000052b840723c */ /* 0x040fe20000041820 */
[----:B------:R-:W5:Y:S07]  /*2420*/  LDSM.16.M88.4 R32, [R227+0x2800] ;  /* 0x00280000e320783b */ /* 0x000f6e0000000200 */
[C---:B------:R-:W-:Y:S01]  /*2430*/  HMMA.16816.F32.BF16 R56, R184.reuse, R106, R24 ;  /* 0x0000006ab838723c */ /* 0x040fe20000041818 */
[----:B------:R-:W1:Y:S07]  /*2440*/  LDSM.16.M88.4 R24, [R224+0xf900] ;  /* 0x00f90000e018783b */ /* 0x000e6e0000000200 */
[C---:B------:R-:W-:Y:S01]  /*2450*/  HMMA.16816.F32.BF16 R72, R184.reuse, R70, R44 ;  /* 0x00000046b848723c */ /* 0x040fe2000004182c */
[----:B------:R-:W1:Y:S07]  /*2460*/  LDSM.16.M88.4 R44, [R227+0x2000] ;  /* 0x00200000e32c783b */ /* 0x000e6e0000000200 */
[C---:B------:R-:W-:Y:S01]  /*2470*/  HMMA.16816.F32.BF16 R60, R184.reuse, R104, R28 ;  /* 0x00000068b83c723c */ /* 0x040fe2000004181c */
[----:B------:R-:W1:Y:S04]  /*2480*/  LDSM.16.M88.4 R28, [R224+0xf100] ;  /* 0x00f10000e01c783b */ /* 0x000e680000000200 */
[----:B------:R-:W-:Y:S03]  /*2490*/  LDSM.16.M88.4 R104, [R224+0x11900] ;  /* 0x01190000e068783b */ /* 0x000fe60000000200 */
[----:B------:R-:W-:Y:S08]  /*24a0*/  HMMA.16816.F32.BF16 R68, R184, R80, R36 ;  /* 0x00000050b844723c */ /* 0x000ff00000041824 */
[C---:B------:R-:W-:Y:S01]  /*24b0*/  HMMA.16816.F32.BF16 R48, R188.reuse, R108, R20 ;  /* 0x0000006cbc30723c */ /* 0x040fe20000041814 */
[----:B------:R-:W2:Y:S07]  /*24c0*/  LDSM.16.M88.4 R20, [R224+0x10100] ;  /* 0x01010000e014783b */ /* 0x000eae0000000200 */
[C---:B---3--:R-:W-:Y:S08]  /*24d0*/  HMMA.16816.F32.BF16 R36, R188.reuse, R76, R12 ;  /* 0x0000004cbc24723c */ /* 0x048ff0000004180c */
[C---:B------:R-:W-:Y:S01]  /*24e0*/  HMMA.16816.F32.BF16 R40, R188.reuse, R110, R16 ;  /* 0x0000006ebc28723c */ /* 0x040fe20000041810 */
[----:B------:R-:W-:Y:S07]  /*24f0*/  LDSM.16.M88.4 R108, [R231+0x3000] ;  /* 0x00300000e76c783b */ /* 0x000fee0000000200 */
[C---:B------:R-:W-:Y:S08]  /*2500*/  HMMA.16816.F32.BF16 R16, R188.reuse, R78, R8 ;  /* 0x0000004ebc10723c */ /* 0x040ff00000041808 */
[C---:B-1----:R-:W-:Y:S08]  /*2510*/  HMMA.16816.F32.BF16 R12, R188.reuse, R96, R88 ;  /* 0x00000060bc0c723c */ /* 0x042ff00000041858 */
[C---:B------:R-:W-:Y:S01]  /*2520*/  HMMA.16816.F32.BF16 R8, R188.reuse, R98, R92 ;  /* 0x00000062bc08723c */ /* 0x040fe2000004185c */
[----:B------:R-:W1:Y:S04]  /*2530*/  LDSM.16.M88.4 R96, [R224+0x10900] ;  /* 0x01090000e060783b */ /* 0x000e680000000200 */
[----:B------:R-:W3:Y:S03]  /*2540*/  LDSM.16.M88.4 R92, [R224+0x11100] ;  /* 0x01110000e05c783b */ /* 0x000ee60000000200 */
[C---:B----4-:R-:W-:Y:S08]  /*2550*/  HMMA.16816.F32.BF16 R88, R188.reuse, R52, R84 ;  /* 0x00000034bc58723c */ /* 0x050ff00000041854 */
[C---:B------:R-:W-:Y:S08]  /*2560*/  HMMA.16816.F32.BF16 R84, R188.reuse, R54, R72 ;  /* 0x00000036bc54723c */ /* 0x040ff00000041848 */
[----:B-----5:R-:W-:Y:S08]  /*2570*/  HMMA.16816.F32.BF16 R72, R188, R32, R60 ;  /* 0x00000020bc48723c */ /* 0x020ff0000004183c */
[----:B------:R-:W-:Y:S01]  /*2580*/  HMMA.16816.F32.BF16 R60, R192, R24, R36 ;  /* 0x00000018c03c723c */ /* 0x000fe20000041824 */
[----:B------:R-:W4:Y:S07]  /*2590*/  LDSM.16.M88.4 R36, [R231+0x4000] ;  /* 0x00400000e724783b */ /* 0x000f2e0000000200 */
[C---:B------:R-:W-:Y:S08]  /*25a0*/  HMMA.16816.F32.BF16 R80, R188.reuse, R44, R68 ;  /* 0x0000002cbc50723c */ /* 0x040ff00000041844 */
[C---:B------:R-:W-:Y:S08]  /*25b0*/  HMMA.16816.F32.BF16 R76, R188.reuse, R46, R64 ;  /* 0x0000002ebc4c723c */ /* 0x040ff00000041840 */
[----:B------:R-:W-:Y:S01]  /*25c0*/  HMMA.16816.F32.BF16 R68, R188, R34, R56 ;  /* 0x00000022bc44723c */ /* 0x000fe20000041838 */
[----:B------:R-:W5:Y:S07]  /*25d0*/  LDSM.16.M88.4 R32, [R231+0x4800] ;  /* 0x00480000e720783b */ /* 0x000f6e0000000200 */
[C---:B------:R-:W-:Y:S08]  /*25e0*/  HMMA.16816.F32.BF16 R56, R192.reuse, R28, R48 ;  /* 0x0000001cc038723c */ /* 0x040ff00000041830 */
[C---:B------:R-:W-:Y:S01]  /*25f0*/  HMMA.16816.F32.BF16 R64, R192.reuse, R30, R40 ;  /* 0x0000001ec040723c */ /* 0x040fe20000041828 */
[----:B------:R-:W4:Y:S07]  /*2600*/  LDSM.16.M88.4 R28, [R231+0x5000] ;  /* 0x00500000e71c783b */ /* 0x000f2e0000000200 */
[C---:B------:R-:W-:Y:S08]  /*2610*/  HMMA.16816.F32.BF16 R52, R192.reuse, R26, R16 ;  /* 0x0000001ac034723c */ /* 0x040ff00000041810 */
[C---:B--2---:R-:W-:Y:S08]  /*2620*/  HMMA.16816.F32.BF16 R24, R192.reuse, R22, R8 ;  /* 0x00000016c018723c */ /* 0x044ff00000041808 */
[C---:B------:R-:W-:Y:S08]  /*2630*/  HMMA.16816.F32.BF16 R44, R192.reuse, R20, R12 ;  /* 0x00000014c02c723c */ /* 0x040ff0000004180c */
[C---:B-1----:R-:W-:Y:S01]  /*2640*/  HMMA.16816.F32.BF16 R20, R192.reuse, R96, R88 ;  /* 0x00000060c014723c */ /* 0x042fe20000041858 */
[----:B------:R-:W-:Y:S07]  /*2650*/  LDSM.16.M88.4 R88, [R230+0xf900] ;  /* 0x00f90000e658783b */ /* 0x000fee0000000200 */
[----:B---3--:R-:W-:Y:S08]  /*2660*/  HMMA.16816.F32.BF16 R8, R192, R94, R76 ;  /* 0x0000005ec008723c */ /* 0x008ff0000004184c */
[----:B------:R-:W-:Y:S08]  /*2670*/  HMMA.16816.F32.BF16 R56, R196, R108, R56 ;  /* 0x0000006cc438723c */ /* 0x000ff00000041838 */
[C---:B------:R-:W-:Y:S01]  /*2680*/  HMMA.16816.F32.BF16 R16, R192.reuse, R98, R84 ;  /* 0x00000062c010723c */ /* 0x040fe20000041854 */
[----:B------:R-:W-:Y:S07]  /*2690*/  LDSM.16.M88.4 R96, [R230+0x10900] ;  /* 0x01090000e660783b */ /* 0x000fee0000000200 */
[----:B------:R-:W-:Y:S01]  /*26a0*/  HMMA.16816.F32.BF16 R12, R192, R92, R80 ;  /* 0x0000005cc00c723c */ /* 0x000fe20000041850 */
[----:B------:R-:W-:Y:S07]  /*26b0*/  LDSM.16.M88.4 R92, [R230+0x10100] ;  /* 0x01010000e65c783b */ /* 0x000fee0000000200 */
[----:B------:R-:W-:Y:S08]  /*26c0*/  HMMA.16816.F32.BF16 R84, R196, R116, R60 ;  /* 0x00000074c454723c */ /* 0x000ff0000004183c */
[----:B------:R-:W-:Y:S08]  /*26d0*/  HMMA.16816.F32.BF16 R48, R192, R106, R68 ;  /* 0x0000006ac030723c */ /* 0x000ff00000041844 */
[----:B----4-:R-:W-:Y:S01]  /*26e0*/  HMMA.16816.F32.BF16 R60, R196, R38, R24 ;  /* 0x00000026c43c723c */ /* 0x010fe20000041818 */
[----:B------:R-:W1:Y:S07]  /*26f0*/  LDSM.16.M88.4 R24, [R227+0x3000] ;  /* 0x00300000e318783b */ /* 0x000e6e0000000200 */
[----:B------:R-:W-:Y:S01]  /*2700*/  HMMA.16816.F32.BF16 R40, R192, R104, R72 ;  /* 0x00000068c028723c */ /* 0x000fe20000041848 */
[----:B------:R-:W-:Y:S07]  /*2710*/  LDSM.16.M88.4 R104, [R230+0x11100] ;  /* 0x01110000e668783b */ /* 0x000fee0000000200 */
[C---:B------:R-:W-:Y:S01]  /*2720*/  HMMA.16816.F32.BF16 R72, R196.reuse, R110, R64 ;  /* 0x0000006ec448723c */ /* 0x040fe20000041840 */
[----:B------:R-:W2:Y:S07]  /*2730*/  LDSM.16.M88.4 R108, [R230+0x11900] ;  /* 0x01190000e66c783b */ /* 0x000eae0000000200 */
[C---:B-----5:R-:W-:Y:S08]  /*2740*/  HMMA.16816.F32.BF16 R68, R196.reuse, R32, R20 ;  /* 0x00000020c444723c */ /* 0x060ff00000041814 */
[----:B------:R-:W-:Y:S08]  /*2750*/  HMMA.16816.F32.BF16 R20, R196, R30, R8 ;  /* 0x0000001ec414723c */ /* 0x000ff00000041808 */
[----:B------:R-:W-:Y:S01]  /*2760*/  HMMA.16816.F32.BF16 R8, R200, R112, R56 ;  /* 0x00000070c808723c */ /* 0x000fe20000041838 */
[----:B------:R-:W3:Y:S07]  /*2770*/  LDSM.16.M88.4 R56, [R224+0x12100] ;  /* 0x01210000e038783b */ /* 0x000eee0000000200 */
[C---:B------:R-:W-:Y:S08]  /*2780*/  HMMA.16816.F32.BF16 R80, R196.reuse, R118, R52 ;  /* 0x00000076c450723c */ /* 0x040ff00000041834 */
[C---:B------:R-:W-:Y:S08]  /*2790*/  HMMA.16816.F32.BF16 R52, R196.reuse, R28, R12 ;  /* 0x0000001cc434723c */ /* 0x040ff0000004180c */
[C---:B------:R-:W-:Y:S01]  /*27a0*/  HMMA.16816.F32.BF16 R12, R196.reuse, R102, R48 ;  /* 0x00000066c40c723c */ /* 0x040fe20000041830 */
[----:B------:R-:W-:Y:S07]  /*27b0*/  LDSM.16.M88.4 R48, [R227+0x4000] ;  /* 0x00400000e330783b */ /* 0x000fee0000000200 */
[C---:B------:R-:W-:Y:S01]  /*27c0*/  HMMA.16816.F32.BF16 R76, R196.reuse, R36, R44 ;  /* 0x00000024c44c723c */ /* 0x040fe2000004182c */
[----:B------:R-:W4:Y:S07]  /*27d0*/  LDSM.16.M88.4 R44, [R227+0x3800] ;  /* 0x00380000e32c783b */ /* 0x000f2e0000000200 */
[C---:B------:R-:W-:Y:S08]  /*27e0*/  HMMA.16816.F32.BF16 R64, R196.reuse, R34, R16 ;  /* 0x00000022c440723c */ /* 0x040ff00000041810 */
[----:B------:R-:W-:Y:S08]  /*27f0*/  HMMA.16816.F32.BF16 R16, R196, R100, R40 ;  /* 0x00000064c410723c */ /* 0x000ff00000041828 */
[----:B------:R-:W-:Y:S08]  /*2800*/  HMMA.16816.F32.BF16 R28, R200, R114, R72 ;  /* 0x00000072c81c723c */ /* 0x000ff00000041848 */
[----:B-1----:R-:W-:Y:S08]  /*2810*/  HMMA.16816.F32.BF16 R8, R204, R24, R8 ;  /* 0x00000018cc08723c */ /* 0x002ff00000041808 */
[C---:B------:R-:W-:Y:S08]  /*2820*/  HMMA.16816.F32.BF16 R40, R200.reuse, R88, R84 ;  /* 0x00000058c828723c */ /* 0x040ff00000041854 */
[C---:B------:R-:W-:Y:S08]  /*2830*/  HMMA.16816.F32.BF16 R36, R200.reuse, R90, R80 ;  /* 0x0000005ac824723c */ /* 0x040ff00000041850 */
[C---:B--2---:R-:W-:Y:S01]  /*2840*/  HMMA.16816.F32.BF16 R88, R200.reuse, R110, R12 ;  /* 0x0000006ec858723c */ /* 0x044fe2000004180c */
[----:B------:R-:W1:Y:S07]  /*2850*/  LDSM.16.M88.4 R12, [R231+0x6000] ;  /* 0x00600000e70c783b */ /* 0x000e6e0000000200 */
[C---:B------:R-:W-:Y:S01]  /*2860*/  HMMA.16816.F32.BF16 R84, R200.reuse, R104, R52 ;  /* 0x00000068c854723c */ /* 0x040fe20000041834 */
[----:B------:R-:W2:Y:S07]  /*2870*/  LDSM.16.M88.4 R52, [R227+0x4800] ;  /* 0x00480000e334783b */ /* 0x000eae0000000200 */
[C---:B------:R-:W-:Y:S08]  /*2880*/  HMMA.16816.F32.BF16 R32, R200.reuse, R92, R76 ;  /* 0x0000005cc820723c */ /* 0x040ff0000004184c */
[C---:B------:R-:W-:Y:S08]  /*2890*/  HMMA.16816.F32.BF16 R60, R200.reuse, R94, R60 ;  /* 0x0000005ec83c723c */ /* 0x040ff0000004183c */
[----:B------:R-:W-:Y:S08]  /*28a0*/  HMMA.16816.F32.BF16 R92, R200, R108, R16 ;  /* 0x0000006cc85c723c */ /* 0x000ff00000041810 */
[----:B------:R-:W-:Y:S01]  /*28b0*/  HMMA.16816.F32.BF16 R16, R204, R26, R28 ;  /* 0x0000001acc10723c */ /* 0x000fe2000004181c */
[----:B------:R-:W5:Y:S07]  /*28c0*/  LDSM.16.M88.4 R28, [R224+0x12900] ;  /* 0x01290000e01c783b */ /* 0x000f6e0000000200 */
[----:B---3--:R-:W-:Y:S08]  /*28d0*/  HMMA.16816.F32.BF16 R8, R208, R56, R8 ;  /* 0x00000038d008723c */ /* 0x008ff00000041808 */
[----:B------:R-:W-:Y:S08]  /*28e0*/  HMMA.16816.F32.BF16 R64, R200, R98, R64 ;  /* 0x00000062c840723c */ /* 0x000ff00000041840 */
[C---:B----4-:R-:W-:Y:S01]  /*28f0*/  HMMA.16816.F32.BF16 R72, R204.reuse, R46, R36 ;  /* 0x0000002ecc48723c */ /* 0x050fe20000041824 */
[----:B------:R-:W3:Y:S07]  /*2900*/  LDSM.16.M88.4 R36, [R230+0x12100] ;  /* 0x01210000e624783b */ /* 0x000eee0000000200 */
[----:B------:R-:W-:Y:S01]  /*2910*/  HMMA.16816.F32.BF16 R24, R204, R44, R40 ;  /* 0x0000002ccc18723c */ /* 0x000fe20000041828 */
[----:B------:R-:W-:Y:S07]  /*2920*/  LDSM.16.M88.4 R40, [R224+0x13100] ;  /* 0x01310000e028783b */ /* 0x000fee0000000200 */
[----:B------:R-:W-:Y:S01]  /*2930*/  HMMA.16816.F32.BF16 R80, R200, R106, R20 ;  /* 0x0000006ac850723c */ /* 0x000fe20000041814 */
[----:B------:R-:W4:Y:S07]  /*2940*/  LDSM.16.M88.4 R20, [R227+0x5000] ;  /* 0x00500000e314783b */ /* 0x000f2e0000000200 */
[----:B------:R-:W-:Y:S01]  /*2950*/  HMMA.16816.F32.BF16 R16, R208, R58, R16 ;  /* 0x0000003ad010723c */ /* 0x000fe20000041810 */
[----:B------:R-:W-:Y:S07]  /*2960*/  LDSM.16.M88.4 R56, [R230+0x12900] ;  /* 0x01290000e638783b */ /* 0x000fee0000000200 */
[C---:B------:R-:W-:Y:S01]  /*2970*/  HMMA.16816.F32.BF16 R44, R204.reuse, R48, R32 ;  /* 0x00000030cc2c723c */ /* 0x040fe20000041820 */
[----:B------:R-:W3:Y:S07]  /*2980*/  LDSM.16.M88.4 R32, [R227+0x5800] ;  /* 0x00580000e320783b */ /* 0x000eee0000000200 */
[----:B------:R-:W-:Y:S01]  /*2990*/  HMMA.16816.F32.BF16 R76, R204, R50, R60 ;  /* 0x00000032cc4c723c */ /* 0x000fe2000004183c */
[----:B------:R-:W3:Y:S04]  /*29a0*/  LDSM.16.M88.4 R48, [R231+0x6800] ;  /* 0x00680000e730783b */ /* 0x000ee80000000200 */
[----:B------:R-:W-:Y:S03]  /*29b0*/  LDSM.16.M88.4 R60, [R224+0x13900] ;  /* 0x01390000e03c783b */ /* 0x000fe60000000200 */
[----:B-1----:R-:W-:Y:S08]  /*29c0*/  HMMA.16816.F32.BF16 R8, R212, R12, R8 ;  /* 0x0000000cd408723c */ /* 0x002ff00000041808 */
[----:B------:R-:W-:Y:S08]  /*29d0*/  HMMA.16816.F32.BF16 R68, R200, R96, R68 ;  /* 0x00000060c844723c */ /* 0x000ff00000041844 */
[----:B--2---:R-:W-:Y:S01]  /*29e0*/  HMMA.16816.F32.BF16 R96, R204, R54, R64 ;  /* 0x00000036cc60723c */ /* 0x004fe20000041840 */
[----:B------:R-:W1:Y:S07]  /*29f0*/  LDSM.16.M88.4 R64, [R227+0x6000] ;  /* 0x00600000e340783b */ /* 0x000e6e0000000200 */
[----:B-----5:R-:W-:Y:S08]  /*2a00*/  HMMA.16816.F32.BF16 R24, R208, R28, R24 ;  /* 0x0000001cd018723c */ /* 0x020ff00000041818 */
[----:B------:R-:W-:Y:S08]  /*2a10*/  HMMA.16816.F32.BF16 R16, R212, R14, R16 ;  /* 0x0000000ed410723c */ /* 0x000ff00000041810 */
[----:B---3--:R-:W-:Y:S08]  /*2a20*/  HMMA.16816.F32.BF16 R12, R216, R36, R8 ;  /* 0x00000024d80c723c */ /* 0x008ff00000041808 */
[C---:B------:R-:W-:Y:S08]  /*2a30*/  HMMA.16816.F32.BF16 R68, R204.reuse, R52, R68 ;  /* 0x00000034cc44723c */ /* 0x040ff00000041844 */
[C---:B----4-:R-:W-:Y:S08]  /*2a40*/  HMMA.16816.F32.BF16 R84, R204.reuse, R20, R84 ;  /* 0x00000014cc54723c */ /* 0x050ff00000041854 */
[----:B------:R-:W-:Y:S08]  /*2a50*/  HMMA.16816.F32.BF16 R80, R204, R22, R80 ;  /* 0x00000016cc50723c */ /* 0x000ff00000041850 */
[----:B------:R-:W-:Y:S08]  /*2a60*/  HMMA.16816.F32.BF16 R20, R208, R30, R72 ;  /* 0x0000001ed014723c */ /* 0x000ff00000041848 */
[C---:B------:R-:W-:Y:S08]  /*2a70*/  HMMA.16816.F32.BF16 R92, R204.reuse, R32, R92 ;  /* 0x00000020cc5c723c */ /* 0x040ff0000004185c */
[----:B------:R-:W-:Y:S01]  /*2a80*/  HMMA.16816.F32.BF16 R88, R204, R34, R88 ;  /* 0x00000022cc58723c */ /* 0x000fe20000041858 */
[----:B------:R-:W2:Y:S07]  /*2a90*/  LDSM.16.M88.4 R32, [R231+0x7000] ;  /* 0x00700000e720783b */ /* 0x000eae0000000200 */
[----:B------:R-:W-:Y:S08]  /*2aa0*/  HMMA.16816.F32.BF16 R24, R212, R48, R24 ;  /* 0x00000030d418723c */ /* 0x000ff00000041818 */
[----:B------:R-:W-:Y:S01]  /*2ab0*/  HMMA.16816.F32.BF16 R8, R216, R38, R16 ;  /* 0x00000026d808723c */ /* 0x000fe20000041810 */
[----:B------:R-:W-:Y:S07]  /*2ac0*/  LDSM.16.M88.4 R36, [R230+0x13100] ;  /* 0x01310000e624783b */ /* 0x000fee0000000200 */
[----:B------:R-:W-:Y:S01]  /*2ad0*/  HMMA.16816.F32.BF16 R52, R208, R40, R44 ;  /* 0x00000028d034723c */ /* 0x000fe2000004182c */
[----:B------:R-:W-:Y:S07]  /*2ae0*/  LDSM.16.M88.4 R44, [R227+0x6800] ;  /* 0x00680000e32c783b */ /* 0x000fee0000000200 */
[----:B-1----:R-:W-:Y:S08]  /*2af0*/  HMMA.16816.F32.BF16 R28, R220, R64, R12 ;  /* 0x00000040dc1c723c */ /* 0x002ff0000004180c */
[----:B------:R-:W-:Y:S01]  /*2b00*/  HMMA.16816.F32.BF16 R72, R208, R60, R68 ;  /* 0x0000003cd048723c */ /* 0x000fe20000041844 */
[----:B------:R-:W1:Y:S07]  /*2b10*/  LDSM.16.M88.4 R68, [R224+0x14100] ;  /* 0x01410000e044783b */ /* 0x000e6e0000000200 */
[----:B------:R-:W-:Y:S01]  /*2b20*/  HMMA.16816.F32.BF16 R12, R212, R50, R20 ;  /* 0x00000032d40c723c */ /* 0x000fe20000041814 */
[----:B------:R-:W-:Y:S07]  /*2b30*/  LDSM.16.M88.4 R48, [R227+0x7000] ;  /* 0x00700000e330783b */ /* 0x000fee0000000200 */
[----:B------:R-:W-:Y:S01]  /*2b40*/  HMMA.16816.F32.BF16 R20, R216, R56, R24 ;  /* 0x00000038d814723c */ /* 0x000fe20000041818 */
[----:B------:R-:W-:-:S04]  /*2b50*/  FMUL.FTZ R2, R28, c[0x0][0x320] ;  /* 0x0000c8001c027a20 */ /* 0x000fc80000410000 */
[----:B------:R3:W4:Y:S03]  /*2b60*/  MUFU.TANH R100, R2 ;  /* 0x0000000200647308 */ /* 0x0007260000002400 */
[----:B------:R-:W-:Y:S08]  /*2b70*/  HMMA.16816.F32.BF16 R8, R220, R66, R8 ;  /* 0x00000042dc08723c */ /* 0x000ff00000041808 */
[----:B------:R-:W-:Y:S01]  /*2b80*/  HMMA.16816.F32.BF16 R40, R208, R42, R76 ;  /* 0x0000002ad028723c */ /* 0x000fe2000004184c */
[----:B---3--:R-:W-:-:S07]  /*2b90*/  FMUL.FTZ R2, R29, c[0x0][0x320] ;  /* 0x0000c8001d027a20 */ /* 0x008fce0000410000 */
[----:B------:R-:W-:Y:S01]  /*2ba0*/  HMMA.16816.F32.BF16 R76, R208, R62, R96 ;  /* 0x0000003ed04c723c */ /* 0x000fe20000041860 */
[----:B------:R-:W3:Y:S01]  /*2bb0*/  LDSM.16.M88.4 R60, [R231+0x7800] ;  /* 0x00780000e73c783b */ /* 0x000ee20000000200 */
[----:B------:R5:W1:Y:S06]  /*2bc0*/  MUFU.TANH R99, R2 ;  /* 0x0000000200637308 */ /* 0x000a6c0000002400 */
[----:B--2---:R-:W-:Y:S08]  /*2bd0*/  HMMA.16816.F32.BF16 R16, R212, R32, R52 ;  /* 0x00000020d410723c */ /* 0x004ff00000041834 */
[----:B------:R-:W-:Y:S01]  /*2be0*/  HMMA.16816.F32.BF16 R12, R216, R58, R12 ;  /* 0x0000003ad80c723c */ /* 0x000fe2000004180c */
[----:B------:R-:W-:Y:S01]  /*2bf0*/  LDSM.16.M88.4 R56, [R224+0x14900] ;  /* 0x01490000e038783b */ /* 0x000fe20000000200 */
[----:B-----5:R-:W-:-:S04]  /*2c00*/  FMUL.FTZ R2, R30, c[0x0][0x320] ;  /* 0x0000c8001e027a20 */ /* 0x020fc80000410000 */
[----:B------:R2:W2:Y:S02]  /*2c10*/  MUFU.TANH R98, R2 ;  /* 0x0000000200627308 */ /* 0x0004a40000002400 */
[----:B------:R-:W-:Y:S01]  /*2c20*/  HMMA.16816.F32.BF16 R24, R212, R34, R40 ;  /* 0x00000022d418723c */ /* 0x000fe20000041828 */
[----:B------:R-:W5:Y:S04]  /*2c30*/  LDSM.16.M88.4 R32, [R230+0x13900] ;  /* 0x01390000e620783b */ /* 0x000f680000000200 */
[----:B------:R-:W-:Y:S03]  /*2c40*/  LDSM.16.M88.4 R40, [R227+0x7800] ;  /* 0x00780000e328783b */ /* 0x000fe60000000200 */
[----:B-1----:R-:W-:Y:S01]  /*2c50*/  HMMA.16816.F32.BF16 R64, R208, R68, R84 ;  /* 0x00000044d040723c */ /* 0x002fe20000041854 */
[----:B--2---:R-:W-:-:S07]  /*2c60*/  FMUL.FTZ R2, R31, c[0x0][0x320] ;  /* 0x0000c8001f027a20 */ /* 0x004fce0000410000 */
[----:B------:R-:W-:Y:S01]  /*2c70*/  HMMA.16816.F32.BF16 R28, R220, R44, R20 ;  /* 0x0000002cdc1c723c */ /* 0x000fe20000041814 */
[----:B------:R1:W2:Y:S07]  /*2c80*/  MUFU.TANH R97, R2 ;  /* 0x0000000200617308 */ /* 0x0002ae0000002400 */
[----:B------:R-:W-:Y:S08]  /*2c90*/  HMMA.16816.F32.BF16 R20, R216, R36, R16 ;  /* 0x00000024d814723c */ /* 0x000ff00000041810 */
[----:B---3--:R-:W-:Y:S01]  /*2ca0*/  HMMA.16816.F32.BF16 R16, R212, R60, R72 ;  /* 0x0000003cd410723c */ /* 0x008fe20000041848 */
[----:B-1----:R-:W-:-:S04]  /*2cb0*/  FMUL.FTZ R2, R8, c[0x0][0x320] ;  /* 0x0000c80008027a20 */ /* 0x002fc80000410000 */
[----:B------:R1:W3:Y:S03]  /*2cc0*/  MUFU.TANH R96, R2 ;  /* 0x0000000200607308 */ /* 0x0002e60000002400 */
[----:B------:R-:W-:Y:S01]  /*2cd0*/  HMMA.16816.F32.BF16 R52, R208, R70, R80 ;  /* 0x00000046d034723c */ /* 0x000fe20000041850 */
[----:B-1----:R-:W-:-:S04]  /*2ce0*/  FMUL.FTZ R2, R9, c[0x0][0x320] ;  /* 0x0000c80009027a20 */ /* 0x002fc80000410000 */
[----:B------:R1:W1:Y:S02]  /*2cf0*/  MUFU.TANH R87, R2 ;  /* 0x0000000200577308 */ /* 0x0002640000002400 */
[----:B-1----:R-:W-:-:S06]  /*2d00*/  FMUL.FTZ R2, R10, c[0x0][0x320] ;  /* 0x0000c8000a027a20 */ /* 0x002fcc0000410000 */
[----:B------:R1:W1:Y:S02]  /*2d10*/  MUFU.TANH R86, R2 ;  /* 0x0000000200567308 */ /* 0x0002640000002400 */
[----:B-1----:R-:W-:Y:S02]  /*2d20*/  FMUL.FTZ R2, R11, c[0x0][0x320] ;  /* 0x0000c8000b027a20 */ /* 0x002fe40000410000 */
[----:B------:R-:W-:Y:S01]  /*2d30*/  HMMA.16816.F32.BF16 R8, R220, R46, R12 ;  /* 0x0000002edc08723c */ /* 0x000fe2000004180c */
[----:B------:R-:W-:Y:S03]  /*2d40*/  LDSM.16.M88.4 R44, [R231+0x8800] ;  /* 0x00880000e72c783b */ /* 0x000fe60000000200 */
[----:B------:R1:W1:Y:S04]  /*2d50*/  MUFU.TANH R85, R2 ;  /* 0x0000000200557308 */ /* 0x0002680000002400 */
[----:B------:R-:W-:Y:S01]  /*2d60*/  HMMA.16816.F32.BF16 R12, R216, R38, R24 ;  /* 0x00000026d80c723c */ /* 0x000fe20000041818 */
[----:B------:R-:W2:Y:S07]  /*2d70*/  LDSM.16.M88.4 R36, [R231+0x8000] ;  /* 0x00800000e724783b */ /* 0x000eae0000000200 */
        /* <DEDUP_REMOVED lines=8> */
[----:B------:R-:W-:Y:S04]  /*2e00*/  HMMA.16816.F32.BF16 R28, R220, R48, R20 ;  /* 0x00000030dc1c723c */ /* 0x000fe80000041814 */
[----:B------:R1:W1:Y:S04]  /*2e10*/  MUFU.TANH R73, R2 ;  /* 0x0000000200497308 */ /* 0x0002680000002400 */
[----:B-----5:R-:W-:Y:S08]  /*2e20*/  HMMA.16816.F32.BF16 R20, R216, R32, R16 ;  /* 0x00000020d814723c */ /* 0x020ff00000041810 */
[----:B--2---:R-:W-:Y:S01]  /*2e30*/  HMMA.16816.F32.BF16 R16, R212, R36, R64 ;  /* 0x00000024d410723c */ /* 0x004fe20000041840 */
[----:B-1----:R-:W-:-:S04]  /*2e40*/  FMUL.FTZ R2, R8, c[0x0][0x320] ;  /* 0x0000c80008027a20 */ /* 0x002fc80000410000 */
[----:B------:R1:W2:Y:S02]  /*2e50*/  MUFU.TANH R72, R2 ;  /* 0x0000000200487308 */ /* 0x0002a40000002400 */
        /* <DEDUP_REMOVED lines=8> */
[----:B------:R-:W-:Y:S08]  /*2ee0*/  HMMA.16816.F32.BF16 R12, R216, R34, R24 ;  /* 0x00000022d80c723c */ /* 0x000ff00000041818 */
[----:B------:R-:W-:Y:S01]  /*2ef0*/  HMMA.16816.F32.BF16 R32, R212, R38, R52 ;  /* 0x00000026d420723c */ /* 0x000fe20000041834 */
[----:B------:R-:W-:Y:S01]  /*2f00*/  LDSM.16.M88.4 R36, [R230+0x14900] ;  /* 0x01490000e624783b */ /* 0x000fe20000000200 */
[----:B-----5:R-:W-:-:S03]  /*2f10*/  FMUL.FTZ R2, R28, c[0x0][0x320] ;  /* 0x0000c8001c027a20 */ /* 0x020fc60000410000 */
[----:B------:R-:W5:Y:S01]  /*2f20*/  LDSM.16.M88.4 R52, [R227+0x8000] ;  /* 0x00800000e334783b */ /* 0x000f620000000200 */
[----:B------:R2:W1:Y:S10]  /*2f30*/  MUFU.TANH R68, R2 ;  /* 0x0000000200447308 */ /* 0x0004740000002400 */
[----:B------:R-:W-:Y:S01]  /*2f40*/  HMMA.16816.F32.BF16 R12, R220, R42, R12 ;  /* 0x0000002adc0c723c */ /* 0x000fe2000004180c */
[----:B--2---:R-:W-:-:S07]  /*2f50*/  FMUL.FTZ R2, R29, c[0x0][0x320] ;  /* 0x0000c8001d027a20 */ /* 0x004fce0000410000 */
[----:B-1----:R-:W-:Y:S01]  /*2f60*/  HMMA.16816.F32.BF16 R24, R216, R48, R16 ;  /* 0x00000030d818723c */ /* 0x002fe20000041810 */
[----:B------:R1:W2:Y:S11]  /*2f70*/  MUFU.TANH R66, R2 ;  /* 0x0000000200427308 */ /* 0x0002b60000002400 */
[----:B------:R-:W-:Y:S04]  /*2f80*/  @!UPT UIADD3 URZ, URZ, URZ, URZ ;  /* 0x0000003f3f3ff290 */ /* 0x000fe8000fffe03f */
[----:B------:R-:W-:Y:S02]  /*2f90*/  FMUL.FTZ R12, R12, c[0x0][0x320] ;  /* 0x0000c8000c0c7a20 */ /* 0x000fe40000410000 */
[----:B-1----:R-:W-:Y:S02]  /*2fa0*/  FMUL.FTZ R2, R30, c[0x0][0x320] ;  /* 0x0000c8001e027a20 */ /* 0x002fe40000410000 */
[----:B------:R-:W-:Y:S02]  /*2fb0*/  FMUL.FTZ R13, R13, c[0x0][0x320] ;  /* 0x0000c8000d0d7a20 */ /* 0x000fe40000410000 */
[----:B------:R1:W1:Y:S01]  /*2fc0*/  MUFU.TANH R65, R2 ;  /* 0x0000000200417308 */ /* 0x0002620000002400 */
[----:B------:R-:W-:Y:S02]  /*2fd0*/  FMUL.FTZ R14, R14, c[0x0][0x320] ;  /* 0x0000c8000e0e7a20 */ /* 0x000fe40000410000 */
[----:B------:R-:W-:Y:S01]  /*2fe0*/  FMUL.FTZ R15, R15, c[0x0][0x320] ;  /* 0x0000c8000f0f7a20 */ /* 0x000fe20000410000 */
[----:B-----5:R-:W-:Y:S04]  /*2ff0*/  HMMA.16816.F32.BF16 R24, R220, R52, R24 ;  /* 0x00000034dc18723c */ /* 0x020fe80000041818 */
[----:B------:R-:W2:Y:S01]  /*3000*/  MUFU.TANH R43, R14 ;  /* 0x0000000e002b7308 */ /* 0x000ea20000002400 */
[----:B-1----:R-:W-:-:S07]  /*3010*/  FMUL.FTZ R2, R31, c[0x0][0x320] ;  /* 0x0000c8001f027a20 */ /* 0x002fce0000410000 */
[----:B------:R-:W1:Y:S01]  /*3020*/  MUFU.TANH R42, R15 ;  /* 0x0000000f002a7308 */ /* 0x000e620000002400 */
[----:B------:R-:W-:Y:S07]  /*3030*/  HMMA.16816.F32.BF16 R28, R220, R40, R20 ;  /* 0x00000028dc1c723c */ /* 0x000fee0000041814 */
[----:B------:R5:W1:Y:S01]  /*3040*/  MUFU.TANH R64, R2 ;  /* 0x0000000200407308 */ /* 0x000a620000002400 */
[----:B------:R-:W-:Y:S03]  /*3050*/  HMMA.16816.F32.BF16 R20, R208, R56, R92 ;  /* 0x00000038d014723c */ /* 0x000fe6000004185c */
[----:B------:R-:W-:-:S02]  /*3060*/  FMUL.FTZ R24, R24, c[0x0][0x320] ;  /* 0x0000c80018187a20 */ /* 0x000fc40000410000 */
[----:B------:R-:W-:Y:S02]  /*3070*/  FMUL.FTZ R25, R25, c[0x0][0x320] ;  /* 0x0000c80019197a20 */ /* 0x000fe40000410000 */
[----:B------:R-:W-:Y:S01]  /*3080*/  FMUL.FTZ R26, R26, c[0x0][0x320] ;  /* 0x0000c8001a1a7a20 */ /* 0x000fe20000410000 */
[----:B------:R-:W1:Y:S01]  /*3090*/  MUFU.TANH R41, R24 ;  /* 0x0000001800297308 */ /* 0x000e620000002400 */
[----:B------:R-:W-:Y:S02]  /*30a0*/  FMUL.FTZ R27, R27, c[0x0][0x320] ;  /* 0x0000c8001b1b7a20 */ /* 0x000fe40000410000 */
[----:B-----5:R-:W-:-:S05]  /*30b0*/  FMUL.FTZ R2, R8, c[0x0][0x320] ;  /* 0x0000c80008027a20 */ /* 0x020fca0000410000 */
[----:B------:R-:W1:Y:S01]  /*30c0*/  MUFU.TANH R40, R25 ;  /* 0x0000001900287308 */ /* 0x000e620000002400 */
[----:B------:R-:W-:Y:S02]  /*30d0*/  FMUL.FTZ R29, R29, c[0x0][0x320] ;  /* 0x0000c8001d1d7a20 */ /* 0x000fe40000410000 */
[----:B------:R-:W-:Y:S02]  /*30e0*/  FMUL.FTZ R30, R30, c[0x0][0x320] ;  /* 0x0000c8001e1e7a20 */ /* 0x000fe40000410000 */
[----:B------:R-:W-:-:S03]  /*30f0*/  FMUL.FTZ R31, R31, c[0x0][0x320] ;  /* 0x0000c8001f1f7a20 */ /* 0x000fc60000410000 */
[----:B------:R5:W1:Y:S01]  /*3100*/  MUFU.TANH R63, R2 ;  /* 0x00000002003f7308 */ /* 0x000a620000002400 */
[----:B------:R-:W-:Y:S07]  /*3110*/  HMMA.16816.F32.BF16 R16, R212, R44, R20 ;  /* 0x0000002cd410723c */ /* 0x000fee0000041814 */
[----:B------:R-:W1:Y:S01]  /*3120*/  MUFU.TANH R56, R29 ;  /* 0x0000001d00387308 */ /* 0x000e620000002400 */
[----:B------:R-:W-:Y:S01]  /*3130*/  HMMA.16816.F32.BF16 R20, R216, R50, R32 ;  /* 0x00000032d814723c */ /* 0x000fe20000041820 */
[----:B-----5:R-:W-:-:S06]  /*3140*/  FMUL.FTZ R2, R9, c[0x0][0x320] ;  /* 0x0000c80009027a20 */ /* 0x020fcc0000410000 */
[----:B------:R-:W1:Y:S08]  /*3150*/  MUFU.TANH R49, R30 ;  /* 0x0000001e00317308 */ /* 0x000e700000002400 */
[----:B------:R5:W1:Y:S01]  /*3160*/  MUFU.TANH R62, R2 ;  /* 0x00000002003e7308 */ /* 0x000a620000002400 */
[----:B------:R-:W-:Y:S07]  /*3170*/  HMMA.16816.F32.BF16 R16, R216, R36, R16 ;  /* 0x00000024d810723c */ /* 0x000fee0000041810 */
[----:B------:R-:W1:Y:S01]  /*3180*/  MUFU.TANH R48, R31 ;  /* 0x0000001f00307308 */ /* 0x000e620000002400 */
[----:B------:R-:W-:Y:S01]  /*3190*/  HMMA.16816.F32.BF16 R20, R220, R54, R20 ;  /* 0x00000036dc14723c */ /* 0x000fe20000041814 */
[----:B-----5:R-:W-:-:S06]  /*31a0*/  FMUL.FTZ R2, R10, c[0x0][0x320] ;  /* 0x0000c8000a027a20 */ /* 0x020fcc0000410000 */
[----:B------:R-:W1:Y:S08]  /*31b0*/  MUFU.TANH R45, R12 ;  /* 0x0000000c002d7308 */ /* 0x000e700000002400 */
[----:B------:R5:W1:Y:S08]  /*31c0*/  MUFU.TANH R61, R2 ;  /* 0x00000002003d7308 */ /* 0x000a700000002400 */
[----:B------:R-:W1:Y:S01]  /*31d0*/  MUFU.TANH R44, R13 ;  /* 0x0000000d002c7308 */ /* 0x000e620000002400 */
[----:B------:R-:W-:-:S02]  /*31e0*/  FMUL.FTZ R20, R20, c[0x0][0x320] ;  /* 0x0000c80014147a20 */ /* 0x000fc40000410000 */
[----:B------:R-:W-:Y:S02]  /*31f0*/  FMUL.FTZ R21, R21, c[0x0][0x320] ;  /* 0x0000c80015157a20 */ /* 0x000fe40000410000 */
[----:B------:R-:W-:Y:S02]  /*3200*/  FMUL.FTZ R22, R22, c[0x0][0x320] ;  /* 0x0000c80016167a20 */ /* 0x000fe40000410000 */
[----:B------:R-:W-:Y:S01]  /*3210*/  FMUL.FTZ R23, R23, c[0x0][0x320] ;  /* 0x0000c80017177a20 */ /* 0x000fe20000410000 */
[----:B------:R-:W1:Y:S01]  /*3220*/  MUFU.TANH R35, R20 ;  /* 0x0000001400237308 */ /* 0x000e620000002400 */
[----:B-----5:R-:W-:Y:S02]  /*3230*/  FMUL.FTZ R2, R11, c[0x0][0x320] ;  /* 0x0000c8000b027a20 */ /* 0x020fe40000410000 */
[----:B------:R-:W-:Y:S05]  /*3240*/  HMMA.16816.F32.BF16 R8, R208, R58, R88 ;  /* 0x0000003ad008723c */ /* 0x000fea0000041858 */
[----:B------:R5:W1:Y:S08]  /*3250*/  MUFU.TANH R60, R2 ;  /* 0x00000002003c7308 */ /* 0x000a700000002400 */
[----:B------:R1:W1:Y:S01]  /*3260*/  MUFU.TANH R34, R21 ;  /* 0x0000001500227308 */ /* 0x0002620000002400 */
[----:B-----5:R-:W-:-:S07]  /*3270*/  FMUL.FTZ R2, R28, c[0x0][0x320] ;  /* 0x0000c8001c027a20 */ /* 0x020fce0000410000 */
[----:B------:R1:W1:Y:S01]  /*3280*/  MUFU.TANH R32, R22 ;  /* 0x0000001600207308 */ /* 0x0002620000002400 */
[----:B------:R-:W5:Y:S02]  /*3290*/  LDSM.16.M88.4 R28, [R227+0x8800] ;  /* 0x00880000e31c783b */ /* 0x000f640000000200 */
[----:B------:R-:W-:Y:S01]  /*32a0*/  HMMA.16816.F32.BF16 R8, R212, R46, R8 ;  /* 0x0000002ed408723c */ /* 0x000fe20000041808 */
[----:B------:R-:W-:-:S04]  /*32b0*/  DEPBAR.LE SB0, 0x0 ;  /* 0x000080000000791a */ /* 0x000fc80000000000 */
[----:B------:R1:W1:Y:S08]  /*32c0*/  MUFU.TANH R57, R2 ;  /* 0x0000000200397308 */ /* 0x0002700000002400 */
[----:B------:R1:W1:Y:S08]  /*32d0*/  MUFU.TANH R37, R26 ;  /* 0x0000001a00257308 */ /* 0x0002700000002400 */
[----:B------:R1:W1:Y:S03]  /*32e0*/  MUFU.TANH R33, R27 ;  /* 0x0000001b00217308 */ /* 0x0002660000002400 */
[----:B------:R-:W-:Y:S08]  /*32f0*/  HMMA.16816.F32.BF16 R8, R216, R38, R8 ;  /* 0x00000026d808723c */ /* 0x000ff00000041808 */
[C---:B-----5:R-:W-:Y:S01]  /*3300*/  HMMA.16816.F32.BF16 R12, R220.reuse, R28, R16 ;  /* 0x0000001cdc0c723c */ /* 0x060fe20000041810 */
[----:B------:R1:W1:Y:S11]  /*3310*/  MUFU.TANH R29, R23 ;  /* 0x00000017001d7308 */ /* 0x0002760000002400 */
[----:B------:R-:W-:Y:S04]  /*3320*/  @!UPT UIADD3 URZ, URZ, URZ, URZ ;  /* 0x0000003f3f3ff290 */ /* 0x000fe8000fffe03f */
[----:B------:R-:W-:Y:S08]  /*3330*/  HMMA.16816.F32.BF16 R8, R220, R30, R8 ;  /* 0x0000001edc08723c */ /* 0x000ff00000041808 */
[----:B------:R-:W-:Y:S02]  /*3340*/  FMUL.FTZ R12, R12, c[0x0][0x320] ;  /* 0x0000c8000c0c7a20 */ /* 0x000fe40000410000 */
[----:B------:R-:W-:-:S02]  /*3350*/  FMUL.FTZ R13, R13, c[0x0][0x320] ;  /* 0x0000c8000d0d7a20 */ /* 0x000fc40000410000 */
[----:B------:R-:W-:Y:S01]  /*3360*/  FMUL.FTZ R14, R14, c[0x0][0x320] ;  /* 0x0000c8000e0e7a20 */ /* 0x000fe20000410000 */
[----:B------:R1:W1:Y:S01]  /*3370*/  MUFU.TANH R28, R12 ;  /* 0x0000000c001c7308 */ /* 0x0002620000002400 */
[----:B------:R-:W-:-:S10]  /*3380*/  FMUL.FTZ R15, R15, c[0x0][0x320] ;  /* 0x0000c8000f0f7a20 */ /* 0x000fd40000410000 */
[----:B------:R-:W-:Y:S02]  /*3390*/  FMUL.FTZ R8, R8, c[0x0][0x320] ;  /* 0x0000c80008087a20 */ /* 0x000fe40000410000 */
        /* <DEDUP_REMOVED lines=14> */
[----:B------:R-:W-:-:S02]  /*3480*/  SHF.L.U64.HI R9, R124, 0x6, R128 ;  /* 0x000000067c097819 */ /* 0x000fc40000010280 */
[----:B------:R-:W-:Y:S01]  /*3490*/  SHF.R.S32.HI R2, RZ, 0x1f, R6 ;  /* 0x0000001fff027819 */ /* 0x000fe20000011406 */
[----:B------:R-:W-:Y:S02]  /*34a0*/  IMAD R3, R123, R6, RZ ;  /* 0x000000067b037224 */ /* 0x000fe400078e02ff */
        /* <DEDUP_REMOVED lines=25> */
.L_x_23:
[----:B-1234-:R-:W-:Y:S01]  /*3640*/  LOP3.LUT R2, R122, 0xffffffe0, RZ, 0xc0, !PT ;  /* 0xffffffe07a027812 */ /* 0x01efe200078ec0ff */
[----:B------:R-:W-:Y:S01]  /*3650*/  IMAD.IADD R6, R121, 0x1, R120 ;  /* 0x0000000179067824 */ /* 0x000fe200078e0278 */
[----:B------:R-:W-:Y:S01]  /*3660*/  STL [R1+0x64], R185 ;  /* 0x000064b901007387 */ /* 0x000fe20000100800 */
[----:B------:R-:W-:-:S02]  /*3670*/  IMAD.SHL.U32 R225, R4, 0x2, RZ ;  /* 0x0000000204e17824 */ /* 0x000fc400078e00ff */
[----:B------:R-:W-:Y:S01]  /*3680*/  IMAD.IADD R2, R125, 0x1, -R2 ;  /* 0x000000017d027824 */ /* 0x000fe200078e0a02 */
[----:B------:R-:W-:Y:S01]  /*3690*/  STL [R1+0x60], R184 ;  /* 0x000060b801007387 */ /* 0x000fe20000100800 */
[----:B------:R-:W-:Y:S01]  /*36a0*/  IMAD R226, R5, 0x2, R225 ;  /* 0x0000000205e27824 */ /* 0x000fe200078e02e1 */
[C---:B------:R-:W-:Y:S02]  /*36b0*/  LEA R229, R0.reuse, R225, 0x1 ;  /* 0x000000e100e57211 */ /* 0x040fe400078e08ff */
[----:B------:R-:W-:Y:S01]  /*36c0*/  SHF.R.S32.HI R3, RZ, 0x1f, R2 ;  /* 0x0000001fff037819 */ /* 0x000fe20000011402 */
[----:B------:R1:W-:Y:S01]  /*36d0*/  STL [R1+0x5c], R163 ;  /* 0x00005ca301007387 */ /* 0x0003e20000100800 */
[----:B------:R-:W-:Y:S02]  /*36e0*/  IMAD R228, R0, 0x2, R226 ;  /* 0x0000000200e47824 */ /* 0x000fe400078e02e2 */
[----:B------:R-:W-:Y:S01]  /*36f0*/  LEA.HI R3, R3, R2, RZ, 0x2 ;  /* 0x0000000203037211 */ /* 0x000fe200078f10ff */
[----:B------:R-:W-:Y:S03]  /*3700*/  STL [R1+0x58], R162 ;  /* 0x000058a201007387 */ /* 0x000fe60000100800 */
[----:B------:R-:W-:Y:S01]  /*3710*/  LOP3.LUT R3, R3, 0x7ffffffc, RZ, 0xc0, !PT ;  /* 0x7ffffffc03037812 */ /* 0x000fe200078ec0ff */
[----:B------:R-:W-:Y:S03]  /*3720*/  STL [R1+0x54], R161 ;  /* 0x000054a101007387 */ /* 0x000fe60000100800 */
[----:B------:R-:W-:Y:S01]  /*3730*/  IADD3 R2, R2, -R3, RZ ;  /* 0x8000000302027210 */ /* 0x000fe20007ffe0ff */
[----:B------:R-:W-:Y:S04]  /*3740*/  STL [R1+0x50], R160 ;  /* 0x000050a001007387 */ /* 0x000fe80000100800 */
[----:B------:R-:W-:Y:S01]  /*3750*/  IMAD R2, R2, -0x2, R6 ;  /* 0xfffffffe02027824 */ /* 0x000fe200078e0206 */
[----:B------:R-:W-:Y:S04]  /*3760*/  STL [R1+0x4c], R159 ;  /* 0x00004c9f01007387 */ /* 0x000fe80000100800 */
[C---:B------:R-:W-:Y:S01]  /*3770*/  ISETP.GT.AND P3, PT, R2.reuse, RZ, PT ;  /* 0x000000ff0200720c */ /* 0x040fe20003f64270 */
[----:B------:R-:W-:Y:S01]  /*3780*/  STL [R1+0x48], R158 ;  /* 0x0000489e01007387 */ /* 0x000fe20000100800 */
[----:B------:R-:W-:-:S02]  /*3790*/  ISETP.GT.AND P2, PT, R2, 0x1, PT ;  /* 0x000000010200780c */ /* 0x000fc40003f44270 */
[----:B------:R-:W-:Y:S01]  /*37a0*/  ISETP.GT.AND P1, PT, R2, 0x8, PT ;  /* 0x000000080200780c */ /* 0x000fe20003f24270 */
[----:B------:R-:W-:Y:S01]  /*37b0*/  STL [R1+0x44], R157 ;  /* 0x0000449d01007387 */ /* 0x000fe20000100800 */
[----:B------:R-:W-:Y:S02]  /*37c0*/  FSEL R7, R100, -INF , P3 ;  /* 0xff80000064077808 */ /* 0x000fe40001800000 */
[----:B------:R-:W-:Y:S01]  /*37d0*/  FSEL R8, R99, -INF , P2 ;  /* 0xff80000063087808 */ /* 0x000fe20001000000 */
[----:B------:R2:W-:Y:S01]  /*37e0*/  STL [R1+0x40], R156 ;  /* 0x0000409c01007387 */ /* 0x0005e20000100800 */
[----:B------:R-:W-:Y:S02]  /*37f0*/  FSEL R16, R98, -INF , P3 ;  /* 0xff80000062107808 */ /* 0x000fe40001800000 */
[----:B------:R-:W-:Y:S01]  /*3800*/  ISETP.GT.AND P3, PT, R2, 0x9, PT ;  /* 0x000000090200780c */ /* 0x000fe20003f64270 */
[----:B------:R-:W-:Y:S01]  /*3810*/  LDSM.16.MT88.4 R52, [R225+0x900] ;  /* 0x00090000e134783b */ /* 0x000fe20000004200 */
[----:B------:R-:W-:-:S02]  /*3820*/  FSEL R9, R96, -INF , P1 ;  /* 0xff80000060097808 */ /* 0x000fc40000800000 */
[----:B------:R-:W-:Y:S01]  /*3830*/  FMNMX.FTZ R100, R7, R8, !PT ;  /* 0x0000000807647209 */ /* 0x000fe20007810000 */
[----:B------:R-:W-:Y:S01]  /*3840*/  LDSM.16.MT88.4 R80, [R229+0x3900] ;  /* 0x00390000e550783b */ /* 0x000fe20000004200 */
[----:B------:R-:W-:Y:S02]  /*3850*/  FSEL R17, R97, -INF , P2 ;  /* 0xff80000061117808 */ /* 0x000fe40001000000 */
[----:B------:R-:W-:Y:S01]  /*3860*/  ISETP.GT.AND P2, PT, R2, 0x10, PT ;  /* 0x000000100200780c */ /* 0x000fe20003f44270 */
[----:B------:R-:W0:Y:S01]  /*3870*/  LDGDEPBAR ;  /* 0x00000000000079af */ /* 0x000e220000000000 */
        /* <DEDUP_REMOVED lines=23> */
[----:B------:R-:W-:Y:S02]  /*39f0*/  FSEL R27, R69, -INF , P2 ;  /* 0xff800000451b7808 */ /* 0x000fe40001000000 */
[----:B------:R-:W-:Y:S01]  /*3a00*/  ISETP.GT.AND P2, PT, R2, 0x28, PT ;  /* 0x000000280200780c */ /* 0x000fe20003f44270 */
[----:B------:R-:W-:Y:S01]  /*3a10*/  LDSM.16.MT88.4 R68, [R228+0x900] ;  /* 0x00090000e444783b */ /* 0x000fe20000004200 */
[----:B------:R-:W-:Y:S02]  /*3a20*/  FSEL R103, R66, -INF , P3 ;  /* 0xff80000042677808 */ /* 0x000fe40001800000 */
[----:B------:R-:W-:Y:S02]  /*3a30*/  FMNMX.FTZ R100, R124, R100, !PT ;  /* 0x000000647c647209 */ /* 0x000fe40007810000 */
[----:B------:R-:W-:-:S02]  /*3a40*/  FSEL R127, R65, -INF , P1 ;  /* 0xff800000417f7808 */ /* 0x000fc40000800000 */
[----:B------:R-:W-:Y:S02]  /*3a50*/  ISETP.GT.AND P1, PT, R2, 0x29, PT ;  /* 0x000000290200780c */ /* 0x000fe40003f24270 */
[----:B------:R-:W-:Y:S02]  /*3a60*/  FSEL R102, R63, -INF , P2 ;  /* 0xff8000003f667808 */ /* 0x000fe40001000000 */
[----:B------:R-:W-:Y:S02]  /*3a70*/  FMNMX.FTZ R100, R103, R100, !PT ;  /* 0x0000006467647209 */ /* 0x000fe40007810000 */
[----:B------:R-:W-:Y:S02]  /*3a80*/  FSEL R126, R64, -INF , P3 ;  /* 0xff800000407e7808 */ /* 0x000fe40001800000 */
[----:B------:R-:W-:Y:S01]  /*3a90*/  ISETP.GT.AND P3, PT, R2, 0x30, PT ;  /* 0x000000300200780c */ /* 0x000fe20003f64270 */
[----:B------:R-:W-:Y:S01]  /*3aa0*/  LDSM.16.MT88.4 R64, [R226+0x3100] ;  /* 0x00310000e240783b */ /* 0x000fe20000004200 */
[----:B------:R-:W-:-:S02]  /*3ab0*/  FSEL R101, R62, -INF , P1 ;  /* 0xff8000003e657808 */ /* 0x000fc40000800000 */
[----:B------:R-:W-:Y:S02]  /*3ac0*/  FMNMX.FTZ R100, R102, R100, !PT ;  /* 0x0000006466647209 */ /* 0x000fe40007810000 */
[----:B------:R-:W-:Y:S02]  /*3ad0*/  FSEL R125, R61, -INF , P2 ;  /* 0xff8000003d7d7808 */ /* 0x000fe40001000000 */
[----:B------:R-:W-:Y:S02]  /*3ae0*/  ISETP.GT.AND P2, PT, R2, 0x31, PT ;  /* 0x000000310200780c */ /* 0x000fe40003f44270 */
[----:B------:R-:W-:Y:S02]  /*3af0*/  FSEL R94, R57, -INF , P3 ;  /* 0xff800000395e7808 */ /* 0x000fe40001800000 */
[----:B------:R-:W-:Y:S02]  /*3b00*/  FMNMX.FTZ R3, R16, R17, !PT ;  /* 0x0000001110037209 */ /* 0x000fe40007810000 */
[----:B------:R-:W-:-:S02]  /*3b10*/  FMNMX.FTZ R100, R101, R100, !PT ;  /* 0x0000006465647209 */ /* 0x000fc40007810000 */
[----:B------:R-:W-:Y:S02]  /*3b20*/  FSEL R128, R60, -INF , P1 ;  /* 0xff8000003c807808 */ /* 0x000fe40000800000 */
[----:B------:R-:W-:Y:S01]  /*3b30*/  ISETP.GT.AND P1, PT, R2, 0x38, PT ;  /* 0x000000380200780c */ /* 0x000fe20003f24270 */
[----:B------:R-:W-:Y:S01]  /*3b40*/  LDSM.16.MT88.4 R60, [R225+0x3100] ;  /* 0x00310000e13c783b */ /* 0x000fe20000004200 */
[----:B------:R-:W-:Y:S02]  /*3b50*/  FSEL R252, R56, -INF , P2 ;  /* 0xff80000038fc7808 */ /* 0x000fe40001000000 */
[----:B------:R-:W-:Y:S01]  /*3b60*/  FMNMX.FTZ R3, R18, R3, !PT ;  /* 0x0000000312037209 */ /* 0x000fe20007810000 */
[----:B------:R-:W-:Y:S01]  /*3b70*/  LDSM.16.MT88.4 R56, [R228+0x100] ;  /* 0x00010000e438783b */ /* 0x000fe20000004200 */
[----:B------:R-:W-:Y:S02]  /*3b80*/  FMNMX.FTZ R100, R94, R100, !PT ;  /* 0x000000645e647209 */ /* 0x000fe40007810000 */
[----:B------:R-:W-:-:S02]  /*3b90*/  FSEL R89, R49, -INF , P3 ;  /* 0xff80000031597808 */ /* 0x000fc40001800000 */
[----:B------:R-:W-:Y:S02]  /*3ba0*/  ISETP.GT.AND P3, PT, R2, 0x39, PT ;  /* 0x000000390200780c */ /* 0x000fe40003f64270 */
[----:B------:R-:W-:Y:S02]  /*3bb0*/  FSEL R251, R45, -INF , P1 ;  /* 0xff8000002dfb7808 */ /* 0x000fe40000800000 */
[----:B------:R-:W-:Y:S02]  /*3bc0*/  FMNMX.FTZ R3, R19, R3, !PT ;  /* 0x0000000313037209 */ /* 0x000fe40007810000 */
[----:B------:R-:W-:Y:S02]  /*3bd0*/  FMNMX.FTZ R100, R252, R100, !PT ;  /* 0x00000064fc647209 */ /* 0x000fe40007810000 */
[----:B------:R-:W-:Y:S02]  /*3be0*/  FSEL R108, R48, -INF , P2 ;  /* 0xff800000306c7808 */ /* 0x000fe40001000000 */
[----:B------:R-:W-:Y:S01]  /*3bf0*/  ISETP.GT.AND P2, PT, R2, 0x40, PT ;  /* 0x000000400200780c */ /* 0x000fe20003f44270 */
[----:B------:R-:W-:Y:S01]  /*3c00*/  LDSM.16.MT88.4 R48, [R226+0x900] ;  /* 0x00090000e230783b */ /* 0x000fe20000004200 */
[----:B------:R-:W-:-:S02]  /*3c10*/  FSEL R250, R44, -INF , P3 ;  /* 0xff8000002cfa7808 */ /* 0x000fc40001800000 */
[----:B------:R-:W-:Y:S01]  /*3c20*/  FMNMX.FTZ R3, R24, R3, !PT ;  /* 0x0000000318037209 */ /* 0x000fe20007810000 */
[----:B------:R-:W-:Y:S01]  /*3c30*/  LDSM.16.MT88.4 R44, [R229+0x900] ;  /* 0x00090000e52c783b */ /* 0x000fe20000004200 */
[----:B------:R-:W-:Y:S02]  /*3c40*/  FMNMX.FTZ R100, R251, R100, !PT ;  /* 0x00000064fb647209 */ /* 0x000fe40007810000 */
[----:B------:R-:W-:Y:S02]  /*3c50*/  FSEL R95, R43, -INF , P1 ;  /* 0xff8000002b5f7808 */ /* 0x000fe40000800000 */
[----:B------:R-:W-:Y:S02]  /*3c60*/  ISETP.GT.AND P1, PT, R2, 0x41, PT ;  /* 0x000000410200780c */ /* 0x000fe40003f24270 */
[----:B-1----:R-:W-:Y:S02]  /*3c70*/  FSEL R163, R41, -INF , P2 ;  /* 0xff80000029a37808 */ /* 0x002fe40001000000 */
[----:B------:R-:W-:-:S02]  /*3c80*/  FMNMX.FTZ R3, R25, R3, !PT ;  /* 0x0000000319037209 */ /* 0x000fc40007810000 */
[----:B------:R-:W-:Y:S02]  /*3c90*/  FMNMX.FTZ R100, R250, R100, !PT ;  /* 0x00000064fa647209 */ /* 0x000fe40007810000 */
[----:B------:R-:W-:Y:S02]  /*3ca0*/  FSEL R130, R42, -INF , P3 ;  /* 0xff8000002a827808 */ /* 0x000fe40001800000 */
[----:B------:R-:W-:Y:S02]  /*3cb0*/  ISETP.GT.AND P3, PT, R2, 0x48, PT ;  /* 0x000000480200780c */ /* 0x000fe40003f64270 */
[----:B------:R-:W-:Y:S02]  /*3cc0*/  FSEL R107, R40, -INF , P1 ;  /* 0xff800000286b7808 */ /* 0x000fe40000800000 */
[----:B------:R-:W-:Y:S02]  /*3cd0*/  FMNMX.FTZ R3, R26, R3, !PT ;  /* 0x000000031a037209 */ /* 0x000fe40007810000 */
[----:B------:R-:W-:-:S02]  /*3ce0*/  FMNMX.FTZ R100, R163, R100, !PT ;  /* 0x00000064a3647209 */ /* 0x000fc40007810000 */
[----:B------:R-:W-:Y:S02]  /*3cf0*/  FSEL R98, R37, -INF , P2 ;  /* 0xff80000025627808 */ /* 0x000fe40001000000 */
[----:B------:R-:W-:Y:S02]  /*3d00*/  ISETP.GT.AND P2, PT, R2, 0x49, PT ;  /* 0x000000490200780c */ /* 0x000fe40003f44270 */
        /* <DEDUP_REMOVED lines=25> */
[----:B------:R-:W-:Y:S01]  /*3ea0*/  FMNMX.FTZ R2, R89, R2, !PT ;  /* 0x0000000259027209 */ /* 0x000fe20007810000 */
[----:B------:R-:W-:Y:S01]  /*3eb0*/  LDSM.16.MT88.4 R20, [R225+0x100] ;  /* 0x00010000e114783b */ /* 0x000fe20000004200 */
[----:B------:R-:W-:Y:S02]  /*3ec0*/  FMNMX.FTZ R100, R110, R100, !PT ;  /* 0x000000646e647209 */ /* 0x000fe40007810000 */
[----:B------:R-:W-:Y:S02]  /*3ed0*/  FMNMX.FTZ R2, R108, R2, !PT ;  /* 0x000000026c027209 */ /* 0x000fe40007810000 */
[----:B------:R-:W-:Y:S02]  /*3ee0*/  FMNMX.FTZ R100, R93, R100, !PT ;  /* 0x000000645d647209 */ /* 0x000fe40007810000 */
[----:B------:R-:W-:-:S02]  /*3ef0*/  FMNMX.FTZ R2, R95, R2, !PT ;  /* 0x000000025f027209 */ /* 0x000fc40007810000 */
[----:B--2---:R-:W-:Y:S01]  /*3f00*/  FSEL R156, R36, -INF , P3 ;  /* 0xff800000249c7808 */ /* 0x004fe20001800000 */
[----:B------:R-:W1:Y:S01]  /*3f10*/  SHFL.BFLY PT, R3, R100, 0x2, 0x1f ;  /* 0x0c401f0064037f89 */ /* 0x000e6200000e0000 */
[----:B------:R-:W-:Y:S02]  /*3f20*/  FMNMX.FTZ R2, R130, R2, !PT ;  /* 0x0000000282027209 */ /* 0x000fe40007810000 */
[----:B------:R-:W-:Y:S02]  /*3f30*/  FSEL R162, R30, -INF , P2 ;  /* 0xff8000001ea27808 */ /* 0x000fe40001000000 */
[----:B------:R-:W-:Y:S02]  /*3f40*/  FMNMX.FTZ R2, R98, R2, !PT ;  /* 0x0000000262027209 */ /* 0x000fe40007810000 */
[----:B------:R-:W-:Y:S02]  /*3f50*/  FSEL R111, R31, -INF , P1 ;  /* 0xff8000001f6f7808 */ /* 0x000fe40000800000 */
        /* <DEDUP_REMOVED lines=16> */
[----:B------:R-:W1:Y:S02]  /*4060*/  SHFL.BFLY PT, R6, R3, 0x1, 0x1f ;  /* 0x0c201f0003067f89 */ /* 0x000e6400000e0000 */
[----:B------:R2:W-:Y:S02]  /*4070*/  MUFU.EX2 R96, R2 ;  /* 0x0000000200607308 */ /* 0x0005e40000000800 */
[----:B--2---:R-:W-:-:S06]  /*4080*/  FFMA.FTZ R2, R8, c[0x0][0x2d0], -R12 ;  /* 0x0000b40008027a23 */ /* 0x004fcc000001080c */
[----:B------:R2:W3:Y:S01]  /*4090*/  MUFU.EX2 R157, R2 ;  /* 0x00000002009d7308 */ /* 0x0004e20000000800 */
[----:B-1----:R-:W-:Y:S01]  /*40a0*/  FMNMX.FTZ R3, R3, R6, !PT ;  /* 0x0000000603037209 */ /* 0x002fe20007810000 */
[----:B------:R-:W-:-:S03]  /*40b0*/  FFMA.FTZ R6, R14, c[0x0][0x2d0], -R12 ;  /* 0x0000b4000e067a23 */ /* 0x000fc6000001080c */
[----:B------:R-:W-:-:S03]  /*40c0*/  FSETP.NEU.FTZ.AND P1, PT, R3, -INF , PT ;  /* 0xff8000000300780b */ /* 0x000fc60003f3d000 */
[----:B------:R1:W-:Y:S01]  /*40d0*/  MUFU.EX2 R161, R6 ;  /* 0x0000000600a17308 */ /* 0x0003e20000000800 */
[----:B--2---:R-:W-:Y:S01]  /*40e0*/  FFMA.FTZ R2, R9, c[0x0][0x2d0], -R12 ;  /* 0x0000b40009027a23 */ /* 0x004fe2000001080c */
[----:B---3--:R-:W-:-:S06]  /*40f0*/  F2FP.BF16.PACK_AB R8, R157, R96 ;  /* 0x000000609d08723e */ /* 0x008fcc00000010ff */
[----:B------:R2:W-:Y:S01]  /*4100*/  MUFU.EX2 R131, R2 ;  /* 0x0000000200837308 */ /* 0x0005e20000000800 */
[----:B-1----:R-:W-:-:S07]  /*4110*/  FFMA.FTZ R6, R15, c[0x0][0x2d0], -R12 ;  /* 0x0000b4000f067a23 */ /* 0x002fce000001080c */
[----:B------:R-:W-:Y:S01]  /*4120*/  MUFU.EX2 R87, R6 ;  /* 0x0000000600577308 */ /* 0x000fe20000000800 */
[----:B--2---:R-:W-:-:S07]  /*4130*/  FFMA.FTZ R2, R10, c[0x0][0x2d0], -R12 ;  /* 0x0000b4000a027a23 */ /* 0x004fce000001080c */
[----:B------:R1:W2:Y:S02]  /*4140*/  MUFU.EX2 R97, R2 ;  /* 0x0000000200617308 */ /* 0x0002a40000000800 */
[----:B-1----:R-:W-:Y:S01]  /*4150*/  FFMA.FTZ R2, R11, c[0x0][0x2d0], -R12 ;  /* 0x0000b4000b027a23 */ /* 0x002fe2000001080c */
[----:B--2---:R-:W-:-:S05]  /*4160*/  F2FP.BF16.PACK_AB R10, R97, R131 ;  /* 0x00000083610a723e */ /* 0x004fca00000010ff */
[----:B------:R1:W-:Y:S02]  /*4170*/  MUFU.EX2 R158, R2 ;  /* 0x00000002009e7308 */ /* 0x0003e40000000800 */
[----:B-1----:R-:W-:-:S06]  /*4180*/  FFMA.FTZ R2, R13, c[0x0][0x2d0], -R12 ;  /* 0x0000b4000d027a23 */ /* 0x002fcc000001080c */
[----:B------:R1:W-:Y:S02]  /*4190*/  MUFU.EX2 R160, R2 ;  /* 0x0000000200a07308 */ /* 0x0003e40000000800 */
[----:B-1----:R-:W-:-:S05]  /*41a0*/  FMUL.FTZ R2, R3, c[0x0][0x2d0] ;  /* 0x0000b40003027a20 */ /* 0x002fca0000410000 */
[----:B------:R-:W-:-:S05]  /*41b0*/  FSEL R2, R2, RZ, P1 ;  /* 0x000000ff02027208 */ /* 0x000fca0000800000 */
[--C-:B------:R-:W-:Y:S02]  /*41c0*/  FFMA.FTZ R6, R16, c[0x0][0x2d0], -R2.reuse ;  /* 0x0000b40010067a23 */ /* 0x100fe40000010802 */
[--C-:B------:R-:W-:Y:S02]  /*41d0*/  FFMA.FTZ R4, R18, c[0x0][0x2d0], -R2.reuse ;  /* 0x0000b40012047a23 */ /* 0x100fe40000010802 */
[----:B------:R1:W-:Y:S01]  /*41e0*/  MUFU.EX2 R15, R6 ;  /* 0x00000006000f7308 */ /* 0x0003e20000000800 */
[----:B------:R-:W-:-:S07]  /*41f0*/  FFMA.FTZ R0, R27, c[0x0][0x2d0], -R2 ;  /* 0x0000b4001b007a23 */ /* 0x000fce0000010802 */
[----:B------:R2:W-:Y:S01]  /*4200*/  MUFU.EX2 R13, R4 ;  /* 0x00000004000d7308 */ /* 0x0005e20000000800 */
[----:B-1----:R-:W-:-:S07]  /*4210*/  FFMA.FTZ R6, R17, c[0x0][0x2d0], -R2 ;  /* 0x0000b40011067a23 */ /* 0x002fce0000010802 */
[----:B------:R-:W-:Y:S01]  /*4220*/  MUFU.EX2 R185, R0 ;  /* 0x0000000000b97308 */ /* 0x000fe20000000800 */
[----:B--2---:R-:W-:-:S07]  /*4230*/  FFMA.FTZ R4, R19, c[0x0][0x2d0], -R2 ;  /* 0x0000b40013047a23 */ /* 0x004fce0000010802 */
[----:B------:R-:W1:Y:S01]  /*4240*/  MUFU.EX2 R14, R6 ;  /* 0x00000006000e7308 */ /* 0x000e620000000800 */
[----:B------:R-:W2:Y:S07]  /*4250*/  LDSM.16.MT88.4 R16, [R226+0x100] ;  /* 0x00010000e210783b */ /* 0x000eae0000004200 */
[----:B------:R3:W4:Y:S01]  /*4260*/  MUFU.EX2 R129, R4 ;  /* 0x0000000400817308 */ /* 0x0007220000000800 */
[----:B-1----:R-:W-:Y:S02]  /*4270*/  F2FP.BF16.PACK_AB R9, R14, R15 ;  /* 0x0000000f0e09723e */ /* 0x002fe400000010ff */
[----:B------:R-:W-:Y:S01]  /*4280*/  F2FP.BF16.PACK_AB R6, R87, R161 ;  /* 0x000000a15706723e */ /* 0x000fe200000010ff */
[----:B---3--:R-:W-:Y:S01]  /*4290*/  FFMA.FTZ R4, R24, c[0x0][0x2d0], -R2 ;  /* 0x0000b40018047a23 */ /* 0x008fe20000010802 */
[----:B----4-:R-:W-:-:S03]  /*42a0*/  F2FP.BF16.PACK_AB R11, R129, R13 ;  /* 0x0000000d810b723e */ /* 0x010fc600000010ff */
[----:B------:R1:W-:Y:S04]  /*42b0*/  MUFU.EX2 R159, R4 ;  /* 0x00000004009f7308 */ /* 0x0003e80000000800 */
[C---:B------:R-:W-:Y:S08]  /*42c0*/  HMMA.16816.F32.BF16 R40, R8.reuse, R20, RZ ;  /* 0x000000140828723c */ /* 0x040ff000000418ff */
[----:B------:R-:W-:Y:S01]  /*42d0*/  HMMA.16816.F32.BF16 R36, R8, R22, RZ ;  /* 0x000000160824723c */ /* 0x000fe200000418ff */
[----:B-1----:R-:W-:-:S04]  /*42e0*/  FFMA.FTZ R4, R25, c[0x0][0x2d0], -R2 ;  /* 0x0000b40019047a23 */ /* 0x002fc80000010802 */
[----:B------:R1:W3:Y:S03]  /*42f0*/  MUFU.EX2 R88, R4 ;  /* 0x0000000400587308 */ /* 0x0002e60000000800 */
[C---:B--2---:R-:W-:Y:S08]  /*4300*/  HMMA.16816.F32.BF16 R28, R8.reuse, R16, RZ ;  /* 0x00000010081c723c */ /* 0x044ff000000418ff */
[----:B------:R-:W-:Y:S01]  /*4310*/  HMMA.16816.F32.BF16 R20, R8, R32, RZ ;  /* 0x000000200814723c */ /* 0x000fe200000418ff */
[----:B-1----:R-:W-:Y:S01]  /*4320*/  FFMA.FTZ R4, R26, c[0x0][0x2d0], -R2 ;  /* 0x0000b4001a047a23 */ /* 0x002fe20000010802 */
[----:B---3--:R-:W-:-:S06]  /*4330*/  F2FP.BF16.PACK_AB R5, R88, R159 ;  /* 0x0000009f5805723e */ /* 0x008fcc00000010ff */
[C---:B------:R-:W-:Y:S01]  /*4340*/  HMMA.16816.F32.BF16 R24, R8.reuse, R18, RZ ;  /* 0x000000120818723c */ /* 0x040fe200000418ff */
[----:B------:R1:W2:Y:S07]  /*4350*/  MUFU.EX2 R105, R4 ;  /* 0x0000000400697308 */ /* 0x0002ae0000000800 */
[C---:B------:R-:W-:Y:S08]  /*4360*/  HMMA.16816.F32.BF16 R16, R8.reuse, R34, RZ ;  /* 0x000000220810723c */ /* 0x040ff000000418ff */
[----:B------:R-:W-:Y:S01]  /*4370*/  HMMA.16816.F32.BF16 R32, R8, R58, RZ ;  /* 0x0000003a0820723c */ /* 0x000fe200000418ff */
[----:B-1----:R-:W-:-:S02]  /*4380*/  F2FP.BF16.PACK_AB R4, R160, R158 ;  /* 0x0000009ea004723e */ /* 0x002fc400000010ff */
[----:B--2---:R-:W-:-:S07]  /*4390*/  F2FP.BF16.PACK_AB R7, R185, R105 ;  /* 0x00000069b907723e */ /* 0x004fce00000010ff */
[C---:B------:R-:W-:Y:S01]  /*43a0*/  HMMA.16816.F32.BF16 R76, R4.reuse, R52, R40 ;  /* 0x00000034044c723c */ /* 0x040fe20000041828 */
[----:B------:R-:W1:Y:S07]  /*43b0*/  LDSM.16.MT88.4 R40, [R225+0x3900] ;  /* 0x00390000e128783b */ /* 0x000e6e0000004200 */
[----:B------:R-:W-:Y:S08]  /*43c0*/  HMMA.16816.F32.BF16 R152, R4, R46, R16 ;  /* 0x0000002e0498723c */ /* 0x000ff00000041810 */
[----:B------:R-:W-:Y:S01]  /*43d0*/  HMMA.16816.F32.BF16 R16, R8, R56, RZ ;  /* 0x000000380810723c */ /* 0x000fe200000418ff */
[----:B------:R-:W-:Y:S07]  /*43e0*/  LDSM.16.MT88.4 R56, [R226+0x6100] ;  /* 0x00610000e238783b */ /* 0x000fee0000004200 */
[----:B------:R-:W-:Y:S01]  /*43f0*/  HMMA.16816.F32.BF16 R180, R4, R54, R36 ;  /* 0x0000003604b4723c */ /* 0x000fe20000041824 */
[----:B------:R-:W2:Y:S01]  /*4400*/  LDSM.16.MT88.4 R36, [R226+0x3900] ;  /* 0x00390000e224783b */ /* 0x000ea20000004200 */
[----:B------:R-:W-:Y:S01]  /*4410*/  IMAD.MOV.U32 R86, RZ, RZ, R76 ;  /* 0x000000ffff567224 */ /* 0x000fe200078e004c */
[----:B------:R-:W-:Y:S01]  /*4420*/  MOV R85, R77 ;  /* 0x0000004d00557202 */ /* 0x000fe20000000f00 */
[----:B------:R-:W-:Y:S01]  /*4430*/  IMAD.MOV.U32 R84, RZ, RZ, R78 ;  /* 0x000000ffff547224 */ /* 0x000fe200078e004e */
[----:B------:R-:W-:Y:S01]  /*4440*/  LDSM.16.MT88.4 R52, [R225+0x6100] ;  /* 0x00610000e134783b */ /* 0x000fe20000004200 */
[----:B------:R-:W-:-:S02]  /*4450*/  IMAD.MOV.U32 R0, RZ, RZ, R79 ;  /* 0x000000ffff007224 */ /* 0x000fc400078e004f */
[C---:B------:R-:W-:Y:S01]  /*4460*/  HMMA.16816.F32.BF16 R164, R4.reuse, R44, R20 ;  /* 0x0000002c04a4723c */ /* 0x040fe20000041814 */
[----:B------:R-:W3:Y:S04]  /*4470*/  LDSM.16.MT88.4 R44, [R229+0x3100] ;  /* 0x00310000e52c783b */ /* 0x000ee80000004200 */
[----:B------:R-:W-:Y:S03]  /*4480*/  LDSM.16.MT88.4 R76, [R228+0x3900] ;  /* 0x00390000e44c783b */ /* 0x000fe60000004200 */
[C---:B------:R-:W-:Y:S08]  /*4490*/  HMMA.16816.F32.BF16 R176, R4.reuse, R48, R28 ;  /* 0x0000003004b0723c */ /* 0x040ff0000004181c */
[C---:B------:R-:W-:Y:S01]  /*44a0*/  HMMA.16816.F32.BF16 R172, R4.reuse, R50, R24 ;  /* 0x0000003204ac723c */ /* 0x040fe20000041818 */
[----:B------:R-:W4:Y:S07]  /*44b0*/  LDSM.16.MT88.4 R48, [R228+0x3100] ;  /* 0x00310000e430783b */ /* 0x000f2e0000004200 */
[----:B------:R-:W-:Y:S08]  /*44c0*/  HMMA.16816.F32.BF16 R168, R4, R68, R16 ;  /* 0x0000004404a8723c */ /* 0x000ff00000041810 */
[C---:B------:R-:W-:Y:S08]  /*44d0*/  HMMA.16816.F32.BF16 R28, R8.reuse, R60, RZ ;  /* 0x0000003c081c723c */ /* 0x040ff000000418ff */
[C---:B------:R-:W-:Y:S08]  /*44e0*/  HMMA.16816.F32.BF16 R20, R8.reuse, R64, RZ ;  /* 0x000000400814723c */ /* 0x040ff000000418ff */
[----:B------:R-:W-:Y:S01]  /*44f0*/  HMMA.16816.F32.BF16 R16, R8, R66, RZ ;  /* 0x000000420810723c */ /* 0x000fe200000418ff */
[----:B------:R-:W3:Y:S07]  /*4500*/  LDSM.16.MT88.4 R64, [R229+0x6100] ;  /* 0x00610000e540783b */ /* 0x000eee0000004200 */
[----:B------:R-:W-:Y:S01]  /*4510*/  HMMA.16816.F32.BF16 R148, R4, R70, R32 ;  /* 0x000000460494723c */ /* 0x000fe20000041820 */
[----:B------:R-:W4:Y:S07]  /*4520*/  LDSM.16.MT88.4 R68, [R225+0x6900] ;  /* 0x00690000e144783b */ /* 0x000f2e0000004200 */
[----:B------:R-:W-:Y:S08]  /*4530*/  HMMA.16816.F32.BF16 R24, R8, R62, RZ ;  /* 0x0000003e0818723c */ /* 0x000ff000000418ff */
[C---:B-1----:R-:W-:Y:S08]  /*4540*/  HMMA.16816.F32.BF16 R144, R4.reuse, R40, R28 ;  /* 0x000000280490723c */ /* 0x042ff0000004181c */
[C---:B--2---:R-:W-:Y:S08]  /*4550*/  HMMA.16816.F32.BF16 R136, R4.reuse, R36, R20 ;  /* 0x000000240488723c */ /* 0x044ff00000041814 */
[----:B------:R-:W-:Y:S08]  /*4560*/  HMMA.16816.F32.BF16 R132, R4, R38, R16 ;  /* 0x000000260484723c */ /* 0x000ff00000041810 */
[C---:B---3--:R-:W-:Y:S08]  /*4570*/  HMMA.16816.F32.BF16 R32, R8.reuse, R46, RZ ;  /* 0x0000002e0820723c */ /* 0x048ff000000418ff */
[C---:B------:R-:W-:Y:S08]  /*4580*/  HMMA.16816.F32.BF16 R36, R8.reuse, R44, RZ ;  /* 0x0000002c0824723c */ /* 0x040ff000000418ff */
[C---:B----4-:R-:W-:Y:S08]  /*4590*/  HMMA.16816.F32.BF16 R28, R8.reuse, R48, RZ ;  /* 0x00000030081c723c */ /* 0x050ff000000418ff */
[C---:B------:R-:W-:Y:S08]  /*45a0*/  HMMA.16816.F32.BF16 R16, R8.reuse, R54, RZ ;  /* 0x000000360810723c */ /* 0x040ff000000418ff */
[----:B------:R-:W-:Y:S08]  /*45b0*/  HMMA.16816.F32.BF16 R20, R8, R52, RZ ;  /* 0x000000340814723c */ /* 0x000ff000000418ff */
[----:B------:R-:W-:Y:S08]  /*45c0*/  HMMA.16816.F32.BF16 R140, R4, R42, R24 ;  /* 0x0000002a048c723c */ /* 0x000ff00000041818 */
[C---:B------:R-:W-:Y:S08]  /*45d0*/  HMMA.16816.F32.BF16 R24, R8.reuse, R50, RZ ;  /* 0x000000320818723c */ /* 0x040ff000000418ff */
[----:B------:R-:W-:Y:S07]  /*45e0*/  HMMA.16816.F32.BF16 R48, R8, R66, RZ ;  /* 0x000000420830723c */ /* 0x000fee00000418ff */
[----:B------:R-:W-:Y:S01]  /*45f0*/  MOV R66, R95 ;  /* 0x0000005f00427202 */ /* 0x000fe20000000f00 */
[----:B------:R-:W-:Y:S01]  /*4600*/  HMMA.16816.F32.BF16 R116, R4, R82, R32 ;  /* 0x000000520474723c */ /* 0x000fe20000041820 */
[----:B------:R-:W-:-:S06]  /*4610*/  IMAD.MOV.U32 R67, RZ, RZ, R108 ;  /* 0x000000ffff437224 */ /* 0x000fcc00078e006c */
[----:B------:R-:W-:Y:S01]  /*4620*/  IMAD.MOV.U32 R35, RZ, RZ, R94 ;  /* 0x000000ffff237224 */ /* 0x000fe200078e005e */
[----:B------:R-:W-:Y:S01]  /*4630*/  HMMA.16816.F32.BF16 R120, R4, R80, R36 ;  /* 0x000000500478723c */ /* 0x000fe20000041824 */
[----:B------:R-:W-:Y:S01]  /*4640*/  IMAD.MOV.U32 R34, RZ, RZ, R93 ;  /* 0x000000ffff227224 */ /* 0x000fe200078e005d */
[----:B------:R-:W-:Y:S01]  /*4650*/  MOV R33, R92 ;  /* 0x0000005c00217202 */ /* 0x000fe20000000f00 */
[----:B------:R-:W-:-:S04]  /*4660*/  IMAD.MOV.U32 R32, RZ, RZ, R91 ;  /* 0x000000ffff207224 */ /* 0x000fc800078e005b */
[----:B------:R-:W-:Y:S01]  /*4670*/  IMAD.MOV.U32 R39, RZ, RZ, R97 ;  /* 0x000000ffff277224 */ /* 0x000fe200078e0061 */
[----:B------:R-:W-:Y:S01]  /*4680*/  HMMA.16816.F32.BF16 R112, R4, R76, R28 ;  /* 0x0000004c0470723c */ /* 0x000fe2000004181c */
[----:B------:R-:W-:Y:S01]  /*4690*/  IMAD.MOV.U32 R38, RZ, RZ, R98 ;  /* 0x000000ffff267224 */ /* 0x000fe200078e0062 */
[----:B------:R-:W-:Y:S01]  /*46a0*/  MOV R37, R162 ;  /* 0x000000a200257202 */ /* 0x000fe20000000f00 */
[----:B------:R-:W-:-:S04]  /*46b0*/  IMAD.MOV.U32 R36, RZ, RZ, R163 ;  /* 0x000000ffff247224 */ /* 0x000fc800078e00a3 */
[----:B------:R-:W-:Y:S01]  /*46c0*/  IMAD.MOV.U32 R31, RZ, RZ, R96 ;  /* 0x000000ffff1f7224 */ /* 0x000fe200078e0060 */
[----:B------:R-:W-:Y:S01]  /*46d0*/  MOV R30, R99 ;  /* 0x00000063001e7202 */ /* 0x000fe20000000f00 */
[----:B------:R-:W-:Y:S01]  /*46e0*/  HMMA.16816.F32.BF16 R92, R4, R70, R16 ;  /* 0x00000046045c723c */ /* 0x000fe20000041810 */
[----:B------:R-:W1:Y:S01]  /*46f0*/  LDSM.16.MT88.4 R16, [R229+0x6900] ;  /* 0x00690000e510783b */ /* 0x000e620000004200 */
[----:B------:R-:W-:Y:S01]  /*4700*/  IMAD.MOV.U32 R76, RZ, RZ, R86 ;  /* 0x000000ffff4c7224 */ /* 0x000fe200078e0056 */
[----:B------:R-:W-:Y:S01]  /*4710*/  MOV R77, R85 ;  /* 0x00000055004d7202 */ /* 0x000fe20000000f00 */
[----:B------:R-:W-:Y:S01]  /*4720*/  IMAD.MOV.U32 R29, RZ, RZ, R111 ;  /* 0x000000ffff1d7224 */ /* 0x000fe200078e006f */
[----:B------:R-:W-:-:S03]  /*4730*/  MOV R28, R110 ;  /* 0x0000006e001c7202 */ /* 0x000fc60000000f00 */
[----:B------:R-:W-:Y:S08]  /*4740*/  HMMA.16816.F32.BF16 R60, R8, R56, RZ ;  /* 0x00000038083c723c */ /* 0x000ff000000418ff */
[----:B------:R-:W-:Y:S01]  /*4750*/  HMMA.16816.F32.BF16 R96, R4, R68, R20 ;  /* 0x000000440460723c */ /* 0x000fe20000041814 */
[----:B------:R-:W2:Y:S06]  /*4760*/  LDSM.16.MT88.4 R20, [R226+0x6900] ;  /* 0x00690000e214783b */ /* 0x000eac0000004200 */
[----:B------:R-:W-:Y:S01]  /*4770*/  IMAD.MOV.U32 R69, RZ, RZ, R88 ;  /* 0x000000ffff457224 */ /* 0x000fe200078e0058 */
[C---:B------:R-:W-:Y:S08]  /*4780*/  HMMA.16816.F32.BF16 R56, R8.reuse, R58, RZ ;  /* 0x0000003a0838723c */ /* 0x040ff000000418ff */
[C---:B------:R-:W-:Y:S07]  /*4790*/  HMMA.16816.F32.BF16 R52, R8.reuse, R64, RZ ;  /* 0x000000400834723c */ /* 0x040fee00000418ff */
[----:B------:R-:W-:Y:S01]  /*47a0*/  IMAD.MOV.U32 R64, RZ, RZ, R90 ;  /* 0x000000ffff407224 */ /* 0x000fe200078e005a */
[----:B------:R-:W-:Y:S01]  /*47b0*/  HMMA.16816.F32.BF16 R44, R8, R72, RZ ;  /* 0x00000048082c723c */ /* 0x000fe200000418ff */
[----:B------:R-:W-:-:S06]  /*47c0*/  MOV R65, R89 ;  /* 0x0000005900417202 */ /* 0x000fcc0000000f00 */
[----:B------:R-:W-:Y:S01]  /*47d0*/  MOV R73, R107 ;  /* 0x0000006b00497202 */ /* 0x000fe20000000f00 */
[----:B------:R-:W-:Y:S01]  /*47e0*/  HMMA.16816.F32.BF16 R40, R8, R74, RZ ;  /* 0x0000004a0828723c */ /* 0x000fe200000418ff */
[----:B------:R-:W3:Y:S01]  /*47f0*/  LDSM.16.MT88.4 R8, [R228+0x6900] ;  /* 0x00690000e408783b */ /* 0x000ee20000004200 */
[----:B------:R-:W-:-:S05]  /*4800*/  IMAD.MOV.U32 R72, RZ, RZ, R106 ;  /* 0x000000ffff487224 */ /* 0x000fca00078e006a */
[----:B------:R-:W-:Y:S01]  /*4810*/  IMAD.MOV.U32 R75, RZ, RZ, R105 ;  /* 0x000000ffff4b7224 */ /* 0x000fe200078e0069 */
[----:B------:R-:W-:Y:S01]  /*4820*/  MOV R74, R104 ;  /* 0x00000068004a7202 */ /* 0x000fe20000000f00 */
[C---:B-1----:R-:W-:Y:S08]  /*4830*/  HMMA.16816.F32.BF16 R80, R4.reuse, R18, R48 ;  /* 0x000000120450723c */ /* 0x042ff00000041830 */
[C---:B------:R-:W-:Y:S07]  /*4840*/  HMMA.16816.F32.BF16 R104, R4.reuse, R78, R24 ;  /* 0x0000004e0468723c */ /* 0x040fee0000041818 */
[----:B------:R-:W-:Y:S01]  /*4850*/  IMAD.MOV.U32 R79, RZ, RZ, R0 ;  /* 0x000000ffff4f7224 */ /* 0x000fe200078e0000 */
[----:B--2---:R-:W-:Y:S01]  /*4860*/  HMMA.16816.F32.BF16 R88, R4, R22, R56 ;  /* 0x000000160458723c */ /* 0x004fe20000041838 */
[----:B------:R-:W-:-:S02]  /*4870*/  FFMA.FTZ R0, R124, c[0x0][0x2d0], -R12 ;  /* 0x0000b4007c007a23 */ /* 0x000fc4000001080c */
[----:B------:R-:W-:Y:S02]  /*4880*/  IMAD.MOV.U32 R27, RZ, RZ, R87 ;  /* 0x000000ffff1b7224 */ /* 0x000fe400078e0057 */
[----:B------:R1:W-:Y:S01]  /*4890*/  MUFU.EX2 R24, R0 ;  /* 0x0000000000187308 */ /* 0x0003e20000000800 */
[----:B------:R-:W-:Y:S02]  /*48a0*/  IMAD.MOV.U32 R78, RZ, RZ, R84 ;  /* 0x000000ffff4e7224 */ /* 0x000fe400078e0054 */
[----:B------:R-:W-:Y:S01]  /*48b0*/  IMAD.MOV.U32 R26, RZ, RZ, R109 ;  /* 0x000000ffff1a7224 */ /* 0x000fe200078e006d */
[C---:B------:R-:W-:Y:S01]  /*48c0*/  HMMA.16816.F32.BF16 R84, R4.reuse, R16, R52 ;  /* 0x000000100454723c */ /* 0x040fe20000041834 */
[----:B------:R-:W2:Y:S07]  /*48d0*/  LDSM.16.MT88.4 R16, [R226+0x1100] ;  /* 0x00110000e210783b */ /* 0x000eae0000004200 */
[----:B------:R-:W-:Y:S01]  /*48e0*/  HMMA.16816.F32.BF16 R108, R4, R20, R60 ;  /* 0x00000014046c723c */ /* 0x000fe2000004183c */
[----:B------:R-:W4:Y:S01]  /*48f0*/  LDSM.16.MT88.4 R20, [R225+0x1100] ;  /* 0x00110000e114783b */ /* 0x000f220000004200 */
[----:B-1----:R-:W-:Y:S01]  /*4900*/  FFMA.FTZ R0, R103, c[0x0][0x2d0], -R12 ;  /* 0x0000b40067007a23 */ /* 0x002fe2000001080c */
[----:B------:R-:W-:-:S03]  /*4910*/  MOV R103, R69 ;  /* 0x0000004500677202 */ /* 0x000fc60000000f00 */
[----:B------:R1:W1:Y:S02]  /*4920*/  MUFU.EX2 R163, R0 ;  /* 0x0000000000a37308 */ /* 0x0002640000000800 */
[C---:B---3--:R-:W-:Y:S08]  /*4930*/  HMMA.16816.F32.BF16 R60, R4.reuse, R8, R44 ;  /* 0x00000008043c723c */ /* 0x048ff0000004182c */
[----:B------:R-:W-:Y:S01]  /*4940*/  HMMA.16816.F32.BF16 R40, R4, R10, R40 ;  /* 0x0000000a0428723c */ /* 0x000fe20000041828 */
[----:B------:R-:W3:Y:S01]  /*4950*/  LDSM.16.MT88.4 R8, [R229+0x1100] ;  /* 0x00110000e508783b */ /* 0x000ee20000004200 */
[----:B-1----:R-:W-:-:S05]  /*4960*/  FFMA.FTZ R0, R102, c[0x0][0x2d0], -R12 ;  /* 0x0000b40066007a23 */ /* 0x002fca000001080c */
[----:B------:R-:W-:Y:S01]  /*4970*/  F2FP.BF16.PACK_AB R4, R163, R24 ;  /* 0x00000018a304723e */ /* 0x000fe200000010ff */
[----:B------:R1:W-:Y:S02]  /*4980*/  MUFU.EX2 R162, R0 ;  /* 0x0000000000a27308 */ /* 0x0003e40000000800 */
[----:B-1----:R-:W-:-:S06]  /*4990*/  FFMA.FTZ R0, R101, c[0x0][0x2d0], -R12 ;  /* 0x0000b40065007a23 */ /* 0x002fcc000001080c */
[----:B------:R1:W1:Y:S02]  /*49a0*/  MUFU.EX2 R101, R0 ;  /* 0x0000000000657308 */ /* 0x0002640000000800 */
[----:B-1----:R-:W-:Y:S01]  /*49b0*/  FFMA.FTZ R0, R127, c[0x0][0x2d0], -R2 ;  /* 0x0000b4007f007a23 */ /* 0x002fe20000010802 */
[----:B------:R-:W-:-:S05]  /*49c0*/  F2FP.BF16.PACK_AB R6, R101, R162 ;  /* 0x000000a26506723e */ /* 0x000fca00000010ff */
[----:B------:R1:W-:Y:S02]  /*49d0*/  MUFU.EX2 R102, R0 ;  /* 0x0000000000667308 */ /* 0x0003e40000000800 */
[----:B-1----:R-:W-:Y:S02]  /*49e0*/  FFMA.FTZ R0, R126, c[0x0][0x2d0], -R2 ;  /* 0x0000b4007e007a23 */ /* 0x002fe40000010802 */
[----:B------:R-:W-:-:S04]  /*49f0*/  IMAD.MOV.U32 R126, RZ, RZ, R74 ;  /* 0x000000ffff7e7224 */ /* 0x000fc800078e004a */
[----:B------:R1:W1:Y:S02]  /*4a00*/  MUFU.EX2 R25, R0 ;  /* 0x0000000000197308 */ /* 0x0002640000000800 */
[----:B-1----:R-:W-:Y:S01]  /*4a10*/  FFMA.FTZ R0, R125, c[0x0][0x2d0], -R2 ;  /* 0x0000b4007d007a23 */ /* 0x002fe20000010802 */
[----:B------:R-:W-:Y:S01]  /*4a20*/  F2FP.BF16.PACK_AB R5, R25, R102 ;  /* 0x000000661905723e */ /* 0x000fe200000010ff */
[----:B------:R-:W-:-:S04]  /*4a30*/  IMAD.MOV.U32 R125, RZ, RZ, R38 ;  /* 0x000000ffff7d7224 */ /* 0x000fc800078e0026 */
[----:B------:R1:W-:Y:S02]  /*4a40*/  MUFU.EX2 R127, R0 ;  /* 0x00000000007f7308 */ /* 0x0003e40000000800 */
[----:B-1----:R-:W-:-:S06]  /*4a50*/  FFMA.FTZ R0, R128, c[0x0][0x2d0], -R2 ;  /* 0x0000b40080007a23 */ /* 0x002fcc0000010802 */
[----:B------:R-:W1:Y:S02]  /*4a60*/  MUFU.EX2 R124, R0 ;  /* 0x00000000007c7308 */ /* 0x000e640000000800 */
[----:B-1----:R-:W-:Y:S01]  /*4a70*/  F2FP.BF16.PACK_AB R7, R124, R127 ;  /* 0x0000007f7c07723e */ /* 0x002fe200000010ff */
[----:B------:R-:W-:-:S04]  /*4a80*/  IMAD.MOV.U32 R0, RZ, RZ, R35 ;  /* 0x000000ffff007224 */ /* 0x000fc800078e0023 */
[----:B------:R-:W-:Y:S02]  /*4a90*/  FFMA.FTZ R0, R0, c[0x0][0x2d0], -R12 ;  /* 0x0000b40000007a23 */ /* 0x000fe4000001080c */
[C---:B--2---:R-:W-:Y:S07]  /*4aa0*/  HMMA.16816.F32.BF16 R48, R4.reuse, R18, R172 ;  /* 0x000000120430723c */ /* 0x044fee00000418ac */
[----:B------:R-:W-:Y:S01]  /*4ab0*/  IMAD.MOV.U32 R175, RZ, RZ, R36 ;  /* 0x000000ffffaf7224 */ /* 0x000fe200078e0024 */
[----:B----4-:R-:W-:Y:S01]  /*4ac0*/  HMMA.16816.F32.BF16 R76, R4, R20, R76 ;  /* 0x00000014044c723c */ /* 0x010fe2000004184c */
[----:B------:R-:W-:Y:S01]  /*4ad0*/  IMAD.MOV.U32 R173, RZ, RZ, R37 ;  /* 0x000000ffffad7224 */ /* 0x000fe200078e0025 */
[----:B------:R-:W-:-:S02]  /*4ae0*/  MOV R172, R39 ;  /* 0x0000002700ac7202 */ /* 0x000fc40000000f00 */
[----:B------:R-:W-:-:S04]  /*4af0*/  MOV R174, R24 ;  /* 0x0000001800ae7202 */ /* 0x000fc80000000f00 */
[C---:B------:R-:W-:Y:S01]  /*4b00*/  HMMA.16816.F32.BF16 R68, R4.reuse, R22, R180 ;  /* 0x000000160444723c */ /* 0x040fe200000418b4 */
[----:B------:R-:W1:Y:S06]  /*4b10*/  LDSM.16.MT88.4 R20, [R228+0x1100] ;  /* 0x00110000e414783b */ /* 0x000e6c0000004200 */
[----:B------:R-:W-:Y:S01]  /*4b20*/  IMAD.MOV.U32 R180, RZ, RZ, R64 ;  /* 0x000000ffffb47224 */ /* 0x000fe200078e0040 */
[----:B------:R-:W-:Y:S01]  /*4b30*/  HMMA.16816.F32.BF16 R56, R4, R16, R176 ;  /* 0x000000100438723c */ /* 0x000fe200000418b0 */
[----:B------:R-:W2:Y:S01]  /*4b40*/  LDSM.16.MT88.4 R16, [R225+0x4100] ;  /* 0x00410000e110783b */ /* 0x000ea20000004200 */
[----:B------:R-:W-:Y:S01]  /*4b50*/  MOV R182, R33 ;  /* 0x0000002100b67202 */ /* 0x000fe20000000f00 */
[----:B------:R-:W-:-:S02]  /*4b60*/  IMAD.MOV.U32 R183, RZ, RZ, R34 ;  /* 0x000000ffffb77224 */ /* 0x000fc400078e0022 */
[----:B------:R-:W-:Y:S02]  /*4b70*/  IMAD.MOV.U32 R181, RZ, RZ, R131 ;  /* 0x000000ffffb57224 */ /* 0x000fe400078e0083 */
[----:B------:R-:W-:Y:S01]  /*4b80*/  MOV R177, R28 ;  /* 0x0000001c00b17202 */ /* 0x000fe20000000f00 */
[----:B---3--:R-:W-:Y:S01]  /*4b90*/  HMMA.16816.F32.BF16 R36, R4, R8, R164 ;  /* 0x000000080424723c */ /* 0x008fe200000418a4 */
[----:B------:R-:W-:Y:S02]  /*4ba0*/  IMAD.MOV.U32 R176, RZ, RZ, R29 ;  /* 0x000000ffffb07224 */ /* 0x000fe400078e001d */
[----:B------:R-:W-:Y:S02]  /*4bb0*/  IMAD.MOV.U32 R179, RZ, RZ, R26 ;  /* 0x000000ffffb37224 */ /* 0x000fe400078e001a */
[----:B------:R-:W-:Y:S02]  /*4bc0*/  IMAD.MOV.U32 R178, RZ, RZ, R25 ;  /* 0x000000ffffb27224 */ /* 0x000fe400078e0019 */
[----:B------:R-:W-:Y:S01]  /*4bd0*/  IMAD.MOV.U32 R165, RZ, RZ, R30 ;  /* 0x000000ffffa57224 */ /* 0x000fe200078e001e */
[----:B------:R-:W-:Y:S01]  /*4be0*/  MOV R166, R66 ;  /* 0x0000004200a67202 */ /* 0x000fe20000000f00 */
[----:B------:R-:W-:-:S02]  /*4bf0*/  IMAD.MOV.U32 R164, RZ, RZ, R31 ;  /* 0x000000ffffa47224 */ /* 0x000fc400078e001f */
[----:B------:R-:W-:Y:S01]  /*4c00*/  HMMA.16816.F32.BF16 R28, R4, R10, R152 ;  /* 0x0000000a041c723c */ /* 0x000fe20000041898 */
[----:B------:R-:W3:Y:S01]  /*4c10*/  LDSM.16.MT88.4 R8, [R226+0x4100] ;  /* 0x00410000e208783b */ /* 0x000ee20000004200 */
[----:B------:R-:W-:-:S05]  /*4c20*/  IMAD.MOV.U32 R167, RZ, RZ, R67 ;  /* 0x000000ffffa77224 */ /* 0x000fca00078e0043 */
[----:B------:R-:W-:Y:S01]  /*4c30*/  IMAD.MOV.U32 R154, RZ, RZ, R75 ;  /* 0x000000ffff9a7224 */ /* 0x000fe200078e004b */
[----:B------:R-:W-:Y:S01]  /*4c40*/  MOV R153, R72 ;  /* 0x0000004800997202 */ /* 0x000fe20000000f00 */
[----:B------:R-:W-:Y:S01]  /*4c50*/  IMAD.MOV.U32 R152, RZ, RZ, R73 ;  /* 0x000000ffff987224 */ /* 0x000fe200078e0049 */
[----:B------:R-:W-:Y:S01]  /*4c60*/  MOV R155, R27 ;  /* 0x0000001b009b7202 */ /* 0x000fe20000000f00 */
[C---:B-1----:R-:W-:Y:S07]  /*4c70*/  HMMA.16816.F32.BF16 R72, R4.reuse, R20, R168 ;  /* 0x000000140448723c */ /* 0x042fee00000418a8 */
[----:B------:R-:W-:Y:S01]  /*4c80*/  MOV R168, R65 ;  /* 0x0000004100a87202 */ /* 0x000fe20000000f00 */
[----:B------:R-:W-:Y:S01]  /*4c90*/  IMAD.MOV.U32 R171, RZ, RZ, R32 ;  /* 0x000000ffffab7224 */ /* 0x000fe200078e0020 */
[----:B------:R-:W-:Y:S01]  /*4ca0*/  HMMA.16816.F32.BF16 R64, R4, R22, R148 ;  /* 0x000000160440723c */ /* 0x000fe20000041894 */
[----:B------:R-:W1:Y:S01]  /*4cb0*/  LDSM.16.MT88.4 R20, [R229+0x4100] ;  /* 0x00410000e514783b */ /* 0x000e620000004200 */
[----:B------:R-:W-:Y:S01]  /*4cc0*/  IMAD.MOV.U32 R169, RZ, RZ, R130 ;  /* 0x000000ffffa97224 */ /* 0x000fe200078e0082 */
[----:B------:R-:W-:-:S04]  /*4cd0*/  MOV R170, R129 ;  /* 0x0000008100aa7202 */ /* 0x000fc80000000f00 */
[----:B------:R-:W-:Y:S01]  /*4ce0*/  IMAD.MOV.U32 R151, RZ, RZ, R168 ;  /* 0x000000ffff977224 */ /* 0x000fe200078e00a8 */
[C---:B--2---:R-:W-:Y:S01]  /*4cf0*/  HMMA.16816.F32.BF16 R52, R4.reuse, R16, R144 ;  /* 0x000000100434723c */ /* 0x044fe20000041890 */
[----:B------:R-:W-:Y:S01]  /*4d00*/  IMAD.MOV.U32 R168, RZ, RZ, R169 ;  /* 0x000000ffffa87224 */ /* 0x000fe200078e00a9 */
[----:B------:R-:W-:Y:S01]  /*4d10*/  MOV R169, R170 ;  /* 0x000000aa00a97202 */ /* 0x000fe20000000f00 */
[----:B------:R-:W-:Y:S02]  /*4d20*/  IMAD.MOV.U32 R170, RZ, RZ, R171 ;  /* 0x000000ffffaa7224 */ /* 0x000fe400078e00ab */
[----:B------:R-:W-:Y:S01]  /*4d30*/  IMAD.MOV.U32 R171, RZ, RZ, R152 ;  /* 0x000000ffffab7224 */ /* 0x000fe200078e0098 */
[----:B------:R-:W-:Y:S01]  /*4d40*/  MOV R152, R153 ;  /* 0x0000009900987202 */ /* 0x000fe20000000f00 */
[----:B------:R-:W-:Y:S01]  /*4d50*/  IMAD.MOV.U32 R153, RZ, RZ, R154 ;  /* 0x000000ffff997224 */ /* 0x000fe200078e009a */
[----:B------:R-:W-:Y:S01]  /*4d60*/  HMMA.16816.F32.BF16 R44, R4, R18, R140 ;  /* 0x00000012042c723c */ /* 0x000fe2000004188c */
[----:B------:R-:W2:Y:S01]  /*4d70*/  LDSM.16.MT88.4 R16, [R228+0x4100] ;  /* 0x00410000e410783b */ /* 0x000ea20000004200 */
[----:B------:R-:W-:Y:S01]  /*4d80*/  IMAD.MOV.U32 R154, RZ, RZ, R155 ;  /* 0x000000ffff9a7224 */ /* 0x000fe200078e009b */
[----:B------:R-:W-:Y:S01]  /*4d90*/  MOV R155, R164 ;  /* 0x000000a4009b7202 */ /* 0x000fe20000000f00 */
[----:B------:R-:W-:-:S02]  /*4da0*/  IMAD.MOV.U32 R164, RZ, RZ, R165 ;  /* 0x000000ffffa47224 */ /* 0x000fc400078e00a5 */
[----:B------:R-:W-:Y:S01]  /*4db0*/  IMAD.MOV.U32 R165, RZ, RZ, R172 ;  /* 0x000000ffffa57224 */ /* 0x000fe200078e00ac */
[----:B------:R-:W-:Y:S01]  /*4dc0*/  MOV R172, R173 ;  /* 0x000000ad00ac7202 */ /* 0x000fe20000000f00 */
[C---:B---3--:R-:W-:Y:S01]  /*4dd0*/  HMMA.16816.F32.BF16 R32, R4.reuse, R8, R136 ;  /* 0x000000080420723c */ /* 0x048fe20000041888 */
[----:B------:R-:W-:Y:S02]  /*4de0*/  IMAD.MOV.U32 R173, RZ, RZ, R174 ;  /* 0x000000ffffad7224 */ /* 0x000fe400078e00ae */
[----:B------:R-:W-:Y:S01]  /*4df0*/  IMAD.MOV.U32 R174, RZ, RZ, R175 ;  /* 0x000000ffffae7224 */ /* 0x000fe200078e00af */
[----:B------:R-:W-:Y:S01]  /*4e00*/  MOV R175, R176 ;  /* 0x000000b000af7202 */ /* 0x000fe20000000f00 */
[----:B------:R-:W-:Y:S02]  /*4e10*/  IMAD.MOV.U32 R176, RZ, RZ, R177 ;  /* 0x000000ffffb07224 */ /* 0x000fe400078e00b1 */
[----:B------:R-:W-:Y:S01]  /*4e20*/  IMAD.MOV.U32 R177, RZ, RZ, R178 ;  /* 0x000000ffffb17224 */ /* 0x000fe200078e00b2 */
[----:B------:R-:W-:Y:S01]  /*4e30*/  HMMA.16816.F32.BF16 R24, R4, R10, R132 ;  /* 0x0000000a0418723c */ /* 0x000fe20000041884 */
[----:B------:R-:W3:Y:S01]  /*4e40*/  LDSM.16.MT88.4 R8, [R225+0x7100] ;  /* 0x00710000e108783b */ /* 0x000ee20000004200 */
[----:B------:R-:W-:Y:S01]  /*4e50*/  MOV R178, R179 ;  /* 0x000000b300b27202 */ /* 0x000fe20000000f00 */
[----:B------:R-:W-:-:S02]  /*4e60*/  IMAD.MOV.U32 R179, RZ, RZ, R103 ;  /* 0x000000ffffb37224 */ /* 0x000fc400078e0067 */
[----:B------:R4:W-:Y:S03]  /*4e70*/  MUFU.EX2 R103, R0 ;  /* 0x0000000000677308 */ /* 0x0009e60000000800 */
[C---:B-1----:R-:W-:Y:S08]  /*4e80*/  HMMA.16816.F32.BF16 R144, R4.reuse, R20, R120 ;  /* 0x000000140490723c */ /* 0x042ff00000041878 */
[----:B------:R-:W-:Y:S01]  /*4e90*/  HMMA.16816.F32.BF16 R128, R4, R22, R116 ;  /* 0x000000160480723c */ /* 0x000fe20000041874 */
[----:B------:R-:W1:Y:S01]  /*4ea0*/  LDSM.16.MT88.4 R20, [R226+0x7100] ;  /* 0x00710000e214783b */ /* 0x000e620000004200 */
[----:B----4-:R-:W-:-:S04]  /*4eb0*/  FFMA.FTZ R0, R252, c[0x0][0x2d0], -R12 ;  /* 0x0000b400fc007a23 */ /* 0x010fc8000001080c */
[----:B------:R4:W1:Y:S02]  /*4ec0*/  MUFU.EX2 R252, R0 ;  /* 0x0000000000fc7308 */ /* 0x0008640000000800 */
[C---:B--2---:R-:W-:Y:S08]  /*4ed0*/  HMMA.16816.F32.BF16 R116, R4.reuse, R16, R112 ;  /* 0x000000100474723c */ /* 0x044ff00000041870 */
[----:B------:R-:W-:Y:S01]  /*4ee0*/  HMMA.16816.F32.BF16 R112, R4, R18, R104 ;  /* 0x000000120470723c */ /* 0x000fe20000041868 */
[----:B------:R-:W2:Y:S01]  /*4ef0*/  LDSM.16.MT88.4 R16, [R229+0x7100] ;  /* 0x00710000e510783b */ /* 0x000ea20000004200 */
[----:B----4-:R-:W-:-:S06]  /*4f00*/  FFMA.FTZ R0, R251, c[0x0][0x2d0], -R12 ;  /* 0x0000b400fb007a23 */ /* 0x010fcc000001080c */
[C---:B---3--:R-:W-:Y:S01]  /*4f10*/  HMMA.16816.F32.BF16 R96, R4.reuse, R8, R96 ;  /* 0x000000080460723c */ /* 0x048fe20000041860 */
[----:B------:R3:W-:Y:S07]  /*4f20*/  MUFU.EX2 R251, R0 ;  /* 0x0000000000fb7308 */ /* 0x0007ee0000000800 */
[C---:B------:R-:W-:Y:S01]  /*4f30*/  HMMA.16816.F32.BF16 R92, R4.reuse, R10, R92 ;  /* 0x0000000a045c723c */ /* 0x040fe2000004185c */
[----:B------:R-:W4:Y:S07]  /*4f40*/  LDSM.16.MT88.4 R8, [R228+0x7100] ;  /* 0x00710000e408783b */ /* 0x000f2e0000004200 */
[----:B-1----:R-:W-:Y:S01]  /*4f50*/  HMMA.16816.F32.BF16 R120, R4, R22, R88 ;  /* 0x000000160478723c */ /* 0x002fe20000041858 */
[----:B---3--:R-:W-:-:S07]  /*4f60*/  FFMA.FTZ R0, R250, c[0x0][0x2d0], -R12 ;  /* 0x0000b400fa007a23 */ /* 0x008fce000001080c */
[C---:B------:R-:W-:Y:S01]  /*4f70*/  HMMA.16816.F32.BF16 R140, R4.reuse, R20, R108 ;  /* 0x00000014048c723c */ /* 0x040fe2000004186c */
[----:B------:R-:W1:Y:S07]  /*4f80*/  LDSM.16.MT88.4 R20, [R225+0x1900] ;  /* 0x00190000e114783b */ /* 0x000e6e0000004200 */
[C---:B--2---:R-:W-:Y:S08]  /*4f90*/  HMMA.16816.F32.BF16 R108, R4.reuse, R16, R84 ;  /* 0x00000010046c723c */ /* 0x044ff00000041854 */
[C---:B------:R-:W-:Y:S01]  /*4fa0*/  HMMA.16816.F32.BF16 R104, R4.reuse, R18, R80 ;  /* 0x000000120468723c */ /* 0x040fe20000041850 */
[----:B------:R-:W-:Y:S07]  /*4fb0*/  LDSM.16.MT88.4 R16, [R226+0x1900] ;  /* 0x00190000e210783b */ /* 0x000fee0000004200 */
[C---:B----4-:R-:W-:Y:S01]  /*4fc0*/  HMMA.16816.F32.BF16 R88, R4.reuse, R8, R60 ;  /* 0x000000080458723c */ /* 0x050fe2000004183c */
[----:B------:R2:W3:Y:S07]  /*4fd0*/  MUFU.EX2 R60, R0 ;  /* 0x00000000003c7308 */ /* 0x0004ee0000000800 */
[----:B------:R-:W-:Y:S01]  /*4fe0*/  HMMA.16816.F32.BF16 R84, R4, R10, R40 ;  /* 0x0000000a0454723c */ /* 0x000fe20000041828 */
[----:B------:R-:W4:Y:S06]  /*4ff0*/  LDSM.16.MT88.4 R8, [R229+0x1900] ;  /* 0x00190000e508783b */ /* 0x000f2c0000004200 */
[----:B------:R-:W-:Y:S01]  /*5000*/  F2FP.BF16.PACK_AB R4, R252, R103 ;  /* 0x00000067fc04723e */ /* 0x000fe200000010ff */
[----:B--2---:R-:W-:Y:S01]  /*5010*/  FFMA.FTZ R0, R151, c[0x0][0x2d0], -R2 ;  /* 0x0000b40097007a23 */ /* 0x004fe20000010802 */
[----:B---3--:R-:W-:Y:S01]  /*5020*/  F2FP.BF16.PACK_AB R6, R60, R251 ;  /* 0x000000fb3c06723e */ /* 0x008fe200000010ff */
[----:B------:R-:W-:Y:S01]  /*5030*/  IMAD.MOV.U32 R151, RZ, RZ, R168 ;  /* 0x000000ffff977224 */ /* 0x000fe200078e00a8 */
[----:B------:R-:W-:Y:S01]  /*5040*/  MOV R168, R169 ;  /* 0x000000a900a87202 */ /* 0x000fe20000000f00 */
[----:B------:R-:W-:-:S02]  /*5050*/  IMAD.MOV.U32 R169, RZ, RZ, R170 ;  /* 0x000000ffffa97224 */ /* 0x000fc400078e00aa */
[----:B------:R-:W-:Y:S01]  /*5060*/  IMAD.MOV.U32 R170, RZ, RZ, R171 ;  /* 0x000000ffffaa7224 */ /* 0x000fe200078e00ab */
[----:B------:R-:W-:Y:S01]  /*5070*/  MOV R171, R152 ;  /* 0x0000009800ab7202 */ /* 0x000fe20000000f00 */
[----:B------:R-:W-:Y:S01]  /*5080*/  IMAD.MOV.U32 R152, RZ, RZ, R153 ;  /* 0x000000ffff987224 */ /* 0x000fe200078e0099 */
[----:B------:R-:W-:Y:S01]  /*5090*/  MOV R43, R168 ;  /* 0x000000a8002b7202 */ /* 0x000fe20000000f00 */
[----:B------:R-:W-:Y:S01]  /*50a0*/  IMAD.MOV.U32 R153, RZ, RZ, R154 ;  /* 0x000000ffff997224 */ /* 0x000fe200078e009a */
[----:B------:R-:W-:Y:S01]  /*50b0*/  MOV R154, R155 ;  /* 0x0000009b009a7202 */ /* 0x000fe20000000f00 */
[----:B------:R-:W-:Y:S02]  /*50c0*/  IMAD.MOV.U32 R155, RZ, RZ, R164 ;  /* 0x000000ffff9b7224 */ /* 0x000fe400078e00a4 */
[----:B------:R-:W-:Y:S01]  /*50d0*/  IMAD.MOV.U32 R164, RZ, RZ, R165 ;  /* 0x000000ffffa47224 */ /* 0x000fe200078e00a5 */
[----:B------:R-:W-:Y:S01]  /*50e0*/  MOV R150, R154 ;  /* 0x0000009a00967202 */ /* 0x000fe20000000f00 */
[----:B------:R2:W-:Y:S01]  /*50f0*/  MUFU.EX2 R165, R0 ;  /* 0x0000000000a57308 */ /* 0x0005e20000000800 */
[----:B------:R-:W-:-:S02]  /*5100*/  IMAD.MOV.U32 R168, RZ, RZ, R169 ;  /* 0x000000ffffa87224 */ /* 0x000fc400078e00a9 */
[----:B------:R-:W-:Y:S01]  /*5110*/  IMAD.MOV.U32 R169, RZ, RZ, R170 ;  /* 0x000000ffffa97224 */ /* 0x000fe200078e00aa */
[----:B------:R-:W-:Y:S01]  /*5120*/  MOV R170, R171 ;  /* 0x000000ab00aa7202 */ /* 0x000fe20000000f00 */
[----:B------:R-:W-:Y:S02]  /*5130*/  IMAD.MOV.U32 R171, RZ, RZ, R152 ;  /* 0x000000ffffab7224 */ /* 0x000fe400078e0098 */
[----:B------:R-:W-:Y:S01]  /*5140*/  IMAD.MOV.U32 R149, RZ, RZ, R153 ;  /* 0x000000ffff957224 */ /* 0x000fe200078e0099 */
[----:B------:R-:W-:Y:S01]  /*5150*/  MOV R153, R172 ;  /* 0x000000ac00997202 */ /* 0x000fe20000000f00 */
[----:B------:R-:W-:Y:S01]  /*5160*/  IMAD.MOV.U32 R152, RZ, RZ, R164 ;  /* 0x000000ffff987224 */ /* 0x000fe200078e00a4 */
[----:B------:R-:W-:Y:S01]  /*5170*/  MOV R164, R175 ;  /* 0x000000af00a47202 */ /* 0x000fe20000000f00 */
[----:B------:R-:W-:Y:S02]  /*5180*/  IMAD.MOV.U32 R154, RZ, RZ, R173 ;  /* 0x000000ffff9a7224 */ /* 0x000fe400078e00ad */
[----:B------:R-:W-:-:S02]  /*5190*/  IMAD.MOV.U32 R172, RZ, RZ, R176 ;  /* 0x000000ffffac7224 */ /* 0x000fc400078e00b0 */
[----:B------:R-:W-:Y:S02]  /*51a0*/  IMAD.MOV.U32 R173, RZ, RZ, R177 ;  /* 0x000000ffffad7224 */ /* 0x000fe400078e00b1 */
[--C-:B--2---:R-:W-:Y:S02]  /*51b0*/  FFMA.FTZ R0, R167, c[0x0][0x2d0], -R2.reuse ;  /* 0x0000b400a7007a23 */ /* 0x104fe40000010802 */
[----:B------:R-:W-:Y:S02]  /*51c0*/  IMAD.MOV.U32 R175, RZ, RZ, R179 ;  /* 0x000000ffffaf7224 */ /* 0x000fe400078e00b3 */
[----:B------:R2:W3:Y:S02]  /*51d0*/  MUFU.EX2 R167, R0 ;  /* 0x0000000000a77308 */ /* 0x0004e40000000800 */
[----:B--2---:R-:W-:Y:S01]  /*51e0*/  FFMA.FTZ R0, R166, c[0x0][0x2d0], -R2 ;  /* 0x0000b400a6007a23 */ /* 0x004fe20000010802 */
[----:B---3--:R-:W-:-:S05]  /*51f0*/  F2FP.BF16.PACK_AB R5, R167, R165 ;  /* 0x000000a5a705723e */ /* 0x008fca00000010ff */
[----:B------:R2:W-:Y:S02]  /*5200*/  MUFU.EX2 R166, R0 ;  /* 0x0000000000a67308 */ /* 0x0005e40000000800 */
[----:B--2---:R-:W-:Y:S02]  /*5210*/  FFMA.FTZ R0, R151, c[0x0][0x2d0], -R2 ;  /* 0x0000b40097007a23 */ /* 0x004fe40000010802 */
[----:B------:R-:W-:-:S04]  /*5220*/  IMAD.MOV.U32 R151, RZ, RZ, R155 ;  /* 0x000000ffff977224 */ /* 0x000fc800078e009b */
[----:B------:R-:W2:Y:S01]  /*5230*/  MUFU.EX2 R250, R0 ;  /* 0x0000000000fa7308 */ /* 0x000ea20000000800 */
[----:B------:R-:W-:Y:S01]  /*5240*/  IMAD.MOV.U32 R155, RZ, RZ, R174 ;  /* 0x000000ffff9b7224 */ /* 0x000fe200078e00ae */
[----:B------:R-:W-:Y:S02]  /*5250*/  MOV R174, R178 ;  /* 0x000000b200ae7202 */ /* 0x000fe40000000f00 */
[----:B--2---:R-:W-:Y:S01]  /*5260*/  F2FP.BF16.PACK_AB R7, R250, R166 ;  /* 0x000000a6fa07723e */ /* 0x004fe200000010ff */
[----:B------:R-:W-:Y:S02]  /*5270*/  IMAD.MOV.U32 R0, RZ, RZ, R155 ;  /* 0x000000ffff007224 */ /* 0x000fe400078e009b */
[----:B------:R-:W-:Y:S02]  /*5280*/  IMAD.MOV.U32 R155, RZ, RZ, R181 ;  /* 0x000000ffff9b7224 */ /* 0x000fe400078e00b5 */
[----:B------:R-:W-:Y:S02]  /*5290*/  FFMA.FTZ R0, R0, c[0x0][0x2d0], -R12 ;  /* 0x0000b40000007a23 */ /* 0x000fe4000001080c */
[C---:B-1----:R-:W-:Y:S08]  /*52a0*/  HMMA.16816.F32.BF16 R76, R4.reuse, R20, R76 ;  /* 0x00000014044c723c */ /* 0x042ff0000004184c */
[C---:B----4-:R-:W-:Y:S07]  /*52b0*/  HMMA.16816.F32.BF16 R136, R4.reuse, R8, R36 ;  /* 0x000000080488723c */ /* 0x050fee0000041824 */
[----:B------:R-:W-:Y:S01]  /*52c0*/  MOV R39, R125 ;  /* 0x0000007d00277202 */ /* 0x000fe20000000f00 */
[----:B------:R-:W-:Y:S01]  /*52d0*/  IMAD.MOV.U32 R36, RZ, RZ, R126 ;  /* 0x000000ffff247224 */ /* 0x000fe200078e007e */
[----:B------:R-:W-:Y:S01]  /*52e0*/  MOV R38, R124 ;  /* 0x0000007c00267202 */ /* 0x000fe20000000f00 */
[----:B------:R-:W-:Y:S01]  /*52f0*/  IMAD.MOV.U32 R37, RZ, RZ, R127 ;  /* 0x000000ffff257224 */ /* 0x000fe200078e007f */
[C---:B------:R-:W-:Y:S05]  /*5300*/  HMMA.16816.F32.BF16 R176, R4.reuse, R22, R68 ;  /* 0x0000001604b0723c */ /* 0x040fea0000041844 */
[----:B------:R-:W-:Y:S01]  /*5310*/  IMAD.MOV.U32 R20, RZ, RZ, R76 ;  /* 0x000000ffff147224 */ /* 0x000fe200078e004c */
[----:B------:R-:W-:Y:S01]  /*5320*/  MOV R42, R79 ;  /* 0x0000004f002a7202 */ /* 0x000fe20000000f00 */
[----:B------:R-:W-:Y:S01]  /*5330*/  IMAD.MOV.U32 R70, RZ, RZ, R169 ;  /* 0x000000ffff467224 */ /* 0x000fe200078e00a9 */
[----:B------:R-:W-:Y:S01]  /*5340*/  HMMA.16816.F32.BF16 R124, R4, R10, R28 ;  /* 0x0000000a047c723c */ /* 0x000fe2000004181c */
[----:B------:R-:W-:Y:S01]  /*5350*/  MOV R71, R168 ;  /* 0x000000a800477202 */ /* 0x000fe20000000f00 */
[----:B------:R-:W-:Y:S01]  /*5360*/  IMAD.MOV.U32 R69, RZ, RZ, R170 ;  /* 0x000000ffff457224 */ /* 0x000fe200078e00aa */
[----:B------:R-:W-:Y:S01]  /*5370*/  MOV R68, R171 ;  /* 0x000000ab00447202 */ /* 0x000fe20000000f00 */
[----:B------:R-:W1:Y:S01]  /*5380*/  LDSM.16.MT88.4 R8, [R226+0x4900] ;  /* 0x00490000e208783b */ /* 0x000e620000004200 */
[----:B------:R-:W-:-:S02]  /*5390*/  IMAD.MOV.U32 R41, RZ, RZ, R77 ;  /* 0x000000ffff297224 */ /* 0x000fc400078e004d */
[----:B------:R-:W-:Y:S01]  /*53a0*/  MOV R30, R20 ;  /* 0x00000014001e7202 */ /* 0x000fe20000000f00 */
[----:B------:R-:W-:Y:S01]  /*53b0*/  HMMA.16816.F32.BF16 R168, R4, R16, R56 ;  /* 0x0000001004a8723c */ /* 0x000fe20000041838 */
[----:B------:R-:W2:Y:S01]  /*53c0*/  LDSM.16.MT88.4 R20, [R228+0x1900] ;  /* 0x00190000e414783b */ /* 0x000ea20000004200 */
[----:B------:R-:W-:Y:S02]  /*53d0*/  IMAD.MOV.U32 R28, RZ, RZ, R182 ;  /* 0x000000ffff1c7224 */ /* 0x000fe400078e00b6 */
[----:B------:R-:W-:Y:S02]  /*53e0*/  IMAD.MOV.U32 R29, RZ, RZ, R183 ;  /* 0x000000ffff1d7224 */ /* 0x000fe400078e00b7 */
[----:B------:R-:W-:Y:S01]  /*53f0*/  IMAD.MOV.U32 R31, RZ, RZ, R60 ;  /* 0x000000ffff1f7224 */ /* 0x000fe200078e003c */
[----:B------:R-:W-:Y:S01]  /*5400*/  MOV R57, R151 ;  /* 0x0000009700397202 */ /* 0x000fe20000000f00 */
[----:B------:R-:W-:Y:S02]  /*5410*/  IMAD.MOV.U32 R59, RZ, RZ, R149 ;  /* 0x000000ffff3b7224 */ /* 0x000fe400078e0095 */
[----:B------:R-:W-:-:S02]  /*5420*/  IMAD.MOV.U32 R58, RZ, RZ, R150 ;  /* 0x000000ffff3a7224 */ /* 0x000fc400078e0096 */
[----:B------:R-:W-:Y:S01]  /*5430*/  HMMA.16816.F32.BF16 R148, R4, R18, R48 ;  /* 0x000000120494723c */ /* 0x000fe20000041830 */
[----:B------:R-:W3:Y:S01]  /*5440*/  LDSM.16.MT88.4 R16, [R225+0x4900] ;  /* 0x00490000e110783b */ /* 0x000ee20000004200 */
[----:B------:R-:W-:Y:S01]  /*5450*/  IMAD.MOV.U32 R56, RZ, RZ, R152 ;  /* 0x000000ffff387224 */ /* 0x000fe200078e0098 */
[----:B------:R-:W-:Y:S01]  /*5460*/  MOV R152, R175 ;  /* 0x000000af00987202 */ /* 0x000fe20000000f00 */
[----:B------:R-:W-:-:S03]  /*5470*/  IMAD.MOV.U32 R40, RZ, RZ, R78 ;  /* 0x000000ffff287224 */ /* 0x000fc600078e004e */
[----:B------:R-:W-:Y:S01]  /*5480*/  IMAD.MOV.U32 R51, RZ, RZ, R153 ;  /* 0x000000ffff337224 */ /* 0x000fe200078e0099 */
[----:B------:R-:W-:Y:S01]  /*5490*/  MOV R50, R154 ;  /* 0x0000009a00327202 */ /* 0x000fe20000000f00 */
[----:B------:R-:W-:Y:S01]  /*54a0*/  IMAD.MOV.U32 R153, RZ, RZ, R164 ;  /* 0x000000ffff997224 */ /* 0x000fe200078e00a4 */
[----:B------:R-:W-:Y:S01]  /*54b0*/  MOV R154, R172 ;  /* 0x000000ac009a7202 */ /* 0x000fe20000000f00 */
[----:B------:R-:W-:Y:S02]  /*54c0*/  IMAD.MOV.U32 R164, RZ, RZ, R173 ;  /* 0x000000ffffa47224 */ /* 0x000fe400078e00ad */
[----:B------:R-:W-:Y:S02]  /*54d0*/  IMAD.MOV.U32 R48, RZ, RZ, R174 ;  /* 0x000000ffff307224 */ /* 0x000fe400078e00ae */
[----:B------:R-:W-:Y:S01]  /*54e0*/  IMAD.MOV.U32 R49, RZ, RZ, R180 ;  /* 0x000000ffff317224 */ /* 0x000fe200078e00b4 */
[C---:B-1----:R-:W-:Y:S08]  /*54f0*/  HMMA.16816.F32.BF16 R60, R4.reuse, R8, R32 ;  /* 0x00000008043c723c */ /* 0x042ff00000041820 */
[C---:B--2---:R-:W-:Y:S07]  /*5500*/  HMMA.16816.F32.BF16 R180, R4.reuse, R20, R72 ;  /* 0x0000001404b4723c */ /* 0x044fee0000041848 */
[----:B------:R-:W-:Y:S01]  /*5510*/  IMAD.MOV.U32 R72, RZ, RZ, R49 ;  /* 0x000000ffff487224 */ /* 0x000fe200078e0031 */
[----:B------:R-:W-:Y:S01]  /*5520*/  HMMA.16816.F32.BF16 R172, R4, R22, R64 ;  /* 0x0000001604ac723c */ /* 0x000fe20000041840 */
[----:B------:R-:W1:Y:S01]  /*5530*/  LDSM.16.MT88.4 R20, [R229+0x4900] ;  /* 0x00490000e514783b */ /* 0x000e620000004200 */
[----:B------:R-:W-:Y:S01]  /*5540*/  IMAD.MOV.U32 R73, RZ, RZ, R50 ;  /* 0x000000ffff497224 */ /* 0x000fe200078e0032 */
[----:B------:R-:W-:Y:S01]  /*5550*/  MOV R74, R51 ;  /* 0x00000033004a7202 */ /* 0x000fe20000000f00 */
[----:B------:R-:W-:-:S03]  /*5560*/  IMAD.MOV.U32 R75, RZ, RZ, R56 ;  /* 0x000000ffff4b7224 */ /* 0x000fc600078e0038 */
[----:B------:R-:W-:Y:S01]  /*5570*/  MOV R64, R36 ;  /* 0x0000002400407202 */ /* 0x000fe20000000f00 */
[C---:B---3--:R-:W-:Y:S01]  /*5580*/  HMMA.16816.F32.BF16 R132, R4.reuse, R16, R52 ;  /* 0x000000100484723c */ /* 0x048fe20000041834 */
[----:B------:R-:W-:Y:S01]  /*5590*/  IMAD.MOV.U32 R65, RZ, RZ, R37 ;  /* 0x000000ffff417224 */ /* 0x000fe200078e0025 */
[----:B------:R-:W-:Y:S01]  /*55a0*/  MOV R67, R48 ;  /* 0x0000003000437202 */ /* 0x000fe20000000f00 */
[----:B------:R-:W-:Y:S01]  /*55b0*/  IMAD.MOV.U32 R66, RZ, RZ, R38 ;  /* 0x000000ffff427224 */ /* 0x000fe200078e0026 */
[----:B------:R-:W-:Y:S01]  /*55c0*/  MOV R38, R69 ;  /* 0x0000004500267202 */ /* 0x000fe20000000f00 */
[----:B------:R-:W-:Y:S02]  /*55d0*/  IMAD.MOV.U32 R36, RZ, RZ, R70 ;  /* 0x000000ffff247224 */ /* 0x000fe400078e0046 */
[----:B------:R-:W-:Y:S01]  /*55e0*/  IMAD.MOV.U32 R55, RZ, RZ, R31 ;  /* 0x000000ffff377224 */ /* 0x000fe200078e001f */
[----:B------:R-:W-:Y:S01]  /*55f0*/  HMMA.16816.F32.BF16 R80, R4, R18, R44 ;  /* 0x000000120450723c */ /* 0x000fe2000004182c */
[----:B------:R-:W2:Y:S01]  /*5600*/  LDSM.16.MT88.4 R16, [R228+0x4900] ;  /* 0x00490000e410783b */ /* 0x000ea20000004200 */
[----:B------:R-:W-:-:S02]  /*5610*/  IMAD.MOV.U32 R31, RZ, RZ, R68 ;  /* 0x000000ffff1f7224 */ /* 0x000fc400078e0044 */
[----:B------:R-:W-:Y:S02]  /*5620*/  IMAD.MOV.U32 R37, RZ, RZ, R71 ;  /* 0x000000ffff257224 */ /* 0x000fe400078e0047 */
[----:B------:R-:W-:Y:S02]  /*5630*/  IMAD.MOV.U32 R54, RZ, RZ, R30 ;  /* 0x000000ffff367224 */ /* 0x000fe400078e001e */
[----:B------:R-:W-:Y:S01]  /*5640*/  HMMA.16816.F32.BF16 R32, R4, R10, R24 ;  /* 0x0000000a0420723c */ /* 0x000fe20000041818 */
[----:B------:R-:W3:Y:S01]  /*5650*/  LDSM.16.MT88.4 R8, [R225+0x7900] ;  /* 0x00790000e108783b */ /* 0x000ee20000004200 */
[----:B------:R-:W-:-:S06]  /*5660*/  IMAD.MOV.U32 R30, RZ, RZ, R59 ;  /* 0x000000ffff1e7224 */ /* 0x000fcc00078e003b */
[C---:B-1----:R-:W-:Y:S07]  /*5670*/  HMMA.16816.F32.BF16 R76, R4.reuse, R20, R144 ;  /* 0x00000014044c723c */ /* 0x042fee0000041890 */
[----:B------:R-:W-:Y:S01]  /*5680*/  IMAD.MOV.U32 R147, RZ, RZ, R28 ;  /* 0x000000ffff937224 */ /* 0x000fe200078e001c */
[----:B------:R-:W-:Y:S01]  /*5690*/  HMMA.16816.F32.BF16 R68, R4, R22, R128 ;  /* 0x000000160444723c */ /* 0x000fe20000041880 */
[----:B------:R-:W1:Y:S01]  /*56a0*/  LDSM.16.MT88.4 R20, [R226+0x7900] ;  /* 0x00790000e214783b */ /* 0x000e620000004200 */
[----:B------:R-:W-:Y:S01]  /*56b0*/  MOV R146, R29 ;  /* 0x0000001d00927202 */ /* 0x000fe20000000f00 */
[----:B------:R-:W-:Y:S01]  /*56c0*/  IMAD.MOV.U32 R28, RZ, RZ, R57 ;  /* 0x000000ffff1c7224 */ /* 0x000fe200078e0039 */
[----:B------:R-:W-:Y:S01]  /*56d0*/  MOV R29, R58 ;  /* 0x0000003a001d7202 */ /* 0x000fe20000000f00 */
[----:B------:R-:W-:-:S02]  /*56e0*/  IMAD.MOV.U32 R144, RZ, RZ, R30 ;  /* 0x000000ffff907224 */ /* 0x000fc400078e001e */
[----:B------:R-:W-:Y:S01]  /*56f0*/  MOV R129, R73 ;  /* 0x0000004900817202 */ /* 0x000fe20000000f00 */
[----:B--2---:R-:W-:Y:S01]  /*5700*/  HMMA.16816.F32.BF16 R56, R4, R16, R116 ;  /* 0x000000100438723c */ /* 0x004fe20000041874 */
[----:B------:R-:W-:Y:S01]  /*5710*/  MOV R145, R29 ;  /* 0x0000001d00917202 */ /* 0x000fe20000000f00 */
[----:B------:R-:W-:Y:S01]  /*5720*/  IMAD.MOV.U32 R128, RZ, RZ, R74 ;  /* 0x000000ffff807224 */ /* 0x000fe200078e004a */
[----:B------:R-:W-:Y:S01]  /*5730*/  MOV R130, R55 ;  /* 0x0000003700827202 */ /* 0x000fe20000000f00 */
[----:B------:R-:W-:-:S03]  /*5740*/  IMAD.MOV.U32 R131, RZ, RZ, R64 ;  /* 0x000000ffff837224 */ /* 0x000fc600078e0040 */
[----:B------:R-:W-:Y:S01]  /*5750*/  MOV R117, R43 ;  /* 0x0000002b00757202 */ /* 0x000fe20000000f00 */
[----:B------:R-:W-:Y:S01]  /*5760*/  HMMA.16816.F32.BF16 R48, R4, R18, R112 ;  /* 0x000000120430723c */ /* 0x000fe20000041870 */
[----:B------:R-:W-:Y:S01]  /*5770*/  IMAD.MOV.U32 R116, RZ, RZ, R42 ;  /* 0x000000ffff747224 */ /* 0x000fe200078e002a */
[----:B------:R-:W-:Y:S01]  /*5780*/  MOV R119, R75 ;  /* 0x0000004b00777202 */ /* 0x000fe20000000f00 */
[----:B------:R-:W2:Y:S01]  /*5790*/  LDSM.16.MT88.4 R16, [R229+0x7900] ;  /* 0x00790000e510783b */ /* 0x000ea20000004200 */
[----:B------:R-:W-:-:S03]  /*57a0*/  IMAD.MOV.U32 R118, RZ, RZ, R66 ;  /* 0x000000ffff767224 */ /* 0x000fc600078e0042 */
[----:B------:R-:W-:Y:S01]  /*57b0*/  IMAD.MOV.U32 R114, RZ, RZ, R41 ;  /* 0x000000ffff727224 */ /* 0x000fe200078e0029 */
[----:B------:R-:W-:Y:S02]  /*57c0*/  MOV R115, R40 ;  /* 0x0000002800737202 */ /* 0x000fe40000000f00 */
[----:B---3--:R-:W-:Y:S01]  /*57d0*/  HMMA.16816.F32.BF16 R40, R4, R8, R96 ;  /* 0x000000080428723c */ /* 0x008fe20000041860 */
[----:B------:R-:W-:Y:S02]  /*57e0*/  MOV R113, R31 ;  /* 0x0000001f00717202 */ /* 0x000fe40000000f00 */
[----:B------:R-:W-:-:S04]  /*57f0*/  MOV R112, R65 ;  /* 0x0000004100707202 */ /* 0x000fc80000000f00 */
[----:B------:R-:W-:Y:S01]  /*5800*/  IMAD.MOV.U32 R98, RZ, RZ, R28 ;  /* 0x000000ffff627224 */ /* 0x000fe200078e001c */
[----:B------:R-:W-:Y:S01]  /*5810*/  MOV R96, R67 ;  /* 0x0000004300607202 */ /* 0x000fe20000000f00 */
[----:B------:R-:W-:Y:S01]  /*5820*/  HMMA.16816.F32.BF16 R28, R4, R10, R92 ;  /* 0x0000000a041c723c */ /* 0x000fe2000004185c */
[----:B------:R-:W-:Y:S01]  /*5830*/  IMAD.MOV.U32 R97, RZ, RZ, R72 ;  /* 0x000000ffff617224 */ /* 0x000fe200078e0048 */
[----:B------:R-:W3:Y:S01]  /*5840*/  LDSM.16.MT88.4 R8, [R228+0x7900] ;  /* 0x00790000e408783b */ /* 0x000ee20000004200 */
[----:B------:R-:W-:-:S04]  /*5850*/  IMAD.MOV.U32 R99, RZ, RZ, R54 ;  /* 0x000000ffff637224 */ /* 0x000fc800078e0036 */
[----:B------:R-:W-:Y:S01]  /*5860*/  MOV R93, R37 ;  /* 0x00000025005d7202 */ /* 0x000fe20000000f00 */
[----:B-1----:R-:W-:Y:S01]  /*5870*/  HMMA.16816.F32.BF16 R72, R4, R20, R140 ;  /* 0x000000140448723c */ /* 0x002fe2000004188c */
[----:B------:R-:W-:Y:S01]  /*5880*/  MOV R95, R39 ;  /* 0x00000027005f7202 */ /* 0x000fe20000000f00 */
[----:B------:R-:W-:Y:S02]  /*5890*/  IMAD.MOV.U32 R92, RZ, RZ, R36 ;  /* 0x000000ffff5c7224 */ /* 0x000fe400078e0024 */
        /* <DEDUP_REMOVED lines=17> */
[----:B------:R-:W-:Y:S01]  /*59b0*/  IMAD.MOV.U32 R147, RZ, RZ, R185 ;  /* 0x000000ffff937224 */ /* 0x000fe200078e00b9 */
[----:B------:R-:W-:Y:S01]  /*59c0*/  MOV R143, R93 ;  /* 0x0000005d008f7202 */ /* 0x000fe20000000f00 */
[----:B------:R-:W-:Y:S01]  /*59d0*/  HMMA.16816.F32.BF16 R64, R4, R22, R120 ;  /* 0x000000160440723c */ /* 0x000fe20000041878 */
[----:B------:R-:W-:Y:S01]  /*59e0*/  MOV R93, R95 ;  /* 0x0000005f005d7202 */ /* 0x000fe20000000f00 */
[----:B------:R4:W5:Y:S01]  /*59f0*/  LDL.LU R185, [R1+0x64] ;  /* 0x0000640001b97983 */ /* 0x0009620000300800 */
[----:B------:R-:W-:-:S05]  /*5a00*/  MOV R95, R97 ;  /* 0x00000061005f7202 */ /* 0x000fca0000000f00 */
[----:B--2---:R-:W-:Y:S01]  /*5a10*/  HMMA.16816.F32.BF16 R52, R4, R16, R108 ;  /* 0x000000100434723c */ /* 0x004fe2000004186c */
[----:B-1----:R-:W-:Y:S02]  /*5a20*/  FFMA.FTZ R0, R142, c[0x0][0x2d0], -R12 ;  /* 0x0000b4008e007a23 */ /* 0x002fe4000001080c */
[----:B------:R-:W-:Y:S02]  /*5a30*/  IMAD.MOV.U32 R142, RZ, RZ, R92 ;  /* 0x000000ffff8e7224 */ /* 0x000fe400078e005c */
[----:B------:R-:W-:-:S03]  /*5a40*/  IMAD.MOV.U32 R92, RZ, RZ, R94 ;  /* 0x000000ffff5c7224 */ /* 0x000fc600078e005e */
[C---:B------:R-:W-:Y:S01]  /*5a50*/  HMMA.16816.F32.BF16 R44, R4.reuse, R18, R104 ;  /* 0x00000012042c723c */ /* 0x040fe20000041868 */
        /* <DEDUP_REMOVED lines=12> */
[----:B------:R1:W2:Y:S01]  /*5b20*/  MUFU.EX2 R153, R0 ;  /* 0x0000000000997308 */ /* 0x0002a20000000800 */
[----:B------:R-:W-:Y:S01]  /*5b30*/  MOV R92, R94 ;  /* 0x0000005e005c7202 */ /* 0x000fe20000000f00 */
[----:B------:R-:W-:Y:S01]  /*5b40*/  LDSM.16.MT88.4 R16, [R226+0x2100] ;  /* 0x00210000e210783b */ /* 0x000fe20000004200 */
[----:B------:R-:W-:Y:S01]  /*5b50*/  MOV R94, R96 ;  /* 0x00000060005e7202 */ /* 0x000fe20000000f00 */
[----:B---3--:R-:W-:Y:S01]  /*5b60*/  HMMA.16816.F32.BF16 R36, R4, R8, R88 ;  /* 0x000000080424723c */ /* 0x008fe20000041858 */
[----:B------:R-:W-:Y:S01]  /*5b70*/  MOV R96, R98 ;  /* 0x0000006200607202 */ /* 0x000fe20000000f00 */
[----:B------:R4:W5:Y:S01]  /*5b80*/  LDL.LU R184, [R1+0x60] ;  /* 0x0000600001b87983 */ /* 0x0009620000300800 */
[----:B------:R-:W-:Y:S01]  /*5b90*/  MOV R98, R146 ;  /* 0x0000009200627202 */ /* 0x000fe20000000f00 */
[----:B------:R-:W-:Y:S01]  /*5ba0*/  IMAD.MOV.U32 R146, RZ, RZ, R147 ;  /* 0x000000ffff927224 */ /* 0x000fe200078e0093 */
[----:B------:R-:W-:-:S03]  /*5bb0*/  MOV R147, R154 ;  /* 0x0000009a00937202 */ /* 0x000fc60000000f00 */
[----:B------:R-:W-:Y:S01]  /*5bc0*/  HMMA.16816.F32.BF16 R24, R4, R10, R84 ;  /* 0x0000000a0418723c */ /* 0x000fe20000041854 */
[----:B------:R-:W-:Y:S01]  /*5bd0*/  LDSM.16.MT88.4 R8, [R229+0x2100] ;  /* 0x00210000e508783b */ /* 0x000fe20000004200 */
[--C-:B-1----:R-:W-:Y:S02]  /*5be0*/  FFMA.FTZ R0, R141, c[0x0][0x2d0], -R12.reuse ;  /* 0x0000b4008d007a23 */ /* 0x102fe4000001080c */
[----:B------:R-:W-:Y:S02]  /*5bf0*/  IMAD.MOV.U32 R141, RZ, RZ, R143 ;  /* 0x000000ffff8d7224 */ /* 0x000fe400078e008f */
[----:B------:R1:W-:Y:S01]  /*5c00*/  MUFU.EX2 R154, R0 ;  /* 0x00000000009a7308 */ /* 0x0003e20000000800 */
[----:B------:R-:W-:Y:S02]  /*5c10*/  IMAD.MOV.U32 R143, RZ, RZ, R93 ;  /* 0x000000ffff8f7224 */ /* 0x000fe400078e005d */
[----:B------:R-:W-:Y:S01]  /*5c20*/  IMAD.MOV.U32 R93, RZ, RZ, R95 ;  /* 0x000000ffff5d7224 */ /* 0x000fe200078e005f */
[----:B------:R-:W-:Y:S01]  /*5c30*/  MOV R21, R141 ;  /* 0x0000008d00157202 */ /* 0x000fe20000000f00 */
[----:B------:R-:W-:Y:S01]  /*5c40*/  IMAD.MOV.U32 R95, RZ, RZ, R97 ;  /* 0x000000ffff5f7224 */ /* 0x000fe200078e0061 */
[----:B------:R-:W-:Y:S01]  /*5c50*/  MOV R141, R143 ;  /* 0x0000008f008d7202 */ /* 0x000fe20000000f00 */
[----:B------:R-:W-:Y:S01]  /*5c60*/  IMAD.MOV.U32 R97, RZ, RZ, R99 ;  /* 0x000000ffff617224 */ /* 0x000fe200078e0063 */
[----:B------:R-:W-:Y:S01]  /*5c70*/  MOV R143, R93 ;  /* 0x0000005d008f7202 */ /* 0x000fe20000000f00 */
[----:B-1----:R-:W-:-:S02]  /*5c80*/  FFMA.FTZ R0, R140, c[0x0][0x2d0], -R12 ;  /* 0x0000b4008c007a23 */ /* 0x002fc4000001080c */
[----:B------:R-:W-:Y:S02]  /*5c90*/  IMAD.MOV.U32 R140, RZ, RZ, R142 ;  /* 0x000000ffff8c7224 */ /* 0x000fe400078e008e */
[----:B------:R-:W-:Y:S02]  /*5ca0*/  IMAD.MOV.U32 R142, RZ, RZ, R92 ;  /* 0x000000ffff8e7224 */ /* 0x000fe400078e005c */
[----:B------:R-:W-:Y:S02]  /*5cb0*/  IMAD.MOV.U32 R92, RZ, RZ, R94 ;  /* 0x000000ffff5c7224 */ /* 0x000fe400078e005e */
[----:B------:R-:W-:Y:S02]  /*5cc0*/  IMAD.MOV.U32 R94, RZ, RZ, R96 ;  /* 0x000000ffff5e7224 */ /* 0x000fe400078e0060 */
[----:B------:R-:W-:Y:S01]  /*5cd0*/  IMAD.MOV.U32 R96, RZ, RZ, R98 ;  /* 0x000000ffff607224 */ /* 0x000fe200078e0062 */
[----:B------:R-:W-:Y:S02]  /*5ce0*/  MOV R98, R164 ;  /* 0x000000a400627202 */ /* 0x000fe40000000f00 */
[----:B------:R1:W3:Y:S01]  /*5cf0*/  MUFU.EX2 R164, R0 ;  /* 0x0000000000a47308 */ /* 0x0002e20000000800 */
[----:B------:R-:W-:-:S02]  /*5d00*/  MOV R93, R95 ;  /* 0x0000005f005d7202 */ /* 0x000fc40000000f00 */
[----:B------:R-:W-:Y:S01]  /*5d10*/  MOV R95, R97 ;  /* 0x00000061005f7202 */ /* 0x000fe20000000f00 */
        /* <DEDUP_REMOVED lines=12> */
[----:B------:R1:W-:Y:S02]  /*5de0*/  MUFU.EX2 R101, R0 ;  /* 0x0000000000657308 */ /* 0x0003e40000000800 */
[----:B-1----:R-:W-:Y:S02]  /*5df0*/  FFMA.FTZ R0, R21, c[0x0][0x2d0], -R2 ;  /* 0x0000b40015007a23 */ /* 0x002fe40000010802 */
        /* <DEDUP_REMOVED lines=10> */
[----:B------:R-:W-:-:S02]  /*5ea0*/  IMAD.MOV.U32 R118, RZ, RZ, R103 ;  /* 0x000000ffff767224 */ /* 0x000fc400078e0067 */
[----:B------:R1:W1:Y:S01]  /*5eb0*/  MUFU.EX2 R103, R0 ;  /* 0x0000000000677308 */ /* 0x0002620000000800 */
[----:B------:R-:W-:Y:S01]  /*5ec0*/  MOV R122, R140 ;  /* 0x0000008c007a7202 */ /* 0x000fe20000000f00 */
[----:B------:R-:W-:Y:S01]  /*5ed0*/  IMAD.MOV.U32 R123, RZ, RZ, R141 ;  /* 0x000000ffff7b7224 */ /* 0x000fe200078e008d */
[----:B------:R-:W-:Y:S01]  /*5ee0*/  MOV R140, R142 ;  /* 0x0000008e008c7202 */ /* 0x000fe20000000f00 */
[----:B------:R-:W-:Y:S01]  /*5ef0*/  IMAD.MOV.U32 R141, RZ, RZ, R143 ;  /* 0x000000ffff8d7224 */ /* 0x000fe200078e008f */
[----:B------:R-:W-:Y:S01]  /*5f00*/  MOV R142, R92 ;  /* 0x0000005c008e7202 */ /* 0x000fe20000000f00 */
[----:B-1----:R-:W-:Y:S02]  /*5f10*/  FFMA.FTZ R0, R21, c[0x0][0x2d0], -R2 ;  /* 0x0000b40015007a23 */ /* 0x002fe40000010802 */
[----:B------:R-:W1:Y:S01]  /*5f20*/  LDSM.16.MT88.4 R20, [R225+0x2100] ;  /* 0x00210000e114783b */ /* 0x000e620000004200 */
[----:B------:R-:W-:Y:S01]  /*5f30*/  MOV R92, R94 ;  /* 0x0000005e005c7202 */ /* 0x000fe20000000f00 */
[----:B------:R-:W-:Y:S01]  /*5f40*/  IMAD.MOV.U32 R143, RZ, RZ, R93 ;  /* 0x000000ffff8f7224 */ /* 0x000fe200078e005d */
[----:B------:R-:W-:-:S02]  /*5f50*/  MOV R94, R112 ;  /* 0x00000070005e7202 */ /* 0x000fc40000000f00 */
[----:B------:R-:W-:Y:S02]  /*5f60*/  MOV R112, R152 ;  /* 0x0000009800707202 */ /* 0x000fe40000000f00 */
[----:B------:R2:W-:Y:S02]  /*5f70*/  MUFU.EX2 R152, R0 ;  /* 0x0000000000987308 */ /* 0x0005e40000000800 */
[----:B--2---:R-:W-:Y:S01]  /*5f80*/  FFMA.FTZ R0, R122, c[0x0][0x2d0], -R2 ;  /* 0x0000b4007a007a23 */ /* 0x004fe20000010802 */
[----:B------:R-:W-:Y:S02]  /*5f90*/  MOV R122, R143 ;  /* 0x0000008f007a7202 */ /* 0x000fe40000000f00 */
[----:B------:R-:W-:-:S03]  /*5fa0*/  MOV R143, R155 ;  /* 0x0000009b008f7202 */ /* 0x000fc60000000f00 */
[----:B------:R-:W2:Y:S01]  /*5fb0*/  MUFU.EX2 R155, R0 ;  /* 0x00000000009b7308 */ /* 0x000ea20000000800 */
[----:B------:R-:W-:Y:S01]  /*5fc0*/  MOV R110, R141 ;  /* 0x0000008d006e7202 */ /* 0x000fe20000000f00 */
[----:B------:R-:W-:Y:S01]  /*5fd0*/  IMAD.MOV.U32 R109, RZ, RZ, R140 ;  /* 0x000000ffff6d7224 */ /* 0x000fe200078e008c */
[----:B------:R-:W-:Y:S01]  /*5fe0*/  MOV R108, R123 ;  /* 0x0000007b006c7202 */ /* 0x000fe20000000f00 */
[----:B------:R-:W-:Y:S01]  /*5ff0*/  IMAD.MOV.U32 R111, RZ, RZ, R142 ;  /* 0x000000ffff6f7224 */ /* 0x000fe200078e008e */
[----:B------:R-:W-:Y:S01]  /*6000*/  F2FP.BF16.PACK_AB R4, R153, R102 ;  /* 0x000000669904723e */ /* 0x000fe200000010ff */
[----:B------:R-:W-:Y:S01]  /*6010*/  IMAD.MOV.U32 R141, RZ, RZ, R119 ;  /* 0x000000ffff8d7224 */ /* 0x000fe200078e0077 */
[----:B---3--:R-:W-:Y:S02]  /*6020*/  F2FP.BF16.PACK_AB R6, R164, R154 ;  /* 0x0000009aa406723e */ /* 0x008fe400000010ff */
[----:B------:R-:W-:Y:S02]  /*6030*/  F2FP.BF16.PACK_AB R5, R103, R101 ;  /* 0x000000656705723e */ /* 0x000fe400000010ff */
[----:B------:R-:W-:Y:S01]  /*6040*/  MOV R142, R128 ;  /* 0x00000080008e7202 */ /* 0x000fe20000000f00 */
[----:B------:R-:W-:Y:S01]  /*6050*/  IMAD.MOV.U32 R123, RZ, RZ, R112 ;  /* 0x000000ffff7b7224 */ /* 0x000fe200078e0070 */
[----:B--2---:R-:W-:Y:S01]  /*6060*/  F2FP.BF16.PACK_AB R7, R155, R152 ;  /* 0x000000989b07723e */ /* 0x004fe200000010ff */
[----:B------:R-:W-:Y:S01]  /*6070*/  IMAD.MOV.U32 R93, RZ, RZ, R95 ;  /* 0x000000ffff5d7224 */ /* 0x000fe200078e005f */
[----:B------:R-:W-:Y:S01]  /*6080*/  MOV R0, R141 ;  /* 0x0000008d00007202 */ /* 0x000fe20000000f00 */
[----:B------:R-:W-:-:S02]  /*6090*/  IMAD.MOV.U32 R112, RZ, RZ, R160 ;  /* 0x000000ffff707224 */ /* 0x000fc400078e00a0 */
[----:B------:R-:W-:Y:S02]  /*60a0*/  IMAD.MOV.U32 R95, RZ, RZ, R118 ;  /* 0x000000ffff5f7224 */ /* 0x000fe400078e0076 */
[----:B------:R-:W-:Y:S01]  /*60b0*/  IMAD.MOV.U32 R141, RZ, RZ, R142 ;  /* 0x000000ffff8d7224 */ /* 0x000fe200078e008e */
[----:B-1----:R-:W-:Y:S01]  /*60c0*/  HMMA.16816.F32.BF16 R104, R4, R20, R108 ;  /* 0x000000140468723c */ /* 0x002fe2000004186c */
[----:B------:R-:W-:Y:S01]  /*60d0*/  MOV R142, R143 ;  /* 0x0000008f008e7202 */ /* 0x000fe20000000f00 */
[----:B------:R-:W-:-:S05]  /*60e0*/  IMAD.MOV.U32 R143, RZ, RZ, R112 ;  /* 0x000000ffff8f7224 */ /* 0x000fca00078e0070 */
[----:B------:R-:W-:Y:S01]  /*60f0*/  MOV R108, R113 ;  /* 0x00000071006c7202 */ /* 0x000fe20000000f00 */
[C---:B------:R-:W-:Y:S01]  /*6100*/  HMMA.16816.F32.BF16 R84, R4.reuse, R22, R176 ;  /* 0x000000160454723c */ /* 0x040fe200000418b0 */
[----:B------:R-:W-:Y:S01]  /*6110*/  IMAD.MOV.U32 R111, RZ, RZ, R122 ;  /* 0x000000ffff6f7224 */ /* 0x000fe200078e007a */
[----:B------:R-:W-:Y:S01]  /*6120*/  MOV R110, R123 ;  /* 0x0000007b006e7202 */ /* 0x000fe20000000f00 */
[----:B------:R-:W1:Y:S04]  /*6130*/  LDSM.16.MT88.4 R20, [R228+0x2100] ;  /* 0x00210000e414783b */ /* 0x000e680000004200 */
[----:B------:R-:W-:Y:S01]  /*6140*/  IMAD.MOV.U32 R178, RZ, RZ, R114 ;  /* 0x000000ffffb27224 */ /* 0x000fe200078e0072 */
[----:B------:R-:W-:Y:S01]  /*6150*/  MOV R179, R115 ;  /* 0x0000007300b37202 */ /* 0x000fe20000000f00 */
[C---:B------:R-:W-:Y:S07]  /*6160*/  HMMA.16816.F32.BF16 R88, R4.reuse, R18, R148 ;  /* 0x000000120458723c */ /* 0x040fee0000041894 */
[----:B------:R-:W-:Y:S01]  /*6170*/  IMAD.MOV.U32 R151, RZ, RZ, R92 ;  /* 0x000000ffff977224 */ /* 0x000fe200078e005c */
[C---:B------:R-:W-:Y:S01]  /*6180*/  HMMA.16816.F32.BF16 R112, R4.reuse, R16, R168 ;  /* 0x000000100470723c */ /* 0x040fe200000418a8 */
[----:B------:R-:W-:Y:S01]  /*6190*/  MOV R150, R93 ;  /* 0x0000005d00967202 */ /* 0x000fe20000000f00 */
[----:B------:R-:W-:Y:S01]  /*61a0*/  IMAD.MOV.U32 R149, RZ, RZ, R94 ;  /* 0x000000ffff957224 */ /* 0x000fe200078e005e */
[----:B------:R-:W-:Y:S01]  /*61b0*/  MOV R148, R95 ;  /* 0x0000005f00947202 */ /* 0x000fe20000000f00 */
[----:B------:R-:W2:Y:S04]  /*61c0*/  LDSM.16.MT88.4 R16, [R225+0x5100] ;  /* 0x00510000e110783b */ /* 0x000ea80000004200 */
[C---:B------:R-:W-:Y:S08]  /*61d0*/  HMMA.16816.F32.BF16 R120, R4.reuse, R8, R136 ;  /* 0x000000080478723c */ /* 0x040ff00000041888 */
[----:B------:R-:W-:Y:S01]  /*61e0*/  HMMA.16816.F32.BF16 R92, R4, R10, R124 ;  /* 0x0000000a045c723c */ /* 0x000fe2000004187c */
[----:B------:R-:W3:Y:S01]  /*61f0*/  LDSM.16.MT88.4 R8, [R226+0x5100] ;  /* 0x00510000e208783b */ /* 0x000ee20000004200 */
[----:B------:R-:W-:-:S05]  /*6200*/  IMAD.MOV.U32 R118, RZ, RZ, R161 ;  /* 0x000000ffff767224 */ /* 0x000fca00078e00a1 */
        /* <DEDUP_REMOVED lines=16> */
[C---:B-1----:R-:W-:Y:S07]  /*6310*/  HMMA.16816.F32.BF16 R128, R4.reuse, R20, R180 ;  /* 0x000000140480723c */ /* 0x042fee00000418b4 */
[----:B------:R-:W-:Y:S01]  /*6320*/  IMAD.MOV.U32 R182, RZ, RZ, R144 ;  /* 0x000000ffffb67224 */ /* 0x000fe200078e0090 */
[----:B--2---:R-:W-:Y:S01]  /*6330*/  HMMA.16816.F32.BF16 R136, R4, R16, R132 ;  /* 0x000000100488723c */ /* 0x004fe20000041884 */
[----:B------:R-:W-:-:S06]  /*6340*/  MOV R183, R145 ;  /* 0x0000009100b77202 */ /* 0x000fcc0000000f00 */
[----:B------:R-:W-:Y:S01]  /*6350*/  IMAD.MOV.U32 R134, RZ, RZ, R146 ;  /* 0x000000ffff867224 */ /* 0x000fe200078e0092 */
[----:B------:R-:W-:Y:S01]  /*6360*/  MOV R135, R147 ;  /* 0x0000009300877202 */ /* 0x000fe20000000f00 */
[C---:B---3--:R-:W-:Y:S08]  /*6370*/  HMMA.16816.F32.BF16 R32, R4.reuse, R10, R32 ;  /* 0x0000000a0420723c */ /* 0x048ff00000041820 */
[C---:B------:R-:W-:Y:S01]  /*6380*/  HMMA.16816.F32.BF16 R144, R4.reuse, R8, R60 ;  /* 0x000000080490723c */ /* 0x040fe2000004183c */
[----:B------:R-:W1:Y:S07]  /*6390*/  LDSM.16.MT88.4 R8, [R225+0x8100] ;  /* 0x00810000e108783b */ /* 0x000e6e0000004200 */
[C---:B------:R-:W-:Y:S01]  /*63a0*/  HMMA.16816.F32.BF16 R172, R4.reuse, R22, R172 ;  /* 0x0000001604ac723c */ /* 0x040fe200000418ac */
[----:B------:R-:W2:Y:S07]  /*63b0*/  LDSM.16.MT88.4 R20, [R229+0x5100] ;  /* 0x00510000e514783b */ /* 0x000eae0000004200 */
[C---:B------:R-:W-:Y:S01]  /*63c0*/  HMMA.16816.F32.BF16 R80, R4.reuse, R18, R80 ;  /* 0x000000120450723c */ /* 0x040fe20000041850 */
[----:B------:R-:W3:Y:S07]  /*63d0*/  LDSM.16.MT88.4 R16, [R228+0x5100] ;  /* 0x00510000e410783b */ /* 0x000eee0000004200 */
[C---:B-1----:R-:W-:Y:S08]  /*63e0*/  HMMA.16816.F32.BF16 R40, R4.reuse, R8, R40 ;  /* 0x000000080428723c */ /* 0x042ff00000041828 */
[C---:B------:R-:W-:Y:S01]  /*63f0*/  HMMA.16816.F32.BF16 R28, R4.reuse, R10, R28 ;  /* 0x0000000a041c723c */ /* 0x040fe2000004181c */
[----:B------:R-:W1:Y:S07]  /*6400*/  LDSM.16.MT88.4 R8, [R228+0x8100] ;  /* 0x00810000e408783b */ /* 0x000e6e0000004200 */
[C---:B--2---:R-:W-:Y:S08]  /*6410*/  HMMA.16816.F32.BF16 R76, R4.reuse, R20, R76 ;  /* 0x00000014044c723c */ /* 0x044ff0000004184c */
[C---:B------:R-:W-:Y:S01]  /*6420*/  HMMA.16816.F32.BF16 R68, R4.reuse, R22, R68 ;  /* 0x000000160444723c */ /* 0x040fe20000041844 */
[----:B------:R-:W2:Y:S07]  /*6430*/  LDSM.16.MT88.4 R20, [R226+0x8100] ;  /* 0x00810000e214783b */ /* 0x000eae0000004200 */
[C---:B---3--:R-:W-:Y:S08]  /*6440*/  HMMA.16816.F32.BF16 R60, R4.reuse, R16, R56 ;  /* 0x00000010043c723c */ /* 0x048ff00000041838 */
[----:B------:R-:W-:Y:S01]  /*6450*/  HMMA.16816.F32.BF16 R48, R4, R18, R48 ;  /* 0x000000120430723c */ /* 0x000fe20000041830 */
[----:B------:R-:W3:Y:S01]  /*6460*/  LDSM.16.MT88.4 R16, [R229+0x8100] ;  /* 0x00810000e510783b */ /* 0x000ee20000004200 */
[----:B------:R-:W-:-:S06]  /*6470*/  FFMA.FTZ R0, R0, c[0x0][0x2d0], -R12 ;  /* 0x0000b40000007a23 */ /* 0x000fcc000001080c */
[----:B-1----:R-:W-:Y:S01]  /*6480*/  HMMA.16816.F32.BF16 R24, R4, R10, R24 ;  /* 0x0000000a0418723c */ /* 0x002fe20000041818 */
[----:B------:R1:W-:Y:S01]  /*6490*/  MUFU.EX2 R11, R0 ;  /* 0x00000000000b7308 */ /* 0x0003e20000000800 */
[----:B------:R-:W-:Y:S01]  /*64a0*/  IMAD.MOV.U32 R180, RZ, RZ, R178 ;  /* 0x000000ffffb47224 */ /* 0x000fe200078e00b2 */
[----:B------:R-:W-:-:S05]  /*64b0*/  MOV R181, R179 ;  /* 0x000000b300b57202 */ /* 0x000fca0000000f00 */
[----:B------:R-:W-:Y:S01]  /*64c0*/  HMMA.16816.F32.BF16 R36, R4, R8, R36 ;  /* 0x000000080424723c */ /* 0x000fe20000041824 */
[----:B-1----:R-:W-:-:S04]  /*64d0*/  FFMA.FTZ R0, R134, c[0x0][0x2d0], -R12 ;  /* 0x0000b40086007a23 */ /* 0x002fc8000001080c */
[----:B------:R1:W1:Y:S03]  /*64e0*/  MUFU.EX2 R10, R0 ;  /* 0x00000000000a7308 */ /* 0x0002660000000800 */
[----:B--2---:R-:W-:Y:S01]  /*64f0*/  HMMA.16816.F32.BF16 R168, R4, R20, R72 ;  /* 0x0000001404a8723c */ /* 0x004fe20000041848 */
[----:B-1----:R-:W-:-:S07]  /*6500*/  FFMA.FTZ R0, R135, c[0x0][0x2d0], -R12 ;  /* 0x0000b40087007a23 */ /* 0x002fce000001080c */
[----:B------:R-:W-:Y:S01]  /*6510*/  HMMA.16816.F32.BF16 R20, R4, R22, R64 ;  /* 0x000000160414723c */ /* 0x000fe20000041840 */
[----:B------:R-:W-:Y:S01]  /*6520*/  IMAD.MOV.U32 R74, RZ, RZ, R183 ;  /* 0x000000ffff4a7224 */ /* 0x000fe200078e00b7 */
[----:B------:R-:W-:Y:S01]  /*6530*/  MOV R57, R116 ;  /* 0x0000007400397202 */ /* 0x000fe20000000f00 */
[----:B------:R1:W-:Y:S01]  /*6540*/  MUFU.EX2 R9, R0 ;  /* 0x0000000000097308 */ /* 0x0003e20000000800 */
[----:B------:R-:W-:-:S04]  /*6550*/  IMAD.MOV.U32 R58, RZ, RZ, R117 ;  /* 0x000000ffff3a7224 */ /* 0x000fc800078e0075 */
[----:B---3--:R-:W-:Y:S01]  /*6560*/  HMMA.16816.F32.BF16 R176, R4, R16, R52 ;  /* 0x0000001004b0723c */ /* 0x008fe20000041834 */
[----:B------:R-:W-:-:S07]  /*6570*/  IMAD.MOV.U32 R59, RZ, RZ, R119 ;  /* 0x000000ffff3b7224 */ /* 0x000fce00078e0077 */
[----:B------:R-:W-:Y:S01]  /*6580*/  HMMA.16816.F32.BF16 R44, R4, R18, R44 ;  /* 0x00000012042c723c */ /* 0x000fe2000004182c */
[----:B------:R-:W-:Y:S01]  /*6590*/  MOV R73, R124 ;  /* 0x0000007c00497202 */ /* 0x000fe20000000f00 */
[----:B------:R-:W-:Y:S01]  /*65a0*/  IMAD.MOV.U32 R75, RZ, RZ, R125 ;  /* 0x000000ffff4b7224 */ /* 0x000fe200078e007d */
[----:B------:R-:W-:Y:S01]  /*65b0*/  MOV R56, R127 ;  /* 0x0000007f00387202 */ /* 0x000fe20000000f00 */
[----:B-1----:R-:W-:Y:S01]  /*65c0*/  FFMA.FTZ R0, R180, c[0x0][0x2d0], -R12 ;  /* 0x0000b400b4007a23 */ /* 0x002fe2000001080c */
[----:B------:R-:W-:Y:S03]  /*65d0*/  LDSM.16.MT88.4 R132, [R228+0x2900] ;  /* 0x00290000e484783b */ /* 0x000fe60000004200 */
[----:B------:R1:W2:Y:S01]  /*65e0*/  MUFU.EX2 R8, R0 ;  /* 0x0000000000087308 */ /* 0x0002a20000000800 */
[----:B------:R-:W-:Y:S01]  /*65f0*/  MOV R183, R118 ;  /* 0x0000007600b77202 */ /* 0x000fe20000000f00 */
[----:B------:R-:W-:Y:S01]  /*6600*/  IMAD.MOV.U32 R99, RZ, RZ, R163 ;  /* 0x000000ffff637224 */ /* 0x000fe200078e00a3 */
[----:B------:R-:W3:Y:S01]  /*6610*/  LDSM.16.MT88.4 R116, [R226+0x2900] ;  /* 0x00290000e274783b */ /* 0x000ee20000004200 */
[----:B------:R-:W-:-:S02]  /*6620*/  IMAD.MOV.U32 R180, RZ, RZ, R150 ;  /* 0x000000ffffb47224 */ /* 0x000fc400078e0096 */
[----:B------:R-:W-:Y:S01]  /*6630*/  IMAD.MOV.U32 R97, RZ, RZ, R162 ;  /* 0x000000ffff617224 */ /* 0x000fe200078e00a2 */
[----:B------:R-:W-:Y:S01]  /*6640*/  MOV R17, R96 ;  /* 0x0000006000117202 */ /* 0x000fe20000000f00 */
[----:B------:R-:W-:Y:S01]  /*6650*/  LDSM.16.MT88.4 R64, [R228+0x5900] ;  /* 0x00590000e440783b */ /* 0x000fe20000004200 */
[--C-:B-1----:R-:W-:Y:S01]  /*6660*/  FFMA.FTZ R0, R181, c[0x0][0x2d0], -R2.reuse ;  /* 0x0000b400b5007a23 */ /* 0x102fe20000010802 */
[----:B------:R-:W-:Y:S02]  /*6670*/  MOV R19, R98 ;  /* 0x0000006200137202 */ /* 0x000fe40000000f00 */
[----:B------:R4:W5:Y:S01]  /*6680*/  LDL.LU R163, [R1+0x5c] ;  /* 0x00005c0001a37983 */ /* 0x0009620000300800 */
[----:B------:R1:W-:Y:S01]  /*6690*/  MUFU.EX2 R7, R0 ;  /* 0x0000000000077308 */ /* 0x0003e20000000800 */
[----:B------:R-:W-:Y:S01]  /*66a0*/  MOV R181, R149 ;  /* 0x0000009500b57202 */ /* 0x000fe20000000f00 */
[----:B------:R-:W-:Y:S01]  /*66b0*/  IMAD.MOV.U32 R150, RZ, RZ, R109 ;  /* 0x000000ffff967224 */ /* 0x000fe200078e006d */
[----:B------:R-:W-:Y:S01]  /*66c0*/  MOV R149, R110 ;  /* 0x0000006e00957202 */ /* 0x000fe20000000f00 */
[----:B------:R-:W-:Y:S01]  /*66d0*/  IMAD.MOV.U32 R16, RZ, RZ, R97 ;  /* 0x000000ffff107224 */ /* 0x000fe200078e0061 */
[----:B------:R-:W-:Y:S01]  /*66e0*/  F2FP.BF16.PACK_AB R96, R10, R11 ;  /* 0x0000000b0a60723e */ /* 0x000fe200000010ff */
[----:B------:R-:W-:Y:S01]  /*66f0*/  IMAD.MOV.U32 R18, RZ, RZ, R99 ;  /* 0x000000ffff127224 */ /* 0x000fe200078e0063 */
[----:B--2---:R-:W-:Y:S01]  /*6700*/  F2FP.BF16.PACK_AB R98, R8, R9 ;  /* 0x000000090862723e */ /* 0x004fe200000010ff */
[----:B------:R4:W5:Y:S04]  /*6710*/  LDL.LU R162, [R1+0x58] ;  /* 0x0000580001a27983 */ /* 0x0009680000300800 */
[----:B------:R4:W5:Y:S01]  /*6720*/  LDL.LU R161, [R1+0x54] ;  /* 0x0000540001a17983 */ /* 0x0009620000300800 */
[----:B-1----:R-:W-:-:S03]  /*6730*/  FFMA.FTZ R0, R182, c[0x0][0x2d0], -R2 ;  /* 0x0000b400b6007a23 */ /* 0x002fc60000010802 */
[----:B------:R4:W5:Y:S01]  /*6740*/  LDL.LU R160, [R1+0x50] ;  /* 0x0000500001a07983 */ /* 0x0009620000300800 */
[----:B------:R-:W-:Y:S01]  /*6750*/  IMAD.MOV.U32 R182, RZ, RZ, R148 ;  /* 0x000000ffffb67224 */ /* 0x000fe200078e0094 */
[----:B------:R1:W2:Y:S01]  /*6760*/  MUFU.EX2 R6, R0 ;  /* 0x0000000000067308 */ /* 0x0002a20000000800 */
[----:B------:R-:W-:Y:S01]  /*6770*/  IMAD.MOV.U32 R148, RZ, RZ, R111 ;  /* 0x000000ffff947224 */ /* 0x000fe200078e006f */
[----:B------:R4:W5:Y:S04]  /*6780*/  LDL.LU R159, [R1+0x4c] ;  /* 0x00004c00019f7983 */ /* 0x0009680000300800 */
[----:B------:R4:W5:Y:S04]  /*6790*/  LDL.LU R158, [R1+0x48] ;  /* 0x00004800019e7983 */ /* 0x0009680000300800 */
[----:B------:R4:W5:Y:S04]  /*67a0*/  LDL.LU R157, [R1+0x44] ;  /* 0x00004400019d7983 */ /* 0x0009680000300800 */
[----:B------:R4:W5:Y:S01]  /*67b0*/  LDL.LU R156, [R1+0x40] ;  /* 0x00004000019c7983 */ /* 0x0009620000300800 */
[----:B-1----:R-:W-:-:S02]  /*67c0*/  FFMA.FTZ R0, R126, c[0x0][0x2d0], -R2 ;  /* 0x0000b4007e007a23 */ /* 0x002fc40000010802 */
[----:B------:R-:W-:Y:S01]  /*67d0*/  FFMA.FTZ R2, R151, c[0x0][0x2d0], -R2 ;  /* 0x0000b40097027a23 */ /* 0x000fe20000010802 */
[----:B------:R-:W-:Y:S01]  /*67e0*/  MOV R151, R108 ;  /* 0x0000006c00977202 */ /* 0x000fe20000000f00 */
[----:B------:R-:W1:Y:S04]  /*67f0*/  LDSM.16.MT88.4 R124, [R229+0x2900] ;  /* 0x00290000e57c783b */ /* 0x000e680000004200 */
[----:B------:R-:W1:Y:S01]  /*6800*/  LDSM.16.MT88.4 R108, [R225+0x2900] ;  /* 0x00290000e16c783b */ /* 0x000e620000004200 */
[----:B------:R3:W-:Y:S08]  /*6810*/  MUFU.EX2 R5, R0 ;  /* 0x0000000000057308 */ /* 0x0007f00000000800 */
[----:B------:R-:W4:Y:S01]  /*6820*/  MUFU.EX2 R4, R2 ;  /* 0x0000000200047308 */ /* 0x000f220000000800 */
[----:B--2---:R-:W-:Y:S01]  /*6830*/  F2FP.BF16.PACK_AB R97, R6, R7 ;  /* 0x000000070661723e */ /* 0x004fe200000010ff */
[----:B---3--:R-:W-:-:S04]  /*6840*/  FADD.FTZ R0, R74, R73 ;  /* 0x000000494a007221 */ /* 0x008fc80000010000 */
[----:B------:R-:W-:Y:S02]  /*6850*/  FADD.FTZ R0, R75, R0 ;  /* 0x000000004b007221 */ /* 0x000fe40000010000 */
[----:B------:R-:W-:Y:S01]  /*6860*/  LDSM.16.MT88.4 R72, [R225+0x8900] ;  /* 0x00890000e148783b */ /* 0x000fe20000004200 */
[----:B----4-:R-:W-:Y:S01]  /*6870*/  F2FP.BF16.PACK_AB R99, R4, R5 ;  /* 0x000000050463723e */ /* 0x010fe200000010ff */
[----:B------:R-:W-:Y:S02]  /*6880*/  FADD.FTZ R2, R15, R14 ;  /* 0x0000000e0f027221 */ /* 0x000fe40000010000 */
[----:B------:R-:W-:Y:S02]  /*6890*/  FADD.FTZ R12, R56, R0 ;  /* 0x00000000380c7221 */ /* 0x000fe40000010000 */
[----:B------:R-:W-:Y:S02]  /*68a0*/  FADD.FTZ R2, R13, R2 ;  /* 0x000000020d027221 */ /* 0x000fe40000010000 */
[----:B------:R-:W-:Y:S01]  /*68b0*/  IMAD.MOV.U32 R0, RZ, RZ, R58 ;  /* 0x000000ffff007224 */ /* 0x000fe200078e003a */
[----:B------:R-:W-:Y:S03]  /*68c0*/  HMMA.16816.F32.BF16 R112, R96, R116, R112 ;  /* 0x000000746070723c */ /* 0x000fe60000041870 */
[----:B------:R-:W-:-:S05]  /*68d0*/  FADD.FTZ R0, R0, R2 ;  /* 0x0000000200007221 */ /* 0x000fca0000010000 */
[C---:B------:R-:W-:Y:S07]  /*68e0*/  HMMA.16816.F32.BF16 R116, R96.reuse, R118, R88 ;  /* 0x000000766074723c */ /* 0x040fee0000041858 */
[----:B------:R-:W-:Y:S01]  /*68f0*/  MOV R90, R141 ;  /* 0x0000008d005a7202 */ /* 0x000fe20000000f00 */
[----:B------:R-:W-:Y:S01]  /*6900*/  IMAD.MOV.U32 R91, RZ, RZ, R142 ;  /* 0x000000ffff5b7224 */ /* 0x000fe200078e008e */
[----:B-1----:R-:W-:Y:S03]  /*6910*/  HMMA.16816.F32.BF16 R120, R96, R124, R120 ;  /* 0x0000007c6078723c */ /* 0x002fe60000041878 */
[----:B------:R-:W-:-:S02]  /*6920*/  FADD.FTZ R2, R90, R12 ;  /* 0x0000000c5a027221 */ /* 0x000fc40000010000 */
[----:B------:R-:W-:-:S03]  /*6930*/  FADD.FTZ R0, R91, R0 ;  /* 0x000000005b007221 */ /* 0x000fc60000010000 */
[C---:B------:R-:W-:Y:S01]  /*6940*/  HMMA.16816.F32.BF16 R104, R96.reuse, R108, R104 ;  /* 0x0000006c6068723c */ /* 0x040fe20000041868 */
[----:B------:R-:W-:Y:S01]  /*6950*/  IMAD.MOV.U32 R13, RZ, RZ, R150 ;  /* 0x000000ffff0d7224 */ /* 0x000fe200078e0096 */
[----:B------:R-:W-:Y:S01]  /*6960*/  MOV R15, R151 ;  /* 0x00000097000f7202 */ /* 0x000fe20000000f00 */
[----:B------:R-:W-:Y:S01]  /*6970*/  IMAD.MOV.U32 R14, RZ, RZ, R140 ;  /* 0x000000ffff0e7224 */ /* 0x000fe200078e008c */
[----:B------:R-:W-:Y:S04]  /*6980*/  LDSM.16.MT88.4 R88, [R229+0x8900] ;  /* 0x00890000e558783b */ /* 0x000fe80000004200 */
[C---:B------:R-:W-:Y:S07]  /*6990*/  HMMA.16816.F32.BF16 R124, R96.reuse, R126, R92 ;  /* 0x0000007e607c723c */ /* 0x040fee000004185c */
[----:B------:R-:W-:Y:S01]  /*69a0*/  MOV R95, R143 ;  /* 0x0000008f005f7202 */ /* 0x000fe20000000f00 */
[----:B------:R-:W-:Y:S01]  /*69b0*/  HMMA.16816.F32.BF16 R108, R96, R110, R84 ;  /* 0x0000006e606c723c */ /* 0x000fe20000041854 */
[----:B------:R-:W-:Y:S06]  /*69c0*/  LDSM.16.MT88.4 R140, [R225+0x5900] ;  /* 0x00590000e18c783b */ /* 0x000fec0000004200 */
[----:B------:R-:W-:Y:S01]  /*69d0*/  MOV R84, R149 ;  /* 0x0000009500547202 */ /* 0x000fe20000000f00 */
[----:B------:R-:W-:-:S04]  /*69e0*/  FADD.FTZ R2, R95, R2 ;  /* 0x000000025f027221 */ /* 0x000fc80000010000 */
[----:B------:R-:W-:Y:S02]  /*69f0*/  FADD.FTZ R0, R84, R0 ;  /* 0x0000000054007221 */ /* 0x000fe40000010000 */
[----:B------:R-:W-:Y:S02]  /*6a00*/  FADD.FTZ R2, R13, R2 ;  /* 0x000000020d027221 */ /* 0x000fe40000010000 */
[----:B------:R-:W-:Y:S02]  /*6a10*/  IMAD.MOV.U32 R85, RZ, RZ, R148 ;  /* 0x000000ffff557224 */ /* 0x000fe400078e0094 */
[----:B------:R-:W-:Y:S01]  /*6a20*/  FADD.FTZ R0, R15, R0 ;  /* 0x000000000f007221 */ /* 0x000fe20000010000 */
[----:B------:R-:W-:Y:S01]  /*6a30*/  MOV R86, R59 ;  /* 0x0000003b00567202 */ /* 0x000fe20000000f00 */
[----:B------:R-:W-:Y:S01]  /*6a40*/  FADD.FTZ R2, R14, R2 ;  /* 0x000000020e027221 */ /* 0x000fe20000010000 */
[----:B------:R-:W-:Y:S01]  /*6a50*/  MOV R87, R57 ;  /* 0x0000003900577202 */ /* 0x000fe20000000f00 */
[----:B------:R-:W-:Y:S01]  /*6a60*/  FADD.FTZ R0, R85, R0 ;  /* 0x0000000055007221 */ /* 0x000fe20000010000 */
[----:B------:R-:W1:Y:S01]  /*6a70*/  LDSM.16.MT88.4 R12, [R228+0x8900] ;  /* 0x00890000e40c783b */ /* 0x000e620000004200 */
[----:B------:R-:W-:-:S02]  /*6a80*/  FADD.FTZ R2, R86, R2 ;  /* 0x0000000256027221 */ /* 0x000fc40000010000 */
[----:B------:R-:W-:Y:S01]  /*6a90*/  FADD.FTZ R0, R87, R0 ;  /* 0x0000000057007221 */ /* 0x000fe20000010000 */
[----:B------:R-:W2:Y:S01]  /*6aa0*/  LDSM.16.MT88.4 R56, [R229+0x5900] ;  /* 0x00590000e538783b */ /* 0x000ea20000004200 */
[----:B------:R-:W-:Y:S02]  /*6ab0*/  FADD.FTZ R2, R18, R2 ;  /* 0x0000000212027221 */ /* 0x000fe40000010000 */
[----:B------:R-:W-:Y:S01]  /*6ac0*/  FADD.FTZ R0, R19, R0 ;  /* 0x0000000013007221 */ /* 0x000fe20000010000 */
[----:B------:R-:W3:Y:S01]  /*6ad0*/  LDSM.16.MT88.4 R148, [R226+0x5900] ;  /* 0x00590000e294783b */ /* 0x000ee20000004200 */
        /* <DEDUP_REMOVED lines=15> */
[----:B------:R-:W-:Y:S01]  /*6bd0*/  FADD.FTZ R0, R103, R0 ;  /* 0x0000000067007221 */ /* 0x000fe20000010000 */
[C---:B-1----:R-:W-:Y:S07]  /*6be0*/  HMMA.16816.F32.BF16 R92, R96.reuse, R12, R36 ;  /* 0x0000000c605c723c */ /* 0x042fee0000041824 */
[----:B------:R-:W-:Y:S01]  /*6bf0*/  FADD.FTZ R12, R154, R2 ;  /* 0x000000029a0c7221 */ /* 0x000fe20000010000 */
[----:B------:R-:W-:Y:S01]  /*6c00*/  HMMA.16816.F32.BF16 R136, R96, R140, R136 ;  /* 0x0000008c6088723c */ /* 0x000fe20000041888 */
[----:B------:R-:W-:-:S02]  /*6c10*/  FADD.FTZ R2, R152, R0 ;  /* 0x0000000098027221 */ /* 0x000fc40000010000 */
[----:B------:R-:W-:-:S05]  /*6c20*/  FADD.FTZ R0, R164, R12 ;  /* 0x0000000ca4007221 */ /* 0x000fca0000010000 */
[----:B------:R-:W-:Y:S01]  /*6c30*/  HMMA.16816.F32.BF16 R140, R96, R142, R80 ;  /* 0x0000008e608c723c */ /* 0x000fe20000041850 */
[----:B------:R-:W1:Y:S01]  /*6c40*/  LDSM.16.MT88.4 R80, [R226+0x8900] ;  /* 0x00890000e250783b */ /* 0x000e620000004200 */
        /* <DEDUP_REMOVED lines=8> */
[----:B------:R-:W-:-:S05]  /*6cd0*/  FADD.FTZ R0, R4, R5 ;  /* 0x0000000504007221 */ /* 0x000fca0000010000 */
[----:B------:R4:W-:Y:S04]  /*6ce0*/  STL [R1+0x4], R0 ;  /* 0x0000040001007387 */ /* 0x0009e80000100800 */
[----:B------:R4:W-:Y:S01]  /*6cf0*/  STL [R1], R2 ;  /* 0x0000000201007387 */ /* 0x0009e20000100800 */
[C---:B--2---:R-:W-:Y:S08]  /*6d00*/  HMMA.16816.F32.BF16 R52, R96.reuse, R56, R76 ;  /* 0x000000386034723c */ /* 0x044ff0000004184c */
[C---:B------:R-:W-:Y:S08]  /*6d10*/  HMMA.16816.F32.BF16 R56, R96.reuse, R58, R68 ;  /* 0x0000003a6038723c */ /* 0x040ff00000041844 */
[C---:B------:R-:W-:Y:S08]  /*6d20*/  HMMA.16816.F32.BF16 R128, R96.reuse, R132, R128 ;  /* 0x000000846080723c */ /* 0x040ff00000041880 */
[C---:B---3--:R-:W-:Y:S08]  /*6d30*/  HMMA.16816.F32.BF16 R144, R96.reuse, R148, R144 ;  /* 0x000000946090723c */ /* 0x048ff00000041890 */
[C---:B------:R-:W-:Y:S08]  /*6d40*/  HMMA.16816.F32.BF16 R60, R96.reuse, R64, R60 ;  /* 0x00000040603c723c */ /* 0x040ff0000004183c */
[C---:B------:R-:W-:Y:S08]  /*6d50*/  HMMA.16816.F32.BF16 R68, R96.reuse, R72, R40 ;  /* 0x000000486044723c */ /* 0x040ff00000041828 */
        /* <DEDUP_REMOVED lines=10> */
[----:B----4-:R-:W2:Y:S01]  /*6e00*/  LDL.LU R183, [R1+0x30] ;  /* 0x0000300001b77983 */ /* 0x010ea20000300800 */
[----:B------:R-:W-:-:S02]  /*6e10*/  IMAD.MOV.U32 R102, RZ, RZ, R3 ;  /* 0x000000ffff667224 */ /* 0x000fc400078e0003 */
[----:B------:R-:W-:Y:S01]  /*6e20*/  IMAD.MOV.U32 R101, RZ, RZ, R100 ;  /* 0x000000ffff657224 */ /* 0x000fe200078e0064 */
[----:B------:R-:W3:Y:S01]  /*6e30*/  LDL.LU.64 R180, [R1+0x28] ;  /* 0x0000280001b47983 */ /* 0x000ee20000300a00 */
[----:B--2---:R-:W-:-:S03]  /*6e40*/  IADD3 R250, R183, -0x2, RZ ;  /* 0xfffffffeb7fa7810 */ /* 0x004fc60007ffe0ff */
[----:B------:R-:W2:Y:S01]  /*6e50*/  LDL.LU.64 R182, [R1+0x38] ;  /* 0x0000380001b67983 */ /* 0x000ea20000300a00 */
[----:B---3--:R-:W-:Y:S02]  /*6e60*/  MOV R3, R181 ;  /* 0x000000b500037202 */ /* 0x008fe40000000f00 */
[----:B--2---:R-:W-:-:S05]  /*6e70*/  MOV R2, R182 ;  /* 0x000000b600027202 */ /* 0x004fca0000000f00 */
[----:B------:R1:W-:Y:S02]  /*6e80*/  STL.64 [R1+0x8], R2 ;  /* 0x0000080201007387 */ /* 0x0003e40000100a00 */
.L_x_25:
[----:B------:R-:W2:Y:S01]  /*6e90*/  LDL.64 R20, [R1+0x8] ;  /* 0x0000080001147983 */ /* 0x000ea20000100a00 */
[----:B------:R-:W-:Y:S04]  /*6ea0*/  DEPBAR.LE SB0, 0x0 ;  /* 0x000080000000791a */ /* 0x000fe80000000000 */
[----:B----4-:R-:W-:Y:S01]  /*6eb0*/  SHF.R.S32.HI R0, RZ, 0x1f, R250 ;  /* 0x0000001fff007819 */ /* 0x010fe200000114fa */
[----:B------:R-:W-:Y:S01]  /*6ec0*/  BAR.SYNC.DEFER_BLOCKING 0x0 ;  /* 0x0000000000007b1d */ /* 0x000fe20000010000 */
[----:B-1----:R-:W-:Y:S01]  /*6ed0*/  IMAD.WIDE.U32 R2, R250, c[0x0][0x208], RZ ;  /* 0x00008200fa027a25 */ /* 0x002fe200078e00ff */
[----:B------:R-:W-:Y:S02]  /*6ee0*/  MOV R44, c[0x0][0x208] ;  /* 0x00008200002c7a02 */ /* 0x000fe40000000f00 */
[----:B------:R-:W-:Y:S01]  /*6ef0*/  MOV R100, 0x6 ;  /* 0x0000000600647802 */ /* 0x000fe20000000f00 */
[----:B------:R-:W-:Y:S01]  /*6f00*/  IMAD R0, R0, c[0x0][0x208], RZ ;  /* 0x0000820000007a24 */ /* 0x000fe200078e02ff */
[----:B------:R-:W-:Y:S02]  /*6f10*/  SHF.L.U32 R44, R44, 0x6, RZ ;  /* 0x000000062c2c7819 */ /* 0x000fe400000006ff */
[----:B------:R-:W-:Y:S01]  /*6f20*/  MOV R37, c[0x0][0x208] ;  /* 0x0000820000257a02 */ /* 0x000fe20000000f00 */
[----:B------:R-:W-:Y:S01]  /*6f30*/  IMAD R0, R250, c[0x0][0x20c], R0 ;  /* 0x00008300fa007a24 */ /* 0x000fe200078e0200 */
[----:B-----5:R-:W-:Y:S02]  /*6f40*/  STL [R1+0x40], R231 ;  /* 0x000040e701007387 */ /* 0x020fe40000100800 */
[----:B------:R-:W-:Y:S02]  /*6f50*/  SHF.L.U64.HI R37, R37, R100, c[0x0][0x20c] ;  /* 0x0000830025257619 */ /* 0x000fe40000010264 */
[----:B------:R-:W-:Y:S01]  /*6f60*/  IADD3 R0, R3, R0, RZ ;  /* 0x0000000003007210 */ /* 0x000fe20007ffe0ff */
[----:B------:R-:W-:Y:S04]  /*6f70*/  STL [R1+0x44], R248 ;  /* 0x000044f801007387 */ /* 0x000fe80000100800 */
        /* <DEDUP_REMOVED lines=19> */
[----:B------:R-:W-:Y:S04]  /*70b0*/  STL [R1+0x50], R245 ;  /* 0x000050f501007387 */ /* 0x000fe80000100800 */
        /* <DEDUP_REMOVED lines=24> */
[----:B--2---:R-:W-:Y:S04]  /*7240*/  IADD3 R2, P2, R2, R44, RZ ;  /* 0x0000002c02027210 */ /* 0x004fe80007f5e0ff */
[----:B------:R-:W-:Y:S02]  /*7250*/  IADD3.X R3, R3, R37, RZ, P2, !PT ;  /* 0x0000002503037210 */ /* 0x000fe400017fe4ff */
[----:B------:R-:W-:Y:S03]  /*7260*/  IADD3 R44, P0, R44, R2, RZ ;  /* 0x000000022c2c7210 */ /* 0x000fe60007f1e0ff */
[----:B------:R2:W-:Y:S01]  /*7270*/  LDGSTS.E.BYPASS.LTC128B.128 [R249+0x1100], [R2.64], !P6 ;  /* 0x0110000002f97fae */ /* 0x0005e2000f101d44 */
[----:B------:R-:W-:Y:S02]  /*7280*/  IADD3.X R45, R37, R3, RZ, P0, !PT ;  /* 0x00000003252d7210 */ /* 0x000fe400007fe4ff */
[C---:B----4-:R-:W-:Y:S01]  /*7290*/  HMMA.16816.F32.BF16 R36, R156.reuse, R40, RZ ;  /* 0x000000289c24723c */ /* 0x050fe200000418ff */
[C---:B------:R-:W-:Y:S02]  /*72a0*/  ISETP.GT.AND P0, PT, R250.reuse, RZ, PT ;  /* 0x000000fffa00720c */ /* 0x040fe40003f04270 */
[----:B------:R-:W-:Y:S02]  /*72b0*/  IADD3 R250, R250, -0x1, RZ ;  /* 0xfffffffffafa7810 */ /* 0x000fe40007ffe0ff */
[----:B------:R2:W-:Y:S03]  /*72c0*/  LDGSTS.E.BYPASS.LTC128B.128 [R249+0x4100], [R2.64+0x80], !P5 ;  /* 0x0410008002f97fae */ /* 0x0005e6000e901d44 */
[C---:B------:R-:W-:Y:S05]  /*72d0*/  HMMA.16816.F32.BF16 R40, R156.reuse, R42, RZ ;  /* 0x0000002a9c28723c */ /* 0x040fea00000418ff */
        /* <DEDUP_REMOVED lines=231> */
[----:B------:R-:W-:Y:S05]  /*8150*/  FMUL.FTZ R20, R20, c[0x0][0x320] ;  /* 0x0000c80014147a20 */ /* 0x000fea0000410000 */
[----:B------:R-:W1:Y:S01]  /*8160*/  MUFU.TANH R174, R16 ;  /* 0x0000001000ae7308 */ /* 0x000e620000002400 */
[----:B------:R-:W-:Y:S02]  /*8170*/  FMUL.FTZ R21, R21, c[0x0][0x320] ;  /* 0x0000c80015157a20 */ /* 0x000fe40000410000 */
[----:B------:R-:W-:Y:S01]  /*8180*/  FMUL.FTZ R22, R22, c[0x0][0x320] ;  /* 0x0000c80016167a20 */ /* 0x000fe20000410000 */
[----:B--2---:R-:W-:Y:S01]  /*8190*/  FMNMX.FTZ R2, R176, R2, !PT ;  /* 0x00000002b0027209 */ /* 0x004fe20007810000 */
[----:B------:R-:W-:Y:S02]  /*81a0*/  FMUL.FTZ R23, R23, c[0x0][0x320] ;  /* 0x0000c80017177a20 */ /* 0x000fe40000410000 */
[----:B------:R-:W-:Y:S02]  /*81b0*/  FMUL.FTZ R26, R26, c[0x0][0x320] ;  /* 0x0000c8001a1a7a20 */ /* 0x000fe40000410000 */
[----:B------:R-:W-:Y:S01]  /*81c0*/  FMUL.FTZ R27, R27, c[0x0][0x320] ;  /* 0x0000c8001b1b7a20 */ /* 0x000fe20000410000 */
[----:B------:R-:W2:Y:S01]  /*81d0*/  MUFU.TANH R175, R17 ;  /* 0x0000001100af7308 */ /* 0x000ea20000002400 */
[----:B------:R-:W-:Y:S02]  /*81e0*/  FMUL.FTZ R24, R24, c[0x0][0x320] ;  /* 0x0000c80018187a20 */ /* 0x000fe40000410000 */
[----:B------:R-:W-:Y:S01]  /*81f0*/  FMUL.FTZ R25, R25, c[0x0][0x320] ;  /* 0x0000c80019197a20 */ /* 0x000fe20000410000 */
[----:B---3--:R-:W-:Y:S01]  /*8200*/  FMNMX.FTZ R2, R178, R2, !PT ;  /* 0x00000002b2027209 */ /* 0x008fe20007810000 */
[C---:B-1----:R-:W-:Y:S05]  /*8210*/  HMMA.16816.F32.BF16 R28, R220.reuse, R8, R28 ;  /* 0x00000008dc1c723c */ /* 0x042fea000004181c */
[----:B------:R-:W1:Y:S03]  /*8220*/  MUFU.TANH R177, R18 ;  /* 0x0000001200b17308 */ /* 0x000e660000002400 */
[C---:B------:R-:W-:Y:S01]  /*8230*/  HMMA.16816.F32.BF16 R32, R220.reuse, R10, R32 ;  /* 0x0000000adc20723c */ /* 0x040fe20000041820 */
[----:B------:R-:W3:Y:S01]  /*8240*/  LDSM.16.M88.4 R8, [R227+0x8800] ;  /* 0x00880000e308783b */ /* 0x000ee20000000200 */
[----:B------:R-:W-:Y:S04]  /*8250*/  DEPBAR.LE SB0, 0x0 ;  /* 0x000080000000791a */ /* 0x000fe80000000000 */
[----:B------:R-:W-:Y:S01]  /*8260*/  FMNMX.FTZ R0, R174, R0, !PT ;  /* 0x00000000ae007209 */ /* 0x000fe20007810000 */
[----:B------:R-:W1:Y:S01]  /*8270*/  MUFU.TANH R183, R20 ;  /* 0x0000001400b77308 */ /* 0x000e620000002400 */
[C---:B------:R-:W-:Y:S01]  /*8280*/  HMMA.16816.F32.BF16 R36, R220.reuse, R4, R36 ;  /* 0x00000004dc24723c */ /* 0x040fe20000041824 */
[----:B------:R-:W-:Y:S04]  /*8290*/  BAR.SYNC.DEFER_BLOCKING 0x0 ;  /* 0x0000000000007b1d */ /* 0x000fe80000010000 */
[----:B--2---:R-:W-:Y:S03]  /*82a0*/  FMNMX.FTZ R0, R175, R0, !PT ;  /* 0x00000000af007209 */ /* 0x004fe60007810000 */
[C---:B------:R-:W-:Y:S04]  /*82b0*/  HMMA.16816.F32.BF16 R40, R220.reuse, R6, R40 ;  /* 0x00000006dc28723c */ /* 0x040fe80000041828 */
[----:B------:R-:W-:Y:S01]  /*82c0*/  FMUL.FTZ R28, R28, c[0x0][0x320] ;  /* 0x0000c8001c1c7a20 */ /* 0x000fe20000410000 */
[----:B-1----:R-:W-:Y:S01]  /*82d0*/  FMNMX.FTZ R2, R177, R2, !PT ;  /* 0x00000002b1027209 */ /* 0x002fe20007810000 */
[----:B------:R-:W-:Y:S02]  /*82e0*/  FMUL.FTZ R29, R29, c[0x0][0x320] ;  /* 0x0000c8001d1d7a20 */ /* 0x000fe40000410000 */
[----:B------:R-:W-:Y:S04]  /*82f0*/  FMUL.FTZ R30, R30, c[0x0][0x320] ;  /* 0x0000c8001e1e7a20 */ /* 0x000fe80000410000 */
[----:B------:R-:W-:Y:S02]  /*8300*/  FMUL.FTZ R31, R31, c[0x0][0x320] ;  /* 0x0000c8001f1f7a20 */ /* 0x000fe40000410000 */
[----:B------:R-:W-:Y:S01]  /*8310*/  @P0 IMAD.WIDE.U32 R6, R250, c[0x0][0x1e0], RZ ;  /* 0x00007800fa060a25 */ /* 0x000fe200078e00ff */
[----:B------:R-:W-:Y:S03]  /*8320*/  FMNMX.FTZ R0, R183, R0, !PT ;  /* 0x00000000b7007209 */ /* 0x000fe60007810000 */
[----:B------:R-:W-:Y:S01]  /*8330*/  FMUL.FTZ R36, R36, c[0x0][0x320] ;  /* 0x0000c80024247a20 */ /* 0x000fe20000410000 */
[----:B------:R-:W-:Y:S01]  /*8340*/  MUFU.TANH R18, R28 ;  /* 0x0000001c00127308 */ /* 0x000fe20000002400 */
[----:B------:R-:W-:Y:S02]  /*8350*/  FMUL.FTZ R37, R37, c[0x0][0x320] ;  /* 0x0000c80025257a20 */ /* 0x000fe40000410000 */
[----:B------:R-:W-:Y:S02]  /*8360*/  FMUL.FTZ R38, R38, c[0x0][0x320] ;  /* 0x0000c80026267a20 */ /* 0x000fe40000410000 */
[----:B------:R-:W-:Y:S01]  /*8370*/  FMUL.FTZ R39, R39, c[0x0][0x320] ;  /* 0x0000c80027277a20 */ /* 0x000fe20000410000 */
[C---:B---3--:R-:W-:Y:S03]  /*8380*/  HMMA.16816.F32.BF16 R44, R220.reuse, R8, R44 ;  /* 0x00000008dc2c723c */ /* 0x048fe6000004182c */
        /* <DEDUP_REMOVED lines=18> */
[----:B------:R-:W-:Y:S01]  /*84b0*/  MUFU.TANH R20, R43 ;  /* 0x0000002b00147308 */ /* 0x000fe20000002400 */
[----:B------:R-:W-:Y:S02]  /*84c0*/  FMUL.FTZ R49, R49, c[0x0][0x320] ;  /* 0x0000c80031317a20 */ /* 0x000fe40000410000 */
[----:B------:R-:W-:Y:S01]  /*84d0*/  FMUL.FTZ R50, R50, c[0x0][0x320] ;  /* 0x0000c80032327a20 */ /* 0x000fe20000410000 */
[----:B-1----:R-:W-:Y:S06]  /*84e0*/  FMNMX.FTZ R0, R182, R0, !PT ;  /* 0x00000000b6007209 */ /* 0x002fec0007810000 */
[----:B------:R-:W1:Y:S01]  /*84f0*/  MUFU.TANH R251, R22 ;  /* 0x0000001600fb7308 */ /* 0x000e620000002400 */
[----:B---3--:R-:W-:Y:S09]  /*8500*/  FMNMX.FTZ R2, R179, R2, !PT ;  /* 0x00000002b3027209 */ /* 0x008ff20007810000 */
[----:B------:R-:W3:Y:S10]  /*8510*/  MUFU.TANH R246, R23 ;  /* 0x0000001700f67308 */ /* 0x000ef40000002400 */
[----:B------:R-:W3:Y:S01]  /*8520*/  MUFU.TANH R181, R24 ;  /* 0x0000001800b57308 */ /* 0x000ee20000002400 */
[----:B-1----:R-:W-:Y:S09]  /*8530*/  FMNMX.FTZ R2, R251, R2, !PT ;  /* 0x00000002fb027209 */ /* 0x002ff20007810000 */
[----:B------:R-:W1:Y:S01]  /*8540*/  MUFU.TANH R180, R25 ;  /* 0x0000001900b47308 */ /* 0x000e620000002400 */
[----:B---3--:R-:W-:Y:S04]  /*8550*/  MOV R43, R246 ;  /* 0x000000f6002b7202 */ /* 0x008fe80000000f00 */
[----:B------:R-:W-:Y:S05]  /*8560*/  FMNMX.FTZ R2, R43, R2, !PT ;  /* 0x000000022b027209 */ /* 0x000fea0007810000 */
[----:B------:R-:W3:Y:S01]  /*8570*/  MUFU.TANH R252, R26 ;  /* 0x0000001a00fc7308 */ /* 0x000ee20000002400 */
[----:B------:R-:W-:Y:S09]  /*8580*/  FMNMX.FTZ R0, R181, R0, !PT ;  /* 0x00000000b5007209 */ /* 0x000ff20007810000 */
[----:B------:R-:W3:Y:S01]  /*8590*/  MUFU.TANH R245, R27 ;  /* 0x0000001b00f57308 */ /* 0x000ee20000002400 */
[----:B-1----:R-:W-:Y:S04]  /*85a0*/  FMNMX.FTZ R0, R180, R0, !PT ;  /* 0x00000000b4007209 */ /* 0x002fe80007810000 */
[----:B------:R-:W-:Y:S05]  /*85b0*/  FMNMX.FTZ R0, R18, R0, !PT ;  /* 0x0000000012007209 */ /* 0x000fea0007810000 */
[----:B------:R1:W-:Y:S01]  /*85c0*/  MUFU.TANH R247, R41 ;  /* 0x0000002900f77308 */ /* 0x0003e20000002400 */
[----:B------:R-:W-:Y:S02]  /*85d0*/  FMNMX.FTZ R0, R155, R0, !PT ;  /* 0x000000009b007209 */ /* 0x000fe40007810000 */
[----:B---3--:R-:W-:Y:S07]  /*85e0*/  FMNMX.FTZ R2, R252, R2, !PT ;  /* 0x00000002fc027209 */ /* 0x008fee0007810000 */
        /* <DEDUP_REMOVED lines=8> */
[----:B------:R-:W-:Y:S10]  /*8670*/  MUFU.TANH R159, R49 ;  /* 0x00000031009f7308 */ /* 0x000ff40000002400 */
[----:B------:R-:W3:Y:S01]  /*8680*/  MUFU.TANH R154, R32 ;  /* 0x00000020009a7308 */ /* 0x000ee20000002400 */
[----:B-1----:R-:W-:Y:S04]  /*8690*/  MOV R42, R231 ;  /* 0x000000e7002a7202 */ /* 0x002fe80000000f00 */
[----:B------:R-:W-:Y:S05]  /*86a0*/  FMNMX.FTZ R2, R42, R2, !PT ;  /* 0x000000022a027209 */ /* 0x000fea0007810000 */
[----:B------:R-:W1:Y:S10]  /*86b0*/  MUFU.TANH R100, R33 ;  /* 0x0000002100647308 */ /* 0x000e740000002400 */
[----:B------:R-:W1:Y:S01]  /*86c0*/  MUFU.TANH R244, R34 ;  /* 0x0000002200f47308 */ /* 0x000e620000002400 */
[----:B---3--:R-:W-:Y:S09]  /*86d0*/  FMNMX.FTZ R0, R154, R0, !PT ;  /* 0x000000009a007209 */ /* 0x008ff20007810000 */
[----:B------:R3:W-:Y:S01]  /*86e0*/  MUFU.TANH R19, R40 ;  /* 0x0000002800137308 */ /* 0x0007e20000002400 */
[----:B-1----:R-:W-:Y:S04]  /*86f0*/  MOV R49, R100 ;  /* 0x0000006400317202 */ /* 0x002fe80000000f00 */
[----:B------:R-:W-:Y:S05]  /*8700*/  FMNMX.FTZ R0, R49, R0, !PT ;  /* 0x0000000031007209 */ /* 0x000fea0007810000 */
[----:B------:R-:W1:Y:S10]  /*8710*/  MUFU.TANH R17, R36 ;  /* 0x0000002400117308 */ /* 0x000e740000002400 */
[----:B------:R-:W-:Y:S01]  /*8720*/  MUFU.TANH R16, R37 ;  /* 0x0000002500107308 */ /* 0x000fe20000002400 */
[----:B---3--:R-:W-:Y:S04]  /*8730*/  MOV R40, R244 ;  /* 0x000000f400287202 */ /* 0x008fe80000000f00 */
[----:B------:R-:W-:Y:S05]  /*8740*/  FMNMX.FTZ R2, R40, R2, !PT ;  /* 0x0000000228027209 */ /* 0x000fea0007810000 */
[----:B------:R-:W3:Y:S01]  /*8750*/  MUFU.TANH R24, R35 ;  /* 0x0000002300187308 */ /* 0x000ee20000002400 */
[----:B-1----:R-:W-:Y:S02]  /*8760*/  FMNMX.FTZ R0, R17, R0, !PT ;  /* 0x0000000011007209 */ /* 0x002fe40007810000 */
[----:B----4-:R-:W-:Y:S02]  /*8770*/  @P0 MOV R5, R13 ;  /* 0x0000000d00050202 */ /* 0x010fe40000000f00 */
[----:B------:R-:W-:Y:S05]  /*8780*/  MOV R12, c[0x0][0x1e0] ;  /* 0x00007800000c7a02 */ /* 0x000fea0000000f00 */
[----:B------:R-:W-:Y:S01]  /*8790*/  MUFU.TANH R27, R44 ;  /* 0x0000002c001b7308 */ /* 0x000fe20000002400 */
[----:B------:R-:W-:Y:S09]  /*87a0*/  MOV R13, c[0x0][0x1e4] ;  /* 0x00007900000d7a02 */ /* 0x000ff20000000f00 */
[----:B------:R-:W-:Y:S01]  /*87b0*/  MUFU.TANH R26, R45 ;  /* 0x0000002d001a7308 */ /* 0x000fe20000002400 */
[----:B---3--:R-:W-:Y:S02]  /*87c0*/  FMNMX.FTZ R3, R24, R2, !PT ;  /* 0x0000000218037209 */ /* 0x008fe40007810000 */
[----:B------:R-:W-:Y:S01]  /*87d0*/  FMNMX.FTZ R2, R16, R0, !PT ;  /* 0x0000000010027209 */ /* 0x000fe20007810000 */
[----:B------:R-:W-:Y:S01]  /*87e0*/  FMUL.FTZ R0, R51, c[0x0][0x320] ;  /* 0x0000c80033007a20 */ /* 0x000fe20000410000 */
[----:B------:R-:W-:Y:S05]  /*87f0*/  MOV R51, R155 ;  /* 0x0000009b00337202 */ /* 0x000fea0000000f00 */
[----:B------:R-:W1:Y:S01]  /*8800*/  MUFU.TANH R23, R38 ;  /* 0x0000002600177308 */ /* 0x000e620000002400 */
[----:B------:R-:W-:Y:S09]  /*8810*/  FMNMX.FTZ R2, R19, R2, !PT ;  /* 0x0000000213027209 */ /* 0x000ff20007810000 */
[----:B------:R3:W-:Y:S10]  /*8820*/  MUFU.TANH R152, R0 ;  /* 0x0000000000987308 */ /* 0x0007f40000002400 */
[----:B------:R-:W4:Y:S01]  /*8830*/  MUFU.TANH R22, R39 ;  /* 0x0000002700167308 */ /* 0x000f220000002400 */
[----:B-1----:R-:W-:Y:S09]  /*8840*/  FMNMX.FTZ R3, R23, R3, !PT ;  /* 0x0000000317037209 */ /* 0x002ff20007810000 */
[----:B------:R-:W1:Y:S01]  /*8850*/  MUFU.TANH R244, R46 ;  /* 0x0000002e00f47308 */ /* 0x000e620000002400 */
[----:B---3--:R-:W-:Y:S04]  /*8860*/  FMNMX.FTZ R0, R247, R2, !PT ;  /* 0x00000002f7007209 */ /* 0x008fe80007810000 */
[----:B------:R-:W-:Y:S05]  /*8870*/  FMNMX.FTZ R0, R27, R0, !PT ;  /* 0x000000001b007209 */ /* 0x000fea0007810000 */
[----:B------:R-:W3:Y:S01]  /*8880*/  MUFU.TANH R245, R47 ;  /* 0x0000002f00f57308 */ /* 0x000ee20000002400 */
[----:B------:R-:W-:Y:S02]  /*8890*/  FMNMX.FTZ R0, R26, R0, !PT ;  /* 0x000000001a007209 */ /* 0x000fe40007810000 */
[----:B----4-:R-:W-:Y:S02]  /*88a0*/  FMNMX.FTZ R3, R22, R3, !PT ;  /* 0x0000000316037209 */ /* 0x010fe40007810000 */
[----:B------:R-:W-:Y:S02]  /*88b0*/  FMNMX.FTZ R100, R25, R0, !PT ;  /* 0x0000000019647209 */ /* 0x000fe40007810000 */
[----:B------:R-:W-:Y:S02]  /*88c0*/  FMNMX.FTZ R2, R21, R3, !PT ;  /* 0x0000000315027209 */ /* 0x000fe40007810000 */
[----:B------:R-:W-:Y:S01]  /*88d0*/  FMNMX.FTZ R100, R159, R100, !PT ;  /* 0x000000649f647209 */ /* 0x000fe20007810000 */
[----:B------:R-:W4:Y:S01]  /*88e0*/  MUFU.TANH R103, R50 ;  /* 0x0000003200677308 */ /* 0x000f220000002400 */
[----:B------:R-:W-:Y:S03]  /*88f0*/  FMNMX.FTZ R2, R20, R2, !PT ;  /* 0x0000000214027209 */ /* 0x000fe60007810000 */
[----:B------:R-:W2:Y:S01]  /*8900*/  SHFL.BFLY PT, R3, R100, 0x2, 0x1f ;  /* 0x0c401f0064037f89 */ /* 0x000ea200000e0000 */
[----:B-1----:R-:W-:Y:S04]  /*8910*/  FMNMX.FTZ R2, R244, R2, !PT ;  /* 0x00000002f4027209 */ /* 0x002fe80007810000 */
[----:B---3--:R-:W-:Y:S04]  /*8920*/  FMNMX.FTZ R0, R245, R2, !PT ;  /* 0x00000002f5007209 */ /* 0x008fe80007810000 */
        /* <DEDUP_REMOVED lines=44> */
[----:B----4-:R-:W-:Y:S02]  /*8bf0*/  FMUL.FTZ R32, R2, R132 ;  /* 0x0000008402207220 */ /* 0x010fe40000410000 */
        /* <DEDUP_REMOVED lines=26> */
[C---:B------:R-:W-:Y:S02]  /*8da0*/  FMUL.FTZ R35, R0.reuse, R135 ;  /* 0x0000008700237220 */ /* 0x040fe40000410000 */
[C---:B------:R-:W-:Y:S01]  /*8db0*/  FMUL.FTZ R50, R0.reuse, R150 ;  /* 0x0000009600327220 */ /* 0x040fe20000410000 */
[----:B------:R2:W4:Y:S01]  /*8dc0*/  MUFU.EX2 R154, R9 ;  /* 0x00000009009a7308 */ /* 0x0005220000000800 */
[----:B------:R-:W-:Y:S02]  /*8dd0*/  FMUL.FTZ R51, R0, R151 ;  /* 0x0000009700337220 */ /* 0x000fe40000410000 */
[----:B------:R-:W-:Y:S01]  /*8de0*/  FMUL.FTZ R40, R2, R140 ;  /* 0x0000008c02287220 */ /* 0x000fe20000410000 */
[----:B------:R-:W-:Y:S01]  /*8df0*/  MOV R140, R41 ;  /* 0x00000029008c7202 */ /* 0x000fe20000000f00 */
[----:B-1----:R-:W-:Y:S02]  /*8e00*/  FMUL.FTZ R10, R0, R110 ;  /* 0x0000006e000a7220 */ /* 0x002fe40000410000 */
[----:B------:R-:W-:Y:S02]  /*8e10*/  FMUL.FTZ R41, R2, R141 ;  /* 0x0000008d02297220 */ /* 0x000fe40000410000 */
        /* <DEDUP_REMOVED lines=57> */
[----:B------:R-:W-:Y:S02]  /*91b0*/  FMUL.FTZ R93, R2, R93 ;  /* 0x0000005d025d7220 */ /* 0x000fe40000410000 */
[C---:B------:R-:W-:Y:S02]  /*91c0*/  FMUL.FTZ R94, R0.reuse, R94 ;  /* 0x0000005e005e7220 */ /* 0x040fe40000410000 */
[----:B------:R-:W-:Y:S01]  /*91d0*/  FMUL.FTZ R95, R0, R95 ;  /* 0x0000005f005f7220 */ /* 0x000fe20000410000 */
[----:B------:R-:W-:Y:S01]  /*91e0*/  LDSM.16.MT88.4 R28, [R229+0x100] ;  /* 0x00010000e51c783b */ /* 0x000fe20000004200 */
[C---:B------:R-:W-:Y:S02]  /*91f0*/  FMUL.FTZ R96, R2.reuse, R96 ;  /* 0x0000006002607220 */ /* 0x040fe40000410000 */
[----:B------:R-:W-:Y:S02]  /*9200*/  FMUL.FTZ R97, R2, R97 ;  /* 0x0000006102617220 */ /* 0x000fe40000410000 */
[C---:B------:R-:W-:Y:S02]  /*9210*/  FMUL.FTZ R98, R0.reuse, R98 ;  /* 0x0000006200627220 */ /* 0x040fe40000410000 */
[C---:B------:R-:W-:Y:S01]  /*9220*/  FMUL.FTZ R99, R0.reuse, R99 ;  /* 0x0000006300637220 */ /* 0x040fe20000410000 */
[----:B------:R-:W-:Y:S01]  /*9230*/  LDSM.16.MT88.4 R36, [R228+0x100] ;  /* 0x00010000e424783b */ /* 0x000fe20000004200 */
[C---:B-1----:R-:W-:Y:S01]  /*9240*/  FMUL.FTZ R6, R0.reuse, R106 ;  /* 0x0000006a00067220 */ /* 0x042fe20000410000 */
[----:B------:R-:W-:Y:S01]  /*9250*/  F2FP.BF16.PACK_AB R106, R231, R248 ;  /* 0x000000f8e76a723e */ /* 0x000fe200000010ff */
[----:B------:R-:W-:Y:S02]  /*9260*/  FMUL.FTZ R7, R0, R107 ;  /* 0x0000006b00077220 */ /* 0x000fe40000410000 */
[----:B--2---:R-:W-:Y:S01]  /*9270*/  FFMA.FTZ R4, R169, c[0x0][0x2d0], -R101 ;  /* 0x0000b400a9047a23 */ /* 0x004fe20000010865 */
[----:B------:R-:W-:Y:S02]  /*9280*/  MOV R169, R23 ;  /* 0x0000001700a97202 */ /* 0x000fe40000000f00 */
[----:B------:R-:W-:Y:S01]  /*9290*/  LDSM.16.MT88.4 R44, [R225+0x3100] ;  /* 0x00310000e12c783b */ /* 0x000fe20000004200 */
[----:B------:R1:W2:Y:S07]  /*92a0*/  MUFU.EX2 R165, R4 ;  /* 0x0000000400a57308 */ /* 0x0002ae0000000800 */
[----:B------:R-:W4:Y:S08]  /*92b0*/  LDSM.16.MT88.4 R20, [R226+0x100] ;  /* 0x00010000e214783b */ /* 0x000f300000004200 */
[----:B------:R-:W4:Y:S08]  /*92c0*/  LDSM.16.MT88.4 R108, [R226+0x3100] ;  /* 0x00310000e26c783b */ /* 0x000f300000004200 */
[----:B------:R-:W0:Y:S01]  /*92d0*/  LDGDEPBAR ;  /* 0x00000000000079af */ /* 0x000e220000000000 */
[----:B-1----:R-:W-:Y:S01]  /*92e0*/  FMUL.FTZ R4, R2, R104 ;  /* 0x0000006802047220 */ /* 0x002fe20000410000 */
[----:B------:R-:W-:Y:S02]  /*92f0*/  F2FP.BF16.PACK_AB R104, R246, R164 ;  /* 0x000000a4f668723e */ /* 0x000fe400000010ff */
[----:B--2---:R-:W-:Y:S07]  /*9300*/  F2FP.BF16.PACK_AB R107, R165, R155 ;  /* 0x0000009ba56b723e */ /* 0x004fee00000010ff */
[C---:B---3--:R-:W-:Y:S07]  /*9310*/  HMMA.16816.F32.BF16 R4, R104.reuse, R12, R4 ;  /* 0x0000000c6804723c */ /* 0x048fee0000041804 */
        /* <DEDUP_REMOVED lines=8> */
[C---:B------:R-:W-:Y:S01]  /*93a0*/  FMUL.FTZ R15, R0.reuse, R115 ;  /* 0x00000073000f7220 */ /* 0x040fe20000410000 */
[----:B------:R-:W-:Y:S01]  /*93b0*/  MOV R115, R16 ;  /* 0x0000001000737202 */ /* 0x000fe20000000f00 */
[----:B------:R-:W-:Y:S01]  /*93c0*/  FMUL.FTZ R19, R0, R119 ;  /* 0x0000007700137220 */ /* 0x000fe20000410000 */
[----:B------:R-:W-:Y:S01]  /*93d0*/  MOV R125, R113 ;  /* 0x00000071007d7202 */ /* 0x000fe20000000f00 */
[C---:B------:R-:W-:Y:S01]  /*93e0*/  FMUL.FTZ R16, R2.reuse, R116 ;  /* 0x0000007402107220 */ /* 0x040fe20000410000 */
[----:B------:R-:W-:Y:S01]  /*93f0*/  MOV R116, R17 ;  /* 0x0000001100747202 */ /* 0x000fe20000000f00 */
[----:B------:R-:W-:Y:S01]  /*9400*/  FMUL.FTZ R17, R2, R117 ;  /* 0x0000007502117220 */ /* 0x000fe20000410000 */
[C---:B----4-:R-:W-:Y:S03]  /*9410*/  HMMA.16816.F32.BF16 R12, R104.reuse, R20, R12 ;  /* 0x00000014680c723c */ /* 0x050fe6000004180c */
[----:B------:R-:W-:Y:S01]  /*9420*/  MOV R117, R18 ;  /* 0x0000001200757202 */ /* 0x000fe20000000f00 */
[----:B------:R-:W-:Y:S01]  /*9430*/  FMUL.FTZ R18, R0, R118 ;  /* 0x0000007600127220 */ /* 0x000fe20000410000 */
[----:B------:R-:W-:Y:S01]  /*9440*/  MOV R127, R42 ;  /* 0x0000002a007f7202 */ /* 0x000fe20000000f00 */
[C---:B------:R-:W-:Y:S01]  /*9450*/  FMUL.FTZ R24, R2.reuse, R124 ;  /* 0x0000007c02187220 */ /* 0x040fe20000410000 */
[----:B------:R-:W-:Y:S01]  /*9460*/  MOV R135, R117 ;  /* 0x0000007500877202 */ /* 0x000fe20000000f00 */
[C---:B------:R-:W-:Y:S01]  /*9470*/  FMUL.FTZ R20, R2.reuse, R120 ;  /* 0x0000007802147220 */ /* 0x040fe20000410000 */
[----:B------:R-:W-:Y:S02]  /*9480*/  MOV R120, R112 ;  /* 0x0000007000787202 */ /* 0x000fe40000000f00 */
[C---:B------:R-:W-:Y:S03]  /*9490*/  HMMA.16816.F32.BF16 R16, R104.reuse, R22, R16 ;  /* 0x000000166810723c */ /* 0x040fe60000041810 */
[----:B------:R-:W-:Y:S01]  /*94a0*/  FMUL.FTZ R21, R2, R121 ;  /* 0x0000007902157220 */ /* 0x000fe20000410000 */
[----:B------:R-:W-:Y:S01]  /*94b0*/  MOV R121, R102 ;  /* 0x0000006600797202 */ /* 0x000fe20000000f00 */
[--C-:B------:R-:W-:Y:S01]  /*94c0*/  FFMA.FTZ R102, R172, c[0x0][0x2d0], -R153.reuse ;  /* 0x0000b400ac667a23 */ /* 0x100fe20000010899 */
[----:B------:R-:W-:Y:S01]  /*94d0*/  MOV R124, R116 ;  /* 0x00000074007c7202 */ /* 0x000fe20000000f00 */
[C---:B------:R-:W-:Y:S01]  /*94e0*/  FMUL.FTZ R22, R0.reuse, R122 ;  /* 0x0000007a00167220 */ /* 0x040fe20000410000 */
[----:B------:R-:W-:Y:S01]  /*94f0*/  MOV R122, R114 ;  /* 0x00000072007a7202 */ /* 0x000fe20000000f00 */
[C---:B------:R-:W-:Y:S01]  /*9500*/  FMUL.FTZ R23, R0.reuse, R123 ;  /* 0x0000007b00177220 */ /* 0x040fe20000410000 */
[----:B------:R-:W-:Y:S02]  /*9510*/  LDSM.16.MT88.4 R116, [R228+0x3100] ;  /* 0x00310000e474783b */ /* 0x000fe40000004200 */
[----:B------:R-:W-:Y:S01]  /*9520*/  MOV R123, R115 ;  /* 0x00000073007b7202 */ /* 0x000fe20000000f00 */
[C---:B------:R-:W-:Y:S01]  /*9530*/  FMUL.FTZ R42, R0.reuse, R142 ;  /* 0x0000008e002a7220 */ /* 0x040fe20000410000 */
[----:B------:R-:W-:Y:S01]  /*9540*/  MOV R142, R43 ;  /* 0x0000002b008e7202 */ /* 0x000fe20000000f00 */
[----:B------:R-:W-:Y:S01]  /*9550*/  FMUL.FTZ R43, R0, R143 ;  /* 0x0000008f002b7220 */ /* 0x000fe20000410000 */
[C---:B------:R-:W-:Y:S02]  /*9560*/  HMMA.16816.F32.BF16 R20, R104.reuse, R28, R20 ;  /* 0x0000001c6814723c */ /* 0x040fe40000041814 */
[----:B------:R-:W1:Y:S05]  /*9570*/  LDSM.16.MT88.4 R112, [R229+0x3100] ;  /* 0x00310000e570783b */ /* 0x000e6a0000004200 */
[C---:B------:R-:W-:Y:S01]  /*9580*/  FMUL.FTZ R28, R2.reuse, R128 ;  /* 0x00000080021c7220 */ /* 0x040fe20000410000 */
[C---:B------:R-:W-:Y:S04]  /*9590*/  HMMA.16816.F32.BF16 R24, R104.reuse, R30, R24 ;  /* 0x0000001e6818723c */ /* 0x040fe80000041818 */
[C---:B------:R-:W-:Y:S01]  /*95a0*/  FMUL.FTZ R29, R2.reuse, R129 ;  /* 0x00000081021d7220 */ /* 0x040fe20000410000 */
[----:B------:R-:W-:Y:S01]  /*95b0*/  MOV R129, R49 ;  /* 0x0000003100817202 */ /* 0x000fe20000000f00 */
[----:B------:R-:W-:Y:S01]  /*95c0*/  FMUL.FTZ R49, R2, R149 ;  /* 0x0000009502317220 */ /* 0x000fe20000410000 */
[----:B------:R-:W-:Y:S01]  /*95d0*/  MOV R128, R48 ;  /* 0x0000003000807202 */ /* 0x000fe20000000f00 */
[C---:B------:R-:W-:Y:S02]  /*95e0*/  FMUL.FTZ R30, R0.reuse, R130 ;  /* 0x00000082001e7220 */ /* 0x040fe40000410000 */
[----:B------:R2:W-:Y:S02]  /*95f0*/  MUFU.EX2 R130, R102 ;  /* 0x0000006600827308 */ /* 0x0005e40000000800 */
[----:B------:R-:W-:Y:S02]  /*9600*/  FMUL.FTZ R31, R0, R131 ;  /* 0x00000083001f7220 */ /* 0x000fe40000410000 */
[C---:B------:R-:W-:Y:S02]  /*9610*/  FMUL.FTZ R48, R2.reuse, R148 ;  /* 0x0000009402307220 */ /* 0x040fe40000410000 */
[----:B------:R-:W-:Y:S03]  /*9620*/  LDSM.16.MT88.4 R148, [R226+0x5900] ;  /* 0x00590000e294783b */ /* 0x000fe60000004200 */
[C---:B------:R-:W-:Y:S07]  /*9630*/  HMMA.16816.F32.BF16 R28, R104.reuse, R36, R28 ;  /* 0x00000024681c723c */ /* 0x040fee000004181c */
[C---:B------:R-:W-:Y:S01]  /*9640*/  FMUL.FTZ R37, R2.reuse, R137 ;  /* 0x0000008902257220 */ /* 0x040fe20000410000 */
[C---:B------:R-:W-:Y:S04]  /*9650*/  HMMA.16816.F32.BF16 R32, R104.reuse, R38, R32 ;  /* 0x000000266820723c */ /* 0x040fe80000041820 */
[----:B------:R-:W-:Y:S02]  /*9660*/  FMUL.FTZ R36, R2, R136 ;  /* 0x0000008802247220 */ /* 0x000fe40000410000 */
[--C-:B--2---:R-:W-:Y:S02]  /*9670*/  FFMA.FTZ R102, R173, c[0x0][0x2d0], -R153.reuse ;  /* 0x0000b400ad667a23 */ /* 0x104fe40000010899 */
[C---:B------:R-:W-:Y:S02]  /*9680*/  FMUL.FTZ R38, R0.reuse, R138 ;  /* 0x0000008a00267220 */ /* 0x040fe40000410000 */
[----:B------:R2:W-:Y:S02]  /*9690*/  MUFU.EX2 R137, R102 ;  /* 0x0000006600897308 */ /* 0x0005e40000000800 */
[----:B------:R-:W-:Y:S07]  /*96a0*/  FMUL.FTZ R39, R0, R139 ;  /* 0x0000008b00277220 */ /* 0x000fee0000410000 */
[C---:B------:R-:W-:Y:S07]  /*96b0*/  HMMA.16816.F32.BF16 R36, R104.reuse, R44, R36 ;  /* 0x0000002c6824723c */ /* 0x040fee0000041824 */
[C---:B------:R-:W-:Y:S01]  /*96c0*/  FMUL.FTZ R45, R2.reuse, R145 ;  /* 0x00000091022d7220 */ /* 0x040fe20000410000 */
[C---:B------:R-:W-:Y:S04]  /*96d0*/  HMMA.16816.F32.BF16 R40, R104.reuse, R46, R40 ;  /* 0x0000002e6828723c */ /* 0x040fe80000041828 */
[----:B------:R-:W-:Y:S03]  /*96e0*/  FMUL.FTZ R44, R2, R144 ;  /* 0x00000090022c7220 */ /* 0x000fe60000410000 */
[----:B------:R-:W-:Y:S02]  /*96f0*/  FMUL.FTZ R46, R0, R146 ;  /* 0x00000092002e7220 */ /* 0x000fe40000410000 */
[--C-:B--2---:R-:W-:Y:S03]  /*9700*/  FFMA.FTZ R102, R174, c[0x0][0x2d0], -R153.reuse ;  /* 0x0000b400ae667a23 */ /* 0x104fe60000010899 */
[----:B------:R-:W-:Y:S01]  /*9710*/  FMUL.FTZ R47, R0, R147 ;  /* 0x00000093002f7220 */ /* 0x000fe20000410000 */
[----:B------:R2:W-:Y:S06]  /*9720*/  MUFU.EX2 R145, R102 ;  /* 0x0000006600917308 */ /* 0x0005ec0000000800 */
[C---:B------:R-:W-:Y:S08]  /*9730*/  HMMA.16816.F32.BF16 R44, R104.reuse, R108, R44 ;  /* 0x0000006c682c723c */ /* 0x040ff0000004182c */
[C---:B------:R-:W-:Y:S01]  /*9740*/  HMMA.16816.F32.BF16 R48, R104.reuse, R110, R48 ;  /* 0x0000006e6830723c */ /* 0x040fe20000041830 */
[----:B------:R-:W3:Y:S07]  /*9750*/  LDSM.16.MT88.4 R108, [R225+0x6100] ;  /* 0x00610000e16c783b */ /* 0x000eee0000004200 */
[C---:B-1----:R-:W-:Y:S04]  /*9760*/  HMMA.16816.F32.BF16 R52, R104.reuse, R112, R52 ;  /* 0x000000706834723c */ /* 0x042fe80000041834 */
[----:B--2---:R-:W-:Y:S04]  /*9770*/  FFMA.FTZ R102, R175, c[0x0][0x2d0], -R153 ;  /* 0x0000b400af667a23 */ /* 0x004fe80000010899 */
[C---:B------:R-:W-:Y:S01]  /*9780*/  HMMA.16816.F32.BF16 R56, R104.reuse, R114, R56 ;  /* 0x000000726838723c */ /* 0x040fe20000041838 */
[----:B------:R1:W-:Y:S01]  /*9790*/  MUFU.EX2 R139, R102 ;  /* 0x00000066008b7308 */ /* 0x0003e20000000800 */
[----:B------:R-:W2:Y:S06]  /*97a0*/  LDSM.16.MT88.4 R112, [R226+0x6100] ;  /* 0x00610000e270783b */ /* 0x000eac0000004200 */
[C---:B------:R-:W-:Y:S08]  /*97b0*/  HMMA.16816.F32.BF16 R60, R104.reuse, R116, R60 ;  /* 0x00000074683c723c */ /* 0x040ff0000004183c */
[C---:B------:R-:W-:Y:S01]  /*97c0*/  HMMA.16816.F32.BF16 R64, R104.reuse, R118, R64 ;  /* 0x000000766840723c */ /* 0x040fe20000041840 */
[----:B------:R-:W4:Y:S07]  /*97d0*/  LDSM.16.MT88.4 R116, [R229+0x6100] ;  /* 0x00610000e574783b */ /* 0x000f2e0000004200 */
[C---:B---3--:R-:W-:Y:S04]  /*97e0*/  HMMA.16816.F32.BF16 R68, R104.reuse, R108, R68 ;  /* 0x0000006c6844723c */ /* 0x048fe80000041844 */
[--C-:B-1----:R-:W-:Y:S04]  /*97f0*/  FFMA.FTZ R102, R176, c[0x0][0x2d0], -R101.reuse ;  /* 0x0000b400b0667a23 */ /* 0x102fe80000010865 */
[----:B------:R1:W-:Y:S01]  /*9800*/  MUFU.EX2 R132, R102 ;  /* 0x0000006600847308 */ /* 0x0003e20000000800 */
[C---:B------:R-:W-:Y:S01]  /*9810*/  HMMA.16816.F32.BF16 R72, R104.reuse, R110, R72 ;  /* 0x0000006e6848723c */ /* 0x040fe20000041848 */
[----:B------:R-:W3:Y:S07]  /*9820*/  LDSM.16.MT88.4 R108, [R228+0x6100] ;  /* 0x00610000e46c783b */ /* 0x000eee0000004200 */
[C---:B--2---:R-:W-:Y:S08]  /*9830*/  HMMA.16816.F32.BF16 R76, R104.reuse, R112, R76 ;  /* 0x00000070684c723c */ /* 0x044ff0000004184c */
[C---:B------:R-:W-:Y:S01]  /*9840*/  HMMA.16816.F32.BF16 R80, R104.reuse, R114, R80 ;  /* 0x000000726850723c */ /* 0x040fe20000041850 */
[----:B------:R-:W2:Y:S03]  /*9850*/  LDSM.16.MT88.4 R112, [R225+0x900] ;  /* 0x00090000e170783b */ /* 0x000ea60000004200 */
[--C-:B-1----:R-:W-:Y:S04]  /*9860*/  FFMA.FTZ R102, R178, c[0x0][0x2d0], -R101.reuse ;  /* 0x0000b400b2667a23 */ /* 0x102fe80000010865 */
[C---:B----4-:R-:W-:Y:S01]  /*9870*/  HMMA.16816.F32.BF16 R84, R104.reuse, R116, R84 ;  /* 0x000000746854723c */ /* 0x050fe20000041854 */
[----:B------:R1:W4:Y:S07]  /*9880*/  MUFU.EX2 R136, R102 ;  /* 0x0000006600887308 */ /* 0x00032e0000000800 */
[C---:B------:R-:W-:Y:S01]  /*9890*/  HMMA.16816.F32.BF16 R88, R104.reuse, R118, R88 ;  /* 0x000000766858723c */ /* 0x040fe20000041858 */
[----:B------:R-:W2:Y:S07]  /*98a0*/  LDSM.16.MT88.4 R116, [R226+0x900] ;  /* 0x00090000e274783b */ /* 0x000eae0000004200 */
[C---:B---3--:R-:W-:Y:S08]  /*98b0*/  HMMA.16816.F32.BF16 R92, R104.reuse, R108, R92 ;  /* 0x0000006c685c723c */ /* 0x048ff0000004185c */
[----:B------:R-:W-:Y:S01]  /*98c0*/  HMMA.16816.F32.BF16 R96, R104, R110, R96 ;  /* 0x0000006e6860723c */ /* 0x000fe20000041860 */
[----:B------:R-:W3:Y:S03]  /*98d0*/  LDSM.16.MT88.4 R108, [R229+0x900] ;  /* 0x00090000e56c783b */ /* 0x000ee60000004200 */
[--C-:B-1----:R-:W-:Y:S03]  /*98e0*/  FFMA.FTZ R102, R177, c[0x0][0x2d0], -R101.reuse ;  /* 0x0000b400b1667a23 */ /* 0x102fe60000010865 */
[----:B----4-:R-:W-:Y:S01]  /*98f0*/  F2FP.BF16.PACK_AB R105, R136, R132 ;  /* 0x000000848869723e */ /* 0x010fe200000010ff */
[----:B------:R1:W-:Y:S01]  /*9900*/  MUFU.EX2 R144, R102 ;  /* 0x0000006600907308 */ /* 0x0003e20000000800 */
[----:B------:R-:W-:Y:S03]  /*9910*/  F2FP.BF16.PACK_AB R104, R137, R130 ;  /* 0x000000828968723e */ /* 0x000fe600000010ff */
[----:B------:R-:W-:Y:S01]  /*9920*/  F2FP.BF16.PACK_AB R106, R139, R145 ;  /* 0x000000918b6a723e */ /* 0x000fe200000010ff */
[----:B-1----:R-:W-:Y:S05]  /*9930*/  FFMA.FTZ R102, R179, c[0x0][0x2d0], -R101 ;  /* 0x0000b400b3667a23 */ /* 0x002fea0000010865 */
[----:B------:R1:W4:Y:S02]  /*9940*/  MUFU.EX2 R138, R102 ;  /* 0x00000066008a7308 */ /* 0x0003240000000800 */
[--C-:B-1----:R-:W-:Y:S01]  /*9950*/  FFMA.FTZ R102, R183, c[0x0][0x2d0], -R153.reuse ;  /* 0x0000b400b7667a23 */ /* 0x102fe20000010899 */
[----:B----4-:R-:W-:Y:S07]  /*9960*/  F2FP.BF16.PACK_AB R107, R138, R144 ;  /* 0x000000908a6b723e */ /* 0x010fee00000010ff */
[----:B------:R1:W-:Y:S01]  /*9970*/  MUFU.EX2 R141, R102 ;  /* 0x00000066008d7308 */ /* 0x0003e20000000800 */
[C---:B--2---:R-:W-:Y:S08]  /*9980*/  HMMA.16816.F32.BF16 R4, R104.reuse, R112, R4 ;  /* 0x000000706804723c */ /* 0x044ff00000041804 */
[C---:B------:R-:W-:Y:S01]  /*9990*/  HMMA.16816.F32.BF16 R8, R104.reuse, R114, R8 ;  /* 0x000000726808723c */ /* 0x040fe20000041808 */
[----:B------:R-:W2:Y:S07]  /*99a0*/  LDSM.16.MT88.4 R112, [R228+0x900] ;  /* 0x00090000e470783b */ /* 0x000eae0000004200 */
[C---:B------:R-:W-:Y:S04]  /*99b0*/  HMMA.16816.F32.BF16 R12, R104.reuse, R116, R12 ;  /* 0x00000074680c723c */ /* 0x040fe8000004180c */
[--C-:B-1----:R-:W-:Y:S04]  /*99c0*/  FFMA.FTZ R102, R182, c[0x0][0x2d0], -R153.reuse ;  /* 0x0000b400b6667a23 */ /* 0x102fe80000010899 */
[C---:B------:R-:W-:Y:S01]  /*99d0*/  HMMA.16816.F32.BF16 R16, R104.reuse, R118, R16 ;  /* 0x000000766810723c */ /* 0x040fe20000041810 */
[----:B------:R1:W4:Y:S01]  /*99e0*/  MUFU.EX2 R147, R102 ;  /* 0x0000006600937308 */ /* 0x0003220000000800 */
[----:B------:R-:W4:Y:S06]  /*99f0*/  LDSM.16.MT88.4 R116, [R225+0x3900] ;  /* 0x00390000e174783b */ /* 0x000f2c0000004200 */
[C---:B---3--:R-:W-:Y:S08]  /*9a00*/  HMMA.16816.F32.BF16 R20, R104.reuse, R108, R20 ;  /* 0x0000006c6814723c */ /* 0x048ff00000041814 */
[C---:B------:R-:W-:Y:S01]  /*9a10*/  HMMA.16816.F32.BF16 R24, R104.reuse, R110, R24 ;  /* 0x0000006e6818723c */ /* 0x040fe20000041818 */
[----:B------:R-:W3:Y:S07]  /*9a20*/  LDSM.16.MT88.4 R108, [R226+0x3900] ;  /* 0x00390000e26c783b */ /* 0x000eee0000004200 */
[C---:B--2---:R-:W-:Y:S04]  /*9a30*/  HMMA.16816.F32.BF16 R28, R104.reuse, R112, R28 ;  /* 0x00000070681c723c */ /* 0x044fe8000004181c */
[--C-:B-1----:R-:W-:Y:S04]  /*9a40*/  FFMA.FTZ R102, R181, c[0x0][0x2d0], -R153.reuse ;  /* 0x0000b400b5667a23 */ /* 0x102fe80000010899 */
[----:B------:R1:W-:Y:S01]  /*9a50*/  MUFU.EX2 R146, R102 ;  /* 0x0000006600927308 */ /* 0x0003e20000000800 */
[C---:B------:R-:W-:Y:S01]  /*9a60*/  HMMA.16816.F32.BF16 R32, R104.reuse, R114, R32 ;  /* 0x000000726820723c */ /* 0x040fe20000041820 */
[----:B------:R-:W2:Y:S07]  /*9a70*/  LDSM.16.MT88.4 R112, [R229+0x3900] ;  /* 0x00390000e570783b */ /* 0x000eae0000004200 */
[C---:B----4-:R-:W-:Y:S08]  /*9a80*/  HMMA.16816.F32.BF16 R36, R104.reuse, R116, R36 ;  /* 0x000000746824723c */ /* 0x050ff00000041824 */
[C---:B------:R-:W-:Y:S01]  /*9a90*/  HMMA.16816.F32.BF16 R40, R104.reuse, R118, R40 ;  /* 0x000000766828723c */ /* 0x040fe20000041828 */
[----:B------:R-:W4:Y:S03]  /*9aa0*/  LDSM.16.MT88.4 R116, [R228+0x3900] ;  /* 0x00390000e474783b */ /* 0x000f260000004200 */
[----:B-1----:R-:W-:Y:S04]  /*9ab0*/  FFMA.FTZ R102, R180, c[0x0][0x2d0], -R153 ;  /* 0x0000b400b4667a23 */ /* 0x002fe80000010899 */
[C---:B---3--:R-:W-:Y:S01]  /*9ac0*/  HMMA.16816.F32.BF16 R44, R104.reuse, R108, R44 ;  /* 0x0000006c682c723c */ /* 0x048fe2000004182c */
[----:B------:R1:W3:Y:S07]  /*9ad0*/  MUFU.EX2 R131, R102 ;  /* 0x0000006600837308 */ /* 0x0002ee0000000800 */
[C---:B------:R-:W-:Y:S01]  /*9ae0*/  HMMA.16816.F32.BF16 R48, R104.reuse, R110, R48 ;  /* 0x0000006e6830723c */ /* 0x040fe20000041830 */
[----:B------:R-:W3:Y:S07]  /*9af0*/  LDSM.16.MT88.4 R108, [R225+0x6900] ;  /* 0x00690000e16c783b */ /* 0x000eee0000004200 */
[C---:B--2---:R-:W-:Y:S08]  /*9b00*/  HMMA.16816.F32.BF16 R52, R104.reuse, R112, R52 ;  /* 0x000000706834723c */ /* 0x044ff00000041834 */
[C---:B------:R-:W-:Y:S01]  /*9b10*/  HMMA.16816.F32.BF16 R56, R104.reuse, R114, R56 ;  /* 0x000000726838723c */ /* 0x040fe20000041838 */
[----:B------:R-:W2:Y:S03]  /*9b20*/  LDSM.16.MT88.4 R112, [R226+0x6900] ;  /* 0x00690000e270783b */ /* 0x000ea60000004200 */
[--C-:B-1----:R-:W-:Y:S04]  /*9b30*/  FFMA.FTZ R102, R251, c[0x0][0x2d0], -R101.reuse ;  /* 0x0000b400fb667a23 */ /* 0x102fe80000010865 */
[----:B------:R1:W-:Y:S01]  /*9b40*/  MUFU.EX2 R181, R102 ;  /* 0x0000006600b57308 */ /* 0x0003e20000000800 */
[C---:B----4-:R-:W-:Y:S08]  /*9b50*/  HMMA.16816.F32.BF16 R60, R104.reuse, R116, R60 ;  /* 0x00000074683c723c */ /* 0x050ff0000004183c */
[C---:B------:R-:W-:Y:S01]  /*9b60*/  HMMA.16816.F32.BF16 R64, R104.reuse, R118, R64 ;  /* 0x000000766840723c */ /* 0x040fe20000041840 */
[----:B------:R-:W4:Y:S07]  /*9b70*/  LDSM.16.MT88.4 R116, [R229+0x6900] ;  /* 0x00690000e574783b */ /* 0x000f2e0000004200 */
[C---:B---3--:R-:W-:Y:S04]  /*9b80*/  HMMA.16816.F32.BF16 R68, R104.reuse, R108, R68 ;  /* 0x0000006c6844723c */ /* 0x048fe80000041844 */
[--C-:B-1----:R-:W-:Y:S04]  /*9b90*/  FFMA.FTZ R102, R142, c[0x0][0x2d0], -R101.reuse ;  /* 0x0000b4008e667a23 */ /* 0x102fe80000010865 */
[C---:B------:R-:W-:Y:S01]  /*9ba0*/  HMMA.16816.F32.BF16 R72, R104.reuse, R110, R72 ;  /* 0x0000006e6848723c */ /* 0x040fe20000041848 */
[----:B------:R-:W1:Y:S01]  /*9bb0*/  LDSM.16.MT88.4 R108, [R228+0x6900] ;  /* 0x00690000e46c783b */ /* 0x000e620000004200 */
[----:B------:R3:W1:Y:S06]  /*9bc0*/  MUFU.EX2 R180, R102 ;  /* 0x0000006600b47308 */ /* 0x00066c0000000800 */
[C---:B--2---:R-:W-:Y:S08]  /*9bd0*/  HMMA.16816.F32.BF16 R76, R104.reuse, R112, R76 ;  /* 0x00000070684c723c */ /* 0x044ff0000004184c */
[C---:B------:R-:W-:Y:S01]  /*9be0*/  HMMA.16816.F32.BF16 R80, R104.reuse, R114, R80 ;  /* 0x000000726850723c */ /* 0x040fe20000041850 */
[----:B------:R-:W2:Y:S07]  /*9bf0*/  LDSM.16.MT88.4 R112, [R225+0x1100] ;  /* 0x00110000e170783b */ /* 0x000eae0000004200 */
[C---:B----4-:R-:W-:Y:S04]  /*9c00*/  HMMA.16816.F32.BF16 R84, R104.reuse, R116, R84 ;  /* 0x000000746854723c */ /* 0x050fe80000041854 */
[--C-:B---3--:R-:W-:Y:S04]  /*9c10*/  FFMA.FTZ R102, R252, c[0x0][0x2d0], -R101.reuse ;  /* 0x0000b400fc667a23 */ /* 0x108fe80000010865 */
        /* <DEDUP_REMOVED lines=33> */
[--C-:B--2---:R-:W-:Y:S04]  /*9e30*/  FFMA.FTZ R102, R129, c[0x0][0x2d0], -R153.reuse ;  /* 0x0000b40081667a23 */ /* 0x104fe80000010899 */
[C---:B-1----:R-:W-:Y:S01]  /*9e40*/  HMMA.16816.F32.BF16 R44, R104.reuse, R108, R44 ;  /* 0x0000006c682c723c */ /* 0x042fe2000004182c */
[----:B------:R1:W2:Y:S03]  /*9e50*/  MUFU.EX2 R135, R102 ;  /* 0x0000006600877308 */ /* 0x0002a60000000800 */
[--C-:B------:R-:W-:Y:S02]  /*9e60*/  FFMA.FTZ R129, R171, c[0x0][0x2d0], -R153.reuse ;  /* 0x0000b400ab817a23 */ /* 0x100fe40000010899 */
[----:B------:R-:W-:Y:S02]  /*9e70*/  FFMA.FTZ R171, R170, c[0x0][0x2d0], -R153 ;  /* 0x0000b400aaab7a23 */ /* 0x000fe40000010899 */
[C---:B------:R-:W-:Y:S01]  /*9e80*/  HMMA.16816.F32.BF16 R48, R104.reuse, R110, R48 ;  /* 0x0000006e6830723c */ /* 0x040fe20000041830 */
[----:B------:R-:W2:Y:S02]  /*9e90*/  LDSM.16.MT88.4 R108, [R225+0x7100] ;  /* 0x00710000e16c783b */ /* 0x000ea40000004200 */
[----:B------:R4:W-:Y:S05]  /*9ea0*/  MUFU.EX2 R176, R129 ;  /* 0x0000008100b07308 */ /* 0x0009ea0000000800 */
[C---:B---3--:R-:W-:Y:S05]  /*9eb0*/  HMMA.16816.F32.BF16 R52, R104.reuse, R112, R52 ;  /* 0x000000706834723c */ /* 0x048fea0000041834 */
[----:B------:R-:W-:Y:S03]  /*9ec0*/  MUFU.EX2 R171, R171 ;  /* 0x000000ab00ab7308 */ /* 0x000fe60000000800 */
[C---:B------:R-:W-:Y:S01]  /*9ed0*/  HMMA.16816.F32.BF16 R56, R104.reuse, R114, R56 ;  /* 0x000000726838723c */ /* 0x040fe20000041838 */
[----:B------:R-:W3:Y:S03]  /*9ee0*/  LDSM.16.MT88.4 R112, [R226+0x7100] ;  /* 0x00710000e270783b */ /* 0x000ee60000004200 */
[--C-:B-1----:R-:W-:Y:S04]  /*9ef0*/  FFMA.FTZ R102, R128, c[0x0][0x2d0], -R101.reuse ;  /* 0x0000b40080667a23 */ /* 0x102fe80000010865 */
[----:B------:R1:W-:Y:S01]  /*9f00*/  MUFU.EX2 R175, R102 ;  /* 0x0000006600af7308 */ /* 0x0003e20000000800 */
[C---:B----4-:R-:W-:Y:S03]  /*9f10*/  HMMA.16816.F32.BF16 R60, R104.reuse, R116, R60 ;  /* 0x00000074683c723c */ /* 0x050fe6000004183c */
[----:B------:R-:W-:Y:S05]  /*9f20*/  MOV R129, R141 ;  /* 0x0000008d00817202 */ /* 0x000fea0000000f00 */
[C---:B------:R-:W-:Y:S01]  /*9f30*/  HMMA.16816.F32.BF16 R64, R104.reuse, R118, R64 ;  /* 0x000000766840723c */ /* 0x040fe20000041840 */
[----:B------:R-:W4:Y:S07]  /*9f40*/  LDSM.16.MT88.4 R116, [R229+0x7100] ;  /* 0x00710000e574783b */ /* 0x000f2e0000004200 */
[C---:B--2---:R-:W-:Y:S04]  /*9f50*/  HMMA.16816.F32.BF16 R68, R104.reuse, R108, R68 ;  /* 0x0000006c6844723c */ /* 0x044fe80000041844 */
[--C-:B-1----:R-:W-:Y:S04]  /*9f60*/  FFMA.FTZ R102, R127, c[0x0][0x2d0], -R101.reuse ;  /* 0x0000b4007f667a23 */ /* 0x102fe80000010865 */
[C---:B------:R-:W-:Y:S01]  /*9f70*/  HMMA.16816.F32.BF16 R72, R104.reuse, R110, R72 ;  /* 0x0000006e6848723c */ /* 0x040fe20000041848 */
[----:B------:R-:W1:Y:S01]  /*9f80*/  LDSM.16.MT88.4 R108, [R228+0x7100] ;  /* 0x00710000e46c783b */ /* 0x000e620000004200 */
[----:B------:R2:W1:Y:S06]  /*9f90*/  MUFU.EX2 R174, R102 ;  /* 0x0000006600ae7308 */ /* 0x00046c0000000800 */
[C---:B---3--:R-:W-:Y:S08]  /*9fa0*/  HMMA.16816.F32.BF16 R76, R104.reuse, R112, R76 ;  /* 0x00000070684c723c */ /* 0x048ff0000004184c */
        /* <DEDUP_REMOVED lines=10> */
[----:B--2---:R-:W-:Y:S03]  /*a050*/  FFMA.FTZ R102, R125, c[0x0][0x2d0], -R101 ;  /* 0x0000b4007d667a23 */ /* 0x004fe60000010865 */
[----:B------:R-:W-:Y:S02]  /*a060*/  F2FP.BF16.PACK_AB R104, R133, R140 ;  /* 0x0000008c8568723e */ /* 0x000fe400000010ff */
[----:B------:R-:W2:Y:S01]  /*a070*/  LDL.LU R125, [R1] ;  /* 0x00000000017d7983 */ /* 0x000ea20000300800 */
[----:B------:R3:W3:Y:S02]  /*a080*/  MUFU.EX2 R172, R102 ;  /* 0x0000006600ac7308 */ /* 0x0006e40000000800 */
[----:B------:R-:W-:Y:S02]  /*a090*/  F2FP.BF16.PACK_AB R106, R135, R134 ;  /* 0x00000086876a723e */ /* 0x000fe400000010ff */
[----:B------:R-:W-:Y:S01]  /*a0a0*/  F2FP.BF16.PACK_AB R105, R174, R175 ;  /* 0x000000afae69723e */ /* 0x000fe200000010ff */
[--C-:B---3--:R-:W-:Y:S01]  /*a0b0*/  FFMA.FTZ R102, R124, c[0x0][0x2d0], -R153.reuse ;  /* 0x0000b4007c667a23 */ /* 0x108fe20000010899 */
[----:B------:R-:W-:Y:S01]  /*a0c0*/  F2FP.BF16.PACK_AB R107, R172, R173 ;  /* 0x000000adac6b723e */ /* 0x000fe200000010ff */
[----:B------:R-:W3:Y:S03]  /*a0d0*/  LDL.LU R124, [R1+0x4] ;  /* 0x00000400017c7983 */ /* 0x000ee60000300800 */
[----:B------:R1:W-:Y:S03]  /*a0e0*/  MUFU.EX2 R251, R102 ;  /* 0x0000006600fb7308 */ /* 0x0003e60000000800 */
        /* <DEDUP_REMOVED lines=58> */
[C---:B------:R-:W-:Y:S02]  /*a490*/  HMMA.16816.F32.BF16 R4, R104.reuse, R112, R4 ;  /* 0x000000706804723c */ /* 0x040fe40000041804 */
[----:B------:R4:W5:Y:S05]  /*a4a0*/  LDL.LU R159, [R1+0x58] ;  /* 0x00005800019f7983 */ /* 0x00096a0000300800 */
[----:B------:R-:W1:Y:S01]  /*a4b0*/  MUFU.EX2 R170, R153 ;  /* 0x0000009900aa7308 */ /* 0x000e620000000800 */
        /* <DEDUP_REMOVED lines=13> */
[----:B------:R-:W-:Y:S01]  /*a590*/  F2FP.BF16.PACK_AB R154, R170, R171 ;  /* 0x000000abaa9a723e */ /* 0x000fe200000010ff */
        /* <DEDUP_REMOVED lines=142> */
.L_x_24:
[----:B----4-:R-:W2:Y:S04]  /*ae80*/  LDL.LU R2, [R1] ;  /* 0x0000000001027983 */ /* 0x010ea80000300800 */
[----:B------:R-:W3:Y:S01]  /*ae90*/  LDL.LU R4, [R1+0x4] ;  /* 0x0000040001047983 */ /* 0x000ee20000300800 */
[----:B------:R-:W-:-:S02]  /*aea0*/  MOV R41, 0xff800000 ;  /* 0xff80000000297802 */ /* 0x000fc40000000f00 */
[----:B------:R-:W-:Y:S02]  /*aeb0*/  MOV R42, 0xff800000 ;  /* 0xff800000002a7802 */ /* 0x000fe40000000f00 */
[----:B------:R-:W-:Y:S01]  /*aec0*/  PLOP3.LUT P2, PT, PT, PT, PT, 0x8, 0x0 ;  /* 0x000000000000781c */ /* 0x000fe20003f4e170 */
[----:B--2---:R-:W1:Y:S04]  /*aed0*/  SHFL.BFLY PT, R6, R2, 0x2, 0x1f ;  /* 0x0c401f0002067f89 */ /* 0x004e6800000e0000 */
[----:B---3--:R-:W2:Y:S01]  /*aee0*/  SHFL.BFLY PT, R0, R4, 0x2, 0x1f ;  /* 0x0c401f0004007f89 */ /* 0x008ea200000e0000 */
[----:B-1----:R-:W-:Y:S02]  /*aef0*/  FADD.FTZ R6, R6, R2 ;  /* 0x0000000206067221 */ /* 0x002fe40000010000 */
[----:B--2---:R-:W-:-:S03]  /*af00*/  FADD.FTZ R0, R0, R4 ;  /* 0x0000000400007221 */ /* 0x004fc60000010000 */
[----:B------:R-:W1:Y:S04]  /*af10*/  SHFL.BFLY PT, R2, R6, 0x1, 0x1f ;  /* 0x0c201f0006027f89 */ /* 0x000e6800000e0000 */
[----:B------:R-:W2:Y:S01]  /*af20*/  SHFL.BFLY PT, R7, R0, 0x1, 0x1f ;  /* 0x0c201f0000077f89 */ /* 0x000ea200000e0000 */
[----:B-1----:R-:W-:Y:S01]  /*af30*/  FADD.FTZ R6, R6, R2 ;  /* 0x0000000206067221 */ /* 0x002fe20000010000 */
[----:B------:R-:W-:Y:S01]  /*af40*/  MOV R2, RZ ;  /* 0x000000ff00027202 */ /* 0x000fe20000000f00 */
[----:B--2---:R-:W-:-:S03]  /*af50*/  FADD.FTZ R7, R7, R0 ;  /* 0x0000000007077221 */ /* 0x004fc60000010000 */
[----:B------:R-:W-:Y:S02]  /*af60*/  FSETP.NE.FTZ.AND P1, PT, R6, RZ, PT ;  /* 0x000000ff0600720b */ /* 0x000fe40003f35000 */
[----:B------:R-:W-:Y:S02]  /*af70*/  MOV R0, RZ ;  /* 0x000000ff00007202 */ /* 0x000fe40000000f00 */
[----:B------:R-:W-:-:S09]  /*af80*/  FSETP.NE.FTZ.AND P0, PT, R7, RZ, PT ;  /* 0x000000ff0700720b */ /* 0x000fd20003f15000 */
[----:B------:R-:W1:Y:S01]  /*af90*/  @P1 MUFU.RCP R2, R6 ;  /* 0x0000000600021308 */ /* 0x000e620000001000 */
[----:B------:R-:W-:-:S05]  /*afa0*/  @P1 MOV R4, 0x3f317218 ;  /* 0x3f31721800041802 */ /* 0x000fca0000000f00 */
[----:B------:R-:W-:Y:S02]  /*afb0*/  @P1 FMUL.FTZ R5, R4, c[0x0][0x2d0] ;  /* 0x0000b40004051a20 */ /* 0x000fe40000410000 */
[----:B------:R-:W-:Y:S08]  /*afc0*/  @P0 MUFU.RCP R0, R7 ;  /* 0x0000000700000308 */ /* 0x000ff00000001000 */
[----:B------:R-:W2:Y:S01]  /*afd0*/  @P1 MUFU.LG2 R6, R6 ;  /* 0x0000000600061308 */ /* 0x000ea20000000c00 */
[----:B-1----:R-:W-:-:S02]  /*afe0*/  FMUL.FTZ R104, R2, R104 ;  /* 0x0000006802687220 */ /* 0x002fc40000410000 */
[C---:B------:R-:W-:Y:S02]  /*aff0*/  FMUL.FTZ R8, R2.reuse, R105 ;  /* 0x0000006902087220 */ /* 0x040fe40000410000 */
[C---:B------:R-:W-:Y:S02]  /*b000*/  FMUL.FTZ R108, R2.reuse, R108 ;  /* 0x0000006c026c7220 */ /* 0x040fe40000410000 */
[C---:B------:R-:W-:Y:S01]  /*b010*/  FMUL.FTZ R109, R2.reuse, R109 ;  /* 0x0000006d026d7220 */ /* 0x040fe20000410000 */
[----:B------:R-:W1:Y:S01]  /*b020*/  @P0 MUFU.LG2 R7, R7 ;  /* 0x0000000700070308 */ /* 0x000e620000000c00 */
        /* <DEDUP_REMOVED lines=43> */
[----:B------:R-:W-:Y:S01]  /*b2e0*/  FMUL.FTZ R14, R2, R97 ;  /* 0x00000061020e7220 */ /* 0x000fe20000410000 */
[----:B------:R-:W-:Y:S01]  /*b2f0*/  @P0 MOV R2, 0x3f317218 ;  /* 0x3f31721800020802 */ /* 0x000fe20000000f00 */
[----:B--2---:R-:W-:-:S02]  /*b300*/  @P1 FMUL.FTZ R6, R6, 0.69314718246459960938 ;  /* 0x3f31721806061820 */ /* 0x004fc40000410000 */
[----:B-1----:R-:W-:Y:S02]  /*b310*/  @P0 FMUL.FTZ R4, R7, 0.69314718246459960938 ;  /* 0x3f31721807040820 */ /* 0x002fe40000410000 */
[----:B------:R-:W-:Y:S02]  /*b320*/  @P0 FMUL.FTZ R2, R2, c[0x0][0x2d0] ;  /* 0x0000b40002020a20 */ /* 0x000fe40000410000 */
        /* <DEDUP_REMOVED lines=47> */
[----:B------:R-:W-:Y:S02]  /*b620*/  FMUL.FTZ R99, R0, R99 ;  /* 0x0000006300637220 */ /* 0x000fe40000410000 */
[----:B------:R-:W-:Y:S02]  /*b630*/  @P1 FFMA.FTZ R41, R5, R100, R6 ;  /* 0x0000006405291223 */ /* 0x000fe40000010006 */
[----:B------:R-:W-:Y:S02]  /*b640*/  @P0 FFMA.FTZ R42, R2, R3, R4 ;  /* 0x00000003022a0223 */ /* 0x000fe40000010004 */
.L_x_22:
[----:B-1----:R-:W-:Y:S05]  /*b650*/  @P2 BRA `(.L_x_26) ;  /* 0x000016b000002947 */ /* 0x002fea0003800000 */
[----:B------:R-:W2:Y:S01]  /*b660*/  LDL R45, [R1+0x20] ;  /* 0x00002000012d7983 */ /* 0x000ea20000100800 */
[----:B------:R-:W-:Y:S02]  /*b670*/  F2FP.BF16.PACK_AB R8, R8, R104 ;  /* 0x000000680808723e */ /* 0x000fe400000010ff */
[----:B------:R-:W-:Y:S01]  /*b680*/  F2FP.BF16.PACK_AB R5, R107, R106 ;  /* 0x0000006a6b05723e */ /* 0x000fe200000010ff */
[----:B------:R-:W1:Y:S01]  /*b690*/  S2R R44, SR_TID.X ;  /* 0x00000000002c7919 */ /* 0x000e620000002100 */
[----:B------:R-:W-:-:S02]  /*b6a0*/  F2FP.BF16.PACK_AB R6, R109, R108 ;  /* 0x0000006c6d06723e */ /* 0x000fc400000010ff */
[----:B------:R-:W-:Y:S02]  /*b6b0*/  F2FP.BF16.PACK_AB R110, R111, R110 ;  /* 0x0000006e6f6e723e */ /* 0x000fe400000010ff */
[----:B------:R-:W-:Y:S02]  /*b6c0*/  F2FP.BF16.PACK_AB R38, R38, R112 ;  /* 0x000000702626723e */ /* 0x000fe400000010ff */
[----:B------:R-:W-:Y:S02]  /*b6d0*/  F2FP.BF16.PACK_AB R114, R115, R114 ;  /* 0x000000727372723e */ /* 0x000fe400000010ff */
[----:B------:R-:W-:Y:S02]  /*b6e0*/  F2FP.BF16.PACK_AB R7, R117, R116 ;  /* 0x000000747507723e */ /* 0x000fe400000010ff */
[----:B------:R-:W-:Y:S02]  /*b6f0*/  F2FP.BF16.PACK_AB R118, R119, R118 ;  /* 0x000000767776723e */ /* 0x000fe400000010ff */
[----:B------:R-:W-:-:S02]  /*b700*/  F2FP.BF16.PACK_AB R37, R37, R120 ;  /* 0x000000782525723e */ /* 0x000fc400000010ff */
[----:B------:R-:W-:Y:S02]  /*b710*/  F2FP.BF16.PACK_AB R122, R123, R122 ;  /* 0x0000007a7b7a723e */ /* 0x000fe400000010ff */
[----:B------:R-:W-:Y:S02]  /*b720*/  F2FP.BF16.PACK_AB R36, R36, R124 ;  /* 0x0000007c2424723e */ /* 0x000fe400000010ff */
[----:B------:R-:W-:Y:S02]  /*b730*/  F2FP.BF16.PACK_AB R126, R127, R126 ;  /* 0x0000007e7f7e723e */ /* 0x000fe400000010ff */
[----:B------:R-:W-:Y:S02]  /*b740*/  F2FP.BF16.PACK_AB R35, R35, R128 ;  /* 0x000000802323723e */ /* 0x000fe400000010ff */
[----:B------:R-:W-:Y:S02]  /*b750*/  F2FP.BF16.PACK_AB R130, R131, R130 ;  /* 0x000000828382723e */ /* 0x000fe400000010ff */
[----:B-1----:R-:W-:-:S02]  /*b760*/  SHF.R.S32.HI R43, RZ, 0x1f, R44 ;  /* 0x0000001fff2b7819 */ /* 0x002fc4000001142c */
[----:B------:R-:W-:Y:S02]  /*b770*/  F2FP.BF16.PACK_AB R34, R34, R132 ;  /* 0x000000842222723e */ /* 0x000fe400000010ff */
[CC--:B------:R-:W-:Y:S02]  /*b780*/  LEA.HI R2, R43.reuse, R44.reuse, RZ, 0x2 ;  /* 0x0000002c2b027211 */ /* 0x0c0fe400078f10ff */
[----:B------:R-:W-:Y:S02]  /*b790*/  LEA.HI R40, R43, R44, RZ, 0x5 ;  /* 0x0000002c2b287211 */ /* 0x000fe400078f28ff */
[--C-:B------:R-:W-:Y:S02]  /*b7a0*/  SHF.R.S32.HI R4, RZ, 0x2, R2.reuse ;  /* 0x00000002ff047819 */ /* 0x100fe40000011402 */
[----:B------:R-:W-:Y:S02]  /*b7b0*/  SHF.R.S32.HI R0, RZ, 0x1f, R2 ;  /* 0x0000001fff007819 */ /* 0x000fe40000011402 */
[----:B------:R-:W-:-:S02]  /*b7c0*/  SHF.R.S32.HI R39, RZ, 0x5, R40 ;  /* 0x00000005ff277819 */ /* 0x000fc40000011428 */
[----:B------:R-:W-:Y:S02]  /*b7d0*/  LEA.HI R0, R0, R4, RZ, 0x3 ;  /* 0x0000000400007211 */ /* 0x000fe400078f18ff */
[----:B------:R-:W-:Y:S02]  /*b7e0*/  F2FP.BF16.PACK_AB R134, R135, R134 ;  /* 0x000000868786723e */ /* 0x000fe400000010ff */
[----:B------:R-:W-:Y:S02]  /*b7f0*/  LOP3.LUT R0, R0, 0xfffffff8, RZ, 0xc0, !PT ;  /* 0xfffffff800007812 */ /* 0x000fe400078ec0ff */
[----:B------:R-:W-:Y:S02]  /*b800*/  F2FP.BF16.PACK_AB R33, R33, R136 ;  /* 0x000000882121723e */ /* 0x000fe400000010ff */
[----:B------:R-:W-:Y:S01]  /*b810*/  F2FP.BF16.PACK_AB R138, R139, R138 ;  /* 0x0000008a8b8a723e */ /* 0x000fe200000010ff */
[----:B------:R-:W-:Y:S01]  /*b820*/  IMAD.IADD R4, R4, 0x1, -R0 ;  /* 0x0000000104047824 */ /* 0x000fe200078e0a00 */
[----:B------:R-:W-:-:S02]  /*b830*/  LOP3.LUT R0, R2, 0xfffffffc, RZ, 0xc0, !PT ;  /* 0xfffffffc02007812 */ /* 0x000fc400078ec0ff */
[----:B------:R-:W-:Y:S01]  /*b840*/  F2FP.BF16.PACK_AB R32, R32, R140 ;  /* 0x0000008c2020723e */ /* 0x000fe200000010ff */
[C---:B------:R-:W-:Y:S01]  /*b850*/  IMAD.SHL.U32 R2, R4.reuse, 0x40, RZ ;  /* 0x0000004004027824 */ /* 0x040fe200078e00ff */
[----:B------:R-:W-:Y:S01]  /*b860*/  LOP3.LUT R3, R4, 0x1, RZ, 0xc0, !PT ;  /* 0x0000000104037812 */ /* 0x000fe200078ec0ff */
[----:B------:R-:W-:Y:S01]  /*b870*/  IMAD.IADD R26, R44, 0x1, -R0 ;  /* 0x000000012c1a7824 */ /* 0x000fe200078e0a00 */
[----:B------:R-:W-:Y:S02]  /*b880*/  F2FP.BF16.PACK_AB R142, R143, R142 ;  /* 0x0000008e8f8e723e */ /* 0x000fe400000010ff */
[----:B------:R-:W-:Y:S01]  /*b890*/  LOP3.LUT R0, R2, 0x1c0, RZ, 0xc0, !PT ;  /* 0x000001c002007812 */ /* 0x000fe200078ec0ff */
[----:B------:R-:W-:Y:S01]  /*b8a0*/  IMAD R2, R39, 0x200, R26 ;  /* 0x0000020027027824 */ /* 0x000fe200078e021a */
[----:B------:R-:W-:Y:S02]  /*b8b0*/  ISETP.NE.U32.AND P0, PT, R3, 0x1, PT ;  /* 0x000000010300780c */ /* 0x000fe40003f05070 */
[----:B------:R-:W-:-:S02]  /*b8c0*/  LEA.HI R0, R0, R0, RZ, 0x1d ;  /* 0x0000000000007211 */ /* 0x000fc400078fe8ff */
[----:B------:R-:W-:Y:S01]  /*b8d0*/  R2P PR, R4, 0x6 ;  /* 0x0000000604007804 */ /* 0x000fe20000000000 */
[----:B------:R-:W-:Y:S01]  /*b8e0*/  IMAD.MOV.U32 R4, RZ, RZ, 0x20 ;  /* 0x00000020ff047424 */ /* 0x000fe200078e00ff */
[----:B------:R-:W-:Y:S01]  /*b8f0*/  F2FP.BF16.PACK_AB R31, R31, R144 ;  /* 0x000000901f1f723e */ /* 0x000fe200000010ff */
[----:B------:R-:W-:Y:S01]  /*b900*/  IMAD.U32 R0, R2, 0x2, R0 ;  /* 0x0000000202007824 */ /* 0x000fe200078e0000 */
[----:B------:R-:W-:Y:S02]  /*b910*/  F2FP.BF16.PACK_AB R146, R147, R146 ;  /* 0x000000929392723e */ /* 0x000fe400000010ff */
[----:B------:R-:W-:Y:S01]  /*b920*/  SEL R4, R4, 0xffffffe0, !P1 ;  /* 0xffffffe004047807 */ /* 0x000fe20004800000 */
[----:B------:R-:W-:Y:S01]  /*b930*/  IMAD.SHL.U32 R0, R0, 0x2, RZ ;  /* 0x0000000200007824 */ /* 0x000fe200078e00ff */
[----:B------:R-:W-:Y:S01]  /*b940*/  BAR.SYNC.DEFER_BLOCKING 0x1, 0x100 ;  /* 0x0044000000007b1d */ /* 0x000fe20000010000 */
[----:B------:R-:W-:Y:S02]  /*b950*/  F2FP.BF16.PACK_AB R30, R30, R148 ;  /* 0x000000941e1e723e */ /* 0x000fe400000010ff */
[----:B------:R-:W-:-:S02]  /*b960*/  F2FP.BF16.PACK_AB R150, R151, R150 ;  /* 0x000000969796723e */ /* 0x000fc400000010ff */
[C---:B------:R-:W-:Y:S02]  /*b970*/  IADD3 R3, R0.reuse, 0x80, RZ ;  /* 0x0000008000037810 */ /* 0x040fe40007ffe0ff */
[C---:B------:R-:W-:Y:S02]  /*b980*/  IADD3 R2, R0.reuse, 0x70, RZ ;  /* 0x0000007000027810 */ /* 0x040fe40007ffe0ff */
[----:B------:R-:W-:Y:S01]  /*b990*/  @P0 IADD3 R2, R3, 0x10, RZ ;  /* 0x0000001003020810 */ /* 0x000fe20007ffe0ff */
[----:B------:R-:W-:Y:S01]  /*b9a0*/  IMAD.IADD R3, R0, 0x1, R4 ;  /* 0x0000000100037824 */ /* 0x000fe200078e0204 */
[----:B------:R-:W-:Y:S02]  /*b9b0*/  F2FP.BF16.PACK_AB R29, R29, R52 ;  /* 0x000000341d1d723e */ /* 0x000fe400000010ff */
[----:B------:R-:W-:Y:S02]  /*b9c0*/  F2FP.BF16.PACK_AB R54, R55, R54 ;  /* 0x000000363736723e */ /* 0x000fe400000010ff */
[----:B------:R-:W-:-:S02]  /*b9d0*/  F2FP.BF16.PACK_AB R28, R28, R56 ;  /* 0x000000381c1c723e */ /* 0x000fc400000010ff */
[----:B------:R-:W-:Y:S02]  /*b9e0*/  F2FP.BF16.PACK_AB R58, R59, R58 ;  /* 0x0000003a3b3a723e */ /* 0x000fe400000010ff */
[----:B------:R-:W-:Y:S02]  /*b9f0*/  F2FP.BF16.PACK_AB R27, R27, R60 ;  /* 0x0000003c1b1b723e */ /* 0x000fe400000010ff */
[----:B------:R-:W-:Y:S02]  /*ba00*/  F2FP.BF16.PACK_AB R62, R63, R62 ;  /* 0x0000003e3f3e723e */ /* 0x000fe400000010ff */
[----:B------:R-:W-:Y:S01]  /*ba10*/  F2FP.BF16.PACK_AB R25, R25, R64 ;  /* 0x000000401919723e */ /* 0x000fe200000010ff */
[----:B------:R1:W-:Y:S01]  /*ba20*/  STS [R0+0x80], R8 ;  /* 0x0000800800007388 */ /* 0x0003e20000000800 */
[----:B------:R-:W-:Y:S02]  /*ba30*/  F2FP.BF16.PACK_AB R67, R67, R66 ;  /* 0x000000424343723e */ /* 0x000fe400000010ff */
[----:B------:R-:W-:Y:S01]  /*ba40*/  F2FP.BF16.PACK_AB R24, R24, R68 ;  /* 0x000000441818723e */ /* 0x000fe200000010ff */
[----:B------:R-:W-:Y:S01]  /*ba50*/  STS [R0+0x480], R5 ;  /* 0x0004800500007388 */ /* 0x000fe20000000800 */
[----:B------:R-:W-:-:S02]  /*ba60*/  F2FP.BF16.PACK_AB R23, R23, R70 ;  /* 0x000000461717723e */ /* 0x000fc400000010ff */
[----:B------:R-:W-:Y:S01]  /*ba70*/  F2FP.BF16.PACK_AB R22, R22, R72 ;  /* 0x000000481616723e */ /* 0x000fe200000010ff */
[----:B------:R3:W-:Y:S01]  /*ba80*/  STS [R2], R6 ;  /* 0x0000000602007388 */ /* 0x0007e20000000800 */
[----:B------:R-:W-:Y:S02]  /*ba90*/  F2FP.BF16.PACK_AB R21, R21, R74 ;  /* 0x0000004a1515723e */ /* 0x000fe400000010ff */
[----:B------:R-:W-:Y:S01]  /*baa0*/  F2FP.BF16.PACK_AB R20, R20, R76 ;  /* 0x0000004c1414723e */ /* 0x000fe200000010ff */
[----:B------:R-:W-:Y:S01]  /*bab0*/  STS [R2+0x400], R110 ;  /* 0x0004006e02007388 */ /* 0x000fe20000000800 */
        /* <DEDUP_REMOVED lines=8> */
[----:B-1----:R-:W-:Y:S01]  /*bb40*/  IMAD.MOV.U32 R8, RZ, RZ, 0x40 ;  /* 0x00000040ff087424 */ /* 0x002fe200078e00ff */
[----:B------:R-:W-:Y:S02]  /*bb50*/  F2FP.BF16.PACK_AB R11, R11, R90 ;  /* 0x0000005a0b0b723e */ /* 0x000fe400000010ff */
[----:B------:R-:W-:Y:S02]  /*bb60*/  F2FP.BF16.PACK_AB R9, R9, R92 ;  /* 0x0000005c0909723e */ /* 0x000fe400000010ff */
[----:B------:R-:W-:-:S02]  /*bb70*/  F2FP.BF16.PACK_AB R15, R15, R94 ;  /* 0x0000005e0f0f723e */ /* 0x000fc400000010ff */
[----:B------:R-:W-:Y:S02]  /*bb80*/  F2FP.BF16.PACK_AB R14, R14, R96 ;  /* 0x000000600e0e723e */ /* 0x000fe400000010ff */
[----:B---3--:R-:W-:Y:S01]  /*bb90*/  SEL R6, R8, 0xffffffc0, !P2 ;  /* 0xffffffc008067807 */ /* 0x008fe20005000000 */
[----:B------:R-:W-:Y:S01]  /*bba0*/  IMAD.IADD R8, R4, 0x1, R2 ;  /* 0x0000000104087824 */ /* 0x000fe200078e0202 */
[----:B------:R-:W-:Y:S02]  /*bbb0*/  F2FP.BF16.PACK_AB R10, R99, R98 ;  /* 0x00000062630a723e */ /* 0x000fe400000010ff */
[----:B------:R-:W-:Y:S01]  /*bbc0*/  ISETP.NE.U32.AND P0, PT, RZ, c[0x0][0x500], PT ;  /* 0x00014000ff007a0c */ /* 0x000fe20003f05070 */
[----:B------:R-:W-:Y:S01]  /*bbd0*/  IMAD.IADD R5, R0, 0x1, R6 ;  /* 0x0000000100057824 */ /* 0x000fe200078e0206 */
[----:B------:R1:W-:Y:S01]  /*bbe0*/  STS [R8], R7 ;  /* 0x0000000708007388 */ /* 0x0003e20000000800 */
[----:B------:R-:W-:Y:S01]  /*bbf0*/  IMAD.IADD R4, R6, 0x1, R3 ;  /* 0x0000000106047824 */ /* 0x000fe200078e0203 */
[----:B------:R-:W-:-:S02]  /*bc00*/  ISETP.NE.AND.EX P0, PT, RZ, c[0x0][0x504], PT, P0 ;  /* 0x00014100ff007a0c */ /* 0x000fc40003f05300 */
[----:B------:R-:W-:Y:S01]  /*bc10*/  STS [R8+0x400], R118 ;  /* 0x0004007608007388 */ /* 0x000fe20000000800 */
[----:B------:R-:W-:-:S03]  /*bc20*/  ISETP.NE.U32.AND P1, PT, RZ, c[0x0][0x508], PT ;  /* 0x00014200ff007a0c */ /* 0x000fc60003f25070 */
[----:B------:R-:W-:Y:S01]  /*bc30*/  STS [R5+0x80], R37 ;  /* 0x0000802505007388 */ /* 0x000fe20000000800 */
[----:B------:R-:W-:-:S03]  /*bc40*/  ISETP.NE.AND.EX P1, PT, RZ, c[0x0][0x50c], PT, P1 ;  /* 0x00014300ff007a0c */ /* 0x000fc60003f25310 */
[----:B------:R-:W-:Y:S01]  /*bc50*/  STS [R5+0x480], R122 ;  /* 0x0004807a05007388 */ /* 0x000fe20000000800 */
[----:B-1----:R-:W-:Y:S02]  /*bc60*/  IMAD.IADD R7, R6, 0x1, R2 ;  /* 0x0000000106077824 */ /* 0x002fe400078e0202 */
[----:B------:R-:W-:-:S03]  /*bc70*/  IMAD.IADD R6, R8, 0x1, R6 ;  /* 0x0000000108067824 */ /* 0x000fc600078e0206 */
[----:B------:R-:W-:Y:S04]  /*bc80*/  STS [R7], R36 ;  /* 0x0000002407007388 */ /* 0x000fe80000000800 */
[----:B------:R-:W-:Y:S04]  /*bc90*/  STS [R7+0x400], R126 ;  /* 0x0004007e07007388 */ /* 0x000fe80000000800 */
[----:B------:R-:W-:Y:S04]  /*bca0*/  STS [R4+0x80], R35 ;  /* 0x0000802304007388 */ /* 0x000fe80000000800 */
[----:B------:R-:W-:Y:S04]  /*bcb0*/  STS [R4+0x480], R130 ;  /* 0x0004808204007388 */ /* 0x000fe80000000800 */
[----:B------:R-:W-:Y:S04]  /*bcc0*/  STS [R6], R34 ;  /* 0x0000002206007388 */ /* 0x000fe80000000800 */
        /* <DEDUP_REMOVED lines=20> */
[----:B------:R1:W-:Y:S04]  /*be10*/  STS [R2+0x8400], R21 ;  /* 0x0084001502007388 */ /* 0x0003e80000000800 */
[----:B------:R-:W-:Y:S04]  /*be20*/  STS [R3+0x8080], R20 ;  /* 0x0080801403007388 */ /* 0x000fe80000000800 */
[----:B------:R-:W-:Y:S04]  /*be30*/  STS [R3+0x8480], R19 ;  /* 0x0084801303007388 */ /* 0x000fe80000000800 */
[----:B------:R-:W-:Y:S04]  /*be40*/  STS [R8+0x8000], R18 ;  /* 0x0080001208007388 */ /* 0x000fe80000000800 */
[----:B------:R-:W-:Y:S04]  /*be50*/  STS [R8+0x8400], R17 ;  /* 0x0084001108007388 */ /* 0x000fe80000000800 */
[----:B------:R-:W-:Y:S04]  /*be60*/  STS [R5+0x8080], R16 ;  /* 0x0080801005007388 */ /* 0x000fe80000000800 */
[----:B------:R-:W-:Y:S01]  /*be70*/  STS [R5+0x8480], R13 ;  /* 0x0084800d05007388 */ /* 0x000fe20000000800 */
[----:B-1----:R-:W-:-:S03]  /*be80*/  IMAD.MOV.U32 R2, RZ, RZ, 0x4 ;  /* 0x00000004ff027424 */ /* 0x002fc600078e00ff */
[----:B------:R-:W-:Y:S04]  /*be90*/  STS [R7+0x8000], R12 ;  /* 0x0080000c07007388 */ /* 0x000fe80000000800 */
[----:B------:R-:W-:Y:S04]  /*bea0*/  STS [R7+0x8400], R11 ;  /* 0x0084000b07007388 */ /* 0x000fe80000000800 */
[----:B------:R2:W-:Y:S04]  /*beb0*/  STS [R4+0x8080], R9 ;  /* 0x0080800904007388 */ /* 0x0005e80000000800 */
[----:B------:R1:W-:Y:S04]  /*bec0*/  STS [R4+0x8480], R15 ;  /* 0x0084800f04007388 */ /* 0x0003e80000000800 */
[----:B------:R1:W-:Y:S04]  /*bed0*/  STS [R6+0x8000], R14 ;  /* 0x0080000e06007388 */ /* 0x0003e80000000800 */
[----:B------:R1:W-:Y:S01]  /*bee0*/  STS [R6+0x8400], R10 ;  /* 0x0084000a06007388 */ /* 0x0003e20000000800 */
[----:B--2---:R-:W-:-:S03]  /*bef0*/  IMAD.WIDE R8, R45, R2, c[0x0][0x500] ;  /* 0x000140002d087625 */ /* 0x004fc600078e0202 */
[----:B------:R-:W-:Y:S06]  /*bf00*/  BAR.SYNC.DEFER_BLOCKING 0x1, 0x100 ;  /* 0x0044000000007b1d */ /* 0x000fec0000010000 */
[----:B------:R-:W2:Y:S01]  /*bf10*/  @P0 LDG.E R0, [R8.64] ;  /* 0x0000000408000981 */ /* 0x000ea2000c1e1900 */
[----:B------:R-:W-:Y:S02]  /*bf20*/  IMAD.MOV.U32 R24, RZ, RZ, c[0x0][0x388] ;  /* 0x0000e200ff187624 */ /* 0x000fe400078e00ff */
[----:B------:R-:W-:-:S05]  /*bf30*/  @P1 IMAD.WIDE R2, R45, R2, c[0x0][0x508] ;  /* 0x000142002d021625 */ /* 0x000fca00078e0202 */
[----:B------:R3:W5:Y:S02]  /*bf40*/  @P1 LDG.E R24, [R2.64] ;  /* 0x0000000402181981 */ /* 0x000764000c1e1900 */
[----:B---3--:R-:W-:Y:S02]  /*bf50*/  CS2R R2, SRZ ;  /* 0x0000000000027805 */ /* 0x008fe4000001ff00 */
[--C-:B--2---:R-:W-:Y:S01]  /*bf60*/  @P0 SHF.R.S32.HI R3, RZ, 0x1f, R0.reuse ;  /* 0x0000001fff030819 */ /* 0x104fe20000011400 */
[----:B------:R-:W-:Y:S01]  /*bf70*/  @P0 IMAD.MOV.U32 R2, RZ, RZ, R0 ;  /* 0x000000ffff020224 */ /* 0x000fe200078e0000 */
[----:B------:R-:W-:Y:S05]  /*bf80*/  @P1 BRA `(.L_x_27) ;  /* 0x0000004000001947 */ /* 0x000fea0003800000 */
[----:B-1----:R-:W-:Y:S05]  /*bf90*/  @!P0 BRA `(.L_x_27) ;  /* 0x0000003000008947 */ /* 0x002fea0003800000 */
[----:B------:R-:W2:Y:S04]  /*bfa0*/  LDG.E R4, [R8.64] ;  /* 0x0000000408047981 */ /* 0x000ea8000c1e1900 */
[----:B------:R-:W2:Y:S02]  /*bfb0*/  LDG.E R0, [R8.64+0x4] ;  /* 0x0000040408007981 */ /* 0x000ea4000c1e1900 */
[----:B--2--5:R-:W-:-:S02]  /*bfc0*/  IADD3 R24, -R4, R0, RZ ;  /* 0x0000000004187210 */ /* 0x024fc40007ffe1ff */
.L_x_27:
[----:B-1----:R-:W-:Y:S01]  /*bfd0*/  LOP3.LUT R0, R40, 0xffffffe0, RZ, 0xc0, !PT ;  /* 0xffffffe028007812 */ /* 0x002fe200078ec0ff */
[----:B------:R-:W1:Y:S01]  /*bfe0*/  S2R R20, SR_CTAID.X ;  /* 0x0000000000147919 */ /* 0x000e620000002500 */
[----:B------:R-:W-:Y:S01]  /*bff0*/  SHF.R.S32.HI R4, RZ, 0x1f, R39 ;  /* 0x0000001fff047819 */ /* 0x000fe20000011427 */
[----:B------:R-:W-:Y:S01]  /*c000*/  IMAD.MOV.U32 R7, RZ, RZ, c[0x0][0x4e8] ;  /* 0x00013a00ff077624 */ /* 0x000fe200078e00ff */
[----:B------:R-:W-:Y:S01]  /*c010*/  LEA.HI R16, R43, R44, RZ, 0x3 ;  /* 0x0000002c2b107211 */ /* 0x000fe200078f18ff */
[----:B------:R-:W-:Y:S01]  /*c020*/  IMAD.IADD R0, R44, 0x1, -R0 ;  /* 0x000000012c007824 */ /* 0x000fe200078e0a00 */
[----:B------:R-:W2:Y:S01]  /*c030*/  S2R R11, SR_CTAID.Y ;  /* 0x00000000000b7919 */ /* 0x000ea20000002600 */
[----:B------:R-:W-:Y:S01]  /*c040*/  LEA.HI R4, R4, R39, RZ, 0x3 ;  /* 0x0000002704047211 */ /* 0x000fe200078f18ff */
[----:B-----5:R-:W-:Y:S01]  /*c050*/  IMAD R24, R24, c[0x0][0x4e8], RZ ;  /* 0x00013a0018187a24 */ /* 0x020fe200078e02ff */
[----:B------:R-:W-:Y:S01]  /*c060*/  ISETP.NE.AND P1, PT, R7, 0x1, PT ;  /* 0x000000010700780c */ /* 0x000fe20003f25270 */
[----:B------:R-:W-:Y:S01]  /*c070*/  BSSY B0, `(.L_x_28) ;  /* 0x0000081000007945 */ /* 0x000fe20003800000 */
[----:B------:R-:W-:-:S02]  /*c080*/  SHF.R.S32.HI R6, RZ, 0x1f, R0 ;  /* 0x0000001fff067819 */ /* 0x000fc40000011400 */
[----:B------:R-:W-:Y:S02]  /*c090*/  LOP3.LUT R5, R4, 0xffffff8, RZ, 0xc0, !PT ;  /* 0x0ffffff804057812 */ /* 0x000fe400078ec0ff */
[----:B------:R-:W-:Y:S02]  /*c0a0*/  LEA.HI R4, R26, R26, RZ, 0x1 ;  /* 0x0000001a1a047211 */ /* 0x000fe400078f08ff */
[----:B------:R-:W-:Y:S02]  /*c0b0*/  LEA.HI R6, R6, R0, RZ, 0x2 ;  /* 0x0000000006067211 */ /* 0x000fe400078f10ff */
[----:B------:R-:W-:Y:S02]  /*c0c0*/  IADD3 R7, R39, -R5, RZ ;  /* 0x8000000527077210 */ /* 0x000fe40007ffe0ff */
[----:B------:R-:W-:Y:S02]  /*c0d0*/  LOP3.LUT R4, R4, 0x1ffffffe, RZ, 0xc0, !PT ;  /* 0x1ffffffe04047812 */ /* 0x000fe400078ec0ff */
[----:B------:R-:W-:Y:S01]  /*c0e0*/  SHF.R.S32.HI R5, RZ, 0x2, R6 ;  /* 0x00000002ff057819 */ /* 0x000fe20000011406 */
[----:B------:R-:W-:Y:S01]  /*c0f0*/  IMAD R6, R3, c[0x0][0x3a0], RZ ;  /* 0x0000e80003067a24 */ /* 0x000fe200078e02ff */
[----:B------:R-:W-:Y:S01]  /*c100*/  LOP3.LUT P2, RZ, R0, 0x3, RZ, 0xc0, !PT ;  /* 0x0000000300ff7812 */ /* 0x000fe2000784c0ff */
[----:B------:R-:W-:Y:S01]  /*c110*/  IMAD.IADD R0, R26, 0x1, -R4 ;  /* 0x000000011a007824 */ /* 0x000fe200078e0a04 */
[----:B------:R-:W-:Y:S01]  /*c120*/  LOP3.LUT R4, R16, 0xfffffff8, RZ, 0xc0, !PT ;  /* 0xfffffff810047812 */ /* 0x000fe200078ec0ff */
[----:B------:R-:W-:Y:S01]  /*c130*/  IMAD R17, R7, 0x10, R5 ;  /* 0x0000001007117824 */ /* 0x000fe200078e0205 */
[----:B------:R-:W-:Y:S01]  /*c140*/  SEL R14, R45, RZ, !P0 ;  /* 0x000000ff2d0e7207 */ /* 0x000fe20004000000 */
[----:B------:R-:W-:Y:S01]  /*c150*/  IMAD R6, R2, c[0x0][0x3a4], R6 ;  /* 0x0000e90002067a24 */ /* 0x000fe200078e0206 */
[----:B------:R-:W-:Y:S01]  /*c160*/  IADD3 R15, -R4, R44, RZ ;  /* 0x0000002c040f7210 */ /* 0x000fe20007ffe1ff */
[----:B------:R-:W-:Y:S01]  /*c170*/  IMAD R0, R0, 0x8, R17 ;  /* 0x0000000800007824 */ /* 0x000fe200078e0211 */
[----:B--2---:R-:W-:Y:S01]  /*c180*/  SHF.R.S32.HI R10, RZ, 0x1f, R11 ;  /* 0x0000001fff0a7819 */ /* 0x004fe2000001140b */
[----:B------:R-:W-:Y:S01]  /*c190*/  IMAD.WIDE.U32 R4, R2, c[0x0][0x3a0], RZ ;  /* 0x0000e80002047a25 */ /* 0x000fe200078e00ff */
[----:B------:R-:W-:-:S02]  /*c1a0*/  SHF.R.S32.HI R16, RZ, 0x3, R16 ;  /* 0x00000003ff107819 */ /* 0x000fc40000011410 */
[----:B------:R-:W-:Y:S01]  /*c1b0*/  LEA.HI R19, R43, R44, RZ, 0x6 ;  /* 0x0000002c2b137211 */ /* 0x000fe200078f30ff */
[----:B-1----:R-:W-:Y:S01]  /*c1c0*/  IMAD R7, R20, 0x80, R0 ;  /* 0x0000008014077824 */ /* 0x002fe200078e0200 */
[----:B------:R-:W-:Y:S01]  /*c1d0*/  LEA R13, R15, R16, 0x5 ;  /* 0x000000100f0d7211 */ /* 0x000fe200078e28ff */
[----:B------:R-:W-:Y:S01]  /*c1e0*/  IMAD.WIDE.U32 R8, R11, c[0x0][0x490], R2 ;  /* 0x000124000b087a25 */ /* 0x000fe200078e0002 */
[----:B------:R-:W-:-:S03]  /*c1f0*/  IADD3 R3, R5, R6, RZ ;  /* 0x0000000605037210 */ /* 0x000fc60007ffe0ff */
[----:B------:R-:W-:-:S04]  /*c200*/  @P1 IMAD.HI.U32 R6, R7, c[0x0][0x4ec], RZ ;  /* 0x00013b0007061a27 */ /* 0x000fc800078e00ff */
[C---:B------:R-:W-:Y:S02]  /*c210*/  IMAD R5, R10.reuse, c[0x0][0x490], RZ ;  /* 0x000124000a057a24 */ /* 0x040fe400078e02ff */
[----:B------:R-:W-:Y:S01]  /*c220*/  IMAD.MOV.U32 R0, RZ, RZ, R7 ;  /* 0x000000ffff007224 */ /* 0x000fe200078e0007 */
[----:B------:R-:W-:Y:S01]  /*c230*/  @P1 SHF.R.U32.HI R0, RZ, c[0x0][0x4f0], R6 ;  /* 0x00013c00ff001a19 */ /* 0x000fe20000011606 */
[----:B------:R-:W-:Y:S02]  /*c240*/  IMAD R5, R11, c[0x0][0x494], R5 ;  /* 0x000125000b057a24 */ /* 0x000fe400078e0205 */
[----:B------:R-:W-:Y:S01]  /*c250*/  IMAD.MOV.U32 R2, RZ, RZ, R4 ;  /* 0x000000ffff027224 */ /* 0x000fe200078e0004 */
[----:B------:R-:W-:Y:S01]  /*c260*/  SHF.R.S32.HI R4, RZ, 0x1f, R45 ;  /* 0x0000001fff047819 */ /* 0x000fe2000001142d */
[----:B------:R-:W-:Y:S01]  /*c270*/  IMAD R10, R10, c[0x0][0x3e8], RZ ;  /* 0x0000fa000a0a7a24 */ /* 0x000fe200078e02ff */
[----:B------:R-:W-:Y:S01]  /*c280*/  IADD3 R5, R9, R5, RZ ;  /* 0x0000000509057210 */ /* 0x000fe20007ffe0ff */
[----:B------:R-:W-:Y:S01]  /*c290*/  IMAD.MOV R6, RZ, RZ, -R0 ;  /* 0x000000ffff067224 */ /* 0x000fe200078e0a00 */
[----:B------:R-:W-:Y:S01]  /*c2a0*/  SEL R12, R4, RZ, !P0 ;  /* 0x000000ff040c7207 */ /* 0x000fe20004000000 */
[----:B------:R-:W-:Y:S01]  /*c2b0*/  IMAD.MOV.U32 R4, RZ, RZ, R8 ;  /* 0x000000ffff047224 */ /* 0x000fe200078e0008 */
[----:B------:R-:W-:Y:S01]  /*c2c0*/  SHF.R.S32.HI R9, RZ, 0x1f, R0 ;  /* 0x0000001fff097819 */ /* 0x000fe20000011400 */
[----:B------:R-:W-:-:S02]  /*c2d0*/  IMAD R10, R11, c[0x0][0x3ec], R10 ;  /* 0x0000fb000b0a7a24 */ /* 0x000fc400078e020a */
[----:B------:R-:W-:-:S04]  /*c2e0*/  IMAD.WIDE.U32 R2, R11, c[0x0][0x3e8], R2 ;  /* 0x0000fa000b027a25 */ /* 0x000fc800078e0002 */
[----:B------:R-:W-:Y:S01]  /*c2f0*/  IMAD R8, R6, c[0x0][0x4e8], R7 ;  /* 0x00013a0006087a24 */ /* 0x000fe200078e0207 */
[----:B------:R-:W-:Y:S01]  /*c300*/  IADD3 R3, R3, R10, RZ ;  /* 0x0000000a03037210 */ /* 0x000fe20007ffe0ff */
[----:B------:R-:W-:Y:S02]  /*c310*/  IMAD R6, R12, c[0x0][0x498], RZ ;  /* 0x000126000c067a24 */ /* 0x000fe400078e02ff */
[----:B------:R-:W-:Y:S01]  /*c320*/  IMAD.WIDE.U32 R4, R14, c[0x0][0x498], R4 ;  /* 0x000126000e047a25 */ /* 0x000fe200078e0004 */
[----:B------:R-:W-:-:S03]  /*c330*/  SHF.R.S32.HI R10, RZ, 0x1f, R8 ;  /* 0x0000001fff0a7819 */ /* 0x000fc60000011408 */
[----:B------:R-:W-:Y:S01]  /*c340*/  IMAD R6, R14, c[0x0][0x49c], R6 ;  /* 0x000127000e067a24 */ /* 0x000fe200078e0206 */
[----:B------:R-:W-:Y:S01]  /*c350*/  IADD3 R4, P0, R0, R4, RZ ;  /* 0x0000000400047210 */ /* 0x000fe20007f1e0ff */
[----:B------:R-:W-:Y:S02]  /*c360*/  IMAD R10, R10, c[0x0][0x488], RZ ;  /* 0x000122000a0a7a24 */ /* 0x000fe400078e02ff */
[----:B------:R-:W-:Y:S01]  /*c370*/  IMAD R13, R20, 0x80, R13 ;  /* 0x00000080140d7824 */ /* 0x000fe200078e020d */
[----:B------:R-:W-:Y:S01]  /*c380*/  IADD3.X R5, R9, R5, R6, P0, !PT ;  /* 0x0000000509057210 */ /* 0x000fe200007fe406 */
[----:B------:R-:W-:Y:S02]  /*c390*/  IMAD.SHL.U32 R18, R16, 0x40, RZ ;  /* 0x0000004010127824 */ /* 0x000fe400078e00ff */
[C---:B------:R-:W-:Y:S02]  /*c3a0*/  IMAD R10, R8.reuse, c[0x0][0x48c], R10 ;  /* 0x00012300080a7a24 */ /* 0x040fe400078e020a */
[----:B------:R-:W-:Y:S01]  /*c3b0*/  IMAD.WIDE.U32 R4, R8, c[0x0][0x488], R4 ;  /* 0x0001220008047a25 */ /* 0x000fe200078e0004 */
[----:B------:R-:W-:-:S03]  /*c3c0*/  LOP3.LUT R0, R18, 0x1c0, RZ, 0xc0, !PT ;  /* 0x000001c012007812 */ /* 0x000fc600078ec0ff */
[----:B------:R-:W-:Y:S01]  /*c3d0*/  @P1 IMAD.HI.U32 R11, R13, c[0x0][0x4ec], RZ ;  /* 0x00013b000d0b1a27 */ /* 0x000fe200078e00ff */
[----:B------:R-:W-:Y:S02]  /*c3e0*/  LEA R9, P0, R4, c[0x0][0x450], 0x2 ;  /* 0x0001140004097a11 */ /* 0x000fe400078010ff */
[----:B------:R-:W-:Y:S01]  /*c3f0*/  IADD3 R10, R5, R10, RZ ;  /* 0x0000000a050a7210 */ /* 0x000fe20007ffe0ff */
[----:B------:R-:W-:Y:S02]  /*c400*/  IMAD.SHL.U32 R6, R15, 0x8, RZ ;  /* 0x000000080f067824 */ /* 0x000fe400078e00ff */
[----:B------:R-:W-:Y:S01]  /*c410*/  IMAD R8, R12, c[0x0][0x3f0], RZ ;  /* 0x0000fc000c087a24 */ /* 0x000fe200078e02ff */
[----:B------:R-:W-:Y:S01]  /*c420*/  LEA.HI.X R4, R4, c[0x0][0x454], R10, 0x2, P0 ;  /* 0x0001150004047a11 */ /* 0x000fe200000f140a */
[----:B------:R-:W-:Y:S01]  /*c430*/  IMAD.MOV.U32 R7, RZ, RZ, R13 ;  /* 0x000000ffff077224 */ /* 0x000fe200078e000d */
[----:B------:R-:W-:Y:S01]  /*c440*/  @P1 SHF.R.U32.HI R7, RZ, c[0x0][0x4f0], R11 ;  /* 0x00013c00ff071a19 */ /* 0x000fe2000001160b */
[C---:B------:R-:W-:Y:S01]  /*c450*/  IMAD R8, R14.reuse, c[0x0][0x3f4], R8 ;  /* 0x0000fd000e087a24 */ /* 0x040fe200078e0208 */
[----:B------:R-:W-:Y:S01]  /*c460*/  SHF.R.U32.HI R11, RZ, 0x3, R0 ;  /* 0x00000003ff0b7819 */ /* 0x000fe20000011600 */
[----:B------:R-:W-:Y:S01]  /*c470*/  IMAD.WIDE.U32 R2, R14, c[0x0][0x3f0], R2 ;  /* 0x0000fc000e027a25 */ /* 0x000fe200078e0002 */
[----:B------:R-:W-:Y:S01]  /*c480*/  LOP3.LUT R0, R0, 0x38, R6, 0xf8, !PT ;  /* 0x0000003800007812 */ /* 0x000fe200078ef806 */
[----:B------:R-:W-:Y:S01]  /*c490*/  SHFL.IDX PT, R10, R9, RZ, 0x1c1f ;  /* 0x001c1fff090a7589 */ /* 0x000fe200000e0000 */
[--C-:B------:R-:W-:Y:S01]  /*c4a0*/  SHF.R.S32.HI R5, RZ, 0x1f, R7.reuse ;  /* 0x0000001fff057819 */ /* 0x100fe20000011407 */
[----:B------:R-:W-:Y:S01]  /*c4b0*/  IMAD.IADD R3, R3, 0x1, R8 ;  /* 0x0000000103037824 */ /* 0x000fe200078e0208 */
[----:B------:R-:W-:Y:S01]  /*c4c0*/  LOP3.LUT R14, R0, R11, RZ, 0x3c, !PT ;  /* 0x0000000b000e7212 */ /* 0x000fe200078e3cff */
[----:B------:R-:W-:Y:S01]  /*c4d0*/  IMAD.MOV R0, RZ, RZ, -R7 ;  /* 0x000000ffff007224 */ /* 0x000fe200078e0a07 */
[----:B------:R-:W1:Y:S01]  /*c4e0*/  SHFL.IDX PT, R11, R4, RZ, 0x1c1f ;  /* 0x001c1fff040b7589 */ /* 0x000e6200000e0000 */
[----:B------:R-:W-:-:S02]  /*c4f0*/  IMAD R5, R5, c[0x0][0x3e0], RZ ;  /* 0x0000f80005057a24 */ /* 0x000fc400078e02ff */
[C---:B------:R-:W-:Y:S01]  /*c500*/  IMAD.WIDE.U32 R2, R7.reuse, c[0x0][0x3e0], R2 ;  /* 0x0000f80007027a25 */ /* 0x040fe200078e0002 */
[----:B------:R-:W-:Y:S03]  /*c510*/  SHFL.IDX PT, R8, R9, 0x1, 0x1c1f ;  /* 0x003c1f0009087f89 */ /* 0x000fe600000e0000 */
[----:B------:R-:W-:Y:S01]  /*c520*/  IMAD R12, R7, c[0x0][0x3e4], R5 ;  /* 0x0000f900070c7a24 */ /* 0x000fe200078e0205 */
[----:B------:R2:W3:Y:S01]  /*c530*/  SHFL.IDX PT, R9, R4, 0x1, 0x1c1f ;  /* 0x003c1f0004097f89 */ /* 0x0004e200000e0000 */
[----:B------:R-:W-:Y:S02]  /*c540*/  IMAD.SHL.U32 R5, R19, 0x8, RZ ;  /* 0x0000000813057824 */ /* 0x000fe400078e00ff */
[----:B------:R-:W-:-:S03]  /*c550*/  IMAD.IADD R3, R3, 0x1, R12 ;  /* 0x0000000103037824 */ /* 0x000fc600078e020c */
[----:B------:R-:W-:Y:S01]  /*c560*/  LOP3.LUT R7, R14, 0x7ffffe00, R5, 0xf8, !PT ;  /* 0x7ffffe000e077812 */ /* 0x000fe200078ef805 */
[----:B--2---:R-:W-:Y:S01]  /*c570*/  IMAD R4, R0, c[0x0][0x4e8], R13 ;  /* 0x00013a0000047a24 */ /* 0x004fe200078e020d */
[----:B------:R-:W-:-:S03]  /*c580*/  LEA R0, R20, R17, 0x7 ;  /* 0x0000001114007211 */ /* 0x000fc600078e38ff */
[----:B------:R-:W-:Y:S01]  /*c590*/  IMAD.WIDE.U32 R2, R4, c[0x0][0x3d8], R2 ;  /* 0x0000f60004027a25 */ /* 0x000fe200078e0002 */
[C---:B------:R-:W-:Y:S02]  /*c5a0*/  IADD3 R13, R0.reuse, 0x8, RZ ;  /* 0x00000008000d7810 */ /* 0x040fe40007ffe0ff */
[-C--:B------:R-:W-:Y:S02]  /*c5b0*/  ISETP.GE.OR P0, PT, R0, R24.reuse, P2 ;  /* 0x000000180000720c */ /* 0x080fe40001706670 */
[----:B------:R-:W-:Y:S02]  /*c5c0*/  SHF.R.S32.HI R0, RZ, 0x1f, R4 ;  /* 0x0000001fff007819 */ /* 0x000fe40000011404 */
[----:B------:R-:W-:-:S03]  /*c5d0*/  ISETP.GE.OR P2, PT, R13, R24, P2 ;  /* 0x000000180d00720c */ /* 0x000fc60001746670 */
[----:B------:R-:W-:-:S04]  /*c5e0*/  IMAD R0, R0, c[0x0][0x3d8], RZ ;  /* 0x0000f60000007a24 */ /* 0x000fc800078e02ff */
[----:B------:R-:W-:Y:S01]  /*c5f0*/  IMAD R5, R4, c[0x0][0x3dc], R0 ;  /* 0x0000f70004057a24 */ /* 0x000fe200078e0200 */
[----:B------:R-:W-:Y:S01]  /*c600*/  SHF.L.U32 R0, R7, 0x1, RZ ;  /* 0x0000000107007819 */ /* 0x000fe200000006ff */
[----:B-1----:R1:W-:Y:S01]  /*c610*/  @!P0 ST.E [R10.64], R41 ;  /* 0x000000290a008985 */ /* 0x0023e2000c101904 */
[----:B------:R-:W-:Y:S01]  /*c620*/  LEA R25, P0, R2, c[0x0][0x380], 0x1 ;  /* 0x0000e00002197a11 */ /* 0x000fe200078008ff */
[----:B------:R-:W-:Y:S02]  /*c630*/  IMAD.IADD R3, R3, 0x1, R5 ;  /* 0x0000000103037824 */ /* 0x000fe400078e0205 */
[----:B---3--:R2:W-:Y:S04]  /*c640*/  @!P2 ST.E [R8.64], R42 ;  /* 0x0000002a0800a985 */ /* 0x0085e8000c101904 */
[----:B------:R2:W3:Y:S04]  /*c650*/  LDS.128 R36, [R0+0x1080] ;  /* 0x0010800000247984 */ /* 0x0004e80000000c00 */
[----:B------:R2:W4:Y:S04]  /*c660*/  LDS.128 R48, [R0+0x2080] ;  /* 0x0020800000307984 */ /* 0x0005280000000c00 */
[----:B------:R2:W2:Y:S04]  /*c670*/  LDS.128 R56, [R0+0x3080] ;  /* 0x0030800000387984 */ /* 0x0004a80000000c00 */
[----:B------:R2:W2:Y:S04]  /*c680*/  LDS.128 R32, [R0+0x5080] ;  /* 0x0050800000207984 */ /* 0x0004a80000000c00 */
[----:B------:R2:W2:Y:S01]  /*c690*/  LDS.128 R44, [R0+0x6080] ;  /* 0x00608000002c7984 */ /* 0x0004a20000000c00 */
[----:B-1----:R-:W-:-:S03]  /*c6a0*/  LEA R10, R20, R16, 0x7 ;  /* 0x00000010140a7211 */ /* 0x002fc600078e38ff */
[----:B------:R1:W1:Y:S01]  /*c6b0*/  LDS.128 R52, [R0+0x7080] ;  /* 0x0070800000347984 */ /* 0x0002620000000c00 */
[----:B------:R-:W-:Y:S02]  /*c6c0*/  LEA.HI.X R11, R2, c[0x0][0x384], R3, 0x1, P0 ;  /* 0x0000e100020b7a11 */ /* 0x000fe400000f0c03 */
[----:B------:R-:W-:Y:S01]  /*c6d0*/  ISETP.GE.AND P0, PT, R10, R24, PT ;  /* 0x000000180a00720c */ /* 0x000fe20003f06270 */
[----:B------:R1:W1:Y:S04]  /*c6e0*/  LDS.128 R28, [R0+0x9080] ;  /* 0x00908000001c7984 */ /* 0x0002680000000c00 */
[----:B------:R1:W1:Y:S04]  /*c6f0*/  LDS.128 R40, [R0+0xa080] ;  /* 0x00a0800000287984 */ /* 0x0002680000000c00 */
[----:B------:R1:W1:Y:S04]  /*c700*/  LDS.128 R60, [R0+0xb080] ;  /* 0x00b08000003c7984 */ /* 0x0002680000000c00 */
[----:B------:R1:W1:Y:S04]  /*c710*/  SHFL.IDX PT, R2, R25, RZ, 0x181f ;  /* 0x00181fff19027589 */ /* 0x00026800000e0000 */
[----:B------:R1:W1:Y:S01]  /*c720*/  SHFL.IDX PT, R3, R11, RZ, 0x181f ;  /* 0x00181fff0b037589 */ /* 0x00026200000e0000 */
[----:B------:R-:W-:Y:S05]  /*c730*/  @P0 BRA `(.L_x_29) ;  /* 0x0000014000000947 */ /* 0x000fea0003800000 */
[----:B---3--:R-:W3:Y:S01]  /*c740*/  LDS.128 R20, [R0+0x80] ;  /* 0x0000800000147984 */ /* 0x008ee20000000c00 */
[----:B------:R-:W-:-:S02]  /*c750*/  IADD3 R5, R6, 0x40, RZ ;  /* 0x0000004006057810 */ /* 0x000fc40007ffe0ff */
[C---:B------:R-:W-:Y:S01]  /*c760*/  IADD3 R7, R6.reuse, 0x80, RZ ;  /* 0x0000008006077810 */ /* 0x040fe20007ffe0ff */
[----:B------:R-:W5:Y:S01]  /*c770*/  LDS.128 R16, [R0+0x4080] ;  /* 0x0040800000107984 */ /* 0x000f620000000c00 */
[----:B------:R-:W-:Y:S02]  /*c780*/  ISETP.GE.AND P1, PT, R5, c[0x0][0x3c8], PT ;  /* 0x0000f20005007a0c */ /* 0x000fe40003f26270 */
[----:B------:R-:W-:Y:S01]  /*c790*/  ISETP.GE.AND P0, PT, R7, c[0x0][0x3c8], PT ;  /* 0x0000f20007007a0c */ /* 0x000fe20003f06270 */
[----:B------:R4:W2:Y:S01]  /*c7a0*/  LDS.128 R12, [R0+0x8080] ;  /* 0x00808000000c7984 */ /* 0x0008a20000000c00 */
[----:B------:R-:W-:-:S09]  /*c7b0*/  ISETP.GE.AND P2, PT, R6, c[0x0][0x3c8], PT ;  /* 0x0000f20006007a0c */ /* 0x000fd20003f46270 */
[----:B------:R-:W-:-:S04]  /*c7c0*/  @!P1 SHF.R.S32.HI R4, RZ, 0x1f, R5 ;  /* 0x0000001fff049819 */ /* 0x000fc80000011405 */
[----:B------:R-:W-:Y:S01]  /*c7d0*/  @!P1 LEA.HI R4, R4, R5, RZ, 0x3 ;  /* 0x0000000504049211 */ /* 0x000fe200078f18ff */
[----:B-12---:R-:W-:-:S03]  /*c7e0*/  @!P2 IMAD.WIDE R8, R6, 0x2, R2 ;  /* 0x000000020608a825 */ /* 0x006fc600078e0202 */
[----:B------:R-:W-:Y:S02]  /*c7f0*/  @!P1 LOP3.LUT R4, R4, 0xfffffff8, RZ, 0xc0, !PT ;  /* 0xfffffff804049812 */ /* 0x000fe400078ec0ff */
[----:B----4-:R-:W-:-:S03]  /*c800*/  @!P0 SHF.R.S32.HI R0, RZ, 0x1f, R7 ;  /* 0x0000001fff008819 */ /* 0x010fc60000011407 */
[----:B------:R-:W-:Y:S01]  /*c810*/  @!P1 IMAD.WIDE R4, R4, 0x2, R2 ;  /* 0x0000000204049825 */ /* 0x000fe200078e0202 */
[----:B------:R-:W-:-:S04]  /*c820*/  @!P0 LEA.HI R0, R0, R7, RZ, 0x3 ;  /* 0x0000000700008211 */ /* 0x000fc800078f18ff */
[----:B------:R-:W-:Y:S01]  /*c830*/  @!P0 LOP3.LUT R0, R0, 0xfffffff8, RZ, 0xc0, !PT ;  /* 0xfffffff800008812 */ /* 0x000fe200078ec0ff */
[----:B---3--:R1:W-:Y:S04]  /*c840*/  @!P2 ST.E.128 [R8.64], R20 ;  /* 0x000000140800a985 */ /* 0x0083e8000c101d04 */
[----:B------:R-:W-:Y:S01]  /*c850*/  @!P0 IMAD.WIDE R2, R0, 0x2, R2 ;  /* 0x0000000200028825 */ /* 0x000fe200078e0202 */
[----:B-----5:R1:W-:Y:S04]  /*c860*/  @!P1 ST.E.128 [R4.64], R16 ;  /* 0x0000001004009985 */ /* 0x0203e8000c101d04 */
[----:B------:R1:W-:Y:S02]  /*c870*/  @!P0 ST.E.128 [R2.64], R12 ;  /* 0x0000000c02008985 */ /* 0x0003e4000c101d04 */
.L_x_29:
[----:B---3--:R-:W-:Y:S05]  /*c880*/  BSYNC B0 ;  /* 0x0000000000007941 */ /* 0x008fea0003800000 */
.L_x_28:
[----:B-12---:R-:W-:Y:S01]  /*c890*/  IADD3 R0, R10, 0x20, RZ ;  /* 0x000000200a007810 */ /* 0x006fe20007ffe0ff */
[----:B------:R1:W2:Y:S01]  /*c8a0*/  SHFL.IDX PT, R3, R11, 0x1, 0x181f ;  /* 0x00381f000b037f89 */ /* 0x0002a200000e0000 */
[----:B------:R-:W-:Y:S02]  /*c8b0*/  BSSY B0, `(.L_x_30) ;  /* 0x0000015000007945 */ /* 0x000fe40003800000 */
[----:B------:R-:W-:Y:S01]  /*c8c0*/  ISETP.GE.AND P0, PT, R0, R24, PT ;  /* 0x000000180000720c */ /* 0x000fe20003f06270 */
[----:B------:R1:W3:-:S12]  /*c8d0*/  SHFL.IDX PT, R2, R25, 0x1, 0x181f ;  /* 0x00381f0019027f89 */ /* 0x0002d800000e0000 */
[----:B------:R-:W-:Y:S05]  /*c8e0*/  @P0 BRA `(.L_x_31) ;  /* 0x0000011000000947 */ /* 0x000fea0003800000 */
[C---:B------:R-:W-:Y:S02]  /*c8f0*/  IADD3 R5, R6.reuse, 0x40, RZ ;  /* 0x0000004006057810 */ /* 0x040fe40007ffe0ff */
[C---:B------:R-:W-:Y:S02]  /*c900*/  IADD3 R7, R6.reuse, 0x80, RZ ;  /* 0x0000008006077810 */ /* 0x040fe40007ffe0ff */
[----:B------:R-:W-:Y:S02]  /*c910*/  ISETP.GE.AND P1, PT, R5, c[0x0][0x3c8], PT ;  /* 0x0000f20005007a0c */ /* 0x000fe40003f26270 */
[----:B------:R-:W-:Y:S02]  /*c920*/  ISETP.GE.AND P0, PT, R7, c[0x0][0x3c8], PT ;  /* 0x0000f20007007a0c */ /* 0x000fe40003f06270 */
[----:B------:R-:W-:-:S09]  /*c930*/  ISETP.GE.AND P2, PT, R6, c[0x0][0x3c8], PT ;  /* 0x0000f20006007a0c */ /* 0x000fd20003f46270 */
[----:B------:R-:W-:Y:S02]  /*c940*/  @!P1 SHF.R.S32.HI R4, RZ, 0x1f, R5 ;  /* 0x0000001fff049819 */ /* 0x000fe40000011405 */
[----:B------:R-:W-:Y:S02]  /*c950*/  @!P0 SHF.R.S32.HI R0, RZ, 0x1f, R7 ;  /* 0x0000001fff008819 */ /* 0x000fe40000011407 */
[----:B------:R-:W-:Y:S01]  /*c960*/  @!P1 LEA.HI R4, R4, R5, RZ, 0x3 ;  /* 0x0000000504049211 */ /* 0x000fe200078f18ff */
[--C-:B--23--:R-:W-:Y:S01]  /*c970*/  @!P2 IMAD.WIDE R8, R6, 0x2, R2.reuse ;  /* 0x000000020608a825 */ /* 0x10cfe200078e0202 */
        /* <DEDUP_REMOVED lines=8> */
.L_x_31:
[----:B------:R-:W-:Y:S05]  /*ca00*/  BSYNC B0 ;  /* 0x0000000000007941 */ /* 0x000fea0003800000 */
.L_x_30:
[----:B------:R-:W-:Y:S01]  /*ca10*/  IADD3 R0, R10, 0x40, RZ ;  /* 0x000000400a007810 */ /* 0x000fe20007ffe0ff */
[----:B--2---:R2:W1:Y:S01]  /*ca20*/  SHFL.IDX PT, R3, R11, 0x2, 0x181f ;  /* 0x00581f000b037f89 */ /* 0x00446200000e0000 */
[----:B------:R-:W-:Y:S02]  /*ca30*/  BSSY B0, `(.L_x_32) ;  /* 0x0000015000007945 */ /* 0x000fe40003800000 */
[----:B------:R-:W-:Y:S01]  /*ca40*/  ISETP.GE.AND P0, PT, R0, R24, PT ;  /* 0x000000180000720c */ /* 0x000fe20003f06270 */
[----:B---3--:R2:W3:-:S12]  /*ca50*/  SHFL.IDX PT, R2, R25, 0x2, 0x181f ;  /* 0x00581f0019027f89 */ /* 0x0084d800000e0000 */
        /* <DEDUP_REMOVED lines=9> */
[--C-:B-1-3--:R-:W-:Y:S01]  /*caf0*/  @!P2 IMAD.WIDE R8, R6, 0x2, R2.reuse ;  /* 0x000000020608a825 */ /* 0x10afe200078e0202 */
[----:B------:R-:W-:Y:S02]  /*cb00*/  @!P0 LEA.HI R0, R0, R7, RZ, 0x3 ;  /* 0x0000000700008211 */ /* 0x000fe400078f18ff */
[----:B------:R-:W-:Y:S02]  /*cb10*/  @!P1 LOP3.LUT R4, R4, 0xfffffff8, RZ, 0xc0, !PT ;  /* 0xfffffff804049812 */ /* 0x000fe400078ec0ff */
[----:B------:R-:W-:Y:S01]  /*cb20*/  @!P0 LOP3.LUT R0, R0, 0xfffffff8, RZ, 0xc0, !PT ;  /* 0xfffffff800008812 */ /* 0x000fe200078ec0ff */
[----:B----4-:R1:W-:Y:S02]  /*cb30*/  @!P2 ST.E.128 [R8.64], R48 ;  /* 0x000000300800a985 */ /* 0x0103e4000c101d04 */
[----:B------:R-:W-:-:S04]  /*cb40*/  @!P1 IMAD.WIDE R4, R4, 0x2, R2 ;  /* 0x0000000204049825 */ /* 0x000fc800078e0202 */
[----:B------:R-:W-:Y:S01]  /*cb50*/  @!P0 IMAD.WIDE R2, R0, 0x2, R2 ;  /* 0x0000000200028825 */ /* 0x000fe200078e0202 */
[----:B------:R1:W-:Y:S04]  /*cb60*/  @!P1 ST.E.128 [R4.64], R44 ;  /* 0x0000002c04009985 */ /* 0x0003e8000c101d04 */
[----:B------:R1:W-:Y:S02]  /*cb70*/  @!P0 ST.E.128 [R2.64], R40 ;  /* 0x0000002802008985 */ /* 0x0003e4000c101d04 */
.L_x_33:
[----:B------:R-:W-:Y:S05]  /*cb80*/  BSYNC B0 ;  /* 0x0000000000007941 */ /* 0x000fea0003800000 */
.L_x_32:
[----:B------:R-:W-:Y:S01]  /*cb90*/  IADD3 R0, R10, 0x60, RZ ;  /* 0x000000600a007810 */ /* 0x000fe20007ffe0ff */
[----:B-1----:R1:W2:Y:S03]  /*cba0*/  SHFL.IDX PT, R3, R11, 0x3, 0x181f ;  /* 0x00781f000b037f89 */ /* 0x0022a600000e0000 */
[----:B------:R-:W-:Y:S01]  /*cbb0*/  ISETP.GE.AND P0, PT, R0, R24, PT ;  /* 0x000000180000720c */ /* 0x000fe20003f06270 */
[----:B---3--:R1:W3:-:S12]  /*cbc0*/  SHFL.IDX PT, R2, R25, 0x3, 0x181f ;  /* 0x00781f0019027f89 */ /* 0x0082d800000e0000 */
[----:B------:R-:W-:Y:S05]  /*cbd0*/  @P0 EXIT ;  /* 0x000000000000094d */ /* 0x000fea0003800000 */
[C---:B------:R-:W-:Y:S02]  /*cbe0*/  IADD3 R4, R6.reuse, 0x40, RZ ;  /* 0x0000004006047810 */ /* 0x040fe40007ffe0ff */
[----:B------:R-:W-:Y:S02]  /*cbf0*/  ISETP.GE.AND P1, PT, R6, c[0x0][0x3c8], PT ;  /* 0x0000f20006007a0c */ /* 0x000fe40003f26270 */
[----:B------:R-:W-:-:S11]  /*cc00*/  ISETP.GE.AND P0, PT, R4, c[0x0][0x3c8], PT ;  /* 0x0000f20004007a0c */ /* 0x000fd60003f06270 */
[----:B--23--:R-:W-:Y:S02]  /*cc10*/  @!P1 IMAD.WIDE R8, R6, 0x2, R2 ;  /* 0x0000000206089825 */ /* 0x00cfe400078e0202 */
[----:B------:R-:W-:-:S03]  /*cc20*/  @!P0 SHF.R.S32.HI R0, RZ, 0x1f, R4 ;  /* 0x0000001fff008819 */ /* 0x000fc60000011404 */
[----:B------:R2:W-:Y:S01]  /*cc30*/  @!P1 ST.E.128 [R8.64], R56 ;  /* 0x0000003808009985 */ /* 0x0005e2000c101d04 */
[----:B------:R-:W-:-:S04]  /*cc40*/  @!P0 LEA.HI R0, R0, R4, RZ, 0x3 ;  /* 0x0000000400008211 */ /* 0x000fc800078f18ff */
[----:B------:R-:W-:-:S05]  /*cc50*/  @!P0 LOP3.LUT R0, R0, 0xfffffff8, RZ, 0xc0, !PT ;  /* 0xfffffff800008812 */ /* 0x000fca00078ec0ff */
[----:B------:R-:W-:Y:S01]  /*cc60*/  @!P0 IMAD.WIDE R4, R0, 0x2, R2 ;  /* 0x0000000200048825 */ /* 0x000fe200078e0202 */
[----:B------:R-:W-:-:S04]  /*cc70*/  IADD3 R0, R6, 0x80, RZ ;  /* 0x0000008006007810 */ /* 0x000fc80007ffe0ff */
[----:B------:R2:W-:Y:S01]  /*cc80*/  @!P0 ST.E.128 [R4.64], R52 ;  /* 0x0000003404008985 */ /* 0x0005e2000c101d04 */
[----:B------:R-:W-:-:S13]  /*cc90*/  ISETP.GE.AND P0, PT, R0, c[0x0][0x3c8], PT ;  /* 0x0000f20000007a0c */ /* 0x000fda0003f06270 */
[----:B------:R-:W-:Y:S05]  /*cca0*/  @P0 EXIT ;  /* 0x000000000000094d */ /* 0x000fea0003800000 */
[----:B--2---:R-:W-:-:S04]  /*ccb0*/  SHF.R.S32.HI R4, RZ, 0x1f, R0 ;  /* 0x0000001fff047819 */ /* 0x004fc80000011400 */
[----:B------:R-:W-:-:S04]  /*ccc0*/  LEA.HI R0, R4, R0, RZ, 0x3 ;  /* 0x0000000004007211 */ /* 0x000fc800078f18ff */
[----:B------:R-:W-:-:S05]  /*ccd0*/  LOP3.LUT R0, R0, 0xfffffff8, RZ, 0xc0, !PT ;  /* 0xfffffff800007812 */ /* 0x000fca00078ec0ff */
[----:B------:R-:W-:-:S05]  /*cce0*/  IMAD.WIDE R2, R0, 0x2, R2 ;  /* 0x0000000200027825 */ /* 0x000fca00078e0202 */
[----:B------:R-:W-:Y:S01]  /*ccf0*/  ST.E.128 [R2.64], R60 ;  /* 0x0000003c02007985 */ /* 0x000fe2000c101d04 */
[----:B------:R-:W-:Y:S05]  /*cd00*/  EXIT ;  /* 0x000000000000794d */ /* 0x000fea0003800000 */
.L_x_26:
[----:B------:R-:W2:Y:S01]  /*cd10*/  LDL R8, [R1+0x20] ;  /* 0x0000200001087983 */ /* 0x000ea20000100800 */
[----:B------:R-:W-:Y:S01]  /*cd20*/  ISETP.NE.U32.AND P0, PT, RZ, c[0x0][0x508], PT ;  /* 0x00014200ff007a0c */ /* 0x000fe20003f05070 */
[----:B------:R-:W-:Y:S01]  /*cd30*/  IMAD.MOV.U32 R2, RZ, RZ, 0x4 ;  /* 0x00000004ff027424 */ /* 0x000fe200078e00ff */
[----:B------:R-:W-:Y:S02]  /*cd40*/  ISETP.NE.U32.AND P1, PT, RZ, c[0x0][0x500], PT ;  /* 0x00014000ff007a0c */ /* 0x000fe40003f25070 */
[----:B------:R-:W-:Y:S02]  /*cd50*/  ISETP.NE.AND.EX P0, PT, RZ, c[0x0][0x50c], PT, P0 ;  /* 0x00014300ff007a0c */ /* 0x000fe40003f05300 */
[----:B------:R-:W-:Y:S01]  /*cd60*/  ISETP.NE.AND.EX P1, PT, RZ, c[0x0][0x504], PT, P1 ;  /* 0x00014100ff007a0c */ /* 0x000fe20003f25310 */
[----:B------:R-:W-:Y:S02]  /*cd70*/  IMAD.MOV.U32 R13, RZ, RZ, c[0x0][0x388] ;  /* 0x0000e200ff0d7624 */ /* 0x000fe400078e00ff */
[----:B--2---:R-:W-:-:S08]  /*cd80*/  IMAD.WIDE R6, R8, R2, c[0x0][0x500] ;  /* 0x0001400008067625 */ /* 0x004fd000078e0202 */
[----:B------:R-:W-:Y:S02]  /*cd90*/  @P0 IMAD.WIDE R2, R8, R2, c[0x0][0x508] ;  /* 0x0001420008020625 */ /* 0x000fe400078e0202 */
[----:B------:R-:W2:Y:S04]  /*cda0*/  @P1 LDG.E R0, [R6.64] ;  /* 0x0000000406001981 */ /* 0x000ea8000c1e1900 */
[----:B------:R1:W5:Y:S01]  /*cdb0*/  @P0 LDG.E R13, [R2.64] ;  /* 0x00000004020d0981 */ /* 0x000362000c1e1900 */
[----:B------:R-:W-:Y:S02]  /*cdc0*/  CS2R R4, SRZ ;  /* 0x0000000000047805 */ /* 0x000fe4000001ff00 */
[--C-:B--2---:R-:W-:Y:S01]  /*cdd0*/  @P1 SHF.R.S32.HI R5, RZ, 0x1f, R0.reuse ;  /* 0x0000001fff051819 */ /* 0x104fe20000011400 */
[----:B------:R-:W-:Y:S01]  /*cde0*/  @P1 IMAD.MOV.U32 R4, RZ, RZ, R0 ;  /* 0x000000ffff041224 */ /* 0x000fe200078e0000 */
[----:B------:R-:W-:Y:S05]  /*cdf0*/  @P0 BRA `(.L_x_34) ;  /* 0x0000004000000947 */ /* 0x000fea0003800000 */
[----:B-1----:R-:W-:Y:S05]  /*ce00*/  @!P1 BRA `(.L_x_34) ;  /* 0x0000003000009947 */ /* 0x002fea0003800000 */
[----:B------:R1:W2:Y:S04]  /*ce10*/  LDG.E R0, [R6.64] ;  /* 0x0000000406007981 */ /* 0x0002a8000c1e1900 */
[----:B-1----:R-:W2:Y:S02]  /*ce20*/  LDG.E R6, [R6.64+0x4] ;  /* 0x0000040406067981 */ /* 0x002ea4000c1e1900 */
[----:B--2--5:R-:W-:-:S02]  /*ce30*/  IADD3 R13, -R0, R6, RZ ;  /* 0x00000006000d7210 */ /* 0x024fc40007ffe1ff */
.L_x_34:
[----:B-1----:R-:W1:Y:S01]  /*ce40*/  S2R R11, SR_TID.X ;  /* 0x00000000000b7919 */ /* 0x002e620000002100 */
[----:B------:R-:W-:Y:S01]  /*ce50*/  SHF.R.S32.HI R0, RZ, 0x1f, R8 ;  /* 0x0000001fff007819 */ /* 0x000fe20000011408 */
[----:B------:R-:W-:Y:S01]  /*ce60*/  BSSY B0, `(.L_x_35) ;  /* 0x0000028000007945 */ /* 0x000fe20003800000 */
[----:B------:R-:W-:-:S02]  /*ce70*/  SEL R10, R8, RZ, !P1 ;  /* 0x000000ff080a7207 */ /* 0x000fc40004800000 */
[----:B------:R-:W-:Y:S02]  /*ce80*/  SEL R12, R0, RZ, !P1 ;  /* 0x000000ff000c7207 */ /* 0x000fe40004800000 */
[----:B-1----:R-:W-:-:S13]  /*ce90*/  ISETP.GE.AND P0, PT, R11, 0x80, PT ;  /* 0x000000800b00780c */ /* 0x002fda0003f06270 */
[----:B------:R-:W-:Y:S05]  /*cea0*/  @P0 BRA `(.L_x_36) ;  /* 0x0000023000000947 */ /* 0x000fea0003800000 */
[----:B------:R-:W1:Y:S01]  /*ceb0*/  S2R R9, SR_CTAID.X ;  /* 0x0000000000097919 */ /* 0x000e620000002500 */
[----:B-----5:R-:W-:Y:S01]  /*cec0*/  IMAD R0, R13, c[0x0][0x4e8], RZ ;  /* 0x00013a000d007a24 */ /* 0x020fe200078e02ff */
[----:B-1----:R-:W-:-:S04]  /*ced0*/  LEA R9, R9, R11, 0x7 ;  /* 0x0000000b09097211 */ /* 0x002fc800078e38ff */
[----:B------:R-:W-:-:S13]  /*cee0*/  ISETP.GE.AND P0, PT, R9, R0, PT ;  /* 0x000000000900720c */ /* 0x000fda0003f06270 */
[----:B------:R-:W-:Y:S05]  /*cef0*/  @P0 BRA `(.L_x_36) ;  /* 0x000001e000000947 */ /* 0x000fea0003800000 */
[----:B------:R-:W1:Y:S01]  /*cf00*/  S2R R8, SR_CTAID.Y ;  /* 0x0000000000087919 */ /* 0x000e620000002600 */
[----:B------:R-:W-:Y:S01]  /*cf10*/  MOV R0, c[0x0][0x4e8] ;  /* 0x00013a0000007a02 */ /* 0x000fe20000000f00 */
[----:B------:R-:W-:Y:S01]  /*cf20*/  IMAD.MOV.U32 R3, RZ, RZ, R5 ;  /* 0x000000ffff037224 */ /* 0x000fe200078e0005 */
[----:B------:R-:W-:Y:S02]  /*cf30*/  MOV R2, R4 ;  /* 0x0000000400027202 */ /* 0x000fe40000000f00 */
[----:B------:R-:W-:-:S13]  /*cf40*/  ISETP.NE.AND P0, PT, R0, 0x1, PT ;  /* 0x000000010000780c */ /* 0x000fda0003f05270 */
[----:B------:R-:W-:Y:S01]  /*cf50*/  @P0 IMAD.HI.U32 R7, R9, c[0x0][0x4ec], RZ ;  /* 0x00013b0009070a27 */ /* 0x000fe200078e00ff */
[----:B-1----:R-:W-:-:S03]  /*cf60*/  SHF.R.S32.HI R0, RZ, 0x1f, R8 ;  /* 0x0000001fff007819 */ /* 0x002fc60000011408 */
[----:B------:R-:W-:-:S04]  /*cf70*/  IMAD.WIDE.U32 R2, R8, c[0x0][0x490], R2 ;  /* 0x0001240008027a25 */ /* 0x000fc800078e0002 */
[----:B------:R-:W-:Y:S02]  /*cf80*/  IMAD R6, R0, c[0x0][0x490], RZ ;  /* 0x0001240000067a24 */ /* 0x000fe400078e02ff */
[----:B------:R-:W-:Y:S01]  /*cf90*/  IMAD.MOV.U32 R0, RZ, RZ, R9 ;  /* 0x000000ffff007224 */ /* 0x000fe200078e0009 */
[----:B------:R-:W-:Y:S01]  /*cfa0*/  @P0 SHF.R.U32.HI R0, RZ, c[0x0][0x4f0], R7 ;  /* 0x00013c00ff000a19 */ /* 0x000fe20000011607 */
[----:B------:R-:W-:Y:S02]  /*cfb0*/  IMAD R6, R8, c[0x0][0x494], R6 ;  /* 0x0001250008067a24 */ /* 0x000fe400078e0206 */
[----:B------:R-:W-:Y:S01]  /*cfc0*/  IMAD R8, R12, c[0x0][0x498], RZ ;  /* 0x000126000c087a24 */ /* 0x000fe200078e02ff */
[----:B------:R-:W-:Y:S01]  /*cfd0*/  IADD3 R7, -R0, RZ, RZ ;  /* 0x000000ff00077210 */ /* 0x000fe20007ffe1ff */
[----:B------:R-:W-:Y:S02]  /*cfe0*/  IMAD.IADD R3, R6, 0x1, R3 ;  /* 0x0000000106037824 */ /* 0x000fe400078e0203 */
[----:B------:R-:W-:-:S02]  /*cff0*/  IMAD R8, R10, c[0x0][0x49c], R8 ;  /* 0x000127000a087a24 */ /* 0x000fc400078e0208 */
[----:B------:R-:W-:Y:S01]  /*d000*/  IMAD R6, R7, c[0x0][0x4e8], R9 ;  /* 0x00013a0007067a24 */ /* 0x000fe200078e0209 */
[----:B------:R-:W-:Y:S01]  /*d010*/  SHF.R.S32.HI R9, RZ, 0x1f, R0 ;  /* 0x0000001fff097819 */ /* 0x000fe20000011400 */
[----:B------:R-:W-:-:S03]  /*d020*/  IMAD.WIDE.U32 R2, R10, c[0x0][0x498], R2 ;  /* 0x000126000a027a25 */ /* 0x000fc600078e0002 */
[----:B------:R-:W-:Y:S02]  /*d030*/  SHF.R.S32.HI R7, RZ, 0x1f, R6 ;  /* 0x0000001fff077819 */ /* 0x000fe40000011406 */
[----:B------:R-:W-:-:S03]  /*d040*/  IADD3 R2, P0, R0, R2, RZ ;  /* 0x0000000200027210 */ /* 0x000fc60007f1e0ff */
[----:B------:R-:W-:Y:S01]  /*d050*/  IMAD R0, R7, c[0x0][0x488], RZ ;  /* 0x0001220007007a24 */ /* 0x000fe200078e02ff */
[----:B------:R-:W-:-:S03]  /*d060*/  IADD3.X R3, R9, R3, R8, P0, !PT ;  /* 0x0000000309037210 */ /* 0x000fc600007fe408 */
[C---:B------:R-:W-:Y:S02]  /*d070*/  IMAD R0, R6.reuse, c[0x0][0x48c], R0 ;  /* 0x0001230006007a24 */ /* 0x040fe400078e0200 */
[----:B------:R-:W-:-:S05]  /*d080*/  IMAD.WIDE.U32 R2, R6, c[0x0][0x488], R2 ;  /* 0x0001220006027a25 */ /* 0x000fca00078e0002 */
[----:B------:R-:W-:Y:S02]  /*d090*/  IADD3 R0, R3, R0, RZ ;  /* 0x0000000003007210 */ /* 0x000fe40007ffe0ff */
[----:B------:R-:W-:-:S04]  /*d0a0*/  LEA R6, P0, R2, c[0x0][0x450], 0x2 ;  /* 0x0001140002067a11 */ /* 0x000fc800078010ff */
[----:B------:R-:W-:Y:S02]  /*d0b0*/  LEA.HI.X R7, R2, c[0x0][0x454], R0, 0x2, P0 ;  /* 0x0001150002077a11 */ /* 0x000fe400000f1400 */
[----:B------:R-:W-:-:S05]  /*d0c0*/  MOV R0, 0xff800000 ;  /* 0xff80000000007802 */ /* 0x000fca0000000f00 */
[----:B------:R1:W-:Y:S02]  /*d0d0*/  STG.E [R6.64], R0 ;  /* 0x0000000006007986 */ /* 0x0003e4000c101904 */
.L_x_36:
[----:B------:R-:W-:Y:S05]  /*d0e0*/  BSYNC B0 ;  /* 0x0000000000007941 */ /* 0x000fea0003800000 */
.L_x_35:
[----:B-1----:R-:W1:Y:S01]  /*d0f0*/  S2R R6, SR_CTAID.Y ;  /* 0x0000000000067919 */ /* 0x002e620000002600 */
[----:B------:R-:W-:Y:S01]  /*d100*/  IMAD R0, R5, c[0x0][0x3a0], RZ ;  /* 0x0000e80005007a24 */ /* 0x000fe200078e02ff */
[----:B------:R-:W-:Y:S01]  /*d110*/  SHF.R.S32.HI R5, RZ, 0x1f, R11 ;  /* 0x0000001fff057819 */ /* 0x000fe2000001140b */
[C---:B------:R-:W-:Y:S01]  /*d120*/  IMAD.WIDE.U32 R2, R4.reuse, c[0x0][0x3a0], RZ ;  /* 0x0000e80004027a25 */ /* 0x040fe200078e00ff */
[----:B------:R-:W2:Y:S01]  /*d130*/  S2R R9, SR_CTAID.X ;  /* 0x0000000000097919 */ /* 0x000ea20000002500 */
[----:B------:R-:W-:Y:S01]  /*d140*/  MOV R8, c[0x0][0x4e8] ;  /* 0x00013a0000087a02 */ /* 0x000fe20000000f00 */
[----:B------:R-:W-:Y:S01]  /*d150*/  BSSY B0, `(.L_x_37) ;  /* 0x000003c000007945 */ /* 0x000fe20003800000 */
[----:B------:R-:W-:Y:S01]  /*d160*/  LEA.HI R5, R5, R11, RZ, 0x3 ;  /* 0x0000000b05057211 */ /* 0x000fe200078f18ff */
[----:B------:R-:W-:Y:S01]  /*d170*/  IMAD R0, R4, c[0x0][0x3a4], R0 ;  /* 0x0000e90004007a24 */ /* 0x000fe200078e0200 */
[----:B------:R-:W-:Y:S01]  /*d180*/  ISETP.NE.AND P0, PT, R8, 0x1, PT ;  /* 0x000000010800780c */ /* 0x000fe20003f05270 */
[----:B-----5:R-:W-:Y:S01]  /*d190*/  IMAD R13, R13, c[0x0][0x4e8], RZ ;  /* 0x00013a000d0d7a24 */ /* 0x020fe200078e02ff */
[----:B------:R-:W-:-:S02]  /*d1a0*/  LOP3.LUT R4, R5, 0xfffffff8, RZ, 0xc0, !PT ;  /* 0xfffffff805047812 */ /* 0x000fc400078ec0ff */
[----:B------:R-:W-:-:S03]  /*d1b0*/  IADD3 R3, R3, R0, RZ ;  /* 0x0000000003037210 */ /* 0x000fc60007ffe0ff */
[----:B------:R-:W-:Y:S01]  /*d1c0*/  IMAD.IADD R8, R11, 0x1, -R4 ;  /* 0x000000010b087824 */ /* 0x000fe200078e0a04 */
[----:B------:R-:W-:-:S04]  /*d1d0*/  SHF.R.S32.HI R11, RZ, 0x3, R5 ;  /* 0x00000003ff0b7819 */ /* 0x000fc80000011405 */
[-C--:B------:R-:W-:Y:S02]  /*d1e0*/  LEA R4, R8, R11.reuse, 0x5 ;  /* 0x0000000b08047211 */ /* 0x080fe400078e28ff */
[----:B-1----:R-:W-:Y:S01]  /*d1f0*/  SHF.R.S32.HI R7, RZ, 0x1f, R6 ;  /* 0x0000001fff077819 */ /* 0x002fe20000011406 */
[----:B------:R-:W-:Y:S01]  /*d200*/  IMAD.WIDE.U32 R2, R6, c[0x0][0x3e8], R2 ;  /* 0x0000fa0006027a25 */ /* 0x000fe200078e0002 */
[----:B--2---:R-:W-:-:S03]  /*d210*/  LEA R11, R9, R11, 0x7 ;  /* 0x0000000b090b7211 */ /* 0x004fc600078e38ff */
[----:B------:R-:W-:Y:S02]  /*d220*/  IMAD R0, R7, c[0x0][0x3e8], RZ ;  /* 0x0000fa0007007a24 */ /* 0x000fe400078e02ff */
[----:B------:R-:W-:Y:S02]  /*d230*/  IMAD R4, R9, 0x80, R4 ;  /* 0x0000008009047824 */ /* 0x000fe400078e0204 */
[----:B------:R-:W-:Y:S02]  /*d240*/  IMAD R0, R6, c[0x0][0x3ec], R0 ;  /* 0x0000fb0006007a24 */ /* 0x000fe400078e0200 */
[----:B------:R-:W-:-:S03]  /*d250*/  @P0 IMAD.HI.U32 R5, R4, c[0x0][0x4ec], RZ ;  /* 0x00013b0004050a27 */ /* 0x000fc600078e00ff */
[----:B------:R-:W-:Y:S01]  /*d260*/  IADD3 R3, R0, R3, RZ ;  /* 0x0000000300037210 */ /* 0x000fe20007ffe0ff */
[----:B------:R-:W-:Y:S01]  /*d270*/  IMAD R6, R12, c[0x0][0x3f0], RZ ;  /* 0x0000fc000c067a24 */ /* 0x000fe200078e02ff */
[----:B------:R-:W-:Y:S02]  /*d280*/  MOV R0, R4 ;  /* 0x0000000400007202 */ /* 0x000fe40000000f00 */
[----:B------:R-:W-:Y:S01]  /*d290*/  @P0 SHF.R.U32.HI R0, RZ, c[0x0][0x4f0], R5 ;  /* 0x00013c00ff000a19 */ /* 0x000fe20000011605 */
[C---:B------:R-:W-:Y:S02]  /*d2a0*/  IMAD R7, R10.reuse, c[0x0][0x3f4], R6 ;  /* 0x0000fd000a077a24 */ /* 0x040fe400078e0206 */
[----:B------:R-:W-:Y:S01]  /*d2b0*/  IMAD.WIDE.U32 R2, R10, c[0x0][0x3f0], R2 ;  /* 0x0000fc000a027a25 */ /* 0x000fe200078e0002 */
[----:B------:R-:W-:-:S03]  /*d2c0*/  SHF.R.S32.HI R6, RZ, 0x1f, R0 ;  /* 0x0000001fff067819 */ /* 0x000fc60000011400 */
[----:B------:R-:W-:Y:S01]  /*d2d0*/  IMAD.MOV R5, RZ, RZ, -R0 ;  /* 0x000000ffff057224 */ /* 0x000fe200078e0a00 */
[----:B------:R-:W-:Y:S01]  /*d2e0*/  IADD3 R3, R3, R7, RZ ;  /* 0x0000000703037210 */ /* 0x000fe20007ffe0ff */
[----:B------:R-:W-:Y:S02]  /*d2f0*/  IMAD R6, R6, c[0x0][0x3e0], RZ ;  /* 0x0000f80006067a24 */ /* 0x000fe400078e02ff */
[----:B------:R-:W-:Y:S02]  /*d300*/  IMAD R5, R5, c[0x0][0x4e8], R4 ;  /* 0x00013a0005057a24 */ /* 0x000fe400078e0204 */
[----:B------:R-:W-:-:S03]  /*d310*/  IMAD.WIDE.U32 R2, R0, c[0x0][0x3e0], R2 ;  /* 0x0000f80000027a25 */ /* 0x000fc600078e0002 */
[----:B------:R-:W-:Y:S01]  /*d320*/  SHF.R.S32.HI R4, RZ, 0x1f, R5 ;  /* 0x0000001fff047819 */ /* 0x000fe20000011405 */
[----:B------:R-:W-:-:S05]  /*d330*/  IMAD R0, R0, c[0x0][0x3e4], R6 ;  /* 0x0000f90000007a24 */ /* 0x000fca00078e0206 */
[----:B------:R-:W-:Y:S01]  /*d340*/  IADD3 R3, R3, R0, RZ ;  /* 0x0000000003037210 */ /* 0x000fe20007ffe0ff */
[----:B------:R-:W-:-:S04]  /*d350*/  IMAD R0, R4, c[0x0][0x3d8], RZ ;  /* 0x0000f60004007a24 */ /* 0x000fc800078e02ff */
[C---:B------:R-:W-:Y:S02]  /*d360*/  IMAD R0, R5.reuse, c[0x0][0x3dc], R0 ;  /* 0x0000f70005007a24 */ /* 0x040fe400078e0200 */
[----:B------:R-:W-:-:S04]  /*d370*/  IMAD.WIDE.U32 R2, R5, c[0x0][0x3d8], R2 ;  /* 0x0000f60005027a25 */ /* 0x000fc800078e0002 */
[----:B------:R-:W-:Y:S01]  /*d380*/  IMAD.IADD R0, R3, 0x1, R0 ;  /* 0x0000000103007824 */ /* 0x000fe200078e0200 */
[----:B------:R-:W-:-:S04]  /*d390*/  LEA R14, P0, R2, c[0x0][0x380], 0x1 ;  /* 0x0000e000020e7a11 */ /* 0x000fc800078008ff */
[----:B------:R-:W-:Y:S02]  /*d3a0*/  LEA.HI.X R12, R2, c[0x0][0x384], R0, 0x1, P0 ;  /* 0x0000e100020c7a11 */ /* 0x000fe400000f0c00 */
[----:B------:R-:W-:Y:S01]  /*d3b0*/  ISETP.GE.AND P0, PT, R11, R13, PT ;  /* 0x0000000d0b00720c */ /* 0x000fe20003f06270 */
[----:B------:R1:W2:Y:S01]  /*d3c0*/  SHFL.IDX PT, R2, R14, RZ, 0x181f ;  /* 0x00181fff0e027589 */ /* 0x0002a200000e0000 */
[----:B------:R-:W-:-:S03]  /*d3d0*/  SHF.L.U32 R0, R8, 0x3, RZ ;  /* 0x0000000308007819 */ /* 0x000fc600000006ff */
[----:B------:R1:W3:Y:S01]  /*d3e0*/  SHFL.IDX PT, R3, R12, RZ, 0x181f ;  /* 0x00181fff0c037589 */ /* 0x0002e200000e0000 */
[C---:B------:R-:W-:Y:S02]  /*d3f0*/  IADD3 R9, R0.reuse, 0x40, RZ ;  /* 0x0000004000097810 */ /* 0x040fe40007ffe0ff */
[----:B------:R-:W-:-:S05]  /*d400*/  IADD3 R10, R0, 0x80, RZ ;  /* 0x00000080000a7810 */ /* 0x000fca0007ffe0ff */
[----:B------:R-:W-:Y:S05]  /*d410*/  @P0 BRA `(.L_x_38) ;  /* 0x000000f000000947 */ /* 0x000fea0003800000 */
        /* <DEDUP_REMOVED lines=10> */
[----:B------:R2:W-:Y:S02]  /*d4c0*/  @!P2 ST.E.128 [R6.64], RZ ;  /* 0x000000ff0600a985 */ /* 0x0005e4000c101d04 */
[----:B------:R-:W-:-:S04]  /*d4d0*/  @!P1 IMAD.WIDE R4, R5, 0x2, R2 ;  /* 0x0000000205049825 */ /* 0x000fc800078e0202 */
[----:B------:R-:W-:Y:S01]  /*d4e0*/  @!P0 IMAD.WIDE R2, R8, 0x2, R2 ;  /* 0x0000000208028825 */ /* 0x000fe200078e0202 */
[----:B------:R2:W-:Y:S04]  /*d4f0*/  @!P1 ST.E.128 [R4.64], RZ ;  /* 0x000000ff04009985 */ /* 0x0005e8000c101d04 */
[----:B------:R2:W-:Y:S02]  /*d500*/  @!P0 ST.E.128 [R2.64], RZ ;  /* 0x000000ff02008985 */ /* 0x0005e4000c101d04 */
.L_x_38:
[----:B------:R-:W-:Y:S05]  /*d510*/  BSYNC B0 ;  /* 0x0000000000007941 */ /* 0x000fea0003800000 */
.L_x_37:
[----:B--2---:R-:W-:Y:S01]  /*d520*/  IADD3 R4, R11, 0x20, RZ ;  /* 0x000000200b047810 */ /* 0x004fe20007ffe0ff */
[----:B---3--:R2:W3:Y:S01]  /*d530*/  SHFL.IDX PT, R3, R12, 0x1, 0x181f ;  /* 0x00381f000c037f89 */ /* 0x0084e200000e0000 */
[----:B------:R-:W-:Y:S02]  /*d540*/  BSSY B0, `(.L_x_39) ;  /* 0x0000013000007945 */ /* 0x000fe40003800000 */
[----:B------:R-:W-:Y:S01]  /*d550*/  ISETP.GE.AND P0, PT, R4, R13, PT ;  /* 0x0000000d0400720c */ /* 0x000fe20003f06270 */
[----:B------:R2:W4:-:S12]  /*d560*/  SHFL.IDX PT, R2, R14, 0x1, 0x181f ;  /* 0x00381f000e027f89 */ /* 0x00051800000e0000 */
[----:B------:R-:W-:Y:S05]  /*d570*/  @P0 BRA `(.L_x_40) ;  /* 0x000000f000000947 */ /* 0x000fea0003800000 */
[----:B------:R-:W-:Y:S02]  /*d580*/  ISETP.GE.AND P1, PT, R9, c[0x0][0x3c8], PT ;  /* 0x0000f20009007a0c */ /* 0x000fe40003f26270 */
[----:B------:R-:W-:Y:S02]  /*d590*/  ISETP.GE.AND P0, PT, R10, c[0x0][0x3c8], PT ;  /* 0x0000f2000a007a0c */ /* 0x000fe40003f06270 */
[----:B------:R-:W-:-:S09]  /*d5a0*/  ISETP.GE.AND P2, PT, R0, c[0x0][0x3c8], PT ;  /* 0x0000f20000007a0c */ /* 0x000fd20003f46270 */
[----:B------:R-:W-:Y:S02]  /*d5b0*/  @!P1 SHF.R.S32.HI R5, RZ, 0x1f, R9 ;  /* 0x0000001fff059819 */ /* 0x000fe40000011409 */
[----:B------:R-:W-:Y:S02]  /*d5c0*/  @!P0 SHF.R.S32.HI R4, RZ, 0x1f, R10 ;  /* 0x0000001fff048819 */ /* 0x000fe4000001140a */
[----:B------:R-:W-:Y:S01]  /*d5d0*/  @!P1 LEA.HI R5, R5, R9, RZ, 0x3 ;  /* 0x0000000905059211 */ /* 0x000fe200078f18ff */
[--C-:B---34-:R-:W-:Y:S01]  /*d5e0*/  @!P2 IMAD.WIDE R6, R0, 0x2, R2.reuse ;  /* 0x000000020006a825 */ /* 0x118fe200078e0202 */
        /* <DEDUP_REMOVED lines=8> */
.L_x_40:
[----:B------:R-:W-:Y:S05]  /*d670*/  BSYNC B0 ;  /* 0x0000000000007941 */ /* 0x000fea0003800000 */
.L_x_39:
[----:B---3--:R-:W-:Y:S01]  /*d680*/  IADD3 R4, R11, 0x40, RZ ;  /* 0x000000400b047810 */ /* 0x008fe20007ffe0ff */
[----:B------:R3:W1:Y:S01]  /*d690*/  SHFL.IDX PT, R3, R12, 0x2, 0x181f ;  /* 0x00581f000c037f89 */ /* 0x00066200000e0000 */
[----:B------:R-:W-:Y:S02]  /*d6a0*/  BSSY B0, `(.L_x_41) ;  /* 0x0000013000007945 */ /* 0x000fe40003800000 */
[----:B------:R-:W-:Y:S01]  /*d6b0*/  ISETP.GE.AND P0, PT, R4, R13, PT ;  /* 0x0000000d0400720c */ /* 0x000fe20003f06270 */
[----:B----4-:R3:W4:-:S12]  /*d6c0*/  SHFL.IDX PT, R2, R14, 0x2, 0x181f ;  /* 0x00581f000e027f89 */ /* 0x01071800000e0000 */
[----:B------:R-:W-:Y:S05]  /*d6d0*/  @P0 BRA `(.L_x_42) ;  /* 0x000000f000000947 */ /* 0x000fea0003800000 */
[----:B------:R-:W-:Y:S02]  /*d6e0*/  ISETP.GE.AND P1, PT, R9, c[0x0][0x3c8], PT ;  /* 0x0000f20009007a0c */ /* 0x000fe40003f26270 */
        /* <DEDUP_REMOVED lines=14> */
.L_x_42:
[----:B------:R-:W-:Y:S05]  /*d7d0*/  BSYNC B0 ;  /* 0x0000000000007941 */ /* 0x000fea0003800000 */
.L_x_41:
[----:B-1----:R-:W-:Y:S01]  /*d7e0*/  IADD3 R4, R11, 0x60, RZ ;  /* 0x000000600b047810 */ /* 0x002fe20007ffe0ff */
[----:B------:R1:W2:Y:S03]  /*d7f0*/  SHFL.IDX PT, R3, R12, 0x3, 0x181f ;  /* 0x00781f000c037f89 */ /* 0x0002a600000e0000 */
[----:B------:R-:W-:Y:S01]  /*d800*/  ISETP.GE.AND P0, PT, R4, R13, PT ;  /* 0x0000000d0400720c */ /* 0x000fe20003f06270 */
[----:B----4-:R1:W4:-:S12]  /*d810*/  SHFL.IDX PT, R2, R14, 0x3, 0x181f ;  /* 0x00781f000e027f89 */ /* 0x01031800000e0000 */
[----:B------:R-:W-:Y:S05]  /*d820*/  @P0 EXIT ;  /* 0x000000000000094d */ /* 0x000fea0003800000 */
[----:B------:R-:W-:Y:S02]  /*d830*/  ISETP.GE.AND P0, PT, R9, c[0x0][0x3c8], PT ;  /* 0x0000f20009007a0c */ /* 0x000fe40003f06270 */
[----:B------:R-:W-:-:S11]  /*d840*/  ISETP.GE.AND P1, PT, R0, c[0x0][0x3c8], PT ;  /* 0x0000f20000007a0c */ /* 0x000fd60003f26270 */
[----:B------:R-:W-:Y:S02]  /*d850*/  @!P0 SHF.R.S32.HI R4, RZ, 0x1f, R9 ;  /* 0x0000001fff048819 */ /* 0x000fe40000011409 */
[----:B--2-4-:R-:W-:Y:S02]  /*d860*/  @!P1 IMAD.WIDE R6, R0, 0x2, R2 ;  /* 0x0000000200069825 */ /* 0x014fe400078e0202 */
[----:B------:R-:W-:-:S03]  /*d870*/  @!P0 LEA.HI R4, R4, R9, RZ, 0x3 ;  /* 0x0000000904048211 */ /* 0x000fc600078f18ff */
[----:B------:R2:W-:Y:S01]  /*d880*/  @!P1 ST.E.128 [R6.64], RZ ;  /* 0x000000ff06009985 */ /* 0x0005e2000c101d04 */
[----:B------:R-:W-:-:S05]  /*d890*/  @!P0 LOP3.LUT R4, R4, 0xfffffff8, RZ, 0xc0, !PT ;  /* 0xfffffff804048812 */ /* 0x000fca00078ec0ff */
[----:B------:R-:W-:-:S05]  /*d8a0*/  @!P0 IMAD.WIDE R4, R4, 0x2, R2 ;  /* 0x0000000204048825 */ /* 0x000fca00078e0202 */
[----:B------:R2:W-:Y:S01]  /*d8b0*/  @!P0 ST.E.128 [R4.64], RZ ;  /* 0x000000ff04008985 */ /* 0x0005e2000c101d04 */
[----:B------:R-:W-:-:S13]  /*d8c0*/  ISETP.GE.AND P0, PT, R10, c[0x0][0x3c8], PT ;  /* 0x0000f2000a007a0c */ /* 0x000fda0003f06270 */
[----:B------:R-:W-:Y:S05]  /*d8d0*/  @P0 EXIT ;  /* 0x000000000000094d */ /* 0x000fea0003800000 */
[----:B------:R-:W-:-:S04]  /*d8e0*/  SHF.R.S32.HI R0, RZ, 0x1f, R10 ;  /* 0x0000001fff007819 */ /* 0x000fc8000001140a */
[----:B------:R-:W-:-:S04]  /*d8f0*/  LEA.HI R0, R0, R10, RZ, 0x3 ;  /* 0x0000000a00007211 */ /* 0x000fc800078f18ff */
[----:B------:R-:W-:-:S05]  /*d900*/  LOP3.LUT R0, R0, 0xfffffff8, RZ, 0xc0, !PT ;  /* 0xfffffff800007812 */ /* 0x000fca00078ec0ff */
[----:B------:R-:W-:-:S05]  /*d910*/  IMAD.WIDE R2, R0, 0x2, R2 ;  /* 0x0000000200027825 */ /* 0x000fca00078e0202 */
[----:B------:R-:W-:Y:S01]  /*d920*/  ST.E.128 [R2.64], RZ ;  /* 0x000000ff02007985 */ /* 0x000fe2000c101d04 */
[----:B------:R-:W-:Y:S05]  /*d930*/  EXIT ;  /* 0x000000000000794d */ /* 0x000fea0003800000 */
.L_x_43:
        /* <DEDUP_REMOVED lines=12> */
.L_x_2615:


//--------------------- .text._ZN7cutlass13device_kernelIN5flash19enable_sm80_to_sm89INS1_16FlashAttnFwdSm80INS1_25CollectiveMainloopFwdSm80ILi8ELi1ELb0EN4cute5tupleIJNS5_1CILi128EEENS7_ILi64EEENS7_ILi192EEEEEELi192ENS_10bfloat16_tEfNS_4arch4Sm80ELb0ELb0ELb1ELb1ELb0ELb1ELb1ELb0EEENS1_21CollectiveEpilogueFwdINS6_IJS8_SA_S9_EEENS6_IJNS7_ILi1EEESI_SI_EEESC_SE_Li256ELb1ELb1ELb0ELb0EEENS1_19SingleTileSchedulerILb1ELb0ELb1ELi128EEEEEEEEEvNT_6ParamsE --------------------------
	.section	.text._ZN7cutlass13device_kernelIN5flash19enable_sm80_to_sm89INS1_16FlashAttnFwdSm80INS1_25CollectiveMainloopFwdSm80ILi8ELi1ELb0EN4cute5tupleIJNS5_1CILi128EEENS7_ILi64EEENS7_ILi192EEEEEELi192ENS_10bfloat16_tEfNS_4arch4Sm80ELb0ELb0ELb1ELb1ELb0ELb1ELb1ELb0EEENS1_21CollectiveEpilogueFwdINS6_IJS8_SA_S9_EEENS6_IJNS7_ILi1EEESI_SI_EEESC_SE_Li256ELb1ELb1ELb0ELb0EEENS1_19SingleTileSchedulerILb1ELb0ELb1ELi128EEEEEEEEEvNT_6ParamsE,"ax",@progbits
	.sectioninfo	@"SHI_REGISTERS=250"
	.align	128
.text._ZN7cutlass13device_kernelIN5flash19enable_sm80_to_sm89INS1_16FlashAttnFwdSm80INS1_25CollectiveMainloopFwdSm80ILi8ELi1ELb0EN4cute5tupleIJNS5_1CILi128EEENS7_ILi64EEENS7_ILi192EEEEEELi192ENS_10bfloat16_tEfNS_4arch4Sm80ELb0ELb0ELb1ELb1ELb0ELb1ELb1ELb0EEENS1_21CollectiveEpilogueFwdINS6_IJS8_SA_S9_EEENS6_IJNS7_ILi1EEESI_SI_EEESC_SE_Li256ELb1ELb1ELb0ELb0EEENS1_19SingleTileSchedulerILb1ELb0ELb1ELi128EEEEEEEEEvNT_6ParamsE:
        .type           _ZN7cutlass13device_kernelIN5flash19enable_sm80_to_sm89INS1_16FlashAttnFwdSm80INS1_25CollectiveMainloopFwdSm80ILi8ELi1ELb0EN4cute5tupleIJNS5_1CILi128EEENS7_ILi64EEENS7_ILi192EEEEEELi192ENS_10bfloat16_tEfNS_4arch4Sm80ELb0ELb0ELb1ELb1ELb0ELb1ELb1ELb0EEENS1_21CollectiveEpilogueFwdINS6_IJS8_SA_S9_EEENS6_IJNS7_ILi1EEESI_SI_EEESC_SE_Li256ELb1ELb1ELb0ELb0EEENS1_19SingleTileSchedulerILb1ELb0ELb1ELi128EEEEEEEEEvNT_6ParamsE,@function
        .size           _ZN7cutlass13device_kernelIN5flash19enable_sm80_to_sm89INS1_16FlashAttnFwdSm80INS1_25CollectiveMainloopFwdSm80ILi8ELi1ELb0EN4cute5tupleIJNS5_1CILi128EEENS7_ILi64EEENS7_ILi192EEEEEELi192ENS_10bfloat16_tEfNS_4arch4Sm80ELb0ELb0ELb1ELb1ELb0ELb1ELb1ELb0EEENS1_21CollectiveEpilogueFwdINS6_IJS8_SA_S9_EEENS6_IJNS7_ILi1EEESI_SI_EEESC_SE_Li256ELb1ELb1ELb0ELb0EEENS1_19SingleTileSchedulerILb1ELb0ELb1ELi128EEEEEEEEEvNT_6ParamsE,(.L_x_2616 - _ZN7cutlass13device_kernelIN5flash19enable_sm80_to_sm89INS1_16FlashAttnFwdSm80INS1_25CollectiveMainloopFwdSm80ILi8ELi1ELb0EN4cute5tupleIJNS5_1CILi128EEENS7_ILi64EEENS7_ILi192EEEEEELi192ENS_10bfloat16_tEfNS_4arch4Sm80ELb0ELb0ELb1ELb1ELb0ELb1ELb1ELb0EEENS1_21CollectiveEpilogueFwdINS6_IJS8_SA_S9_EEENS6_IJNS7_ILi1EEESI_SI_EEESC_SE_Li256ELb1ELb1ELb0ELb0EEENS1_19SingleTileSchedulerILb1ELb0ELb1ELi128EEEEEEEEEvNT_6ParamsE)
        .other          _ZN7cutlass13device_kernelIN5flash19enable_sm80_to_sm89INS1_16FlashAttnFwdSm80INS1_25CollectiveMainloopFwdSm80ILi8ELi1ELb0EN4cute5tupleIJNS5_1CILi128EEENS7_ILi64EEENS7_ILi192EEEEEELi192ENS_10bfloat16_tEfNS_4arch4Sm80ELb0ELb0ELb1ELb1ELb0ELb1ELb1ELb0EEENS1_21CollectiveEpilogueFwdINS6_IJS8_SA_S9_EEENS6_IJNS7_ILi1EEESI_SI_EEESC_SE_Li256ELb1ELb1ELb0ELb0EEENS1_19SingleTileSchedulerILb1ELb0ELb1ELi128EEEEEEEEEvNT_6ParamsE,@"STO_CUDA_ENTRY STV_DEFAULT"
_ZN7cutlass13device_kernelIN5flash19enable_sm80_to_sm89INS1_16FlashAttnFwdSm80INS1_25CollectiveMainloopFwdSm80ILi8ELi1ELb0EN4cute5tupleIJNS5_1CILi128EEENS7_ILi64EEENS7_ILi192EEEEEELi192ENS_10bfloat16_tEfNS_4arch4Sm80ELb0ELb0ELb1ELb1ELb0ELb1ELb1ELb0EEENS1_21CollectiveEpilogueFwdINS6_IJS8_SA_S9_EEENS6_IJNS7_ILi1EEESI_SI_EEESC_SE_Li256ELb1ELb1ELb0ELb0EEENS1_19SingleTileSchedulerILb1ELb0ELb1ELi128EEEEEEEEEvNT_6ParamsE:
[----:B------:R-:W-:Y:S02]  /*0000*/  MOV R1, c[0x0][0x28] ;  /* 0x00000a0000017a02 */ /* 0x000fe40000000f00 */
[----:B------:R-:W1:Y:S01]  /*0010*/  S2R R84, SR_TID.X ;  /* 0x0000000000547919 */ /* 0x000e620000002100 */
[----:B------:R-:W-:Y:S01]  /*0020*/  MOV R5, 0x4 ;  /* 0x0000000400057802 */ /* 0x000fe20000000f00 */
[----:B------:R-:W-:Y:S02]  /*0030*/  ULDC.64 UR6, c[0x0][0x118] ;  /* 0x0000460000067ab9 */ /* 0x000fe40000000a00 */
        /* <DEDUP_REMOVED lines=12> */
.L_x_45:
        /* <DEDUP_REMOVED lines=8> */
.L_x_47:
[----:B------:R-:W-:-:S05]  /*0180*/  MOV R3, c[0x0][0x54c] ;  /* 0x0001530000037a02 */ /* 0x000fca0000000f00 */
.L_x_46:
[----:B-----5:R-:W-:Y:S01]  /*0190*/  IMAD R3, R3, c[0x0][0x548], RZ ;  /* 0x0001520003037a24 */ /* 0x020fe200078e02ff */
[----:B------:R-:W-:-:S04]  /*01a0*/  SHF.L.U32 R0, R85, 0x7, RZ ;  /* 0x0000000755007819 */ /* 0x000fc800000006ff */
[----:B------:R-:W-:-:S04]  /*01b0*/  ISETP.GE.AND P0, PT, R0, R3, PT ;  /* 0x000000030000720c */ /* 0x000fc80003f06270 */
[----:B------:R-:W-:Y:S01]  /*01c0*/  SEL R208, R208, 0xffffffff, !P0 ;  /* 0xffffffffd0d07807 */ /* 0x000fe20004000000 */
[----:B------:R-:W-:Y:S05]  /*01d0*/  BRA `(.L_x_48) ;  /* 0x0000012000007947 */ /* 0x000fea0003800000 */
.L_x_44:
[----:B---3--:R-:W-:-:S04]  /*01e0*/  ISETP.NE.U32.AND P0, PT, RZ, c[0x0][0x568], PT ;  /* 0x00015a00ff007a0c */ /* 0x008fc80003f05070 */
[----:B------:R-:W-:-:S13]  /*01f0*/  ISETP.NE.AND.EX P0, PT, RZ, c[0x0][0x56c], PT, P0 ;  /* 0x00015b00ff007a0c */ /* 0x000fda0003f05300 */
[----:B------:R-:W-:Y:S05]  /*0200*/  @!P0 BRA `(.L_x_49) ;  /* 0x0000002000008947 */ /* 0x000fea0003800000 */
[----:B------:R1:W5:Y:S01]  /*0210*/  LDG.E R3, [R2.64] ;  /* 0x0000000602037981 */ /* 0x000362000c1e1900 */
[----:B------:R-:W-:Y:S05]  /*0220*/  BRA `(.L_x_50) ;  /* 0x0000009000007947 */ /* 0x000fea0003800000 */
.L_x_49:
        /* <DEDUP_REMOVED lines=8> */
.L_x_51:
[----:B------:R-:W-:-:S05]  /*02b0*/  MOV R3, c[0x0][0x54c] ;  /* 0x0001530000037a02 */ /* 0x000fca0000000f00 */
.L_x_50:
[----:B-----5:R-:W-:Y:S01]  /*02c0*/  IMAD R3, R3, c[0x0][0x548], RZ ;  /* 0x0001520003037a24 */ /* 0x020fe200078e02ff */
[----:B------:R-:W-:-:S04]  /*02d0*/  SHF.L.U32 R0, R85, 0x7, RZ ;  /* 0x0000000755007819 */ /* 0x000fc800000006ff */
[----:B------:R-:W-:-:S04]  /*02e0*/  ISETP.GE.AND P0, PT, R0, R3, PT ;  /* 0x000000030000720c */ /* 0x000fc80003f06270 */
[----:B------:R-:W-:-:S04]  /*02f0*/  SEL R208, R208, 0xffffffff, !P0 ;  /* 0xffffffffd0d07807 */ /* 0x000fc80004000000 */
.L_x_48:
[----:B------:R-:W-:-:S13]  /*0300*/  ISETP.GE.AND P0, PT, R208, RZ, PT ;  /* 0x000000ffd000720c */ /* 0x000fda0003f06270 */
        /* <DEDUP_REMOVED lines=8> */
[----:B------:R-:W-:Y:S01]  /*0390*/  IMAD.MOV.U32 R104, RZ, RZ, RZ ;  /* 0x000000ffff687224 */ /* 0x000fe200078e00ff */
[----:B------:R-:W-:Y:S01]  /*03a0*/  ISETP.NE.U32.AND P1, PT, RZ, c[0x0][0x348], PT ;  /* 0x0000d200ff007a0c */ /* 0x000fe20003f25070 */
[----:B------:R-:W-:Y:S01]  /*03b0*/  IMAD.WIDE R10, R208, R5, c[0x0][0x348] ;  /* 0x0000d200d00a7625 */ /* 0x000fe200078e0205 */
[----:B------:R-:W-:-:S02]  /*03c0*/  ISETP.NE.U32.AND P6, PT, RZ, c[0x0][0x350], PT ;  /* 0x0000d400ff007a0c */ /* 0x000fc40003fc5070 */
[----:B------:R-:W-:Y:S01]  /*03d0*/  ISETP.NE.U32.AND P3, PT, RZ, c[0x0][0x358], PT ;  /* 0x0000d600ff007a0c */ /* 0x000fe20003f65070 */
[CC--:B------:R-:W-:Y:S01]  /*03e0*/  IMAD.WIDE R8, R208.reuse, R5.reuse, c[0x0][0x350] ;  /* 0x0000d400d0087625 */ /* 0x0c0fe200078e0205 */
[----:B------:R-:W-:Y:S02]  /*03f0*/  ISETP.NE.AND.EX P1, PT, RZ, c[0x0][0x34c], PT, P1 ;  /* 0x0000d300ff007a0c */ /* 0x000fe40003f25310 */
[----:B------:R-:W-:Y:S01]  /*0400*/  ISETP.NE.AND.EX P6, PT, RZ, c[0x0][0x354], PT, P6 ;  /* 0x0000d500ff007a0c */ /* 0x000fe20003fc5360 */
[----:B------:R-:W-:Y:S01]  /*0410*/  @P2 IMAD.WIDE R14, R208, R5, c[0x0][0x370] ;  /* 0x0000dc00d00e2625 */ /* 0x000fe200078e0205 */
[----:B------:R-:W-:-:S03]  /*0420*/  ISETP.NE.AND.EX P3, PT, RZ, c[0x0][0x35c], PT, P3 ;  /* 0x0000d700ff007a0c */ /* 0x000fc60003f65330 */
[CC--:B------:R-:W-:Y:S01]  /*0430*/  @P0 IMAD.WIDE R12, R208.reuse, R5.reuse, c[0x0][0x360] ;  /* 0x0000d800d00c0625 */ /* 0x0c0fe200078e0205 */
[----:B------:R2:W5:Y:S03]  /*0440*/  @P2 LDG.E R147, [R14.64] ;  /* 0x000000060e932981 */ /* 0x000566000c1e1900 */
[----:B------:R-:W-:Y:S01]  /*0450*/  IMAD.WIDE R6, R208, R5, c[0x0][0x358] ;  /* 0x0000d600d0067625 */ /* 0x000fe200078e0205 */
[----:B------:R2:W5:Y:S04]  /*0460*/  @P0 LDG.E R88, [R12.64] ;  /* 0x000000060c580981 */ /* 0x000568000c1e1900 */
[----:B------:R2:W5:Y:S04]  /*0470*/  @P1 LDG.E R148, [R10.64] ;  /* 0x000000060a941981 */ /* 0x000568000c1e1900 */
[----:B------:R2:W5:Y:S04]  /*0480*/  @P6 LDG.E R146, [R8.64] ;  /* 0x0000000608926981 */ /* 0x000568000c1e1900 */
[----:B------:R2:W5:Y:S04]  /*0490*/  @P3 LDG.E R104, [R6.64] ;  /* 0x0000000606683981 */ /* 0x000568000c1e1900 */
[----:B------:R-:W3:Y:S01]  /*04a0*/  S2R R207, SR_CTAID.Y ;  /* 0x0000000000cf7919 */ /* 0x000ee20000002600 */
[----:B-1----:R-:W-:-:S02]  /*04b0*/  IMAD.MOV.U32 R2, RZ, RZ, c[0x0][0x1d0] ;  /* 0x00007400ff027624 */ /* 0x002fc400078e00ff */
[----:B------:R-:W-:Y:S01]  /*04c0*/  IMAD.MOV.U32 R150, RZ, RZ, c[0x0][0x228] ;  /* 0x00008a00ff967624 */ /* 0x000fe200078e00ff */
[----:B---3--:R-:W-:Y:S01]  /*04d0*/  SHF.R.S32.HI R87, RZ, 0x1f, R207 ;  /* 0x0000001fff577819 */ /* 0x008fe200000114cf */
[----:B------:R-:W-:Y:S05]  /*04e0*/  @P0 BRA `(.L_x_52) ;  /* 0x0000004000000947 */ /* 0x000fea0003800000 */
[----:B--2---:R-:W-:Y:S05]  /*04f0*/  @!P1 BRA `(.L_x_52) ;  /* 0x0000003000009947 */ /* 0x004fea0003800000 */
[----:B-----5:R-:W2:Y:S04]  /*0500*/  LDG.E R88, [R10.64] ;  /* 0x000000060a587981 */ /* 0x020ea8000c1e1900 */
[----:B------:R-:W2:Y:S02]  /*0510*/  LDG.E R3, [R10.64+0x4] ;  /* 0x000004060a037981 */ /* 0x000ea4000c1e1900 */
[----:B--2---:R-:W-:Y:S02]  /*0520*/  IADD3 R88, -R88, R3, RZ ;  /* 0x0000000358587210 */ /* 0x004fe40007ffe1ff */
.L_x_52:
[----:B--2---:R-:W-:-:S04]  /*0530*/  ISETP.NE.U32.AND P0, PT, RZ, c[0x0][0x368], PT ;  /* 0x0000da00ff007a0c */ /* 0x004fc80003f05070 */
[----:B------:R-:W-:-:S13]  /*0540*/  ISETP.NE.AND.EX P0, PT, RZ, c[0x0][0x36c], PT, P0 ;  /* 0x0000db00ff007a0c */ /* 0x000fda0003f05300 */
[----:B------:R-:W-:Y:S05]  /*0550*/  @!P0 BRA `(.L_x_53) ;  /* 0x0000003000008947 */ /* 0x000fea0003800000 */
[----:B------:R-:W-:-:S06]  /*0560*/  IMAD.WIDE R2, R208, R5, c[0x0][0x368] ;  /* 0x0000da00d0027625 */ /* 0x000fcc00078e0205 */
[----:B------:R1:W5:Y:S01]  /*0570*/  LDG.E R2, [R2.64] ;  /* 0x0000000602027981 */ /* 0x000362000c1e1900 */
[----:B------:R-:W-:Y:S05]  /*0580*/  BRA `(.L_x_54) ;  /* 0x0000004000007947 */ /* 0x000fea0003800000 */
.L_x_53:
[----:B------:R-:W-:Y:S05]  /*0590*/  @!P6 BRA `(.L_x_54) ;  /* 0x000000300000e947 */ /* 0x000fea0003800000 */
[----:B------:R-:W2:Y:S04]  /*05a0*/  LDG.E R2, [R8.64] ;  /* 0x0000000608027981 */ /* 0x000ea8000c1e1900 */
[----:B------:R-:W2:Y:S02]  /*05b0*/  LDG.E R3, [R8.64+0x4] ;  /* 0x0000040608037981 */ /* 0x000ea4000c1e1900 */
[----:B--2---:R-:W-:Y:S02]  /*05c0*/  IADD3 R2, -R2, R3, RZ ;  /* 0x0000000302027210 */ /* 0x004fe40007ffe1ff */
.L_x_54:
[----:B------:R-:W2:Y:S04]  /*05d0*/  @P3 LDG.E R0, [R6.64] ;  /* 0x0000000606003981 */ /* 0x000ea8000c1e1900 */
[----:B------:R-:W2:Y:S01]  /*05e0*/  @P3 LDG.E R9, [R6.64+0x4] ;  /* 0x0000040606093981 */ /* 0x000ea2000c1e1900 */
[----:B-1---5:R-:W-:Y:S01]  /*05f0*/  IMAD.IADD R3, R2, 0x1, -R147 ;  /* 0x0000000102037824 */ /* 0x022fe200078e0a93 */
[----:B------:R-:W-:Y:S01]  /*0600*/  ISETP.NE.U32.AND P0, PT, RZ, c[0x0][0x378], PT ;  /* 0x0000de00ff007a0c */ /* 0x000fe20003f05070 */
[----:B------:R-:W-:-:S03]  /*0610*/  IMAD.MOV.U32 R86, RZ, RZ, R2 ;  /* 0x000000ffff567224 */ /* 0x000fc600078e0002 */
[----:B------:R-:W-:-:S13]  /*0620*/  ISETP.NE.AND.EX P0, PT, RZ, c[0x0][0x37c], PT, P0 ;  /* 0x0000df00ff007a0c */ /* 0x000fda0003f05300 */
[----:B------:R-:W-:-:S05]  /*0630*/  @P0 IMAD.WIDE R10, R208, R5, c[0x0][0x378] ;  /* 0x0000de00d00a0625 */ /* 0x000fca00078e0205 */
[----:B------:R1:W5:Y:S01]  /*0640*/  @P0 LDG.E R86, [R10.64] ;  /* 0x000000060a560981 */ /* 0x000362000c1e1900 */
[----:B--2---:R-:W-:-:S04]  /*0650*/  @P3 IMAD.IADD R150, R9, 0x1, -R0 ;  /* 0x0000000109963824 */ /* 0x004fc800078e0a00 */
[----:B------:R-:W-:-:S05]  /*0660*/  IMAD.IADD R83, R3, 0x1, R150 ;  /* 0x0000000103537824 */ /* 0x000fca00078e0296 */
[----:B------:R-:W-:-:S04]  /*0670*/  IADD3 R0, R83, 0x3f, RZ ;  /* 0x0000003f53007810 */ /* 0x000fc80007ffe0ff */
[----:B------:R-:W-:-:S04]  /*0680*/  SHF.R.S32.HI R133, RZ, 0x1f, R0 ;  /* 0x0000001fff857819 */ /* 0x000fc80000011400 */
[----:B------:R-:W-:Y:S01]  /*0690*/  LEA.HI R133, R133, R0, RZ, 0x6 ;  /* 0x0000000085857211 */ /* 0x000fe200078f30ff */
[----:B------:R-:W-:-:S03]  /*06a0*/  IMAD.MOV R0, RZ, RZ, -R3 ;  /* 0x000000ffff007224 */ /* 0x000fc600078e0a03 */
[----:B------:R-:W-:Y:S02]  /*06b0*/  LOP3.LUT R4, R133, 0xffffffc0, RZ, 0xc0, !PT ;  /* 0xffffffc085047812 */ /* 0x000fe400078ec0ff */
[----:B------:R-:W-:-:S03]  /*06c0*/  IMNMX R0, RZ, R0, !PT ;  /* 0x00000000ff007217 */ /* 0x000fc60007800200 */
[----:B------:R-:W-:Y:S01]  /*06d0*/  IMAD.IADD R3, R4, 0x1, -R3 ;  /* 0x0000000104037824 */ /* 0x000fe200078e0a03 */
[----:B------:R-:W-:-:S04]  /*06e0*/  SHF.R.U32.HI R106, RZ, 0x6, R0 ;  /* 0x00000006ff6a7819 */ /* 0x000fc80000011600 */
[----:B------:R-:W-:-:S04]  /*06f0*/  IMNMX R3, R3, R150, PT ;  /* 0x0000009603037217 */ /* 0x000fc80003800200 */
[----:B------:R-:W-:-:S13]  /*0700*/  ISETP.GT.AND P0, PT, R3, R0, PT ;  /* 0x000000000300720c */ /* 0x000fda0003f04270 */
[----:B------:R-:W-:Y:S01]  /*0710*/  @P0 IADD3 R7, R3, 0x3f, RZ ;  /* 0x0000003f03070810 */ /* 0x000fe20007ffe0ff */
[----:B------:R-:W-:-:S03]  /*0720*/  IMAD.MOV.U32 R3, RZ, RZ, R106 ;  /* 0x000000ffff037224 */ /* 0x000fc600078e006a */
[----:B------:R-:W-:-:S04]  /*0730*/  @P0 SHF.R.S32.HI R0, RZ, 0x1f, R7 ;  /* 0x0000001fff000819 */ /* 0x000fc80000011407 */
[----:B------:R-:W-:-:S04]  /*0740*/  @P0 LEA.HI R0, R0, R7, RZ, 0x6 ;  /* 0x0000000700000211 */ /* 0x000fc800078f30ff */
[----:B------:R-:W-:-:S04]  /*0750*/  @P0 SHF.R.S32.HI R3, RZ, 0x6, R0 ;  /* 0x00000006ff030819 */ /* 0x000fc80000011400 */
[----:B------:R-:W-:-:S13]  /*0760*/  ISETP.GT.AND P0, PT, R3, R106, PT ;  /* 0x0000006a0300720c */ /* 0x000fda0003f04270 */
[----:B------:R-:W-:Y:S05]  /*0770*/  @!P0 BRA `(.L_x_55) ;  /* 0x0000529000008947 */ /* 0x000fea0003800000 */
[----:B-1----:R-:W-:-:S04]  /*0780*/  ISETP.NE.U32.AND P2, PT, RZ, c[0x0][0x340], PT ;  /* 0x0000d000ff007a0c */ /* 0x002fc80003f45070 */
[----:B------:R-:W-:-:S13]  /*0790*/  ISETP.NE.AND.EX P2, PT, RZ, c[0x0][0x344], PT, P2 ;  /* 0x0000d100ff007a0c */ /* 0x000fda0003f45320 */
[----:B------:R-:W-:-:S06]  /*07a0*/  @P2 IMAD.WIDE R12, R208, R5, c[0x0][0x340] ;  /* 0x0000d000d00c2625 */ /* 0x000fcc00078e0205 */
[----:B------:R-:W2:Y:S01]  /*07b0*/  @P2 LDG.E R12, [R12.64] ;  /* 0x000000060c0c2981 */ /* 0x000ea2000c1e1900 */
[----:B------:R-:W-:Y:S01]  /*07c0*/  SHF.R.S32.HI R5, RZ, 0x1f, R84 ;  /* 0x0000001fff057819 */ /* 0x000fe20000011454 */
[----:B------:R-:W-:Y:S01]  /*07d0*/  IMAD.IADD R2, R146, 0x1, R2 ;  /* 0x0000000192027824 */ /* 0x000fe200078e0202 */
[----:B------:R-:W-:Y:S01]  /*07e0*/  SHF.R.S32.HI R0, RZ, 0x1f, R104 ;  /* 0x0000001fff007819 */ /* 0x000fe20000011468 */
[----:B------:R-:W-:Y:S01]  /*07f0*/  IMAD R164, R87, c[0x0][0x240], RZ ;  /* 0x0000900057a47a24 */ /* 0x000fe200078e02ff */
[----:B------:R-:W-:Y:S01]  /*0800*/  LEA.HI R17, R5, R84, RZ, 0x3 ;  /* 0x0000005405117211 */ /* 0x000fe200078f18ff */
[----:B------:R-:W-:Y:S01]  /*0810*/  IMAD.MOV.U32 R118, RZ, RZ, c[0x0][0x238] ;  /* 0x00008e00ff767624 */ /* 0x000fe200078e00ff */
[----:B------:R-:W-:Y:S01]  /*0820*/  IADD3 R141, R3, -0x1, RZ ;  /* 0xffffffff038d7810 */ /* 0x000fe20007ffe0ff */
[----:B------:R-:W-:Y:S01]  /*0830*/  IMAD R164, R207, c[0x0][0x244], R164 ;  /* 0x00009100cfa47a24 */ /* 0x000fe200078e02a4 */
[----:B------:R-:W-:Y:S01]  /*0840*/  LOP3.LUT R7, R17, 0x1ffffff8, RZ, 0xc0, !PT ;  /* 0x1ffffff811077812 */ /* 0x000fe200078ec0ff */
[----:B------:R-:W-:Y:S01]  /*0850*/  IMAD.MOV.U32 R113, RZ, RZ, 0x6 ;  /* 0x00000006ff717424 */ /* 0x000fe200078e00ff */
[----:B------:R-:W-:Y:S01]  /*0860*/  SHF.R.S32.HI R17, RZ, 0x3, R17 ;  /* 0x00000003ff117819 */ /* 0x000fe20000011411 */
[----:B------:R-:W-:Y:S01]  /*0870*/  IMAD.MOV.U32 R107, RZ, RZ, c[0x0][0x27c] ;  /* 0x00009f00ff6b7624 */ /* 0x000fe200078e00ff */
[----:B------:R-:W-:Y:S01]  /*0880*/  SEL R162, R208, RZ, !P3 ;  /* 0x000000ffd0a27207 */ /* 0x000fe20005800000 */
[----:B------:R-:W-:Y:S01]  /*0890*/  IMAD.IADD R30, R84, 0x1, -R7 ;  /* 0x00000001541e7824 */ /* 0x000fe200078e0a07 */
[----:B------:R-:W-:Y:S01]  /*08a0*/  IADD3 R104, P0, R17, R104, RZ ;  /* 0x0000006811687210 */ /* 0x000fe20007f1e0ff */
[----:B------:R-:W-:Y:S01]  /*08b0*/  IMAD.IADD R102, R150, 0x1, -R17 ;  /* 0x0000000196667824 */ /* 0x000fe200078e0a11 */
[----:B------:R-:W-:Y:S01]  /*08c0*/  LEA.HI R6, R5, R84, RZ, 0x2 ;  /* 0x0000005405067211 */ /* 0x000fe200078f10ff */
[----:B------:R-:W-:Y:S01]  /*08d0*/  IMAD.SHL.U32 R30, R30, 0x8, RZ ;  /* 0x000000081e1e7824 */ /* 0x000fe200078e00ff */
[C---:B------:R-:W-:Y:S01]  /*08e0*/  LEA.HI.X.SX32 R103, R17.reuse, R0, 0x1, P0 ;  /* 0x0000000011677211 */ /* 0x040fe200000f0eff */
[----:B------:R-:W-:Y:S01]  /*08f0*/  IMAD.SHL.U32 R17, R17, 0x40, RZ ;  /* 0x0000004011117824 */ /* 0x000fe200078e00ff */
[C---:B------:R-:W-:Y:S01]  /*0900*/  SHF.L.U64.HI R108, R118.reuse, R113, c[0x0][0x23c] ;  /* 0x00008f00766c7619 */ /* 0x040fe20000010271 */
[----:B------:R-:W-:Y:S01]  /*0910*/  IMAD R0, R141, -0x40, R102 ;  /* 0xffffffc08d007824 */ /* 0x000fe200078e0266 */
[----:B------:R-:W-:Y:S01]  /*0920*/  SHF.R.S32.HI R31, RZ, 0x1f, R30 ;  /* 0x0000001fff1f7819 */ /* 0x000fe2000001141e */
[----:B------:R-:W-:Y:S01]  /*0930*/  IMAD R3, R103, c[0x0][0x238], RZ ;  /* 0x00008e0067037a24 */ /* 0x000fe200078e02ff */
[----:B------:R-:W-:Y:S01]  /*0940*/  LOP3.LUT R17, R17, 0x1c0, RZ, 0xc0, !PT ;  /* 0x000001c011117812 */ /* 0x000fe200078ec0ff */
[----:B------:R-:W-:Y:S01]  /*0950*/  IMAD.SHL.U32 R109, R118, 0x40, RZ ;  /* 0x00000040766d7824 */ /* 0x000fe200078e00ff */
[----:B------:R-:W-:Y:S01]  /*0960*/  ISETP.GE.AND P1, PT, R0, 0x1, PT ;  /* 0x000000010000780c */ /* 0x000fe20003f26270 */
[C---:B------:R-:W-:Y:S01]  /*0970*/  IMAD R8, R104.reuse, c[0x0][0x23c], R3 ;  /* 0x00008f0068087a24 */ /* 0x040fe200078e0203 */
[----:B------:R-:W-:Y:S01]  /*0980*/  SHF.R.S32.HI R3, RZ, 0x1f, R2 ;  /* 0x0000001fff037819 */ /* 0x000fe20000011402 */
[----:B------:R-:W-:Y:S01]  /*0990*/  IMAD.WIDE.U32 R10, R104, c[0x0][0x238], R30 ;  /* 0x00008e00680a7a25 */ /* 0x000fe200078e001e */
[----:B------:R-:W-:Y:S01]  /*09a0*/  ISETP.GT.AND P0, PT, R0, 0x20, PT ;  /* 0x000000200000780c */ /* 0x000fe20003f04270 */
[----:B------:R-:W-:Y:S01]  /*09b0*/  ULDC.U8 UR4, c[0x0][0x298] ;  /* 0x0000a60000047ab9 */ /* 0x000fe20000000000 */
[----:B------:R-:W-:Y:S01]  /*09c0*/  LOP3.LUT R0, R17, 0x38, R30, 0xf8, !PT ;  /* 0x0000003811007812 */ /* 0x000fe200078ef81e */
[----:B------:R-:W-:Y:S01]  /*09d0*/  IMAD.IADD R9, R11, 0x1, R8 ;  /* 0x000000010b097824 */ /* 0x000fe200078e0208 */
[----:B------:R-:W-:Y:S01]  /*09e0*/  SHF.R.U32.HI R17, RZ, 0x3, R17 ;  /* 0x00000003ff117819 */ /* 0x000fe20000011611 */
[----:B------:R-:W-:Y:S01]  /*09f0*/  IMAD R11, R3, c[0x0][0x1e0], RZ ;  /* 0x00007800030b7a24 */ /* 0x000fe200078e02ff */
[----:B------:R-:W-:Y:S01]  /*0a00*/  SHF.R.S32.HI R7, RZ, 0x1f, R141 ;  /* 0x0000001fff077819 */ /* 0x000fe2000001148d */
[----:B------:R-:W-:Y:S01]  /*0a10*/  IMAD.MOV.U32 R8, RZ, RZ, R10 ;  /* 0x000000ffff087224 */ /* 0x000fe200078e000a */
[----:B------:R-:W-:Y:S01]  /*0a20*/  LOP3.LUT R17, R0, R17, RZ, 0x3c, !PT ;  /* 0x0000001100117212 */ /* 0x000fe200078e3cff */
[----:B------:R-:W-:Y:S01]  /*0a30*/  IMAD R32, R2, c[0x0][0x1e4], R11 ;  /* 0x0000790002207a24 */ /* 0x000fe200078e020b */
[----:B------:R-:W-:Y:S01]  /*0a40*/  SHF.R.S32.HI R11, RZ, 0x1f, R208 ;  /* 0x0000001fff0b7819 */ /* 0x000fe200000114d0 */
[----:B------:R-:W-:Y:S01]  /*0a50*/  IMAD.WIDE.U32 R8, R207, c[0x0][0x240], R8 ;  /* 0x00009000cf087a25 */ /* 0x000fe200078e0008 */
[----:B------:R-:W-:-:S02]  /*0a60*/  IADD3 R0, R30, 0x80, RZ ;  /* 0x000000801e007810 */ /* 0x000fc40007ffe0ff */
[----:B------:R-:W-:Y:S01]  /*0a70*/  SEL R101, R11, RZ, !P3 ;  /* 0x000000ff0b657207 */ /* 0x000fe20005800000 */
[----:B------:R-:W-:Y:S01]  /*0a80*/  IMAD.IADD R165, R9, 0x1, R164 ;  /* 0x0000000109a57824 */ /* 0x000fe200078e02a4 */
[----:B------:R-:W-:Y:S01]  /*0a90*/  LOP3.LUT R9, R6, 0xfffffffc, RZ, 0xc0, !PT ;  /* 0xfffffffc06097812 */ /* 0x000fe200078ec0ff */
[----:B------:R-:W-:Y:S01]  /*0aa0*/  IMAD.MOV.U32 R164, RZ, RZ, R8 ;  /* 0x000000ffffa47224 */ /* 0x000fe200078e0008 */
[----:B------:R-:W-:Y:S01]  /*0ab0*/  ISETP.GE.AND P3, PT, R0, c[0x0][0x1d4], PT ;  /* 0x0000750000007a0c */ /* 0x000fe20003f66270 */
[----:B------:R-:W-:Y:S01]  /*0ac0*/  IMAD R171, R101, c[0x0][0x248], RZ ;  /* 0x0000920065ab7a24 */ /* 0x000fe200078e02ff */
[----:B------:R-:W-:Y:S01]  /*0ad0*/  SHF.R.S32.HI R145, RZ, 0x2, R6 ;  /* 0x00000002ff917819 */ /* 0x000fe20000011406 */
[----:B------:R-:W-:Y:S01]  /*0ae0*/  IMAD.WIDE.U32 R164, R162, c[0x0][0x248], R164 ;  /* 0x00009200a2a47a25 */ /* 0x000fe200078e00a4 */
[----:B------:R-:W-:Y:S02]  /*0af0*/  SHF.R.S32.HI R6, RZ, 0x1f, R6 ;  /* 0x0000001fff067819 */ /* 0x000fe40000011406 */
[----:B------:R-:W-:Y:S01]  /*0b00*/  ISETP.GE.AND P5, PT, R30, c[0x0][0x1d4], PT ;  /* 0x000075001e007a0c */ /* 0x000fe20003fa6270 */
[----:B------:R-:W-:Y:S01]  /*0b10*/  IMAD R171, R162, c[0x0][0x24c], R171 ;  /* 0x00009300a2ab7a24 */ /* 0x000fe200078e02ab */
[----:B------:R-:W-:Y:S01]  /*0b20*/  LEA.HI R6, R6, R145, RZ, 0x3 ;  /* 0x0000009106067211 */ /* 0x000fe200078f18ff */
[----:B------:R-:W-:Y:S01]  /*0b30*/  IMAD R4, R108, R141, RZ ;  /* 0x0000008d6c047224 */ /* 0x000fe200078e02ff */
[-C--:B------:R-:W-:Y:S01]  /*0b40*/  LEA.HI R140, R5, R84.reuse, RZ, 0x6 ;  /* 0x00000054058c7211 */ /* 0x080fe200078f30ff */
[----:B------:R-:W-:Y:S01]  /*0b50*/  IMAD.IADD R171, R165, 0x1, R171 ;  /* 0x00000001a5ab7824 */ /* 0x000fe200078e02ab */
[----:B------:R-:W-:Y:S01]  /*0b60*/  LOP3.LUT R6, R6, 0xfffffff8, RZ, 0xc0, !PT ;  /* 0xfffffff806067812 */ /* 0x000fe200078ec0ff */
[----:B------:R-:W-:Y:S01]  /*0b70*/  IMAD.IADD R18, R84, 0x1, -R9 ;  /* 0x0000000154127824 */ /* 0x000fe200078e0a09 */
[----:B------:R-:W-:Y:S01]  /*0b80*/  LEA.HI R5, R5, R84, RZ, 0x5 ;  /* 0x0000005405057211 */ /* 0x000fe200078f28ff */
[----:B------:R-:W-:-:S02]  /*0b90*/  IMAD.MOV.U32 R170, RZ, RZ, R164 ;  /* 0x000000ffffaa7224 */ /* 0x000fc400078e00a4 */
[----:B------:R-:W-:Y:S01]  /*0ba0*/  IMAD R7, R7, R109, R4 ;  /* 0x0000006d07077224 */ /* 0x000fe200078e0204 */
[----:B------:R-:W-:Y:S01]  /*0bb0*/  IADD3 R4, R30, 0x40, RZ ;  /* 0x000000401e047810 */ /* 0x000fe20007ffe0ff */
[----:B------:R-:W-:-:S03]  /*0bc0*/  IMAD.WIDE.U32 R14, R2, c[0x0][0x1e0], RZ ;  /* 0x00007800020e7a25 */ /* 0x000fc600078e00ff */
[----:B------:R-:W-:Y:S01]  /*0bd0*/  ISETP.GE.AND P4, PT, R4, c[0x0][0x1d4], PT ;  /* 0x0000750004007a0c */ /* 0x000fe20003f86270 */
[----:B------:R-:W-:-:S04]  /*0be0*/  IMAD.WIDE.U32 R26, R141, R109, R170 ;  /* 0x0000006d8d1a7225 */ /* 0x000fc800078e00aa */
[----:B------:R-:W-:Y:S02]  /*0bf0*/  IMAD.SHL.U32 R16, R18, 0x4, RZ ;  /* 0x0000000412107824 */ /* 0x000fe400078e00ff */
[----:B------:R-:W-:Y:S02]  /*0c00*/  IMAD.IADD R33, R15, 0x1, R32 ;  /* 0x000000010f217824 */ /* 0x000fe400078e0220 */
[----:B------:R-:W-:Y:S01]  /*0c10*/  IMAD.IADD R22, R27, 0x1, R7 ;  /* 0x000000011b167824 */ /* 0x000fe200078e0207 */
[----:B------:R-:W-:Y:S01]  /*0c20*/  IADD3 R15, R16, 0x20, RZ ;  /* 0x00000020100f7810 */ /* 0x000fe20007ffe0ff */
[----:B------:R-:W-:Y:S02]  /*0c30*/  IMAD.SHL.U32 R20, R107, 0x2, RZ ;  /* 0x000000026b147824 */ /* 0x000fe400078e00ff */
[----:B------:R-:W-:Y:S02]  /*0c40*/  IMAD.SHL.U32 R18, R18, 0x8, RZ ;  /* 0x0000000812127824 */ /* 0x000fe400078e00ff */
[----:B------:R-:W-:Y:S01]  /*0c50*/  IMAD.MOV.U32 R32, RZ, RZ, R14 ;  /* 0x000000ffff207224 */ /* 0x000fe200078e000e */
[----:B------:R-:W-:Y:S01]  /*0c60*/  IADD3 R14, R16, 0x40, RZ ;  /* 0x00000040100e7810 */ /* 0x000fe20007ffe0ff */
[----:B------:R-:W-:Y:S01]  /*0c70*/  IMAD.IADD R119, R145, 0x1, -R6 ;  /* 0x0000000191777824 */ /* 0x000fe200078e0a06 */
[----:B------:R-:W-:Y:S01]  /*0c80*/  SHF.R.S32.HI R19, RZ, 0x1f, R18 ;  /* 0x0000001fff137819 */ /* 0x000fe20000011412 */
[----:B------:R-:W-:Y:S01]  /*0c90*/  IMAD.WIDE.U32 R30, R207, c[0x0][0x260], R30 ;  /* 0x00009800cf1e7a25 */ /* 0x000fe200078e001e */
[----:B------:R-:W-:-:S02]  /*0ca0*/  IADD3 R144, R18, 0x60, RZ ;  /* 0x0000006012907810 */ /* 0x000fc40007ffe0ff */
[C---:B------:R-:W-:Y:S01]  /*0cb0*/  IADD3 R143, R18.reuse, 0x80, RZ ;  /* 0x00000080128f7810 */ /* 0x040fe20007ffe0ff */
[----:B------:R-:W-:Y:S01]  /*0cc0*/  IMAD R101, R101, c[0x0][0x268], RZ ;  /* 0x00009a0065657a24 */ /* 0x000fe200078e02ff */
[----:B------:R-:W-:Y:S01]  /*0cd0*/  IADD3 R142, R18, 0xa0, RZ ;  /* 0x000000a0128e7810 */ /* 0x000fe20007ffe0ff */
[----:B------:R-:W-:Y:S02]  /*0ce0*/  IMAD.SHL.U32 R140, R140, 0x8, RZ ;  /* 0x000000088c8c7824 */ /* 0x000fe400078e00ff */
[----:B------:R-:W-:Y:S02]  /*0cf0*/  IMAD R101, R162, c[0x0][0x26c], R101 ;  /* 0x00009b00a2657a24 */ /* 0x000fe400078e0265 */
[----:B------:R-:W-:Y:S01]  /*0d00*/  IMAD.SHL.U32 R5, R5, 0x10, RZ ;  /* 0x0000001005057824 */ /* 0x000fe200078e00ff */
[----:B------:R-:W-:Y:S01]  /*0d10*/  LOP3.LUT R140, R17, 0xfffffe00, R140, 0xf8, !PT ;  /* 0xfffffe00118c7812 */ /* 0x000fe200078ef88c */
[----:B------:R-:W-:Y:S01]  /*0d20*/  IMAD.MOV.U32 R117, RZ, RZ, 0x5 ;  /* 0x00000005ff757424 */ /* 0x000fe200078e00ff */
[----:B------:R-:W-:Y:S01]  /*0d30*/  SHF.R.S32.HI R17, RZ, 0x1f, R16 ;  /* 0x0000001fff117819 */ /* 0x000fe20000011410 */
[----:B------:R-:W-:Y:S01]  /*0d40*/  IMAD R166, R87, c[0x0][0x1e8], RZ ;  /* 0x00007a0057a67a24 */ /* 0x000fe200078e02ff */
[----:B------:R-:W-:Y:S01]  /*0d50*/  LOP3.LUT R5, R5, 0xfffffe00, RZ, 0xc0, !PT ;  /* 0xfffffe0005057812 */ /* 0x000fe200078ec0ff */
[----:B------:R-:W-:Y:S01]  /*0d60*/  IMAD.SHL.U32 R140, R140, 0x2, RZ ;  /* 0x000000028c8c7824 */ /* 0x000fe200078e00ff */
[C---:B------:R-:W-:Y:S01]  /*0d70*/  SHF.L.U64.HI R117, R118.reuse, R117, c[0x0][0x23c] ;  /* 0x00008f0076757619 */ /* 0x040fe20000010275 */
[----:B------:R-:W-:-:S02]  /*0d80*/  IMAD.SHL.U32 R118, R118, 0x20, RZ ;  /* 0x0000002076767824 */ /* 0x000fc400078e00ff */
[C---:B------:R-:W-:Y:S02]  /*0d90*/  IMAD R166, R207.reuse, c[0x0][0x1ec], R166 ;  /* 0x00007b00cfa67a24 */ /* 0x040fe400078e02a6 */
[----:B------:R-:W-:-:S04]  /*0da0*/  IMAD.WIDE.U32 R32, R207, c[0x0][0x1e8], R32 ;  /* 0x00007a00cf207a25 */ /* 0x000fc800078e0020 */
[----:B------:R-:W-:Y:S02]  /*0db0*/  IMAD.IADD R167, R33, 0x1, R166 ;  /* 0x0000000121a77824 */ /* 0x000fe400078e02a6 */
[----:B------:R-:W-:Y:S02]  /*0dc0*/  IMAD.MOV.U32 R166, RZ, RZ, R32 ;  /* 0x000000ffffa67224 */ /* 0x000fe400078e0020 */
[----:B------:R-:W-:-:S04]  /*0dd0*/  IMAD.WIDE.U32 R158, R145, c[0x0][0x280], R16 ;  /* 0x0000a000919e7a25 */ /* 0x000fc800078e0010 */
[----:B------:R-:W-:-:S04]  /*0de0*/  IMAD.WIDE.U32 R156, R145, c[0x0][0x290], R16 ;  /* 0x0000a400919c7a25 */ /* 0x000fc800078e0010 */
[----:B------:R-:W-:-:S04]  /*0df0*/  IMAD.WIDE.U32 R34, R145, c[0x0][0x280], R18 ;  /* 0x0000a00091227a25 */ /* 0x000fc800078e0012 */
[----:B------:R-:W-:-:S04]  /*0e00*/  IMAD.WIDE.U32 R32, R145, c[0x0][0x290], R18 ;  /* 0x0000a40091207a25 */ /* 0x000fc800078e0012 */
[----:B------:R-:W-:-:S04]  /*0e10*/  IMAD.WIDE.U32 R168, R145, c[0x0][0x1e0], RZ ;  /* 0x0000780091a87a25 */ /* 0x000fc800078e00ff */
[----:B------:R-:W-:Y:S02]  /*0e20*/  IMAD.MOV.U32 R112, RZ, RZ, c[0x0][0x1e0] ;  /* 0x00007800ff707624 */ /* 0x000fe400078e00ff */
[----:B------:R-:W-:Y:S02]  /*0e30*/  IMAD.MOV.U32 R114, RZ, RZ, c[0x0][0x280] ;  /* 0x0000a000ff727624 */ /* 0x000fe400078e00ff */
[----:B------:R-:W-:Y:S01]  /*0e40*/  IMAD.MOV.U32 R116, RZ, RZ, c[0x0][0x290] ;  /* 0x0000a400ff747624 */ /* 0x000fe200078e00ff */
[CC--:B------:R-:W-:Y:S01]  /*0e50*/  SHF.L.U64.HI R110, R112.reuse, R113.reuse, c[0x0][0x1e4] ;  /* 0x00007900706e7619 */ /* 0x0c0fe20000010271 */
[----:B------:R-:W-:Y:S01]  /*0e60*/  IMAD.SHL.U32 R112, R112, 0x40, RZ ;  /* 0x0000004070707824 */ /* 0x000fe200078e00ff */
[CC--:B------:R-:W-:Y:S01]  /*0e70*/  SHF.L.U64.HI R111, R114.reuse, R113.reuse, c[0x0][0x284] ;  /* 0x0000a100726f7619 */ /* 0x0c0fe20000010271 */
[----:B------:R-:W-:Y:S01]  /*0e80*/  IMAD.SHL.U32 R114, R114, 0x40, RZ ;  /* 0x0000004072727824 */ /* 0x000fe200078e00ff */
[C---:B------:R-:W-:Y:S01]  /*0e90*/  SHF.L.U64.HI R113, R116.reuse, R113, c[0x0][0x294] ;  /* 0x0000a50074717619 */ /* 0x040fe20000010271 */
[----:B------:R-:W-:Y:S01]  /*0ea0*/  IMAD.SHL.U32 R116, R116, 0x40, RZ ;  /* 0x0000004074747824 */ /* 0x000fe200078e00ff */
[----:B--2---:R-:W-:Y:S01]  /*0eb0*/  @P2 SHF.R.S32.HI R13, RZ, 0x1f, R12 ;  /* 0x0000001fff0d2819 */ /* 0x004fe2000001140c */
[----:B------:R-:W-:-:S02]  /*0ec0*/  @!P2 IMAD.MOV.U32 R12, RZ, RZ, R208 ;  /* 0x000000ffff0ca224 */ /* 0x000fc400078e00d0 */
[----:B------:R-:W-:Y:S01]  /*0ed0*/  @!P2 IMAD.MOV.U32 R13, RZ, RZ, R11 ;  /* 0x000000ffff0da224 */ /* 0x000fe200078e000b */
[----:B------:R-:W-:Y:S02]  /*0ee0*/  ISETP.GE.AND P2, PT, R107, 0x1, PT ;  /* 0x000000016b00780c */ /* 0x000fe40003f46270 */
[----:B------:R-:W-:Y:S02]  /*0ef0*/  IADD3 R11, -R20, c[0x0][0x1d4], RZ ;  /* 0x00007500140b7a10 */ /* 0x000fe40007ffe1ff */
[----:B------:R-:W-:Y:S02]  /*0f00*/  P2R R0, PR, RZ, 0x4 ;  /* 0x00000004ff007803 */ /* 0x000fe40000000000 */
[----:B------:R-:W-:Y:S02]  /*0f10*/  @P1 LEA R28, P2, R26, c[0x0][0x220], 0x1 ;  /* 0x000088001a1c1a11 */ /* 0x000fe400078408ff */
[----:B------:R-:W-:Y:S01]  /*0f20*/  SEL R4, R13, RZ, !P6 ;  /* 0x000000ff0d047207 */ /* 0x000fe20007000000 */
[----:B------:R-:W-:Y:S01]  /*0f30*/  IMAD.IADD R13, R16, 0x1, R15 ;  /* 0x00000001100d7824 */ /* 0x000fe200078e020f */
[----:B------:R-:W-:-:S02]  /*0f40*/  @P1 LEA.HI.X R29, R26, c[0x0][0x224], R22, 0x1, P2 ;  /* 0x000089001a1d1a11 */ /* 0x000fc400010f0c16 */
[----:B------:R-:W-:Y:S01]  /*0f50*/  ISETP.GE.AND P2, PT, R18, c[0x0][0x27c], PT ;  /* 0x00009f0012007a0c */ /* 0x000fe20003f46270 */
[----:B------:R-:W-:Y:S01]  /*0f60*/  IMAD R105, R4, c[0x0][0x1f0], RZ ;  /* 0x00007c0004697a24 */ /* 0x000fe200078e02ff */
[----:B------:R-:W-:Y:S01]  /*0f70*/  SEL R160, R12, RZ, !P6 ;  /* 0x000000ff0ca07207 */ /* 0x000fe20007000000 */
[----:B------:R-:W-:Y:S01]  /*0f80*/  IMAD.IADD R12, R16, 0x1, R14 ;  /* 0x00000001100c7824 */ /* 0x000fe200078e020e */
[----:B------:R-:W-:Y:S01]  /*0f90*/  SEL R9, RZ, c[0x0][0x27c], !P2 ;  /* 0x00009f00ff097a07 */ /* 0x000fe20005000000 */
[----:B------:R-:W-:Y:S01]  /*0fa0*/  @!PT LDS RZ, [RZ] ;  /* 0x00000000fffff984 */ /* 0x000fe20000000800 */
[----:B------:R-:W-:Y:S01]  /*0fb0*/  @!PT LDS RZ, [RZ] ;  /* 0x00000000fffff984 */ /* 0x000fe20000000800 */
[----:B------:R-:W-:Y:S01]  /*0fc0*/  @!PT LDS RZ, [RZ] ;  /* 0x00000000fffff984 */ /* 0x000fe20000000800 */
[----:B------:R1:W-:Y:S01]  /*0fd0*/  @P1 LDGSTS.E.BYPASS.LTC128B.128 [R140+0x6100], [R28.64], !P5 ;  /* 0x061000001c8c1fae */ /* 0x0003e2000e901d46 */
[-C--:B------:R-:W-:Y:S01]  /*0fe0*/  SEL R7, R20, R11.reuse, !P2 ;  /* 0x0000000b14077207 */ /* 0x080fe20005000000 */
[----:B------:R-:W-:Y:S01]  /*0ff0*/  IMAD R97, R4, c[0x0][0x218], RZ ;  /* 0x0000860004617a24 */ /* 0x000fe200078e02ff */
[----:B------:R-:W-:Y:S01]  /*1000*/  ISETP.GE.AND P2, PT, R13, c[0x0][0x27c], PT ;  /* 0x00009f000d007a0c */ /* 0x000fe20003f46270 */
[----:B------:R-:W-:Y:S01]  /*1010*/  IMAD.IADD R24, R18, 0x1, R9 ;  /* 0x0000000112187824 */ /* 0x000fe200078e0209 */
[----:B------:R-:W-:Y:S01]  /*1020*/  SHF.R.S32.HI R136, RZ, 0x1f, R7 ;  /* 0x0000001fff887819 */ /* 0x000fe20000011407 */
[----:B------:R1:W-:Y:S01]  /*1030*/  @P1 LDGSTS.E.BYPASS.LTC128B.128 [R140+0x8100], [R28.64+0x80], !P4 ;  /* 0x081000801c8c1fae */ /* 0x0003e2000e101d46 */
[----:B------:R-:W-:Y:S01]  /*1040*/  SEL R8, RZ, c[0x0][0x27c], !P2 ;  /* 0x00009f00ff087a07 */ /* 0x000fe20005000000 */
[----:B------:R-:W-:Y:S01]  /*1050*/  IMAD.WIDE.U32 R166, R160, c[0x0][0x1f0], R166 ;  /* 0x00007c00a0a67a25 */ /* 0x000fe200078e00a6 */
[----:B------:R-:W-:Y:S01]  /*1060*/  SEL R10, R20, R11, !P2 ;  /* 0x0000000b140a7207 */ /* 0x000fe20005000000 */
[----:B------:R1:W-:Y:S01]  /*1070*/  @P1 LDGSTS.E.BYPASS.LTC128B.128 [R140+0xa100], [R28.64+0x100], !P3 ;  /* 0x0a1001001c8c1fae */ /* 0x0003e2000d901d46 */
[----:B------:R-:W-:Y:S01]  /*1080*/  ISETP.GE.AND P2, PT, R12, c[0x0][0x27c], PT ;  /* 0x00009f000c007a0c */ /* 0x000fe20003f46270 */
[----:B------:R-:W-:Y:S01]  /*1090*/  IMAD.IADD R8, R8, 0x1, R13 ;  /* 0x0000000108087824 */ /* 0x000fe200078e020d */
[----:B------:R-:W-:Y:S01]  /*10a0*/  LEA.HI R136, R136, R7, RZ, 0x4 ;  /* 0x0000000788887211 */ /* 0x000fe200078f20ff */
[C---:B------:R-:W-:Y:S01]  /*10b0*/  IMAD R105, R160.reuse, c[0x0][0x1f4], R105 ;  /* 0x00007d00a0697a24 */ /* 0x040fe200078e0269 */
[----:B------:R-:W-:Y:S01]  /*10c0*/  SHF.R.S32.HI R7, RZ, 0x1f, R10 ;  /* 0x0000001fff077819 */ /* 0x000fe2000001140a */
[----:B------:R-:W-:Y:S01]  /*10d0*/  IMAD R97, R160, c[0x0][0x21c], R97 ;  /* 0x00008700a0617a24 */ /* 0x000fe200078e0261 */
[----:B------:R-:W-:Y:S01]  /*10e0*/  SEL R9, RZ, c[0x0][0x27c], !P2 ;  /* 0x00009f00ff097a07 */ /* 0x000fe20005000000 */
[----:B------:R-:W-:Y:S01]  /*10f0*/  IMAD.IADD R105, R167, 0x1, R105 ;  /* 0x00000001a7697824 */ /* 0x000fe200078e0269 */
[----:B------:R-:W-:Y:S01]  /*1100*/  SEL R11, R20, R11, !P2 ;  /* 0x0000000b140b7207 */ /* 0x000fe20005000000 */
[----:B------:R-:W-:Y:S01]  /*1110*/  IMAD R20, R87, c[0x0][0x260], RZ ;  /* 0x0000980057147a24 */ /* 0x000fe200078e02ff */
[----:B------:R-:W-:Y:S01]  /*1120*/  LEA.HI R7, R7, R10, RZ, 0x4 ;  /* 0x0000000a07077211 */ /* 0x000fe200078f20ff */
[----:B------:R-:W-:Y:S01]  /*1130*/  IMAD.IADD R10, R9, 0x1, R12 ;  /* 0x00000001090a7824 */ /* 0x000fe200078e020c */
[----:B------:R-:W-:Y:S01]  /*1140*/  SHF.R.S32.HI R6, RZ, 0x1f, R11 ;  /* 0x0000001fff067819 */ /* 0x000fe2000001140b */
[----:B------:R-:W-:Y:S01]  /*1150*/  IMAD R20, R207, c[0x0][0x264], R20 ;  /* 0x00009900cf147a24 */ /* 0x000fe200078e0214 */
[C---:B------:R-:W-:Y:S01]  /*1160*/  LOP3.LUT P2, RZ, R119.reuse, 0x4, RZ, 0xc0, !PT ;  /* 0x0000000477ff7812 */ /* 0x040fe2000784c0ff */
[----:B------:R-:W-:Y:S01]  /*1170*/  IMAD.SHL.U32 R119, R119, 0x40, RZ ;  /* 0x0000004077777824 */ /* 0x000fe200078e00ff */
[----:B------:R-:W-:Y:S01]  /*1180*/  SHF.R.S32.HI R129, RZ, 0x1f, R24 ;  /* 0x0000001fff817819 */ /* 0x000fe20000011418 */
[----:B------:R-:W-:Y:S01]  /*1190*/  IMAD.IADD R21, R31, 0x1, R20 ;  /* 0x000000011f157824 */ /* 0x000fe200078e0214 */
[----:B------:R-:W-:Y:S01]  /*11a0*/  SHF.R.S32.HI R125, RZ, 0x1f, R8 ;  /* 0x0000001fff7d7819 */ /* 0x000fe20000011408 */
[----:B------:R-:W-:Y:S01]  /*11b0*/  IMAD.MOV.U32 R20, RZ, RZ, R30 ;  /* 0x000000ffff147224 */ /* 0x000fe200078e001e */
[----:B------:R-:W-:Y:S01]  /*11c0*/  LEA.HI R6, R6, R11, RZ, 0x4 ;  /* 0x0000000b06067211 */ /* 0x000fe200078f20ff */
[----:B------:R-:W-:Y:S01]  /*11d0*/  IMAD.WIDE.U32 R30, R207, c[0x0][0x210], R18 ;  /* 0x00008400cf1e7a25 */ /* 0x000fe200078e0012 */
[----:B------:R-:W-:-:S02]  /*11e0*/  SHF.R.S32.HI R121, RZ, 0x1f, R10 ;  /* 0x0000001fff797819 */ /* 0x000fc4000001140a */
[----:B------:R-:W-:Y:S01]  /*11f0*/  LEA.HI R139, R129, R24, RZ, 0x3 ;  /* 0x00000018818b7211 */ /* 0x000fe200078f18ff */
[----:B------:R-:W-:Y:S01]  /*1200*/  IMAD.WIDE.U32 R162, R162, c[0x0][0x268], R20 ;  /* 0x00009a00a2a27a25 */ /* 0x000fe200078e0014 */
[----:B------:R-:W-:Y:S02]  /*1210*/  LOP3.LUT R119, R119, 0x1c0, RZ, 0xc0, !PT ;  /* 0x000001c077777812 */ /* 0x000fe400078ec0ff */
[----:B------:R-:W-:Y:S01]  /*1220*/  LEA.HI R138, R125, R8, RZ, 0x3 ;  /* 0x000000087d8a7211 */ /* 0x000fe200078f18ff */
[----:B------:R-:W-:Y:S01]  /*1230*/  IMAD.IADD R101, R163, 0x1, R101 ;  /* 0x00000001a3657824 */ /* 0x000fe200078e0265 */
[----:B------:R-:W-:Y:S02]  /*1240*/  SHF.R.S32.HI R136, RZ, 0x4, R136 ;  /* 0x00000004ff887819 */ /* 0x000fe40000011488 */
[----:B------:R-:W-:Y:S02]  /*1250*/  SHF.R.S32.HI R7, RZ, 0x4, R7 ;  /* 0x00000004ff077819 */ /* 0x000fe40000011407 */
[----:B------:R-:W-:-:S02]  /*1260*/  LEA.HI R137, R121, R10, RZ, 0x3 ;  /* 0x0000000a79897211 */ /* 0x000fc400078f18ff */
[----:B------:R-:W-:Y:S02]  /*1270*/  SHF.R.S32.HI R6, RZ, 0x4, R6 ;  /* 0x00000004ff067819 */ /* 0x000fe40000011406 */
[----:B------:R-:W-:Y:S02]  /*1280*/  LEA.HI R125, R125, R8, RZ, 0x6 ;  /* 0x000000087d7d7211 */ /* 0x000fe400078f30ff */
[----:B------:R-:W-:Y:S02]  /*1290*/  SHF.R.U32.HI R8, RZ, 0x3, R119 ;  /* 0x00000003ff087819 */ /* 0x000fe40000011677 */
[----:B------:R-:W-:Y:S01]  /*12a0*/  LOP3.LUT R9, R119, 0x38, R139, 0xf8, !PT ;  /* 0x0000003877097812 */ /* 0x000fe200078ef88b */
[----:B------:R-:W-:Y:S01]  /*12b0*/  IMAD.SHL.U32 R125, R125, 0x40, RZ ;  /* 0x000000407d7d7824 */ /* 0x000fe200078e00ff */
[----:B------:R-:W-:Y:S02]  /*12c0*/  LEA.HI.SX32 R136, R139, R136, 0x1d ;  /* 0x000000888b887211 */ /* 0x000fe400078feaff */
[----:B------:R-:W-:-:S02]  /*12d0*/  LEA.HI.SX32 R132, R138, R7, 0x1d ;  /* 0x000000078a847211 */ /* 0x000fc400078feaff */
[----:B------:R-:W-:Y:S02]  /*12e0*/  LEA.HI.SX32 R131, R137, R6, 0x1d ;  /* 0x0000000689837211 */ /* 0x000fe400078feaff */
[----:B------:R-:W-:Y:S02]  /*12f0*/  LOP3.LUT R20, R9, R8, RZ, 0x3c, !PT ;  /* 0x0000000809147212 */ /* 0x000fe400078e3cff */
[----:B------:R-:W-:Y:S01]  /*1300*/  LEA.HI R129, R129, R24, RZ, 0x6 ;  /* 0x0000001881817211 */ /* 0x000fe200078f30ff */
[----:B------:R-:W-:Y:S01]  /*1310*/  IMAD R24, R87, c[0x0][0x210], RZ ;  /* 0x0000840057187a24 */ /* 0x000fe200078e02ff */
[----:B------:R-:W-:Y:S02]  /*1320*/  LOP3.LUT R9, R119, 0x38, R138, 0xf8, !PT ;  /* 0x0000003877097812 */ /* 0x000fe400078ef88a */
[----:B------:R-:W-:Y:S01]  /*1330*/  LEA.HI R121, R121, R10, RZ, 0x6 ;  /* 0x0000000a79797211 */ /* 0x000fe200078f30ff */
[----:B------:R-:W-:Y:S01]  /*1340*/  IMAD.SHL.U32 R129, R129, 0x40, RZ ;  /* 0x0000004081817824 */ /* 0x000fe200078e00ff */
[----:B------:R-:W-:Y:S01]  /*1350*/  SHF.R.S32.HI R7, RZ, 0x1f, R136 ;  /* 0x0000001fff077819 */ /* 0x000fe20000011488 */
[----:B------:R-:W-:Y:S01]  /*1360*/  IMAD R24, R207, c[0x0][0x214], R24 ;  /* 0x00008500cf187a24 */ /* 0x000fe200078e0218 */
[----:B------:R-:W-:Y:S01]  /*1370*/  SHF.R.S32.HI R123, RZ, 0x1f, R132 ;  /* 0x0000001fff7b7819 */ /* 0x000fe20000011484 */
[----:B------:R-:W-:Y:S01]  /*1380*/  IMAD.SHL.U32 R121, R121, 0x40, RZ ;  /* 0x0000004079797824 */ /* 0x000fe200078e00ff */
[----:B------:R-:W-:Y:S01]  /*1390*/  SHF.R.S32.HI R6, RZ, 0x1f, R131 ;  /* 0x0000001fff067819 */ /* 0x000fe20000011483 */
[----:B------:R-:W-:Y:S01]  /*13a0*/  IMAD.IADD R25, R31, 0x1, R24 ;  /* 0x000000011f197824 */ /* 0x000fe200078e0218 */
[----:B------:R-:W-:Y:S01]  /*13b0*/  LOP3.LUT R125, R125, 0x7ffff000, RZ, 0xc0, !PT ;  /* 0x7ffff0007d7d7812 */ /* 0x000fe200078ec0ff */
[----:B------:R-:W-:Y:S01]  /*13c0*/  IMAD.MOV.U32 R24, RZ, RZ, R30 ;  /* 0x000000ffff187224 */ /* 0x000fe200078e001e */
[----:B------:R-:W-:-:S02]  /*13d0*/  LOP3.LUT R10, R9, R8, RZ, 0x3c, !PT ;  /* 0x00000008090a7212 */ /* 0x000fc400078e3cff */
[----:B------:R-:W-:Y:S01]  /*13e0*/  LEA.HI R7, R7, R136, RZ, 0x3 ;  /* 0x0000008807077211 */ /* 0x000fe200078f18ff */
[----:B------:R-:W-:Y:S01]  /*13f0*/  IMAD.SHL.U32 R136, R136, 0x8, RZ ;  /* 0x0000000888887824 */ /* 0x000fe200078e00ff */
[----:B------:R-:W-:Y:S01]  /*1400*/  LEA.HI R123, R123, R132, RZ, 0x3 ;  /* 0x000000847b7b7211 */ /* 0x000fe200078f18ff */
[----:B------:R-:W-:Y:S01]  /*1410*/  IMAD.SHL.U32 R132, R132, 0x8, RZ ;  /* 0x0000000884847824 */ /* 0x000fe200078e00ff */
[----:B------:R-:W-:Y:S01]  /*1420*/  LOP3.LUT R9, R119, 0x38, R137, 0xf8, !PT ;  /* 0x0000003877097812 */ /* 0x000fe200078ef889 */
[----:B------:R-:W-:Y:S01]  /*1430*/  IMAD.SHL.U32 R7, R7, 0x200, RZ ;  /* 0x0000020007077824 */ /* 0x000fe200078e00ff */
[----:B------:R-:W-:Y:S01]  /*1440*/  LEA.HI R6, R6, R131, RZ, 0x3 ;  /* 0x0000008306067211 */ /* 0x000fe200078f18ff */
[----:B------:R-:W-:Y:S01]  /*1450*/  IMAD.SHL.U32 R131, R131, 0x8, RZ ;  /* 0x0000000883837824 */ /* 0x000fe200078e00ff */
[----:B------:R-:W-:Y:S01]  /*1460*/  IADD3 R125, R10, R125, R5 ;  /* 0x0000007d0a7d7210 */ /* 0x000fe20007ffe005 */
[----:B------:R-:W-:Y:S01]  /*1470*/  IMAD.SHL.U32 R123, R123, 0x200, RZ ;  /* 0x000002007b7b7824 */ /* 0x000fe200078e00ff */
[----:B------:R-:W-:Y:S01]  /*1480*/  LOP3.LUT R10, R9, R8, RZ, 0x3c, !PT ;  /* 0x00000008090a7212 */ /* 0x000fe200078e3cff */
[----:B------:R-:W-:Y:S01]  /*1490*/  IMAD.SHL.U32 R6, R6, 0x200, RZ ;  /* 0x0000020006067824 */ /* 0x000fe200078e00ff */
[----:B------:R-:W-:Y:S01]  /*14a0*/  LOP3.LUT R129, R129, 0x7ffff000, RZ, 0xc0, !PT ;  /* 0x7ffff00081817812 */ /* 0x000fe200078ec0ff */
[----:B------:R-:W-:Y:S01]  /*14b0*/  IMAD.WIDE.U32 R160, R160, c[0x0][0x218], R24 ;  /* 0x00008600a0a07a25 */ /* 0x000fe200078e0018 */
[----:B------:R-:W-:-:S02]  /*14c0*/  LOP3.LUT R121, R121, 0x7ffff000, RZ, 0xc0, !PT ;  /* 0x7ffff00079797812 */ /* 0x000fc400078ec0ff */
[----:B------:R-:W-:Y:S01]  /*14d0*/  LOP3.LUT R135, R119, 0x18, R18, 0xf8, !PT ;  /* 0x0000001877877812 */ /* 0x000fe200078ef812 */
[----:B------:R-:W-:Y:S01]  /*14e0*/  IMAD.IADD R97, R161, 0x1, R97 ;  /* 0x00000001a1617824 */ /* 0x000fe200078e0261 */
[----:B------:R-:W-:Y:S01]  /*14f0*/  LOP3.LUT R11, R119, 0x38, R136, 0xf8, !PT ;  /* 0x00000038770b7812 */ /* 0x000fe200078ef888 */
[----:B------:R-:W-:Y:S01]  /*1500*/  IMAD.SHL.U32 R125, R125, 0x2, RZ ;  /* 0x000000027d7d7824 */ /* 0x000fe200078e00ff */
[C---:B------:R-:W-:Y:S02]  /*1510*/  LOP3.LUT R9, R119.reuse, 0x38, R132, 0xf8, !PT ;  /* 0x0000003877097812 */ /* 0x040fe400078ef884 */
[----:B------:R-:W-:Y:S02]  /*1520*/  LOP3.LUT R119, R119, 0x38, R131, 0xf8, !PT ;  /* 0x0000003877777812 */ /* 0x000fe400078ef883 */
[--C-:B------:R-:W-:Y:S02]  /*1530*/  IADD3 R129, R20, R129, R5.reuse ;  /* 0x0000008114817210 */ /* 0x100fe40007ffe005 */
[----:B------:R-:W-:-:S02]  /*1540*/  IADD3 R121, R10, R121, R5 ;  /* 0x000000790a797210 */ /* 0x000fc40007ffe005 */
[----:B------:R-:W-:Y:S01]  /*1550*/  LOP3.LUT R135, R5, R135, R8, 0xf6, !PT ;  /* 0x0000008705877212 */ /* 0x000fe200078ef608 */
[----:B------:R-:W-:Y:S01]  /*1560*/  IMAD.SHL.U32 R129, R129, 0x2, RZ ;  /* 0x0000000281817824 */ /* 0x000fe200078e00ff */
[-C--:B------:R-:W-:Y:S01]  /*1570*/  LOP3.LUT R20, R11, R8.reuse, RZ, 0x3c, !PT ;  /* 0x000000080b147212 */ /* 0x080fe200078e3cff */
[----:B------:R-:W-:Y:S01]  /*1580*/  IMAD.SHL.U32 R121, R121, 0x2, RZ ;  /* 0x0000000279797824 */ /* 0x000fe200078e00ff */
[-C--:B------:R-:W-:Y:S02]  /*1590*/  LOP3.LUT R10, R9, R8.reuse, RZ, 0x3c, !PT ;  /* 0x00000008090a7212 */ /* 0x080fe400078e3cff */
[----:B------:R-:W-:Y:S02]  /*15a0*/  LOP3.LUT R119, R119, R8, RZ, 0x3c, !PT ;  /* 0x0000000877777212 */ /* 0x000fe400078e3cff */
[----:B------:R-:W-:Y:S02]  /*15b0*/  @P0 IADD3 R8, P1, R118, R26, RZ ;  /* 0x0000001a76080210 */ /* 0x000fe40007f3e0ff */
[----:B------:R-:W-:-:S02]  /*15c0*/  LOP3.LUT R127, R7, 0x7ffff000, RZ, 0xc0, !PT ;  /* 0x7ffff000077f7812 */ /* 0x000fc400078ec0ff */
[----:B------:R-:W-:Y:S01]  /*15d0*/  SHF.R.S32.HI R0, RZ, 0x1f, R145 ;  /* 0x0000001fff007819 */ /* 0x000fe20000011491 */
[----:B------:R-:W-:Y:S01]  /*15e0*/  @P0 IMAD.X R7, R117, 0x1, R22, P1 ;  /* 0x0000000175070824 */ /* 0x000fe200008e0616 */
[----:B------:R-:W-:Y:S02]  /*15f0*/  @P0 LEA R22, P1, R8, c[0x0][0x220], 0x1 ;  /* 0x0000880008160a11 */ /* 0x000fe400078208ff */
[----:B------:R-:W-:Y:S01]  /*1600*/  LOP3.LUT R123, R123, 0x7ffff000, RZ, 0xc0, !PT ;  /* 0x7ffff0007b7b7812 */ /* 0x000fe200078ec0ff */
[----:B------:R-:W-:Y:S01]  /*1610*/  IMAD R154, R0, c[0x0][0x280], RZ ;  /* 0x0000a000009a7a24 */ /* 0x000fe200078e02ff */
[----:B------:R-:W-:Y:S01]  /*1620*/  @P0 LEA.HI.X R23, R8, c[0x0][0x224], R7, 0x1, P1 ;  /* 0x0000890008170a11 */ /* 0x000fe200008f0c07 */
[----:B------:R-:W-:Y:S01]  /*1630*/  IMAD R152, R0, c[0x0][0x290], RZ ;  /* 0x0000a40000987a24 */ /* 0x000fe200078e02ff */
[----:B------:R-:W-:Y:S01]  /*1640*/  LOP3.LUT R6, R6, 0x7ffff000, RZ, 0xc0, !PT ;  /* 0x7ffff00006067812 */ /* 0x000fe200078ec0ff */
[C---:B------:R-:W-:Y:S01]  /*1650*/  IMAD R154, R145.reuse, c[0x0][0x284], R154 ;  /* 0x0000a100919a7a24 */ /* 0x040fe200078e029a */
[--C-:B------:R-:W-:Y:S01]  /*1660*/  IADD3 R127, R20, R127, R5.reuse ;  /* 0x0000007f147f7210 */ /* 0x100fe20007ffe005 */
[----:B------:R1:W-:Y:S01]  /*1670*/  @P0 LDGSTS.E.BYPASS.LTC128B.128 [R140+0x7100], [R22.64], !P5 ;  /* 0x07100000168c0fae */ /* 0x0003e2000e901d46 */
[----:B------:R-:W-:Y:S01]  /*1680*/  IMAD R152, R145, c[0x0][0x294], R152 ;  /* 0x0000a50091987a24 */ /* 0x000fe200078e0298 */
[--C-:B------:R-:W-:Y:S01]  /*1690*/  IADD3 R123, R10, R123, R5.reuse ;  /* 0x0000007b0a7b7210 */ /* 0x100fe20007ffe005 */
[----:B------:R-:W-:Y:S01]  /*16a0*/  IMAD.IADD R159, R159, 0x1, R154 ;  /* 0x000000019f9f7824 */ /* 0x000fe200078e029a */
[----:B------:R1:W-:Y:S01]  /*16b0*/  @P0 LDGSTS.E.BYPASS.LTC128B.128 [R140+0x9100], [R22.64+0x80], !P4 ;  /* 0x09100080168c0fae */ /* 0x0003e2000e101d46 */
[----:B------:R-:W-:Y:S01]  /*16c0*/  IMAD.IADD R157, R157, 0x1, R152 ;  /* 0x000000019d9d7824 */ /* 0x000fe200078e0298 */
[----:B------:R-:W-:Y:S01]  /*16d0*/  IADD3 R119, R119, R6, R5 ;  /* 0x0000000677777210 */ /* 0x000fe20007ffe005 */
[----:B------:R-:W-:Y:S01]  /*16e0*/  IMAD.IADD R155, R154, 0x1, R35 ;  /* 0x000000019a9b7824 */ /* 0x000fe200078e0223 */
[----:B------:R1:W-:Y:S01]  /*16f0*/  @P0 LDGSTS.E.BYPASS.LTC128B.128 [R140+0xb100], [R22.64+0x100], !P3 ;  /* 0x0b100100168c0fae */ /* 0x0003e2000d901d46 */
[----:B------:R-:W-:Y:S01]  /*1700*/  IADD3 R99, P0, R2, R145, RZ ;  /* 0x0000009102637210 */ /* 0x000fe20007f1e0ff */
[----:B------:R-:W-:Y:S01]  /*1710*/  IMAD.IADD R153, R152, 0x1, R33 ;  /* 0x0000000198997824 */ /* 0x000fe200078e0221 */
[----:B------:R-:W-:Y:S01]  /*1720*/  LEA R135, R135, 0x100, 0x1 ;  /* 0x0000010087877811 */ /* 0x000fe200078e08ff */
[----:B------:R-:W0:Y:S01]  /*1730*/  LDGDEPBAR ;  /* 0x00000000000079af */ /* 0x000e220000000000 */
[----:B------:R-:W-:Y:S01]  /*1740*/  IMAD.MOV.U32 R154, RZ, RZ, R34 ;  /* 0x000000ffff9a7224 */ /* 0x000fe200078e0022 */
[----:B------:R-:W-:Y:S01]  /*1750*/  LOP3.LUT R139, R139, 0xfffffff8, RZ, 0xc0, !PT ;  /* 0xfffffff88b8b7812 */ /* 0x000fe200078ec0ff */
[----:B------:R-:W-:Y:S01]  /*1760*/  IMAD.X R98, R3, 0x1, R0, P0 ;  /* 0x0000000103627824 */ /* 0x000fe200000e0600 */
[----:B-----5:R-:W-:Y:S01]  /*1770*/  SHF.R.S32.HI R3, RZ, 0x1f, R86 ;  /* 0x0000001fff037819 */ /* 0x020fe20000011456 */
[----:B------:R-:W-:Y:S01]  /*1780*/  IMAD R0, R0, c[0x0][0x1e0], RZ ;  /* 0x0000780000007a24 */ /* 0x000fe200078e02ff */
[----:B------:R-:W-:Y:S01]  /*1790*/  IADD3 R91, P1, P0, R166, R168, R18 ;  /* 0x000000a8a65b7210 */ /* 0x000fe2000783e012 */
[----:B------:R-:W-:Y:S01]  /*17a0*/  IMAD.MOV.U32 R152, RZ, RZ, R32 ;  /* 0x000000ffff987224 */ /* 0x000fe200078e0020 */
[----:B------:R-:W-:Y:S01]  /*17b0*/  LOP3.LUT R138, R138, 0xfffffff8, RZ, 0xc0, !PT ;  /* 0xfffffff88a8a7812 */ /* 0x000fe200078ec0ff */
[----:B------:R-:W-:Y:S01]  /*17c0*/  IMAD R115, R145, c[0x0][0x1e4], R0 ;  /* 0x0000790091737a24 */ /* 0x000fe200078e0200 */
[----:B------:R-:W-:Y:S01]  /*17d0*/  LOP3.LUT R137, R137, 0xfffffff8, RZ, 0xc0, !PT ;  /* 0xfffffff889897812 */ /* 0x000fe200078ec0ff */
[----:B------:R-:W-:Y:S01]  /*17e0*/  IMAD R93, R3, c[0x0][0x280], RZ ;  /* 0x0000a000035d7a24 */ /* 0x000fe200078e02ff */
[----:B------:R-:W-:Y:S01]  /*17f0*/  IADD3 R134, R135, 0x40, RZ ;  /* 0x0000004087867810 */ /* 0x000fe20007ffe0ff */
[----:B------:R-:W-:Y:S01]  /*1800*/  IMAD R3, R3, c[0x0][0x290], RZ ;  /* 0x0000a40003037a24 */ /* 0x000fe200078e02ff */
[----:B------:R-:W-:Y:S01]  /*1810*/  ISETP.NE.AND P6, PT, RZ, UR4, PT ;  /* 0x00000004ff007c0c */ /* 0x000fe2000bfc5270 */
[----:B------:R-:W-:Y:S01]  /*1820*/  IMAD.IADD R115, R169, 0x1, R115 ;  /* 0x00000001a9737824 */ /* 0x000fe200078e0273 */
[----:B------:R-:W-:Y:S01]  /*1830*/  IADD3 R11, R16, 0x30, RZ ;  /* 0x00000030100b7810 */ /* 0x000fe20007ffe0ff */
[----:B------:R-:W-:Y:S01]  /*1840*/  IMAD R93, R86, c[0x0][0x284], R93 ;  /* 0x0000a100565d7a24 */ /* 0x000fe200078e025d */
[----:B------:R-:W-:Y:S01]  /*1850*/  IADD3 R10, R16, 0x50, RZ ;  /* 0x00000050100a7810 */ /* 0x000fe20007ffe0ff */
[----:B------:R-:W-:Y:S01]  /*1860*/  IMAD.WIDE.U32 R158, R86, c[0x0][0x280], R158 ;  /* 0x0000a000569e7a25 */ /* 0x000fe200078e009e */
[----:B------:R-:W-:-:S02]  /*1870*/  IADD3.X R90, R105, R115, R19, P1, P0 ;  /* 0x00000073695a7210 */ /* 0x000fc40000fe0413 */
[----:B------:R-:W-:Y:S01]  /*1880*/  IADD3 R9, R16, 0x10, RZ ;  /* 0x0000001010097810 */ /* 0x000fe20007ffe0ff */
[C---:B------:R-:W-:Y:S01]  /*1890*/  IMAD R3, R86.reuse, c[0x0][0x294], R3 ;  /* 0x0000a50056037a24 */ /* 0x040fe200078e0203 */
[----:B------:R-:W-:Y:S01]  /*18a0*/  SHF.R.S32.HI R130, RZ, 0x1f, R139 ;  /* 0x0000001fff827819 */ /* 0x000fe2000001148b */
[C---:B------:R-:W-:Y:S01]  /*18b0*/  IMAD.WIDE.U32 R154, R86.reuse, c[0x0][0x280], R154 ;  /* 0x0000a000569a7a25 */ /* 0x040fe200078e009a */
[----:B------:R-:W-:Y:S02]  /*18c0*/  @P2 IADD3 R134, R135, -0x40, RZ ;  /* 0xffffffc087862810 */ /* 0x000fe40007ffe0ff */
[----:B------:R-:W-:Y:S01]  /*18d0*/  SHF.R.S32.HI R124, RZ, 0x1f, R136 ;  /* 0x0000001fff7c7819 */ /* 0x000fe20000011488 */
[C---:B------:R-:W-:Y:S01]  /*18e0*/  IMAD.WIDE.U32 R156, R86.reuse, c[0x0][0x290], R156 ;  /* 0x0000a400569c7a25 */ /* 0x040fe200078e009c */
[----:B------:R-:W-:Y:S02]  /*18f0*/  SHF.R.S32.HI R128, RZ, 0x1f, R138 ;  /* 0x0000001fff807819 */ /* 0x000fe4000001148a */
[----:B------:R-:W-:Y:S01]  /*1900*/  SHF.R.S32.HI R126, RZ, 0x1f, R137 ;  /* 0x0000001fff7e7819 */ /* 0x000fe20000011489 */
[----:B------:R-:W-:Y:S01]  /*1910*/  IMAD.WIDE.U32 R152, R86, c[0x0][0x290], R152 ;  /* 0x0000a40056987a25 */ /* 0x000fe200078e0098 */
[----:B------:R-:W-:-:S02]  /*1920*/  SHF.R.S32.HI R122, RZ, 0x1f, R132 ;  /* 0x0000001fff7a7819 */ /* 0x000fc40000011484 */
[----:B------:R-:W-:Y:S01]  /*1930*/  SHF.R.S32.HI R120, RZ, 0x1f, R131 ;  /* 0x0000001fff787819 */ /* 0x000fe20000011483 */
[----:B------:R-:W-:Y:S02]  /*1940*/  IMAD.IADD R95, R159, 0x1, R93 ;  /* 0x000000019f5f7824 */ /* 0x000fe400078e025d */
[----:B------:R-:W-:Y:S02]  /*1950*/  IMAD.IADD R93, R93, 0x1, R155 ;  /* 0x000000015d5d7824 */ /* 0x000fe400078e029b */
[----:B------:R-:W-:Y:S02]  /*1960*/  IMAD.IADD R94, R157, 0x1, R3 ;  /* 0x000000019d5e7824 */ /* 0x000fe400078e0203 */
[----:B------:R-:W-:Y:S02]  /*1970*/  IMAD.IADD R92, R3, 0x1, R153 ;  /* 0x00000001035c7824 */ /* 0x000fe400078e0299 */
[----:B------:R-:W-:Y:S02]  /*1980*/  IMAD.SHL.U32 R127, R127, 0x2, RZ ;  /* 0x000000027f7f7824 */ /* 0x000fe400078e00ff */
[----:B------:R-:W-:-:S02]  /*1990*/  IMAD.SHL.U32 R123, R123, 0x2, RZ ;  /* 0x000000027b7b7824 */ /* 0x000fc400078e00ff */
[----:B------:R-:W-:Y:S01]  /*19a0*/  IMAD.SHL.U32 R119, R119, 0x2, RZ ;  /* 0x0000000277777824 */ /* 0x000fe200078e00ff */
[----:B-1----:R-:W-:Y:S06]  /*19b0*/  BAR.SYNC.DEFER_BLOCKING 0x0 ;  /* 0x0000000000007b1d */ /* 0x002fec0000010000 */
.L_x_80:
[-C--:B------:R-:W-:Y:S01]  /*19c0*/  IMAD R5, R110, R141.reuse, RZ ;  /* 0x0000008d6e057224 */ /* 0x080fe200078e02ff */
[----:B------:R-:W-:Y:S01]  /*19d0*/  SHF.R.S32.HI R89, RZ, 0x1f, R141 ;  /* 0x0000001fff597819 */ /* 0x000fe2000001148d */
[----:B------:R-:W-:Y:S01]  /*19e0*/  IMAD.WIDE.U32 R24, R112, R141, RZ ;  /* 0x0000008d70187225 */ /* 0x000fe200078e00ff */
[----:B------:R-:W-:Y:S04]  /*19f0*/  DEPBAR.LE SB0, 0x0 ;  /* 0x000080000000791a */ /* 0x000fe80000000000 */
[----:B------:R-:W-:Y:S01]  /*1a00*/  BAR.SYNC.DEFER_BLOCKING 0x0 ;  /* 0x0000000000007b1d */ /* 0x000fe20000010000 */
[----:B------:R-:W-:Y:S01]  /*1a10*/  ISETP.GE.AND P2, PT, R107, 0x1, PT ;  /* 0x000000016b00780c */ /* 0x000fe20003f46270 */
[----:B------:R-:W-:Y:S01]  /*1a20*/  IMAD R5, R89, R112, R5 ;  /* 0x0000007059057224 */ /* 0x000fe200078e0205 */
[----:B-1----:R-:W-:Y:S03]  /*1a30*/  IADD3 R3, P1, R91, R24, RZ ;  /* 0x000000185b037210 */ /* 0x002fe60007f3e0ff */
[----:B------:R-:W-:Y:S01]  /*1a40*/  IMAD.IADD R96, R25, 0x1, R5 ;  /* 0x0000000119607824 */ /* 0x000fe200078e0205 */
[C---:B------:R-:W-:Y:S03]  /*1a50*/  LEA R72, P0, R3.reuse, c[0x0][0x1c8], 0x1 ;  /* 0x0000720003487a11 */ /* 0x040fe600078008ff */
[----:B------:R-:W-:Y:S05]  /*1a60*/  IMAD.X R0, R96, 0x1, R90, P1 ;  /* 0x0000000160007824 */ /* 0x000fea00008e065a */
[----:B------:R-:W-:Y:S01]  /*1a70*/  LEA.HI.X R73, R3, c[0x0][0x1cc], R0, 0x1, P0 ;  /* 0x0000730003497a11 */ /* 0x000fe200000f0c00 */
[----:B------:R-:W-:Y:S01]  /*1a80*/  BSSY B1, `(.L_x_56) ;  /* 0x0000395000017945 */ /* 0x000fe20003800000 */
[----:B------:R-:W-:-:S05]  /*1a90*/  @!P2 BRA `(.L_x_57) ;  /* 0x000037c00000a947 */ /* 0x000fca0003800000 */
[-C--:B------:R-:W-:Y:S02]  /*1aa0*/  IMAD R21, R111, R141.reuse, RZ ;  /* 0x0000008d6f157224 */ /* 0x080fe400078e02ff */
[-C--:B------:R-:W-:Y:S02]  /*1ab0*/  IMAD R3, R113, R141.reuse, RZ ;  /* 0x0000008d71037224 */ /* 0x080fe400078e02ff */
[----:B------:R-:W-:Y:S02]  /*1ac0*/  IMAD R2, R141, -0x40, R150 ;  /* 0xffffffc08d027824 */ /* 0x000fe400078e0296 */
[-C--:B------:R-:W-:Y:S03]  /*1ad0*/  IMAD.WIDE.U32 R6, R114, R141.reuse, RZ ;  /* 0x0000008d72067225 */ /* 0x080fe600078e00ff */
[----:B------:R-:W-:Y:S01]  /*1ae0*/  IMNMX R2, R2, 0x40, PT ;  /* 0x0000004002027817 */ /* 0x000fe20003800200 */
[----:B------:R-:W-:Y:S04]  /*1af0*/  IMAD.WIDE.U32 R4, R116, R141, RZ ;  /* 0x0000008d74047225 */ /* 0x000fe800078e00ff */
[C---:B------:R-:W-:Y:S02]  /*1b00*/  IMAD R21, R89.reuse, R114, R21 ;  /* 0x0000007259157224 */ /* 0x040fe400078e0215 */
[----:B------:R-:W-:Y:S03]  /*1b10*/  IMAD R3, R89, R116, R3 ;  /* 0x0000007459037224 */ /* 0x000fe600078e0203 */
[----:B------:R-:W-:Y:S02]  /*1b20*/  IADD3 R0, R7, R21, RZ ;  /* 0x0000001507007210 */ /* 0x000fe40007ffe0ff */
[----:B------:R-:W-:Y:S01]  /*1b30*/  IADD3 R3, R5, R3, RZ ;  /* 0x0000000305037210 */ /* 0x000fe20007ffe0ff */
[----:B------:R-:W-:-:S05]  /*1b40*/  @!P6 BRA `(.L_x_58) ;  /* 0x00001bc00000e947 */ /* 0x000fca0003800000 */
[----:B------:R-:W-:Y:S01]  /*1b50*/  ISETP.GE.AND P1, PT, R145, R2, PT ;  /* 0x000000029100720c */ /* 0x000fe20003f26270 */
[----:B------:R-:W-:Y:S01]  /*1b60*/  BSSY B0, `(.L_x_59) ;  /* 0x000003a000007945 */ /* 0x000fe20003800000 */
[----:B------:R-:W-:Y:S01]  /*1b70*/  CS2R R26, SRZ ;  /* 0x00000000001a7805 */ /* 0x000fe2000001ff00 */
        /* <DEDUP_REMOVED lines=11> */
[----:B------:R-:W-:-:S05]  /*1c30*/  @P1 BRA `(.L_x_60) ;  /* 0x000002c000001947 */ /* 0x000fca0003800000 */
[----:B------:R-:W-:Y:S01]  /*1c40*/  IADD3 R6, P0, R158, R6, RZ ;  /* 0x000000069e067210 */ /* 0x000fe20007f1e0ff */
[----:B------:R-:W-:Y:S01]  /*1c50*/  CS2R R42, SRZ ;  /* 0x00000000002a7805 */ /* 0x000fe2000001ff00 */
[----:B------:R-:W-:Y:S01]  /*1c60*/  CS2R R46, SRZ ;  /* 0x00000000002e7805 */ /* 0x000fe2000001ff00 */
[----:B------:R-:W-:Y:S01]  /*1c70*/  CS2R R44, SRZ ;  /* 0x00000000002c7805 */ /* 0x000fe2000001ff00 */
[----:B------:R-:W-:Y:S01]  /*1c80*/  CS2R R70, SRZ ;  /* 0x0000000000467805 */ /* 0x000fe2000001ff00 */
[----:B------:R-:W-:Y:S01]  /*1c90*/  IMAD.X R5, R0, 0x1, R95, P0 ;  /* 0x0000000100057824 */ /* 0x000fe200000e065f */
[----:B------:R-:W-:Y:S01]  /*1ca0*/  IADD3 R4, P0, R156, R4, RZ ;  /* 0x000000049c047210 */ /* 0x000fe20007f1e0ff */
[----:B------:R-:W-:Y:S01]  /*1cb0*/  CS2R R36, SRZ ;  /* 0x0000000000247805 */ /* 0x000fe2000001ff00 */
[----:B------:R-:W-:Y:S01]  /*1cc0*/  CS2R R66, SRZ ;  /* 0x0000000000427805 */ /* 0x000fe2000001ff00 */
[----:B------:R-:W-:Y:S01]  /*1cd0*/  CS2R R32, SRZ ;  /* 0x0000000000207805 */ /* 0x000fe2000001ff00 */
[----:B------:R-:W-:Y:S01]  /*1ce0*/  CS2R R62, SRZ ;  /* 0x00000000003e7805 */ /* 0x000fe2000001ff00 */
[----:B------:R-:W-:Y:S01]  /*1cf0*/  IMAD.X R3, R3, 0x1, R94, P0 ;  /* 0x0000000103037824 */ /* 0x000fe200000e065e */
[C---:B------:R-:W-:Y:S01]  /*1d00*/  LEA R20, P0, R6.reuse, c[0x0][0x270], 0x1 ;  /* 0x00009c0006147a11 */ /* 0x040fe200078008ff */
[----:B------:R-:W-:Y:S01]  /*1d10*/  CS2R R30, SRZ ;  /* 0x00000000001e7805 */ /* 0x000fe2000001ff00 */
[----:B------:R-:W-:Y:S01]  /*1d20*/  CS2R R58, SRZ ;  /* 0x00000000003a7805 */ /* 0x000fe2000001ff00 */
[----:B------:R-:W-:Y:S01]  /*1d30*/  CS2R R26, SRZ ;  /* 0x00000000001a7805 */ /* 0x000fe2000001ff00 */
[----:B------:R-:W-:Y:S01]  /*1d40*/  LEA.HI.X R21, R6, c[0x0][0x274], R5, 0x1, P0 ;  /* 0x00009d0006157a11 */ /* 0x000fe200000f0c05 */
[----:B------:R-:W-:Y:S01]  /*1d50*/  CS2R R54, SRZ ;  /* 0x0000000000367805 */ /* 0x000fe2000001ff00 */
[C---:B------:R-:W-:Y:S04]  /*1d60*/  LEA R6, P0, R4.reuse, c[0x0][0x288], 0x1 ;  /* 0x0000a20004067a11 */ /* 0x040fe800078008ff */
[----:B------:R-:W-:Y:S02]  /*1d70*/  LEA.HI.X R7, R4, c[0x0][0x28c], R3, 0x1, P0 ;  /* 0x0000a30004077a11 */ /* 0x000fe400000f0c03 */
[----:B------:R-:W-:Y:S11]  /*1d80*/  ISETP.GE.AND P0, PT, R16, c[0x0][0x27c], PT ;  /* 0x00009f0010007a0c */ /* 0x000ff60003f06270 */
[----:B------:R-:W-:Y:S02]  /*1d90*/  @!UPT UIADD3 URZ, URZ, URZ, URZ ;  /* 0x0000003f3f3ff290 */ /* 0x000fe4000fffe03f */
[----:B------:R1:W5:Y:S04]  /*1da0*/  @!P0 LDG.E.64 R42, [R20.64] ;  /* 0x00000006142a8981 */ /* 0x000368000c1e1b00 */
[----:B------:R1:W5:Y:S01]  /*1db0*/  @!P0 LDG.E.64 R46, [R6.64] ;  /* 0x00000006062e8981 */ /* 0x000362000c1e1b00 */
[----:B------:R-:W-:Y:S11]  /*1dc0*/  ISETP.GE.AND P0, PT, R9, c[0x0][0x27c], PT ;  /* 0x00009f0009007a0c */ /* 0x000ff60003f06270 */
[----:B------:R-:W-:Y:S02]  /*1dd0*/  @!UPT UIADD3 URZ, URZ, URZ, URZ ;  /* 0x0000003f3f3ff290 */ /* 0x000fe4000fffe03f */
[----:B------:R1:W5:Y:S04]  /*1de0*/  @!P0 LDG.E.64 R44, [R20.64+0x20] ;  /* 0x00002006142c8981 */ /* 0x000368000c1e1b00 */
[----:B------:R1:W5:Y:S01]  /*1df0*/  @!P0 LDG.E.64 R70, [R6.64+0x20] ;  /* 0x0000200606468981 */ /* 0x000362000c1e1b00 */
        /* <DEDUP_REMOVED lines=15> */
[----:B------:R1:W5:Y:S02]  /*1ef0*/  @!P0 LDG.E.64 R54, [R6.64+0xa0] ;  /* 0x0000a00606368981 */ /* 0x000364000c1e1b00 */
.L_x_60:
[----:B------:R-:W-:Y:S05]  /*1f00*/  BSYNC B0 ;  /* 0x0000000000007941 */ /* 0x000fea0003800000 */
.L_x_59:
[----:B------:R-:W-:-:S05]  /*1f10*/  @P1 BRA `(.L_x_61) ;  /* 0x000034b000001947 */ /* 0x000fca0003800000 */
[----:B------:R-:W-:Y:S01]  /*1f20*/  ISETP.GE.AND P0, PT, R18, c[0x0][0x1d4], PT ;  /* 0x0000750012007a0c */ /* 0x000fe20003f06270 */
[----:B-----5:R-:W-:Y:S01]  /*1f30*/  IMAD.MOV.U32 R2, RZ, RZ, R30 ;  /* 0x000000ffff027224 */ /* 0x020fe200078e001e */
[----:B------:R-:W-:Y:S01]  /*1f40*/  BSSY B0, `(.L_x_62) ;  /* 0x0000060000007945 */ /* 0x000fe20003800000 */
[----:B------:R-:W-:Y:S02]  /*1f50*/  IMAD.MOV.U32 R0, RZ, RZ, R31 ;  /* 0x000000ffff007224 */ /* 0x000fe400078e001f */
[----:B-1----:R-:W-:Y:S01]  /*1f60*/  IMAD.MOV.U32 R21, RZ, RZ, R54 ;  /* 0x000000ffff157224 */ /* 0x002fe200078e0036 */
[----:B------:R-:W-:Y:S01]  /*1f70*/  PRMT R8, R2, 0x7610, R8 ;  /* 0x0000761002087816 */ /* 0x000fe20000000008 */
[----:B------:R-:W-:Y:S01]  /*1f80*/  IMAD.MOV.U32 R20, RZ, RZ, R55 ;  /* 0x000000ffff147224 */ /* 0x000fe200078e0037 */
        /* <DEDUP_REMOVED lines=32> */
[----:B------:R-:W-:Y:S02]  /*2190*/  PRMT R64, R22, 0x7610, R64 ;  /* 0x0000761016407816 */ /* 0x000fe40000000040 */
[----:B------:R-:W-:Y:S02]  /*21a0*/  PRMT R69, R21, 0x7610, R69 ;  /* 0x0000761015457816 */ /* 0x000fe40000000045 */
[----:B------:R-:W-:Y:S01]  /*21b0*/  PRMT R68, R20, 0x7610, R68 ;  /* 0x0000761014447816 */ /* 0x000fe20000000044 */
[----:B------:R-:W-:-:S05]  /*21c0*/  @P0 BRA `(.L_x_63) ;  /* 0x0000037000000947 */ /* 0x000fca0003800000 */
[----:B------:R-:W-:Y:S01]  /*21d0*/  ISETP.GE.AND P0, PT, R16, c[0x0][0x27c], PT ;  /* 0x00009f0010007a0c */ /* 0x000fe20003f06270 */
[----:B------:R-:W1:Y:S01]  /*21e0*/  LDS.128 R20, [R135+0x6000] ;  /* 0x0060000087147984 */ /* 0x000e620000000c00 */
[----:B------:R-:W-:Y:S01]  /*21f0*/  MOV R40, R42 ;  /* 0x0000002a00287202 */ /* 0x000fe20000000f00 */
[----:B------:R-:W-:Y:S02]  /*2200*/  IMAD.MOV.U32 R48, RZ, RZ, R46 ;  /* 0x000000ffff307224 */ /* 0x000fe400078e002e */
[----:B------:R-:W-:Y:S02]  /*2210*/  IMAD.MOV.U32 R41, RZ, RZ, R43 ;  /* 0x000000ffff297224 */ /* 0x000fe400078e002b */
[--C-:B------:R-:W-:Y:S06]  /*2220*/  IMAD.MOV.U32 R51, RZ, RZ, R47.reuse ;  /* 0x000000ffff337224 */ /* 0x100fec00078e002f */
[----:B------:R-:W-:Y:S02]  /*2230*/  @!P0 SHF.R.U64 R49, R46, 0x10, R47 ;  /* 0x000000102e318819 */ /* 0x000fe4000000122f */
[--C-:B------:R-:W-:Y:S02]  /*2240*/  @!P0 SHF.R.U64 R39, R42, 0x10, R43.reuse ;  /* 0x000000102a278819 */ /* 0x100fe4000000122b */
[----:B------:R-:W-:Y:S02]  /*2250*/  @!P0 SHF.R.U32.HI R38, RZ, 0x10, R43 ;  /* 0x00000010ff268819 */ /* 0x000fe4000001162b */
[----:B------:R-:W-:Y:S02]  /*2260*/  @!P0 PRMT R49, R48, 0x5410, R49 ;  /* 0x0000541030318816 */ /* 0x000fe40000000031 */
[----:B------:R-:W-:Y:S02]  /*2270*/  @!P0 SHF.R.U32.HI R46, RZ, 0x10, R47 ;  /* 0x00000010ff2e8819 */ /* 0x000fe4000001162f */
[----:B------:R-:W-:Y:S02]  /*2280*/  @!P0 PRMT R39, R40, 0x5410, R39 ;  /* 0x0000541028278816 */ /* 0x000fe40000000027 */
[----:B------:R-:W-:Y:S02]  /*2290*/  @!P0 PRMT R38, R41, 0x5410, R38 ;  /* 0x0000541029268816 */ /* 0x000fe40000000026 */
[----:B------:R-:W-:Y:S01]  /*22a0*/  @!P0 PRMT R51, R51, 0x5410, R46 ;  /* 0x0000541033338816 */ /* 0x000fe2000000002e */
[C---:B------:R-:W-:Y:S01]  /*22b0*/  @!P0 IMAD.U32 R46, R49.reuse, 0x10000, RZ ;  /* 0x00010000312e8824 */ /* 0x040fe200078e00ff */
[----:B------:R-:W-:Y:S02]  /*22c0*/  @!P0 LOP3.LUT R49, R49, 0xffff0000, RZ, 0xc0, !PT ;  /* 0xffff000031318812 */ /* 0x000fe400078ec0ff */
[C---:B------:R-:W-:Y:S02]  /*22d0*/  @!P0 SHF.L.U32 R40, R39.reuse, 0x10, RZ ;  /* 0x0000001027288819 */ /* 0x040fe400000006ff */
[----:B------:R-:W-:Y:S01]  /*22e0*/  @!P0 LOP3.LUT R39, R39, 0xffff0000, RZ, 0xc0, !PT ;  /* 0xffff000027278812 */ /* 0x000fe200078ec0ff */
[C---:B-1----:R-:W-:Y:S01]  /*22f0*/  @!P0 IMAD.U32 R47, R20.reuse, 0x10000, RZ ;  /* 0x00010000142f8824 */ /* 0x042fe200078e00ff */
[----:B------:R-:W-:Y:S02]  /*2300*/  @!P0 LOP3.LUT R41, R20, 0xffff0000, RZ, 0xc0, !PT ;  /* 0xffff000014298812 */ /* 0x000fe400078ec0ff */
[C---:B------:R-:W-:Y:S02]  /*2310*/  @!P0 LOP3.LUT R42, R21.reuse, 0xffff0000, RZ, 0xc0, !PT ;  /* 0xffff0000152a8812 */ /* 0x040fe400078ec0ff */
[----:B------:R-:W-:Y:S01]  /*2320*/  @!P0 SHF.L.U32 R48, R21, 0x10, RZ ;  /* 0x0000001015308819 */ /* 0x000fe200000006ff */
[C---:B------:R-:W-:Y:S01]  /*2330*/  @!P0 FMUL.FTZ R75, R41.reuse, R46 ;  /* 0x0000002e294b8220 */ /* 0x040fe20000410000 */
[----:B------:R-:W-:Y:S01]  /*2340*/  @!P0 SHF.L.U32 R50, R22, 0x10, RZ ;  /* 0x0000001016328819 */ /* 0x000fe200000006ff */
[----:B------:R-:W-:Y:S02]  /*2350*/  @!P0 FMUL.FTZ R77, R42, R49 ;  /* 0x000000312a4d8220 */ /* 0x000fe40000410000 */
[-C--:B------:R-:W-:Y:S01]  /*2360*/  @!P0 FMUL.FTZ R0, R41, R40.reuse ;  /* 0x0000002829008220 */ /* 0x080fe20000410000 */
[----:B------:R-:W-:Y:S01]  /*2370*/  @!P0 LOP3.LUT R41, R23, 0xffff0000, RZ, 0xc0, !PT ;  /* 0xffff000017298812 */ /* 0x000fe200078ec0ff */
[----:B------:R-:W-:Y:S01]  /*2380*/  @!P0 FFMA.FTZ R75, R47, R40, -R75 ;  /* 0x000000282f4b8223 */ /* 0x000fe2000001084b */
[----:B------:R-:W-:Y:S01]  /*2390*/  @!P0 LOP3.LUT R40, R22, 0xffff0000, RZ, 0xc0, !PT ;  /* 0xffff000016288812 */ /* 0x000fe200078ec0ff */
[-C--:B------:R-:W-:Y:S02]  /*23a0*/  @!P0 FMUL.FTZ R2, R42, R39.reuse ;  /* 0x000000272a028220 */ /* 0x080fe40000410000 */
[----:B------:R-:W-:Y:S02]  /*23b0*/  @!P0 FFMA.FTZ R77, R48, R39, -R77 ;  /* 0x00000027304d8223 */ /* 0x000fe4000001084d */
[C---:B------:R-:W-:Y:S01]  /*23c0*/  @!P0 IMAD.U32 R39, R38.reuse, 0x10000, RZ ;  /* 0x0001000026278824 */ /* 0x040fe200078e00ff */
[----:B------:R-:W-:Y:S01]  /*23d0*/  @!P0 LOP3.LUT R38, R38, 0xffff0000, RZ, 0xc0, !PT ;  /* 0xffff000026268812 */ /* 0x000fe200078ec0ff */
[----:B------:R-:W-:Y:S01]  /*23e0*/  @!P0 FFMA.FTZ R0, R46, R47, R0 ;  /* 0x0000002f2e008223 */ /* 0x000fe20000010000 */
[C---:B------:R-:W-:Y:S01]  /*23f0*/  @!P0 LOP3.LUT R47, R51.reuse, 0xffff0000, RZ, 0xc0, !PT ;  /* 0xffff0000332f8812 */ /* 0x040fe200078ec0ff */
[----:B------:R-:W-:Y:S01]  /*2400*/  @!P0 IMAD.U32 R46, R51, 0x10000, RZ ;  /* 0x00010000332e8824 */ /* 0x000fe200078e00ff */
[----:B------:R-:W-:Y:S01]  /*2410*/  @!P0 SHF.L.U32 R51, R23, 0x10, RZ ;  /* 0x0000001017338819 */ /* 0x000fe200000006ff */
[----:B------:R-:W-:Y:S01]  /*2420*/  @!P0 FMUL.FTZ R3, R40, R39 ;  /* 0x0000002728038220 */ /* 0x000fe20000410000 */
[----:B------:R-:W-:Y:S01]  /*2430*/  @!P0 F2FP.BF16.PACK_AB R75, R0, R75 ;  /* 0x0000004b004b823e */ /* 0x000fe200000010ff */
[----:B------:R-:W-:Y:S02]  /*2440*/  @!P0 FMUL.FTZ R74, R40, R46 ;  /* 0x0000002e284a8220 */ /* 0x000fe40000410000 */
[C---:B------:R-:W-:Y:S02]  /*2450*/  @!P0 FMUL.FTZ R76, R41.reuse, R47 ;  /* 0x0000002f294c8220 */ /* 0x040fe40000410000 */
[----:B------:R-:W-:Y:S02]  /*2460*/  @!P0 FMUL.FTZ R4, R41, R38 ;  /* 0x0000002629048220 */ /* 0x000fe40000410000 */
[----:B------:R-:W-:Y:S02]  /*2470*/  @!P0 FFMA.FTZ R2, R49, R48, R2 ;  /* 0x0000003031028223 */ /* 0x000fe40000010002 */
[----:B------:R-:W-:Y:S02]  /*2480*/  @!P0 FFMA.FTZ R3, R46, R50, R3 ;  /* 0x000000322e038223 */ /* 0x000fe40000010003 */
[----:B------:R-:W-:Y:S01]  /*2490*/  @!P0 FFMA.FTZ R74, R50, R39, -R74 ;  /* 0x00000027324a8223 */ /* 0x000fe2000001084a */
[----:B------:R-:W-:Y:S01]  /*24a0*/  @!P0 F2FP.BF16.PACK_AB R78, R2, R77 ;  /* 0x0000004d024e823e */ /* 0x000fe200000010ff */
[----:B------:R-:W-:Y:S02]  /*24b0*/  @!P0 FFMA.FTZ R76, R51, R38, -R76 ;  /* 0x00000026334c8223 */ /* 0x000fe4000001084c */
[----:B------:R-:W-:Y:S01]  /*24c0*/  @!P0 FFMA.FTZ R4, R47, R51, R4 ;  /* 0x000000332f048223 */ /* 0x000fe20000010004 */
[----:B------:R-:W-:Y:S01]  /*24d0*/  @!P0 F2FP.BF16.PACK_AB R74, R3, R74 ;  /* 0x0000004a034a823e */ /* 0x000fe200000010ff */
[----:B------:R-:W-:Y:S01]  /*24e0*/  @!P0 IMAD.MOV.U32 R20, RZ, RZ, R75 ;  /* 0x000000ffff148224 */ /* 0x000fe200078e004b */
[----:B------:R-:W-:Y:S02]  /*24f0*/  @!P0 MOV R21, R78 ;  /* 0x0000004e00158202 */ /* 0x000fe40000000f00 */
[----:B------:R-:W-:Y:S01]  /*2500*/  @!P0 F2FP.BF16.PACK_AB R77, R4, R76 ;  /* 0x0000004c044d823e */ /* 0x000fe200000010ff */
[----:B------:R-:W-:Y:S03]  /*2510*/  @!P0 IMAD.MOV.U32 R22, RZ, RZ, R74 ;  /* 0x000000ffff168224 */ /* 0x000fe600078e004a */
[----:B------:R-:W-:Y:S05]  /*2520*/  @!P0 MOV R23, R77 ;  /* 0x0000004d00178202 */ /* 0x000fea0000000f00 */
[----:B------:R1:W-:Y:S02]  /*2530*/  STG.E.128 [R72.64], R20 ;  /* 0x0000001448007986 */ /* 0x0003e4000c101d06 */
.L_x_63:
[----:B------:R-:W-:Y:S05]  /*2540*/  BSYNC B0 ;  /* 0x0000000000007941 */ /* 0x000fea0003800000 */
.L_x_62:
[----:B------:R-:W-:Y:S01]  /*2550*/  ISETP.GE.AND P0, PT, R13, c[0x0][0x1d4], PT ;  /* 0x000075000d007a0c */ /* 0x000fe20003f06270 */
[----:B------:R-:W-:Y:S01]  /*2560*/  @!UPT UIADD3 URZ, URZ, URZ, URZ ;  /* 0x0000003f3f3ff290 */ /* 0x000fe2000fffe03f */
[----:B------:R-:W-:Y:S11]  /*2570*/  BSSY B0, `(.L_x_64) ;  /* 0x0000036000007945 */ /* 0x000ff60003800000 */
[----:B------:R-:W-:-:S05]  /*2580*/  @P0 BRA `(.L_x_65) ;  /* 0x0000034000000947 */ /* 0x000fca0003800000 */
[----:B------:R-:W-:Y:S01]  /*2590*/  ISETP.GE.AND P0, PT, R9, c[0x0][0x27c], PT ;  /* 0x00009f0009007a0c */ /* 0x000fe20003f06270 */
[----:B-1----:R-:W1:Y:S11]  /*25a0*/  LDS.128 R20, [R134+0x6000] ;  /* 0x0060000086147984 */ /* 0x002e760000000c00 */
[----:B------:R-:W-:Y:S01]  /*25b0*/  @!UPT UIADD3 URZ, URZ, URZ, URZ ;  /* 0x0000003f3f3ff290 */ /* 0x000fe2000fffe03f */
[----:B------:R-:W-:Y:S02]  /*25c0*/  @!P0 SHF.R.U64 R42, R70, 0x10, R71 ;  /* 0x00000010462a8819 */ /* 0x000fe40000001247 */
[--C-:B------:R-:W-:Y:S02]  /*25d0*/  @!P0 SHF.R.U64 R38, R44, 0x10, R45.reuse ;  /* 0x000000102c268819 */ /* 0x100fe4000000122d */
[----:B------:R-:W-:Y:S02]  /*25e0*/  @!P0 PRMT R69, R69, 0x5410, R42 ;  /* 0x0000541045458816 */ /* 0x000fe4000000002a */
[----:B------:R-:W-:Y:S02]  /*25f0*/  @!P0 PRMT R35, R35, 0x5410, R38 ;  /* 0x0000541023238816 */ /* 0x000fe40000000026 */
[C---:B------:R-:W-:Y:S01]  /*2600*/  @!P0 LOP3.LUT R47, R69.reuse, 0xffff0000, RZ, 0xc0, !PT ;  /* 0xffff0000452f8812 */ /* 0x040fe200078ec0ff */
[----:B------:R-:W-:Y:S01]  /*2610*/  @!P0 IMAD.U32 R41, R69, 0x10000, RZ ;  /* 0x0001000045298824 */ /* 0x000fe200078e00ff */
[----:B------:R-:W-:Y:S01]  /*2620*/  @!P0 SHF.R.U32.HI R45, RZ, 0x10, R45 ;  /* 0x00000010ff2d8819 */ /* 0x000fe2000001162d */
[C---:B------:R-:W-:Y:S01]  /*2630*/  @!P0 IMAD.U32 R38, R35.reuse, 0x10000, RZ ;  /* 0x0001000023268824 */ /* 0x040fe200078e00ff */
[----:B------:R-:W-:Y:S02]  /*2640*/  @!P0 SHF.R.U32.HI R71, RZ, 0x10, R71 ;  /* 0x00000010ff478819 */ /* 0x000fe40000011647 */
[----:B------:R-:W-:Y:S02]  /*2650*/  @!P0 LOP3.LUT R35, R35, 0xffff0000, RZ, 0xc0, !PT ;  /* 0xffff000023238812 */ /* 0x000fe400078ec0ff */
[----:B------:R-:W-:Y:S02]  /*2660*/  @!P0 PRMT R34, R34, 0x5410, R45 ;  /* 0x0000541022228816 */ /* 0x000fe4000000002d */
[----:B------:R-:W-:Y:S01]  /*2670*/  @!P0 PRMT R68, R68, 0x5410, R71 ;  /* 0x0000541044448816 */ /* 0x000fe20000000047 */
[C---:B-1----:R-:W-:Y:S01]  /*2680*/  @!P0 IMAD.U32 R42, R21.reuse, 0x10000, RZ ;  /* 0x00010000152a8824 */ /* 0x042fe200078e00ff */
[C---:B------:R-:W-:Y:S02]  /*2690*/  @!P0 LOP3.LUT R39, R20.reuse, 0xffff0000, RZ, 0xc0, !PT ;  /* 0xffff000014278812 */ /* 0x040fe400078ec0ff */
[----:B------:R-:W-:Y:S02]  /*26a0*/  @!P0 LOP3.LUT R40, R21, 0xffff0000, RZ, 0xc0, !PT ;  /* 0xffff000015288812 */ /* 0x000fe400078ec0ff */
[----:B------:R-:W-:Y:S01]  /*26b0*/  @!P0 SHF.L.U32 R43, R20, 0x10, RZ ;  /* 0x00000010142b8819 */ /* 0x000fe200000006ff */
[----:B------:R-:W-:Y:S01]  /*26c0*/  @!P0 FMUL.FTZ R51, R39, R41 ;  /* 0x0000002927338220 */ /* 0x000fe20000410000 */
[----:B------:R-:W-:Y:S01]  /*26d0*/  @!P0 SHF.L.U32 R46, R22, 0x10, RZ ;  /* 0x00000010162e8819 */ /* 0x000fe200000006ff */
[----:B------:R-:W-:Y:S01]  /*26e0*/  @!P0 FMUL.FTZ R75, R40, R47 ;  /* 0x0000002f284b8220 */ /* 0x000fe20000410000 */
[----:B------:R-:W-:Y:S01]  /*26f0*/  @!P0 SHF.L.U32 R49, R23, 0x10, RZ ;  /* 0x0000001017318819 */ /* 0x000fe200000006ff */
        /* <DEDUP_REMOVED lines=10> */
[----:B------:R-:W-:Y:S02]  /*27a0*/  @!P0 IMAD.U32 R41, R68, 0x10000, RZ ;  /* 0x0001000044298824 */ /* 0x000fe400078e00ff */
        /* <DEDUP_REMOVED lines=17> */
[----:B------:R1:W-:Y:S02]  /*28c0*/  STG.E.128 [R72.64+0x40], R20 ;  /* 0x0000401448007986 */ /* 0x0003e4000c101d06 */
.L_x_65:
[----:B------:R-:W-:Y:S05]  /*28d0*/  BSYNC B0 ;  /* 0x0000000000007941 */ /* 0x000fea0003800000 */
.L_x_64:
        /* <DEDUP_REMOVED lines=56> */
.L_x_67:
[----:B------:R-:W-:Y:S05]  /*2c60*/  BSYNC B0 ;  /* 0x0000000000007941 */ /* 0x000fea0003800000 */
.L_x_66:
        /* <DEDUP_REMOVED lines=56> */
.L_x_69:
[----:B------:R-:W-:Y:S05]  /*2ff0*/  BSYNC B0 ;  /* 0x0000000000007941 */ /* 0x000fea0003800000 */
.L_x_68:
        /* <DEDUP_REMOVED lines=8> */
[----:B------:R-:W-:Y:S02]  /*3080*/  @!P0 SHF.R.U64 R25, R30, 0x10, R31 ;  /* 0x000000101e198819 */ /* 0x000fe4000000121f */
        /* <DEDUP_REMOVED lines=9> */
[----:B------:R-:W-:Y:S04]  /*3120*/  @!P0 PRMT R56, R56, 0x5410, R59 ;  /* 0x0000541038388816 */ /* 0x000fe8000000003b */
[----:B------:R-:W-:Y:S01]  /*3130*/  @!P0 LOP3.LUT R37, R56, 0xffff0000, RZ, 0xc0, !PT ;  /* 0xffff000038258812 */ /* 0x000fe200078ec0ff */
[C---:B-1----:R-:W-:Y:S01]  /*3140*/  @!P0 IMAD.U32 R35, R21.reuse, 0x10000, RZ ;  /* 0x0001000015238824 */ /* 0x042fe200078e00ff */
[----:B------:R-:W-:Y:S02]  /*3150*/  @!P0 LOP3.LUT R25, R21, 0xffff0000, RZ, 0xc0, !PT ;  /* 0xffff000015198812 */ /* 0x000fe400078ec0ff */
[C---:B------:R-:W-:Y:S02]  /*3160*/  @!P0 LOP3.LUT R29, R20.reuse, 0xffff0000, RZ, 0xc0, !PT ;  /* 0xffff0000141d8812 */ /* 0x040fe400078ec0ff */
[----:B------:R-:W-:Y:S01]  /*3170*/  @!P0 SHF.L.U32 R33, R20, 0x10, RZ ;  /* 0x0000001014218819 */ /* 0x000fe200000006ff */
[----:B------:R-:W-:Y:S01]  /*3180*/  @!P0 FMUL.FTZ R41, R25, R32 ;  /* 0x0000002019298220 */ /* 0x000fe20000410000 */
[----:B------:R-:W-:Y:S01]  /*3190*/  @!P0 SHF.L.U32 R34, R23, 0x10, RZ ;  /* 0x0000001017228819 */ /* 0x000fe200000006ff */
[C---:B------:R-:W-:Y:S02]  /*31a0*/  @!P0 FMUL.FTZ R39, R29.reuse, R28 ;  /* 0x0000001c1d278220 */ /* 0x040fe40000410000 */
[----:B------:R-:W-:Y:S02]  /*31b0*/  @!P0 FMUL.FTZ R0, R29, R24 ;  /* 0x000000181d008220 */ /* 0x000fe40000410000 */
[-C--:B------:R-:W-:Y:S01]  /*31c0*/  @!P0 FMUL.FTZ R2, R25, R8.reuse ;  /* 0x0000000819028220 */ /* 0x080fe20000410000 */
[----:B------:R-:W-:Y:S01]  /*31d0*/  @!P0 LOP3.LUT R25, R22, 0xffff0000, RZ, 0xc0, !PT ;  /* 0xffff000016198812 */ /* 0x000fe200078ec0ff */
[----:B------:R-:W-:Y:S02]  /*31e0*/  @!P0 FFMA.FTZ R41, R35, R8, -R41 ;  /* 0x0000000823298223 */ /* 0x000fe40000010829 */
[C---:B------:R-:W-:Y:S01]  /*31f0*/  @!P0 IMAD.U32 R8, R7.reuse, 0x10000, RZ ;  /* 0x0001000007088824 */ /* 0x040fe200078e00ff */
[----:B------:R-:W-:Y:S01]  /*3200*/  @!P0 LOP3.LUT R7, R7, 0xffff0000, RZ, 0xc0, !PT ;  /* 0xffff000007078812 */ /* 0x000fe200078ec0ff */
[----:B------:R-:W-:Y:S01]  /*3210*/  @!P0 FFMA.FTZ R39, R33, R24, -R39 ;  /* 0x0000001821278223 */ /* 0x000fe20000010827 */
[----:B------:R-:W-:Y:S01]  /*3220*/  @!P0 LOP3.LUT R24, R23, 0xffff0000, RZ, 0xc0, !PT ;  /* 0xffff000017188812 */ /* 0x000fe200078ec0ff */
[----:B------:R-:W-:Y:S01]  /*3230*/  @!P0 FFMA.FTZ R0, R28, R33, R0 ;  /* 0x000000211c008223 */ /* 0x000fe20000010000 */
[----:B------:R-:W-:Y:S01]  /*3240*/  @!P0 SHF.L.U32 R33, R22, 0x10, RZ ;  /* 0x0000001016218819 */ /* 0x000fe200000006ff */
[----:B------:R-:W-:Y:S02]  /*3250*/  @!P0 IMAD.U32 R28, R56, 0x10000, RZ ;  /* 0x00010000381c8824 */ /* 0x000fe400078e00ff */
[C---:B------:R-:W-:Y:S01]  /*3260*/  @!P0 FMUL.FTZ R3, R25.reuse, R8 ;  /* 0x0000000819038220 */ /* 0x040fe20000410000 */
        /* <DEDUP_REMOVED lines=17> */
.L_x_71:
[----:B------:R-:W-:Y:S05]  /*3380*/  BSYNC B0 ;  /* 0x0000000000007941 */ /* 0x000fea0003800000 */
.L_x_70:
[----:B------:R-:W-:Y:S11]  /*3390*/  ISETP.GE.AND P0, PT, R142, c[0x0][0x1d4], PT ;  /* 0x000075008e007a0c */ /* 0x000ff60003f06270 */
[----:B------:R-:W-:Y:S02]  /*33a0*/  @!UPT UIADD3 URZ, URZ, URZ, URZ ;  /* 0x0000003f3f3ff290 */ /* 0x000fe4000fffe03f */
        /* <DEDUP_REMOVED lines=18> */
[C---:B------:R-:W-:Y:S02]  /*34d0*/  @!P0 LOP3.LUT R8, R20.reuse, 0xffff0000, RZ, 0xc0, !PT ;  /* 0xffff000014088812 */ /* 0x040fe400078ec0ff */
[----:B------:R-:W-:Y:S02]  /*34e0*/  @!P0 LOP3.LUT R25, R21, 0xffff0000, RZ, 0xc0, !PT ;  /* 0xffff000015198812 */ /* 0x000fe400078ec0ff */
[----:B------:R-:W-:Y:S01]  /*34f0*/  @!P0 SHF.L.U32 R24, R20, 0x10, RZ ;  /* 0x0000001014188819 */ /* 0x000fe200000006ff */
[C---:B------:R-:W-:Y:S01]  /*3500*/  @!P0 FMUL.FTZ R35, R8.reuse, R29 ;  /* 0x0000001d08238220 */ /* 0x040fe20000410000 */
[----:B------:R-:W-:Y:S01]  /*3510*/  @!P0 SHF.L.U32 R30, R23, 0x10, RZ ;  /* 0x00000010171e8819 */ /* 0x000fe200000006ff */
[----:B------:R-:W-:Y:S02]  /*3520*/  @!P0 FMUL.FTZ R37, R25, R28 ;  /* 0x0000001c19258220 */ /* 0x000fe40000410000 */
[-C--:B------:R-:W-:Y:S01]  /*3530*/  @!P0 FMUL.FTZ R0, R8, R7.reuse ;  /* 0x0000000708008220 */ /* 0x080fe20000410000 */
[----:B------:R-:W-:Y:S01]  /*3540*/  @!P0 LOP3.LUT R8, R23, 0xffff0000, RZ, 0xc0, !PT ;  /* 0xffff000017088812 */ /* 0x000fe200078ec0ff */
[----:B------:R-:W-:Y:S01]  /*3550*/  @!P0 FFMA.FTZ R35, R24, R7, -R35 ;  /* 0x0000000718238223 */ /* 0x000fe20000010823 */
[C---:B------:R-:W-:Y:S01]  /*3560*/  @!P0 LOP3.LUT R7, R22.reuse, 0xffff0000, RZ, 0xc0, !PT ;  /* 0xffff000016078812 */ /* 0x040fe200078ec0ff */
[-C--:B------:R-:W-:Y:S02]  /*3570*/  @!P0 FMUL.FTZ R2, R25, R6.reuse ;  /* 0x0000000619028220 */ /* 0x080fe40000410000 */
[----:B------:R-:W-:Y:S02]  /*3580*/  @!P0 FFMA.FTZ R37, R31, R6, -R37 ;  /* 0x000000061f258223 */ /* 0x000fe40000010825 */
[C---:B------:R-:W-:Y:S01]  /*3590*/  @!P0 IMAD.U32 R6, R5.reuse, 0x10000, RZ ;  /* 0x0001000005068824 */ /* 0x040fe200078e00ff */
        /* <DEDUP_REMOVED lines=21> */
[----:B------:R1:W-:Y:S01]  /*36f0*/  STG.E.128 [R72.64+0x140], R20 ;  /* 0x0001401448007986 */ /* 0x0003e2000c101d06 */
[----:B------:R-:W-:-:S05]  /*3700*/  BRA `(.L_x_61) ;  /* 0x00001cc000007947 */ /* 0x000fca0003800000 */
.L_x_58:
        /* <DEDUP_REMOVED lines=37> */
[----:B------:R1:W5:Y:S04]  /*3960*/  @!P0 LDG.E.128 R40, [R26.64] ;  /* 0x000000061a288981 */ /* 0x000368000c1e1d00 */
[----:B------:R1:W5:Y:S01]  /*3970*/  @!P0 LDG.E.128 R52, [R2.64] ;  /* 0x0000000602348981 */ /* 0x000362000c1e1d00 */
[----:B------:R-:W-:Y:S11]  /*3980*/  ISETP.GE.AND P0, PT, R13, c[0x0][0x27c], PT ;  /* 0x00009f000d007a0c */ /* 0x000ff60003f06270 */
[----:B------:R-:W-:Y:S02]  /*3990*/  @!UPT UIADD3 URZ, URZ, URZ, URZ ;  /* 0x0000003f3f3ff290 */ /* 0x000fe4000fffe03f */
[----:B------:R1:W5:Y:S04]  /*39a0*/  @!P0 LDG.E.128 R28, [R26.64+0x40] ;  /* 0x000040061a1c8981 */ /* 0x000368000c1e1d00 */
[----:B------:R1:W5:Y:S01]  /*39b0*/  @!P0 LDG.E.128 R68, [R2.64+0x40] ;  /* 0x0000400602448981 */ /* 0x000362000c1e1d00 */
[----:B------:R-:W-:Y:S11]  /*39c0*/  ISETP.GE.AND P0, PT, R12, c[0x0][0x27c], PT ;  /* 0x00009f000c007a0c */ /* 0x000ff60003f06270 */
[----:B------:R-:W-:Y:S02]  /*39d0*/  @!UPT UIADD3 URZ, URZ, URZ, URZ ;  /* 0x0000003f3f3ff290 */ /* 0x000fe4000fffe03f */
[----:B------:R1:W5:Y:S04]  /*39e0*/  @!P0 LDG.E.128 R20, [R26.64+0x80] ;  /* 0x000080061a148981 */ /* 0x000368000c1e1d00 */
[----:B------:R1:W5:Y:S02]  /*39f0*/  @!P0 LDG.E.128 R64, [R2.64+0x80] ;  /* 0x0000800602408981 */ /* 0x000364000c1e1d00 */
.L_x_73:
[----:B------:R-:W-:Y:S05]  /*3a00*/  BSYNC B0 ;  /* 0x0000000000007941 */ /* 0x000fea0003800000 */
.L_x_72:
[----:B------:R-:W-:Y:S04]  /*3a10*/  IADD3 R149, P0, R168, R24, RZ ;  /* 0x00000018a8957210 */ /* 0x000fe80007f1e0ff */
[----:B------:R-:W-:Y:S01]  /*3a20*/  IADD3.X R96, R115, R96, RZ, P0, !PT ;  /* 0x0000006073607210 */ /* 0x000fe200007fe4ff */
[----:B------:R-:W-:-:S05]  /*3a30*/  @P1 BRA `(.L_x_61) ;  /* 0x0000199000001947 */ /* 0x000fca0003800000 */
[----:B------:R-:W-:Y:S01]  /*3a40*/  ISETP.GE.AND P0, PT, R18, c[0x0][0x1d4], PT ;  /* 0x0000750012007a0c */ /* 0x000fe20003f06270 */
[----:B-----5:R-:W-:Y:S01]  /*3a50*/  IMAD.MOV.U32 R4, RZ, RZ, R22 ;  /* 0x000000ffff047224 */ /* 0x020fe200078e0016 */
[----:B------:R-:W-:Y:S01]  /*3a60*/  BSSY B0, `(.L_x_74) ;  /* 0x0000098000007945 */ /* 0x000fe20003800000 */
[----:B-1----:R-:W-:Y:S02]  /*3a70*/  IMAD.MOV.U32 R3, RZ, RZ, R23 ;  /* 0x000000ffff037224 */ /* 0x002fe400078e0017 */
        /* <DEDUP_REMOVED lines=33> */
[CC--:B------:R-:W-:Y:S01]  /*3c90*/  IADD3 R173, P1, P0, R166.reuse, R149.reuse, R139 ;  /* 0x00000095a6ad7210 */ /* 0x0c0fe2000783e08b */
[----:B------:R-:W-:Y:S01]  /*3ca0*/  IMAD.MOV.U32 R48, RZ, RZ, R53 ;  /* 0x000000ffff307224 */ /* 0x000fe200078e0035 */
[----:B------:R-:W-:Y:S01]  /*3cb0*/  MOV R59, R54 ;  /* 0x00000036003b7202 */ /* 0x000fe20000000f00 */
[----:B------:R-:W-:Y:S01]  /*3cc0*/  IMAD.MOV.U32 R46, RZ, RZ, R42 ;  /* 0x000000ffff2e7224 */ /* 0x000fe200078e002a */
[CC--:B------:R-:W-:Y:S01]  /*3cd0*/  IADD3.X R172, R105.reuse, R96.reuse, R130, P1, P0 ;  /* 0x0000006069ac7210 */ /* 0x0c0fe20000fe0482 */
[----:B------:R-:W-:Y:S02]  /*3ce0*/  IMAD.MOV.U32 R63, RZ, RZ, R55 ;  /* 0x000000ffff3f7224 */ /* 0x000fe400078e0037 */
[----:B------:R-:W2:Y:S01]  /*3cf0*/  LDS.128 R72, [R129+0x6100] ;  /* 0x0061000081487984 */ /* 0x000ea20000000c00 */
[----:B------:R-:W-:Y:S02]  /*3d00*/  IMAD.MOV.U32 R50, RZ, RZ, R52 ;  /* 0x000000ffff327224 */ /* 0x000fe400078e0034 */
[--C-:B------:R-:W-:Y:S01]  /*3d10*/  IMAD.MOV.U32 R44, RZ, RZ, R41.reuse ;  /* 0x000000ffff2c7224 */ /* 0x100fe200078e0029 */
[----:B------:R-:W-:Y:S01]  /*3d20*/  @!P2 IADD3 R151, P1, P0, R166, R149, R136 ;  /* 0x00000095a697a210 */ /* 0x000fe2000783e088 */
[----:B------:R-:W-:Y:S03]  /*3d30*/  IMAD.MOV.U32 R45, RZ, RZ, R40 ;  /* 0x000000ffff2d7224 */ /* 0x000fe600078e0028 */
[----:B------:R-:W-:Y:S02]  /*3d40*/  @!P2 IADD3.X R100, R105, R96, R124, P1, P0 ;  /* 0x000000606964a210 */ /* 0x000fe40000fe047c */
[C---:B------:R-:W-:Y:S04]  /*3d50*/  LEA R174, P0, R173.reuse, c[0x0][0x1c8], 0x1 ;  /* 0x00007200adae7a11 */ /* 0x040fe800078008ff */
[----:B------:R-:W-:Y:S02]  /*3d60*/  LEA.HI.X R175, R173, c[0x0][0x1cc], R172, 0x1, P0 ;  /* 0x00007300adaf7a11 */ /* 0x000fe400000f0cac */
[C---:B------:R-:W-:Y:S04]  /*3d70*/  @!P2 LEA R172, P0, R151.reuse, c[0x0][0x1c8], 0x1 ;  /* 0x0000720097acaa11 */ /* 0x040fe800078008ff */
[----:B------:R-:W-:Y:S02]  /*3d80*/  @!P2 LEA.HI.X R173, R151, c[0x0][0x1cc], R100, 0x1, P0 ;  /* 0x0000730097adaa11 */ /* 0x000fe400000f0c64 */
[----:B------:R-:W-:Y:S11]  /*3d90*/  ISETP.GE.AND P0, PT, R18, c[0x0][0x27c], PT ;  /* 0x00009f0012007a0c */ /* 0x000ff60003f06270 */
[----:B------:R-:W-:Y:S02]  /*3da0*/  @!UPT UIADD3 URZ, URZ, URZ, URZ ;  /* 0x0000003f3f3ff290 */ /* 0x000fe4000fffe03f */
[----:B------:R-:W-:Y:S02]  /*3db0*/  @!P0 SHF.R.U32.HI R47, RZ, 0x10, R41 ;  /* 0x00000010ff2f8819 */ /* 0x000fe40000011629 */
[----:B------:R-:W-:Y:S02]  /*3dc0*/  @!P0 SHF.R.U64 R56, R54, 0x10, R55 ;  /* 0x0000001036388819 */ /* 0x000fe40000001237 */
[----:B------:R-:W-:Y:S02]  /*3dd0*/  @!P0 PRMT R44, R44, 0x5410, R47 ;  /* 0x000054102c2c8816 */ /* 0x000fe4000000002f */
[----:B-1----:R-:W-:Y:S02]  /*3de0*/  @!P0 SHF.L.U32 R47, R25, 0x10, RZ ;  /* 0x00000010192f8819 */ /* 0x002fe400000006ff */
[C---:B--2---:R-:W-:Y:S02]  /*3df0*/  @!P0 SHF.L.U32 R57, R74.reuse, 0x10, RZ ;  /* 0x000000104a398819 */ /* 0x044fe400000006ff */
[C---:B------:R-:W-:Y:S02]  /*3e00*/  @!P0 SHF.L.U32 R61, R75.reuse, 0x10, RZ ;  /* 0x000000104b3d8819 */ /* 0x040fe400000006ff */
[----:B------:R-:W-:Y:S02]  /*3e10*/  @!P0 LOP3.LUT R60, R75, 0xffff0000, RZ, 0xc0, !PT ;  /* 0xffff00004b3c8812 */ /* 0x000fe400078ec0ff */
[----:B------:R-:W-:Y:S02]  /*3e20*/  @!P0 PRMT R59, R59, 0x5410, R56 ;  /* 0x000054103b3b8816 */ /* 0x000fe40000000038 */
[----:B------:R-:W-:Y:S02]  /*3e30*/  @!P0 LOP3.LUT R56, R74, 0xffff0000, RZ, 0xc0, !PT ;  /* 0xffff00004a388812 */ /* 0x000fe400078ec0ff */
[----:B------:R-:W-:Y:S02]  /*3e40*/  @!P0 SHF.R.U32.HI R58, RZ, 0x10, R55 ;  /* 0x00000010ff3a8819 */ /* 0x000fe40000011637 */
[C---:B------:R-:W-:Y:S02]  /*3e50*/  @!P0 LOP3.LUT R55, R73.reuse, 0xffff0000, RZ, 0xc0, !PT ;  /* 0xffff000049378812 */ /* 0x040fe400078ec0ff */
[--C-:B------:R-:W-:Y:S02]  /*3e60*/  @!P0 SHF.R.U64 R51, R52, 0x10, R53.reuse ;  /* 0x0000001034338819 */ /* 0x100fe40000001235 */
[----:B------:R-:W-:Y:S02]  /*3e70*/  @!P0 SHF.R.U32.HI R53, RZ, 0x10, R53 ;  /* 0x00000010ff358819 */ /* 0x000fe40000011635 */
[----:B------:R-:W-:Y:S02]  /*3e80*/  @!P0 SHF.R.U64 R49, R42, 0x10, R43 ;  /* 0x000000102a318819 */ /* 0x000fe4000000122b */
[----:B------:R-:W-:Y:S01]  /*3e90*/  @!P0 PRMT R52, R48, 0x5410, R53 ;  /* 0x0000541030348816 */ /* 0x000fe20000000035 */
[----:B------:R-:W-:Y:S01]  /*3ea0*/  @!P0 IMAD.U32 R53, R73, 0x10000, RZ ;  /* 0x0001000049358824 */ /* 0x000fe200078e00ff */
[----:B------:R-:W-:Y:S02]  /*3eb0*/  @!P0 SHF.L.U32 R48, R72, 0x10, RZ ;  /* 0x0000001048308819 */ /* 0x000fe400000006ff */
[----:B------:R-:W-:Y:S02]  /*3ec0*/  @!P0 SHF.R.U32.HI R42, RZ, 0x10, R43 ;  /* 0x00000010ff2a8819 */ /* 0x000fe4000001162b */
[----:B------:R-:W-:Y:S01]  /*3ed0*/  @!P0 SHF.R.U64 R40, R40, 0x10, R41 ;  /* 0x0000001028288819 */ /* 0x000fe20000001229 */
[----:B------:R-:W-:Y:S01]  /*3ee0*/  IMAD.MOV.U32 R41, RZ, RZ, R43 ;  /* 0x000000ffff297224 */ /* 0x000fe200078e002b */
[----:B------:R-:W-:Y:S01]  /*3ef0*/  @!P0 PRMT R43, R46, 0x5410, R49 ;  /* 0x000054102e2b8816 */ /* 0x000fe20000000031 */
[----:B------:R-:W-:Y:S01]  /*3f00*/  @!P0 IMAD.U32 R46, R24, 0x10000, RZ ;  /* 0x00010000182e8824 */ /* 0x000fe200078e00ff */
[----:B------:R-:W-:Y:S02]  /*3f10*/  @!P0 PRMT R40, R45, 0x5410, R40 ;  /* 0x000054102d288816 */ /* 0x000fe40000000028 */
[----:B------:R-:W-:Y:S01]  /*3f20*/  @!P0 PRMT R41, R41, 0x5410, R42 ;  /* 0x0000541029298816 */ /* 0x000fe2000000002a */
[C---:B------:R-:W-:Y:S01]  /*3f30*/  @!P0 IMAD.U32 R42, R44.reuse, 0x10000, RZ ;  /* 0x000100002c2a8824 */ /* 0x040fe200078e00ff */
[----:B------:R-:W-:Y:S01]  /*3f40*/  @!P0 LOP3.LUT R44, R44, 0xffff0000, RZ, 0xc0, !PT ;  /* 0xffff00002c2c8812 */ /* 0x000fe200078ec0ff */
[----:B------:R-:W-:Y:S01]  /*3f50*/  @!P0 IMAD.U32 R45, R40, 0x10000, RZ ;  /* 0x00010000282d8824 */ /* 0x000fe200078e00ff */
[----:B------:R-:W-:Y:S01]  /*3f60*/  @!P0 PRMT R54, R50, 0x5410, R51 ;  /* 0x0000541032368816 */ /* 0x000fe20000000033 */
[C---:B------:R-:W-:Y:S01]  /*3f70*/  @!P0 IMAD.U32 R50, R52.reuse, 0x10000, RZ ;  /* 0x0001000034328824 */ /* 0x040fe200078e00ff */
[----:B------:R-:W-:Y:S01]  /*3f80*/  @!P0 LOP3.LUT R52, R52, 0xffff0000, RZ, 0xc0, !PT ;  /* 0xffff000034348812 */ /* 0x000fe200078ec0ff */
[----:B------:R-:W-:Y:S01]  /*3f90*/  @!P0 FMUL.FTZ R0, R46, R45 ;  /* 0x0000002d2e008220 */ /* 0x000fe20000410000 */
[----:B------:R-:W-:Y:S01]  /*3fa0*/  @!P0 PRMT R63, R63, 0x5410, R58 ;  /* 0x000054103f3f8816 */ /* 0x000fe2000000003a */
[----:B------:R-:W-:Y:S02]  /*3fb0*/  @!P0 IMAD.U32 R51, R54, 0x10000, RZ ;  /* 0x0001000036338824 */ /* 0x000fe400078e00ff */
[----:B------:R-:W-:Y:S02]  /*3fc0*/  @!P0 FMUL.FTZ R151, R47, R50 ;  /* 0x000000322f978220 */ /* 0x000fe40000410000 */
[----:B------:R-:W-:Y:S02]  /*3fd0*/  @!P0 FMUL.FTZ R100, R46, R51 ;  /* 0x000000332e648220 */ /* 0x000fe40000410000 */
[----:B------:R-:W-:Y:S01]  /*3fe0*/  @!P0 FFMA.FTZ R0, R51, R48, R0 ;  /* 0x0000003033008223 */ /* 0x000fe20000010000 */
[----:B------:R-:W-:Y:S01]  /*3ff0*/  @!P0 LOP3.LUT R51, R54, 0xffff0000, RZ, 0xc0, !PT ;  /* 0xffff000036338812 */ /* 0x000fe200078ec0ff */
[----:B------:R-:W-:Y:S01]  /*4000*/  @!P0 FFMA.FTZ R100, R48, R45, -R100 ;  /* 0x0000002d30648223 */ /* 0x000fe20000010864 */
[----:B------:R-:W-:Y:S01]  /*4010*/  @!P0 LOP3.LUT R48, R72, 0xffff0000, RZ, 0xc0, !PT ;  /* 0xffff000048308812 */ /* 0x000fe200078ec0ff */
[-C--:B------:R-:W-:Y:S01]  /*4020*/  @!P0 FMUL.FTZ R3, R47, R42.reuse ;  /* 0x0000002a2f038220 */ /* 0x080fe20000410000 */
[----:B------:R-:W-:Y:S01]  /*4030*/  @!P0 LOP3.LUT R47, R25, 0xffff0000, RZ, 0xc0, !PT ;  /* 0xffff0000192f8812 */ /* 0x000fe200078ec0ff */
[----:B------:R-:W-:Y:S01]  /*4040*/  @!P0 FFMA.FTZ R151, R53, R42, -R151 ;  /* 0x0000002a35978223 */ /* 0x000fe20000010897 */
[----:B------:R-:W-:Y:S01]  /*4050*/  @!P0 LOP3.LUT R42, R24, 0xffff0000, RZ, 0xc0, !PT ;  /* 0xffff0000182a8812 */ /* 0x000fe200078ec0ff */
[----:B------:R-:W-:Y:S01]  /*4060*/  @!P0 IMAD.U32 R54, R59, 0x10000, RZ ;  /* 0x000100003b368824 */ /* 0x000fe200078e00ff */
[----:B------:R-:W-:Y:S01]  /*4070*/  @!P0 LOP3.LUT R45, R40, 0xffff0000, RZ, 0xc0, !PT ;  /* 0xffff0000282d8812 */ /* 0x000fe200078ec0ff */
[C---:B------:R-:W-:Y:S01]  /*4080*/  @!P0 IMAD.U32 R40, R43.reuse, 0x10000, RZ ;  /* 0x000100002b288824 */ /* 0x040fe200078e00ff */
[----:B------:R-:W-:Y:S01]  /*4090*/  @!P0 LOP3.LUT R43, R43, 0xffff0000, RZ, 0xc0, !PT ;  /* 0xffff00002b2b8812 */ /* 0x000fe200078ec0ff */
[C---:B------:R-:W-:Y:S01]  /*40a0*/  @!P0 FMUL.FTZ R177, R42.reuse, R51 ;  /* 0x000000332ab18220 */ /* 0x040fe20000410000 */
[----:B------:R-:W-:Y:S01]  /*40b0*/  @!P0 LOP3.LUT R59, R59, 0xffff0000, RZ, 0xc0, !PT ;  /* 0xffff00003b3b8812 */ /* 0x000fe200078ec0ff */
[-C--:B------:R-:W-:Y:S01]  /*40c0*/  @!P0 FMUL.FTZ R2, R42, R45.reuse ;  /* 0x0000002d2a028220 */ /* 0x080fe20000410000 */
[----:B------:R-:W-:Y:S01]  /*40d0*/  @!P0 LOP3.LUT R42, R26, 0xffff0000, RZ, 0xc0, !PT ;  /* 0xffff00001a2a8812 */ /* 0x000fe200078ec0ff */
[----:B------:R-:W-:Y:S02]  /*40e0*/  @!P0 FFMA.FTZ R177, R48, R45, -R177 ;  /* 0x0000002d30b18223 */ /* 0x000fe400000108b1 */
[----:B------:R-:W-:Y:S02]  /*40f0*/  @!P0 IMAD.U32 R45, R26, 0x10000, RZ ;  /* 0x000100001a2d8824 */ /* 0x000fe400078e00ff */
[C---:B------:R-:W-:Y:S01]  /*4100*/  @!P0 FMUL.FTZ R179, R42.reuse, R59 ;  /* 0x0000003b2ab38220 */ /* 0x040fe20000410000 */
[----:B------:R-:W-:Y:S01]  /*4110*/  @!P0 F2FP.BF16.PACK_AB R100, R177, R100 ;  /* 0x00000064b164823e */ /* 0x000fe200000010ff */
[----:B------:R-:W-:Y:S02]  /*4120*/  @!P0 FMUL.FTZ R178, R45, R54 ;  /* 0x000000362db28220 */ /* 0x000fe40000410000 */
[-C--:B------:R-:W-:Y:S01]  /*4130*/  @!P0 FMUL.FTZ R6, R42, R43.reuse ;  /* 0x0000002b2a068220 */ /* 0x080fe20000410000 */
[----:B------:R-:W-:Y:S01]  /*4140*/  @!P0 MOV R72, R100 ;  /* 0x0000006400488202 */ /* 0x000fe20000000f00 */
[----:B------:R-:W-:Y:S01]  /*4150*/  @!P0 IMAD.U32 R58, R63, 0x10000, RZ ;  /* 0x000100003f3a8824 */ /* 0x000fe200078e00ff */
[----:B------:R-:W-:Y:S01]  /*4160*/  @!P0 LOP3.LUT R42, R27, 0xffff0000, RZ, 0xc0, !PT ;  /* 0xffff00001b2a8812 */ /* 0x000fe200078ec0ff */
[----:B------:R-:W-:Y:S01]  /*4170*/  @!P0 FFMA.FTZ R179, R56, R43, -R179 ;  /* 0x0000002b38b38223 */ /* 0x000fe200000108b3 */
[----:B------:R-:W-:Y:S01]  /*4180*/  @!P0 LOP3.LUT R63, R63, 0xffff0000, RZ, 0xc0, !PT ;  /* 0xffff00003f3f8812 */ /* 0x000fe200078ec0ff */
[----:B------:R-:W-:Y:S02]  /*4190*/  @!P0 IMAD.U32 R43, R27, 0x10000, RZ ;  /* 0x000100001b2b8824 */ /* 0x000fe400078e00ff */
[C---:B------:R-:W-:Y:S02]  /*41a0*/  @!P0 FMUL.FTZ R176, R47.reuse, R52 ;  /* 0x000000342fb08220 */ /* 0x040fe40000410000 */
[----:B------:R-:W-:Y:S02]  /*41b0*/  @!P0 FMUL.FTZ R4, R47, R44 ;  /* 0x0000002c2f048220 */ /* 0x000fe40000410000 */
[-C--:B------:R-:W-:Y:S02]  /*41c0*/  @!P0 FMUL.FTZ R5, R45, R40.reuse ;  /* 0x000000282d058220 */ /* 0x080fe40000410000 */
[----:B------:R-:W-:Y:S02]  /*41d0*/  @!P0 FFMA.FTZ R178, R57, R40, -R178 ;  /* 0x0000002839b28223 */ /* 0x000fe400000108b2 */
[C---:B------:R-:W-:Y:S01]  /*41e0*/  @!P0 IMAD.U32 R40, R41.reuse, 0x10000, RZ ;  /* 0x0001000029288824 */ /* 0x040fe200078e00ff */
[----:B------:R-:W-:Y:S01]  /*41f0*/  @!P0 LOP3.LUT R41, R41, 0xffff0000, RZ, 0xc0, !PT ;  /* 0xffff000029298812 */ /* 0x000fe200078ec0ff */
[----:B------:R-:W-:Y:S01]  /*4200*/  @!P0 FFMA.FTZ R2, R51, R48, R2 ;  /* 0x0000003033028223 */ /* 0x000fe20000010002 */
[----:B------:R-:W-:Y:S01]  /*4210*/  @!P0 F2FP.BF16.PACK_AB R178, R179, R178 ;  /* 0x000000b2b3b2823e */ /* 0x000fe200000010ff */
[----:B------:R-:W-:Y:S02]  /*4220*/  @!P0 FMUL.FTZ R181, R43, R58 ;  /* 0x0000003a2bb58220 */ /* 0x000fe40000410000 */
[----:B------:R-:W-:Y:S01]  /*4230*/  @!P0 FMUL.FTZ R180, R42, R63 ;  /* 0x0000003f2ab48220 */ /* 0x000fe20000410000 */
[----:B------:R-:W-:Y:S01]  /*4240*/  @!P0 F2FP.BF16.PACK_AB R100, R2, R0 ;  /* 0x000000000264823e */ /* 0x000fe200000010ff */
[----:B------:R-:W-:Y:S02]  /*4250*/  @!P0 FFMA.FTZ R3, R50, R53, R3 ;  /* 0x0000003532038223 */ /* 0x000fe40000010003 */
[----:B------:R-:W-:Y:S02]  /*4260*/  @!P0 FFMA.FTZ R176, R55, R44, -R176 ;  /* 0x0000002c37b08223 */ /* 0x000fe400000108b0 */
[----:B------:R-:W-:Y:S02]  /*4270*/  @!P0 FFMA.FTZ R4, R52, R55, R4 ;  /* 0x0000003734048223 */ /* 0x000fe40000010004 */
[-C--:B------:R-:W-:Y:S01]  /*4280*/  @!P0 FFMA.FTZ R181, R61, R40.reuse, -R181 ;  /* 0x000000283db58223 */ /* 0x080fe200000108b5 */
[----:B------:R-:W-:Y:S01]  /*4290*/  @!P0 F2FP.BF16.PACK_AB R151, R176, R151 ;  /* 0x00000097b097823e */ /* 0x000fe200000010ff */
[----:B------:R-:W-:Y:S02]  /*42a0*/  @!P0 FFMA.FTZ R180, R60, R41, -R180 ;  /* 0x000000293cb48223 */ /* 0x000fe400000108b4 */
[----:B------:R-:W-:Y:S02]  /*42b0*/  @!P0 FMUL.FTZ R7, R43, R40 ;  /* 0x000000282b078220 */ /* 0x000fe40000410000 */
[----:B------:R-:W-:Y:S01]  /*42c0*/  @!P0 FFMA.FTZ R5, R54, R57, R5 ;  /* 0x0000003936058223 */ /* 0x000fe20000010005 */
[----:B------:R-:W-:Y:S01]  /*42d0*/  @!P0 F2FP.BF16.PACK_AB R181, R180, R181 ;  /* 0x000000b5b4b5823e */ /* 0x000fe200000010ff */
[----:B------:R-:W-:Y:S02]  /*42e0*/  @!P0 FMUL.FTZ R8, R42, R41 ;  /* 0x000000292a088220 */ /* 0x000fe40000410000 */
[----:B------:R-:W-:Y:S01]  /*42f0*/  @!P0 FFMA.FTZ R6, R59, R56, R6 ;  /* 0x000000383b068223 */ /* 0x000fe20000010006 */
[----:B------:R-:W-:Y:S01]  /*4300*/  @!P0 MOV R75, R181 ;  /* 0x000000b5004b8202 */ /* 0x000fe20000000f00 */
[----:B------:R-:W-:Y:S02]  /*4310*/  @!P0 FFMA.FTZ R7, R58, R61, R7 ;  /* 0x0000003d3a078223 */ /* 0x000fe40000010007 */
[----:B------:R-:W-:Y:S01]  /*4320*/  @!P0 FFMA.FTZ R8, R63, R60, R8 ;  /* 0x0000003c3f088223 */ /* 0x000fe20000010008 */
[----:B------:R-:W-:Y:S01]  /*4330*/  @!P0 F2FP.BF16.PACK_AB R176, R6, R5 ;  /* 0x0000000506b0823e */ /* 0x000fe200000010ff */
[----:B------:R-:W-:Y:S01]  /*4340*/  @!P0 IMAD.MOV.U32 R73, RZ, RZ, R151 ;  /* 0x000000ffff498224 */ /* 0x000fe200078e0097 */
[----:B------:R-:W-:Y:S01]  /*4350*/  @!P0 F2FP.BF16.PACK_AB R151, R4, R3 ;  /* 0x000000030497823e */ /* 0x000fe200000010ff */
[----:B------:R-:W-:Y:S01]  /*4360*/  @!P0 IMAD.MOV.U32 R74, RZ, RZ, R178 ;  /* 0x000000ffff4a8224 */ /* 0x000fe200078e00b2 */
[----:B------:R-:W-:Y:S01]  /*4370*/  @!P0 F2FP.BF16.PACK_AB R177, R8, R7 ;  /* 0x0000000708b1823e */ /* 0x000fe200000010ff */
[----:B------:R-:W-:Y:S01]  /*4380*/  @!P0 IMAD.MOV.U32 R24, RZ, RZ, R100 ;  /* 0x000000ffff188224 */ /* 0x000fe200078e0064 */
[----:B------:R-:W-:Y:S01]  /*4390*/  @!P0 MOV R26, R176 ;  /* 0x000000b0001a8202 */ /* 0x000fe20000000f00 */
[----:B------:R-:W-:Y:S01]  /*43a0*/  @!P0 IMAD.MOV.U32 R25, RZ, RZ, R151 ;  /* 0x000000ffff198224 */ /* 0x000fe200078e0097 */
[----:B------:R1:W-:Y:S01]  /*43b0*/  STG.E.128 [R174.64], R72 ;  /* 0x00000048ae007986 */ /* 0x0003e2000c101d06 */
[----:B------:R-:W-:Y:S07]  /*43c0*/  @!P0 IMAD.MOV.U32 R27, RZ, RZ, R177 ;  /* 0x000000ffff1b8224 */ /* 0x000fee00078e00b1 */
[----:B------:R1:W-:Y:S02]  /*43d0*/  @!P2 STG.E.128 [R172.64], R24 ;  /* 0x00000018ac00a986 */ /* 0x0003e4000c101d06 */
.L_x_75:
[----:B------:R-:W-:Y:S05]  /*43e0*/  BSYNC B0 ;  /* 0x0000000000007941 */ /* 0x000fea0003800000 */
.L_x_74:
[----:B------:R-:W-:Y:S01]  /*43f0*/  ISETP.GE.AND P0, PT, R13, c[0x0][0x1d4], PT ;  /* 0x000075000d007a0c */ /* 0x000fe20003f06270 */
[----:B------:R-:W-:Y:S01]  /*4400*/  @!UPT UIADD3 URZ, URZ, URZ, URZ ;  /* 0x0000003f3f3ff290 */ /* 0x000fe2000fffe03f */
[----:B------:R-:W-:Y:S11]  /*4410*/  BSSY B0, `(.L_x_76) ;  /* 0x0000071000007945 */ /* 0x000ff60003800000 */
[----:B------:R-:W-:-:S05]  /*4420*/  @P0 BRA `(.L_x_77) ;  /* 0x000006f000000947 */ /* 0x000fca0003800000 */
[----:B------:R-:W-:Y:S01]  /*4430*/  ISETP.GE.AND P2, PT, R132, c[0x0][0x1d4], PT ;  /* 0x0000750084007a0c */ /* 0x000fe20003f46270 */
[----:B-1----:R-:W1:Y:S01]  /*4440*/  LDS.128 R24, [R123+0x6100] ;  /* 0x006100007b187984 */ /* 0x002e620000000c00 */
[CC--:B------:R-:W-:Y:S04]  /*4450*/  IADD3 R63, P1, P0, R166.reuse, R149.reuse, R138 ;  /* 0x00000095a63f7210 */ /* 0x0c0fe8000783e08a */
[CC--:B------:R-:W-:Y:S03]  /*4460*/  IADD3.X R60, R105.reuse, R96.reuse, R128, P1, P0 ;  /* 0x00000060693c7210 */ /* 0x0c0fe60000fe0480 */
[----:B------:R-:W2:Y:S04]  /*4470*/  LDS.128 R56, [R125+0x6100] ;  /* 0x006100007d387984 */ /* 0x000ea80000000c00 */
[----:B------:R-:W-:Y:S04]  /*4480*/  @!P2 IADD3 R61, P1, P0, R166, R149, R132 ;  /* 0x00000095a63da210 */ /* 0x000fe8000783e084 */
[----:B------:R-:W-:Y:S02]  /*4490*/  @!P2 IADD3.X R54, R105, R96, R122, P1, P0 ;  /* 0x000000606936a210 */ /* 0x000fe40000fe047a */
[C---:B------:R-:W-:Y:S04]  /*44a0*/  LEA R72, P0, R63.reuse, c[0x0][0x1c8], 0x1 ;  /* 0x000072003f487a11 */ /* 0x040fe800078008ff */
[----:B------:R-:W-:Y:S02]  /*44b0*/  LEA.HI.X R73, R63, c[0x0][0x1cc], R60, 0x1, P0 ;  /* 0x000073003f497a11 */ /* 0x000fe400000f0c3c */
[C---:B------:R-:W-:Y:S04]  /*44c0*/  @!P2 LEA R60, P0, R61.reuse, c[0x0][0x1c8], 0x1 ;  /* 0x000072003d3caa11 */ /* 0x040fe800078008ff */
[----:B------:R-:W-:Y:S02]  /*44d0*/  @!P2 LEA.HI.X R61, R61, c[0x0][0x1cc], R54, 0x1, P0 ;  /* 0x000073003d3daa11 */ /* 0x000fe400000f0c36 */
[----:B------:R-:W-:Y:S11]  /*44e0*/  ISETP.GE.AND P0, PT, R13, c[0x0][0x27c], PT ;  /* 0x00009f000d007a0c */ /* 0x000ff60003f06270 */
[----:B------:R-:W-:Y:S02]  /*44f0*/  @!UPT UIADD3 URZ, URZ, URZ, URZ ;  /* 0x0000003f3f3ff290 */ /* 0x000fe4000fffe03f */
[----:B------:R-:W-:Y:S02]  /*4500*/  @!P0 SHF.R.U64 R30, R30, 0x10, R31 ;  /* 0x000000101e1e8819 */ /* 0x000fe4000000121f */
[----:B------:R-:W-:Y:S02]  /*4510*/  @!P0 SHF.R.U32.HI R45, RZ, 0x10, R71 ;  /* 0x00000010ff2d8819 */ /* 0x000fe40000011647 */
[----:B------:R-:W-:Y:S01]  /*4520*/  @!P0 PRMT R39, R39, 0x5410, R30 ;  /* 0x0000541027278816 */ /* 0x000fe2000000001e */
[----:B-1----:R-:W-:Y:S01]  /*4530*/  @!P0 IMAD.U32 R30, R24, 0x10000, RZ ;  /* 0x00010000181e8824 */ /* 0x002fe200078e00ff */
[----:B--2---:R-:W-:Y:S01]  /*4540*/  @!P0 LOP3.LUT R47, R57, 0xffff0000, RZ, 0xc0, !PT ;  /* 0xffff0000392f8812 */ /* 0x004fe200078ec0ff */
[----:B------:R-:W-:Y:S01]  /*4550*/  @!P0 IMAD.U32 R40, R56, 0x10000, RZ ;  /* 0x0001000038288824 */ /* 0x000fe200078e00ff */
[----:B------:R-:W-:Y:S01]  /*4560*/  @!P0 LOP3.LUT R55, R59, 0xffff0000, RZ, 0xc0, !PT ;  /* 0xffff00003b378812 */ /* 0x000fe200078ec0ff */
[----:B------:R-:W-:Y:S01]  /*4570*/  @!P0 IMAD.U32 R44, R57, 0x10000, RZ ;  /* 0x00010000392c8824 */ /* 0x000fe200078e00ff */
[C---:B------:R-:W-:Y:S01]  /*4580*/  @!P0 LOP3.LUT R51, R58.reuse, 0xffff0000, RZ, 0xc0, !PT ;  /* 0xffff00003a338812 */ /* 0x040fe200078ec0ff */
[----:B------:R-:W-:Y:S01]  /*4590*/  @!P0 IMAD.U32 R52, R59, 0x10000, RZ ;  /* 0x000100003b348824 */ /* 0x000fe200078e00ff */
[----:B------:R-:W-:Y:S01]  /*45a0*/  @!P0 SHF.R.U32.HI R41, RZ, 0x10, R31 ;  /* 0x00000010ff298819 */ /* 0x000fe2000001161f */
[----:B------:R-:W-:Y:S01]  /*45b0*/  @!P0 IMAD.U32 R48, R58, 0x10000, RZ ;  /* 0x000100003a308824 */ /* 0x000fe200078e00ff */
[----:B------:R-:W-:Y:S02]  /*45c0*/  @!P0 LOP3.LUT R31, R24, 0xffff0000, RZ, 0xc0, !PT ;  /* 0xffff0000181f8812 */ /* 0x000fe400078ec0ff */
[----:B------:R-:W-:Y:S02]  /*45d0*/  @!P0 PRMT R80, R80, 0x5410, R45 ;  /* 0x0000541050508816 */ /* 0x000fe4000000002d */
[----:B------:R-:W-:Y:S02]  /*45e0*/  @!P0 LOP3.LUT R45, R56, 0xffff0000, RZ, 0xc0, !PT ;  /* 0xffff0000382d8812 */ /* 0x000fe400078ec0ff */
[C---:B------:R-:W-:Y:S01]  /*45f0*/  @!P0 LOP3.LUT R53, R80.reuse, 0xffff0000, RZ, 0xc0, !PT ;  /* 0xffff000050358812 */ /* 0x040fe200078ec0ff */
[----:B------:R-:W-:Y:S01]  /*4600*/  @!P0 IMAD.U32 R50, R80, 0x10000, RZ ;  /* 0x0001000050328824 */ /* 0x000fe200078e00ff */
[----:B------:R-:W-:Y:S02]  /*4610*/  @!P0 SHF.R.U64 R28, R28, 0x10, R29 ;  /* 0x000000101c1c8819 */ /* 0x000fe4000000121d */
[----:B------:R-:W-:Y:S02]  /*4620*/  @!P0 SHF.R.U64 R43, R68, 0x10, R69 ;  /* 0x00000010442b8819 */ /* 0x000fe40000001245 */
[----:B------:R-:W-:Y:S02]  /*4630*/  @!P0 PRMT R37, R37, 0x5410, R28 ;  /* 0x0000541025258816 */ /* 0x000fe4000000001c */
[----:B------:R-:W-:Y:S02]  /*4640*/  @!P0 SHF.R.U32.HI R29, RZ, 0x10, R29 ;  /* 0x00000010ff1d8819 */ /* 0x000fe4000001161d */
[C---:B------:R-:W-:Y:S02]  /*4650*/  @!P0 LOP3.LUT R28, R37.reuse, 0xffff0000, RZ, 0xc0, !PT ;  /* 0xffff0000251c8812 */ /* 0x040fe400078ec0ff */
[----:B------:R-:W-:Y:S02]  /*4660*/  @!P0 PRMT R82, R82, 0x5410, R43 ;  /* 0x0000541052528816 */ /* 0x000fe4000000002b */
[----:B------:R-:W-:Y:S01]  /*4670*/  @!P0 PRMT R36, R36, 0x5410, R29 ;  /* 0x0000541024248816 */ /* 0x000fe2000000001d */
[----:B------:R-:W-:Y:S01]  /*4680*/  @!P0 IMAD.U32 R29, R37, 0x10000, RZ ;  /* 0x00010000251d8824 */ /* 0x000fe200078e00ff */
[C---:B------:R-:W-:Y:S01]  /*4690*/  @!P0 LOP3.LUT R42, R82.reuse, 0xffff0000, RZ, 0xc0, !PT ;  /* 0xffff0000522a8812 */ /* 0x040fe200078ec0ff */
[----:B------:R-:W-:Y:S01]  /*46a0*/  @!P0 IMAD.U32 R43, R82, 0x10000, RZ ;  /* 0x00010000522b8824 */ /* 0x000fe200078e00ff */
[----:B------:R-:W-:Y:S01]  /*46b0*/  @!P0 PRMT R38, R38, 0x5410, R41 ;  /* 0x0000541026268816 */ /* 0x000fe20000000029 */
[C---:B------:R-:W-:Y:S01]  /*46c0*/  @!P0 FMUL.FTZ R0, R30.reuse, R29 ;  /* 0x0000001d1e008220 */ /* 0x040fe20000410000 */
[----:B------:R-:W-:Y:S01]  /*46d0*/  @!P0 SHF.R.U32.HI R68, RZ, 0x10, R69 ;  /* 0x00000010ff448819 */ /* 0x000fe20000011645 */
[----:B------:R-:W-:Y:S01]  /*46e0*/  @!P0 FMUL.FTZ R54, R30, R43 ;  /* 0x0000002b1e368220 */ /* 0x000fe20000410000 */
[----:B------:R-:W-:Y:S01]  /*46f0*/  @!P0 SHF.R.U64 R70, R70, 0x10, R71 ;  /* 0x0000001046468819 */ /* 0x000fe20000001247 */
[----:B------:R-:W-:Y:S01]  /*4700*/  @!P0 FMUL.FTZ R63, R31, R42 ;  /* 0x0000002a1f3f8220 */ /* 0x000fe20000410000 */
[----:B------:R-:W-:Y:S01]  /*4710*/  @!P0 PRMT R81, R81, 0x5410, R68 ;  /* 0x0000541051518816 */ /* 0x000fe20000000044 */
[----:B------:R-:W-:Y:S01]  /*4720*/  @!P0 FFMA.FTZ R0, R43, R40, R0 ;  /* 0x000000282b008223 */ /* 0x000fe20000010000 */
[----:B------:R-:W-:Y:S01]  /*4730*/  @!P0 PRMT R79, R79, 0x5410, R70 ;  /* 0x000054104f4f8816 */ /* 0x000fe20000000046 */
[-C--:B------:R-:W-:Y:S01]  /*4740*/  @!P0 FMUL.FTZ R2, R31, R28.reuse ;  /* 0x0000001c1f028220 */ /* 0x080fe20000410000 */
[----:B------:R-:W-:Y:S01]  /*4750*/  @!P0 LOP3.LUT R31, R25, 0xffff0000, RZ, 0xc0, !PT ;  /* 0xffff0000191f8812 */ /* 0x000fe200078ec0ff */
[----:B------:R-:W-:Y:S01]  /*4760*/  @!P0 FFMA.FTZ R54, R40, R29, -R54 ;  /* 0x0000001d28368223 */ /* 0x000fe20000010836 */
[----:B------:R-:W-:Y:S01]  /*4770*/  @!P0 LOP3.LUT R43, R81, 0xffff0000, RZ, 0xc0, !PT ;  /* 0xffff0000512b8812 */ /* 0x000fe200078ec0ff */
[----:B------:R-:W-:Y:S01]  /*4780*/  @!P0 IMAD.U32 R30, R25, 0x10000, RZ ;  /* 0x00010000191e8824 */ /* 0x000fe200078e00ff */
[----:B------:R-:W-:Y:S01]  /*4790*/  @!P0 SHF.L.U32 R40, R81, 0x10, RZ ;  /* 0x0000001051288819 */ /* 0x000fe200000006ff */
[----:B------:R-:W-:Y:S01]  /*47a0*/  @!P0 FFMA.FTZ R63, R45, R28, -R63 ;  /* 0x0000001c2d3f8223 */ /* 0x000fe2000001083f */
[C---:B------:R-:W-:Y:S01]  /*47b0*/  @!P0 LOP3.LUT R28, R36.reuse, 0xffff0000, RZ, 0xc0, !PT ;  /* 0xffff0000241c8812 */ /* 0x040fe200078ec0ff */
[----:B------:R-:W-:Y:S01]  /*47c0*/  @!P0 IMAD.U32 R29, R36, 0x10000, RZ ;  /* 0x00010000241d8824 */ /* 0x000fe200078e00ff */
[----:B------:R-:W-:Y:S01]  /*47d0*/  @!P0 LOP3.LUT R49, R79, 0xffff0000, RZ, 0xc0, !PT ;  /* 0xffff00004f318812 */ /* 0x000fe200078ec0ff */
[----:B------:R-:W-:Y:S01]  /*47e0*/  @!P0 FMUL.FTZ R75, R31, R43 ;  /* 0x0000002b1f4b8220 */ /* 0x000fe20000410000 */
[----:B------:R-:W-:Y:S01]  /*47f0*/  @!P0 F2FP.BF16.PACK_AB R54, R63, R54 ;  /* 0x000000363f36823e */ /* 0x000fe200000010ff */
[C---:B------:R-:W-:Y:S02]  /*4800*/  @!P0 FMUL.FTZ R74, R30.reuse, R40 ;  /* 0x000000281e4a8220 */ /* 0x040fe40000410000 */
[-C--:B------:R-:W-:Y:S01]  /*4810*/  @!P0 FMUL.FTZ R3, R30, R29.reuse ;  /* 0x0000001d1e038220 */ /* 0x080fe20000410000 */
[----:B------:R-:W-:Y:S01]  /*4820*/  @!P0 MOV R56, R54 ;  /* 0x0000003600388202 */ /* 0x000fe20000000f00 */
[-C--:B------:R-:W-:Y:S01]  /*4830*/  @!P0 FMUL.FTZ R4, R31, R28.reuse ;  /* 0x0000001c1f048220 */ /* 0x080fe20000410000 */
[----:B------:R-:W-:Y:S01]  /*4840*/  @!P0 LOP3.LUT R31, R27, 0xffff0000, RZ, 0xc0, !PT ;  /* 0xffff00001b1f8812 */ /* 0x000fe200078ec0ff */
[----:B------:R-:W-:Y:S01]  /*4850*/  @!P0 FFMA.FTZ R75, R47, R28, -R75 ;  /* 0x0000001c2f4b8223 */ /* 0x000fe2000001084b */
[----:B------:R-:W-:Y:S01]  /*4860*/  @!P0 LOP3.LUT R28, R38, 0xffff0000, RZ, 0xc0, !PT ;  /* 0xffff0000261c8812 */ /* 0x000fe200078ec0ff */
[----:B------:R-:W-:Y:S02]  /*4870*/  @!P0 IMAD.U32 R30, R27, 0x10000, RZ ;  /* 0x000100001b1e8824 */ /* 0x000fe400078e00ff */
[----:B------:R-:W-:Y:S01]  /*4880*/  @!P0 FFMA.FTZ R74, R44, R29, -R74 ;  /* 0x0000001d2c4a8223 */ /* 0x000fe2000001084a */
[----:B------:R-:W-:Y:S01]  /*4890*/  @!P0 SHF.L.U32 R29, R38, 0x10, RZ ;  /* 0x00000010261d8819 */ /* 0x000fe200000006ff */
[----:B------:R-:W-:Y:S02]  /*48a0*/  @!P0 FMUL.FTZ R100, R30, R50 ;  /* 0x000000321e648220 */ /* 0x000fe40000410000 */
[----:B------:R-:W-:Y:S01]  /*48b0*/  @!P0 FMUL.FTZ R151, R31, R53 ;  /* 0x000000351f978220 */ /* 0x000fe20000410000 */
[----:B------:R-:W-:Y:S01]  /*48c0*/  @!P0 F2FP.BF16.PACK_AB R75, R75, R74 ;  /* 0x0000004a4b4b823e */ /* 0x000fe200000010ff */
[-C--:B------:R-:W-:Y:S01]  /*48d0*/  @!P0 FMUL.FTZ R8, R31, R28.reuse ;  /* 0x0000001c1f088220 */ /* 0x080fe20000410000 */
[----:B------:R-:W-:Y:S01]  /*48e0*/  @!P0 LOP3.LUT R31, R26, 0xffff0000, RZ, 0xc0, !PT ;  /* 0xffff00001a1f8812 */ /* 0x000fe200078ec0ff */
[-C--:B------:R-:W-:Y:S02]  /*48f0*/  @!P0 FMUL.FTZ R7, R30, R29.reuse ;  /* 0x0000001d1e078220 */ /* 0x080fe40000410000 */
[----:B------:R-:W-:Y:S02]  /*4900*/  @!P0 IMAD.U32 R30, R26, 0x10000, RZ ;  /* 0x000100001a1e8824 */ /* 0x000fe400078e00ff */
[----:B------:R-:W-:Y:S02]  /*4910*/  @!P0 IMAD.U32 R46, R79, 0x10000, RZ ;  /* 0x000100004f2e8824 */ /* 0x000fe400078e00ff */
[----:B------:R-:W-:Y:S02]  /*4920*/  @!P0 FFMA.FTZ R100, R52, R29, -R100 ;  /* 0x0000001d34648223 */ /* 0x000fe40000010864 */
[----:B------:R-:W-:Y:S02]  /*4930*/  @!P0 IMAD.U32 R29, R39, 0x10000, RZ ;  /* 0x00010000271d8824 */ /* 0x000fe400078e00ff */
[----:B------:R-:W-:Y:S01]  /*4940*/  @!P0 FFMA.FTZ R151, R55, R28, -R151 ;  /* 0x0000001c37978223 */ /* 0x000fe20000010897 */
[----:B------:R-:W-:Y:S01]  /*4950*/  @!P0 LOP3.LUT R28, R39, 0xffff0000, RZ, 0xc0, !PT ;  /* 0xffff0000271c8812 */ /* 0x000fe200078ec0ff */
[----:B------:R-:W-:Y:S02]  /*4960*/  @!P0 FMUL.FTZ R173, R30, R46 ;  /* 0x0000002e1ead8220 */ /* 0x000fe40000410000 */
[----:B------:R-:W-:Y:S01]  /*4970*/  @!P0 FMUL.FTZ R172, R31, R49 ;  /* 0x000000311fac8220 */ /* 0x000fe20000410000 */
[----:B------:R-:W-:Y:S01]  /*4980*/  @!P0 F2FP.BF16.PACK_AB R100, R151, R100 ;  /* 0x000000649764823e */ /* 0x000fe200000010ff */
[----:B------:R-:W-:Y:S02]  /*4990*/  @!P0 FFMA.FTZ R2, R42, R45, R2 ;  /* 0x0000002d2a028223 */ /* 0x000fe40000010002 */
[-C--:B------:R-:W-:Y:S02]  /*49a0*/  @!P0 FMUL.FTZ R5, R30, R29.reuse ;  /* 0x0000001d1e058220 */ /* 0x080fe40000410000 */
[----:B------:R-:W-:Y:S01]  /*49b0*/  @!P0 FFMA.FTZ R3, R40, R44, R3 ;  /* 0x0000002c28038223 */ /* 0x000fe20000010003 */
[----:B------:R-:W-:Y:S01]  /*49c0*/  @!P0 F2FP.BF16.PACK_AB R54, R2, R0 ;  /* 0x000000000236823e */ /* 0x000fe200000010ff */
[----:B------:R-:W-:Y:S02]  /*49d0*/  @!P0 FFMA.FTZ R173, R48, R29, -R173 ;  /* 0x0000001d30ad8223 */ /* 0x000fe400000108ad */
[-C--:B------:R-:W-:Y:S02]  /*49e0*/  @!P0 FMUL.FTZ R6, R31, R28.reuse ;  /* 0x0000001c1f068220 */ /* 0x080fe40000410000 */
[----:B------:R-:W-:Y:S02]  /*49f0*/  @!P0 FFMA.FTZ R172, R51, R28, -R172 ;  /* 0x0000001c33ac8223 */ /* 0x000fe400000108ac */
[----:B------:R-:W-:Y:S02]  /*4a00*/  @!P0 FFMA.FTZ R4, R43, R47, R4 ;  /* 0x0000002f2b048223 */ /* 0x000fe40000010004 */
[----:B------:R-:W-:Y:S01]  /*4a10*/  @!P0 FFMA.FTZ R5, R46, R48, R5 ;  /* 0x000000302e058223 */ /* 0x000fe20000010005 */
[----:B------:R-:W-:Y:S01]  /*4a20*/  @!P0 F2FP.BF16.PACK_AB R173, R172, R173 ;  /* 0x000000adacad823e */ /* 0x000fe200000010ff */
[----:B------:R-:W-:Y:S01]  /*4a30*/  @!P0 FFMA.FTZ R6, R49, R51, R6 ;  /* 0x0000003331068223 */ /* 0x000fe20000010006 */
[----:B------:R-:W-:Y:S01]  /*4a40*/  @!P0 F2FP.BF16.PACK_AB R63, R4, R3 ;  /* 0x00000003043f823e */ /* 0x000fe200000010ff */
[----:B------:R-:W-:Y:S02]  /*4a50*/  @!P0 FFMA.FTZ R7, R50, R52, R7 ;  /* 0x0000003432078223 */ /* 0x000fe40000010007 */
[----:B------:R-:W-:Y:S01]  /*4a60*/  @!P0 FFMA.FTZ R8, R53, R55, R8 ;  /* 0x0000003735088223 */ /* 0x000fe20000010008 */
[----:B------:R-:W-:Y:S01]  /*4a70*/  @!P0 F2FP.BF16.PACK_AB R74, R6, R5 ;  /* 0x00000005064a823e */ /* 0x000fe200000010ff */
[----:B------:R-:W-:Y:S01]  /*4a80*/  @!P0 IMAD.MOV.U32 R57, RZ, RZ, R75 ;  /* 0x000000ffff398224 */ /* 0x000fe200078e004b */
[----:B------:R-:W-:Y:S01]  /*4a90*/  @!P0 MOV R25, R63 ;  /* 0x0000003f00198202 */ /* 0x000fe20000000f00 */
[----:B------:R-:W-:Y:S01]  /*4aa0*/  @!P0 IMAD.MOV.U32 R58, RZ, RZ, R173 ;  /* 0x000000ffff3a8224 */ /* 0x000fe200078e00ad */
[----:B------:R-:W-:Y:S01]  /*4ab0*/  @!P0 F2FP.BF16.PACK_AB R75, R8, R7 ;  /* 0x00000007084b823e */ /* 0x000fe200000010ff */
[----:B------:R-:W-:Y:S02]  /*4ac0*/  @!P0 IMAD.MOV.U32 R59, RZ, RZ, R100 ;  /* 0x000000ffff3b8224 */ /* 0x000fe400078e0064 */
[----:B------:R-:W-:Y:S02]  /*4ad0*/  @!P0 IMAD.MOV.U32 R24, RZ, RZ, R54 ;  /* 0x000000ffff188224 */ /* 0x000fe400078e0036 */
[----:B------:R-:W-:Y:S01]  /*4ae0*/  @!P0 IMAD.MOV.U32 R26, RZ, RZ, R74 ;  /* 0x000000ffff1a8224 */ /* 0x000fe200078e004a */
[----:B------:R1:W-:Y:S01]  /*4af0*/  STG.E.128 [R72.64], R56 ;  /* 0x0000003848007986 */ /* 0x0003e2000c101d06 */
[----:B------:R-:W-:Y:S07]  /*4b00*/  @!P0 IMAD.MOV.U32 R27, RZ, RZ, R75 ;  /* 0x000000ffff1b8224 */ /* 0x000fee00078e004b */
[----:B------:R1:W-:Y:S02]  /*4b10*/  @!P2 STG.E.128 [R60.64], R24 ;  /* 0x000000183c00a986 */ /* 0x0003e4000c101d06 */
.L_x_77:
[----:B------:R-:W-:Y:S05]  /*4b20*/  BSYNC B0 ;  /* 0x0000000000007941 */ /* 0x000fea0003800000 */
.L_x_76:
[----:B------:R-:W-:Y:S11]  /*4b30*/  ISETP.GE.AND P0, PT, R12, c[0x0][0x1d4], PT ;  /* 0x000075000c007a0c */ /* 0x000ff60003f06270 */
[----:B------:R-:W-:Y:S02]  /*4b40*/  @!UPT UIADD3 URZ, URZ, URZ, URZ ;  /* 0x0000003f3f3ff290 */ /* 0x000fe4000fffe03f */
[----:B------:R-:W-:-:S05]  /*4b50*/  @P0 BRA `(.L_x_61) ;  /* 0x0000087000000947 */ /* 0x000fca0003800000 */
[----:B-1----:R-:W-:Y:S01]  /*4b60*/  IADD3 R58, P1, P0, R166, R149, R137 ;  /* 0x00000095a63a7210 */ /* 0x002fe2000783e089 */
[----:B------:R-:W1:Y:S03]  /*4b70*/  LDS.128 R24, [R119+0x6100] ;  /* 0x0061000077187984 */ /* 0x000e660000000c00 */
[----:B------:R-:W-:Y:S02]  /*4b80*/  IADD3.X R57, R105, R96, R126, P1, P0 ;  /* 0x0000006069397210 */ /* 0x000fe40000fe047e */
[----:B------:R-:W-:Y:S02]  /*4b90*/  ISETP.GE.AND P0, PT, R12, c[0x0][0x27c], PT ;  /* 0x00009f000c007a0c */ /* 0x000fe40003f06270 */
[C---:B------:R-:W-:Y:S01]  /*4ba0*/  LEA R56, P1, R58.reuse, c[0x0][0x1c8], 0x1 ;  /* 0x000072003a387a11 */ /* 0x040fe200078208ff */
[----:B------:R-:W2:Y:S03]  /*4bb0*/  LDS.128 R52, [R121+0x6100] ;  /* 0x0061000079347984 */ /* 0x000ea60000000c00 */
[----:B------:R-:W-:Y:S02]  /*4bc0*/  LEA.HI.X R57, R58, c[0x0][0x1cc], R57, 0x1, P1 ;  /* 0x000073003a397a11 */ /* 0x000fe400008f0c39 */
[----:B------:R-:W-:Y:S05]  /*4bd0*/  ISETP.GE.AND P1, PT, R131, c[0x0][0x1d4], PT ;  /* 0x0000750083007a0c */ /* 0x000fea0003f26270 */
[----:B------:R-:W-:Y:S02]  /*4be0*/  @!P0 SHF.R.U32.HI R39, RZ, 0x10, R65 ;  /* 0x00000010ff278819 */ /* 0x000fe40000011641 */
[----:B------:R-:W-:Y:S02]  /*4bf0*/  @!P0 SHF.R.U64 R20, R20, 0x10, R21 ;  /* 0x0000001014148819 */ /* 0x000fe40000001215 */
[----:B------:R-:W-:Y:S02]  /*4c00*/  @!P0 PRMT R78, R78, 0x5410, R39 ;  /* 0x000054104e4e8816 */ /* 0x000fe40000000027 */
[----:B------:R-:W-:Y:S02]  /*4c10*/  @!P0 PRMT R33, R33, 0x5410, R20 ;  /* 0x0000541021218816 */ /* 0x000fe40000000014 */
[C---:B------:R-:W-:Y:S01]  /*4c20*/  @!P0 LOP3.LUT R42, R78.reuse, 0xffff0000, RZ, 0xc0, !PT ;  /* 0xffff00004e2a8812 */ /* 0x040fe200078ec0ff */
[----:B------:R-:W-:Y:S01]  /*4c30*/  @!P0 IMAD.U32 R40, R78, 0x10000, RZ ;  /* 0x000100004e288824 */ /* 0x000fe200078e00ff */
[----:B------:R-:W-:Y:S02]  /*4c40*/  @!P0 SHF.R.U32.HI R29, RZ, 0x10, R21 ;  /* 0x00000010ff1d8819 */ /* 0x000fe40000011615 */
[----:B------:R-:W-:Y:S02]  /*4c50*/  @!P0 SHF.R.U32.HI R21, RZ, 0x10, R23 ;  /* 0x00000010ff158819 */ /* 0x000fe40000011617 */
[----:B------:R-:W-:Y:S02]  /*4c60*/  @!P0 PRMT R32, R32, 0x5410, R29 ;  /* 0x0000541020208816 */ /* 0x000fe4000000001d */
[----:B------:R-:W-:Y:S01]  /*4c70*/  @!P0 PRMT R34, R34, 0x5410, R21 ;  /* 0x0000541022228816 */ /* 0x000fe20000000015 */
[----:B------:R-:W-:Y:S01]  /*4c80*/  @!P0 IMAD.U32 R21, R33, 0x10000, RZ ;  /* 0x0001000021158824 */ /* 0x000fe200078e00ff */
[----:B------:R-:W-:Y:S01]  /*4c90*/  @!P0 SHF.R.U32.HI R37, RZ, 0x10, R67 ;  /* 0x00000010ff258819 */ /* 0x000fe20000011643 */
[C---:B------:R-:W-:Y:S01]  /*4ca0*/  @!P0 IMAD.U32 R20, R32.reuse, 0x10000, RZ ;  /* 0x0001000020148824 */ /* 0x040fe200078e00ff */
[----:B------:R-:W-:Y:S01]  /*4cb0*/  @!P0 LOP3.LUT R32, R32, 0xffff0000, RZ, 0xc0, !PT ;  /* 0xffff000020208812 */ /* 0x000fe200078ec0ff */
[C---:B-1----:R-:W-:Y:S01]  /*4cc0*/  @!P0 IMAD.U32 R31, R26.reuse, 0x10000, RZ ;  /* 0x000100001a1f8824 */ /* 0x042fe200078e00ff */
[----:B------:R-:W-:Y:S02]  /*4cd0*/  @!P0 LOP3.LUT R29, R26, 0xffff0000, RZ, 0xc0, !PT ;  /* 0xffff00001a1d8812 */ /* 0x000fe400078ec0ff */
[----:B------:R-:W-:Y:S01]  /*4ce0*/  @!P0 SHF.R.U64 R22, R22, 0x10, R23 ;  /* 0x0000001016168819 */ /* 0x000fe20000001217 */
[----:B------:R-:W-:Y:S01]  /*4cf0*/  @!P0 IMAD.U32 R23, R25, 0x10000, RZ ;  /* 0x0001000019178824 */ /* 0x000fe200078e00ff */
[----:B------:R-:W-:Y:S02]  /*4d00*/  @!P0 PRMT R62, R62, 0x5410, R37 ;  /* 0x000054103e3e8816 */ /* 0x000fe40000000025 */
[----:B------:R-:W-:Y:S01]  /*4d10*/  @!P0 PRMT R35, R35, 0x5410, R22 ;  /* 0x0000541023238816 */ /* 0x000fe20000000016 */
[----:B--2---:R-:W-:Y:S01]  /*4d20*/  @!P0 IMAD.U32 R41, R53, 0x10000, RZ ;  /* 0x0001000035298824 */ /* 0x004fe200078e00ff */
[C---:B------:R-:W-:Y:S01]  /*4d30*/  @!P0 SHF.L.U32 R36, R52.reuse, 0x10, RZ ;  /* 0x0000001034248819 */ /* 0x040fe200000006ff */
[----:B------:R-:W-:Y:S01]  /*4d40*/  @!P0 FMUL.FTZ R58, R23, R40 ;  /* 0x00000028173a8220 */ /* 0x000fe20000410000 */
[----:B------:R-:W-:Y:S01]  /*4d50*/  @!P0 LOP3.LUT R39, R52, 0xffff0000, RZ, 0xc0, !PT ;  /* 0xffff000034278812 */ /* 0x000fe200078ec0ff */
[----:B------:R-:W-:Y:S01]  /*4d60*/  @!P0 IMAD.U32 R22, R24, 0x10000, RZ ;  /* 0x0001000018168824 */ /* 0x000fe200078e00ff */
[----:B------:R-:W-:Y:S01]  /*4d70*/  @!P0 LOP3.LUT R43, R53, 0xffff0000, RZ, 0xc0, !PT ;  /* 0xffff0000352b8812 */ /* 0x000fe200078ec0ff */
[-C--:B------:R-:W-:Y:S01]  /*4d80*/  @!P0 FMUL.FTZ R3, R23, R20.reuse ;  /* 0x0000001417038220 */ /* 0x080fe20000410000 */
[----:B------:R-:W-:Y:S01]  /*4d90*/  @!P0 LOP3.LUT R47, R54, 0xffff0000, RZ, 0xc0, !PT ;  /* 0xffff0000362f8812 */ /* 0x000fe200078ec0ff */
[----:B------:R-:W-:Y:S01]  /*4da0*/  @!P0 FFMA.FTZ R58, R41, R20, -R58 ;  /* 0x00000014293a8223 */ /* 0x000fe2000001083a */
[----:B------:R-:W-:Y:S01]  /*4db0*/  @!P0 SHF.R.U64 R64, R64, 0x10, R65 ;  /* 0x0000001040408819 */ /* 0x000fe20000001241 */
[----:B------:R-:W-:Y:S01]  /*4dc0*/  @!P0 FMUL.FTZ R0, R22, R21 ;  /* 0x0000001516008220 */ /* 0x000fe20000410000 */
[----:B------:R-:W-:Y:S01]  /*4dd0*/  @!P0 SHF.L.U32 R49, R55, 0x10, RZ ;  /* 0x0000001037318819 */ /* 0x000fe200000006ff */
[----:B------:R-:W-:Y:S01]  /*4de0*/  @!P0 IMAD.U32 R45, R54, 0x10000, RZ ;  /* 0x00010000362d8824 */ /* 0x000fe200078e00ff */
[----:B------:R-:W-:Y:S01]  /*4df0*/  @!P0 PRMT R77, R77, 0x5410, R64 ;  /* 0x000054104d4d8816 */ /* 0x000fe20000000040 */
[----:B------:R-:W-:Y:S01]  /*4e00*/  @!P0 IMAD.U32 R30, R35, 0x10000, RZ ;  /* 0x00010000231e8824 */ /* 0x000fe200078e00ff */
[----:B------:R-:W-:Y:S02]  /*4e10*/  @!P0 LOP3.LUT R51, R55, 0xffff0000, RZ, 0xc0, !PT ;  /* 0xffff000037338812 */ /* 0x000fe400078ec0ff */
[----:B------:R-:W-:Y:S01]  /*4e20*/  @!P0 LOP3.LUT R20, R33, 0xffff0000, RZ, 0xc0, !PT ;  /* 0xffff000021148812 */ /* 0x000fe200078ec0ff */
[----:B------:R-:W-:Y:S01]  /*4e30*/  @!P0 IMAD.U32 R37, R77, 0x10000, RZ ;  /* 0x000100004d258824 */ /* 0x000fe200078e00ff */
[----:B------:R-:W-:Y:S01]  /*4e40*/  @!P0 SHF.R.U64 R67, R66, 0x10, R67 ;  /* 0x0000001042438819 */ /* 0x000fe20000001243 */
[----:B------:R-:W-:Y:S01]  /*4e50*/  @!P0 FMUL.FTZ R5, R31, R30 ;  /* 0x0000001e1f058220 */ /* 0x000fe20000410000 */
[----:B------:R-:W-:Y:S01]  /*4e60*/  @!P0 LOP3.LUT R28, R35, 0xffff0000, RZ, 0xc0, !PT ;  /* 0xffff0000231c8812 */ /* 0x000fe200078ec0ff */
[----:B------:R-:W-:Y:S01]  /*4e70*/  @!P0 FMUL.FTZ R59, R22, R37 ;  /* 0x00000025163b8220 */ /* 0x000fe20000410000 */
[----:B------:R-:W-:Y:S01]  /*4e80*/  @!P0 LOP3.LUT R23, R24, 0xffff0000, RZ, 0xc0, !PT ;  /* 0xffff000018178812 */ /* 0x000fe200078ec0ff */
[----:B------:R-:W-:Y:S01]  /*4e90*/  @!P0 IMAD.U32 R22, R34, 0x10000, RZ ;  /* 0x0001000022168824 */ /* 0x000fe200078e00ff */
[----:B------:R-:W-:Y:S01]  /*4ea0*/  @!P0 LOP3.LUT R38, R77, 0xffff0000, RZ, 0xc0, !PT ;  /* 0xffff00004d268812 */ /* 0x000fe200078ec0ff */
[----:B------:R-:W-:Y:S01]  /*4eb0*/  @!P0 FFMA.FTZ R59, R36, R21, -R59 ;  /* 0x00000015243b8223 */ /* 0x000fe2000001083b */
[----:B------:R-:W-:Y:S01]  /*4ec0*/  @!P0 PRMT R76, R76, 0x5410, R67 ;  /* 0x000054104c4c8816 */ /* 0x000fe20000000043 */
[----:B------:R-:W-:Y:S01]  /*4ed0*/  @!P0 FMUL.FTZ R2, R23, R20 ;  /* 0x0000001417028220 */ /* 0x000fe20000410000 */
[----:B------:R-:W-:Y:S01]  /*4ee0*/  @!P0 LOP3.LUT R33, R25, 0xffff0000, RZ, 0xc0, !PT ;  /* 0xffff000019218812 */ /* 0x000fe200078ec0ff */
[----:B------:R-:W-:Y:S01]  /*4ef0*/  @!P0 FMUL.FTZ R60, R23, R38 ;  /* 0x00000026173c8220 */ /* 0x000fe20000410000 */
[C---:B------:R-:W-:Y:S01]  /*4f00*/  @!P0 LOP3.LUT R46, R76.reuse, 0xffff0000, RZ, 0xc0, !PT ;  /* 0xffff00004c2e8812 */ /* 0x040fe200078ec0ff */
[----:B------:R-:W-:Y:S01]  /*4f10*/  @!P0 IMAD.U32 R44, R76, 0x10000, RZ ;  /* 0x000100004c2c8824 */ /* 0x000fe200078e00ff */
[C---:B------:R-:W-:Y:S01]  /*4f20*/  @!P0 LOP3.LUT R21, R27.reuse, 0xffff0000, RZ, 0xc0, !PT ;  /* 0xffff00001b158812 */ /* 0x040fe200078ec0ff */
[----:B------:R-:W-:Y:S01]  /*4f30*/  @!P0 IMAD.U32 R23, R27, 0x10000, RZ ;  /* 0x000100001b178824 */ /* 0x000fe200078e00ff */
[C---:B------:R-:W-:Y:S01]  /*4f40*/  @!P0 SHF.L.U32 R48, R62.reuse, 0x10, RZ ;  /* 0x000000103e308819 */ /* 0x040fe200000006ff */
[----:B------:R-:W-:Y:S01]  /*4f50*/  @!P0 FFMA.FTZ R60, R39, R20, -R60 ;  /* 0x00000014273c8223 */ /* 0x000fe2000001083c */
[----:B------:R-:W-:Y:S01]  /*4f60*/  @!P0 LOP3.LUT R50, R62, 0xffff0000, RZ, 0xc0, !PT ;  /* 0xffff00003e328812 */ /* 0x000fe200078ec0ff */
[----:B------:R-:W-:Y:S01]  /*4f70*/  @!P0 FMUL.FTZ R69, R33, R42 ;  /* 0x0000002a21458220 */ /* 0x000fe20000410000 */
[----:B------:R-:W-:Y:S01]  /*4f80*/  @!P0 LOP3.LUT R20, R34, 0xffff0000, RZ, 0xc0, !PT ;  /* 0xffff000022148812 */ /* 0x000fe200078ec0ff */
[----:B------:R-:W-:Y:S01]  /*4f90*/  @!P0 FMUL.FTZ R70, R31, R44 ;  /* 0x0000002c1f468220 */ /* 0x000fe20000410000 */
[----:B------:R-:W-:Y:S01]  /*4fa0*/  @!P0 F2FP.BF16.PACK_AB R59, R60, R59 ;  /* 0x0000003b3c3b823e */ /* 0x000fe200000010ff */
[----:B------:R-:W-:Y:S02]  /*4fb0*/  @!P0 FMUL.FTZ R63, R29, R46 ;  /* 0x0000002e1d3f8220 */ /* 0x000fe40000410000 */
[----:B------:R-:W-:Y:S01]  /*4fc0*/  @!P0 FMUL.FTZ R68, R23, R48 ;  /* 0x0000003017448220 */ /* 0x000fe20000410000 */
[----:B------:R-:W-:Y:S01]  /*4fd0*/  @!P0 MOV R52, R59 ;  /* 0x0000003b00348202 */ /* 0x000fe20000000f00 */
[----:B------:R-:W-:Y:S02]  /*4fe0*/  @!P0 FMUL.FTZ R61, R21, R50 ;  /* 0x00000032153d8220 */ /* 0x000fe40000410000 */
[----:B------:R-:W-:Y:S02]  /*4ff0*/  @!P0 FFMA.FTZ R69, R43, R32, -R69 ;  /* 0x000000202b458223 */ /* 0x000fe40000010845 */
[----:B------:R-:W-:Y:S02]  /*5000*/  @!P0 FFMA.FTZ R70, R45, R30, -R70 ;  /* 0x0000001e2d468223 */ /* 0x000fe40000010846 */
[----:B------:R-:W-:Y:S01]  /*5010*/  @!P0 FFMA.FTZ R63, R47, R28, -R63 ;  /* 0x0000001c2f3f8223 */ /* 0x000fe2000001083f */
[----:B------:R-:W-:Y:S01]  /*5020*/  @!P0 F2FP.BF16.PACK_AB R58, R69, R58 ;  /* 0x0000003a453a823e */ /* 0x000fe200000010ff */
[----:B------:R-:W-:Y:S02]  /*5030*/  @!P0 FFMA.FTZ R68, R49, R22, -R68 ;  /* 0x0000001631448223 */ /* 0x000fe40000010844 */
[----:B------:R-:W-:Y:S01]  /*5040*/  @!P0 FFMA.FTZ R61, R51, R20, -R61 ;  /* 0x00000014333d8223 */ /* 0x000fe2000001083d */
[----:B------:R-:W-:Y:S01]  /*5050*/  @!P0 F2FP.BF16.PACK_AB R70, R63, R70 ;  /* 0x000000463f46823e */ /* 0x000fe200000010ff */
[----:B------:R-:W-:Y:S02]  /*5060*/  @!P0 IMAD.MOV.U32 R53, RZ, RZ, R58 ;  /* 0x000000ffff358224 */ /* 0x000fe400078e003a */
[----:B------:R-:W-:Y:S01]  /*5070*/  @!P0 FFMA.FTZ R0, R37, R36, R0 ;  /* 0x0000002425008223 */ /* 0x000fe20000010000 */
[----:B------:R-:W-:Y:S01]  /*5080*/  @!P0 F2FP.BF16.PACK_AB R61, R61, R68 ;  /* 0x000000443d3d823e */ /* 0x000fe200000010ff */
[----:B------:R-:W-:Y:S02]  /*5090*/  @!P0 IMAD.MOV.U32 R54, RZ, RZ, R70 ;  /* 0x000000ffff368224 */ /* 0x000fe400078e0046 */
[----:B------:R-:W-:Y:S01]  /*50a0*/  @!P0 FMUL.FTZ R4, R33, R32 ;  /* 0x0000002021048220 */ /* 0x000fe20000410000 */
[----:B------:R-:W-:Y:S01]  /*50b0*/  @!P0 MOV R55, R61 ;  /* 0x0000003d00378202 */ /* 0x000fe20000000f00 */
[----:B------:R-:W-:Y:S02]  /*50c0*/  @!P0 FFMA.FTZ R2, R38, R39, R2 ;  /* 0x0000002726028223 */ /* 0x000fe40000010002 */
[----:B------:R-:W-:Y:S02]  /*50d0*/  @!P0 FFMA.FTZ R3, R40, R41, R3 ;  /* 0x0000002928038223 */ /* 0x000fe40000010003 */
[----:B------:R-:W-:Y:S01]  /*50e0*/  @!P0 FMUL.FTZ R6, R29, R28 ;  /* 0x0000001c1d068220 */ /* 0x000fe20000410000 */
[----:B------:R1:W-:Y:S01]  /*50f0*/  STG.E.128 [R56.64], R52 ;  /* 0x0000003438007986 */ /* 0x0003e2000c101d06 */
[----:B------:R-:W-:Y:S01]  /*5100*/  @!P0 FFMA.FTZ R4, R42, R43, R4 ;  /* 0x0000002b2a048223 */ /* 0x000fe20000010004 */
[----:B------:R-:W-:Y:S01]  /*5110*/  @!P0 F2FP.BF16.PACK_AB R58, R2, R0 ;  /* 0x00000000023a823e */ /* 0x000fe200000010ff */
[----:B------:R-:W-:Y:S02]  /*5120*/  @!P0 FMUL.FTZ R7, R23, R22 ;  /* 0x0000001617078220 */ /* 0x000fe40000410000 */
[----:B------:R-:W-:Y:S02]  /*5130*/  @!P0 FFMA.FTZ R5, R44, R45, R5 ;  /* 0x0000002d2c058223 */ /* 0x000fe40000010005 */
[----:B------:R-:W-:Y:S02]  /*5140*/  @!P0 FMUL.FTZ R8, R21, R20 ;  /* 0x0000001415088220 */ /* 0x000fe40000410000 */
[----:B------:R-:W-:Y:S02]  /*5150*/  @!P0 FFMA.FTZ R6, R46, R47, R6 ;  /* 0x0000002f2e068223 */ /* 0x000fe40000010006 */
[----:B------:R-:W-:Y:S02]  /*5160*/  @!P0 FFMA.FTZ R7, R48, R49, R7 ;  /* 0x0000003130078223 */ /* 0x000fe40000010007 */
[----:B------:R-:W-:Y:S02]  /*5170*/  @!P0 FFMA.FTZ R8, R50, R51, R8 ;  /* 0x0000003332088223 */ /* 0x000fe40000010008 */
[----:B------:R-:W-:Y:S03]  /*5180*/  @!P0 IMAD.MOV.U32 R24, RZ, RZ, R58 ;  /* 0x000000ffff188224 */ /* 0x000fe600078e003a */
[----:B------:R-:W-:Y:S05]  /*5190*/  @!P0 F2FP.BF16.PACK_AB R59, R8, R7 ;  /* 0x00000007083b823e */ /* 0x000fea00000010ff */
[----:B------:R-:W-:Y:S01]  /*51a0*/  @!P0 IMAD.MOV.U32 R27, RZ, RZ, R59 ;  /* 0x000000ffff1b8224 */ /* 0x000fe200078e003b */
[----:B-1----:R-:W-:Y:S02]  /*51b0*/  @!P0 F2FP.BF16.PACK_AB R57, R4, R3 ;  /* 0x000000030439823e */ /* 0x002fe400000010ff */
[----:B------:R-:W-:Y:S03]  /*51c0*/  @!P0 F2FP.BF16.PACK_AB R56, R6, R5 ;  /* 0x000000050638823e */ /* 0x000fe600000010ff */
[----:B------:R-:W-:Y:S01]  /*51d0*/  @!P0 IMAD.MOV.U32 R25, RZ, RZ, R57 ;  /* 0x000000ffff198224 */ /* 0x000fe200078e0039 */
[----:B------:R-:W-:Y:S01]  /*51e0*/  @!P0 MOV R26, R56 ;  /* 0x00000038001a8202 */ /* 0x000fe20000000f00 */
[----:B------:R-:W-:-:S05]  /*51f0*/  @P1 BRA `(.L_x_61) ;  /* 0x000001d000001947 */ /* 0x000fca0003800000 */
[----:B------:R-:W-:Y:S04]  /*5200*/  IADD3 R149, P1, P0, R166, R149, R131 ;  /* 0x00000095a6957210 */ /* 0x000fe8000783e083 */
[----:B------:R-:W-:Y:S02]  /*5210*/  IADD3.X R96, R105, R96, R120, P1, P0 ;  /* 0x0000006069607210 */ /* 0x000fe40000fe0478 */
[C---:B------:R-:W-:Y:S04]  /*5220*/  LEA R2, P0, R149.reuse, c[0x0][0x1c8], 0x1 ;  /* 0x0000720095027a11 */ /* 0x040fe800078008ff */
[----:B------:R-:W-:Y:S05]  /*5230*/  LEA.HI.X R3, R149, c[0x0][0x1cc], R96, 0x1, P0 ;  /* 0x0000730095037a11 */ /* 0x000fea00000f0c60 */
[----:B------:R1:W-:Y:S01]  /*5240*/  STG.E.128 [R2.64], R24 ;  /* 0x0000001802007986 */ /* 0x0003e2000c101d06 */
[----:B------:R-:W-:-:S05]  /*5250*/  BRA `(.L_x_61) ;  /* 0x0000017000007947 */ /* 0x000fca0003800000 */
.L_x_57:
[----:B------:R-:W-:Y:S05]  /*5260*/  IMAD R0, R141, -0x40, R150 ;  /* 0xffffffc08d007824 */ /* 0x000fea00078e0296 */
[----:B------:R-:W-:Y:S04]  /*5270*/  IMNMX R0, R0, 0x40, PT ;  /* 0x0000004000007817 */ /* 0x000fe80003800200 */
[----:B------:R-:W-:Y:S11]  /*5280*/  ISETP.GE.AND P0, PT, R145, R0, PT ;  /* 0x000000009100720c */ /* 0x000ff60003f06270 */
[----:B------:R-:W-:Y:S02]  /*5290*/  @!UPT UIADD3 URZ, URZ, URZ, URZ ;  /* 0x0000003f3f3ff290 */ /* 0x000fe4000fffe03f */
[----:B------:R-:W-:-:S05]  /*52a0*/  @P0 BRA `(.L_x_61) ;  /* 0x0000012000000947 */ /* 0x000fca0003800000 */
[----:B------:R-:W-:Y:S02]  /*52b0*/  ISETP.GE.AND P0, PT, R18, c[0x0][0x1d4], PT ;  /* 0x0000750012007a0c */ /* 0x000fe40003f06270 */
[----:B------:R-:W-:Y:S02]  /*52c0*/  ISETP.GE.AND P1, PT, R12, c[0x0][0x1d4], PT ;  /* 0x000075000c007a0c */ /* 0x000fe40003f26270 */
[----:B------:R-:W-:Y:S09]  /*52d0*/  ISETP.GE.AND P2, PT, R13, c[0x0][0x1d4], PT ;  /* 0x000075000d007a0c */ /* 0x000ff20003f46270 */
[----:B------:R-:W1:Y:S04]  /*52e0*/  @!P0 LDS.128 R4, [R135+0x6000] ;  /* 0x0060000087048984 */ /* 0x000e680000000c00 */
[----:B------:R-:W2:Y:S04]  /*52f0*/  @!P1 LDS.128 R28, [R135+0x8000] ;  /* 0x00800000871c9984 */ /* 0x000ea80000000c00 */
[----:B------:R-:W3:Y:S04]  /*5300*/  @!P2 LDS.128 R32, [R134+0x6000] ;  /* 0x006000008620a984 */ /* 0x000ee80000000c00 */
[----:B-1----:R-:W-:Y:S01]  /*5310*/  @!P0 STG.E.128 [R72.64], R4 ;  /* 0x0000000448008986 */ /* 0x002fe2000c101d06 */
[----:B------:R-:W-:Y:S03]  /*5320*/  ISETP.GE.AND P0, PT, R144, c[0x0][0x1d4], PT ;  /* 0x0000750090007a0c */ /* 0x000fe60003f06270 */
[----:B--2---:R-:W-:Y:S01]  /*5330*/  @!P1 STG.E.128 [R72.64+0x80], R28 ;  /* 0x0000801c48009986 */ /* 0x004fe2000c101d06 */
[----:B------:R-:W-:Y:S03]  /*5340*/  ISETP.GE.AND P1, PT, R143, c[0x0][0x1d4], PT ;  /* 0x000075008f007a0c */ /* 0x000fe60003f26270 */
[----:B---3--:R-:W-:Y:S06]  /*5350*/  @!P2 STG.E.128 [R72.64+0x40], R32 ;  /* 0x000040204800a986 */ /* 0x008fec000c101d06 */
[----:B------:R-:W1:Y:S04]  /*5360*/  @!P0 LDS.128 R24, [R134+0x8000] ;  /* 0x0080000086188984 */ /* 0x000e680000000c00 */
[----:B------:R-:W2:Y:S04]  /*5370*/  @!P1 LDS.128 R20, [R135+0xa000] ;  /* 0x00a0000087149984 */ /* 0x000ea80000000c00 */
[----:B-1----:R-:W-:Y:S01]  /*5380*/  @!P0 STG.E.128 [R72.64+0xc0], R24 ;  /* 0x0000c01848008986 */ /* 0x002fe2000c101d06 */
[----:B------:R-:W-:Y:S03]  /*5390*/  ISETP.GE.AND P0, PT, R142, c[0x0][0x1d4], PT ;  /* 0x000075008e007a0c */ /* 0x000fe60003f06270 */
[----:B--2---:R-:W-:Y:S10]  /*53a0*/  @!P1 STG.E.128 [R72.64+0x100], R20 ;  /* 0x0001001448009986 */ /* 0x004ff4000c101d06 */
[----:B------:R-:W1:Y:S04]  /*53b0*/  @!P0 LDS.128 R4, [R134+0xa000] ;  /* 0x00a0000086048984 */ /* 0x000e680000000c00 */
[----:B-1----:R1:W-:Y:S02]  /*53c0*/  @!P0 STG.E.128 [R72.64+0x140], R4 ;  /* 0x0001400448008986 */ /* 0x0023e4000c101d06 */
.L_x_61:
[----:B------:R-:W-:Y:S05]  /*53d0*/  BSYNC B1 ;  /* 0x0000000000017941 */ /* 0x000fea0003800000 */
.L_x_56:
[C---:B-1----:R-:W-:Y:S01]  /*53e0*/  IMAD.SHL.U32 R3, R141.reuse, 0x40, RZ ;  /* 0x000000408d037824 */ /* 0x042fe200078e00ff */
[----:B------:R-:W-:Y:S01]  /*53f0*/  SHF.L.U64.HI R89, R141, 0x6, R89 ;  /* 0x000000068d597819 */ /* 0x000fe20000010259 */
[----:B------:R-:W-:Y:S02]  /*5400*/  BSSY B0, `(.L_x_78) ;  /* 0x0000047000007945 */ /* 0x000fe40003800000 */
[----:B------:R-:W-:Y:S01]  /*5410*/  IMAD.IADD R0, R102, 0x1, -R3 ;  /* 0x0000000166007824 */ /* 0x000fe200078e0a03 */
[----:B------:R-:W-:Y:S04]  /*5420*/  IADD3 R5, P1, R3, R104, RZ ;  /* 0x0000006803057210 */ /* 0x000fe80007f3e0ff */
[C---:B------:R-:W-:Y:S01]  /*5430*/  ISETP.GE.AND P0, PT, R0.reuse, 0x21, PT ;  /* 0x000000210000780c */ /* 0x040fe20003f06270 */
[----:B------:R-:W-:Y:S11]  /*5440*/  IMAD.X R2, R89, 0x1, R103, P1 ;  /* 0x0000000159027824 */ /* 0x000ff600008e0667 */
[----:B------:R-:W-:Y:S01]  /*5450*/  @!UPT UIADD3 URZ, URZ, URZ, URZ ;  /* 0x0000003f3f3ff290 */ /* 0x000fe2000fffe03f */
[----:B------:R-:W-:Y:S04]  /*5460*/  @P0 IADD3 R7, P1, R5, 0x20, RZ ;  /* 0x0000002005070810 */ /* 0x000fe80007f3e0ff */
[----:B------:R-:W-:Y:S02]  /*5470*/  @P0 IADD3.X R4, RZ, R2, RZ, P1, !PT ;  /* 0x00000002ff040210 */ /* 0x000fe40000ffe4ff */
[----:B------:R-:W-:Y:S02]  /*5480*/  ISETP.GE.AND P1, PT, R0, 0x1, PT ;  /* 0x000000010000780c */ /* 0x000fe40003f26270 */
[----:B------:R-:W-:Y:S01]  /*5490*/  IADD3 R0, -R3, R150, RZ ;  /* 0x0000009603007210 */ /* 0x000fe20007ffe1ff */
[----:B------:R-:W-:Y:S03]  /*54a0*/  @P0 IMAD R4, R4, c[0x0][0x258], RZ ;  /* 0x0000960004040a24 */ /* 0x000fe600078e02ff */
[----:B------:R-:W-:Y:S01]  /*54b0*/  IMNMX R0, R0, 0x40, PT ;  /* 0x0000004000007817 */ /* 0x000fe20003800200 */
[----:B------:R-:W-:Y:S06]  /*54c0*/  @P0 IMAD R4, R7, c[0x0][0x25c], R4 ;  /* 0x0000970007040a24 */ /* 0x000fec00078e0204 */
[----:B------:R-:W-:Y:S02]  /*54d0*/  @P1 IMAD.MOV.U32 R100, RZ, RZ, R162 ;  /* 0x000000ffff641224 */ /* 0x000fe400078e00a2 */
[----:B------:R-:W-:Y:S02]  /*54e0*/  @P1 IMAD R2, R2, c[0x0][0x258], RZ ;  /* 0x0000960002021a24 */ /* 0x000fe400078e02ff */
[C---:B-----5:R-:W-:Y:S01]  /*54f0*/  @P1 IMAD.WIDE.U32 R20, R5.reuse, c[0x0][0x258], R100 ;  /* 0x0000960005141a25 */ /* 0x060fe200078e0064 */
[----:B------:R-:W-:Y:S03]  /*5500*/  @P0 MOV R100, R162 ;  /* 0x000000a200640202 */ /* 0x000fe60000000f00 */
[----:B------:R-:W-:Y:S01]  /*5510*/  @P1 IMAD R2, R5, c[0x0][0x25c], R2 ;  /* 0x0000970005021a24 */ /* 0x000fe200078e0202 */
[C---:B------:R-:W-:Y:S03]  /*5520*/  @P1 LEA R22, P2, R20.reuse, c[0x0][0x250], 0x1 ;  /* 0x0000940014161a11 */ /* 0x040fe600078408ff */
[----:B------:R-:W-:Y:S05]  /*5530*/  @P1 IMAD.IADD R2, R21, 0x1, R2 ;  /* 0x0000000115021824 */ /* 0x000fea00078e0202 */
[----:B------:R-:W-:Y:S01]  /*5540*/  @P1 LEA.HI.X R23, R20, c[0x0][0x254], R2, 0x1, P2 ;  /* 0x0000950014171a11 */ /* 0x000fe200010f0c02 */
[----:B------:R-:W-:Y:S04]  /*5550*/  @P0 IMAD.WIDE.U32 R20, R7, c[0x0][0x258], R100 ;  /* 0x0000960007140a25 */ /* 0x000fe800078e0064 */
[----:B------:R-:W-:Y:S01]  /*5560*/  @!PT LDS RZ, [RZ] ;  /* 0x00000000fffff984 */ /* 0x000fe20000000800 */
[----:B------:R-:W-:Y:S01]  /*5570*/  @!PT LDS RZ, [RZ] ;  /* 0x00000000fffff984 */ /* 0x000fe20000000800 */
[----:B------:R-:W-:Y:S01]  /*5580*/  @!PT LDS RZ, [RZ] ;  /* 0x00000000fffff984 */ /* 0x000fe20000000800 */
[----:B------:R1:W-:Y:S01]  /*5590*/  @P1 LDGSTS.E.BYPASS.LTC128B.128 [R140+0x100], [R22.64], !P5 ;  /* 0x00100000168c1fae */ /* 0x0003e2000e901d46 */
[----:B------:R-:W-:Y:S01]  /*55a0*/  @P0 IMAD.IADD R4, R21, 0x1, R4 ;  /* 0x0000000115040824 */ /* 0x000fe200078e0204 */
[C---:B------:R-:W-:Y:S02]  /*55b0*/  @P0 LEA R6, P2, R20.reuse, c[0x0][0x250], 0x1 ;  /* 0x0000940014060a11 */ /* 0x040fe400078408ff */
[----:B------:R1:W-:Y:S02]  /*55c0*/  @P1 LDGSTS.E.BYPASS.LTC128B.128 [R140+0x2100], [R22.64+0x80], !P4 ;  /* 0x02100080168c1fae */ /* 0x0003e4000e101d46 */
[----:B------:R-:W-:Y:S02]  /*55d0*/  @P0 LEA.HI.X R7, R20, c[0x0][0x254], R4, 0x1, P2 ;  /* 0x0000950014070a11 */ /* 0x000fe400010f0c04 */
[----:B------:R1:W-:Y:S04]  /*55e0*/  @P1 LDGSTS.E.BYPASS.LTC128B.128 [R140+0x4100], [R22.64+0x100], !P3 ;  /* 0x04100100168c1fae */ /* 0x0003e8000d901d46 */
[----:B------:R1:W-:Y:S04]  /*55f0*/  @P0 LDGSTS.E.BYPASS.LTC128B.128 [R140+0x1100], [R6.64], !P5 ;  /* 0x01100000068c0fae */ /* 0x0003e8000e901d46 */
[----:B------:R1:W-:Y:S04]  /*5600*/  @P0 LDGSTS.E.BYPASS.LTC128B.128 [R140+0x3100], [R6.64+0x80], !P4 ;  /* 0x03100080068c0fae */ /* 0x0003e8000e101d46 */
[----:B------:R1:W-:Y:S01]  /*5610*/  @P0 LDGSTS.E.BYPASS.LTC128B.128 [R140+0x5100], [R6.64+0x100], !P3 ;  /* 0x05100100068c0fae */ /* 0x0003e2000d901d46 */
[----:B------:R-:W-:Y:S03]  /*5620*/  ISETP.GE.AND P0, PT, R145, R0, PT ;  /* 0x000000009100720c */ /* 0x000fe60003f06270 */
[----:B------:R-:W0:Y:S01]  /*5630*/  LDGDEPBAR ;  /* 0x00000000000079af */ /* 0x000e220000000000 */
[----:B------:R-:W-:Y:S04]  /*5640*/  DEPBAR.LE SB0, 0x0 ;  /* 0x000080000000791a */ /* 0x000fe80000000000 */
[----:B------:R-:W-:Y:S06]  /*5650*/  BAR.SYNC.DEFER_BLOCKING 0x0 ;  /* 0x0000000000007b1d */ /* 0x000fec0000010000 */
[----:B------:R-:W-:-:S05]  /*5660*/  @P0 BRA `(.L_x_79) ;  /* 0x0000020000000947 */ /* 0x000fca0003800000 */
[----:B-1----:R-:W-:Y:S01]  /*5670*/  IADD3 R3, P0, R3, R99, RZ ;  /* 0x0000006303037210 */ /* 0x002fe20007f1e0ff */
[----:B------:R-:W-:Y:S01]  /*5680*/  IMAD.MOV.U32 R96, RZ, RZ, R160 ;  /* 0x000000ffff607224 */ /* 0x000fe200078e00a0 */
[----:B------:R-:W-:Y:S03]  /*5690*/  ISETP.GE.AND P1, PT, R18, c[0x0][0x1d4], PT ;  /* 0x0000750012007a0c */ /* 0x000fe60003f26270 */
[----:B------:R-:W-:Y:S02]  /*56a0*/  IMAD.X R0, R89, 0x1, R98, P0 ;  /* 0x0000000159007824 */ /* 0x000fe400000e0662 */
[C---:B------:R-:W-:Y:S04]  /*56b0*/  IMAD.WIDE.U32 R20, R3.reuse, c[0x0][0x208], R96 ;  /* 0x0000820003147a25 */ /* 0x040fe800078e0060 */
[----:B------:R-:W-:Y:S01]  /*56c0*/  IMAD R0, R0, c[0x0][0x208], RZ ;  /* 0x0000820000007a24 */ /* 0x000fe200078e02ff */
[C---:B------:R-:W-:Y:S03]  /*56d0*/  LEA R2, P0, R20.reuse, c[0x0][0x1f8], 0x1 ;  /* 0x00007e0014027a11 */ /* 0x040fe600078008ff */
[----:B------:R-:W1:Y:S01]  /*56e0*/  @!P1 LDS.128 R4, [R135] ;  /* 0x0000000087049984 */ /* 0x000e620000000c00 */
[----:B------:R-:W-:Y:S04]  /*56f0*/  IMAD R0, R3, c[0x0][0x20c], R0 ;  /* 0x0000830003007a24 */ /* 0x000fe800078e0200 */
[----:B------:R-:W-:Y:S05]  /*5700*/  IMAD.IADD R0, R21, 0x1, R0 ;  /* 0x0000000115007824 */ /* 0x000fea00078e0200 */
[----:B------:R-:W-:Y:S02]  /*5710*/  LEA.HI.X R3, R20, c[0x0][0x1fc], R0, 0x1, P0 ;  /* 0x00007f0014037a11 */ /* 0x000fe400000f0c00 */
[----:B------:R-:W-:Y:S11]  /*5720*/  ISETP.GE.AND P0, PT, R13, c[0x0][0x1d4], PT ;  /* 0x000075000d007a0c */ /* 0x000ff60003f06270 */
[----:B------:R-:W-:Y:S02]  /*5730*/  @!UPT UIADD3 URZ, URZ, URZ, URZ ;  /* 0x0000003f3f3ff290 */ /* 0x000fe4000fffe03f */
[----:B------:R-:W2:Y:S04]  /*5740*/  @!P0 LDS.128 R32, [R134] ;  /* 0x0000000086208984 */ /* 0x000ea80000000c00 */
[----:B-1----:R-:W-:Y:S01]  /*5750*/  @!P1 STG.E.128 [R2.64], R4 ;  /* 0x0000000402009986 */ /* 0x002fe2000c101d06 */
[----:B------:R-:W-:Y:S11]  /*5760*/  ISETP.GE.AND P1, PT, R12, c[0x0][0x1d4], PT ;  /* 0x000075000c007a0c */ /* 0x000ff60003f26270 */
[----:B------:R-:W-:Y:S02]  /*5770*/  @!UPT UIADD3 URZ, URZ, URZ, URZ ;  /* 0x0000003f3f3ff290 */ /* 0x000fe4000fffe03f */
[----:B------:R-:W1:Y:S04]  /*5780*/  @!P1 LDS.128 R28, [R135+0x2000] ;  /* 0x00200000871c9984 */ /* 0x000e680000000c00 */
[----:B--2---:R-:W-:Y:S01]  /*5790*/  @!P0 STG.E.128 [R2.64+0x40], R32 ;  /* 0x0000402002008986 */ /* 0x004fe2000c101d06 */
[----:B------:R-:W-:Y:S11]  /*57a0*/  ISETP.GE.AND P0, PT, R144, c[0x0][0x1d4], PT ;  /* 0x0000750090007a0c */ /* 0x000ff60003f06270 */
[----:B------:R-:W-:Y:S02]  /*57b0*/  @!UPT UIADD3 URZ, URZ, URZ, URZ ;  /* 0x0000003f3f3ff290 */ /* 0x000fe4000fffe03f */
[----:B------:R-:W2:Y:S04]  /*57c0*/  @!P0 LDS.128 R24, [R134+0x2000] ;  /* 0x0020000086188984 */ /* 0x000ea80000000c00 */
[----:B-1----:R-:W-:Y:S01]  /*57d0*/  @!P1 STG.E.128 [R2.64+0x80], R28 ;  /* 0x0000801c02009986 */ /* 0x002fe2000c101d06 */
[----:B------:R-:W-:Y:S11]  /*57e0*/  ISETP.GE.AND P1, PT, R143, c[0x0][0x1d4], PT ;  /* 0x000075008f007a0c */ /* 0x000ff60003f26270 */
[----:B------:R-:W-:Y:S02]  /*57f0*/  @!UPT UIADD3 URZ, URZ, URZ, URZ ;  /* 0x0000003f3f3ff290 */ /* 0x000fe4000fffe03f */
[----:B------:R-:W1:Y:S04]  /*5800*/  @!P1 LDS.128 R20, [R135+0x4000] ;  /* 0x0040000087149984 */ /* 0x000e680000000c00 */
[----:B--2---:R-:W-:Y:S01]  /*5810*/  @!P0 STG.E.128 [R2.64+0xc0], R24 ;  /* 0x0000c01802008986 */ /* 0x004fe2000c101d06 */
[----:B------:R-:W-:Y:S11]  /*5820*/  ISETP.GE.AND P0, PT, R142, c[0x0][0x1d4], PT ;  /* 0x000075008e007a0c */ /* 0x000ff60003f06270 */
[----:B------:R-:W-:Y:S02]  /*5830*/  @!UPT UIADD3 URZ, URZ, URZ, URZ ;  /* 0x0000003f3f3ff290 */ /* 0x000fe4000fffe03f */
[----:B------:R-:W2:Y:S04]  /*5840*/  @!P0 LDS.128 R4, [R134+0x4000] ;  /* 0x0040000086048984 */ /* 0x000ea80000000c00 */
[----:B-1----:R1:W-:Y:S04]  /*5850*/  @!P1 STG.E.128 [R2.64+0x100], R20 ;  /* 0x0001001402009986 */ /* 0x0023e8000c101d06 */
[----:B--2---:R1:W-:Y:S02]  /*5860*/  @!P0 STG.E.128 [R2.64+0x140], R4 ;  /* 0x0001400402008986 */ /* 0x0043e4000c101d06 */
.L_x_79:
[----:B-1----:R-:W-:Y:S05]  /*5870*/  BSYNC B0 ;  /* 0x0000000000007941 */ /* 0x002fea0003800000 */
.L_x_78:
[C---:B------:R-:W-:Y:S02]  /*5880*/  ISETP.GT.AND P0, PT, R141.reuse, R106, PT ;  /* 0x0000006a8d00720c */ /* 0x040fe40003f04270 */
[----:B------:R-:W-:Y:S11]  /*5890*/  IADD3 R141, R141, -0x1, RZ ;  /* 0xffffffff8d8d7810 */ /* 0x000ff60007ffe0ff */
[----:B------:R-:W-:Y:S01]  /*58a0*/  @P0 SHF.R.S32.HI R2, RZ, 0x1f, R141 ;  /* 0x0000001fff020819 */ /* 0x000fe2000001148d */
[----:B------:R-:W-:Y:S02]  /*58b0*/  @P0 IMAD R0, R108, R141, RZ ;  /* 0x0000008d6c000224 */ /* 0x000fe400078e02ff */
[----:B------:R-:W-:Y:S02]  /*58c0*/  @P0 IMAD.MOV.U32 R4, RZ, RZ, R164 ;  /* 0x000000ffff040224 */ /* 0x000fe400078e00a4 */
[----:B------:R-:W-:Y:S02]  /*58d0*/  @P0 IMAD.MOV.U32 R5, RZ, RZ, R171 ;  /* 0x000000ffff050224 */ /* 0x000fe400078e00ab */
[-C--:B------:R-:W-:Y:S02]  /*58e0*/  @P0 IMAD R0, R2, R109.reuse, R0 ;  /* 0x0000006d02000224 */ /* 0x080fe400078e0200 */
[----:B------:R-:W-:Y:S04]  /*58f0*/  @P0 IMAD.WIDE.U32 R4, R141, R109, R4 ;  /* 0x0000006d8d040225 */ /* 0x000fe800078e0004 */
[----:B------:R-:W-:Y:S01]  /*5900*/  @P0 IMAD.IADD R0, R5, 0x1, R0 ;  /* 0x0000000105000824 */ /* 0x000fe200078e0200 */
[C---:B------:R-:W-:Y:S04]  /*5910*/  @P0 LEA R6, P1, R4.reuse, c[0x0][0x220], 0x1 ;  /* 0x0000880004060a11 */ /* 0x040fe800078208ff */
[----:B------:R-:W-:Y:S02]  /*5920*/  @P0 LEA.HI.X R7, R4, c[0x0][0x224], R0, 0x1, P1 ;  /* 0x0000890004070a11 */ /* 0x000fe400008f0c00 */
[C---:B------:R-:W-:Y:S03]  /*5930*/  @P0 LEA R2, P1, R118.reuse, R6, 0x1 ;  /* 0x0000000676020211 */ /* 0x040fe600078208ff */
[----:B------:R-:W-:Y:S01]  /*5940*/  @!PT LDS RZ, [RZ] ;  /* 0x00000000fffff984 */ /* 0x000fe20000000800 */
[----:B------:R-:W-:Y:S01]  /*5950*/  @!PT LDS RZ, [RZ] ;  /* 0x00000000fffff984 */ /* 0x000fe20000000800 */
[----:B------:R-:W-:Y:S01]  /*5960*/  @!PT LDS RZ, [RZ] ;  /* 0x00000000fffff984 */ /* 0x000fe20000000800 */
[----:B------:R1:W-:Y:S01]  /*5970*/  @P0 LDGSTS.E.BYPASS.LTC128B.128 [R140+0x6100], [R6.64], !P5 ;  /* 0x06100000068c0fae */ /* 0x0003e2000e901d46 */
[----:B------:R-:W-:Y:S03]  /*5980*/  @P0 LEA.HI.X R3, R118, R7, R117, 0x1, P1 ;  /* 0x0000000776030211 */ /* 0x000fe600008f0c75 */
[----:B------:R1:W-:Y:S04]  /*5990*/  @P0 LDGSTS.E.BYPASS.LTC128B.128 [R140+0x8100], [R6.64+0x80], !P4 ;  /* 0x08100080068c0fae */ /* 0x0003e8000e101d46 */
[----:B------:R1:W-:Y:S04]  /*59a0*/  @P0 LDGSTS.E.BYPASS.LTC128B.128 [R140+0xa100], [R6.64+0x100], !P3 ;  /* 0x0a100100068c0fae */ /* 0x0003e8000d901d46 */
[----:B------:R1:W-:Y:S04]  /*59b0*/  @P0 LDGSTS.E.BYPASS.LTC128B.128 [R140+0x7100], [R2.64], !P5 ;  /* 0x07100000028c0fae */ /* 0x0003e8000e901d46 */
[----:B------:R1:W-:Y:S04]  /*59c0*/  @P0 LDGSTS.E.BYPASS.LTC128B.128 [R140+0x9100], [R2.64+0x80], !P4 ;  /* 0x09100080028c0fae */ /* 0x0003e8000e101d46 */
[----:B------:R1:W-:Y:S04]  /*59d0*/  @P0 LDGSTS.E.BYPASS.LTC128B.128 [R140+0xb100], [R2.64+0x100], !P3 ;  /* 0x0b100100028c0fae */ /* 0x0003e8000d901d46 */
[----:B------:R-:W0:Y:S01]  /*59e0*/  LDGDEPBAR ;  /* 0x00000000000079af */ /* 0x000e220000000000 */
[----:B------:R-:W-:-:S05]  /*59f0*/  @P0 BRA `(.L_x_80) ;  /* 0xffffbfc000000947 */ /* 0x000fca000383ffff */
[----:B------:R-:W-:Y:S06]  /*5a00*/  BAR.SYNC.DEFER_BLOCKING 0x0 ;  /* 0x0000000000007b1d */ /* 0x000fec0000010000 */
.L_x_55:
[----:B-1----:R-:W-:Y:S01]  /*5a10*/  ISETP.GE.AND P0, PT, R83, 0x1, PT ;  /* 0x000000015300780c */ /* 0x002fe20003f06270 */
[----:B------:R-:W-:Y:S01]  /*5a20*/  IMAD.IADD R147, R146, 0x1, R147 ;  /* 0x0000000192937824 */ /* 0x000fe200078e0293 */
[----:B------:R-:W-:Y:S01]  /*5a30*/  PLOP3.LUT P2, PT, PT, PT, PT, 0x80, 0x0 ;  /* 0x000000000000781c */ /* 0x000fe20003f4f070 */
[----:B------:R-:W-:Y:S01]  /*5a40*/  CS2R R98, SRZ ;  /* 0x0000000000627805 */ /* 0x000fe2000001ff00 */
[----:B------:R-:W-:Y:S01]  /*5a50*/  CS2R R96, SRZ ;  /* 0x0000000000607805 */ /* 0x000fe2000001ff00 */
[----:B------:R-:W-:Y:S01]  /*5a60*/  CS2R R94, SRZ ;  /* 0x00000000005e7805 */ /* 0x000fe2000001ff00 */
[----:B------:R-:W-:Y:S01]  /*5a70*/  CS2R R92, SRZ ;  /* 0x00000000005c7805 */ /* 0x000fe2000001ff00 */
[----:B------:R-:W-:Y:S01]  /*5a80*/  CS2R R90, SRZ ;  /* 0x00000000005a7805 */ /* 0x000fe2000001ff00 */
[----:B------:R-:W-:Y:S01]  /*5a90*/  MOV R89, RZ ;  /* 0x000000ff00597202 */ /* 0x000fe20000000f00 */
[----:B------:R-:W-:Y:S01]  /*5aa0*/  CS2R R8, SRZ ;  /* 0x0000000000087805 */ /* 0x000fe2000001ff00 */
[----:B------:R-:W-:Y:S01]  /*5ab0*/  CS2R R10, SRZ ;  /* 0x00000000000a7805 */ /* 0x000fe2000001ff00 */
[----:B------:R-:W-:Y:S01]  /*5ac0*/  IMAD.MOV.U32 R4, RZ, RZ, RZ ;  /* 0x000000ffff047224 */ /* 0x000fe200078e00ff */
[----:B------:R-:W-:Y:S01]  /*5ad0*/  CS2R R6, SRZ ;  /* 0x0000000000067805 */ /* 0x000fe2000001ff00 */
[----:B------:R-:W-:Y:S01]  /*5ae0*/  MOV R82, RZ ;  /* 0x000000ff00527202 */ /* 0x000fe20000000f00 */
        /* <DEDUP_REMOVED lines=39> */
[----:B------:R-:W-:Y:S01]  /*5d60*/  IMAD.MOV.U32 R12, RZ, RZ, RZ ;  /* 0x000000ffff0c7224 */ /* 0x000fe200078e00ff */
[----:B------:R-:W-:Y:S05]  /*5d70*/  @!P0 BRA `(.L_x_81) ;  /* 0x0000cc6000008947 */ /* 0x000fea0003800000 */
[----:B------:R-:W-:-:S04]  /*5d80*/  ISETP.NE.U32.AND P0, PT, RZ, c[0x0][0x340], PT ;  /* 0x0000d000ff007a0c */ /* 0x000fc80003f05070 */
[----:B------:R-:W-:-:S13]  /*5d90*/  ISETP.NE.AND.EX P1, PT, RZ, c[0x0][0x344], PT, P0 ;  /* 0x0000d100ff007a0c */ /* 0x000fda0003f25300 */
[----:B------:R-:W-:-:S04]  /*5da0*/  @P1 IMAD.MOV.U32 R7, RZ, RZ, 0x4 ;  /* 0x00000004ff071424 */ /* 0x000fc800078e00ff */
[----:B------:R-:W-:-:S05]  /*5db0*/  @P1 IMAD.WIDE R6, R208, R7, c[0x0][0x340] ;  /* 0x0000d000d0061625 */ /* 0x000fca00078e0207 */
[----:B------:R1:W2:Y:S01]  /*5dc0*/  @P1 LDG.E R0, [R6.64] ;  /* 0x0000000606001981 */ /* 0x0002a2000c1e1900 */
[----:B------:R-:W-:Y:S01]  /*5dd0*/  SHF.R.S32.HI R5, RZ, 0x1f, R148 ;  /* 0x0000001fff057819 */ /* 0x000fe20000011494 */
[C---:B------:R-:W-:Y:S01]  /*5de0*/  IMAD.WIDE.U32 R12, R148.reuse, c[0x0][0x178], RZ ;  /* 0x00005e00940c7a25 */ /* 0x040fe200078e00ff */
[----:B------:R-:W-:Y:S01]  /*5df0*/  SHF.R.S32.HI R9, RZ, 0x1f, R84 ;  /* 0x0000001fff097819 */ /* 0x000fe20000011454 */
[----:B------:R-:W-:Y:S01]  /*5e00*/  BSSY B0, `(.L_x_82) ;  /* 0x0000094000007945 */ /* 0x000fe20003800000 */
[----:B------:R-:W-:Y:S01]  /*5e10*/  ISETP.NE.U32.AND P0, PT, RZ, c[0x0][0x348], PT ;  /* 0x0000d200ff007a0c */ /* 0x000fe20003f05070 */
[----:B------:R-:W-:Y:S01]  /*5e20*/  IMAD R5, R5, c[0x0][0x178], RZ ;  /* 0x00005e0005057a24 */ /* 0x000fe200078e02ff */
[CC--:B------:R-:W-:Y:S01]  /*5e30*/  LEA.HI R3, R9.reuse, R84.reuse, RZ, 0x3 ;  /* 0x0000005409037211 */ /* 0x0c0fe200078f18ff */
[----:B------:R-:W-:Y:S01]  /*5e40*/  IMAD.MOV.U32 R2, RZ, RZ, c[0x0][0x2c4] ;  /* 0x0000b100ff027624 */ /* 0x000fe200078e00ff */
[----:B------:R-:W-:Y:S01]  /*5e50*/  LEA.HI R15, R9, R84, RZ, 0x4 ;  /* 0x00000054090f7211 */ /* 0x000fe200078f20ff */
[----:B------:R-:W-:Y:S01]  /*5e60*/  IMAD R5, R148, c[0x0][0x17c], R5 ;  /* 0x00005f0094057a24 */ /* 0x000fe200078e0205 */
[----:B------:R-:W-:Y:S01]  /*5e70*/  SHF.R.S32.HI R18, RZ, 0x3, R3 ;  /* 0x00000003ff127819 */ /* 0x000fe20000011403 */
[----:B------:R-:W-:Y:S01]  /*5e80*/  IMAD R46, R88, c[0x0][0x2c4], RZ ;  /* 0x0000b100582e7a24 */ /* 0x000fe200078e02ff */
[----:B------:R-:W-:Y:S01]  /*5e90*/  LOP3.LUT R3, R3, 0xfffffff8, RZ, 0xc0, !PT ;  /* 0xfffffff803037812 */ /* 0x000fe200078ec0ff */
[----:B------:R-:W-:Y:S01]  /*5ea0*/  IMAD.IADD R13, R13, 0x1, R5 ;  /* 0x000000010d0d7824 */ /* 0x000fe200078e0205 */
[----:B------:R-:W-:Y:S01]  /*5eb0*/  SHF.R.S32.HI R4, RZ, 0x4, R15 ;  /* 0x00000004ff047819 */ /* 0x000fe2000001140f */
[----:B------:R-:W-:Y:S01]  /*5ec0*/  IMAD.SHL.U32 R5, R18, 0x40, RZ ;  /* 0x0000004012057824 */ /* 0x000fe200078e00ff */
[----:B------:R-:W-:Y:S01]  /*5ed0*/  ISETP.NE.AND P2, PT, R2, 0x1, PT ;  /* 0x000000010200780c */ /* 0x000fe20003f45270 */
[----:B------:R-:W-:Y:S01]  /*5ee0*/  IMAD.IADD R3, R84, 0x1, -R3 ;  /* 0x0000000154037824 */ /* 0x000fe200078e0a03 */
[----:B------:R-:W-:Y:S01]  /*5ef0*/  LEA.HI R19, R15, R4, RZ, 0x1 ;  /* 0x000000040f137211 */ /* 0x000fe200078f08ff */
[----:B------:R-:W-:Y:S01]  /*5f00*/  IMAD R2, R87, c[0x0][0x1b8], RZ ;  /* 0x00006e0057027a24 */ /* 0x000fe200078e02ff */
[----:B------:R-:W-:Y:S01]  /*5f10*/  LOP3.LUT R5, R5, 0x1c0, RZ, 0xc0, !PT ;  /* 0x000001c005057812 */ /* 0x000fe200078ec0ff */
[----:B------:R-:W-:Y:S01]  /*5f20*/  IMAD.SHL.U32 R20, R3, 0x8, RZ ;  /* 0x0000000803147824 */ /* 0x000fe200078e00ff */
[----:B------:R-:W-:Y:S01]  /*5f30*/  LOP3.LUT R19, R19, 0xfffffffe, RZ, 0xc0, !PT ;  /* 0xfffffffe13137812 */ /* 0x000fe200078ec0ff */
[----:B------:R-:W-:Y:S01]  /*5f40*/  IMAD.WIDE.U32 R12, R207, c[0x0][0x1b8], R12 ;  /* 0x00006e00cf0c7a25 */ /* 0x000fe200078e000c */
[----:B------:R-:W-:-:S02]  /*5f50*/  SHF.R.U32.HI R16, RZ, 0x3, R5 ;  /* 0x00000003ff107819 */ /* 0x000fc40000011605 */
[----:B-1----:R-:W-:Y:S01]  /*5f60*/  LOP3.LUT R7, R5, 0x38, R20, 0xf8, !PT ;  /* 0x0000003805077812 */ /* 0x002fe200078ef814 */
[----:B------:R-:W-:Y:S01]  /*5f70*/  IMAD R5, R207, c[0x0][0x1bc], R2 ;  /* 0x00006f00cf057a24 */ /* 0x000fe200078e0202 */
[----:B------:R-:W-:Y:S01]  /*5f80*/  ISETP.NE.AND.EX P0, PT, RZ, c[0x0][0x34c], PT, P0 ;  /* 0x0000d300ff007a0c */ /* 0x000fe20003f05300 */
[----:B------:R-:W-:Y:S01]  /*5f90*/  IMAD.IADD R19, R4, 0x1, -R19 ;  /* 0x0000000104137824 */ /* 0x000fe200078e0a13 */
[----:B------:R-:W-:Y:S01]  /*5fa0*/  LOP3.LUT R16, R7, R16, RZ, 0x3c, !PT ;  /* 0x0000001007107212 */ /* 0x000fe200078e3cff */
[----:B------:R-:W-:Y:S01]  /*5fb0*/  IMAD.IADD R13, R13, 0x1, R5 ;  /* 0x000000010d0d7824 */ /* 0x000fe200078e0205 */
[----:B------:R-:W-:Y:S02]  /*5fc0*/  SHF.R.S32.HI R5, RZ, 0x1f, R208 ;  /* 0x0000001fff057819 */ /* 0x000fe400000114d0 */
[----:B------:R-:W-:Y:S02]  /*5fd0*/  LEA R4, R3, R18, 0x5 ;  /* 0x0000001203047211 */ /* 0x000fe400078e28ff */
[----:B------:R-:W-:-:S02]  /*5fe0*/  SEL R7, R5, RZ, !P0 ;  /* 0x000000ff05077207 */ /* 0x000fc40004000000 */
[----:B------:R-:W-:Y:S01]  /*5ff0*/  LOP3.LUT R15, R15, 0xfffffff0, RZ, 0xc0, !PT ;  /* 0xfffffff00f0f7812 */ /* 0x000fe200078ec0ff */
[----:B------:R-:W-:Y:S01]  /*6000*/  IMAD R4, R85, 0x80, R4 ;  /* 0x0000008055047824 */ /* 0x000fe200078e0204 */
[----:B------:R-:W-:Y:S01]  /*6010*/  SEL R22, R208, RZ, !P0 ;  /* 0x000000ffd0167207 */ /* 0x000fe20004000000 */
[----:B------:R-:W-:Y:S01]  /*6020*/  IMAD R7, R7, c[0x0][0x1c0], RZ ;  /* 0x0000700007077a24 */ /* 0x000fe200078e02ff */
[----:B------:R-:W-:Y:S01]  /*6030*/  IADD3 R2, R20, 0x80, RZ ;  /* 0x0000008014027810 */ /* 0x000fe20007ffe0ff */
[----:B------:R-:W-:Y:S01]  /*6040*/  IMAD.IADD R15, R84, 0x1, -R15 ;  /* 0x00000001540f7824 */ /* 0x000fe200078e0a0f */
[----:B------:R-:W-:Y:S01]  /*6050*/  SHF.R.S32.HI R11, RZ, 0x1f, R147 ;  /* 0x0000001fff0b7819 */ /* 0x000fe20000011493 */
[----:B------:R-:W-:Y:S01]  /*6060*/  @P2 IMAD.HI.U32 R6, R4, c[0x0][0x2c8], RZ ;  /* 0x0000b20004062a27 */ /* 0x000fe200078e00ff */
[----:B------:R-:W-:Y:S02]  /*6070*/  ISETP.GE.AND P3, PT, R2, c[0x0][0x1d4], PT ;  /* 0x0000750002007a0c */ /* 0x000fe40003f66270 */
[----:B------:R-:W-:Y:S01]  /*6080*/  IADD3 R147, P0, R18, R147, RZ ;  /* 0x0000009312937210 */ /* 0x000fe20007f1e0ff */
[C---:B------:R-:W-:Y:S01]  /*6090*/  IMAD R10, R22.reuse, c[0x0][0x1c4], R7 ;  /* 0x00007100160a7a24 */ /* 0x040fe200078e0207 */
[----:B------:R-:W-:Y:S01]  /*60a0*/  SHF.R.S32.HI R21, RZ, 0x1f, R20 ;  /* 0x0000001fff157819 */ /* 0x000fe20000011414 */
[----:B------:R-:W-:Y:S01]  /*60b0*/  IMAD.WIDE.U32 R22, R22, c[0x0][0x1c0], R12 ;  /* 0x0000700016167a25 */ /* 0x000fe200078e000c */
[----:B------:R-:W-:-:S02]  /*60c0*/  SHF.R.S32.HI R12, RZ, 0x1f, R15 ;  /* 0x0000001fff0c7819 */ /* 0x000fc4000001140f */
[----:B------:R-:W-:Y:S01]  /*60d0*/  P2R R211, PR, RZ, 0x8 ;  /* 0x00000008ffd37803 */ /* 0x000fe20000000000 */
[----:B------:R-:W-:Y:S01]  /*60e0*/  IMAD.MOV.U32 R2, RZ, RZ, R4 ;  /* 0x000000ffff027224 */ /* 0x000fe200078e0004 */
[----:B------:R-:W-:Y:S01]  /*60f0*/  @P2 SHF.R.U32.HI R2, RZ, c[0x0][0x2cc], R6 ;  /* 0x0000b300ff022a19 */ /* 0x000fe20000011606 */
[----:B------:R-:W-:Y:S01]  /*6100*/  IMAD.WIDE.U32 R26, R147, c[0x0][0x208], R20 ;  /* 0x00008200931a7a25 */ /* 0x000fe200078e0014 */
[----:B------:R-:W-:Y:S02]  /*6110*/  LEA.HI.X.SX32 R6, R18, R11, 0x1, P0 ;  /* 0x0000000b12067211 */ /* 0x000fe400000f0eff */
[----:B------:R-:W-:Y:S01]  /*6120*/  LEA.HI R13, R12, R15, RZ, 0x3 ;  /* 0x0000000f0c0d7211 */ /* 0x000fe200078f18ff */
[----:B------:R-:W-:Y:S01]  /*6130*/  IMAD.IADD R23, R23, 0x1, R10 ;  /* 0x0000000117177824 */ /* 0x000fe200078e020a */
[----:B------:R-:W-:Y:S01]  /*6140*/  LEA.HI R11, R9, R84, RZ, 0x6 ;  /* 0x00000054090b7211 */ /* 0x000fe200078f30ff */
[----:B------:R-:W-:Y:S01]  /*6150*/  IMAD R8, R6, c[0x0][0x1e0], RZ ;  /* 0x0000780006087a24 */ /* 0x000fe200078e02ff */
[----:B------:R-:W-:Y:S01]  /*6160*/  IADD3 R7, -R2, RZ, RZ ;  /* 0x000000ff02077210 */ /* 0x000fe20007ffe1ff */
[----:B------:R-:W-:Y:S01]  /*6170*/  IMAD R6, R6, c[0x0][0x208], RZ ;  /* 0x0000820006067a24 */ /* 0x000fe200078e02ff */
[----:B------:R-:W-:Y:S01]  /*6180*/  LOP3.LUT R12, R13, 0xfffffff8, RZ, 0xc0, !PT ;  /* 0xfffffff80d0c7812 */ /* 0x000fe200078ec0ff */
[----:B------:R-:W-:Y:S01]  /*6190*/  IMAD.SHL.U32 R11, R11, 0x8, RZ ;  /* 0x000000080b0b7824 */ /* 0x000fe200078e00ff */
[----:B------:R-:W-:Y:S01]  /*61a0*/  ISETP.NE.U32.AND P2, PT, RZ, c[0x0][0x350], PT ;  /* 0x0000d400ff007a0c */ /* 0x000fe20003f45070 */
[----:B------:R-:W-:Y:S01]  /*61b0*/  IMAD R7, R7, c[0x0][0x2c4], R4 ;  /* 0x0000b10007077a24 */ /* 0x000fe200078e0204 */
[----:B------:R-:W-:Y:S01]  /*61c0*/  SHF.R.S32.HI R4, RZ, 0x1f, R2 ;  /* 0x0000001fff047819 */ /* 0x000fe20000011402 */
[----:B------:R-:W-:Y:S01]  /*61d0*/  IMAD.IADD R12, R15, 0x1, -R12 ;  /* 0x000000010f0c7824 */ /* 0x000fe200078e0a0c */
[----:B------:R-:W-:Y:S01]  /*61e0*/  LOP3.LUT R16, R16, 0xfffffe00, R11, 0xf8, !PT ;  /* 0xfffffe0010107812 */ /* 0x000fe200078ef80b */
[----:B------:R-:W-:Y:S01]  /*61f0*/  IMAD R6, R147, c[0x0][0x20c], R6 ;  /* 0x0000830093067a24 */ /* 0x000fe200078e0206 */
[----:B------:R-:W-:Y:S01]  /*6200*/  ISETP.NE.AND.EX P2, PT, RZ, c[0x0][0x354], PT, P2 ;  /* 0x0000d500ff007a0c */ /* 0x000fe20003f45320 */
[----:B------:R-:W-:Y:S01]  /*6210*/  IMAD R11, R4, c[0x0][0x1b0], RZ ;  /* 0x00006c00040b7a24 */ /* 0x000fe200078e02ff */
[----:B------:R-:W-:Y:S01]  /*6220*/  LOP3.LUT P5, RZ, R12, 0x4, RZ, 0xc0, !PT ;  /* 0x000000040cff7812 */ /* 0x000fe200078ac0ff */
[----:B------:R-:W-:Y:S01]  /*6230*/  IMAD.WIDE.U32 R22, R2, c[0x0][0x1b0], R22 ;  /* 0x00006c0002167a25 */ /* 0x000fe200078e0016 */
[----:B------:R-:W-:-:S02]  /*6240*/  LOP3.LUT P3, RZ, R12, 0x2, RZ, 0xc0, !PT ;  /* 0x000000020cff7812 */ /* 0x000fc4000786c0ff */
[----:B------:R-:W-:Y:S01]  /*6250*/  IADD3 R27, R27, R6, RZ ;  /* 0x000000061b1b7210 */ /* 0x000fe20007ffe0ff */
[----:B------:R-:W-:Y:S01]  /*6260*/  IMAD.SHL.U32 R12, R12, 0x40, RZ ;  /* 0x000000400c0c7824 */ /* 0x000fe200078e00ff */
[----:B------:R-:W-:Y:S01]  /*6270*/  SHF.R.S32.HI R6, RZ, 0x1f, R7 ;  /* 0x0000001fff067819 */ /* 0x000fe20000011407 */
[----:B------:R-:W-:Y:S01]  /*6280*/  IMAD R11, R2, c[0x0][0x1b4], R11 ;  /* 0x00006d00020b7a24 */ /* 0x000fe200078e020b */
[----:B------:R-:W-:Y:S01]  /*6290*/  ISETP.GE.AND P6, PT, R20, c[0x0][0x1d4], PT ;  /* 0x0000750014007a0c */ /* 0x000fe20003fc6270 */
[C---:B------:R-:W-:Y:S01]  /*62a0*/  IMAD R8, R147.reuse, c[0x0][0x1e4], R8 ;  /* 0x0000790093087a24 */ /* 0x040fe200078e0208 */
[----:B------:R-:W-:Y:S01]  /*62b0*/  LOP3.LUT R15, R12, 0x1c0, RZ, 0xc0, !PT ;  /* 0x000001c00c0f7812 */ /* 0x000fe200078ec0ff */
[----:B------:R-:W-:-:S04]  /*62c0*/  IMAD.WIDE.U32 R24, R147, c[0x0][0x1e0], R20 ;  /* 0x0000780093187a25 */ /* 0x000fc800078e0014 */
[----:B------:R-:W-:Y:S02]  /*62d0*/  IMAD.SHL.U32 R10, R19, 0x8, RZ ;  /* 0x00000008130a7824 */ /* 0x000fe400078e00ff */
[----:B------:R-:W-:Y:S02]  /*62e0*/  IMAD.IADD R23, R23, 0x1, R11 ;  /* 0x0000000117177824 */ /* 0x000fe400078e020b */
[----:B------:R-:W-:Y:S01]  /*62f0*/  IMAD R6, R6, c[0x0][0x1a8], RZ ;  /* 0x00006a0006067a24 */ /* 0x000fe200078e02ff */
[----:B------:R-:W-:Y:S01]  /*6300*/  LOP3.LUT R2, R15, 0x8, R10, 0xf8, !PT ;  /* 0x000000080f027812 */ /* 0x000fe200078ef80a */
[----:B------:R-:W-:Y:S01]  /*6310*/  IMAD.IADD R25, R25, 0x1, R8 ;  /* 0x0000000119197824 */ /* 0x000fe200078e0208 */
[----:B------:R-:W-:Y:S01]  /*6320*/  SHF.R.U32.HI R15, RZ, 0x3, R15 ;  /* 0x00000003ff0f7819 */ /* 0x000fe2000001160f */
[C---:B------:R-:W-:Y:S02]  /*6330*/  IMAD R4, R87.reuse, c[0x0][0x1e8], RZ ;  /* 0x00007a0057047a24 */ /* 0x040fe400078e02ff */
[----:B------:R-:W-:Y:S01]  /*6340*/  IMAD R8, R87, c[0x0][0x210], RZ ;  /* 0x0000840057087a24 */ /* 0x000fe200078e02ff */
[----:B------:R-:W-:Y:S01]  /*6350*/  LOP3.LUT R2, R2, R15, RZ, 0x3c, !PT ;  /* 0x0000000f02027212 */ /* 0x000fe200078e3cff */
[C---:B------:R-:W-:Y:S01]  /*6360*/  IMAD R6, R7.reuse, c[0x0][0x1ac], R6 ;  /* 0x00006b0007067a24 */ /* 0x040fe200078e0206 */
[----:B------:R-:W-:Y:S01]  /*6370*/  IADD3 R15, R20, 0x40, RZ ;  /* 0x00000040140f7810 */ /* 0x000fe20007ffe0ff */
[----:B------:R-:W-:-:S04]  /*6380*/  IMAD.WIDE.U32 R10, R7, c[0x0][0x1a8], R22 ;  /* 0x00006a00070a7a25 */ /* 0x000fc800078e0016 */
[C---:B------:R-:W-:Y:S02]  /*6390*/  IMAD R4, R207.reuse, c[0x0][0x1ec], R4 ;  /* 0x00007b00cf047a24 */ /* 0x040fe400078e0204 */
[----:B------:R-:W-:-:S04]  /*63a0*/  IMAD.WIDE.U32 R216, R207, c[0x0][0x1e8], R24 ;  /* 0x00007a00cfd87a25 */ /* 0x000fc800078e0018 */
[C---:B------:R-:W-:Y:S02]  /*63b0*/  IMAD R8, R207.reuse, c[0x0][0x214], R8 ;  /* 0x00008500cf087a24 */ /* 0x040fe400078e0208 */
[----:B------:R-:W-:-:S04]  /*63c0*/  IMAD.WIDE.U32 R26, R207, c[0x0][0x210], R26 ;  /* 0x00008400cf1a7a25 */ /* 0x000fc800078e001a */
[----:B------:R-:W-:Y:S02]  /*63d0*/  IMAD.IADD R217, R4, 0x1, R217 ;  /* 0x0000000104d97824 */ /* 0x000fe400078e02d9 */
[----:B------:R-:W-:Y:S01]  /*63e0*/  IMAD.IADD R23, R8, 0x1, R27 ;  /* 0x0000000108177824 */ /* 0x000fe200078e021b */
[C---:B------:R-:W-:Y:S01]  /*63f0*/  LEA R8, P0, R10.reuse, c[0x0][0x160], 0x1 ;  /* 0x000058000a087a11 */ /* 0x040fe200078008ff */
[----:B------:R-:W-:Y:S01]  /*6400*/  IMAD.IADD R4, R11, 0x1, R6 ;  /* 0x000000010b047824 */ /* 0x000fe200078e0206 */
[----:B------:R-:W-:Y:S01]  /*6410*/  SHF.L.U32 R11, R3, 0x3, RZ ;  /* 0x00000003030b7819 */ /* 0x000fe200000006ff */
[----:B------:R-:W-:Y:S02]  /*6420*/  IMAD.MOV.U32 R22, RZ, RZ, R26 ;  /* 0x000000ffff167224 */ /* 0x000fe400078e001a */
[----:B------:R-:W-:Y:S01]  /*6430*/  IMAD.SHL.U32 R13, R13, 0x40, RZ ;  /* 0x000000400d0d7824 */ /* 0x000fe200078e00ff */
[----:B------:R-:W-:Y:S01]  /*6440*/  LEA.HI.X R4, R10, c[0x0][0x164], R4, 0x1, P0 ;  /* 0x000059000a047a11 */ /* 0x000fe200000f0c04 */
[----:B------:R1:W3:Y:S01]  /*6450*/  SHFL.IDX PT, R24, R8, RZ, 0x181f ;  /* 0x00181fff08187589 */ /* 0x0002e200000e0000 */
[----:B------:R-:W-:-:S02]  /*6460*/  IADD3 R10, R11, 0x80, RZ ;  /* 0x000000800b0a7810 */ /* 0x000fc40007ffe0ff */
[----:B------:R-:W-:Y:S01]  /*6470*/  LOP3.LUT R2, R2, 0xfffffe00, R13, 0xf8, !PT ;  /* 0xfffffe0002027812 */ /* 0x000fe200078ef80d */
[----:B------:R1:W4:Y:S01]  /*6480*/  SHFL.IDX PT, R25, R4, RZ, 0x181f ;  /* 0x00181fff04197589 */ /* 0x00032200000e0000 */
[----:B------:R-:W-:Y:S02]  /*6490*/  ISETP.GE.AND P4, PT, R10, c[0x0][0x198], PT ;  /* 0x000066000a007a0c */ /* 0x000fe40003f86270 */
[----:B--2---:R-:W-:Y:S01]  /*64a0*/  @P1 SHF.R.S32.HI R7, RZ, 0x1f, R0 ;  /* 0x0000001fff071819 */ /* 0x004fe20000011400 */
[----:B------:R-:W-:Y:S01]  /*64b0*/  @!P1 IMAD.MOV.U32 R7, RZ, RZ, R5 ;  /* 0x000000ffff079224 */ /* 0x000fe200078e0005 */
[----:B------:R-:W-:Y:S01]  /*64c0*/  @P1 MOV R6, R0 ;  /* 0x0000000000061202 */ /* 0x000fe20000000f00 */
[----:B------:R-:W-:Y:S01]  /*64d0*/  @!P1 IMAD.MOV.U32 R6, RZ, RZ, R208 ;  /* 0x000000ffff069224 */ /* 0x000fe200078e00d0 */
[----:B------:R-:W-:Y:S01]  /*64e0*/  ISETP.GE.AND P1, PT, R11, c[0x0][0x198], PT ;  /* 0x000066000b007a0c */ /* 0x000fe20003f26270 */
[----:B------:R-:W-:Y:S01]  /*64f0*/  IMAD.MOV.U32 R0, RZ, RZ, 0x10 ;  /* 0x00000010ff007424 */ /* 0x000fe200078e00ff */
[----:B------:R-:W-:Y:S01]  /*6500*/  SEL R209, R7, RZ, !P2 ;  /* 0x000000ff07d17207 */ /* 0x000fe20005000000 */
[----:B------:R-:W-:Y:S01]  /*6510*/  IMAD R7, R85, 0x80, R18 ;  /* 0x0000008055077824 */ /* 0x000fe200078e0212 */
[----:B------:R-:W-:Y:S01]  /*6520*/  SEL R214, R6, RZ, !P2 ;  /* 0x000000ff06d67207 */ /* 0x000fe20005000000 */
[----:B------:R-:W-:Y:S01]  /*6530*/  IMAD.MOV.U32 R5, RZ, RZ, 0x20 ;  /* 0x00000020ff057424 */ /* 0x000fe200078e00ff */
[----:B------:R-:W-:Y:S01]  /*6540*/  ISETP.GE.AND P2, PT, R15, c[0x0][0x1d4], PT ;  /* 0x000075000f007a0c */ /* 0x000fe20003f46270 */
[----:B------:R-:W-:Y:S01]  /*6550*/  IMAD R219, R209, c[0x0][0x1f0], RZ ;  /* 0x00007c00d1db7a24 */ /* 0x000fe200078e02ff */
[----:B------:R-:W-:Y:S01]  /*6560*/  ISETP.GE.AND P0, PT, R7, R46, PT ;  /* 0x0000002e0700720c */ /* 0x000fe20003f06270 */
[----:B------:R-:W-:Y:S01]  /*6570*/  IMAD R209, R209, c[0x0][0x218], RZ ;  /* 0x00008600d1d17a24 */ /* 0x000fe200078e02ff */
[----:B------:R-:W-:Y:S01]  /*6580*/  SEL R0, R0, 0xfffffff0, !P3 ;  /* 0xfffffff000007807 */ /* 0x000fe20005800000 */
[C---:B------:R-:W-:Y:S01]  /*6590*/  IMAD R219, R214.reuse, c[0x0][0x1f4], R219 ;  /* 0x00007d00d6db7a24 */ /* 0x040fe200078e02db */
[----:B------:R-:W-:Y:S01]  /*65a0*/  P2R R212, PR, RZ, 0x4 ;  /* 0x00000004ffd47803 */ /* 0x000fe20000000000 */
[C---:B------:R-:W-:Y:S01]  /*65b0*/  IMAD R209, R214.reuse, c[0x0][0x21c], R209 ;  /* 0x00008700d6d17a24 */ /* 0x040fe200078e02d1 */
[----:B------:R-:W-:Y:S01]  /*65c0*/  SEL R5, R5, 0xffffffe0, !P5 ;  /* 0xffffffe005057807 */ /* 0x000fe20006800000 */
[----:B------:R-:W-:Y:S01]  /*65d0*/  IMAD.WIDE.U32 R216, R214, c[0x0][0x1f0], R216 ;  /* 0x00007c00d6d87a25 */ /* 0x000fe200078e00d8 */
[----:B------:R-:W-:-:S02]  /*65e0*/  ISETP.GE.AND P3, PT, R15, c[0x0][0x198], PT ;  /* 0x000066000f007a0c */ /* 0x000fc40003f66270 */
[----:B------:R-:W-:Y:S01]  /*65f0*/  LEA.HI R6, R9, R84, RZ, 0x5 ;  /* 0x0000005409067211 */ /* 0x000fe200078f28ff */
[----:B------:R-:W-:Y:S01]  /*6600*/  IMAD.WIDE.U32 R214, R214, c[0x0][0x218], R22 ;  /* 0x00008600d6d67a25 */ /* 0x000fe200078e0016 */
[----:B------:R-:W-:-:S03]  /*6610*/  SEL R22, RZ, 0x1, P6 ;  /* 0x00000001ff167807 */ /* 0x000fc60003000000 */
[----:B------:R-:W-:Y:S02]  /*6620*/  IMAD.IADD R219, R217, 0x1, R219 ;  /* 0x00000001d9db7824 */ /* 0x000fe400078e02db */
[----:B------:R-:W-:Y:S01]  /*6630*/  IMAD.IADD R209, R215, 0x1, R209 ;  /* 0x00000001d7d17824 */ /* 0x000fe200078e02d1 */
[----:B------:R-:W-:Y:S05]  /*6640*/  @P0 BRA `(.L_x_83) ;  /* 0x000000f000000947 */ /* 0x000fea0003800000 */
[----:B-1-34-:R-:W-:Y:S02]  /*6650*/  SHF.R.S32.HI R12, RZ, 0x1f, R15 ;  /* 0x0000001fff0c7819 */ /* 0x01afe4000001140f */
[----:B------:R-:W-:Y:S02]  /*6660*/  SHF.R.S32.HI R13, RZ, 0x1f, R10 ;  /* 0x0000001fff0d7819 */ /* 0x000fe4000001140a */
[----:B------:R-:W-:Y:S02]  /*6670*/  LEA.HI R12, R12, R15, RZ, 0x3 ;  /* 0x0000000f0c0c7211 */ /* 0x000fe400078f18ff */
[----:B------:R-:W-:Y:S01]  /*6680*/  LEA.HI R13, R13, R10, RZ, 0x3 ;  /* 0x0000000a0d0d7211 */ /* 0x000fe200078f18ff */
[----:B------:R-:W-:Y:S01]  /*6690*/  IMAD.SHL.U32 R10, R16, 0x2, RZ ;  /* 0x00000002100a7824 */ /* 0x000fe200078e00ff */
[----:B------:R-:W-:-:S02]  /*66a0*/  LEA R26, P0, R11, R24, 0x1 ;  /* 0x000000180b1a7211 */ /* 0x000fc400078008ff */
[----:B------:R-:W-:Y:S02]  /*66b0*/  LOP3.LUT R12, R12, 0xfffffff8, RZ, 0xc0, !PT ;  /* 0xfffffff80c0c7812 */ /* 0x000fe400078ec0ff */
[----:B------:R-:W-:Y:S02]  /*66c0*/  LOP3.LUT R13, R13, 0xfffffff8, RZ, 0xc0, !PT ;  /* 0xfffffff80d0d7812 */ /* 0x000fe400078ec0ff */
[----:B------:R-:W-:Y:S01]  /*66d0*/  LEA.HI.X R27, R11, R25, R21, 0x1, P0 ;  /* 0x000000190b1b7211 */ /* 0x000fe200000f0c15 */
[----:B------:R-:W-:-:S04]  /*66e0*/  IMAD.WIDE R28, R12, 0x2, R24 ;  /* 0x000000020c1c7825 */ /* 0x000fc800078e0218 */
[----:B------:R-:W-:Y:S01]  /*66f0*/  IMAD.WIDE R24, R13, 0x2, R24 ;  /* 0x000000020d187825 */ /* 0x000fe200078e0218 */
[----:B------:R-:W-:Y:S01]  /*6700*/  @!PT LDS RZ, [RZ] ;  /* 0x00000000fffff984 */ /* 0x000fe20000000800 */
[----:B------:R1:W-:Y:S04]  /*6710*/  LDGSTS.E.BYPASS.LTC128B.128 [R10+0xc100], [R26.64], !P1 ;  /* 0x0c1000001a0a7fae */ /* 0x0003e8000c901d46 */
[----:B------:R1:W-:Y:S04]  /*6720*/  LDGSTS.E.BYPASS.LTC128B.128 [R10+0x10100], [R28.64], !P3 ;  /* 0x101000001c0a7fae */ /* 0x0003e8000d901d46 */
[----:B------:R1:W-:Y:S02]  /*6730*/  LDGSTS.E.BYPASS.LTC128B.128 [R10+0x14100], [R24.64], !P4 ;  /* 0x14100000180a7fae */ /* 0x0003e4000e101d46 */
.L_x_83:
[----:B-1-34-:R-:W-:Y:S05]  /*6740*/  BSYNC B0 ;  /* 0x0000000000007941 */ /* 0x01afea0003800000 */
.L_x_82:
[----:B------:R-:W-:Y:S01]  /*6750*/  IADD3 R13, R7, 0x20, RZ ;  /* 0x00000020070d7810 */ /* 0x000fe20007ffe0ff */
[----:B------:R1:W2:Y:S01]  /*6760*/  SHFL.IDX PT, R25, R4, 0x1, 0x181f ;  /* 0x00381f0004197f89 */ /* 0x0002a200000e0000 */
[----:B------:R-:W-:Y:S02]  /*6770*/  BSSY B0, `(.L_x_84) ;  /* 0x0000014000007945 */ /* 0x000fe40003800000 */
[----:B------:R-:W-:Y:S01]  /*6780*/  ISETP.GE.AND P0, PT, R13, R46, PT ;  /* 0x0000002e0d00720c */ /* 0x000fe20003f06270 */
[----:B------:R1:W3:-:S12]  /*6790*/  SHFL.IDX PT, R24, R8, 0x1, 0x181f ;  /* 0x00381f0008187f89 */ /* 0x0002d800000e0000 */
[----:B------:R-:W-:Y:S05]  /*67a0*/  @P0 BRA `(.L_x_85) ;  /* 0x0000010000000947 */ /* 0x000fea0003800000 */
[C---:B------:R-:W-:Y:S02]  /*67b0*/  IADD3 R13, R11.reuse, 0x80, RZ ;  /* 0x000000800b0d7810 */ /* 0x040fe40007ffe0ff */
[----:B------:R-:W-:Y:S02]  /*67c0*/  SHF.R.S32.HI R12, RZ, 0x1f, R15 ;  /* 0x0000001fff0c7819 */ /* 0x000fe4000001140f */
[----:B------:R-:W-:Y:S02]  /*67d0*/  SHF.R.S32.HI R10, RZ, 0x1f, R13 ;  /* 0x0000001fff0a7819 */ /* 0x000fe4000001140d */
[----:B------:R-:W-:Y:S02]  /*67e0*/  LEA.HI R12, R12, R15, RZ, 0x3 ;  /* 0x0000000f0c0c7211 */ /* 0x000fe400078f18ff */
[----:B------:R-:W-:Y:S01]  /*67f0*/  LEA.HI R10, R10, R13, RZ, 0x3 ;  /* 0x0000000d0a0a7211 */ /* 0x000fe200078f18ff */
[----:B------:R-:W-:Y:S01]  /*6800*/  IMAD.SHL.U32 R13, R16, 0x2, RZ ;  /* 0x00000002100d7824 */ /* 0x000fe200078e00ff */
[----:B---3--:R-:W-:-:S02]  /*6810*/  LEA R26, P0, R11, R24, 0x1 ;  /* 0x000000180b1a7211 */ /* 0x008fc400078008ff */
[----:B------:R-:W-:Y:S02]  /*6820*/  LOP3.LUT R12, R12, 0xfffffff8, RZ, 0xc0, !PT ;  /* 0xfffffff80c0c7812 */ /* 0x000fe400078ec0ff */
[----:B------:R-:W-:Y:S02]  /*6830*/  LOP3.LUT R10, R10, 0xfffffff8, RZ, 0xc0, !PT ;  /* 0xfffffff80a0a7812 */ /* 0x000fe400078ec0ff */
[----:B--2---:R-:W-:Y:S01]  /*6840*/  LEA.HI.X R27, R11, R25, R21, 0x1, P0 ;  /* 0x000000190b1b7211 */ /* 0x004fe200000f0c15 */
[----:B------:R-:W-:-:S04]  /*6850*/  IMAD.WIDE R28, R12, 0x2, R24 ;  /* 0x000000020c1c7825 */ /* 0x000fc800078e0218 */
[----:B------:R-:W-:Y:S01]  /*6860*/  IMAD.WIDE R24, R10, 0x2, R24 ;  /* 0x000000020a187825 */ /* 0x000fe200078e0218 */
[----:B------:R-:W-:Y:S01]  /*6870*/  @!PT LDS RZ, [RZ] ;  /* 0x00000000fffff984 */ /* 0x000fe20000000800 */
[----:B------:R2:W-:Y:S04]  /*6880*/  LDGSTS.E.BYPASS.LTC128B.128 [R13+0xd100], [R26.64], !P1 ;  /* 0x0d1000001a0d7fae */ /* 0x0005e8000c901d46 */
[----:B------:R2:W-:Y:S04]  /*6890*/  LDGSTS.E.BYPASS.LTC128B.128 [R13+0x11100], [R28.64], !P3 ;  /* 0x111000001c0d7fae */ /* 0x0005e8000d901d46 */
[----:B------:R2:W-:Y:S02]  /*68a0*/  LDGSTS.E.BYPASS.LTC128B.128 [R13+0x15100], [R24.64], !P4 ;  /* 0x15100000180d7fae */ /* 0x0005e4000e101d46 */
.L_x_85:
[----:B------:R-:W-:Y:S05]  /*68b0*/  BSYNC B0 ;  /* 0x0000000000007941 */ /* 0x000fea0003800000 */
.L_x_84:
[----:B--2---:R-:W-:Y:S01]  /*68c0*/  IADD3 R13, R7, 0x40, RZ ;  /* 0x00000040070d7810 */ /* 0x004fe20007ffe0ff */
[----:B------:R2:W4:Y:S01]  /*68d0*/  SHFL.IDX PT, R25, R4, 0x2, 0x181f ;  /* 0x00581f0004197f89 */ /* 0x00052200000e0000 */
[----:B------:R-:W-:Y:S02]  /*68e0*/  BSSY B0, `(.L_x_86) ;  /* 0x0000014000007945 */ /* 0x000fe40003800000 */
[----:B------:R-:W-:Y:S01]  /*68f0*/  ISETP.GE.AND P0, PT, R13, R46, PT ;  /* 0x0000002e0d00720c */ /* 0x000fe20003f06270 */
[----:B---3--:R2:W3:-:S12]  /*6900*/  SHFL.IDX PT, R24, R8, 0x2, 0x181f ;  /* 0x00581f0008187f89 */ /* 0x0084d800000e0000 */
        /* <DEDUP_REMOVED lines=10> */
[----:B----4-:R-:W-:Y:S01]  /*69b0*/  LEA.HI.X R27, R11, R25, R21, 0x1, P0 ;  /* 0x000000190b1b7211 */ /* 0x010fe200000f0c15 */
[----:B------:R-:W-:-:S04]  /*69c0*/  IMAD.WIDE R28, R12, 0x2, R24 ;  /* 0x000000020c1c7825 */ /* 0x000fc800078e0218 */
[----:B------:R-:W-:Y:S01]  /*69d0*/  IMAD.WIDE R24, R10, 0x2, R24 ;  /* 0x000000020a187825 */ /* 0x000fe200078e0218 */
[----:B------:R-:W-:Y:S01]  /*69e0*/  @!PT LDS RZ, [RZ] ;  /* 0x00000000fffff984 */ /* 0x000fe20000000800 */
[----:B------:R3:W-:Y:S04]  /*69f0*/  LDGSTS.E.BYPASS.LTC128B.128 [R13+0xe100], [R26.64], !P1 ;  /* 0x0e1000001a0d7fae */ /* 0x0007e8000c901d46 */
[----:B------:R3:W-:Y:S04]  /*6a00*/  LDGSTS.E.BYPASS.LTC128B.128 [R13+0x12100], [R28.64], !P3 ;  /* 0x121000001c0d7fae */ /* 0x0007e8000d901d46 */
[----:B------:R3:W-:Y:S02]  /*6a10*/  LDGSTS.E.BYPASS.LTC128B.128 [R13+0x16100], [R24.64], !P4 ;  /* 0x16100000180d7fae */ /* 0x0007e4000e101d46 */
.L_x_87:
[----:B------:R-:W-:Y:S05]  /*6a20*/  BSYNC B0 ;  /* 0x0000000000007941 */ /* 0x000fea0003800000 */
.L_x_86:
[----:B---3--:R3:W1:Y:S01]  /*6a30*/  SHFL.IDX PT, R24, R8, 0x3, 0x181f ;  /* 0x00781f0008187f89 */ /* 0x00866200000e0000 */
[----:B------:R-:W-:Y:S01]  /*6a40*/  IADD3 R7, R7, 0x60, RZ ;  /* 0x0000006007077810 */ /* 0x000fe20007ffe0ff */
[----:B------:R-:W-:Y:S01]  /*6a50*/  IMAD.IADD R14, R83, 0x1, -R18 ;  /* 0x00000001530e7824 */ /* 0x000fe200078e0a12 */
[----:B------:R-:W-:Y:S01]  /*6a60*/  LEA.HI.SX32 R17, R133, 0xffffffff, 0x1a ;  /* 0xffffffff85117811 */ /* 0x000fe200078fd2ff */
[----:B----4-:R4:W2:Y:S01]  /*6a70*/  SHFL.IDX PT, R25, R4, 0x3, 0x181f ;  /* 0x00781f0004197f89 */ /* 0x0108a200000e0000 */
[----:B------:R-:W-:Y:S01]  /*6a80*/  ISETP.GE.AND P0, PT, R7, R46, PT ;  /* 0x0000002e0700720c */ /* 0x000fe20003f06270 */
[----:B------:R-:W-:Y:S01]  /*6a90*/  IMAD.MOV.U32 R7, RZ, RZ, c[0x0][0x1e0] ;  /* 0x00007800ff077624 */ /* 0x000fe200078e00ff */
[----:B------:R-:W-:Y:S01]  /*6aa0*/  SHF.R.S32.HI R20, RZ, 0x1f, R17 ;  /* 0x0000001fff147819 */ /* 0x000fe20000011411 */
[----:B------:R-:W-:-:S02]  /*6ab0*/  IMAD.MOV.U32 R12, RZ, RZ, 0x6 ;  /* 0x00000006ff0c7424 */ /* 0x000fc400078e00ff */
[----:B------:R-:W-:Y:S02]  /*6ac0*/  IMAD.SHL.U32 R81, R7, 0x40, RZ ;  /* 0x0000004007517824 */ /* 0x000fe400078e00ff */
[----:B------:R-:W-:Y:S02]  /*6ad0*/  IMAD.MOV.U32 R218, RZ, RZ, R216 ;  /* 0x000000ffffda7224 */ /* 0x000fe400078e00d8 */
[----:B------:R-:W-:-:S04]  /*6ae0*/  IMAD.MOV.U32 R210, RZ, RZ, 0x5 ;  /* 0x00000005ffd27424 */ /* 0x000fc800078e00ff */
[----:B------:R-:W-:Y:S01]  /*6af0*/  @!P0 IMAD.SHL.U32 R10, R16, 0x2, RZ ;  /* 0x00000002100a8824 */ /* 0x000fe200078e00ff */
[----:B------:R-:W-:Y:S01]  /*6b00*/  SHF.L.U64.HI R210, R7, R210, c[0x0][0x1e4] ;  /* 0x0000790007d27619 */ /* 0x000fe200000102d2 */
[----:B-123--:R-:W-:Y:S01]  /*6b10*/  IMAD R8, R17, -0x40, R14 ;  /* 0xffffffc011087824 */ /* 0x00efe200078e020e */
[----:B------:R-:W-:Y:S02]  /*6b20*/  @!P0 LEA R28, P2, R11, R24, 0x1 ;  /* 0x000000180b1c8211 */ /* 0x000fe400078408ff */
[----:B----4-:R-:W-:Y:S01]  /*6b30*/  SHF.L.U64.HI R4, R7, R12, c[0x0][0x1e4] ;  /* 0x0000790007047619 */ /* 0x010fe2000001020c */
[----:B------:R-:W-:Y:S01]  /*6b40*/  IMAD.WIDE.U32 R12, R17, R81, R218 ;  /* 0x00000051110c7225 */ /* 0x000fe200078e00da */
[C---:B------:R-:W-:Y:S02]  /*6b50*/  @!P0 LEA.HI.X R29, R11.reuse, R25, R21, 0x1, P2 ;  /* 0x000000190b1d8211 */ /* 0x040fe400010f0c15 */
[----:B------:R-:W-:Y:S01]  /*6b60*/  ISETP.GE.AND P2, PT, R8, 0x1, PT ;  /* 0x000000010800780c */ /* 0x000fe20003f46270 */
[----:B------:R-:W-:Y:S01]  /*6b70*/  IMAD R21, R4, R17, RZ ;  /* 0x0000001104157224 */ /* 0x000fe200078e02ff */
[----:B------:R-:W-:Y:S01]  /*6b80*/  @!P0 IADD3 R11, R11, 0x80, RZ ;  /* 0x000000800b0b8810 */ /* 0x000fe20007ffe0ff */
[----:B------:R-:W-:Y:S01]  /*6b90*/  @!PT LDS RZ, [RZ] ;  /* 0x00000000fffff984 */ /* 0x000fe20000000800 */
[----:B------:R1:W-:Y:S01]  /*6ba0*/  @!P0 LDGSTS.E.BYPASS.LTC128B.128 [R10+0xf100], [R28.64], !P1 ;  /* 0x0f1000001c0a8fae */ /* 0x0003e2000c901d46 */
[----:B------:R-:W-:-:S02]  /*6bb0*/  IMAD.SHL.U32 R7, R7, 0x20, RZ ;  /* 0x0000002007077824 */ /* 0x000fc400078e00ff */
[----:B------:R-:W-:-:S04]  /*6bc0*/  IMAD R21, R20, R81, R21 ;  /* 0x0000005114157224 */ /* 0x000fc800078e0215 */
[----:B------:R-:W-:-:S03]  /*6bd0*/  IMAD.IADD R21, R13, 0x1, R21 ;  /* 0x000000010d157824 */ /* 0x000fc600078e0215 */
[----:B------:R-:W-:-:S04]  /*6be0*/  @P2 LEA R26, P1, R12, c[0x0][0x1c8], 0x1 ;  /* 0x000072000c1a2a11 */ /* 0x000fc800078208ff */
[----:B------:R-:W-:Y:S02]  /*6bf0*/  @P2 LEA.HI.X R27, R12, c[0x0][0x1cc], R21, 0x1, P1 ;  /* 0x000073000c1b2a11 */ /* 0x000fe400008f0c15 */
[----:B------:R-:W-:Y:S02]  /*6c00*/  ISETP.GE.AND P1, PT, R8, 0x21, PT ;  /* 0x000000210800780c */ /* 0x000fe40003f26270 */
[----:B------:R-:W-:-:S04]  /*6c10*/  @!P0 SHF.R.S32.HI R8, RZ, 0x1f, R15 ;  /* 0x0000001fff088819 */ /* 0x000fc8000001140f */
[----:B------:R-:W-:Y:S02]  /*6c20*/  @!P0 LEA.HI R15, R8, R15, RZ, 0x3 ;  /* 0x0000000f080f8211 */ /* 0x000fe400078f18ff */
[----:B------:R-:W-:Y:S02]  /*6c30*/  @!P0 SHF.R.S32.HI R8, RZ, 0x1f, R11 ;  /* 0x0000001fff088819 */ /* 0x000fe4000001140b */
[----:B------:R-:W-:Y:S02]  /*6c40*/  @!P0 LOP3.LUT R15, R15, 0xfffffff8, RZ, 0xc0, !PT ;  /* 0xfffffff80f0f8812 */ /* 0x000fe400078ec0ff */
[----:B------:R-:W-:Y:S02]  /*6c50*/  @!P0 LEA.HI R11, R8, R11, RZ, 0x3 ;  /* 0x0000000b080b8211 */ /* 0x000fe400078f18ff */
[----:B------:R-:W-:Y:S01]  /*6c60*/  @P1 IADD3 R13, P5, R7, R12, RZ ;  /* 0x0000000c070d1210 */ /* 0x000fe20007fbe0ff */
[----:B-1----:R-:W-:Y:S01]  /*6c70*/  @!P0 IMAD.WIDE R28, R15, 0x2, R24 ;  /* 0x000000020f1c8825 */ /* 0x002fe200078e0218 */
[----:B------:R-:W-:-:S03]  /*6c80*/  @!P0 LOP3.LUT R11, R11, 0xfffffff8, RZ, 0xc0, !PT ;  /* 0xfffffff80b0b8812 */ /* 0x000fc600078ec0ff */
[----:B------:R-:W-:Y:S01]  /*6c90*/  @P1 IMAD.X R12, R210, 0x1, R21, P5 ;  /* 0x00000001d20c1824 */ /* 0x000fe200028e0615 */
[----:B------:R1:W-:Y:S01]  /*6ca0*/  @!P0 LDGSTS.E.BYPASS.LTC128B.128 [R10+0x13100], [R28.64], !P3 ;  /* 0x131000001c0a8fae */ /* 0x0003e2000d901d46 */
[----:B------:R-:W-:Y:S01]  /*6cb0*/  @!P0 IMAD.WIDE R24, R11, 0x2, R24 ;  /* 0x000000020b188825 */ /* 0x000fe200078e0218 */
[----:B------:R-:W-:Y:S02]  /*6cc0*/  ISETP.NE.AND P5, PT, R211, RZ, PT ;  /* 0x000000ffd300720c */ /* 0x000fe40003fa5270 */
[C---:B------:R-:W-:Y:S01]  /*6cd0*/  @P1 LEA R14, P3, R13.reuse, c[0x0][0x1c8], 0x1 ;  /* 0x000072000d0e1a11 */ /* 0x040fe200078608ff */
[----:B------:R-:W-:Y:S01]  /*6ce0*/  @P1 IMAD.SHL.U32 R11, R16, 0x2, RZ ;  /* 0x00000002100b1824 */ /* 0x000fe200078e00ff */
[----:B------:R1:W-:Y:S01]  /*6cf0*/  @!P0 LDGSTS.E.BYPASS.LTC128B.128 [R10+0x17100], [R24.64], !P4 ;  /* 0x17100000180a8fae */ /* 0x0003e2000e101d46 */
[----:B------:R-:W-:Y:S02]  /*6d00*/  ISETP.NE.AND P4, PT, R212, RZ, PT ;  /* 0x000000ffd400720c */ /* 0x000fe40003f85270 */
[----:B------:R-:W-:Y:S01]  /*6d10*/  @P1 LEA.HI.X R15, R13, c[0x0][0x1cc], R12, 0x1, P3 ;  /* 0x000073000d0f1a11 */ /* 0x000fe200018f0c0c */
[----:B------:R-:W0:Y:S04]  /*6d20*/  LDGDEPBAR ;  /* 0x00000000000079af */ /* 0x000e280000000000 */
[----:B------:R-:W-:Y:S01]  /*6d30*/  BAR.SYNC.DEFER_BLOCKING 0x0 ;  /* 0x0000000000007b1d */ /* 0x000fe20000010000 */
[----:B------:R-:W-:Y:S01]  /*6d40*/  ISETP.LT.AND P0, PT, RZ, c[0x0][0x27c], PT ;  /* 0x00009f00ff007a0c */ /* 0x000fe20003f01270 */
[----:B------:R-:W-:Y:S01]  /*6d50*/  @P2 IMAD.SHL.U32 R13, R16, 0x2, RZ ;  /* 0x00000002100d2824 */ /* 0x000fe200078e00ff */
[----:B------:R-:W-:-:S04]  /*6d60*/  SHF.R.S32.HI R21, RZ, 0x5, R6 ;  /* 0x00000005ff157819 */ /* 0x000fc80000011406 */
[----:B------:R-:W-:Y:S01]  /*6d70*/  @!PT LDS RZ, [RZ] ;  /* 0x00000000fffff984 */ /* 0x000fe20000000800 */
[----:B------:R-:W-:Y:S01]  /*6d80*/  @!PT LDS RZ, [RZ] ;  /* 0x00000000fffff984 */ /* 0x000fe20000000800 */
[----:B------:R-:W-:Y:S01]  /*6d90*/  @!PT LDS RZ, [RZ] ;  /* 0x00000000fffff984 */ /* 0x000fe20000000800 */
[----:B------:R1:W-:Y:S04]  /*6da0*/  @P2 LDGSTS.E.BYPASS.LTC128B.128 [R13+0x6100], [R26.64], !P6 ;  /* 0x061000001a0d2fae */ /* 0x0003e8000f101d46 */
[----:B------:R1:W-:Y:S04]  /*6db0*/  @P2 LDGSTS.E.BYPASS.LTC128B.128 [R13+0x8100], [R26.64+0x80], !P4 ;  /* 0x081000801a0d2fae */ /* 0x0003e8000e101d46 */
[----:B------:R1:W-:Y:S04]  /*6dc0*/  @P2 LDGSTS.E.BYPASS.LTC128B.128 [R13+0xa100], [R26.64+0x100], !P5 ;  /* 0x0a1001001a0d2fae */ /* 0x0003e8000e901d46 */
[----:B------:R1:W-:Y:S04]  /*6dd0*/  @P1 LDGSTS.E.BYPASS.LTC128B.128 [R11+0x7100], [R14.64], !P6 ;  /* 0x071000000e0b1fae */ /* 0x0003e8000f101d46 */
[----:B------:R1:W-:Y:S04]  /*6de0*/  @P1 LDGSTS.E.BYPASS.LTC128B.128 [R11+0x9100], [R14.64+0x80], !P4 ;  /* 0x091000800e0b1fae */ /* 0x0003e8000e101d46 */
[----:B------:R1:W-:Y:S04]  /*6df0*/  @P1 LDGSTS.E.BYPASS.LTC128B.128 [R11+0xb100], [R14.64+0x100], !P5 ;  /* 0x0b1001000e0b1fae */ /* 0x0003e8000e901d46 */
[----:B------:R-:W0:Y:S01]  /*6e00*/  LDGDEPBAR ;  /* 0x00000000000079af */ /* 0x000e220000000000 */
[----:B------:R-:W-:Y:S05]  /*6e10*/  @P0 BRA `(.L_x_88) ;  /* 0x0000002000000947 */ /* 0x000fea0003800000 */
[----:B------:R-:W-:-:S04]  /*6e20*/  DEPBAR.LE SB0, 0x1 ;  /* 0x000080400000791a */ /* 0x000fc80000000000 */
[----:B------:R-:W-:Y:S05]  /*6e30*/  BRA `(.L_x_89) ;  /* 0x00005c1000007947 */ /* 0x000fea0003800000 */
.L_x_88:
[----:B-1---5:R-:W-:Y:S01]  /*6e40*/  SHF.R.S32.HI R11, RZ, 0x1f, R86 ;  /* 0x0000001fff0b7819 */ /* 0x022fe20000011456 */
[----:B------:R-:W-:Y:S01]  /*6e50*/  ULDC.U8 UR4, c[0x0][0x298] ;  /* 0x0000a60000047ab9 */ /* 0x000fe20000000000 */
[-C--:B------:R-:W-:Y:S01]  /*6e60*/  LEA.HI R9, R9, R84.reuse, RZ, 0x2 ;  /* 0x0000005409097211 */ /* 0x080fe200078f10ff */
[----:B------:R-:W-:Y:S01]  /*6e70*/  IMAD.WIDE.U32 R12, R86, c[0x0][0x280], RZ ;  /* 0x0000a000560c7a25 */ /* 0x000fe200078e00ff */
[----:B------:R-:W-:Y:S01]  /*6e80*/  ISETP.NE.AND P2, PT, RZ, UR4, PT ;  /* 0x00000004ff007c0c */ /* 0x000fe2000bf45270 */
[----:B------:R-:W-:Y:S01]  /*6e90*/  BSSY B2, `(.L_x_89) ;  /* 0x00005bb000027945 */ /* 0x000fe20003800000 */
[----:B------:R-:W-:Y:S01]  /*6ea0*/  LOP3.LUT R49, R9, 0xfffffffc, RZ, 0xc0, !PT ;  /* 0xfffffffc09317812 */ /* 0x000fe200078ec0ff */
[C---:B------:R-:W-:Y:S01]  /*6eb0*/  IMAD R15, R11.reuse, c[0x0][0x280], RZ ;  /* 0x0000a0000b0f7a24 */ /* 0x040fe200078e02ff */
[----:B------:R-:W-:Y:S01]  /*6ec0*/  SHF.R.S32.HI R24, RZ, 0x2, R9 ;  /* 0x00000002ff187819 */ /* 0x000fe20000011409 */
[----:B------:R-:W-:Y:S01]  /*6ed0*/  IMAD R11, R11, c[0x0][0x290], RZ ;  /* 0x0000a4000b0b7a24 */ /* 0x000fe200078e02ff */
[----:B------:R-:W-:Y:S01]  /*6ee0*/  LEA R52, P1, R12, c[0x0][0x270], 0x1 ;  /* 0x00009c000c347a11 */ /* 0x000fe200078208ff */
[C---:B------:R-:W-:Y:S01]  /*6ef0*/  IMAD R10, R86.reuse, c[0x0][0x284], R15 ;  /* 0x0000a100560a7a24 */ /* 0x040fe200078e020f */
[----:B------:R-:W-:Y:S01]  /*6f00*/  IADD3 R49, -R49, R84, RZ ;  /* 0x0000005431317210 */ /* 0x000fe20007ffe1ff */
[----:B------:R-:W-:-:S02]  /*6f10*/  IMAD R8, R86, c[0x0][0x294], R11 ;  /* 0x0000a50056087a24 */ /* 0x000fc400078e020b */
[----:B------:R-:W-:Y:S01]  /*6f20*/  IMAD.WIDE.U32 R86, R86, c[0x0][0x290], RZ ;  /* 0x0000a40056567a25 */ /* 0x000fe200078e00ff */
[----:B------:R-:W-:-:S03]  /*6f30*/  SHF.L.U32 R23, R49, 0x3, RZ ;  /* 0x0000000331177819 */ /* 0x000fc600000006ff */
[----:B------:R-:W-:Y:S01]  /*6f40*/  IMAD.IADD R10, R10, 0x1, R13 ;  /* 0x000000010a0a7824 */ /* 0x000fe200078e020d */
[----:B------:R-:W-:Y:S01]  /*6f50*/  LEA R44, P0, R86, c[0x0][0x288], 0x1 ;  /* 0x0000a200562c7a11 */ /* 0x000fe200078008ff */
[----:B------:R-:W-:Y:S02]  /*6f60*/  IMAD.IADD R8, R8, 0x1, R87 ;  /* 0x0000000108087824 */ /* 0x000fe400078e0257 */
[----:B------:R-:W-:Y:S01]  /*6f70*/  IMAD R9, R85, 0x80, R24 ;  /* 0x0000008055097824 */ /* 0x000fe200078e0218 */
[----:B------:R-:W-:Y:S02]  /*6f80*/  LEA.HI.X R53, R12, c[0x0][0x274], R10, 0x1, P1 ;  /* 0x00009d000c357a11 */ /* 0x000fe400008f0c0a */
[----:B------:R-:W-:Y:S01]  /*6f90*/  LEA.HI.X R45, R86, c[0x0][0x28c], R8, 0x1, P0 ;  /* 0x0000a300562d7a11 */ /* 0x000fe200000f0c08 */
[----:B------:R-:W-:Y:S05]  /*6fa0*/  @!P2 BRA `(.L_x_90) ;  /* 0x00002b000000a947 */ /* 0x000fea0003800000 */
[----:B------:R-:W-:Y:S01]  /*6fb0*/  ISETP.GE.AND P0, PT, R9, R46, PT ;  /* 0x0000002e0900720c */ /* 0x000fe20003f06270 */
[----:B------:R-:W-:Y:S01]  /*6fc0*/  BSSY B0, `(.L_x_91) ;  /* 0x000004d000007945 */ /* 0x000fe20003800000 */
[----:B------:R-:W-:Y:S01]  /*6fd0*/  SHF.L.U32 R13, R49, 0x2, RZ ;  /* 0x00000002310d7819 */ /* 0x000fe200000006ff */
        /* <DEDUP_REMOVED lines=12> */
[----:B------:R-:W-:Y:S05]  /*70a0*/  @P0 BRA `(.L_x_92) ;  /* 0x000003e000000947 */ /* 0x000fea0003800000 */
[C---:B------:R-:W-:Y:S01]  /*70b0*/  IADD3 R9, R13.reuse, 0x10, RZ ;  /* 0x000000100d097810 */ /* 0x040fe20007ffe0ff */
[----:B------:R-:W-:Y:S01]  /*70c0*/  CS2R R32, SRZ ;  /* 0x0000000000207805 */ /* 0x000fe2000001ff00 */
[----:B------:R-:W-:Y:S01]  /*70d0*/  ISETP.GE.AND P1, PT, R13, c[0x0][0x27c], PT ;  /* 0x00009f000d007a0c */ /* 0x000fe20003f26270 */
[----:B------:R-:W-:Y:S01]  /*70e0*/  CS2R R50, SRZ ;  /* 0x0000000000327805 */ /* 0x000fe2000001ff00 */
[----:B------:R-:W-:Y:S01]  /*70f0*/  ISETP.GE.AND P0, PT, R9, c[0x0][0x27c], PT ;  /* 0x00009f0009007a0c */ /* 0x000fe20003f06270 */
[----:B------:R-:W-:Y:S01]  /*7100*/  CS2R R30, SRZ ;  /* 0x00000000001e7805 */ /* 0x000fe2000001ff00 */
[----:B------:R-:W-:Y:S01]  /*7110*/  CS2R R48, SRZ ;  /* 0x0000000000307805 */ /* 0x000fe2000001ff00 */
[----:B------:R-:W-:-:S02]  /*7120*/  IADD3 R25, R13, 0x20, RZ ;  /* 0x000000200d197810 */ /* 0x000fc40007ffe0ff */
[C---:B------:R-:W-:Y:S02]  /*7130*/  IADD3 R15, R13.reuse, 0x30, RZ ;  /* 0x000000300d0f7810 */ /* 0x040fe40007ffe0ff */
[----:B------:R-:W-:-:S04]  /*7140*/  IADD3 R11, R13, 0x40, RZ ;  /* 0x000000400d0b7810 */ /* 0x000fc80007ffe0ff */
[C---:B------:R-:W-:Y:S02]  /*7150*/  @!P1 IMAD.WIDE R34, R13.reuse, 0x2, R52 ;  /* 0x000000020d229825 */ /* 0x040fe400078e0234 */
[----:B------:R-:W-:Y:S02]  /*7160*/  @!P0 SHF.R.S32.HI R8, RZ, 0x1f, R9 ;  /* 0x0000001fff088819 */ /* 0x000fe40000011409 */
[----:B------:R-:W-:Y:S01]  /*7170*/  @!P1 IMAD.WIDE R28, R13, 0x2, R44 ;  /* 0x000000020d1c9825 */ /* 0x000fe200078e022c */
[----:B------:R1:W5:Y:S01]  /*7180*/  @!P1 LD.E.64 R32, [R34.64] ;  /* 0x0000000622209980 */ /* 0x000362000c101b00 */
[----:B------:R-:W-:Y:S02]  /*7190*/  @!P0 LEA.HI R9, R8, R9, RZ, 0x2 ;  /* 0x0000000908098211 */ /* 0x000fe400078f10ff */
[----:B------:R-:W-:Y:S01]  /*71a0*/  ISETP.GE.AND P3, PT, R25, c[0x0][0x27c], PT ;  /* 0x00009f0019007a0c */ /* 0x000fe20003f66270 */
[----:B------:R2:W5:Y:S01]  /*71b0*/  @!P1 LD.E.64 R50, [R28.64] ;  /* 0x000000061c329980 */ /* 0x000562000c101b00 */
[----:B------:R-:W-:-:S05]  /*71c0*/  @!P0 LOP3.LUT R9, R9, 0xfffffffc, RZ, 0xc0, !PT ;  /* 0xfffffffc09098812 */ /* 0x000fca00078ec0ff */
[----:B------:R-:W-:-:S04]  /*71d0*/  @!P0 IMAD.WIDE R26, R9, 0x2, R52 ;  /* 0x00000002091a8825 */ /* 0x000fc800078e0234 */
[----:B------:R-:W-:Y:S01]  /*71e0*/  @!P0 IMAD.WIDE R36, R9, 0x2, R44 ;  /* 0x0000000209248825 */ /* 0x000fe200078e022c */
[----:B------:R-:W-:Y:S01]  /*71f0*/  IADD3 R9, R13, 0x50, RZ ;  /* 0x000000500d097810 */ /* 0x000fe20007ffe0ff */
[----:B------:R3:W5:Y:S01]  /*7200*/  @!P0 LD.E.64 R30, [R26.64] ;  /* 0x000000061a1e8980 */ /* 0x000762000c101b00 */
[----:B------:R-:W-:Y:S02]  /*7210*/  ISETP.GE.AND P2, PT, R15, c[0x0][0x27c], PT ;  /* 0x00009f000f007a0c */ /* 0x000fe40003f46270 */
[----:B------:R-:W-:Y:S01]  /*7220*/  ISETP.GE.AND P1, PT, R11, c[0x0][0x27c], PT ;  /* 0x00009f000b007a0c */ /* 0x000fe20003f26270 */
[----:B------:R4:W5:Y:S01]  /*7230*/  @!P0 LD.E.64 R48, [R36.64] ;  /* 0x0000000624308980 */ /* 0x000962000c101b00 */
[----:B------:R-:W-:Y:S02]  /*7240*/  ISETP.GE.AND P0, PT, R9, c[0x0][0x27c], PT ;  /* 0x00009f0009007a0c */ /* 0x000fe40003f06270 */
[----:B------:R-:W-:-:S07]  /*7250*/  @!P3 SHF.R.S32.HI R14, RZ, 0x1f, R25 ;  /* 0x0000001fff0eb819 */ /* 0x000fce0000011419 */
[----:B------:R-:W-:Y:S02]  /*7260*/  @!P2 SHF.R.S32.HI R12, RZ, 0x1f, R15 ;  /* 0x0000001fff0ca819 */ /* 0x000fe4000001140f */
[----:B------:R-:W-:Y:S02]  /*7270*/  @!P1 SHF.R.S32.HI R10, RZ, 0x1f, R11 ;  /* 0x0000001fff0a9819 */ /* 0x000fe4000001140b */
[----:B------:R-:W-:Y:S02]  /*7280*/  @!P0 SHF.R.S32.HI R8, RZ, 0x1f, R9 ;  /* 0x0000001fff088819 */ /* 0x000fe40000011409 */
[----:B------:R-:W-:Y:S02]  /*7290*/  @!P3 LEA.HI R25, R14, R25, RZ, 0x2 ;  /* 0x000000190e19b211 */ /* 0x000fe400078f10ff */
[----:B------:R-:W-:Y:S02]  /*72a0*/  @!P2 LEA.HI R15, R12, R15, RZ, 0x2 ;  /* 0x0000000f0c0fa211 */ /* 0x000fe400078f10ff */
[----:B------:R-:W-:-:S02]  /*72b0*/  @!P1 LEA.HI R11, R10, R11, RZ, 0x2 ;  /* 0x0000000b0a0b9211 */ /* 0x000fc400078f10ff */
[----:B------:R-:W-:Y:S02]  /*72c0*/  @!P0 LEA.HI R9, R8, R9, RZ, 0x2 ;  /* 0x0000000908098211 */ /* 0x000fe400078f10ff */
[----:B------:R-:W-:Y:S02]  /*72d0*/  @!P3 LOP3.LUT R25, R25, 0xfffffffc, RZ, 0xc0, !PT ;  /* 0xfffffffc1919b812 */ /* 0x000fe400078ec0ff */
[----:B------:R-:W-:Y:S02]  /*72e0*/  @!P2 LOP3.LUT R15, R15, 0xfffffffc, RZ, 0xc0, !PT ;  /* 0xfffffffc0f0fa812 */ /* 0x000fe400078ec0ff */
[----:B------:R-:W-:Y:S02]  /*72f0*/  @!P1 LOP3.LUT R11, R11, 0xfffffffc, RZ, 0xc0, !PT ;  /* 0xfffffffc0b0b9812 */ /* 0x000fe400078ec0ff */
[----:B------:R-:W-:Y:S01]  /*7300*/  @!P0 LOP3.LUT R9, R9, 0xfffffffc, RZ, 0xc0, !PT ;  /* 0xfffffffc09098812 */ /* 0x000fe200078ec0ff */
[----:B------:R-:W-:Y:S01]  /*7310*/  @!P3 IMAD.WIDE R54, R25, 0x2, R52 ;  /* 0x000000021936b825 */ /* 0x000fe200078e0234 */
[----:B--2---:R-:W-:Y:S01]  /*7320*/  CS2R R28, SRZ ;  /* 0x00000000001c7805 */ /* 0x004fe2000001ff00 */
[----:B------:R-:W-:-:S02]  /*7330*/  CS2R R70, SRZ ;  /* 0x0000000000467805 */ /* 0x000fc4000001ff00 */
[--C-:B------:R-:W-:Y:S01]  /*7340*/  @!P2 IMAD.WIDE R40, R15, 0x2, R52.reuse ;  /* 0x000000020f28a825 */ /* 0x100fe200078e0234 */
[----:B---3--:R-:W-:Y:S01]  /*7350*/  CS2R R26, SRZ ;  /* 0x00000000001a7805 */ /* 0x008fe2000001ff00 */
[----:B------:R-:W-:Y:S01]  /*7360*/  CS2R R42, SRZ ;  /* 0x00000000002a7805 */ /* 0x000fe2000001ff00 */
[----:B------:R-:W-:Y:S01]  /*7370*/  CS2R R68, SRZ ;  /* 0x0000000000447805 */ /* 0x000fe2000001ff00 */
[----:B-1----:R-:W-:Y:S01]  /*7380*/  @!P1 IMAD.WIDE R34, R11, 0x2, R52 ;  /* 0x000000020b229825 */ /* 0x002fe200078e0234 */
[----:B------:R1:W5:Y:S03]  /*7390*/  @!P3 LD.E.64 R28, [R54.64] ;  /* 0x00000006361cb980 */ /* 0x000366000c101b00 */
[--C-:B------:R-:W-:Y:S01]  /*73a0*/  @!P3 IMAD.WIDE R56, R25, 0x2, R44.reuse ;  /* 0x000000021938b825 */ /* 0x100fe200078e022c */
[----:B------:R1:W5:Y:S03]  /*73b0*/  @!P2 LD.E.64 R26, [R40.64] ;  /* 0x00000006281aa980 */ /* 0x000366000c101b00 */
[----:B----4-:R-:W-:Y:S01]  /*73c0*/  @!P2 IMAD.WIDE R36, R15, 0x2, R44 ;  /* 0x000000020f24a825 */ /* 0x010fe200078e022c */
[----:B------:R1:W5:Y:S01]  /*73d0*/  @!P3 LD.E.64 R70, [R56.64] ;  /* 0x000000063846b980 */ /* 0x000362000c101b00 */
[----:B------:R-:W-:-:S02]  /*73e0*/  CS2R R14, SRZ ;  /* 0x00000000000e7805 */ /* 0x000fc4000001ff00 */
[----:B------:R-:W-:Y:S02]  /*73f0*/  @!P1 IMAD.WIDE R38, R11, 0x2, R44 ;  /* 0x000000020b269825 */ /* 0x000fe400078e022c */
[----:B------:R-:W-:Y:S02]  /*7400*/  CS2R R10, SRZ ;  /* 0x00000000000a7805 */ /* 0x000fe4000001ff00 */
[C---:B------:R-:W-:Y:S01]  /*7410*/  @!P0 IMAD.WIDE R52, R9.reuse, 0x2, R52 ;  /* 0x0000000209348825 */ /* 0x040fe200078e0234 */
[----:B------:R1:W5:Y:S03]  /*7420*/  @!P1 LD.E.64 R14, [R34.64] ;  /* 0x00000006220e9980 */ /* 0x000366000c101b00 */
[----:B------:R-:W-:Y:S01]  /*7430*/  @!P0 IMAD.WIDE R44, R9, 0x2, R44 ;  /* 0x00000002092c8825 */ /* 0x000fe200078e022c */
[----:B------:R1:W5:Y:S01]  /*7440*/  @!P2 LD.E.64 R10, [R36.64] ;  /* 0x00000006240aa980 */ /* 0x000362000c101b00 */
[----:B------:R-:W-:-:S03]  /*7450*/  CS2R R8, SRZ ;  /* 0x0000000000087805 */ /* 0x000fc6000001ff00 */
[----:B------:R1:W5:Y:S04]  /*7460*/  @!P0 LD.E.64 R42, [R52.64] ;  /* 0x00000006342a8980 */ /* 0x000368000c101b00 */
[----:B------:R1:W5:Y:S04]  /*7470*/  @!P1 LD.E.64 R8, [R38.64] ;  /* 0x0000000626089980 */ /* 0x000368000c101b00 */
[----:B------:R1:W5:Y:S02]  /*7480*/  @!P0 LD.E.64 R68, [R44.64] ;  /* 0x000000062c448980 */ /* 0x000364000c101b00 */
.L_x_92:
[----:B------:R-:W-:Y:S05]  /*7490*/  BSYNC B0 ;  /* 0x0000000000007941 */ /* 0x000fea0003800000 */
.L_x_91:
[----:B------:R-:W-:Y:S01]  /*74a0*/  SHF.R.S32.HI R65, RZ, 0x1f, R24 ;  /* 0x0000001fff417819 */ /* 0x000fe20000011418 */
[--C-:B-----5:R-:W-:Y:S01]  /*74b0*/  IMAD.MOV.U32 R63, RZ, RZ, R31.reuse ;  /* 0x000000ffff3f7224 */ /* 0x120fe200078e001f */
[----:B-1----:R-:W-:Y:S01]  /*74c0*/  SHF.R.U64 R40, R30, 0x10, R31 ;  /* 0x000000101e287819 */ /* 0x002fe2000000121f */
[----:B------:R-:W-:Y:S01]  /*74d0*/  IMAD.MOV.U32 R59, RZ, RZ, R27 ;  /* 0x000000ffff3b7224 */ /* 0x000fe200078e001b */
[----:B------:R-:W-:Y:S01]  /*74e0*/  LEA.HI R65, R65, R24, RZ, 0x3 ;  /* 0x0000001841417211 */ /* 0x000fe200078f18ff */
[----:B------:R-:W-:Y:S01]  /*74f0*/  IMAD R85, R85, -0x80, R46 ;  /* 0xffffff8055557824 */ /* 0x000fe200078e022e */
[----:B------:R-:W-:Y:S01]  /*7500*/  SHF.R.U32.HI R39, RZ, 0x10, R31 ;  /* 0x00000010ff277819 */ /* 0x000fe2000001161f */
[----:B------:R-:W-:Y:S01]  /*7510*/  IMAD.MOV.U32 R66, RZ, RZ, R32 ;  /* 0x000000ffff427224 */ /* 0x000fe200078e0020 */
[----:B------:R-:W-:Y:S01]  /*7520*/  LOP3.LUT R65, R65, 0xfffffff8, RZ, 0xc0, !PT ;  /* 0xfffffff841417812 */ /* 0x000fe200078ec0ff */
[----:B------:R-:W-:Y:S01]  /*7530*/  IMAD.MOV.U32 R62, RZ, RZ, R28 ;  /* 0x000000ffff3e7224 */ /* 0x000fe200078e001c */
[----:B------:R-:W-:Y:S01]  /*7540*/  SHF.R.U32.HI R31, RZ, 0x10, R27 ;  /* 0x00000010ff1f7819 */ /* 0x000fe2000001161b */
[----:B------:R-:W-:Y:S01]  /*7550*/  IMAD.MOV.U32 R57, RZ, RZ, R15 ;  /* 0x000000ffff397224 */ /* 0x000fe200078e000f */
[----:B------:R-:W-:Y:S01]  /*7560*/  SHF.R.U64 R45, R32, 0x10, R33 ;  /* 0x00000010202d7819 */ /* 0x000fe20000001221 */
[----:B------:R-:W-:Y:S01]  /*7570*/  IMAD.IADD R46, R24, 0x1, -R65 ;  /* 0x00000001182e7824 */ /* 0x000fe200078e0a41 */
[----:B------:R-:W-:Y:S01]  /*7580*/  SHF.R.U64 R36, R28, 0x10, R29 ;  /* 0x000000101c247819 */ /* 0x000fe2000000121d */
[----:B------:R-:W-:Y:S01]  /*7590*/  IMAD.MOV.U32 R56, RZ, RZ, R42 ;  /* 0x000000ffff387224 */ /* 0x000fe200078e002a */
[----:B------:R-:W-:Y:S01]  /*75a0*/  SHF.R.U64 R32, R26, 0x10, R27 ;  /* 0x000000101a207819 */ /* 0x000fe2000000121b */
[----:B------:R-:W-:Y:S01]  /*75b0*/  IMAD.MOV.U32 R58, RZ, RZ, R14 ;  /* 0x000000ffff3a7224 */ /* 0x000fe200078e000e */
[----:B------:R-:W-:Y:S01]  /*75c0*/  SHF.R.U64 R28, R14, 0x10, R15 ;  /* 0x000000100e1c7819 */ /* 0x000fe2000000120f */
[----:B------:R-:W-:Y:S01]  /*75d0*/  IMAD.MOV.U32 R55, RZ, RZ, R43 ;  /* 0x000000ffff377224 */ /* 0x000fe200078e002b */
[----:B------:R-:W-:Y:S01]  /*75e0*/  SHF.R.U32.HI R27, RZ, 0x10, R15 ;  /* 0x00000010ff1b7819 */ /* 0x000fe2000001160f */
[----:B------:R-:W-:Y:S01]  /*75f0*/  IMAD.MOV.U32 R54, RZ, RZ, R50 ;  /* 0x000000ffff367224 */ /* 0x000fe200078e0032 */
[----:B------:R-:W-:Y:S01]  /*7600*/  PRMT R31, R59, 0x5410, R31 ;  /* 0x000054103b1f7816 */ /* 0x000fe2000000001f */
[----:B------:R-:W-:Y:S01]  /*7610*/  IMAD.SHL.U32 R59, R46, 0x40, RZ ;  /* 0x000000402e3b7824 */ /* 0x000fe200078e00ff */
[--C-:B------:R-:W-:Y:S01]  /*7620*/  SHF.R.U64 R15, R42, 0x10, R43.reuse ;  /* 0x000000102a0f7819 */ /* 0x100fe2000000122b */
[----:B------:R-:W-:Y:S01]  /*7630*/  IMAD.MOV.U32 R47, RZ, RZ, R70 ;  /* 0x000000ffff2f7224 */ /* 0x000fe200078e0046 */
[----:B------:R-:W-:Y:S01]  /*7640*/  SHF.R.U32.HI R14, RZ, 0x10, R43 ;  /* 0x00000010ff0e7819 */ /* 0x000fe2000001162b */
[----:B------:R-:W-:Y:S01]  /*7650*/  IMAD.MOV.U32 R67, RZ, RZ, R33 ;  /* 0x000000ffff437224 */ /* 0x000fe200078e0021 */
[----:B------:R-:W-:Y:S01]  /*7660*/  SHF.R.U64 R43, R50, 0x10, R51 ;  /* 0x00000010322b7819 */ /* 0x000fe20000001233 */
[----:B------:R-:W-:Y:S01]  /*7670*/  IMAD.MOV.U32 R50, RZ, RZ, R49 ;  /* 0x000000ffff327224 */ /* 0x000fe200078e0031 */
[----:B------:R-:W-:Y:S01]  /*7680*/  PRMT R15, R56, 0x5410, R15 ;  /* 0x00005410380f7816 */ /* 0x000fe2000000000f */
[----:B------:R-:W-:Y:S01]  /*7690*/  IMAD.MOV.U32 R60, RZ, RZ, R26 ;  /* 0x000000ffff3c7224 */ /* 0x000fe200078e001a */
[----:B------:R-:W-:Y:S01]  /*76a0*/  SHF.R.U64 R38, R70, 0x10, R71 ;  /* 0x0000001046267819 */ /* 0x000fe20000001247 */
[----:B------:R-:W-:Y:S01]  /*76b0*/  IMAD.MOV.U32 R53, RZ, RZ, R51 ;  /* 0x000000ffff357224 */ /* 0x000fe200078e0033 */
[----:B------:R-:W-:Y:S01]  /*76c0*/  LOP3.LUT R56, R59, 0x1c0, RZ, 0xc0, !PT ;  /* 0x000001c03b387812 */ /* 0x000fe200078ec0ff */
[----:B------:R-:W-:Y:S01]  /*76d0*/  IMAD.MOV.U32 R64, RZ, RZ, R30 ;  /* 0x000000ffff407224 */ /* 0x000fe200078e001e */
[----:B------:R-:W-:Y:S01]  /*76e0*/  PRMT R43, R54, 0x5410, R43 ;  /* 0x00005410362b7816 */ /* 0x000fe2000000002b */
[----:B------:R-:W-:Y:S01]  /*76f0*/  IMAD.MOV.U32 R61, RZ, RZ, R29 ;  /* 0x000000ffff3d7224 */ /* 0x000fe200078e001d */
[----:B------:R-:W-:Y:S01]  /*7700*/  LOP3.LUT R54, R56, 0x18, R23, 0xf8, !PT ;  /* 0x0000001838367812 */ /* 0x000fe200078ef817 */
[----:B------:R-:W-:Y:S01]  /*7710*/  IMAD.MOV.U32 R26, RZ, RZ, R11 ;  /* 0x000000ffff1a7224 */ /* 0x000fe200078e000b */
[----:B------:R-:W-:Y:S01]  /*7720*/  PRMT R38, R47, 0x5410, R38 ;  /* 0x000054102f267816 */ /* 0x000fe20000000026 */
[----:B------:R-:W-:Y:S01]  /*7730*/  IMAD.MOV.U32 R12, RZ, RZ, R8 ;  /* 0x000000ffff0c7224 */ /* 0x000fe200078e0008 */
[----:B------:R-:W-:Y:S01]  /*7740*/  SHF.R.U32.HI R23, RZ, 0x3, R56 ;  /* 0x00000003ff177819 */ /* 0x000fe20000011638 */
[----:B------:R-:W-:-:S04]  /*7750*/  DEPBAR.LE SB0, 0x1 ;  /* 0x000080400000791a */ /* 0x000fc80000000000 */
[----:B------:R-:W-:Y:S01]  /*7760*/  IMNMX R47, R85, 0x80, PT ;  /* 0x00000080552f7817 */ /* 0x000fe20003800200 */
[----:B------:R-:W-:Y:S01]  /*7770*/  BSSY B1, `(.L_x_93) ;  /* 0x0000130000017945 */ /* 0x000fe20003800000 */
[----:B------:R-:W-:Y:S02]  /*7780*/  LOP3.LUT P1, RZ, R46, 0x4, RZ, 0xc0, !PT ;  /* 0x000000042eff7812 */ /* 0x000fe4000782c0ff */
[----:B------:R-:W-:Y:S02]  /*7790*/  LOP3.LUT R54, R54, R23, RZ, 0x3c, !PT ;  /* 0x0000001736367212 */ /* 0x000fe400078e3cff */
[----:B------:R-:W-:Y:S02]  /*77a0*/  ISETP.GE.AND P0, PT, R24, R47, PT ;  /* 0x0000002f1800720c */ /* 0x000fe40003f06270 */
[--C-:B------:R-:W-:Y:S01]  /*77b0*/  SHF.R.U64 R42, R48, 0x10, R49.reuse ;  /* 0x00000010302a7819 */ /* 0x100fe20000001231 */
[----:B------:R-:W-:Y:S01]  /*77c0*/  IMAD R23, R21, 0x200, R54 ;  /* 0x0000020015177824 */ /* 0x000fe200078e0236 */
[----:B------:R-:W-:Y:S01]  /*77d0*/  SHF.R.U32.HI R41, RZ, 0x10, R49 ;  /* 0x00000010ff297819 */ /* 0x000fe20000011631 */
[--C-:B------:R-:W-:Y:S01]  /*77e0*/  IMAD.MOV.U32 R49, RZ, RZ, R71.reuse ;  /* 0x000000ffff317224 */ /* 0x100fe200078e0047 */
[----:B------:R-:W-:-:S02]  /*77f0*/  SHF.R.U32.HI R37, RZ, 0x10, R71 ;  /* 0x00000010ff257819 */ /* 0x000fc40000011647 */
[----:B------:R-:W-:Y:S02]  /*7800*/  SHF.R.U32.HI R44, RZ, 0x10, R33 ;  /* 0x00000010ff2c7819 */ /* 0x000fe40000011621 */
[----:B------:R-:W-:Y:S01]  /*7810*/  SHF.R.U32.HI R52, RZ, 0x10, R51 ;  /* 0x00000010ff347819 */ /* 0x000fe20000011633 */
[----:B------:R-:W-:Y:S01]  /*7820*/  IMAD.MOV.U32 R51, RZ, RZ, R48 ;  /* 0x000000ffff337224 */ /* 0x000fe200078e0030 */
[----:B------:R-:W-:Y:S01]  /*7830*/  SHF.R.U32.HI R35, RZ, 0x10, R29 ;  /* 0x00000010ff237819 */ /* 0x000fe2000001161d */
[----:B------:R-:W-:Y:S01]  /*7840*/  IMAD.MOV.U32 R48, RZ, RZ, R10 ;  /* 0x000000ffff307224 */ /* 0x000fe200078e000a */
[--C-:B------:R-:W-:Y:S01]  /*7850*/  SHF.R.U64 R34, R10, 0x10, R11.reuse ;  /* 0x000000100a227819 */ /* 0x100fe2000000120b */
[----:B------:R-:W-:Y:S01]  /*7860*/  IMAD.MOV.U32 R10, RZ, RZ, R68 ;  /* 0x000000ffff0a7224 */ /* 0x000fe200078e0044 */
[----:B------:R-:W-:Y:S01]  /*7870*/  SHF.R.U32.HI R33, RZ, 0x10, R11 ;  /* 0x00000010ff217819 */ /* 0x000fe2000001160b */
[--C-:B------:R-:W-:Y:S01]  /*7880*/  IMAD.MOV.U32 R11, RZ, RZ, R9.reuse ;  /* 0x000000ffff0b7224 */ /* 0x100fe200078e0009 */
[----:B------:R-:W-:-:S02]  /*7890*/  SHF.R.U64 R30, R8, 0x10, R9 ;  /* 0x00000010081e7819 */ /* 0x000fc40000001209 */
[----:B------:R-:W-:Y:S01]  /*78a0*/  SHF.R.U32.HI R29, RZ, 0x10, R9 ;  /* 0x00000010ff1d7819 */ /* 0x000fe20000011609 */
[----:B------:R-:W-:Y:S01]  /*78b0*/  IMAD.MOV.U32 R9, RZ, RZ, R69 ;  /* 0x000000ffff097224 */ /* 0x000fe200078e0045 */
[----:B------:R-:W-:Y:S02]  /*78c0*/  PRMT R37, R49, 0x5410, R37 ;  /* 0x0000541031257816 */ /* 0x000fe40000000025 */
[C---:B------:R-:W-:Y:S02]  /*78d0*/  IADD3 R49, R23.reuse, 0x20, RZ ;  /* 0x0000002017317810 */ /* 0x040fe40007ffe0ff */
[--C-:B------:R-:W-:Y:S02]  /*78e0*/  SHF.R.U64 R25, R68, 0x10, R69.reuse ;  /* 0x0000001044197819 */ /* 0x100fe40000001245 */
[----:B------:R-:W-:Y:S02]  /*78f0*/  SHF.R.U32.HI R8, RZ, 0x10, R69 ;  /* 0x00000010ff087819 */ /* 0x000fe40000011645 */
[----:B------:R-:W-:-:S02]  /*7900*/  @P1 IADD3 R49, R23, -0x20, RZ ;  /* 0xffffffe017311810 */ /* 0x000fc40007ffe0ff */
[----:B------:R-:W-:Y:S02]  /*7910*/  PRMT R33, R26, 0x5410, R33 ;  /* 0x000054101a217816 */ /* 0x000fe40000000021 */
[----:B------:R-:W-:Y:S02]  /*7920*/  PRMT R30, R12, 0x5410, R30 ;  /* 0x000054100c1e7816 */ /* 0x000fe4000000001e */
[----:B------:R-:W-:Y:S02]  /*7930*/  LEA R26, R23, 0xc100, 0x1 ;  /* 0x0000c100171a7811 */ /* 0x000fe400078e08ff */
[----:B------:R-:W-:Y:S02]  /*7940*/  PRMT R45, R66, 0x5410, R45 ;  /* 0x00005410422d7816 */ /* 0x000fe4000000002d */
[----:B------:R-:W-:Y:S02]  /*7950*/  PRMT R44, R67, 0x5410, R44 ;  /* 0x00005410432c7816 */ /* 0x000fe4000000002c */
[----:B------:R-:W-:-:S02]  /*7960*/  PRMT R40, R64, 0x5410, R40 ;  /* 0x0000541040287816 */ /* 0x000fc40000000028 */
[----:B------:R-:W-:Y:S02]  /*7970*/  PRMT R39, R63, 0x5410, R39 ;  /* 0x000054103f277816 */ /* 0x000fe40000000027 */
[----:B------:R-:W-:Y:S02]  /*7980*/  PRMT R36, R62, 0x5410, R36 ;  /* 0x000054103e247816 */ /* 0x000fe40000000024 */
[----:B------:R-:W-:Y:S02]  /*7990*/  PRMT R35, R61, 0x5410, R35 ;  /* 0x000054103d237816 */ /* 0x000fe40000000023 */
        /* <DEDUP_REMOVED lines=9> */
[----:B------:R-:W-:Y:S02]  /*7a30*/  LEA R12, R49, 0xc100, 0x1 ;  /* 0x0000c100310c7811 */ /* 0x000fe400078e08ff */
[----:B------:R-:W-:Y:S02]  /*7a40*/  PRMT R25, R10, 0x5410, R25 ;  /* 0x000054100a197816 */ /* 0x000fe40000000019 */
[----:B------:R-:W-:Y:S01]  /*7a50*/  PRMT R23, R9, 0x5410, R8 ;  /* 0x0000541009177816 */ /* 0x000fe20000000008 */
[----:B------:R-:W-:Y:S06]  /*7a60*/  BAR.SYNC.DEFER_BLOCKING 0x0 ;  /* 0x0000000000007b1d */ /* 0x000fec0000010000 */
[----:B------:R-:W-:Y:S05]  /*7a70*/  @P0 BRA `(.L_x_94) ;  /* 0x00000ff000000947 */ /* 0x000fea0003800000 */
[----:B------:R-:W-:Y:S01]  /*7a80*/  ISETP.GE.AND P0, PT, R13, c[0x0][0x27c], PT ;  /* 0x00009f000d007a0c */ /* 0x000fe20003f06270 */
[----:B------:R-:W-:-:S12]  /*7a90*/  BSSY B0, `(.L_x_95) ;  /* 0x0000028000007945 */ /* 0x000fd80003800000 */
[----:B------:R-:W-:Y:S05]  /*7aa0*/  @P0 BRA `(.L_x_96) ;  /* 0x0000026000000947 */ /* 0x000fea0003800000 */
[----:B------:R-:W1:Y:S01]  /*7ab0*/  LDS.128 R8, [R26] ;  /* 0x000000001a087984 */ /* 0x000e620000000c00 */
[----:B------:R-:W-:Y:S01]  /*7ac0*/  SHF.L.U32 R53, R45, 0x10, RZ ;  /* 0x000000102d357819 */ /* 0x000fe200000006ff */
[----:B------:R-:W-:Y:S01]  /*7ad0*/  IMAD.U32 R50, R43, 0x10000, RZ ;  /* 0x000100002b327824 */ /* 0x000fe200078e00ff */
[----:B------:R-:W-:Y:S02]  /*7ae0*/  LOP3.LUT R51, R45, 0xffff0000, RZ, 0xc0, !PT ;  /* 0xffff00002d337812 */ /* 0x000fe400078ec0ff */
[C---:B-1----:R-:W-:Y:S01]  /*7af0*/  SHF.L.U32 R49, R8.reuse, 0x10, RZ ;  /* 0x0000001008317819 */ /* 0x042fe200000006ff */
[----:B------:R-:W-:Y:S01]  /*7b00*/  IMAD.U32 R52, R11, 0x10000, RZ ;  /* 0x000100000b347824 */ /* 0x000fe200078e00ff */
[----:B------:R-:W-:Y:S02]  /*7b10*/  LOP3.LUT R48, R8, 0xffff0000, RZ, 0xc0, !PT ;  /* 0xffff000008307812 */ /* 0x000fe400078ec0ff */
[C---:B------:R-:W-:Y:S02]  /*7b20*/  SHF.L.U32 R8, R9.reuse, 0x10, RZ ;  /* 0x0000001009087819 */ /* 0x040fe400000006ff */
[----:B------:R-:W-:-:S02]  /*7b30*/  LOP3.LUT R56, R9, 0xffff0000, RZ, 0xc0, !PT ;  /* 0xffff000009387812 */ /* 0x000fc400078ec0ff */
[----:B------:R-:W-:Y:S02]  /*7b40*/  LOP3.LUT R9, R43, 0xffff0000, RZ, 0xc0, !PT ;  /* 0xffff00002b097812 */ /* 0x000fe400078ec0ff */
[C---:B------:R-:W-:Y:S02]  /*7b50*/  SHF.L.U32 R55, R10.reuse, 0x10, RZ ;  /* 0x000000100a377819 */ /* 0x040fe400000006ff */
[----:B------:R-:W-:Y:S01]  /*7b60*/  LOP3.LUT R54, R10, 0xffff0000, RZ, 0xc0, !PT ;  /* 0xffff00000a367812 */ /* 0x000fe200078ec0ff */
[CC--:B------:R-:W-:Y:S01]  /*7b70*/  FMUL.FTZ R10, R48.reuse, R50.reuse ;  /* 0x00000032300a7220 */ /* 0x0c0fe20000410000 */
[----:B------:R-:W-:Y:S01]  /*7b80*/  LOP3.LUT R57, R11, 0xffff0000, RZ, 0xc0, !PT ;  /* 0xffff00000b397812 */ /* 0x000fe200078ec0ff */
[----:B------:R-:W-:Y:S02]  /*7b90*/  FMUL.FTZ R48, R48, R53 ;  /* 0x0000003530307220 */ /* 0x000fe40000410000 */
[----:B------:R-:W-:Y:S02]  /*7ba0*/  FMUL.FTZ R11, R56, R9 ;  /* 0x00000009380b7220 */ /* 0x000fe40000410000 */
[C---:B------:R-:W-:Y:S01]  /*7bb0*/  FFMA.FTZ R10, R49.reuse, R53, -R10 ;  /* 0x00000035310a7223 */ /* 0x040fe2000001080a */
[----:B------:R-:W-:Y:S01]  /*7bc0*/  SHF.L.U32 R53, R44, 0x10, RZ ;  /* 0x000000102c357819 */ /* 0x000fe200000006ff */
[----:B------:R-:W-:Y:S01]  /*7bd0*/  FFMA.FTZ R49, R49, R50, R48 ;  /* 0x0000003231317223 */ /* 0x000fe20000010030 */
[----:B------:R-:W-:Y:S01]  /*7be0*/  SHF.L.U32 R50, R46, 0x10, RZ ;  /* 0x000000102e327819 */ /* 0x000fe200000006ff */
[-C--:B------:R-:W-:Y:S01]  /*7bf0*/  FMUL.FTZ R56, R56, R51.reuse ;  /* 0x0000003338387220 */ /* 0x080fe20000410000 */
[----:B------:R-:W-:Y:S01]  /*7c00*/  LOP3.LUT R48, R46, 0xffff0000, RZ, 0xc0, !PT ;  /* 0xffff00002e307812 */ /* 0x000fe200078ec0ff */
[----:B------:R-:W-:Y:S01]  /*7c10*/  FFMA.FTZ R11, R8, R51, -R11 ;  /* 0x00000033080b7223 */ /* 0x000fe2000001080b */
[----:B------:R-:W-:Y:S01]  /*7c20*/  LOP3.LUT R51, R44, 0xffff0000, RZ, 0xc0, !PT ;  /* 0xffff00002c337812 */ /* 0x000fe200078ec0ff */
[----:B------:R-:W-:-:S02]  /*7c30*/  FFMA.FTZ R56, R8, R9, R56 ;  /* 0x0000000908387223 */ /* 0x000fc40000010038 */
[C---:B------:R-:W-:Y:S02]  /*7c40*/  FMUL.FTZ R8, R54.reuse, R50 ;  /* 0x0000003236087220 */ /* 0x040fe40000410000 */
[C---:B------:R-:W-:Y:S02]  /*7c50*/  FMUL.FTZ R9, R57.reuse, R48 ;  /* 0x0000003039097220 */ /* 0x040fe40000410000 */
[----:B------:R-:W-:Y:S02]  /*7c60*/  FMUL.FTZ R54, R54, R53 ;  /* 0x0000003536367220 */ /* 0x000fe40000410000 */
[----:B------:R-:W-:Y:S02]  /*7c70*/  FMUL.FTZ R57, R57, R51 ;  /* 0x0000003339397220 */ /* 0x000fe40000410000 */
[----:B------:R-:W-:Y:S01]  /*7c80*/  FFMA.FTZ R53, R55, R53, -R8 ;  /* 0x0000003537357223 */ /* 0x000fe20000010808 */
[----:B------:R-:W-:Y:S01]  /*7c90*/  F2FP.BF16.PACK_AB R8, R49, R10 ;  /* 0x0000000a3108723e */ /* 0x000fe200000010ff */
[----:B------:R-:W-:-:S02]  /*7ca0*/  FFMA.FTZ R54, R55, R50, R54 ;  /* 0x0000003237367223 */ /* 0x000fc40000010036 */
[----:B------:R-:W-:Y:S01]  /*7cb0*/  FFMA.FTZ R51, R52, R51, -R9 ;  /* 0x0000003334337223 */ /* 0x000fe20000010809 */
[----:B------:R-:W-:Y:S01]  /*7cc0*/  F2FP.BF16.PACK_AB R9, R56, R11 ;  /* 0x0000000b3809723e */ /* 0x000fe200000010ff */
[----:B------:R-:W-:Y:S01]  /*7cd0*/  FFMA.FTZ R48, R52, R48, R57 ;  /* 0x0000003034307223 */ /* 0x000fe20000010039 */
[----:B------:R-:W-:-:S04]  /*7ce0*/  F2FP.BF16.PACK_AB R10, R54, R53 ;  /* 0x00000035360a723e */ /* 0x000fc800000010ff */
[----:B------:R-:W-:-:S05]  /*7cf0*/  F2FP.BF16.PACK_AB R11, R48, R51 ;  /* 0x00000033300b723e */ /* 0x000fca00000010ff */
[----:B------:R1:W-:Y:S02]  /*7d00*/  STS.128 [R26], R8 ;  /* 0x000000081a007388 */ /* 0x0003e40000000c00 */
.L_x_96:
[----:B------:R-:W-:Y:S05]  /*7d10*/  BSYNC B0 ;  /* 0x0000000000007941 */ /* 0x000fea0003800000 */
.L_x_95:
[----:B-1----:R-:W-:Y:S01]  /*7d20*/  IADD3 R8, R13, 0x10, RZ ;  /* 0x000000100d087810 */ /* 0x002fe20007ffe0ff */
[----:B------:R-:W-:Y:S03]  /*7d30*/  BSSY B0, `(.L_x_97) ;  /* 0x0000029000007945 */ /* 0x000fe60003800000 */
[----:B------:R-:W-:-:S13]  /*7d40*/  ISETP.GE.AND P0, PT, R8, c[0x0][0x27c], PT ;  /* 0x00009f0008007a0c */ /* 0x000fda0003f06270 */
        /* <DEDUP_REMOVED lines=16> */
[C---:B------:R-:W-:Y:S02]  /*7e50*/  FMUL.FTZ R11, R56.reuse, R9 ;  /* 0x00000009380b7220 */ /* 0x040fe40000410000 */
[----:B------:R-:W-:Y:S01]  /*7e60*/  FFMA.FTZ R10, R49, R53, -R10 ;  /* 0x00000035310a7223 */ /* 0x000fe2000001080a */
[----:B------:R-:W-:Y:S01]  /*7e70*/  SHF.L.U32 R53, R39, 0x10, RZ ;  /* 0x0000001027357819 */ /* 0x000fe200000006ff */
[----:B------:R-:W-:Y:S01]  /*7e80*/  FFMA.FTZ R49, R49, R50, R48 ;  /* 0x0000003231317223 */ /* 0x000fe20000010030 */
[C---:B------:R-:W-:Y:S01]  /*7e90*/  SHF.L.U32 R50, R41.reuse, 0x10, RZ ;  /* 0x0000001029327819 */ /* 0x040fe200000006ff */
[-C--:B------:R-:W-:Y:S01]  /*7ea0*/  FMUL.FTZ R56, R56, R51.reuse ;  /* 0x0000003338387220 */ /* 0x080fe20000410000 */
[----:B------:R-:W-:Y:S01]  /*7eb0*/  LOP3.LUT R48, R41, 0xffff0000, RZ, 0xc0, !PT ;  /* 0xffff000029307812 */ /* 0x000fe200078ec0ff */
[C---:B------:R-:W-:Y:S01]  /*7ec0*/  FFMA.FTZ R11, R8.reuse, R51, -R11 ;  /* 0x00000033080b7223 */ /* 0x040fe2000001080b */
        /* <DEDUP_REMOVED lines=15> */
.L_x_98:
[----:B------:R-:W-:Y:S05]  /*7fc0*/  BSYNC B0 ;  /* 0x0000000000007941 */ /* 0x000fea0003800000 */
.L_x_97:
[----:B-1----:R-:W-:Y:S01]  /*7fd0*/  IADD3 R8, R13, 0x20, RZ ;  /* 0x000000200d087810 */ /* 0x002fe20007ffe0ff */
[----:B------:R-:W-:Y:S03]  /*7fe0*/  BSSY B0, `(.L_x_99) ;  /* 0x0000029000007945 */ /* 0x000fe60003800000 */
[----:B------:R-:W-:-:S13]  /*7ff0*/  ISETP.GE.AND P0, PT, R8, c[0x0][0x27c], PT ;  /* 0x00009f0008007a0c */ /* 0x000fda0003f06270 */
[----:B------:R-:W-:Y:S05]  /*8000*/  @P0 BRA `(.L_x_100) ;  /* 0x0000026000000947 */ /* 0x000fea0003800000 */
[----:B------:R-:W1:Y:S01]  /*8010*/  LDS.128 R8, [R26+0x4000] ;  /* 0x004000001a087984 */ /* 0x000e620000000c00 */
        /* <DEDUP_REMOVED lines=36> */
[----:B------:R1:W-:Y:S02]  /*8260*/  STS.128 [R26+0x4000], R8 ;  /* 0x004000081a007388 */ /* 0x0003e40000000c00 */
.L_x_100:
[----:B------:R-:W-:Y:S05]  /*8270*/  BSYNC B0 ;  /* 0x0000000000007941 */ /* 0x000fea0003800000 */
.L_x_99:
        /* <DEDUP_REMOVED lines=42> */
.L_x_102:
[----:B------:R-:W-:Y:S05]  /*8520*/  BSYNC B0 ;  /* 0x0000000000007941 */ /* 0x000fea0003800000 */
.L_x_101:
        /* <DEDUP_REMOVED lines=42> */
.L_x_104:
[----:B------:R-:W-:Y:S05]  /*87d0*/  BSYNC B0 ;  /* 0x0000000000007941 */ /* 0x000fea0003800000 */
.L_x_103:
[----:B-1----:R-:W-:-:S04]  /*87e0*/  IADD3 R8, R13, 0x50, RZ ;  /* 0x000000500d087810 */ /* 0x002fc80007ffe0ff */
        /* <DEDUP_REMOVED lines=21> */
[C---:B------:R-:W-:Y:S01]  /*8940*/  SHF.L.U32 R50, R23.reuse, 0x10, RZ ;  /* 0x0000001017327819 */ /* 0x040fe200000006ff */
        /* <DEDUP_REMOVED lines=18> */
.L_x_94:
[----:B------:R-:W-:Y:S05]  /*8a70*/  BSYNC B1 ;  /* 0x0000000000017941 */ /* 0x000fea0003800000 */
.L_x_93:
[----:B------:R-:W-:-:S04]  /*8a80*/  IADD3 R24, R24, 0x40, RZ ;  /* 0x0000004018187810 */ /* 0x000fc80007ffe0ff */
[----:B------:R-:W-:-:S13]  /*8a90*/  ISETP.GE.AND P0, PT, R24, R47, PT ;  /* 0x0000002f1800720c */ /* 0x000fda0003f06270 */
[----:B------:R-:W-:Y:S05]  /*8aa0*/  @P0 BRA `(.L_x_105) ;  /* 0x00003f9000000947 */ /* 0x000fea0003800000 */
[----:B------:R-:W-:Y:S01]  /*8ab0*/  ISETP.GE.AND P0, PT, R13, c[0x0][0x27c], PT ;  /* 0x00009f000d007a0c */ /* 0x000fe20003f06270 */
[----:B------:R-:W-:-:S12]  /*8ac0*/  BSSY B0, `(.L_x_106) ;  /* 0x0000028000007945 */ /* 0x000fd80003800000 */
[----:B------:R-:W-:Y:S05]  /*8ad0*/  @P0 BRA `(.L_x_107) ;  /* 0x0000026000000947 */ /* 0x000fea0003800000 */
[----:B-1----:R-:W1:Y:S01]  /*8ae0*/  LDS.128 R8, [R26+0x2000] ;  /* 0x002000001a087984 */ /* 0x002e620000000c00 */
[----:B------:R-:W-:Y:S02]  /*8af0*/  LOP3.LUT R49, R45, 0xffff0000, RZ, 0xc0, !PT ;  /* 0xffff00002d317812 */ /* 0x000fe400078ec0ff */
[C---:B-1----:R-:W-:Y:S01]  /*8b00*/  SHF.L.U32 R47, R8.reuse, 0x10, RZ ;  /* 0x00000010082f7819 */ /* 0x042fe200000006ff */
[----:B------:R-:W-:Y:S01]  /*8b10*/  IMAD.U32 R50, R11, 0x10000, RZ ;  /* 0x000100000b327824 */ /* 0x000fe200078e00ff */
[----:B------:R-:W-:Y:S02]  /*8b20*/  LOP3.LUT R24, R8, 0xffff0000, RZ, 0xc0, !PT ;  /* 0xffff000008187812 */ /* 0x000fe400078ec0ff */
[C---:B------:R-:W-:Y:S02]  /*8b30*/  SHF.L.U32 R8, R9.reuse, 0x10, RZ ;  /* 0x0000001009087819 */ /* 0x040fe400000006ff */
[----:B------:R-:W-:Y:S02]  /*8b40*/  LOP3.LUT R48, R9, 0xffff0000, RZ, 0xc0, !PT ;  /* 0xffff000009307812 */ /* 0x000fe400078ec0ff */
[----:B------:R-:W-:Y:S01]  /*8b50*/  SHF.L.U32 R9, R45, 0x10, RZ ;  /* 0x000000102d097819 */ /* 0x000fe200000006ff */
[C---:B------:R-:W-:Y:S01]  /*8b60*/  IMAD.U32 R45, R43.reuse, 0x10000, RZ ;  /* 0x000100002b2d7824 */ /* 0x040fe200078e00ff */
[----:B------:R-:W-:-:S02]  /*8b70*/  LOP3.LUT R43, R43, 0xffff0000, RZ, 0xc0, !PT ;  /* 0xffff00002b2b7812 */ /* 0x000fc400078ec0ff */
[C---:B------:R-:W-:Y:S02]  /*8b80*/  SHF.L.U32 R52, R10.reuse, 0x10, RZ ;  /* 0x000000100a347819 */ /* 0x040fe400000006ff */
[----:B------:R-:W-:Y:S01]  /*8b90*/  LOP3.LUT R51, R10, 0xffff0000, RZ, 0xc0, !PT ;  /* 0xffff00000a337812 */ /* 0x000fe200078ec0ff */
[----:B------:R-:W-:Y:S01]  /*8ba0*/  FMUL.FTZ R10, R45, R24 ;  /* 0x000000182d0a7220 */ /* 0x000fe20000410000 */
[----:B------:R-:W-:Y:S01]  /*8bb0*/  LOP3.LUT R53, R11, 0xffff0000, RZ, 0xc0, !PT ;  /* 0xffff00000b357812 */ /* 0x000fe200078ec0ff */
[----:B------:R-:W-:Y:S02]  /*8bc0*/  FMUL.FTZ R11, R43, R48 ;  /* 0x000000302b0b7220 */ /* 0x000fe40000410000 */
[C---:B------:R-:W-:Y:S02]  /*8bd0*/  FMUL.FTZ R24, R9.reuse, R24 ;  /* 0x0000001809187220 */ /* 0x040fe40000410000 */
[-C--:B------:R-:W-:Y:S02]  /*8be0*/  FFMA.FTZ R10, R9, R47.reuse, -R10 ;  /* 0x0000002f090a7223 */ /* 0x080fe4000001080a */
[----:B------:R-:W-:Y:S01]  /*8bf0*/  FFMA.FTZ R9, R49, R8, -R11 ;  /* 0x0000000831097223 */ /* 0x000fe2000001080b */
[----:B------:R-:W-:Y:S01]  /*8c00*/  SHF.L.U32 R11, R46, 0x10, RZ ;  /* 0x000000102e0b7819 */ /* 0x000fe200000006ff */
[----:B------:R-:W-:Y:S01]  /*8c10*/  FFMA.FTZ R45, R45, R47, R24 ;  /* 0x0000002f2d2d7223 */ /* 0x000fe20000010018 */
[----:B------:R-:W-:Y:S01]  /*8c20*/  SHF.L.U32 R24, R44, 0x10, RZ ;  /* 0x000000102c187819 */ /* 0x000fe200000006ff */
[----:B------:R-:W-:Y:S01]  /*8c30*/  FMUL.FTZ R48, R49, R48 ;  /* 0x0000003031307220 */ /* 0x000fe20000410000 */
[----:B------:R-:W-:-:S02]  /*8c40*/  LOP3.LUT R46, R46, 0xffff0000, RZ, 0xc0, !PT ;  /* 0xffff00002e2e7812 */ /* 0x000fc400078ec0ff */
[----:B------:R-:W-:Y:S01]  /*8c50*/  LOP3.LUT R44, R44, 0xffff0000, RZ, 0xc0, !PT ;  /* 0xffff00002c2c7812 */ /* 0x000fe200078ec0ff */
[----:B------:R-:W-:Y:S01]  /*8c60*/  FFMA.FTZ R48, R43, R8, R48 ;  /* 0x000000082b307223 */ /* 0x000fe20000010030 */
[----:B------:R-:W-:Y:S01]  /*8c70*/  F2FP.BF16.PACK_AB R8, R45, R10 ;  /* 0x0000000a2d08723e */ /* 0x000fe200000010ff */
[-C--:B------:R-:W-:Y:S02]  /*8c80*/  FMUL.FTZ R43, R11, R51.reuse ;  /* 0x000000330b2b7220 */ /* 0x080fe40000410000 */
[----:B------:R-:W-:Y:S01]  /*8c90*/  FMUL.FTZ R51, R24, R51 ;  /* 0x0000003318337220 */ /* 0x000fe20000410000 */
[----:B------:R-:W-:Y:S01]  /*8ca0*/  F2FP.BF16.PACK_AB R9, R48, R9 ;  /* 0x000000093009723e */ /* 0x000fe200000010ff */
[-C--:B------:R-:W-:Y:S02]  /*8cb0*/  FMUL.FTZ R47, R46, R53.reuse ;  /* 0x000000352e2f7220 */ /* 0x080fe40000410000 */
[----:B------:R-:W-:Y:S02]  /*8cc0*/  FMUL.FTZ R53, R44, R53 ;  /* 0x000000352c357220 */ /* 0x000fe40000410000 */
[----:B------:R-:W-:-:S02]  /*8cd0*/  FFMA.FTZ R43, R24, R52, -R43 ;  /* 0x00000034182b7223 */ /* 0x000fc4000001082b */
[----:B------:R-:W-:Y:S02]  /*8ce0*/  FFMA.FTZ R52, R11, R52, R51 ;  /* 0x000000340b347223 */ /* 0x000fe40000010033 */
[-C--:B------:R-:W-:Y:S02]  /*8cf0*/  FFMA.FTZ R11, R44, R50.reuse, -R47 ;  /* 0x000000322c0b7223 */ /* 0x080fe4000001082f */
[----:B------:R-:W-:Y:S01]  /*8d00*/  FFMA.FTZ R46, R46, R50, R53 ;  /* 0x000000322e2e7223 */ /* 0x000fe20000010035 */
[----:B------:R-:W-:-:S04]  /*8d10*/  F2FP.BF16.PACK_AB R10, R52, R43 ;  /* 0x0000002b340a723e */ /* 0x000fc800000010ff */
[----:B------:R-:W-:-:S05]  /*8d20*/  F2FP.BF16.PACK_AB R11, R46, R11 ;  /* 0x0000000b2e0b723e */ /* 0x000fca00000010ff */
[----:B------:R1:W-:Y:S02]  /*8d30*/  STS.128 [R26+0x2000], R8 ;  /* 0x002000081a007388 */ /* 0x0003e40000000c00 */
.L_x_107:
[----:B------:R-:W-:Y:S05]  /*8d40*/  BSYNC B0 ;  /* 0x0000000000007941 */ /* 0x000fea0003800000 */
.L_x_106:
[----:B-1----:R-:W-:Y:S01]  /*8d50*/  IADD3 R8, R13, 0x10, RZ ;  /* 0x000000100d087810 */ /* 0x002fe20007ffe0ff */
[----:B------:R-:W-:Y:S03]  /*8d60*/  BSSY B0, `(.L_x_108) ;  /* 0x0000029000007945 */ /* 0x000fe60003800000 */
[----:B------:R-:W-:-:S13]  /*8d70*/  ISETP.GE.AND P0, PT, R8, c[0x0][0x27c], PT ;  /* 0x00009f0008007a0c */ /* 0x000fda0003f06270 */
[----:B------:R-:W-:Y:S05]  /*8d80*/  @P0 BRA `(.L_x_109) ;  /* 0x0000026000000947 */ /* 0x000fea0003800000 */
[----:B------:R-:W1:Y:S01]  /*8d90*/  LDS.128 R8, [R12+0x2000] ;  /* 0x002000000c087984 */ /* 0x000e620000000c00 */
[----:B------:R-:W-:Y:S02]  /*8da0*/  LOP3.LUT R45, R40, 0xffff0000, RZ, 0xc0, !PT ;  /* 0xffff0000282d7812 */ /* 0x000fe400078ec0ff */
[----:B------:R-:W-:Y:S02]  /*8db0*/  LOP3.LUT R47, R42, 0xffff0000, RZ, 0xc0, !PT ;  /* 0xffff00002a2f7812 */ /* 0x000fe400078ec0ff */
[C---:B-1----:R-:W-:Y:S02]  /*8dc0*/  SHF.L.U32 R43, R8.reuse, 0x10, RZ ;  /* 0x00000010082b7819 */ /* 0x042fe400000006ff */
[----:B------:R-:W-:Y:S02]  /*8dd0*/  LOP3.LUT R24, R8, 0xffff0000, RZ, 0xc0, !PT ;  /* 0xffff000008187812 */ /* 0x000fe400078ec0ff */
[C---:B------:R-:W-:Y:S02]  /*8de0*/  SHF.L.U32 R8, R9.reuse, 0x10, RZ ;  /* 0x0000001009087819 */ /* 0x040fe400000006ff */
[----:B------:R-:W-:-:S02]  /*8df0*/  LOP3.LUT R44, R9, 0xffff0000, RZ, 0xc0, !PT ;  /* 0xffff0000092c7812 */ /* 0x000fc400078ec0ff */
[----:B------:R-:W-:Y:S01]  /*8e00*/  SHF.L.U32 R9, R40, 0x10, RZ ;  /* 0x0000001028097819 */ /* 0x000fe200000006ff */
[----:B------:R-:W-:Y:S01]  /*8e10*/  IMAD.U32 R40, R42, 0x10000, RZ ;  /* 0x000100002a287824 */ /* 0x000fe200078e00ff */
[C---:B------:R-:W-:Y:S01]  /*8e20*/  SHF.L.U32 R48, R10.reuse, 0x10, RZ ;  /* 0x000000100a307819 */ /* 0x040fe200000006ff */
[C---:B------:R-:W-:Y:S01]  /*8e30*/  IMAD.U32 R42, R11.reuse, 0x10000, RZ ;  /* 0x000100000b2a7824 */ /* 0x040fe200078e00ff */
[----:B------:R-:W-:Y:S01]  /*8e40*/  LOP3.LUT R46, R10, 0xffff0000, RZ, 0xc0, !PT ;  /* 0xffff00000a2e7812 */ /* 0x000fe200078ec0ff */
[----:B------:R-:W-:Y:S01]  /*8e50*/  FMUL.FTZ R10, R40, R24 ;  /* 0x00000018280a7220 */ /* 0x000fe20000410000 */
[----:B------:R-:W-:Y:S01]  /*8e60*/  LOP3.LUT R49, R11, 0xffff0000, RZ, 0xc0, !PT ;  /* 0xffff00000b317812 */ /* 0x000fe200078ec0ff */
[----:B------:R-:W-:Y:S02]  /*8e70*/  FMUL.FTZ R11, R47, R44 ;  /* 0x0000002c2f0b7220 */ /* 0x000fe40000410000 */
[C---:B------:R-:W-:Y:S02]  /*8e80*/  FMUL.FTZ R24, R9.reuse, R24 ;  /* 0x0000001809187220 */ /* 0x040fe40000410000 */
[----:B------:R-:W-:-:S02]  /*8e90*/  FFMA.FTZ R10, R9, R43, -R10 ;  /* 0x0000002b090a7223 */ /* 0x000fc4000001080a */
[----:B------:R-:W-:Y:S01]  /*8ea0*/  FFMA.FTZ R9, R45, R8, -R11 ;  /* 0x000000082d097223 */ /* 0x000fe2000001080b */
[----:B------:R-:W-:Y:S01]  /*8eb0*/  SHF.L.U32 R11, R41, 0x10, RZ ;  /* 0x00000010290b7819 */ /* 0x000fe200000006ff */
[----:B------:R-:W-:Y:S01]  /*8ec0*/  FMUL.FTZ R44, R45, R44 ;  /* 0x0000002c2d2c7220 */ /* 0x000fe20000410000 */
[----:B------:R-:W-:Y:S01]  /*8ed0*/  SHF.L.U32 R45, R39, 0x10, RZ ;  /* 0x00000010272d7819 */ /* 0x000fe200000006ff */
[----:B------:R-:W-:Y:S01]  /*8ee0*/  FFMA.FTZ R43, R40, R43, R24 ;  /* 0x0000002b282b7223 */ /* 0x000fe20000010018 */
[----:B------:R-:W-:Y:S01]  /*8ef0*/  LOP3.LUT R41, R41, 0xffff0000, RZ, 0xc0, !PT ;  /* 0xffff000029297812 */ /* 0x000fe200078ec0ff */
[----:B------:R-:W-:Y:S01]  /*8f00*/  FFMA.FTZ R44, R47, R8, R44 ;  /* 0x000000082f2c7223 */ /* 0x000fe2000001002c */
[----:B------:R-:W-:Y:S01]  /*8f10*/  LOP3.LUT R39, R39, 0xffff0000, RZ, 0xc0, !PT ;  /* 0xffff000027277812 */ /* 0x000fe200078ec0ff */
[-C--:B------:R-:W-:Y:S02]  /*8f20*/  FMUL.FTZ R8, R11, R46.reuse ;  /* 0x0000002e0b087220 */ /* 0x080fe40000410000 */
[----:B------:R-:W-:Y:S01]  /*8f30*/  FMUL.FTZ R46, R45, R46 ;  /* 0x0000002e2d2e7220 */ /* 0x000fe20000410000 */
[----:B------:R-:W-:Y:S01]  /*8f40*/  F2FP.BF16.PACK_AB R9, R44, R9 ;  /* 0x000000092c09723e */ /* 0x000fe200000010ff */
[----:B------:R-:W-:-:S02]  /*8f50*/  FMUL.FTZ R24, R41, R49 ;  /* 0x0000003129187220 */ /* 0x000fc40000410000 */
[----:B------:R-:W-:Y:S02]  /*8f60*/  FMUL.FTZ R49, R39, R49 ;  /* 0x0000003127317220 */ /* 0x000fe40000410000 */
[----:B------:R-:W-:Y:S02]  /*8f70*/  FFMA.FTZ R46, R11, R48, R46 ;  /* 0x000000300b2e7223 */ /* 0x000fe4000001002e */
[----:B------:R-:W-:Y:S02]  /*8f80*/  FFMA.FTZ R11, R39, R42, -R24 ;  /* 0x0000002a270b7223 */ /* 0x000fe40000010818 */
[----:B------:R-:W-:Y:S01]  /*8f90*/  FFMA.FTZ R45, R45, R48, -R8 ;  /* 0x000000302d2d7223 */ /* 0x000fe20000010808 */
[----:B------:R-:W-:Y:S01]  /*8fa0*/  F2FP.BF16.PACK_AB R8, R43, R10 ;  /* 0x0000000a2b08723e */ /* 0x000fe200000010ff */
[----:B------:R-:W-:-:S03]  /*8fb0*/  FFMA.FTZ R42, R41, R42, R49 ;  /* 0x0000002a292a7223 */ /* 0x000fc60000010031 */
[----:B------:R-:W-:Y:S02]  /*8fc0*/  F2FP.BF16.PACK_AB R10, R46, R45 ;  /* 0x0000002d2e0a723e */ /* 0x000fe400000010ff */
[----:B------:R-:W-:-:S05]  /*8fd0*/  F2FP.BF16.PACK_AB R11, R42, R11 ;  /* 0x0000000b2a0b723e */ /* 0x000fca00000010ff */
[----:B------:R1:W-:Y:S02]  /*8fe0*/  STS.128 [R12+0x2000], R8 ;  /* 0x002000080c007388 */ /* 0x0003e40000000c00 */
.L_x_109:
[----:B------:R-:W-:Y:S05]  /*8ff0*/  BSYNC B0 ;  /* 0x0000000000007941 */ /* 0x000fea0003800000 */
.L_x_108:
        /* <DEDUP_REMOVED lines=42> */
.L_x_111:
[----:B------:R-:W-:Y:S05]  /*92a0*/  BSYNC B0 ;  /* 0x0000000000007941 */ /* 0x000fea0003800000 */
.L_x_110:
        /* <DEDUP_REMOVED lines=42> */
.L_x_113:
[----:B------:R-:W-:Y:S05]  /*9550*/  BSYNC B0 ;  /* 0x0000000000007941 */ /* 0x000fea0003800000 */
.L_x_112:
        /* <DEDUP_REMOVED lines=42> */
.L_x_115:
[----:B------:R-:W-:Y:S05]  /*9800*/  BSYNC B0 ;  /* 0x0000000000007941 */ /* 0x000fea0003800000 */
.L_x_114:
[----:B------:R-:W-:-:S04]  /*9810*/  IADD3 R13, R13, 0x50, RZ ;  /* 0x000000500d0d7810 */ /* 0x000fc80007ffe0ff */
[----:B------:R-:W-:-:S13]  /*9820*/  ISETP.GE.AND P0, PT, R13, c[0x0][0x27c], PT ;  /* 0x00009f000d007a0c */ /* 0x000fda0003f06270 */
        /* <DEDUP_REMOVED lines=13> */
[-C--:B------:R-:W-:Y:S01]  /*9900*/  FMUL.FTZ R10, R15, R13.reuse ;  /* 0x0000000d0f0a7220 */ /* 0x080fe20000410000 */
[----:B------:R-:W-:Y:S01]  /*9910*/  LOP3.LUT R31, R11, 0xffff0000, RZ, 0xc0, !PT ;  /* 0xffff00000b1f7812 */ /* 0x000fe200078ec0ff */
[----:B------:R-:W-:Y:S02]  /*9920*/  FMUL.FTZ R11, R25, R26 ;  /* 0x0000001a190b7220 */ /* 0x000fe40000410000 */
[C---:B------:R-:W-:Y:S02]  /*9930*/  FMUL.FTZ R13, R9.reuse, R13 ;  /* 0x0000000d090d7220 */ /* 0x040fe40000410000 */
[----:B------:R-:W-:Y:S02]  /*9940*/  FFMA.FTZ R10, R9, R24, -R10 ;  /* 0x00000018090a7223 */ /* 0x000fe4000001080a */
[----:B------:R-:W-:Y:S01]  /*9950*/  FFMA.FTZ R9, R27, R8, -R11 ;  /* 0x000000081b097223 */ /* 0x000fe2000001080b */
[----:B------:R-:W-:Y:S01]  /*9960*/  SHF.L.U32 R11, R23, 0x10, RZ ;  /* 0x00000010170b7819 */ /* 0x000fe200000006ff */
[----:B------:R-:W-:Y:S01]  /*9970*/  FFMA.FTZ R13, R15, R24, R13 ;  /* 0x000000180f0d7223 */ /* 0x000fe2000001000d */
[----:B------:R-:W-:Y:S01]  /*9980*/  SHF.L.U32 R15, R14, 0x10, RZ ;  /* 0x000000100e0f7819 */ /* 0x000fe200000006ff */
[----:B------:R-:W-:Y:S01]  /*9990*/  FMUL.FTZ R26, R27, R26 ;  /* 0x0000001a1b1a7220 */ /* 0x000fe20000410000 */
[----:B------:R-:W-:-:S02]  /*99a0*/  LOP3.LUT R23, R23, 0xffff0000, RZ, 0xc0, !PT ;  /* 0xffff000017177812 */ /* 0x000fc400078ec0ff */
[----:B------:R-:W-:Y:S01]  /*99b0*/  LOP3.LUT R14, R14, 0xffff0000, RZ, 0xc0, !PT ;  /* 0xffff00000e0e7812 */ /* 0x000fe200078ec0ff */
[----:B------:R-:W-:Y:S02]  /*99c0*/  FFMA.FTZ R26, R25, R8, R26 ;  /* 0x00000008191a7223 */ /* 0x000fe4000001001a */
[-C--:B------:R-:W-:Y:S02]  /*99d0*/  FMUL.FTZ R8, R11, R29.reuse ;  /* 0x0000001d0b087220 */ /* 0x080fe40000410000 */
[----:B------:R-:W-:Y:S01]  /*99e0*/  FMUL.FTZ R29, R15, R29 ;  /* 0x0000001d0f1d7220 */ /* 0x000fe20000410000 */
[----:B------:R-:W-:Y:S01]  /*99f0*/  F2FP.BF16.PACK_AB R9, R26, R9 ;  /* 0x000000091a09723e */ /* 0x000fe200000010ff */
[-C--:B------:R-:W-:Y:S02]  /*9a00*/  FMUL.FTZ R25, R23, R31.reuse ;  /* 0x0000001f17197220 */ /* 0x080fe40000410000 */
[----:B------:R-:W-:Y:S02]  /*9a10*/  FMUL.FTZ R31, R14, R31 ;  /* 0x0000001f0e1f7220 */ /* 0x000fe40000410000 */
[----:B------:R-:W-:Y:S01]  /*9a20*/  FFMA.FTZ R15, R15, R30, -R8 ;  /* 0x0000001e0f0f7223 */ /* 0x000fe20000010808 */
[----:B------:R-:W-:Y:S01]  /*9a30*/  F2FP.BF16.PACK_AB R8, R13, R10 ;  /* 0x0000000a0d08723e */ /* 0x000fe200000010ff */
[----:B------:R-:W-:-:S02]  /*9a40*/  FFMA.FTZ R30, R11, R30, R29 ;  /* 0x0000001e0b1e7223 */ /* 0x000fc4000001001d */
[-C--:B------:R-:W-:Y:S02]  /*9a50*/  FFMA.FTZ R11, R14, R28.reuse, -R25 ;  /* 0x0000001c0e0b7223 */ /* 0x080fe40000010819 */
[----:B------:R-:W-:Y:S01]  /*9a60*/  FFMA.FTZ R28, R23, R28, R31 ;  /* 0x0000001c171c7223 */ /* 0x000fe2000001001f */
[----:B------:R-:W-:-:S04]  /*9a70*/  F2FP.BF16.PACK_AB R10, R30, R15 ;  /* 0x0000000f1e0a723e */ /* 0x000fc800000010ff */
[----:B------:R-:W-:-:S05]  /*9a80*/  F2FP.BF16.PACK_AB R11, R28, R11 ;  /* 0x0000000b1c0b723e */ /* 0x000fca00000010ff */
[----:B------:R1:W-:Y:S01]  /*9a90*/  STS.128 [R12+0xa000], R8 ;  /* 0x00a000080c007388 */ /* 0x0003e20000000c00 */
[----:B------:R-:W-:Y:S05]  /*9aa0*/  BRA `(.L_x_105) ;  /* 0x00002f9000007947 */ /* 0x000fea0003800000 */
.L_x_90:
        /* <DEDUP_REMOVED lines=17> */
[----:B------:R-:W-:Y:S01]  /*9bc0*/  IADD3 R8, R23, 0x40, RZ ;  /* 0x0000004017087810 */ /* 0x000fe20007ffe0ff */
[----:B------:R-:W-:Y:S01]  /*9bd0*/  CS2R R36, SRZ ;  /* 0x0000000000247805 */ /* 0x000fe2000001ff00 */
[----:B------:R-:W-:-:S02]  /*9be0*/  ISETP.GE.AND P1, PT, R9, c[0x0][0x27c], PT ;  /* 0x00009f0009007a0c */ /* 0x000fc40003f26270 */
[----:B------:R-:W-:Y:S02]  /*9bf0*/  ISETP.GE.AND P0, PT, R8, c[0x0][0x27c], PT ;  /* 0x00009f0008007a0c */ /* 0x000fe40003f06270 */
[----:B------:R-:W-:-:S09]  /*9c00*/  ISETP.GE.AND P2, PT, R23, c[0x0][0x27c], PT ;  /* 0x00009f0017007a0c */ /* 0x000fd20003f46270 */
[----:B------:R-:W-:Y:S02]  /*9c10*/  @!P1 SHF.R.S32.HI R26, RZ, 0x1f, R9 ;  /* 0x0000001fff1a9819 */ /* 0x000fe40000011409 */
[----:B------:R-:W-:Y:S02]  /*9c20*/  @!P0 SHF.R.S32.HI R25, RZ, 0x1f, R8 ;  /* 0x0000001fff198819 */ /* 0x000fe40000011408 */
[----:B------:R-:W-:Y:S01]  /*9c30*/  @!P1 LEA.HI R26, R26, R9, RZ, 0x3 ;  /* 0x000000091a1a9211 */ /* 0x000fe200078f18ff */
[--C-:B------:R-:W-:Y:S01]  /*9c40*/  @!P2 IMAD.WIDE R28, R23, 0x2, R52.reuse ;  /* 0x00000002171ca825 */ /* 0x100fe200078e0234 */
[----:B------:R-:W-:Y:S02]  /*9c50*/  @!P0 LEA.HI R25, R25, R8, RZ, 0x3 ;  /* 0x0000000819198211 */ /* 0x000fe400078f18ff */
[----:B------:R-:W-:Y:S02]  /*9c60*/  @!P1 LOP3.LUT R26, R26, 0xfffffff8, RZ, 0xc0, !PT ;  /* 0xfffffff81a1a9812 */ /* 0x000fe400078ec0ff */
[----:B------:R-:W-:Y:S01]  /*9c70*/  @!P0 LOP3.LUT R25, R25, 0xfffffff8, RZ, 0xc0, !PT ;  /* 0xfffffff819198812 */ /* 0x000fe200078ec0ff */
[----:B------:R1:W5:Y:S01]  /*9c80*/  @!P2 LD.E.128 R36, [R28.64] ;  /* 0x000000061c24a980 */ /* 0x000362000c101d00 */
[----:B------:R-:W-:Y:S01]  /*9c90*/  CS2R R10, SRZ ;  /* 0x00000000000a7805 */ /* 0x000fe2000001ff00 */
[C---:B------:R-:W-:Y:S01]  /*9ca0*/  @!P1 IMAD.WIDE R50, R26.reuse, 0x2, R52 ;  /* 0x000000021a329825 */ /* 0x040fe200078e0234 */
[----:B------:R-:W-:Y:S01]  /*9cb0*/  CS2R R8, SRZ ;  /* 0x0000000000087805 */ /* 0x000fe2000001ff00 */
[----:B------:R-:W-:Y:S01]  /*9cc0*/  CS2R R42, SRZ ;  /* 0x00000000002a7805 */ /* 0x000fe2000001ff00 */
[----:B------:R-:W-:Y:S01]  /*9cd0*/  CS2R R40, SRZ ;  /* 0x0000000000287805 */ /* 0x000fe2000001ff00 */
[----:B------:R-:W-:Y:S01]  /*9ce0*/  CS2R R14, SRZ ;  /* 0x00000000000e7805 */ /* 0x000fe2000001ff00 */
[----:B------:R-:W-:Y:S01]  /*9cf0*/  CS2R R12, SRZ ;  /* 0x00000000000c7805 */ /* 0x000fe2000001ff00 */
[--C-:B------:R-:W-:Y:S01]  /*9d00*/  @!P1 IMAD.WIDE R26, R26, 0x2, R44.reuse ;  /* 0x000000021a1a9825 */ /* 0x100fe200078e022c */
[----:B------:R-:W-:Y:S01]  /*9d10*/  CS2R R34, SRZ ;  /* 0x0000000000227805 */ /* 0x000fe2000001ff00 */
[----:B------:R-:W-:Y:S01]  /*9d20*/  CS2R R32, SRZ ;  /* 0x0000000000207805 */ /* 0x000fe2000001ff00 */
[----:B------:R-:W-:Y:S01]  /*9d30*/  CS2R R30, SRZ ;  /* 0x00000000001e7805 */ /* 0x000fe2000001ff00 */
[C---:B------:R-:W-:Y:S01]  /*9d40*/  @!P0 IMAD.WIDE R54, R25.reuse, 0x2, R44 ;  /* 0x0000000219368825 */ /* 0x040fe200078e022c */
[----:B------:R2:W5:Y:S03]  /*9d50*/  @!P1 LD.E.128 R40, [R50.64] ;  /* 0x0000000632289980 */ /* 0x000566000c101d00 */
[----:B------:R-:W-:Y:S01]  /*9d60*/  @!P0 IMAD.WIDE R52, R25, 0x2, R52 ;  /* 0x0000000219348825 */ /* 0x000fe200078e0234 */
[----:B------:R2:W5:Y:S03]  /*9d70*/  @!P1 LD.E.128 R12, [R26.64] ;  /* 0x000000061a0c9980 */ /* 0x000566000c101d00 */
[----:B------:R-:W-:Y:S01]  /*9d80*/  @!P2 IMAD.WIDE R44, R23, 0x2, R44 ;  /* 0x00000002172ca825 */ /* 0x000fe200078e022c */
[----:B------:R2:W5:Y:S01]  /*9d90*/  @!P0 LD.E.128 R32, [R52.64] ;  /* 0x0000000634208980 */ /* 0x000562000c101d00 */
[----:B-1----:R-:W-:-:S03]  /*9da0*/  CS2R R28, SRZ ;  /* 0x00000000001c7805 */ /* 0x002fc6000001ff00 */
[----:B------:R2:W5:Y:S04]  /*9db0*/  @!P2 LD.E.128 R8, [R44.64] ;  /* 0x000000062c08a980 */ /* 0x000568000c101d00 */
[----:B------:R2:W5:Y:S02]  /*9dc0*/  @!P0 LD.E.128 R28, [R54.64] ;  /* 0x00000006361c8980 */ /* 0x000564000c101d00 */
.L_x_117:
[----:B------:R-:W-:Y:S05]  /*9dd0*/  BSYNC B0 ;  /* 0x0000000000007941 */ /* 0x000fea0003800000 */
.L_x_116:
[----:B--2--5:R-:W-:Y:S01]  /*9de0*/  IMAD.MOV.U32 R51, RZ, RZ, R8 ;  /* 0x000000ffff337224 */ /* 0x024fe200078e0008 */
[----:B------:R-:W-:Y:S01]  /*9df0*/  SHF.R.U64 R44, R8, 0x10, R9 ;  /* 0x00000010082c7819 */ /* 0x000fe20000001209 */
[----:B------:R-:W-:Y:S01]  /*9e00*/  IMAD R85, R85, -0x80, R46 ;  /* 0xffffff8055557824 */ /* 0x000fe200078e022e */
[--C-:B------:R-:W-:Y:S01]  /*9e10*/  SHF.R.U64 R48, R36, 0x10, R37.reuse ;  /* 0x0000001024307819 */ /* 0x100fe20000001225 */
[----:B------:R-:W-:Y:S01]  /*9e20*/  IMAD.MOV.U32 R68, RZ, RZ, R37 ;  /* 0x000000ffff447224 */ /* 0x000fe200078e0025 */
[----:B------:R-:W-:Y:S01]  /*9e30*/  PRMT R44, R51, 0x5410, R44 ;  /* 0x00005410332c7816 */ /* 0x000fe2000000002c */
[----:B------:R-:W-:Y:S01]  /*9e40*/  IMAD.MOV.U32 R67, RZ, RZ, R38 ;  /* 0x000000ffff437224 */ /* 0x000fe200078e0026 */
[----:B------:R-:W-:Y:S01]  /*9e50*/  IMNMX R51, R85, 0x80, PT ;  /* 0x0000008055337817 */ /* 0x000fe20003800200 */
[----:B------:R-:W-:Y:S01]  /*9e60*/  IMAD.MOV.U32 R61, RZ, RZ, R43 ;  /* 0x000000ffff3d7224 */ /* 0x000fe200078e002b */
[----:B------:R-:W-:Y:S01]  /*9e70*/  SHF.R.U32.HI R47, RZ, 0x10, R37 ;  /* 0x00000010ff2f7819 */ /* 0x000fe20000011625 */
[--C-:B------:R-:W-:Y:S01]  /*9e80*/  IMAD.MOV.U32 R65, RZ, RZ, R39.reuse ;  /* 0x000000ffff417224 */ /* 0x100fe200078e0027 */
[----:B------:R-:W-:Y:S01]  /*9e90*/  ISETP.GE.AND P0, PT, R24, R51, PT ;  /* 0x000000331800720c */ /* 0x000fe20003f06270 */
[----:B------:R-:W-:Y:S01]  /*9ea0*/  IMAD.MOV.U32 R64, RZ, RZ, R40 ;  /* 0x000000ffff407224 */ /* 0x000fe200078e0028 */
[----:B------:R-:W-:Y:S01]  /*9eb0*/  SHF.R.U64 R66, R38, 0x10, R39 ;  /* 0x0000001026427819 */ /* 0x000fe20000001227 */
[----:B------:R-:W-:Y:S01]  /*9ec0*/  IMAD.MOV.U32 R62, RZ, RZ, R42 ;  /* 0x000000ffff3e7224 */ /* 0x000fe200078e002a */
[----:B------:R-:W-:Y:S01]  /*9ed0*/  SHF.R.U64 R38, R42, 0x10, R43 ;  /* 0x000000102a267819 */ /* 0x000fe2000000122b */
[----:B------:R-:W-:Y:S01]  /*9ee0*/  IMAD.MOV.U32 R63, RZ, RZ, R41 ;  /* 0x000000ffff3f7224 */ /* 0x000fe200078e0029 */
[----:B------:R-:W-:Y:S01]  /*9ef0*/  SHF.R.U32.HI R37, RZ, 0x10, R43 ;  /* 0x00000010ff257819 */ /* 0x000fe2000001162b */
[----:B------:R-:W-:Y:S01]  /*9f00*/  IMAD.MOV.U32 R43, RZ, RZ, R9 ;  /* 0x000000ffff2b7224 */ /* 0x000fe200078e0009 */
[----:B------:R-:W-:Y:S01]  /*9f10*/  SHF.R.U32.HI R45, RZ, 0x10, R39 ;  /* 0x00000010ff2d7819 */ /* 0x000fe20000011627 */
[----:B------:R-:W-:Y:S01]  /*9f20*/  IMAD.MOV.U32 R69, RZ, RZ, R36 ;  /* 0x000000ffff457224 */ /* 0x000fe200078e0024 */
[----:B------:R-:W-:Y:S01]  /*9f30*/  SHF.R.U32.HI R8, RZ, 0x10, R9 ;  /* 0x00000010ff087819 */ /* 0x000fe20000011609 */
[----:B------:R-:W-:Y:S01]  /*9f40*/  IMAD.MOV.U32 R9, RZ, RZ, R10 ;  /* 0x000000ffff097224 */ /* 0x000fe200078e000a */
[----:B------:R-:W-:Y:S01]  /*9f50*/  SHF.R.U64 R40, R40, 0x10, R41 ;  /* 0x0000001028287819 */ /* 0x000fe20000001229 */
[----:B------:R-:W-:Y:S01]  /*9f60*/  IMAD.MOV.U32 R55, RZ, RZ, R35 ;  /* 0x000000ffff377224 */ /* 0x000fe200078e0023 */
[----:B------:R-:W-:Y:S01]  /*9f70*/  SHF.R.U32.HI R39, RZ, 0x10, R41 ;  /* 0x00000010ff277819 */ /* 0x000fe20000011629 */
[--C-:B------:R-:W-:Y:S01]  /*9f80*/  IMAD.MOV.U32 R41, RZ, RZ, R11.reuse ;  /* 0x000000ffff297224 */ /* 0x100fe200078e000b */
[--C-:B------:R-:W-:Y:S01]  /*9f90*/  SHF.R.U64 R42, R10, 0x10, R11.reuse ;  /* 0x000000100a2a7819 */ /* 0x100fe2000000120b */
[----:B------:R-:W-:Y:S01]  /*9fa0*/  IMAD.MOV.U32 R60, RZ, RZ, R32 ;  /* 0x000000ffff3c7224 */ /* 0x000fe200078e0020 */
[----:B------:R-:W-:Y:S01]  /*9fb0*/  SHF.R.U32.HI R10, RZ, 0x10, R11 ;  /* 0x00000010ff0a7819 */ /* 0x000fe2000001160b */
[----:B------:R-:W-:Y:S01]  /*9fc0*/  IMAD.MOV.U32 R11, RZ, RZ, R12 ;  /* 0x000000ffff0b7224 */ /* 0x000fe200078e000c */
[--C-:B------:R-:W-:Y:S01]  /*9fd0*/  SHF.R.U64 R56, R34, 0x10, R35.reuse ;  /* 0x0000001022387819 */ /* 0x100fe20000001223 */
[----:B------:R-:W-:Y:S01]  /*9fe0*/  IMAD.MOV.U32 R57, RZ, RZ, R34 ;  /* 0x000000ffff397224 */ /* 0x000fe200078e0022 */
[----:B------:R-:W-:Y:S01]  /*9ff0*/  SHF.R.U32.HI R54, RZ, 0x10, R35 ;  /* 0x00000010ff367819 */ /* 0x000fe20000011623 */
[--C-:B------:R-:W-:Y:S01]  /*a000*/  IMAD.MOV.U32 R35, RZ, RZ, R13.reuse ;  /* 0x000000ffff237224 */ /* 0x100fe200078e000d */
[----:B------:R-:W-:Y:S01]  /*a010*/  SHF.R.U64 R36, R12, 0x10, R13 ;  /* 0x000000100c247819 */ /* 0x000fe2000000120d */
        /* <DEDUP_REMOVED lines=11> */
[----:B------:R-:W-:Y:S01]  /*a0d0*/  SHF.R.U64 R28, R28, 0x10, R29 ;  /* 0x000000101c1c7819 */ /* 0x000fe2000000121d */
[----:B------:R-:W-:Y:S01]  /*a0e0*/  IMAD.MOV.U32 R25, RZ, RZ, R31 ;  /* 0x000000ffff197224 */ /* 0x000fe200078e001f */
[----:B------:R-:W-:Y:S01]  /*a0f0*/  SHF.R.U32.HI R50, RZ, 0x10, R29 ;  /* 0x00000010ff327819 */ /* 0x000fe2000001161d */
[----:B------:R-:W-:-:S04]  /*a100*/  DEPBAR.LE SB0, 0x1 ;  /* 0x000080400000791a */ /* 0x000fc80000000000 */
[--C-:B------:R-:W-:Y:S01]  /*a110*/  SHF.R.U64 R26, R30, 0x10, R31.reuse ;  /* 0x000000101e1a7819 */ /* 0x100fe2000000121f */
[----:B------:R-:W-:Y:S01]  /*a120*/  BSSY B1, `(.L_x_118) ;  /* 0x0000151000017945 */ /* 0x000fe20003800000 */
[----:B------:R-:W-:Y:S02]  /*a130*/  SHF.R.U32.HI R52, RZ, 0x10, R31 ;  /* 0x00000010ff347819 */ /* 0x000fe4000001161f */
        /* <DEDUP_REMOVED lines=22> */
[----:B------:R-:W-:Y:S01]  /*a2a0*/  PRMT R25, R25, 0x5410, R52 ;  /* 0x0000541019197816 */ /* 0x000fe20000000034 */
[----:B------:R-:W-:Y:S06]  /*a2b0*/  BAR.SYNC.DEFER_BLOCKING 0x0 ;  /* 0x0000000000007b1d */ /* 0x000fec0000010000 */
[----:B------:R-:W-:Y:S05]  /*a2c0*/  @P0 BRA `(.L_x_119) ;  /* 0x0000136000000947 */ /* 0x000fea0003800000 */
[----:B------:R-:W-:Y:S01]  /*a2d0*/  ISETP.GE.AND P0, PT, R23, c[0x0][0x27c], PT ;  /* 0x00009f0017007a0c */ /* 0x000fe20003f06270 */
[----:B------:R-:W-:-:S12]  /*a2e0*/  BSSY B0, `(.L_x_120) ;  /* 0x0000060000007945 */ /* 0x000fd80003800000 */
[----:B------:R-:W-:Y:S05]  /*a2f0*/  @P0 BRA `(.L_x_121) ;  /* 0x000005e000000947 */ /* 0x000fea0003800000 */
[----:B------:R-:W-:Y:S01]  /*a300*/  IMAD.MOV.U32 R14, RZ, RZ, c[0x0][0x27c] ;  /* 0x00009f00ff0e7624 */ /* 0x000fe200078e00ff */
[----:B------:R-:W-:Y:S01]  /*a310*/  SHF.L.U32 R10, R21, 0x9, RZ ;  /* 0x00000009150a7819 */ /* 0x000fe200000006ff */
[----:B------:R-:W-:Y:S01]  /*a320*/  IMAD.SHL.U32 R12, R24, 0x40, RZ ;  /* 0x00000040180c7824 */ /* 0x000fe200078e00ff */
[----:B------:R-:W-:Y:S01]  /*a330*/  LOP3.LUT R59, R46, 0xffff0000, RZ, 0xc0, !PT ;  /* 0xffff00002e3b7812 */ /* 0x000fe200078ec0ff */
[----:B------:R-:W-:Y:S01]  /*a340*/  IMAD.U32 R58, R42, 0x10000, RZ ;  /* 0x000100002a3a7824 */ /* 0x000fe200078e00ff */
[----:B------:R-:W-:Y:S01]  /*a350*/  LEA.HI R14, R14, R49, RZ, 0x1d ;  /* 0x000000310e0e7211 */ /* 0x000fe200078fe8ff */
[----:B------:R-:W-:Y:S01]  /*a360*/  IMAD.U32 R60, R46, 0x10000, RZ ;  /* 0x000100002e3c7824 */ /* 0x000fe200078e00ff */
[----:B------:R-:W-:Y:S01]  /*a370*/  LOP3.LUT R12, R12, 0x1c0, RZ, 0xc0, !PT ;  /* 0x000001c00c0c7812 */ /* 0x000fe200078ec0ff */
[----:B------:R-:W-:Y:S01]  /*a380*/  IMAD.U32 R68, R44, 0x10000, RZ ;  /* 0x000100002c447824 */ /* 0x000fe200078e00ff */
[----:B------:R-:W-:Y:S01]  /*a390*/  SHF.R.S32.HI R9, RZ, 0x1f, R14 ;  /* 0x0000001fff097819 */ /* 0x000fe2000001140e */
[----:B------:R-:W-:Y:S01]  /*a3a0*/  IMAD.SHL.U32 R8, R14, 0x8, RZ ;  /* 0x000000080e087824 */ /* 0x000fe200078e00ff */
[----:B------:R-:W-:Y:S01]  /*a3b0*/  SHF.R.U32.HI R11, RZ, 0x3, R12 ;  /* 0x00000003ff0b7819 */ /* 0x000fe2000001160c */
[----:B------:R-:W-:Y:S01]  /*a3c0*/  IMAD.U32 R63, R47, 0x10000, RZ ;  /* 0x000100002f3f7824 */ /* 0x000fe200078e00ff */
[----:B------:R-:W-:-:S02]  /*a3d0*/  LEA.HI R9, R9, R14, RZ, 0x3 ;  /* 0x0000000e09097211 */ /* 0x000fc400078f18ff */
[C---:B------:R-:W-:Y:S02]  /*a3e0*/  LOP3.LUT R8, R12.reuse, 0x38, R8, 0xf8, !PT ;  /* 0x000000380c087812 */ /* 0x040fe400078ef808 */
[----:B------:R-:W-:Y:S02]  /*a3f0*/  SHF.L.U32 R9, R9, 0xa, RZ ;  /* 0x0000000a09097819 */ /* 0x000fe400000006ff */
[----:B------:R-:W-:Y:S02]  /*a400*/  LOP3.LUT R52, R12, 0x38, R23, 0xf8, !PT ;  /* 0x000000380c347812 */ /* 0x000fe400078ef817 */
[----:B------:R-:W-:Y:S02]  /*a410*/  LOP3.LUT R8, R8, R11, RZ, 0x3c, !PT ;  /* 0x0000000b08087212 */ /* 0x000fe400078e3cff */
[----:B------:R-:W-:Y:S02]  /*a420*/  LOP3.LUT R9, R9, 0x7fffe000, RZ, 0xc0, !PT ;  /* 0x7fffe00009097812 */ /* 0x000fe400078ec0ff */
[----:B------:R-:W-:-:S02]  /*a430*/  LOP3.LUT R52, R10, R52, R11, 0xf6, !PT ;  /* 0x000000340a347212 */ /* 0x000fc400078ef60b */
[----:B------:R-:W-:Y:S02]  /*a440*/  IADD3 R8, R8, R9, R10 ;  /* 0x0000000908087210 */ /* 0x000fe40007ffe00a */
[----:B------:R-:W-:Y:S01]  /*a450*/  SHF.L.U32 R70, R48, 0x10, RZ ;  /* 0x0000001030467819 */ /* 0x000fe200000006ff */
[----:B------:R-:W-:Y:S01]  /*a460*/  IMAD.SHL.U32 R52, R52, 0x2, RZ ;  /* 0x0000000234347824 */ /* 0x000fe200078e00ff */
[----:B------:R-:W-:Y:S02]  /*a470*/  SHF.L.U32 R50, R8, 0x1, RZ ;  /* 0x0000000108327819 */ /* 0x000fe400000006ff */
[----:B------:R-:W-:Y:S02]  /*a480*/  LOP3.LUT R67, R47, 0xffff0000, RZ, 0xc0, !PT ;  /* 0xffff00002f437812 */ /* 0x000fe400078ec0ff */
[----:B------:R-:W1:Y:S04]  /*a490*/  LDS.128 R12, [R52+0xc100] ;  /* 0x00c10000340c7984 */ /* 0x000e680000000c00 */
[----:B------:R-:W2:Y:S01]  /*a4a0*/  LDS.128 R8, [R50+0xc100] ;  /* 0x00c1000032087984 */ /* 0x000ea20000000c00 */
[C---:B-1----:R-:W-:Y:S01]  /*a4b0*/  IMAD.U32 R53, R12.reuse, 0x10000, RZ ;  /* 0x000100000c357824 */ /* 0x042fe200078e00ff */
[----:B------:R-:W-:Y:S01]  /*a4c0*/  LOP3.LUT R54, R12, 0xffff0000, RZ, 0xc0, !PT ;  /* 0xffff00000c367812 */ /* 0x000fe200078ec0ff */
[----:B------:R-:W-:Y:S01]  /*a4d0*/  IMAD.U32 R57, R14, 0x10000, RZ ;  /* 0x000100000e397824 */ /* 0x000fe200078e00ff */
[----:B------:R-:W-:-:S02]  /*a4e0*/  SHF.L.U32 R56, R13, 0x10, RZ ;  /* 0x000000100d387819 */ /* 0x000fc400000006ff */
[----:B------:R-:W-:Y:S02]  /*a4f0*/  LOP3.LUT R12, R13, 0xffff0000, RZ, 0xc0, !PT ;  /* 0xffff00000d0c7812 */ /* 0x000fe400078ec0ff */
[----:B------:R-:W-:Y:S02]  /*a500*/  LOP3.LUT R55, R14, 0xffff0000, RZ, 0xc0, !PT ;  /* 0xffff00000e377812 */ /* 0x000fe400078ec0ff */
[----:B--2---:R-:W-:Y:S02]  /*a510*/  SHF.L.U32 R61, R10, 0x10, RZ ;  /* 0x000000100a3d7819 */ /* 0x004fe400000006ff */
[C---:B------:R-:W-:Y:S02]  /*a520*/  SHF.L.U32 R13, R15.reuse, 0x10, RZ ;  /* 0x000000100f0d7819 */ /* 0x040fe400000006ff */
[----:B------:R-:W-:Y:S01]  /*a530*/  LOP3.LUT R14, R15, 0xffff0000, RZ, 0xc0, !PT ;  /* 0xffff00000f0e7812 */ /* 0x000fe200078ec0ff */
[C---:B------:R-:W-:Y:S01]  /*a540*/  IMAD.U32 R15, R8.reuse, 0x10000, RZ ;  /* 0x00010000080f7824 */ /* 0x040fe200078e00ff */
[----:B------:R-:W-:Y:S01]  /*a550*/  LOP3.LUT R65, R8, 0xffff0000, RZ, 0xc0, !PT ;  /* 0xffff000008417812 */ /* 0x000fe200078ec0ff */
[----:B------:R-:W-:Y:S01]  /*a560*/  FMUL.FTZ R62, R61, R58 ;  /* 0x0000003a3d3e7220 */ /* 0x000fe20000410000 */
[----:B------:R-:W-:Y:S01]  /*a570*/  SHF.L.U32 R8, R9, 0x10, RZ ;  /* 0x0000001009087819 */ /* 0x000fe200000006ff */
[-C--:B------:R-:W-:Y:S01]  /*a580*/  FMUL.FTZ R61, R61, R60.reuse ;  /* 0x0000003c3d3d7220 */ /* 0x080fe20000410000 */
[----:B------:R-:W-:Y:S01]  /*a590*/  LOP3.LUT R64, R9, 0xffff0000, RZ, 0xc0, !PT ;  /* 0xffff000009407812 */ /* 0x000fe200078ec0ff */
[----:B------:R-:W-:Y:S01]  /*a5a0*/  FFMA.FTZ R62, R57, R60, -R62 ;  /* 0x0000003c393e7223 */ /* 0x000fe2000001083e */
[----:B------:R-:W-:Y:S01]  /*a5b0*/  SHF.L.U32 R9, R11, 0x10, RZ ;  /* 0x000000100b097819 */ /* 0x000fe200000006ff */
[----:B------:R-:W-:Y:S01]  /*a5c0*/  FFMA.FTZ R57, R57, R58, R61 ;  /* 0x0000003a39397223 */ /* 0x000fe2000001003d */
[----:B------:R-:W-:-:S02]  /*a5d0*/  LOP3.LUT R66, R11, 0xffff0000, RZ, 0xc0, !PT ;  /* 0xffff00000b427812 */ /* 0x000fc400078ec0ff */
[----:B------:R-:W-:Y:S02]  /*a5e0*/  LOP3.LUT R10, R10, 0xffff0000, RZ, 0xc0, !PT ;  /* 0xffff00000a0a7812 */ /* 0x000fe400078ec0ff */
[----:B------:R-:W-:Y:S02]  /*a5f0*/  LOP3.LUT R11, R42, 0xffff0000, RZ, 0xc0, !PT ;  /* 0xffff00002a0b7812 */ /* 0x000fe400078ec0ff */
[----:B------:R-:W-:-:S03]  /*a600*/  LOP3.LUT R58, R44, 0xffff0000, RZ, 0xc0, !PT ;  /* 0xffff00002c3a7812 */ /* 0x000fc600078ec0ff */
[C---:B------:R-:W-:Y:S02]  /*a610*/  FMUL.FTZ R60, R10.reuse, R11 ;  /* 0x0000000b0a3c7220 */ /* 0x040fe40000410000 */
[-C--:B------:R-:W-:Y:S02]  /*a620*/  FMUL.FTZ R10, R10, R59.reuse ;  /* 0x0000003b0a0a7220 */ /* 0x080fe40000410000 */
[----:B------:R-:W-:Y:S02]  /*a630*/  FFMA.FTZ R59, R55, R59, -R60 ;  /* 0x0000003b373b7223 */ /* 0x000fe4000001083c */
[C---:B------:R-:W-:Y:S02]  /*a640*/  FMUL.FTZ R60, R15.reuse, R68 ;  /* 0x000000440f3c7220 */ /* 0x040fe40000410000 */
[-C--:B------:R-:W-:Y:S02]  /*a650*/  FMUL.FTZ R15, R15, R70.reuse ;  /* 0x000000460f0f7220 */ /* 0x080fe40000410000 */
[----:B------:R-:W-:Y:S01]  /*a660*/  FFMA.FTZ R10, R55, R11, R10 ;  /* 0x0000000b370a7223 */ /* 0x000fe2000001000a */
[----:B------:R-:W-:Y:S01]  /*a670*/  LOP3.LUT R55, R48, 0xffff0000, RZ, 0xc0, !PT ;  /* 0xffff000030377812 */ /* 0x000fe200078ec0ff */
[----:B------:R-:W-:Y:S01]  /*a680*/  FFMA.FTZ R60, R53, R70, -R60 ;  /* 0x00000046353c7223 */ /* 0x000fe2000001083c */
[----:B------:R-:W-:Y:S01]  /*a690*/  SHF.L.U32 R11, R43, 0x10, RZ ;  /* 0x000000102b0b7819 */ /* 0x000fe200000006ff */
[----:B------:R-:W-:Y:S01]  /*a6a0*/  FFMA.FTZ R53, R53, R68, R15 ;  /* 0x0000004435357223 */ /* 0x000fe2000001000f */
[----:B------:R-:W-:Y:S01]  /*a6b0*/  SHF.L.U32 R70, R45, 0x10, RZ ;  /* 0x000000102d467819 */ /* 0x000fe200000006ff */
[C---:B------:R-:W-:Y:S01]  /*a6c0*/  FMUL.FTZ R15, R65.reuse, R58 ;  /* 0x0000003a410f7220 */ /* 0x040fe20000410000 */
[----:B------:R-:W-:Y:S01]  /*a6d0*/  F2FP.BF16.PACK_AB R10, R10, R57 ;  /* 0x000000390a0a723e */ /* 0x000fe200000010ff */
[----:B------:R-:W-:-:S02]  /*a6e0*/  FMUL.FTZ R65, R65, R55 ;  /* 0x0000003741417220 */ /* 0x000fc40000410000 */
[----:B------:R-:W-:Y:S02]  /*a6f0*/  FFMA.FTZ R55, R54, R55, -R15 ;  /* 0x0000003736377223 */ /* 0x000fe4000001080f */
[C---:B------:R-:W-:Y:S02]  /*a700*/  FMUL.FTZ R61, R8.reuse, R11 ;  /* 0x0000000b083d7220 */ /* 0x040fe40000410000 */
[-C--:B------:R-:W-:Y:S02]  /*a710*/  FMUL.FTZ R15, R8, R63.reuse ;  /* 0x0000003f080f7220 */ /* 0x080fe40000410000 */
[C---:B------:R-:W-:Y:S02]  /*a720*/  IMAD.U32 R68, R41.reuse, 0x10000, RZ ;  /* 0x0001000029447824 */ /* 0x040fe400078e00ff */
[----:B------:R-:W-:Y:S02]  /*a730*/  FFMA.FTZ R8, R54, R58, R65 ;  /* 0x0000003a36087223 */ /* 0x000fe40000010041 */
[C---:B------:R-:W-:Y:S01]  /*a740*/  FFMA.FTZ R58, R56.reuse, R63, -R61 ;  /* 0x0000003f383a7223 */ /* 0x040fe2000001083d */
[----:B------:R-:W-:Y:S01]  /*a750*/  LOP3.LUT R61, R41, 0xffff0000, RZ, 0xc0, !PT ;  /* 0xffff0000293d7812 */ /* 0x000fe200078ec0ff */
[----:B------:R-:W-:Y:S01]  /*a760*/  FFMA.FTZ R56, R56, R11, R15 ;  /* 0x0000000b38387223 */ /* 0x000fe2000001000f */
[----:B------:R-:W-:Y:S01]  /*a770*/  LOP3.LUT R15, R45, 0xffff0000, RZ, 0xc0, !PT ;  /* 0xffff00002d0f7812 */ /* 0x000fe200078ec0ff */
[C---:B------:R-:W-:Y:S01]  /*a780*/  FMUL.FTZ R54, R9.reuse, R68 ;  /* 0x0000004409367220 */ /* 0x040fe20000410000 */
[----:B------:R-:W-:Y:S01]  /*a790*/  F2FP.BF16.PACK_AB R8, R8, R53 ;  /* 0x000000350808723e */ /* 0x000fe200000010ff */
[-C--:B------:R-:W-:Y:S01]  /*a7a0*/  FMUL.FTZ R11, R9, R70.reuse ;  /* 0x00000046090b7220 */ /* 0x080fe20000410000 */
[----:B------:R-:W-:Y:S01]  /*a7b0*/  LOP3.LUT R9, R43, 0xffff0000, RZ, 0xc0, !PT ;  /* 0xffff00002b097812 */ /* 0x000fe200078ec0ff */
[----:B------:R-:W-:-:S02]  /*a7c0*/  FFMA.FTZ R54, R13, R70, -R54 ;  /* 0x000000460d367223 */ /* 0x000fc40000010836 */
[----:B------:R-:W-:Y:S02]  /*a7d0*/  FFMA.FTZ R11, R13, R68, R11 ;  /* 0x000000440d0b7223 */ /* 0x000fe4000001000b */
[C---:B------:R-:W-:Y:S02]  /*a7e0*/  FMUL.FTZ R13, R64.reuse, R9 ;  /* 0x00000009400d7220 */ /* 0x040fe40000410000 */
[----:B------:R-:W-:Y:S02]  /*a7f0*/  FMUL.FTZ R65, R64, R67 ;  /* 0x0000004340417220 */ /* 0x000fe40000410000 */
[C---:B------:R-:W-:Y:S02]  /*a800*/  FMUL.FTZ R64, R66.reuse, R61 ;  /* 0x0000003d42407220 */ /* 0x040fe40000410000 */
[----:B------:R-:W-:Y:S02]  /*a810*/  FMUL.FTZ R63, R66, R15 ;  /* 0x0000000f423f7220 */ /* 0x000fe40000410000 */
[----:B------:R-:W-:-:S02]  /*a820*/  FFMA.FTZ R13, R12, R67, -R13 ;  /* 0x000000430c0d7223 */ /* 0x000fc4000001080d */
[----:B------:R-:W-:Y:S02]  /*a830*/  FFMA.FTZ R15, R14, R15, -R64 ;  /* 0x0000000f0e0f7223 */ /* 0x000fe40000010840 */
[----:B------:R-:W-:Y:S01]  /*a840*/  FFMA.FTZ R9, R12, R9, R65 ;  /* 0x000000090c097223 */ /* 0x000fe20000010041 */
[----:B------:R-:W-:Y:S01]  /*a850*/  F2FP.BF16.PACK_AB R12, R55, R60 ;  /* 0x0000003c370c723e */ /* 0x000fe200000010ff */
[----:B------:R-:W-:Y:S01]  /*a860*/  FFMA.FTZ R64, R14, R61, R63 ;  /* 0x0000003d0e407223 */ /* 0x000fe2000001003f */
[----:B------:R-:W-:Y:S02]  /*a870*/  F2FP.BF16.PACK_AB R14, R59, R62 ;  /* 0x0000003e3b0e723e */ /* 0x000fe400000010ff */
[----:B------:R-:W-:Y:S02]  /*a880*/  F2FP.BF16.PACK_AB R13, R13, R58 ;  /* 0x0000003a0d0d723e */ /* 0x000fe400000010ff */
[----:B------:R-:W-:Y:S02]  /*a890*/  F2FP.BF16.PACK_AB R15, R15, R54 ;  /* 0x000000360f0f723e */ /* 0x000fe400000010ff */
[----:B------:R-:W-:-:S02]  /*a8a0*/  F2FP.BF16.PACK_AB R9, R9, R56 ;  /* 0x000000380909723e */ /* 0x000fc400000010ff */
[----:B------:R-:W-:Y:S01]  /*a8b0*/  F2FP.BF16.PACK_AB R11, R64, R11 ;  /* 0x0000000b400b723e */ /* 0x000fe200000010ff */
[----:B------:R1:W-:Y:S04]  /*a8c0*/  STS.128 [R52+0xc100], R12 ;  /* 0x00c1000c34007388 */ /* 0x0003e80000000c00 */
[----:B------:R1:W-:Y:S02]  /*a8d0*/  STS.128 [R50+0xc100], R8 ;  /* 0x00c1000832007388 */ /* 0x0003e40000000c00 */
.L_x_121:
[----:B------:R-:W-:Y:S05]  /*a8e0*/  BSYNC B0 ;  /* 0x0000000000007941 */ /* 0x000fea0003800000 */
.L_x_120:
[----:B-1----:R-:W-:Y:S01]  /*a8f0*/  IADD3 R12, R23, 0x20, RZ ;  /* 0x00000020170c7810 */ /* 0x002fe20007ffe0ff */
[----:B------:R-:W-:Y:S03]  /*a900*/  BSSY B0, `(.L_x_122) ;  /* 0x0000069000007945 */ /* 0x000fe60003800000 */
[----:B------:R-:W-:-:S13]  /*a910*/  ISETP.GE.AND P0, PT, R12, c[0x0][0x27c], PT ;  /* 0x00009f000c007a0c */ /* 0x000fda0003f06270 */
[----:B------:R-:W-:Y:S05]  /*a920*/  @P0 BRA `(.L_x_123) ;  /* 0x0000066000000947 */ /* 0x000fea0003800000 */
[----:B------:R-:W-:Y:S01]  /*a930*/  SHF.R.S32.HI R11, RZ, 0x1f, R12 ;  /* 0x0000001fff0b7819 */ /* 0x000fe2000001140c */
[----:B------:R-:W-:Y:S01]  /*a940*/  IMAD.MOV.U32 R8, RZ, RZ, c[0x0][0x27c] ;  /* 0x00009f00ff087624 */ /* 0x000fe200078e00ff */
[----:B------:R-:W-:Y:S01]  /*a950*/  SHF.L.U32 R58, R40, 0x10, RZ ;  /* 0x00000010283a7819 */ /* 0x000fe200000006ff */
[----:B------:R-:W-:Y:S01]  /*a960*/  IMAD.SHL.U32 R9, R24, 0x40, RZ ;  /* 0x0000004018097824 */ /* 0x000fe200078e00ff */
[CC--:B------:R-:W-:Y:S01]  /*a970*/  LEA.HI R10, R11.reuse, R12.reuse, RZ, 0x3 ;  /* 0x0000000c0b0a7211 */ /* 0x0c0fe200078f18ff */
[----:B------:R-:W-:Y:S01]  /*a980*/  IMAD.U32 R60, R36, 0x10000, RZ ;  /* 0x00010000243c7824 */ /* 0x000fe200078e00ff */
[----:B------:R-:W-:Y:S01]  /*a990*/  LEA.HI R11, R11, R12, RZ, 0x6 ;  /* 0x0000000c0b0b7211 */ /* 0x000fe200078f30ff */
[----:B------:R-:W-:Y:S01]  /*a9a0*/  IMAD.U32 R68, R33, 0x10000, RZ ;  /* 0x0001000021447824 */ /* 0x000fe200078e00ff */
[----:B------:R-:W-:Y:S02]  /*a9b0*/  SHF.R.S32.HI R13, RZ, 0x3, R10 ;  /* 0x00000003ff0d7819 */ /* 0x000fe4000001140a */
[----:B------:R-:W-:-:S02]  /*a9c0*/  LOP3.LUT R9, R9, 0x1c0, RZ, 0xc0, !PT ;  /* 0x000001c009097812 */ /* 0x000fc400078ec0ff */
[----:B------:R-:W-:Y:S02]  /*a9d0*/  LEA.HI R8, R8, R13, RZ, 0x1d ;  /* 0x0000000d08087211 */ /* 0x000fe400078fe8ff */
[----:B------:R-:W-:Y:S02]  /*a9e0*/  SHF.L.U32 R11, R11, 0x7, RZ ;  /* 0x000000070b0b7819 */ /* 0x000fe400000006ff */
[----:B------:R-:W-:Y:S02]  /*a9f0*/  SHF.R.S32.HI R13, RZ, 0x1f, R8 ;  /* 0x0000001fff0d7819 */ /* 0x000fe40000011408 */
[----:B------:R-:W-:Y:S02]  /*aa00*/  LOP3.LUT R15, R9, 0x38, R10, 0xf8, !PT ;  /* 0x00000038090f7812 */ /* 0x000fe400078ef80a */
[----:B------:R-:W-:Y:S01]  /*aa10*/  LEA.HI R13, R13, R8, RZ, 0x3 ;  /* 0x000000080d0d7211 */ /* 0x000fe200078f18ff */
[----:B------:R-:W-:Y:S01]  /*aa20*/  IMAD.SHL.U32 R8, R8, 0x8, RZ ;  /* 0x0000000808087824 */ /* 0x000fe200078e00ff */
[----:B------:R-:W-:-:S02]  /*aa30*/  SHF.R.U32.HI R10, RZ, 0x3, R9 ;  /* 0x00000003ff0a7819 */ /* 0x000fc40000011609 */
[----:B------:R-:W-:Y:S02]  /*aa40*/  SHF.L.U32 R13, R13, 0xa, RZ ;  /* 0x0000000a0d0d7819 */ /* 0x000fe400000006ff */
[----:B------:R-:W-:Y:S02]  /*aa50*/  LOP3.LUT R9, R9, 0x38, R8, 0xf8, !PT ;  /* 0x0000003809097812 */ /* 0x000fe400078ef808 */
[----:B------:R-:W-:Y:S02]  /*aa60*/  LOP3.LUT R12, R11, 0x7fffe000, RZ, 0xc0, !PT ;  /* 0x7fffe0000b0c7812 */ /* 0x000fe400078ec0ff */
[----:B------:R-:W-:Y:S02]  /*aa70*/  LOP3.LUT R8, R13, 0x7fffe000, RZ, 0xc0, !PT ;  /* 0x7fffe0000d087812 */ /* 0x000fe400078ec0ff */
[-C--:B------:R-:W-:Y:S01]  /*aa80*/  LOP3.LUT R15, R15, R10.reuse, RZ, 0x3c, !PT ;  /* 0x0000000a0f0f7212 */ /* 0x080fe200078e3cff */
[----:B------:R-:W-:Y:S01]  /*aa90*/  IMAD R12, R21, 0x200, R12 ;  /* 0x00000200150c7824 */ /* 0x000fe200078e020c */
[----:B------:R-:W-:-:S02]  /*aaa0*/  LOP3.LUT R9, R9, R10, RZ, 0x3c, !PT ;  /* 0x0000000a09097212 */ /* 0x000fc400078e3cff */
[----:B------:R-:W-:Y:S01]  /*aab0*/  LEA R8, R21, R8, 0x9 ;  /* 0x0000000815087211 */ /* 0x000fe200078e48ff */
[----:B------:R-:W-:Y:S01]  /*aac0*/  IMAD.IADD R12, R12, 0x1, R15 ;  /* 0x000000010c0c7824 */ /* 0x000fe200078e020f */
[----:B------:R-:W-:Y:S02]  /*aad0*/  LOP3.LUT R59, R40, 0xffff0000, RZ, 0xc0, !PT ;  /* 0xffff0000283b7812 */ /* 0x000fe400078ec0ff */
[----:B------:R-:W-:Y:S01]  /*aae0*/  SHF.L.U32 R70, R37, 0x10, RZ ;  /* 0x0000001025467819 */ /* 0x000fe200000006ff */
[----:B------:R-:W-:Y:S01]  /*aaf0*/  IMAD.IADD R50, R8, 0x1, R9 ;  /* 0x0000000108327824 */ /* 0x000fe200078e0209 */
[----:B------:R-:W-:Y:S01]  /*ab00*/  LOP3.LUT R67, R39, 0xffff0000, RZ, 0xc0, !PT ;  /* 0xffff000027437812 */ /* 0x000fe200078ec0ff */
[----:B------:R-:W-:Y:S02]  /*ab10*/  IMAD.SHL.U32 R52, R12, 0x2, RZ ;  /* 0x000000020c347824 */ /* 0x000fe400078e00ff */
[----:B------:R-:W-:-:S03]  /*ab20*/  IMAD.SHL.U32 R50, R50, 0x2, RZ ;  /* 0x0000000232327824 */ /* 0x000fc600078e00ff */
[----:B------:R-:W1:Y:S04]  /*ab30*/  LDS.128 R12, [R52+0xc100] ;  /* 0x00c10000340c7984 */ /* 0x000e680000000c00 */
[----:B------:R-:W2:Y:S01]  /*ab40*/  LDS.128 R8, [R50+0xc100] ;  /* 0x00c1000032087984 */ /* 0x000ea20000000c00 */
[C---:B-1----:R-:W-:Y:S01]  /*ab50*/  SHF.L.U32 R53, R12.reuse, 0x10, RZ ;  /* 0x000000100c357819 */ /* 0x042fe200000006ff */
[C---:B------:R-:W-:Y:S01]  /*ab60*/  IMAD.U32 R56, R13.reuse, 0x10000, RZ ;  /* 0x000100000d387824 */ /* 0x040fe200078e00ff */
[----:B------:R-:W-:Y:S01]  /*ab70*/  LOP3.LUT R57, R12, 0xffff0000, RZ, 0xc0, !PT ;  /* 0xffff00000c397812 */ /* 0x000fe200078ec0ff */
[----:B------:R-:W-:Y:S01]  /*ab80*/  IMAD.U32 R55, R14, 0x10000, RZ ;  /* 0x000100000e377824 */ /* 0x000fe200078e00ff */
[----:B------:R-:W-:Y:S01]  /*ab90*/  LOP3.LUT R12, R13, 0xffff0000, RZ, 0xc0, !PT ;  /* 0xffff00000d0c7812 */ /* 0x000fe200078ec0ff */
[----:B--2---:R-:W-:Y:S01]  /*aba0*/  IMAD.U32 R65, R8, 0x10000, RZ ;  /* 0x0001000008417824 */ /* 0x004fe200078e00ff */
[----:B------:R-:W-:Y:S01]  /*abb0*/  LOP3.LUT R54, R14, 0xffff0000, RZ, 0xc0, !PT ;  /* 0xffff00000e367812 */ /* 0x000fe200078ec0ff */
[----:B------:R-:W-:Y:S01]  /*abc0*/  IMAD.U32 R61, R10, 0x10000, RZ ;  /* 0x000100000a3d7824 */ /* 0x000fe200078e00ff */
[----:B------:R-:W-:Y:S01]  /*abd0*/  SHF.L.U32 R13, R15, 0x10, RZ ;  /* 0x000000100f0d7819 */ /* 0x000fe200000006ff */
[----:B------:R-:W-:Y:S01]  /*abe0*/  FMUL.FTZ R62, R65, R60 ;  /* 0x0000003c413e7220 */ /* 0x000fe20000410000 */
[----:B------:R-:W-:Y:S01]  /*abf0*/  LOP3.LUT R14, R15, 0xffff0000, RZ, 0xc0, !PT ;  /* 0xffff00000f0e7812 */ /* 0x000fe200078ec0ff */
[-C--:B------:R-:W-:Y:S01]  /*ac00*/  FMUL.FTZ R65, R65, R58.reuse ;  /* 0x0000003a41417220 */ /* 0x080fe20000410000 */
[----:B------:R-:W-:Y:S01]  /*ac10*/  SHF.L.U32 R15, R9, 0x10, RZ ;  /* 0x00000010090f7819 */ /* 0x000fe200000006ff */
[----:B------:R-:W-:Y:S01]  /*ac20*/  FFMA.FTZ R62, R53, R58, -R62 ;  /* 0x0000003a353e7223 */ /* 0x000fe2000001083e */
[----:B------:R-:W-:Y:S01]  /*ac30*/  LOP3.LUT R64, R9, 0xffff0000, RZ, 0xc0, !PT ;  /* 0xffff000009407812 */ /* 0x000fe200078ec0ff */
[----:B------:R-:W-:Y:S01]  /*ac40*/  FFMA.FTZ R53, R53, R60, R65 ;  /* 0x0000003c35357223 */ /* 0x000fe20000010041 */
[C---:B------:R-:W-:Y:S01]  /*ac50*/  SHF.L.U32 R9, R11.reuse, 0x10, RZ ;  /* 0x000000100b097819 */ /* 0x040fe200000006ff */
[----:B------:R-:W-:Y:S01]  /*ac60*/  IMAD.U32 R58, R34, 0x10000, RZ ;  /* 0x00010000223a7824 */ /* 0x000fe200078e00ff */
[----:B------:R-:W-:-:S02]  /*ac70*/  LOP3.LUT R66, R11, 0xffff0000, RZ, 0xc0, !PT ;  /* 0xffff00000b427812 */ /* 0x000fc400078ec0ff */
[----:B------:R-:W-:Y:S01]  /*ac80*/  LOP3.LUT R8, R8, 0xffff0000, RZ, 0xc0, !PT ;  /* 0xffff000008087812 */ /* 0x000fe200078ec0ff */
[----:B------:R-:W-:Y:S01]  /*ac90*/  FMUL.FTZ R65, R61, R58 ;  /* 0x0000003a3d417220 */ /* 0x000fe20000410000 */
[----:B------:R-:W-:Y:S02]  /*aca0*/  LOP3.LUT R11, R36, 0xffff0000, RZ, 0xc0, !PT ;  /* 0xffff0000240b7812 */ /* 0x000fe400078ec0ff */
[----:B------:R-:W-:Y:S02]  /*acb0*/  LOP3.LUT R63, R10, 0xffff0000, RZ, 0xc0, !PT ;  /* 0xffff00000a3f7812 */ /* 0x000fe400078ec0ff */
[----:B------:R-:W-:Y:S01]  /*acc0*/  SHF.L.U32 R60, R38, 0x10, RZ ;  /* 0x00000010263c7819 */ /* 0x000fe200000006ff */
[C---:B------:R-:W-:Y:S02]  /*acd0*/  FMUL.FTZ R10, R8.reuse, R11 ;  /* 0x0000000b080a7220 */ /* 0x040fe40000410000 */
[-C--:B------:R-:W-:Y:S02]  /*ace0*/  FMUL.FTZ R8, R8, R59.reuse ;  /* 0x0000003b08087220 */ /* 0x080fe40000410000 */
[----:B------:R-:W-:Y:S01]  /*acf0*/  FFMA.FTZ R59, R57, R59, -R10 ;  /* 0x0000003b393b7223 */ /* 0x000fe2000001080a */
[----:B------:R-:W-:Y:S01]  /*ad00*/  LOP3.LUT R10, R34, 0xffff0000, RZ, 0xc0, !PT ;  /* 0xffff0000220a7812 */ /* 0x000fe200078ec0ff */
[----:B------:R-:W-:-:S02]  /*ad10*/  FMUL.FTZ R61, R61, R60 ;  /* 0x0000003c3d3d7220 */ /* 0x000fc40000410000 */
[----:B------:R-:W-:Y:S01]  /*ad20*/  FFMA.FTZ R8, R57, R11, R8 ;  /* 0x0000000b39087223 */ /* 0x000fe20000010008 */
[----:B------:R-:W-:Y:S01]  /*ad30*/  LOP3.LUT R57, R38, 0xffff0000, RZ, 0xc0, !PT ;  /* 0xffff000026397812 */ /* 0x000fe200078ec0ff */
[----:B------:R-:W-:Y:S01]  /*ad40*/  FFMA.FTZ R60, R55, R60, -R65 ;  /* 0x0000003c373c7223 */ /* 0x000fe20000010841 */
[----:B------:R-:W-:Y:S01]  /*ad50*/  SHF.L.U32 R11, R35, 0x10, RZ ;  /* 0x00000010230b7819 */ /* 0x000fe200000006ff */
[----:B------:R-:W-:Y:S01]  /*ad60*/  FFMA.FTZ R55, R55, R58, R61 ;  /* 0x0000003a37377223 */ /* 0x000fe2000001003d */
[----:B------:R-:W-:Y:S01]  /*ad70*/  F2FP.BF16.PACK_AB R8, R8, R53 ;  /* 0x000000350808723e */ /* 0x000fe200000010ff */
[----:B------:R-:W-:Y:S02]  /*ad80*/  FMUL.FTZ R61, R63, R10 ;  /* 0x0000000a3f3d7220 */ /* 0x000fe40000410000 */
[----:B------:R-:W-:Y:S02]  /*ad90*/  IMAD.U32 R58, R39, 0x10000, RZ ;  /* 0x00010000273a7824 */ /* 0x000fe400078e00ff */
[----:B------:R-:W-:-:S02]  /*ada0*/  FMUL.FTZ R63, R63, R57 ;  /* 0x000000393f3f7220 */ /* 0x000fc40000410000 */
[----:B------:R-:W-:Y:S02]  /*adb0*/  FFMA.FTZ R57, R54, R57, -R61 ;  /* 0x0000003936397223 */ /* 0x000fe4000001083d */
[CC--:B------:R-:W-:Y:S02]  /*adc0*/  FMUL.FTZ R61, R15.reuse, R11.reuse ;  /* 0x0000000b0f3d7220 */ /* 0x0c0fe40000410000 */
[-C--:B------:R-:W-:Y:S02]  /*add0*/  FMUL.FTZ R15, R15, R58.reuse ;  /* 0x0000003a0f0f7220 */ /* 0x080fe40000410000 */
[----:B------:R-:W-:Y:S01]  /*ade0*/  FFMA.FTZ R58, R56, R58, -R61 ;  /* 0x0000003a383a7223 */ /* 0x000fe2000001083d */
[----:B------:R-:W-:Y:S01]  /*adf0*/  LOP3.LUT R61, R33, 0xffff0000, RZ, 0xc0, !PT ;  /* 0xffff0000213d7812 */ /* 0x000fe200078ec0ff */
[----:B------:R-:W-:Y:S02]  /*ae00*/  FFMA.FTZ R10, R54, R10, R63 ;  /* 0x0000000a360a7223 */ /* 0x000fe4000001003f */
        /* <DEDUP_REMOVED lines=24> */
.L_x_123:
[----:B------:R-:W-:Y:S05]  /*af90*/  BSYNC B0 ;  /* 0x0000000000007941 */ /* 0x000fea0003800000 */
.L_x_122:
[----:B-1----:R-:W-:-:S04]  /*afa0*/  IADD3 R12, R23, 0x40, RZ ;  /* 0x00000040170c7810 */ /* 0x002fc80007ffe0ff */
        /* <DEDUP_REMOVED lines=104> */
.L_x_119:
[----:B------:R-:W-:Y:S05]  /*b630*/  BSYNC B1 ;  /* 0x0000000000017941 */ /* 0x000fea0003800000 */
.L_x_118:
[----:B------:R-:W-:-:S04]  /*b640*/  IADD3 R24, R24, 0x40, RZ ;  /* 0x0000004018187810 */ /* 0x000fc80007ffe0ff */
[----:B------:R-:W-:-:S13]  /*b650*/  ISETP.GE.AND P0, PT, R24, R51, PT ;  /* 0x000000331800720c */ /* 0x000fda0003f06270 */
[----:B------:R-:W-:Y:S05]  /*b660*/  @P0 BRA `(.L_x_105) ;  /* 0x000013d000000947 */ /* 0x000fea0003800000 */
[----:B------:R-:W-:Y:S01]  /*b670*/  ISETP.GE.AND P0, PT, R23, c[0x0][0x27c], PT ;  /* 0x00009f0017007a0c */ /* 0x000fe20003f06270 */
[----:B------:R-:W-:-:S12]  /*b680*/  BSSY B0, `(.L_x_124) ;  /* 0x0000063000007945 */ /* 0x000fd80003800000 */
[----:B------:R-:W-:Y:S05]  /*b690*/  @P0 BRA `(.L_x_125) ;  /* 0x0000061000000947 */ /* 0x000fea0003800000 */
[----:B-1----:R-:W-:Y:S01]  /*b6a0*/  IMAD.MOV.U32 R12, RZ, RZ, c[0x0][0x27c] ;  /* 0x00009f00ff0c7624 */ /* 0x002fe200078e00ff */
[----:B------:R-:W-:Y:S01]  /*b6b0*/  SHF.R.S32.HI R9, RZ, 0x1f, R24 ;  /* 0x0000001fff097819 */ /* 0x000fe20000011418 */
[----:B------:R-:W-:Y:S02]  /*b6c0*/  IMAD.SHL.U32 R10, R24, 0x40, RZ ;  /* 0x00000040180a7824 */ /* 0x000fe400078e00ff */
[----:B------:R-:W-:Y:S01]  /*b6d0*/  IMAD.U32 R56, R42, 0x10000, RZ ;  /* 0x000100002a387824 */ /* 0x000fe200078e00ff */
[----:B------:R-:W-:Y:S01]  /*b6e0*/  LEA.HI R12, R12, R49, RZ, 0x1d ;  /* 0x000000310c0c7211 */ /* 0x000fe200078fe8ff */
[----:B------:R-:W-:Y:S01]  /*b6f0*/  IMAD.U32 R60, R46, 0x10000, RZ ;  /* 0x000100002e3c7824 */ /* 0x000fe200078e00ff */
[----:B------:R-:W-:Y:S02]  /*b700*/  LEA.HI R8, R9, R24, RZ, 0x3 ;  /* 0x0000001809087211 */ /* 0x000fe400078f18ff */
[----:B------:R-:W-:Y:S01]  /*b710*/  SHF.R.S32.HI R9, RZ, 0x1f, R12 ;  /* 0x0000001fff097819 */ /* 0x000fe2000001140c */
[----:B------:R-:W-:Y:S01]  /*b720*/  IMAD.SHL.U32 R11, R12, 0x8, RZ ;  /* 0x000000080c0b7824 */ /* 0x000fe200078e00ff */
[----:B------:R-:W-:-:S02]  /*b730*/  LOP3.LUT R10, R10, 0x1c0, RZ, 0xc0, !PT ;  /* 0x000001c00a0a7812 */ /* 0x000fc400078ec0ff */
[----:B------:R-:W-:Y:S02]  /*b740*/  LEA.HI R9, R9, R12, RZ, 0x3 ;  /* 0x0000000c09097211 */ /* 0x000fe400078f18ff */
[----:B------:R-:W-:Y:S02]  /*b750*/  SHF.L.U32 R8, R8, 0x6, RZ ;  /* 0x0000000608087819 */ /* 0x000fe400000006ff */
[C---:B------:R-:W-:Y:S01]  /*b760*/  LOP3.LUT R14, R10.reuse, 0x38, R23, 0xf8, !PT ;  /* 0x000000380a0e7812 */ /* 0x040fe200078ef817 */
[----:B------:R-:W-:Y:S01]  /*b770*/  IMAD.SHL.U32 R9, R9, 0x400, RZ ;  /* 0x0000040009097824 */ /* 0x000fe200078e00ff */
[----:B------:R-:W-:Y:S02]  /*b780*/  SHF.R.U32.HI R13, RZ, 0x3, R10 ;  /* 0x00000003ff0d7819 */ /* 0x000fe4000001160a */
[----:B------:R-:W-:Y:S02]  /*b790*/  LOP3.LUT R10, R10, 0x38, R11, 0xf8, !PT ;  /* 0x000000380a0a7812 */ /* 0x000fe400078ef80b */
[----:B------:R-:W-:-:S02]  /*b7a0*/  LOP3.LUT R8, R8, 0xfffffe00, RZ, 0xc0, !PT ;  /* 0xfffffe0008087812 */ /* 0x000fc400078ec0ff */
[----:B------:R-:W-:Y:S02]  /*b7b0*/  LOP3.LUT R49, R10, R13, RZ, 0x3c, !PT ;  /* 0x0000000d0a317212 */ /* 0x000fe400078e3cff */
[----:B------:R-:W-:Y:S02]  /*b7c0*/  LOP3.LUT R9, R9, 0x7fffe000, RZ, 0xc0, !PT ;  /* 0x7fffe00009097812 */ /* 0x000fe400078ec0ff */
[----:B------:R-:W-:Y:S02]  /*b7d0*/  LOP3.LUT R14, R8, R14, R13, 0xf6, !PT ;  /* 0x0000000e080e7212 */ /* 0x000fe400078ef60d */
[----:B------:R-:W-:Y:S02]  /*b7e0*/  IADD3 R49, R49, R9, R8 ;  /* 0x0000000931317210 */ /* 0x000fe40007ffe008 */
[----:B------:R-:W-:Y:S02]  /*b7f0*/  SHF.L.U32 R50, R14, 0x1, RZ ;  /* 0x000000010e327819 */ /* 0x000fe400000006ff */
[----:B------:R-:W-:Y:S01]  /*b800*/  LOP3.LUT R42, R42, 0xffff0000, RZ, 0xc0, !PT ;  /* 0xffff00002a2a7812 */ /* 0x000fe200078ec0ff */
[----:B------:R-:W-:-:S02]  /*b810*/  IMAD.SHL.U32 R49, R49, 0x2, RZ ;  /* 0x0000000231317824 */ /* 0x000fc400078e00ff */
[----:B------:R-:W1:Y:S04]  /*b820*/  LDS.128 R12, [R50+0xc100] ;  /* 0x00c10000320c7984 */ /* 0x000e680000000c00 */
[----:B------:R-:W2:Y:S01]  /*b830*/  LDS.128 R8, [R49+0xc100] ;  /* 0x00c1000031087984 */ /* 0x000ea20000000c00 */
[C---:B-1----:R-:W-:Y:S01]  /*b840*/  IMAD.U32 R52, R12.reuse, 0x10000, RZ ;  /* 0x000100000c347824 */ /* 0x042fe200078e00ff */
[----:B------:R-:W-:Y:S01]  /*b850*/  LOP3.LUT R51, R12, 0xffff0000, RZ, 0xc0, !PT ;  /* 0xffff00000c337812 */ /* 0x000fe200078ec0ff */
[----:B------:R-:W-:Y:S01]  /*b860*/  IMAD.U32 R53, R14, 0x10000, RZ ;  /* 0x000100000e357824 */ /* 0x000fe200078e00ff */
[C---:B------:R-:W-:Y:S01]  /*b870*/  SHF.L.U32 R12, R13.reuse, 0x10, RZ ;  /* 0x000000100d0c7819 */ /* 0x040fe200000006ff */
[----:B--2---:R-:W-:Y:S01]  /*b880*/  IMAD.U32 R57, R8, 0x10000, RZ ;  /* 0x0001000008397824 */ /* 0x004fe200078e00ff */
[----:B------:R-:W-:-:S02]  /*b890*/  LOP3.LUT R54, R13, 0xffff0000, RZ, 0xc0, !PT ;  /* 0xffff00000d367812 */ /* 0x000fc400078ec0ff */
[C---:B------:R-:W-:Y:S02]  /*b8a0*/  SHF.L.U32 R13, R15.reuse, 0x10, RZ ;  /* 0x000000100f0d7819 */ /* 0x040fe400000006ff */
[----:B------:R-:W-:Y:S02]  /*b8b0*/  LOP3.LUT R58, R15, 0xffff0000, RZ, 0xc0, !PT ;  /* 0xffff00000f3a7812 */ /* 0x000fe400078ec0ff */
[----:B------:R-:W-:Y:S02]  /*b8c0*/  SHF.L.U32 R15, R10, 0x10, RZ ;  /* 0x000000100a0f7819 */ /* 0x000fe400000006ff */
[----:B------:R-:W-:Y:S02]  /*b8d0*/  LOP3.LUT R55, R8, 0xffff0000, RZ, 0xc0, !PT ;  /* 0xffff000008377812 */ /* 0x000fe400078ec0ff */
[C---:B------:R-:W-:Y:S02]  /*b8e0*/  SHF.L.U32 R8, R9.reuse, 0x10, RZ ;  /* 0x0000001009087819 */ /* 0x040fe400000006ff */
[----:B------:R-:W-:Y:S01]  /*b8f0*/  LOP3.LUT R61, R9, 0xffff0000, RZ, 0xc0, !PT ;  /* 0xffff0000093d7812 */ /* 0x000fe200078ec0ff */
[-C--:B------:R-:W-:Y:S01]  /*b900*/  FMUL.FTZ R9, R56, R15.reuse ;  /* 0x0000000f38097220 */ /* 0x080fe20000410000 */
[----:B------:R-:W-:Y:S01]  /*b910*/  LOP3.LUT R59, R10, 0xffff0000, RZ, 0xc0, !PT ;  /* 0xffff00000a3b7812 */ /* 0x000fe200078ec0ff */
[----:B------:R-:W-:Y:S01]  /*b920*/  FMUL.FTZ R15, R60, R15 ;  /* 0x0000000f3c0f7220 */ /* 0x000fe20000410000 */
[----:B------:R-:W-:Y:S01]  /*b930*/  LOP3.LUT R14, R14, 0xffff0000, RZ, 0xc0, !PT ;  /* 0xffff00000e0e7812 */ /* 0x000fe200078ec0ff */
[-C--:B------:R-:W-:Y:S01]  /*b940*/  FFMA.FTZ R9, R60, R53.reuse, -R9 ;  /* 0x000000353c097223 */ /* 0x080fe20000010809 */
[----:B------:R-:W-:Y:S01]  /*b950*/  LOP3.LUT R60, R46, 0xffff0000, RZ, 0xc0, !PT ;  /* 0xffff00002e3c7812 */ /* 0x000fe200078ec0ff */
[----:B------:R-:W-:Y:S01]  /*b960*/  FFMA.FTZ R15, R56, R53, R15 ;  /* 0x00000035380f7223 */ /* 0x000fe2000001000f */
[----:B------:R-:W-:Y:S01]  /*b970*/  SHF.L.U32 R53, R48, 0x10, RZ ;  /* 0x0000001030357819 */ /* 0x000fe200000006ff */
[C---:B------:R-:W-:Y:S01]  /*b980*/  IMAD.U32 R46, R44.reuse, 0x10000, RZ ;  /* 0x000100002c2e7824 */ /* 0x040fe200078e00ff */
[----:B------:R-:W-:Y:S01]  /*b990*/  LOP3.LUT R44, R44, 0xffff0000, RZ, 0xc0, !PT ;  /* 0xffff00002c2c7812 */ /* 0x000fe200078ec0ff */
[----:B------:R-:W-:Y:S01]  /*b9a0*/  FMUL.FTZ R63, R42, R59 ;  /* 0x0000003b2a3f7220 */ /* 0x000fe20000410000 */
[----:B------:R-:W-:Y:S01]  /*b9b0*/  LOP3.LUT R48, R48, 0xffff0000, RZ, 0xc0, !PT ;  /* 0xffff000030307812 */ /* 0x000fe200078ec0ff */
[-C--:B------:R-:W-:Y:S01]  /*b9c0*/  FMUL.FTZ R56, R46, R57.reuse ;  /* 0x000000392e387220 */ /* 0x080fe20000410000 */
[----:B------:R-:W-:Y:S01]  /*b9d0*/  SHF.L.U32 R10, R11, 0x10, RZ ;  /* 0x000000100b0a7819 */ /* 0x000fe200000006ff */
[----:B------:R-:W-:Y:S01]  /*b9e0*/  FMUL.FTZ R57, R53, R57 ;  /* 0x0000003935397220 */ /* 0x000fe20000410000 */
[----:B------:R-:W-:Y:S01]  /*b9f0*/  LOP3.LUT R11, R11, 0xffff0000, RZ, 0xc0, !PT ;  /* 0xffff00000b0b7812 */ /* 0x000fe200078ec0ff */
[----:B------:R-:W-:-:S02]  /*ba00*/  FMUL.FTZ R59, R60, R59 ;  /* 0x0000003b3c3b7220 */ /* 0x000fc40000410000 */
[----:B------:R-:W-:Y:S02]  /*ba10*/  FFMA.FTZ R57, R46, R52, R57 ;  /* 0x000000342e397223 */ /* 0x000fe40000010039 */
[-C--:B------:R-:W-:Y:S02]  /*ba20*/  FMUL.FTZ R46, R44, R55.reuse ;  /* 0x000000372c2e7220 */ /* 0x080fe40000410000 */
[-C--:B------:R-:W-:Y:S02]  /*ba30*/  FFMA.FTZ R60, R60, R14.reuse, -R63 ;  /* 0x0000000e3c3c7223 */ /* 0x080fe4000001083f */
[----:B------:R-:W-:Y:S02]  /*ba40*/  FFMA.FTZ R42, R42, R14, R59 ;  /* 0x0000000e2a2a7223 */ /* 0x000fe4000001003b */
[----:B------:R-:W-:Y:S01]  /*ba50*/  FFMA.FTZ R56, R53, R52, -R56 ;  /* 0x0000003435387223 */ /* 0x000fe20000010838 */
[C---:B------:R-:W-:Y:S01]  /*ba60*/  SHF.L.U32 R53, R43.reuse, 0x10, RZ ;  /* 0x000000102b357819 */ /* 0x040fe200000006ff */
[C---:B------:R-:W-:Y:S01]  /*ba70*/  FMUL.FTZ R14, R48.reuse, R55 ;  /* 0x00000037300e7220 */ /* 0x040fe20000410000 */
[----:B------:R-:W-:Y:S01]  /*ba80*/  LOP3.LUT R43, R43, 0xffff0000, RZ, 0xc0, !PT ;  /* 0xffff00002b2b7812 */ /* 0x000fe200078ec0ff */
[-C--:B------:R-:W-:Y:S01]  /*ba90*/  FFMA.FTZ R55, R48, R51.reuse, -R46 ;  /* 0x0000003330377223 */ /* 0x080fe2000001082e */
[----:B------:R-:W-:Y:S01]  /*baa0*/  SHF.L.U32 R48, R45, 0x10, RZ ;  /* 0x000000102d307819 */ /* 0x000fe200000006ff */
[C---:B------:R-:W-:Y:S01]  /*bab0*/  IMAD.U32 R46, R41.reuse, 0x10000, RZ ;  /* 0x00010000292e7824 */ /* 0x040fe200078e00ff */
[----:B------:R-:W-:Y:S01]  /*bac0*/  LOP3.LUT R41, R41, 0xffff0000, RZ, 0xc0, !PT ;  /* 0xffff000029297812 */ /* 0x000fe200078ec0ff */
[C---:B------:R-:W-:Y:S01]  /*bad0*/  IMAD.U32 R59, R47.reuse, 0x10000, RZ ;  /* 0x000100002f3b7824 */ /* 0x040fe200078e00ff */
[----:B------:R-:W-:Y:S01]  /*bae0*/  LOP3.LUT R47, R47, 0xffff0000, RZ, 0xc0, !PT ;  /* 0xffff00002f2f7812 */ /* 0x000fe200078ec0ff */
[----:B------:R-:W-:Y:S01]  /*baf0*/  FFMA.FTZ R44, R44, R51, R14 ;  /* 0x000000332c2c7223 */ /* 0x000fe2000001000e */
[----:B------:R-:W-:Y:S01]  /*bb00*/  LOP3.LUT R45, R45, 0xffff0000, RZ, 0xc0, !PT ;  /* 0xffff00002d2d7812 */ /* 0x000fe200078ec0ff */
[----:B------:R-:W-:-:S02]  /*bb10*/  FMUL.FTZ R52, R53, R8 ;  /* 0x0000000835347220 */ /* 0x000fc40000410000 */
[----:B------:R-:W-:Y:S02]  /*bb20*/  FMUL.FTZ R14, R46, R10 ;  /* 0x0000000a2e0e7220 */ /* 0x000fe40000410000 */
[----:B------:R-:W-:Y:S02]  /*bb30*/  FMUL.FTZ R8, R59, R8 ;  /* 0x000000083b087220 */ /* 0x000fe40000410000 */
[C---:B------:R-:W-:Y:S02]  /*bb40*/  FMUL.FTZ R10, R48.reuse, R10 ;  /* 0x0000000a300a7220 */ /* 0x040fe40000410000 */
[----:B------:R-:W-:Y:S02]  /*bb50*/  FFMA.FTZ R53, R53, R12, R8 ;  /* 0x0000000c35357223 */ /* 0x000fe40000010008 */
[----:B------:R-:W-:Y:S01]  /*bb60*/  FFMA.FTZ R48, R48, R13, -R14 ;  /* 0x0000000d30307223 */ /* 0x000fe2000001080e */
[----:B------:R-:W-:Y:S01]  /*bb70*/  F2FP.BF16.PACK_AB R14, R60, R9 ;  /* 0x000000093c0e723e */ /* 0x000fe200000010ff */
[----:B------:R-:W-:Y:S01]  /*bb80*/  FFMA.FTZ R46, R46, R13, R10 ;  /* 0x0000000d2e2e7223 */ /* 0x000fe2000001000a */
[----:B------:R-:W-:Y:S01]  /*bb90*/  F2FP.BF16.PACK_AB R10, R42, R15 ;  /* 0x0000000f2a0a723e */ /* 0x000fe200000010ff */
[----:B------:R-:W-:-:S02]  /*bba0*/  FMUL.FTZ R13, R43, R61 ;  /* 0x0000003d2b0d7220 */ /* 0x000fc40000410000 */
[----:B------:R-:W-:Y:S02]  /*bbb0*/  FMUL.FTZ R8, R41, R11 ;  /* 0x0000000b29087220 */ /* 0x000fe40000410000 */
[----:B------:R-:W-:Y:S02]  /*bbc0*/  FMUL.FTZ R61, R47, R61 ;  /* 0x0000003d2f3d7220 */ /* 0x000fe40000410000 */
[----:B------:R-:W-:Y:S02]  /*bbd0*/  FMUL.FTZ R11, R45, R11 ;  /* 0x0000000b2d0b7220 */ /* 0x000fe40000410000 */
[----:B------:R-:W-:Y:S01]  /*bbe0*/  FFMA.FTZ R52, R59, R12, -R52 ;  /* 0x0000000c3b347223 */ /* 0x000fe20000010834 */
[----:B------:R-:W-:Y:S01]  /*bbf0*/  F2FP.BF16.PACK_AB R12, R55, R56 ;  /* 0x00000038370c723e */ /* 0x000fe200000010ff */
[----:B------:R-:W-:Y:S02]  /*bc00*/  FFMA.FTZ R13, R47, R54, -R13 ;  /* 0x000000362f0d7223 */ /* 0x000fe4000001080d */
[----:B------:R-:W-:Y:S01]  /*bc10*/  FFMA.FTZ R45, R45, R58, -R8 ;  /* 0x0000003a2d2d7223 */ /* 0x000fe20000010808 */
[----:B------:R-:W-:Y:S01]  /*bc20*/  F2FP.BF16.PACK_AB R8, R44, R57 ;  /* 0x000000392c08723e */ /* 0x000fe200000010ff */
[----:B------:R-:W-:Y:S01]  /*bc30*/  FFMA.FTZ R54, R43, R54, R61 ;  /* 0x000000362b367223 */ /* 0x000fe2000001003d */
[----:B------:R-:W-:Y:S01]  /*bc40*/  F2FP.BF16.PACK_AB R13, R13, R52 ;  /* 0x000000340d0d723e */ /* 0x000fe200000010ff */
[----:B------:R-:W-:Y:S01]  /*bc50*/  FFMA.FTZ R11, R41, R58, R11 ;  /* 0x0000003a290b7223 */ /* 0x000fe2000001000b */
[----:B------:R-:W-:-:S02]  /*bc60*/  F2FP.BF16.PACK_AB R15, R45, R48 ;  /* 0x000000302d0f723e */ /* 0x000fc400000010ff */
[----:B------:R-:W-:Y:S02]  /*bc70*/  F2FP.BF16.PACK_AB R9, R54, R53 ;  /* 0x000000353609723e */ /* 0x000fe400000010ff */
[----:B------:R-:W-:Y:S01]  /*bc80*/  F2FP.BF16.PACK_AB R11, R11, R46 ;  /* 0x0000002e0b0b723e */ /* 0x000fe200000010ff */
[----:B------:R1:W-:Y:S04]  /*bc90*/  STS.128 [R50+0xc100], R12 ;  /* 0x00c1000c32007388 */ /* 0x0003e80000000c00 */
[----:B------:R1:W-:Y:S02]  /*bca0*/  STS.128 [R49+0xc100], R8 ;  /* 0x00c1000831007388 */ /* 0x0003e40000000c00 */
.L_x_125:
[----:B------:R-:W-:Y:S05]  /*bcb0*/  BSYNC B0 ;  /* 0x0000000000007941 */ /* 0x000fea0003800000 */
.L_x_124:
[----:B-1----:R-:W-:Y:S01]  /*bcc0*/  IADD3 R11, R23, 0x20, RZ ;  /* 0x00000020170b7810 */ /* 0x002fe20007ffe0ff */
[----:B------:R-:W-:Y:S03]  /*bcd0*/  BSSY B0, `(.L_x_126) ;  /* 0x000006b000007945 */ /* 0x000fe60003800000 */
[----:B------:R-:W-:-:S13]  /*bce0*/  ISETP.GE.AND P0, PT, R11, c[0x0][0x27c], PT ;  /* 0x00009f000b007a0c */ /* 0x000fda0003f06270 */
[----:B------:R-:W-:Y:S05]  /*bcf0*/  @P0 BRA `(.L_x_127) ;  /* 0x0000068000000947 */ /* 0x000fea0003800000 */
[----:B------:R-:W-:Y:S01]  /*bd00*/  SHF.R.S32.HI R12, RZ, 0x1f, R11 ;  /* 0x0000001fff0c7819 */ /* 0x000fe2000001140b */
[----:B------:R-:W-:Y:S01]  /*bd10*/  IMAD.MOV.U32 R13, RZ, RZ, c[0x0][0x27c] ;  /* 0x00009f00ff0d7624 */ /* 0x000fe200078e00ff */
[----:B------:R-:W-:Y:S01]  /*bd20*/  SHF.R.S32.HI R9, RZ, 0x1f, R24 ;  /* 0x0000001fff097819 */ /* 0x000fe20000011418 */
[----:B------:R-:W-:Y:S01]  /*bd30*/  IMAD.SHL.U32 R14, R24, 0x40, RZ ;  /* 0x00000040180e7824 */ /* 0x000fe200078e00ff */
[-C--:B------:R-:W-:Y:S01]  /*bd40*/  LEA.HI R15, R12, R11.reuse, RZ, 0x3 ;  /* 0x0000000b0c0f7211 */ /* 0x080fe200078f18ff */
[----:B------:R-:W-:Y:S01]  /*bd50*/  IMAD.U32 R49, R40, 0x10000, RZ ;  /* 0x0001000028317824 */ /* 0x000fe200078e00ff */
[----:B------:R-:W-:Y:S02]  /*bd60*/  LEA.HI R12, R12, R11, RZ, 0x6 ;  /* 0x0000000b0c0c7211 */ /* 0x000fe400078f30ff */
[----:B------:R-:W-:Y:S02]  /*bd70*/  SHF.R.S32.HI R8, RZ, 0x3, R15 ;  /* 0x00000003ff087819 */ /* 0x000fe4000001140f */
[----:B------:R-:W-:Y:S01]  /*bd80*/  LOP3.LUT R14, R14, 0x1c0, RZ, 0xc0, !PT ;  /* 0x000001c00e0e7812 */ /* 0x000fe200078ec0ff */
[----:B------:R-:W-:Y:S01]  /*bd90*/  IMAD.SHL.U32 R12, R12, 0x80, RZ ;  /* 0x000000800c0c7824 */ /* 0x000fe200078e00ff */
[----:B------:R-:W-:-:S02]  /*bda0*/  LEA.HI R13, R13, R8, RZ, 0x1d ;  /* 0x000000080d0d7211 */ /* 0x000fc400078fe8ff */
[----:B------:R-:W-:Y:S02]  /*bdb0*/  LEA.HI R9, R9, R24, RZ, 0x3 ;  /* 0x0000001809097211 */ /* 0x000fe400078f18ff */
[----:B------:R-:W-:Y:S01]  /*bdc0*/  SHF.R.S32.HI R10, RZ, 0x1f, R13 ;  /* 0x0000001fff0a7819 */ /* 0x000fe2000001140d */
[----:B------:R-:W-:Y:S01]  /*bdd0*/  IMAD.SHL.U32 R11, R13, 0x8, RZ ;  /* 0x000000080d0b7824 */ /* 0x000fe200078e00ff */
[----:B------:R-:W-:Y:S02]  /*bde0*/  LOP3.LUT R15, R14, 0x38, R15, 0xf8, !PT ;  /* 0x000000380e0f7812 */ /* 0x000fe400078ef80f */
[----:B------:R-:W-:Y:S02]  /*bdf0*/  LEA.HI R10, R10, R13, RZ, 0x3 ;  /* 0x0000000d0a0a7211 */ /* 0x000fe400078f18ff */
[----:B------:R-:W-:Y:S02]  /*be00*/  SHF.R.U32.HI R8, RZ, 0x3, R14 ;  /* 0x00000003ff087819 */ /* 0x000fe4000001160e */
[----:B------:R-:W-:Y:S01]  /*be10*/  SHF.L.U32 R9, R9, 0x6, RZ ;  /* 0x0000000609097819 */ /* 0x000fe200000006ff */
[----:B------:R-:W-:Y:S01]  /*be20*/  IMAD.SHL.U32 R10, R10, 0x400, RZ ;  /* 0x000004000a0a7824 */ /* 0x000fe200078e00ff */
[----:B------:R-:W-:-:S02]  /*be30*/  LOP3.LUT R12, R12, 0x7fffe000, RZ, 0xc0, !PT ;  /* 0x7fffe0000c0c7812 */ /* 0x000fc400078ec0ff */
[----:B------:R-:W-:Y:S02]  /*be40*/  LOP3.LUT R15, R15, R8, RZ, 0x3c, !PT ;  /* 0x000000080f0f7212 */ /* 0x000fe400078e3cff */
[----:B------:R-:W-:Y:S02]  /*be50*/  LOP3.LUT R9, R9, 0xfffffe00, RZ, 0xc0, !PT ;  /* 0xfffffe0009097812 */ /* 0x000fe400078ec0ff */
[----:B------:R-:W-:Y:S02]  /*be60*/  LOP3.LUT R11, R14, 0x38, R11, 0xf8, !PT ;  /* 0x000000380e0b7812 */ /* 0x000fe400078ef80b */
[--C-:B------:R-:W-:Y:S02]  /*be70*/  IADD3 R12, R15, R12, R9.reuse ;  /* 0x0000000c0f0c7210 */ /* 0x100fe40007ffe009 */
[----:B------:R-:W-:Y:S02]  /*be80*/  LOP3.LUT R8, R11, R8, RZ, 0x3c, !PT ;  /* 0x000000080b087212 */ /* 0x000fe400078e3cff */
[----:B------:R-:W-:Y:S01]  /*be90*/  LOP3.LUT R10, R10, 0x7fffe000, RZ, 0xc0, !PT ;  /* 0x7fffe0000a0a7812 */ /* 0x000fe200078ec0ff */
[----:B------:R-:W-:Y:S01]  /*bea0*/  IMAD.SHL.U32 R42, R12, 0x2, RZ ;  /* 0x000000020c2a7824 */ /* 0x000fe200078e00ff */
[----:B------:R-:W-:Y:S01]  /*beb0*/  LOP3.LUT R54, R40, 0xffff0000, RZ, 0xc0, !PT ;  /* 0xffff000028367812 */ /* 0x000fe200078ec0ff */
[----:B------:R-:W-:Y:S01]  /*bec0*/  IMAD.U32 R40, R34, 0x10000, RZ ;  /* 0x0001000022287824 */ /* 0x000fe200078e00ff */
[----:B------:R-:W-:-:S02]  /*bed0*/  IADD3 R41, R8, R10, R9 ;  /* 0x0000000a08297210 */ /* 0x000fc40007ffe009 */
[----:B------:R-:W1:Y:S01]  /*bee0*/  LDS.128 R12, [R42+0xc100] ;  /* 0x00c100002a0c7984 */ /* 0x000e620000000c00 */
[----:B------:R-:W-:Y:S02]  /*bef0*/  LOP3.LUT R34, R34, 0xffff0000, RZ, 0xc0, !PT ;  /* 0xffff000022227812 */ /* 0x000fe400078ec0ff */
[----:B------:R-:W-:-:S05]  /*bf00*/  SHF.L.U32 R41, R41, 0x1, RZ ;  /* 0x0000000129297819 */ /* 0x000fca00000006ff */
[----:B------:R-:W2:Y:S01]  /*bf10*/  LDS.128 R8, [R41+0xc100] ;  /* 0x00c1000029087984 */ /* 0x000ea20000000c00 */
[C---:B-1----:R-:W-:Y:S01]  /*bf20*/  IMAD.U32 R44, R12.reuse, 0x10000, RZ ;  /* 0x000100000c2c7824 */ /* 0x042fe200078e00ff */
[----:B------:R-:W-:Y:S01]  /*bf30*/  LOP3.LUT R43, R12, 0xffff0000, RZ, 0xc0, !PT ;  /* 0xffff00000c2b7812 */ /* 0x000fe200078ec0ff */
[C---:B------:R-:W-:Y:S01]  /*bf40*/  IMAD.U32 R12, R13.reuse, 0x10000, RZ ;  /* 0x000100000d0c7824 */ /* 0x040fe200078e00ff */
[----:B------:R-:W-:Y:S01]  /*bf50*/  LOP3.LUT R46, R13, 0xffff0000, RZ, 0xc0, !PT ;  /* 0xffff00000d2e7812 */ /* 0x000fe200078ec0ff */
[C---:B------:R-:W-:Y:S01]  /*bf60*/  IMAD.U32 R13, R15.reuse, 0x10000, RZ ;  /* 0x000100000f0d7824 */ /* 0x040fe200078e00ff */
[----:B------:R-:W-:Y:S02]  /*bf70*/  LOP3.LUT R48, R15, 0xffff0000, RZ, 0xc0, !PT ;  /* 0xffff00000f307812 */ /* 0x000fe400078ec0ff */
[----:B------:R-:W-:Y:S01]  /*bf80*/  SHF.L.U32 R45, R14, 0x10, RZ ;  /* 0x000000100e2d7819 */ /* 0x000fe200000006ff */
[C---:B--2---:R-:W-:Y:S01]  /*bf90*/  IMAD.U32 R47, R8.reuse, 0x10000, RZ ;  /* 0x00010000082f7824 */ /* 0x044fe200078e00ff */
[----:B------:R-:W-:Y:S01]  /*bfa0*/  LOP3.LUT R15, R8, 0xffff0000, RZ, 0xc0, !PT ;  /* 0xffff0000080f7812 */ /* 0x000fe200078ec0ff */
[----:B------:R-:W-:Y:S01]  /*bfb0*/  IMAD.U32 R50, R11, 0x10000, RZ ;  /* 0x000100000b327824 */ /* 0x000fe200078e00ff */
[----:B------:R-:W-:-:S02]  /*bfc0*/  SHF.L.U32 R8, R9, 0x10, RZ ;  /* 0x0000001009087819 */ /* 0x000fc400000006ff */
[----:B------:R-:W-:Y:S01]  /*bfd0*/  LOP3.LUT R53, R9, 0xffff0000, RZ, 0xc0, !PT ;  /* 0xffff000009357812 */ /* 0x000fe200078ec0ff */
[----:B------:R-:W-:Y:S01]  /*bfe0*/  IMAD.U32 R9, R36, 0x10000, RZ ;  /* 0x0001000024097824 */ /* 0x000fe200078e00ff */
[C---:B------:R-:W-:Y:S02]  /*bff0*/  SHF.L.U32 R52, R10.reuse, 0x10, RZ ;  /* 0x000000100a347819 */ /* 0x040fe400000006ff */
[----:B------:R-:W-:Y:S01]  /*c000*/  LOP3.LUT R51, R10, 0xffff0000, RZ, 0xc0, !PT ;  /* 0xffff00000a337812 */ /* 0x000fe200078ec0ff */
[-C--:B------:R-:W-:Y:S01]  /*c010*/  FMUL.FTZ R10, R9, R47.reuse ;  /* 0x0000002f090a7220 */ /* 0x080fe20000410000 */
[----:B------:R-:W-:Y:S01]  /*c020*/  LOP3.LUT R36, R36, 0xffff0000, RZ, 0xc0, !PT ;  /* 0xffff000024247812 */ /* 0x000fe200078ec0ff */
[C---:B------:R-:W-:Y:S01]  /*c030*/  FMUL.FTZ R47, R49.reuse, R47 ;  /* 0x0000002f312f7220 */ /* 0x040fe20000410000 */
[----:B------:R-:W-:Y:S01]  /*c040*/  LOP3.LUT R14, R14, 0xffff0000, RZ, 0xc0, !PT ;  /* 0xffff00000e0e7812 */ /* 0x000fe200078ec0ff */
[----:B------:R-:W-:Y:S01]  /*c050*/  FFMA.FTZ R10, R49, R44, -R10 ;  /* 0x0000002c310a7223 */ /* 0x000fe2000001080a */
[----:B------:R-:W-:Y:S01]  /*c060*/  LOP3.LUT R11, R11, 0xffff0000, RZ, 0xc0, !PT ;  /* 0xffff00000b0b7812 */ /* 0x000fe200078ec0ff */
[----:B------:R-:W-:-:S02]  /*c070*/  FMUL.FTZ R49, R36, R15 ;  /* 0x0000000f24317220 */ /* 0x000fc40000410000 */
[----:B------:R-:W-:Y:S02]  /*c080*/  FMUL.FTZ R15, R54, R15 ;  /* 0x0000000f360f7220 */ /* 0x000fe40000410000 */
[----:B------:R-:W-:Y:S01]  /*c090*/  FFMA.FTZ R47, R9, R44, R47 ;  /* 0x0000002c092f7223 */ /* 0x000fe2000001002f */
[----:B------:R-:W-:Y:S01]  /*c0a0*/  SHF.L.U32 R9, R38, 0x10, RZ ;  /* 0x0000001026097819 */ /* 0x000fe200000006ff */
[-C--:B------:R-:W-:Y:S01]  /*c0b0*/  FFMA.FTZ R49, R54, R43.reuse, -R49 ;  /* 0x0000002b36317223 */ /* 0x080fe20000010831 */
[----:B------:R-:W-:Y:S01]  /*c0c0*/  LOP3.LUT R38, R38, 0xffff0000, RZ, 0xc0, !PT ;  /* 0xffff000026267812 */ /* 0x000fe200078ec0ff */
[----:B------:R-:W-:Y:S02]  /*c0d0*/  FFMA.FTZ R36, R36, R43, R15 ;  /* 0x0000002b24247223 */ /* 0x000fe4000001000f */
[----:B------:R-:W-:Y:S02]  /*c0e0*/  FMUL.FTZ R43, R34, R51 ;  /* 0x00000033222b7220 */ /* 0x000fe40000410000 */
[----:B------:R-:W-:-:S02]  /*c0f0*/  FMUL.FTZ R44, R40, R52 ;  /* 0x00000034282c7220 */ /* 0x000fc40000410000 */
[----:B------:R-:W-:Y:S02]  /*c100*/  FMUL.FTZ R52, R9, R52 ;  /* 0x0000003409347220 */ /* 0x000fe40000410000 */
[C---:B------:R-:W-:Y:S02]  /*c110*/  FMUL.FTZ R51, R38.reuse, R51 ;  /* 0x0000003326337220 */ /* 0x040fe40000410000 */
[----:B------:R-:W-:Y:S01]  /*c120*/  FFMA.FTZ R43, R38, R14, -R43 ;  /* 0x0000000e262b7223 */ /* 0x000fe2000001082b */
[C---:B------:R-:W-:Y:S01]  /*c130*/  SHF.L.U32 R38, R33.reuse, 0x10, RZ ;  /* 0x0000001021267819 */ /* 0x040fe200000006ff */
[-C--:B------:R-:W-:Y:S01]  /*c140*/  FFMA.FTZ R52, R40, R45.reuse, R52 ;  /* 0x0000002d28347223 */ /* 0x080fe20000010034 */
[----:B------:R-:W-:Y:S01]  /*c150*/  LOP3.LUT R33, R33, 0xffff0000, RZ, 0xc0, !PT ;  /* 0xffff000021217812 */ /* 0x000fe200078ec0ff */
[C---:B------:R-:W-:Y:S01]  /*c160*/  IMAD.U32 R40, R37.reuse, 0x10000, RZ ;  /* 0x0001000025287824 */ /* 0x040fe200078e00ff */
[----:B------:R-:W-:Y:S01]  /*c170*/  LOP3.LUT R37, R37, 0xffff0000, RZ, 0xc0, !PT ;  /* 0xffff000025257812 */ /* 0x000fe200078ec0ff */
[----:B------:R-:W-:-:S02]  /*c180*/  FFMA.FTZ R44, R9, R45, -R44 ;  /* 0x0000002d092c7223 */ /* 0x000fc4000001082c */
[----:B------:R-:W-:Y:S02]  /*c190*/  FFMA.FTZ R51, R34, R14, R51 ;  /* 0x0000000e22337223 */ /* 0x000fe40000010033 */
[C---:B------:R-:W-:Y:S01]  /*c1a0*/  IMAD.U32 R9, R35.reuse, 0x10000, RZ ;  /* 0x0001000023097824 */ /* 0x040fe200078e00ff */
[----:B------:R-:W-:Y:S01]  /*c1b0*/  LOP3.LUT R35, R35, 0xffff0000, RZ, 0xc0, !PT ;  /* 0xffff000023237812 */ /* 0x000fe200078ec0ff */
[-C--:B------:R-:W-:Y:S02]  /*c1c0*/  FMUL.FTZ R14, R38, R50.reuse ;  /* 0x00000032260e7220 */ /* 0x080fe40000410000 */
[C---:B------:R-:W-:Y:S01]  /*c1d0*/  IMAD.U32 R15, R39.reuse, 0x10000, RZ ;  /* 0x00010000270f7824 */ /* 0x040fe200078e00ff */
[----:B------:R-:W-:Y:S01]  /*c1e0*/  LOP3.LUT R39, R39, 0xffff0000, RZ, 0xc0, !PT ;  /* 0xffff000027277812 */ /* 0x000fe200078ec0ff */
[----:B------:R-:W-:Y:S02]  /*c1f0*/  FMUL.FTZ R50, R40, R50 ;  /* 0x0000003228327220 */ /* 0x000fe40000410000 */
[----:B------:R-:W-:-:S02]  /*c200*/  FMUL.FTZ R45, R9, R8 ;  /* 0x00000008092d7220 */ /* 0x000fc40000410000 */
[----:B------:R-:W-:Y:S02]  /*c210*/  FFMA.FTZ R50, R38, R13, R50 ;  /* 0x0000000d26327223 */ /* 0x000fe40000010032 */
[----:B------:R-:W-:Y:S02]  /*c220*/  FMUL.FTZ R34, R35, R53 ;  /* 0x0000003523227220 */ /* 0x000fe40000410000 */
[----:B------:R-:W-:Y:S02]  /*c230*/  FMUL.FTZ R38, R33, R11 ;  /* 0x0000000b21267220 */ /* 0x000fe40000410000 */
[----:B------:R-:W-:Y:S02]  /*c240*/  FMUL.FTZ R8, R15, R8 ;  /* 0x000000080f087220 */ /* 0x000fe40000410000 */
[----:B------:R-:W-:Y:S02]  /*c250*/  FMUL.FTZ R53, R39, R53 ;  /* 0x0000003527357220 */ /* 0x000fe40000410000 */
[----:B------:R-:W-:-:S02]  /*c260*/  FMUL.FTZ R11, R37, R11 ;  /* 0x0000000b250b7220 */ /* 0x000fc40000410000 */
[----:B------:R-:W-:Y:S02]  /*c270*/  FFMA.FTZ R45, R15, R12, -R45 ;  /* 0x0000000c0f2d7223 */ /* 0x000fe4000001082d */
[----:B------:R-:W-:Y:S01]  /*c280*/  FFMA.FTZ R15, R40, R13, -R14 ;  /* 0x0000000d280f7223 */ /* 0x000fe2000001080e */
[----:B------:R-:W-:Y:S01]  /*c290*/  F2FP.BF16.PACK_AB R14, R43, R44 ;  /* 0x0000002c2b0e723e */ /* 0x000fe200000010ff */
[----:B------:R-:W-:Y:S02]  /*c2a0*/  FFMA.FTZ R34, R39, R46, -R34 ;  /* 0x0000002e27227223 */ /* 0x000fe40000010822 */
[----:B------:R-:W-:Y:S02]  /*c2b0*/  FFMA.FTZ R38, R37, R48, -R38 ;  /* 0x0000003025267223 */ /* 0x000fe40000010826 */
[----:B------:R-:W-:Y:S01]  /*c2c0*/  FFMA.FTZ R9, R9, R12, R8 ;  /* 0x0000000c09097223 */ /* 0x000fe20000010008 */
[----:B------:R-:W-:Y:S01]  /*c2d0*/  F2FP.BF16.PACK_AB R12, R49, R10 ;  /* 0x0000000a310c723e */ /* 0x000fe200000010ff */
[----:B------:R-:W-:Y:S01]  /*c2e0*/  FFMA.FTZ R46, R35, R46, R53 ;  /* 0x0000002e232e7223 */ /* 0x000fe20000010035 */
[----:B------:R-:W-:Y:S01]  /*c2f0*/  F2FP.BF16.PACK_AB R13, R34, R45 ;  /* 0x0000002d220d723e */ /* 0x000fe200000010ff */
[----:B------:R-:W-:Y:S01]  /*c300*/  FFMA.FTZ R11, R33, R48, R11 ;  /* 0x00000030210b7223 */ /* 0x000fe2000001000b */
[----:B------:R-:W-:-:S02]  /*c310*/  F2FP.BF16.PACK_AB R15, R38, R15 ;  /* 0x0000000f260f723e */ /* 0x000fc400000010ff */
[----:B------:R-:W-:Y:S02]  /*c320*/  F2FP.BF16.PACK_AB R10, R51, R52 ;  /* 0x00000034330a723e */ /* 0x000fe400000010ff */
[----:B------:R-:W-:Y:S01]  /*c330*/  F2FP.BF16.PACK_AB R8, R36, R47 ;  /* 0x0000002f2408723e */ /* 0x000fe200000010ff */
[----:B------:R1:W-:Y:S01]  /*c340*/  STS.128 [R42+0xc100], R12 ;  /* 0x00c1000c2a007388 */ /* 0x0003e20000000c00 */
[----:B------:R-:W-:Y:S02]  /*c350*/  F2FP.BF16.PACK_AB R9, R46, R9 ;  /* 0x000000092e09723e */ /* 0x000fe400000010ff */
[----:B------:R-:W-:-:S05]  /*c360*/  F2FP.BF16.PACK_AB R11, R11, R50 ;  /* 0x000000320b0b723e */ /* 0x000fca00000010ff */
[----:B------:R1:W-:Y:S02]  /*c370*/  STS.128 [R41+0xc100], R8 ;  /* 0x00c1000829007388 */ /* 0x0003e40000000c00 */
.L_x_127:
[----:B------:R-:W-:Y:S05]  /*c380*/  BSYNC B0 ;  /* 0x0000000000007941 */ /* 0x000fea0003800000 */
.L_x_126:
[----:B-1----:R-:W-:-:S04]  /*c390*/  IADD3 R8, R23, 0x40, RZ ;  /* 0x0000004017087810 */ /* 0x002fc80007ffe0ff */
[----:B------:R-:W-:-:S13]  /*c3a0*/  ISETP.GE.AND P0, PT, R8, c[0x0][0x27c], PT ;  /* 0x00009f0008007a0c */ /* 0x000fda0003f06270 */
[----:B------:R-:W-:Y:S05]  /*c3b0*/  @P0 BRA `(.L_x_105) ;  /* 0x0000068000000947 */ /* 0x000fea0003800000 */
[----:B------:R-:W-:Y:S01]  /*c3c0*/  SHF.R.S32.HI R13, RZ, 0x1f, R8 ;  /* 0x0000001fff0d7819 */ /* 0x000fe20000011408 */
[----:B------:R-:W-:Y:S01]  /*c3d0*/  IMAD.MOV.U32 R11, RZ, RZ, c[0x0][0x27c] ;  /* 0x00009f00ff0b7624 */ /* 0x000fe200078e00ff */
[----:B------:R-:W-:Y:S01]  /*c3e0*/  SHF.R.S32.HI R15, RZ, 0x1f, R24 ;  /* 0x0000001fff0f7819 */ /* 0x000fe20000011418 */
[----:B------:R-:W-:Y:S01]  /*c3f0*/  IMAD.SHL.U32 R12, R24, 0x40, RZ ;  /* 0x00000040180c7824 */ /* 0x000fe200078e00ff */
[CC--:B------:R-:W-:Y:S01]  /*c400*/  LEA.HI R9, R13.reuse, R8.reuse, RZ, 0x3 ;  /* 0x000000080d097211 */ /* 0x0c0fe200078f18ff */
        /* <DEDUP_REMOVED lines=11> */
[----:B------:R-:W-:Y:S02]  /*c4c0*/  SHF.L.U32 R8, R8, 0x6, RZ ;  /* 0x0000000608087819 */ /* 0x000fe400000006ff */
[----:B------:R-:W-:Y:S01]  /*c4d0*/  SHF.R.U32.HI R9, RZ, 0x3, R12 ;  /* 0x00000003ff097819 */ /* 0x000fe2000001160c */
[----:B------:R-:W-:Y:S01]  /*c4e0*/  IMAD.SHL.U32 R11, R10, 0x400, RZ ;  /* 0x000004000a0b7824 */ /* 0x000fe200078e00ff */
[----:B------:R-:W-:-:S02]  /*c4f0*/  LOP3.LUT R12, R12, 0x38, R15, 0xf8, !PT ;  /* 0x000000380c0c7812 */ /* 0x000fc400078ef80f */
[----:B------:R-:W-:Y:S02]  /*c500*/  LOP3.LUT R13, R13, 0x7fffe000, RZ, 0xc0, !PT ;  /* 0x7fffe0000d0d7812 */ /* 0x000fe400078ec0ff */
[----:B------:R-:W-:Y:S02]  /*c510*/  LOP3.LUT R8, R8, 0xfffffe00, RZ, 0xc0, !PT ;  /* 0xfffffe0008087812 */ /* 0x000fe400078ec0ff */
[-C--:B------:R-:W-:Y:S02]  /*c520*/  LOP3.LUT R14, R14, R9.reuse, RZ, 0x3c, !PT ;  /* 0x000000090e0e7212 */ /* 0x080fe400078e3cff */
[----:B------:R-:W-:Y:S02]  /*c530*/  LOP3.LUT R10, R12, R9, RZ, 0x3c, !PT ;  /* 0x000000090c0a7212 */ /* 0x000fe400078e3cff */
[----:B------:R-:W-:Y:S02]  /*c540*/  IADD3 R13, R14, R13, R8 ;  /* 0x0000000d0e0d7210 */ /* 0x000fe40007ffe008 */
[----:B------:R-:W-:-:S02]  /*c550*/  LOP3.LUT R9, R11, 0x7fffe000, RZ, 0xc0, !PT ;  /* 0x7fffe0000b097812 */ /* 0x000fc400078ec0ff */
[----:B------:R-:W-:Y:S01]  /*c560*/  SHF.L.U32 R42, R30, 0x10, RZ ;  /* 0x000000101e2a7819 */ /* 0x000fe200000006ff */
[----:B------:R-:W-:Y:S01]  /*c570*/  IMAD.SHL.U32 R24, R13, 0x2, RZ ;  /* 0x000000020d187824 */ /* 0x000fe200078e00ff */
[----:B------:R-:W-:Y:S02]  /*c580*/  IADD3 R9, R10, R9, R8 ;  /* 0x000000090a097210 */ /* 0x000fe40007ffe008 */
[----:B------:R-:W-:Y:S02]  /*c590*/  LOP3.LUT R26, R26, 0xffff0000, RZ, 0xc0, !PT ;  /* 0xffff00001a1a7812 */ /* 0x000fe400078ec0ff */
[----:B------:R-:W-:Y:S01]  /*c5a0*/  SHF.L.U32 R23, R9, 0x1, RZ ;  /* 0x0000000109177819 */ /* 0x000fe200000006ff */
[----:B------:R-:W1:Y:S04]  /*c5b0*/  LDS.128 R12, [R24+0xc100] ;  /* 0x00c10000180c7984 */ /* 0x000e680000000c00 */
[----:B------:R-:W2:Y:S01]  /*c5c0*/  LDS.128 R8, [R23+0xc100] ;  /* 0x00c1000017087984 */ /* 0x000ea20000000c00 */
[C---:B-1----:R-:W-:Y:S01]  /*c5d0*/  IMAD.U32 R34, R12.reuse, 0x10000, RZ ;  /* 0x000100000c227824 */ /* 0x042fe200078e00ff */
[----:B------:R-:W-:Y:S01]  /*c5e0*/  LOP3.LUT R33, R12, 0xffff0000, RZ, 0xc0, !PT ;  /* 0xffff00000c217812 */ /* 0x000fe200078ec0ff */
[C---:B------:R-:W-:Y:S01]  /*c5f0*/  IMAD.U32 R12, R13.reuse, 0x10000, RZ ;  /* 0x000100000d0c7824 */ /* 0x040fe200078e00ff */
[----:B------:R-:W-:Y:S01]  /*c600*/  LOP3.LUT R36, R13, 0xffff0000, RZ, 0xc0, !PT ;  /* 0xffff00000d247812 */ /* 0x000fe200078ec0ff */
[C---:B------:R-:W-:Y:S01]  /*c610*/  IMAD.U32 R13, R15.reuse, 0x10000, RZ ;  /* 0x000100000f0d7824 */ /* 0x040fe200078e00ff */
[----:B------:R-:W-:Y:S01]  /*c620*/  LOP3.LUT R40, R15, 0xffff0000, RZ, 0xc0, !PT ;  /* 0xffff00000f287812 */ /* 0x000fe200078ec0ff */
[----:B--2---:R-:W-:Y:S01]  /*c630*/  IMAD.U32 R39, R8, 0x10000, RZ ;  /* 0x0001000008277824 */ /* 0x004fe200078e00ff */
[----:B------:R-:W-:-:S02]  /*c640*/  SHF.L.U32 R15, R10, 0x10, RZ ;  /* 0x000000100a0f7819 */ /* 0x000fc400000006ff */
[----:B------:R-:W-:Y:S01]  /*c650*/  LOP3.LUT R37, R8, 0xffff0000, RZ, 0xc0, !PT ;  /* 0xffff000008257812 */ /* 0x000fe200078ec0ff */
[C---:B------:R-:W-:Y:S01]  /*c660*/  IMAD.U32 R8, R9.reuse, 0x10000, RZ ;  /* 0x0001000009087824 */ /* 0x040fe200078e00ff */
[----:B------:R-:W-:Y:S02]  /*c670*/  SHF.L.U32 R35, R14, 0x10, RZ ;  /* 0x000000100e237819 */ /* 0x000fe400000006ff */
[----:B------:R-:W-:Y:S01]  /*c680*/  LOP3.LUT R43, R9, 0xffff0000, RZ, 0xc0, !PT ;  /* 0xffff0000092b7812 */ /* 0x000fe200078ec0ff */
[-C--:B------:R-:W-:Y:S01]  /*c690*/  FMUL.FTZ R9, R38, R15.reuse ;  /* 0x0000000f26097220 */ /* 0x080fe20000410000 */
[----:B------:R-:W-:Y:S01]  /*c6a0*/  LOP3.LUT R41, R10, 0xffff0000, RZ, 0xc0, !PT ;  /* 0xffff00000a297812 */ /* 0x000fe200078ec0ff */
[----:B------:R-:W-:Y:S01]  /*c6b0*/  FMUL.FTZ R15, R42, R15 ;  /* 0x0000000f2a0f7220 */ /* 0x000fe20000410000 */
[----:B------:R-:W-:Y:S01]  /*c6c0*/  LOP3.LUT R14, R14, 0xffff0000, RZ, 0xc0, !PT ;  /* 0xffff00000e0e7812 */ /* 0x000fe200078ec0ff */
[-C--:B------:R-:W-:Y:S01]  /*c6d0*/  FFMA.FTZ R9, R42, R35.reuse, -R9 ;  /* 0x000000232a097223 */ /* 0x080fe20000010809 */
[----:B------:R-:W-:Y:S01]  /*c6e0*/  LOP3.LUT R42, R30, 0xffff0000, RZ, 0xc0, !PT ;  /* 0xffff00001e2a7812 */ /* 0x000fe200078ec0ff */
[C---:B------:R-:W-:Y:S01]  /*c6f0*/  IMAD.U32 R30, R28.reuse, 0x10000, RZ ;  /* 0x000100001c1e7824 */ /* 0x040fe200078e00ff */
[----:B------:R-:W-:Y:S01]  /*c700*/  LOP3.LUT R28, R28, 0xffff0000, RZ, 0xc0, !PT ;  /* 0xffff00001c1c7812 */ /* 0x000fe200078ec0ff */
[----:B------:R-:W-:Y:S01]  /*c710*/  FFMA.FTZ R15, R38, R35, R15 ;  /* 0x00000023260f7223 */ /* 0x000fe2000001000f */
[----:B------:R-:W-:Y:S01]  /*c720*/  SHF.L.U32 R35, R32, 0x10, RZ ;  /* 0x0000001020237819 */ /* 0x000fe200000006ff */
[----:B------:R-:W-:Y:S01]  /*c730*/  FMUL.FTZ R45, R26, R41 ;  /* 0x000000291a2d7220 */ /* 0x000fe20000410000 */
[----:B------:R-:W-:Y:S01]  /*c740*/  LOP3.LUT R32, R32, 0xffff0000, RZ, 0xc0, !PT ;  /* 0xffff000020207812 */ /* 0x000fe200078ec0ff */
[----:B------:R-:W-:-:S02]  /*c750*/  FMUL.FTZ R38, R30, R39 ;  /* 0x000000271e267220 */ /* 0x000fc40000410000 */
[C---:B------:R-:W-:Y:S02]  /*c760*/  FMUL.FTZ R41, R42.reuse, R41 ;  /* 0x000000292a297220 */ /* 0x040fe40000410000 */
[----:B------:R-:W-:Y:S02]  /*c770*/  FFMA.FTZ R42, R42, R14, -R45 ;  /* 0x0000000e2a2a7223 */ /* 0x000fe4000001082d */
[C---:B------:R-:W-:Y:S02]  /*c780*/  FMUL.FTZ R39, R35.reuse, R39 ;  /* 0x0000002723277220 */ /* 0x040fe40000410000 */
[----:B------:R-:W-:Y:S02]  /*c790*/  FFMA.FTZ R38, R35, R34, -R38 ;  /* 0x0000002223267223 */ /* 0x000fe40000010826 */
[-C--:B------:R-:W-:Y:S02]  /*c7a0*/  FMUL.FTZ R45, R28, R37.reuse ;  /* 0x000000251c2d7220 */ /* 0x080fe40000410000 */
[----:B------:R-:W-:Y:S01]  /*c7b0*/  FFMA.FTZ R26, R26, R14, R41 ;  /* 0x0000000e1a1a7223 */ /* 0x000fe20000010029 */
[----:B------:R-:W-:Y:S01]  /*c7c0*/  SHF.L.U32 R14, R25, 0x10, RZ ;  /* 0x00000010190e7819 */ /* 0x000fe200000006ff */
[C---:B------:R-:W-:Y:S01]  /*c7d0*/  IMAD.U32 R35, R27.reuse, 0x10000, RZ ;  /* 0x000100001b237824 */ /* 0x040fe200078e00ff */
[----:B------:R-:W-:Y:S01]  /*c7e0*/  LOP3.LUT R27, R27, 0xffff0000, RZ, 0xc0, !PT ;  /* 0xffff00001b1b7812 */ /* 0x000fe200078ec0ff */
[C---:B------:R-:W-:Y:S01]  /*c7f0*/  IMAD.U32 R41, R31.reuse, 0x10000, RZ ;  /* 0x000100001f297824 */ /* 0x040fe200078e00ff */
[----:B------:R-:W-:Y:S01]  /*c800*/  LOP3.LUT R31, R31, 0xffff0000, RZ, 0xc0, !PT ;  /* 0xffff00001f1f7812 */ /* 0x000fe200078ec0ff */
[----:B------:R-:W-:-:S02]  /*c810*/  FMUL.FTZ R37, R32, R37 ;  /* 0x0000002520257220 */ /* 0x000fc40000410000 */
[-C--:B------:R-:W-:Y:S02]  /*c820*/  FFMA.FTZ R45, R32, R33.reuse, -R45 ;  /* 0x00000021202d7223 */ /* 0x080fe4000001082d */
[----:B------:R-:W-:Y:S02]  /*c830*/  FMUL.FTZ R32, R35, R8 ;  /* 0x0000000823207220 */ /* 0x000fe40000410000 */
[C---:B------:R-:W-:Y:S01]  /*c840*/  IMAD.U32 R10, R11.reuse, 0x10000, RZ ;  /* 0x000100000b0a7824 */ /* 0x040fe200078e00ff */
[----:B------:R-:W-:Y:S01]  /*c850*/  LOP3.LUT R11, R11, 0xffff0000, RZ, 0xc0, !PT ;  /* 0xffff00000b0b7812 */ /* 0x000fe200078ec0ff */
[----:B------:R-:W-:Y:S02]  /*c860*/  FFMA.FTZ R39, R30, R34, R39 ;  /* 0x000000221e277223 */ /* 0x000fe40000010027 */
[----:B------:R-:W-:Y:S02]  /*c870*/  FMUL.FTZ R8, R41, R8 ;  /* 0x0000000829087220 */ /* 0x000fe40000410000 */
[C---:B------:R-:W-:Y:S01]  /*c880*/  IMAD.U32 R30, R29.reuse, 0x10000, RZ ;  /* 0x000100001d1e7824 */ /* 0x040fe200078e00ff */
[----:B------:R-:W-:Y:S01]  /*c890*/  LOP3.LUT R29, R29, 0xffff0000, RZ, 0xc0, !PT ;  /* 0xffff00001d1d7812 */ /* 0x000fe200078ec0ff */
[----:B------:R-:W-:-:S02]  /*c8a0*/  FFMA.FTZ R28, R28, R33, R37 ;  /* 0x000000211c1c7223 */ /* 0x000fc40000010025 */
[----:B------:R-:W-:Y:S02]  /*c8b0*/  FMUL.FTZ R33, R14, R10 ;  /* 0x0000000a0e217220 */ /* 0x000fe40000410000 */
[----:B------:R-:W-:Y:S01]  /*c8c0*/  FFMA.FTZ R35, R35, R12, R8 ;  /* 0x0000000c23237223 */ /* 0x000fe20000010008 */
[----:B------:R-:W-:Y:S01]  /*c8d0*/  LOP3.LUT R8, R25, 0xffff0000, RZ, 0xc0, !PT ;  /* 0xffff000019087812 */ /* 0x000fe200078ec0ff */
[C---:B------:R-:W-:Y:S02]  /*c8e0*/  FMUL.FTZ R10, R30.reuse, R10 ;  /* 0x0000000a1e0a7220 */ /* 0x040fe40000410000 */
[-C--:B------:R-:W-:Y:S02]  /*c8f0*/  FFMA.FTZ R33, R30, R13.reuse, -R33 ;  /* 0x0000000d1e217223 */ /* 0x080fe40000010821 */
[----:B------:R-:W-:Y:S01]  /*c900*/  FFMA.FTZ R25, R14, R13, R10 ;  /* 0x0000000d0e197223 */ /* 0x000fe2000001000a */
[----:B------:R-:W-:Y:S01]  /*c910*/  F2FP.BF16.PACK_AB R10, R26, R15 ;  /* 0x0000000f1a0a723e */ /* 0x000fe200000010ff */
[----:B------:R-:W-:Y:S01]  /*c920*/  FMUL.FTZ R13, R27, R43 ;  /* 0x0000002b1b0d7220 */ /* 0x000fe20000410000 */
[----:B------:R-:W-:Y:S01]  /*c930*/  F2FP.BF16.PACK_AB R14, R42, R9 ;  /* 0x000000092a0e723e */ /* 0x000fe200000010ff */
[----:B------:R-:W-:-:S02]  /*c940*/  FMUL.FTZ R30, R8, R11 ;  /* 0x0000000b081e7220 */ /* 0x000fc40000410000 */
[----:B------:R-:W-:Y:S02]  /*c950*/  FMUL.FTZ R43, R31, R43 ;  /* 0x0000002b1f2b7220 */ /* 0x000fe40000410000 */
[----:B------:R-:W-:Y:S02]  /*c960*/  FMUL.FTZ R11, R29, R11 ;  /* 0x0000000b1d0b7220 */ /* 0x000fe40000410000 */
[----:B------:R-:W-:Y:S01]  /*c970*/  FFMA.FTZ R32, R41, R12, -R32 ;  /* 0x0000000c29207223 */ /* 0x000fe20000010820 */
[----:B------:R-:W-:Y:S01]  /*c980*/  F2FP.BF16.PACK_AB R12, R45, R38 ;  /* 0x000000262d0c723e */ /* 0x000fe200000010ff */
[----:B------:R-:W-:Y:S02]  /*c990*/  FFMA.FTZ R13, R31, R36, -R13 ;  /* 0x000000241f0d7223 */ /* 0x000fe4000001080d */
[----:B------:R-:W-:Y:S02]  /*c9a0*/  FFMA.FTZ R30, R29, R40, -R30 ;  /* 0x000000281d1e7223 */ /* 0x000fe4000001081e */
[----:B------:R-:W-:Y:S01]  /*c9b0*/  FFMA.FTZ R36, R27, R36, R43 ;  /* 0x000000241b247223 */ /* 0x000fe2000001002b */
[----:B------:R-:W-:Y:S01]  /*c9c0*/  F2FP.BF16.PACK_AB R13, R13, R32 ;  /* 0x000000200d0d723e */ /* 0x000fe200000010ff */
[----:B------:R-:W-:Y:S01]  /*c9d0*/  FFMA.FTZ R40, R8, R40, R11 ;  /* 0x0000002808287223 */ /* 0x000fe2000001000b */
[----:B------:R-:W-:-:S02]  /*c9e0*/  F2FP.BF16.PACK_AB R15, R30, R33 ;  /* 0x000000211e0f723e */ /* 0x000fc400000010ff */
[----:B------:R-:W-:Y:S02]  /*c9f0*/  F2FP.BF16.PACK_AB R8, R28, R39 ;  /* 0x000000271c08723e */ /* 0x000fe400000010ff */
[----:B------:R-:W-:Y:S01]  /*ca00*/  F2FP.BF16.PACK_AB R9, R36, R35 ;  /* 0x000000232409723e */ /* 0x000fe200000010ff */
[----:B------:R1:W-:Y:S01]  /*ca10*/  STS.128 [R24+0xc100], R12 ;  /* 0x00c1000c18007388 */ /* 0x0003e20000000c00 */
[----:B------:R-:W-:-:S05]  /*ca20*/  F2FP.BF16.PACK_AB R11, R40, R25 ;  /* 0x00000019280b723e */ /* 0x000fca00000010ff */
[----:B------:R1:W-:Y:S02]  /*ca30*/  STS.128 [R23+0xc100], R8 ;  /* 0x00c1000817007388 */ /* 0x0003e40000000c00 */
.L_x_105:
[----:B------:R-:W-:Y:S05]  /*ca40*/  BSYNC B2 ;  /* 0x0000000000027941 */ /* 0x000fea0003800000 */
.L_x_89:
[----:B-1----:R-:W-:Y:S01]  /*ca50*/  IMAD.SHL.U32 R10, R3, 0x40, RZ ;  /* 0x00000040030a7824 */ /* 0x002fe200078e00ff */
[----:B------:R-:W-:-:S04]  /*ca60*/  DEPBAR.LE SB0, 0x0 ;  /* 0x000080000000791a */ /* 0x000fc80000000000 */
[----:B------:R-:W-:Y:S01]  /*ca70*/  IMAD.SHL.U32 R15, R18, 0x8, RZ ;  /* 0x00000008120f7824 */ /* 0x000fe200078e00ff */
[----:B------:R-:W-:Y:S01]  /*ca80*/  LOP3.LUT R10, R10, 0x1c0, RZ, 0xc0, !PT ;  /* 0x000001c00a0a7812 */ /* 0x000fe200078ec0ff */
[----:B------:R-:W-:Y:S01]  /*ca90*/  IMAD R8, R20, c[0x0][0x208], RZ ;  /* 0x0000820014087a24 */ /* 0x000fe200078e02ff */
[----:B------:R-:W-:Y:S01]  /*caa0*/  SEL R9, RZ, 0x4, P5 ;  /* 0x00000004ff097807 */ /* 0x000fe20002800000 */
[C---:B------:R-:W-:Y:S01]  /*cab0*/  IMAD.WIDE.U32 R12, R17.reuse, c[0x0][0x208], RZ ;  /* 0x00008200110c7a25 */ /* 0x040fe200078e00ff */
[----:B------:R-:W-:Y:S02]  /*cac0*/  LOP3.LUT R15, R10, 0x8, R15, 0xf8, !PT ;  /* 0x000000080a0f7812 */ /* 0x000fe400078ef80f */
[----:B------:R-:W-:Y:S01]  /*cad0*/  SHF.R.U32.HI R10, RZ, 0x3, R10 ;  /* 0x00000003ff0a7819 */ /* 0x000fe2000001160a */
[----:B------:R-:W-:Y:S01]  /*cae0*/  IMAD R8, R17, c[0x0][0x20c], R8 ;  /* 0x0000830011087a24 */ /* 0x000fe200078e0208 */
[----:B------:R-:W-:Y:S01]  /*caf0*/  BAR.SYNC.DEFER_BLOCKING 0x0 ;  /* 0x0000000000007b1d */ /* 0x000fe20000010000 */
[----:B------:R-:W-:Y:S01]  /*cb00*/  LEA R11, P0, R12, R214, 0x6 ;  /* 0x000000d60c0b7211 */ /* 0x000fe200078030ff */
[----:B------:R-:W-:Y:S01]  /*cb10*/  IMAD R206, R21, 0x400, R2 ;  /* 0x0000040015ce7824 */ /* 0x000fe200078e0202 */
[----:B------:R-:W-:Y:S01]  /*cb20*/  LOP3.LUT R10, R15, R10, RZ, 0x3c, !PT ;  /* 0x0000000a0f0a7212 */ /* 0x000fe200078e3cff */
[----:B------:R-:W-:Y:S01]  /*cb30*/  IMAD.IADD R8, R13, 0x1, R8 ;  /* 0x000000010d087824 */ /* 0x000fe200078e0208 */
[----:B------:R-:W-:Y:S01]  /*cb40*/  SEL R13, RZ, 0x2, P4 ;  /* 0x00000002ff0d7807 */ /* 0x000fe20002000000 */
[----:B------:R-:W-:-:S02]  /*cb50*/  IMAD.SHL.U32 R206, R206, 0x2, RZ ;  /* 0x00000002cece7824 */ /* 0x000fc400078e00ff */
[----:B------:R-:W-:Y:S01]  /*cb60*/  IMAD R205, R19, 0x200, R10 ;  /* 0x0000020013cd7824 */ /* 0x000fe200078e020a */
[----:B------:R-:W-:Y:S01]  /*cb70*/  LEA.HI.X R8, R12, R209, R8, 0x6, P0 ;  /* 0x000000d10c087211 */ /* 0x000fe200000f3408 */
[----:B------:R-:W-:Y:S01]  /*cb80*/  IMAD R80, R17, -0x40, R83 ;  /* 0xffffffc011507824 */ /* 0x000fe200078e0253 */
[----:B------:R-:W-:Y:S01]  /*cb90*/  LEA R12, P0, R11, c[0x0][0x1f8], 0x1 ;  /* 0x00007e000b0c7a11 */ /* 0x000fe200078008ff */
[----:B------:R-:W-:Y:S01]  /*cba0*/  IMAD.SHL.U32 R205, R205, 0x2, RZ ;  /* 0x00000002cdcd7824 */ /* 0x000fe200078e00ff */
[----:B------:R-:W-:Y:S01]  /*cbb0*/  IADD3 R9, R9, R13, R22 ;  /* 0x0000000d09097210 */ /* 0x000fe20007ffe016 */
[----:B------:R-:W-:Y:S01]  /*cbc0*/  IMAD.MOV.U32 R15, RZ, RZ, c[0x0][0x208] ;  /* 0x00008200ff0f7624 */ /* 0x000fe200078e00ff */
[----:B------:R-:W-:Y:S01]  /*cbd0*/  LEA.HI.X R13, R11, c[0x0][0x1fc], R8, 0x1, P0 ;  /* 0x00007f000b0d7a11 */ /* 0x000fe200000f0c08 */
[----:B------:R-:W-:Y:S01]  /*cbe0*/  IMAD.MOV.U32 R11, RZ, RZ, c[0x0][0x20c] ;  /* 0x00008300ff0b7624 */ /* 0x000fe200078e00ff */
[----:B------:R-:W-:Y:S01]  /*cbf0*/  LOP3.LUT P0, RZ, R3, 0x2, RZ, 0xc0, !PT ;  /* 0x0000000203ff7812 */ /* 0x000fe2000780c0ff */
[--C-:B------:R-:W-:Y:S01]  /*cc00*/  IMAD R202, R0, 0x2, R206.reuse ;  /* 0x0000000200ca7824 */ /* 0x100fe200078e02ce */
[C---:B------:R-:W-:Y:S01]  /*cc10*/  IADD3 R8, R205.reuse, 0x6100, RZ ;  /* 0x00006100cd087810 */ /* 0x040fe20007ffe0ff */
[----:B------:R-:W-:Y:S01]  /*cc20*/  IMAD.SHL.U32 R213, R16, 0x2, RZ ;  /* 0x0000000210d57824 */ /* 0x000fe200078e00ff */
[----:B------:R-:W-:Y:S01]  /*cc30*/  IADD3 R204, R205, 0x6120, RZ ;  /* 0x00006120cdcc7810 */ /* 0x000fe20007ffe0ff */
[----:B------:R-:W-:Y:S01]  /*cc40*/  IMAD R201, R5, 0x2, R206 ;  /* 0x0000000205c97824 */ /* 0x000fe200078e02ce */
[----:B------:R-:W-:Y:S01]  /*cc50*/  LOP3.LUT P1, RZ, R9, 0x2, RZ, 0xc0, !PT ;  /* 0x0000000209ff7812 */ /* 0x000fe2000782c0ff */
[----:B------:R-:W-:Y:S01]  /*cc60*/  LDSM.16.M88.4 R48, [R206+0xc100] ;  /* 0x00c10000ce30783b */ /* 0x000fe20000000200 */
[----:B------:R-:W-:Y:S01]  /*cc70*/  LEA R24, P2, R15, R12, 0x6 ;  /* 0x0000000c0f187211 */ /* 0x000fe200078430ff */
[----:B------:R-:W-:-:S02]  /*cc80*/  IMAD R199, R5, 0x2, R202 ;  /* 0x0000000205c77824 */ /* 0x000fc400078e02ca */
[----:B------:R-:W1:Y:S01]  /*cc90*/  LDSM.16.M88.4 R20, [R205+0x6100] ;  /* 0x00610000cd14783b */ /* 0x000e620000000200 */
[----:B------:R-:W-:Y:S01]  /*cca0*/  LEA.HI.X R25, R15, R13, R11, 0x6, P2 ;  /* 0x0000000d0f197211 */ /* 0x000fe200010f340b */
[----:B------:R-:W-:Y:S01]  /*ccb0*/  IMAD.SHL.U32 R203, R2, 0x2, RZ ;  /* 0x0000000202cb7824 */ /* 0x000fe200078e00ff */
[----:B------:R-:W-:Y:S01]  /*ccc0*/  @P0 IADD3 R204, R8, -0x20, RZ ;  /* 0xffffffe008cc0810 */ /* 0x000fe20007ffe0ff */
[----:B------:R-:W-:Y:S01]  /*ccd0*/  IMAD.IADD R8, R80, 0x1, -R18 ;  /* 0x0000000150087824 */ /* 0x000fe200078e0a12 */
[----:B------:R-:W-:Y:S01]  /*cce0*/  LOP3.LUT P0, RZ, R9, 0x4, RZ, 0xc0, !PT ;  /* 0x0000000409ff7812 */ /* 0x000fe2000780c0ff */
[----:B------:R-:W-:Y:S01]  /*ccf0*/  LDSM.16.M88.4 R36, [R202+0xc100] ;  /* 0x00c10000ca24783b */ /* 0x000fe20000000200 */
[C-C-:B------:R-:W-:Y:S02]  /*cd00*/  IMAD R197, R5.reuse, 0x2, R203.reuse ;  /* 0x0000000205c57824 */ /* 0x140fe400078e02cb */
[C---:B------:R-:W-:Y:S01]  /*cd10*/  ISETP.LT.OR P4, PT, R8.reuse, 0x1, P6 ;  /* 0x000000010800780c */ /* 0x040fe20003781670 */
[----:B------:R-:W-:Y:S01]  /*cd20*/  LDSM.16.M88.4 R76, [R204] ;  /* 0x00000000cc4c783b */ /* 0x000fe20000000200 */
[----:B------:R-:W-:Y:S01]  /*cd30*/  ISETP.LT.OR P3, PT, R8, 0x1, !P1 ;  /* 0x000000010800780c */ /* 0x000fe20004f61670 */
[----:B------:R-:W-:Y:S01]  /*cd40*/  IMAD R198, R0, 0x2, R203 ;  /* 0x0000000200c67824 */ /* 0x000fe200078e02cb */
[C---:B------:R-:W-:Y:S01]  /*cd50*/  ISETP.LT.OR P2, PT, R8.reuse, 0x1, !P0 ;  /* 0x000000010800780c */ /* 0x040fe20004741670 */
[----:B------:R-:W2:Y:S01]  /*cd60*/  LDSM.16.M88.4 R44, [R205+0x6900] ;  /* 0x00690000cd2c783b */ /* 0x000ea20000000200 */
[C---:B------:R-:W-:Y:S01]  /*cd70*/  ISETP.LT.OR P1, PT, R8.reuse, 0x21, !P1 ;  /* 0x000000210800780c */ /* 0x040fe20004f21670 */
[----:B------:R-:W-:Y:S01]  /*cd80*/  IMAD R196, R5, 0x2, R198 ;  /* 0x0000000205c47824 */ /* 0x000fe200078e02c6 */
[----:B------:R-:W-:Y:S01]  /*cd90*/  ISETP.LT.OR P0, PT, R8, 0x21, !P0 ;  /* 0x000000210800780c */ /* 0x000fe20004701670 */
[----:B------:R-:W3:Y:S04]  /*cda0*/  LDSM.16.M88.4 R60, [R205+0x7100] ;  /* 0x00710000cd3c783b */ /* 0x000ee80000000200 */
[----:B------:R-:W4:Y:S04]  /*cdb0*/  LDSM.16.M88.4 R68, [R205+0x7900] ;  /* 0x00790000cd44783b */ /* 0x000f280000000200 */
[----:B------:R-:W-:Y:S04]  /*cdc0*/  LDSM.16.M88.4 R16, [R204+0x800] ;  /* 0x00080000cc10783b */ /* 0x000fe80000000200 */
[----:B------:R-:W-:Y:S04]  /*cdd0*/  LDSM.16.M88.4 R28, [R204+0x1000] ;  /* 0x00100000cc1c783b */ /* 0x000fe80000000200 */
[----:B------:R-:W-:Y:S04]  /*cde0*/  LDSM.16.M88.4 R52, [R204+0x1800] ;  /* 0x00180000cc34783b */ /* 0x000fe80000000200 */
[----:B------:R-:W-:Y:S01]  /*cdf0*/  @!PT LDS RZ, [RZ] ;  /* 0x00000000fffff984 */ /* 0x000fe20000000800 */
[----:B------:R-:W-:Y:S01]  /*ce00*/  @!PT LDS RZ, [RZ] ;  /* 0x00000000fffff984 */ /* 0x000fe20000000800 */
[----:B------:R-:W-:Y:S01]  /*ce10*/  @!PT LDS RZ, [RZ] ;  /* 0x00000000fffff984 */ /* 0x000fe20000000800 */
[----:B------:R2:W-:Y:S04]  /*ce20*/  LDGSTS.E.BYPASS.LTC128B.128 [R213+0x100], [R12.64], !P4 ;  /* 0x001000000cd57fae */ /* 0x0005e8000e101d46 */
[----:B------:R3:W-:Y:S01]  /*ce30*/  LDGSTS.E.BYPASS.LTC128B.128 [R213+0x2100], [R12.64+0x80], !P3 ;  /* 0x021000800cd57fae */ /* 0x0007e2000d901d46 */
[----:B------:R-:W-:Y:S01]  /*ce40*/  LOP3.LUT P3, RZ, R3, 0x4, RZ, 0xc0, !PT ;  /* 0x0000000403ff7812 */ /* 0x000fe2000786c0ff */
[----:B------:R-:W-:-:S02]  /*ce50*/  IMAD.MOV.U32 R3, RZ, RZ, 0x40 ;  /* 0x00000040ff037424 */ /* 0x000fc400078e00ff */
[----:B------:R3:W-:Y:S01]  /*ce60*/  LDGSTS.E.BYPASS.LTC128B.128 [R213+0x4100], [R12.64+0x100], !P2 ;  /* 0x041001000cd57fae */ /* 0x0007e2000d101d46 */
[----:B------:R-:W-:Y:S02]  /*ce70*/  ISETP.LT.OR P2, PT, R8, 0x21, P6 ;  /* 0x000000210800780c */ /* 0x000fe40003741670 */
[----:B------:R-:W-:Y:S01]  /*ce80*/  SEL R3, R3, 0xffffffc0, !P3 ;  /* 0xffffffc003037807 */ /* 0x000fe20005800000 */
[----:B-1----:R-:W-:Y:S04]  /*ce90*/  HMMA.16816.F32.BF16 R8, R48, R20, RZ ;  /* 0x000000143008723c */ /* 0x002fe800000418ff */
[----:B------:R-:W-:Y:S02]  /*cea0*/  IMAD.IADD R200, R205, 0x1, R3 ;  /* 0x00000001cdc87824 */ /* 0x000fe400078e0203 */
[----:B------:R-:W-:-:S02]  /*ceb0*/  IMAD.IADD R192, R3, 0x1, R204 ;  /* 0x0000000103c07824 */ /* 0x000fc400078e02cc */
[C---:B------:R-:W-:Y:S02]  /*cec0*/  HMMA.16816.F32.BF16 R20, R48.reuse, R22, RZ ;  /* 0x000000163014723c */ /* 0x040fe400000418ff */
[----:B------:R1:W-:Y:S04]  /*ced0*/  LDGSTS.E.BYPASS.LTC128B.128 [R213+0x1100], [R24.64], !P2 ;  /* 0x0110000018d57fae */ /* 0x0003e8000d101d46 */
[----:B------:R1:W-:Y:S02]  /*cee0*/  LDGSTS.E.BYPASS.LTC128B.128 [R213+0x3100], [R24.64+0x80], !P1 ;  /* 0x0310008018d57fae */ /* 0x0003e4000c901d46 */
[----:B--2---:R-:W-:Y:S02]  /*cef0*/  HMMA.16816.F32.BF16 R32, R48, R44, RZ ;  /* 0x0000002c3020723c */ /* 0x004fe400000418ff */
[----:B------:R1:W-:Y:S04]  /*cf00*/  LDGSTS.E.BYPASS.LTC128B.128 [R213+0x5100], [R24.64+0x100], !P0 ;  /* 0x0510010018d57fae */ /* 0x0003e8000c101d46 */
[----:B------:R-:W-:Y:S02]  /*cf10*/  LDSM.16.M88.4 R88, [R201+0xc100] ;  /* 0x00c10000c958783b */ /* 0x000fe40000000200 */
[----:B------:R-:W-:Y:S02]  /*cf20*/  HMMA.16816.F32.BF16 R8, R36, R76, R8 ;  /* 0x0000004c2408723c */ /* 0x000fe40000041808 */
[----:B------:R-:W2:Y:S04]  /*cf30*/  LDSM.16.M88.4 R72, [R200+0x6100] ;  /* 0x00610000c848783b */ /* 0x000ea80000000200 */
[----:B------:R-:W-:Y:S02]  /*cf40*/  LDSM.16.M88.4 R40, [R199+0xc100] ;  /* 0x00c10000c728783b */ /* 0x000fe40000000200 */
[----:B---3--:R-:W-:Y:S02]  /*cf50*/  HMMA.16816.F32.BF16 R64, R48, R60, RZ ;  /* 0x0000003c3040723c */ /* 0x008fe400000418ff */
[----:B------:R-:W3:Y:S04]  /*cf60*/  LDSM.16.M88.4 R96, [R192] ;  /* 0x00000000c060783b */ /* 0x000ee80000000200 */
[----:B------:R-:W3:Y:S02]  /*cf70*/  LDSM.16.M88.4 R12, [R200+0x6900] ;  /* 0x00690000c80c783b */ /* 0x000ee40000000200 */
[----:B------:R-:W-:Y:S02]  /*cf80*/  HMMA.16816.F32.BF16 R20, R36, R78, R20 ;  /* 0x0000004e2414723c */ /* 0x000fe40000041814 */
[----:B------:R-:W-:Y:S04]  /*cf90*/  LDSM.16.M88.4 R76, [R205+0x8100] ;  /* 0x00810000cd4c783b */ /* 0x000fe80000000200 */
[----:B-1----:R-:W1:Y:S02]  /*cfa0*/  LDSM.16.M88.4 R24, [R200+0x7100] ;  /* 0x00710000c818783b */ /* 0x002e640000000200 */
[C---:B------:R-:W-:Y:S02]  /*cfb0*/  HMMA.16816.F32.BF16 R44, R48.reuse, R46, RZ ;  /* 0x0000002e302c723c */ /* 0x040fe400000418ff */
[----:B------:R-:W-:Y:S04]  /*cfc0*/  LDSM.16.M88.4 R92, [R200+0x7900] ;  /* 0x00790000c85c783b */ /* 0x000fe80000000200 */
[----:B------:R-:W-:Y:S02]  /*cfd0*/  LDSM.16.M88.4 R104, [R205+0xa900] ;  /* 0x00a90000cd68783b */ /* 0x000fe40000000200 */
[C---:B------:R-:W-:Y:S02]  /*cfe0*/  HMMA.16816.F32.BF16 R60, R48.reuse, R62, RZ ;  /* 0x0000003e303c723c */ /* 0x040fe400000418ff */
[----:B------:R-:W-:Y:S04]  /*cff0*/  LDSM.16.M88.4 R100, [R200+0xa100] ;  /* 0x00a10000c864783b */ /* 0x000fe80000000200 */
[----:B------:R-:W0:Y:S02]  /*d000*/  LDGDEPBAR ;  /* 0x00000000000079af */ /* 0x000e240000000000 */
[----:B----4-:R-:W-:Y:S08]  /*d010*/  HMMA.16816.F32.BF16 R56, R48, R68, RZ ;  /* 0x000000443038723c */ /* 0x010ff000000418ff */
[----:B--2---:R-:W-:Y:S08]  /*d020*/  HMMA.16816.F32.BF16 R8, R88, R72, R8 ;  /* 0x000000485808723c */ /* 0x004ff00000041808 */
[----:B------:R-:W-:Y:S01]  /*d030*/  HMMA.16816.F32.BF16 R48, R48, R70, RZ ;  /* 0x000000463030723c */ /* 0x000fe200000418ff */
[----:B------:R-:W-:Y:S07]  /*d040*/  LDSM.16.M88.4 R68, [R192+0x1000] ;  /* 0x00100000c044783b */ /* 0x000fee0000000200 */
[----:B------:R-:W-:Y:S01]  /*d050*/  HMMA.16816.F32.BF16 R20, R88, R74, R20 ;  /* 0x0000004a5814723c */ /* 0x000fe20000041814 */
[----:B------:R-:W-:Y:S07]  /*d060*/  LDSM.16.M88.4 R72, [R192+0x1800] ;  /* 0x00180000c048783b */ /* 0x000fee0000000200 */
[C---:B------:R-:W-:Y:S08]  /*d070*/  HMMA.16816.F32.BF16 R32, R36.reuse, R16, R32 ;  /* 0x000000102420723c */ /* 0x040ff00000041820 */
[C---:B------:R-:W-:Y:S01]  /*d080*/  HMMA.16816.F32.BF16 R44, R36.reuse, R18, R44 ;  /* 0x00000012242c723c */ /* 0x040fe2000004182c */
[----:B------:R-:W-:Y:S07]  /*d090*/  LDSM.16.M88.4 R16, [R192+0x800] ;  /* 0x00080000c010783b */ /* 0x000fee0000000200 */
[C---:B------:R-:W-:Y:S08]  /*d0a0*/  HMMA.16816.F32.BF16 R64, R36.reuse, R28, R64 ;  /* 0x0000001c2440723c */ /* 0x040ff00000041840 */
[----:B------:R-:W-:Y:S01]  /*d0b0*/  HMMA.16816.F32.BF16 R60, R36, R30, R60 ;  /* 0x0000001e243c723c */ /* 0x000fe2000004183c */
[----:B------:R-:W2:Y:S07]  /*d0c0*/  LDSM.16.M88.4 R28, [R206+0x10100] ;  /* 0x01010000ce1c783b */ /* 0x000eae0000000200 */
[----:B---3--:R-:W-:Y:S08]  /*d0d0*/  HMMA.16816.F32.BF16 R8, R40, R96, R8 ;  /* 0x000000602808723c */ /* 0x008ff00000041808 */
[C---:B------:R-:W-:Y:S08]  /*d0e0*/  HMMA.16816.F32.BF16 R56, R36.reuse, R52, R56 ;  /* 0x000000342438723c */ /* 0x040ff00000041838 */
[----:B------:R-:W-:Y:S01]  /*d0f0*/  HMMA.16816.F32.BF16 R36, R36, R54, R48 ;  /* 0x000000362424723c */ /* 0x000fe20000041830 */
[----:B------:R-:W-:Y:S04]  /*d100*/  LDSM.16.M88.4 R52, [R204+0x2000] ;  /* 0x00200000cc34783b */ /* 0x000fe80000000200 */
[----:B------:R-:W-:Y:S03]  /*d110*/  LDSM.16.M88.4 R48, [R205+0x9100] ;  /* 0x00910000cd30783b */ /* 0x000fe60000000200 */
[----:B------:R-:W-:Y:S01]  /*d120*/  HMMA.16816.F32.BF16 R20, R40, R98, R20 ;  /* 0x000000622814723c */ /* 0x000fe20000041814 */
[----:B------:R-:W-:Y:S07]  /*d130*/  LDSM.16.M88.4 R96, [R200+0x9900] ;  /* 0x00990000c860783b */ /* 0x000fee0000000200 */
[C---:B------:R-:W-:Y:S08]  /*d140*/  HMMA.16816.F32.BF16 R32, R88.reuse, R12, R32 ;  /* 0x0000000c5820723c */ /* 0x040ff00000041820 */
[C---:B------:R-:W-:Y:S01]  /*d150*/  HMMA.16816.F32.BF16 R44, R88.reuse, R14, R44 ;  /* 0x0000000e582c723c */ /* 0x040fe2000004182c */
[----:B------:R-:W-:Y:S07]  /*d160*/  LDSM.16.M88.4 R12, [R205+0x8900] ;  /* 0x00890000cd0c783b */ /* 0x000fee0000000200 */
[C---:B-1----:R-:W-:Y:S08]  /*d170*/  HMMA.16816.F32.BF16 R64, R88.reuse, R24, R64 ;  /* 0x000000185840723c */ /* 0x042ff00000041840 */
[----:B------:R-:W-:Y:S01]  /*d180*/  HMMA.16816.F32.BF16 R60, R88, R26, R60 ;  /* 0x0000001a583c723c */ /* 0x000fe2000004183c */
[----:B------:R-:W1:Y:S07]  /*d190*/  LDSM.16.M88.4 R24, [R202+0x10100] ;  /* 0x01010000ca18783b */ /* 0x000e6e0000000200 */
[----:B--2---:R-:W-:Y:S08]  /*d1a0*/  HMMA.16816.F32.BF16 R8, R28, R76, R8 ;  /* 0x0000004c1c08723c */ /* 0x004ff00000041808 */
        /* <DEDUP_REMOVED lines=12> */
[----:B-1----:R-:W-:Y:S08]  /*d270*/  HMMA.16816.F32.BF16 R8, R24, R52, R8 ;  /* 0x000000341808723c */ /* 0x002ff00000041808 */
        /* <DEDUP_REMOVED lines=11> */
[----:B------:R-:W1:Y:S07]  /*d330*/  LDSM.16.M88.4 R48, [R192+0x2000] ;  /* 0x00200000c030783b */ /* 0x000e6e0000000200 */
[----:B--2---:R-:W-:Y:S08]  /*d340*/  HMMA.16816.F32.BF16 R8, R92, R68, R8 ;  /* 0x000000445c08723c */ /* 0x004ff00000041808 */
[C---:B------:R-:W-:Y:S08]  /*d350*/  HMMA.16816.F32.BF16 R56, R28.reuse, R36, R56 ;  /* 0x000000241c38723c */ /* 0x040ff00000041838 */
[----:B------:R-:W-:Y:S01]  /*d360*/  HMMA.16816.F32.BF16 R88, R28, R38, R88 ;  /* 0x000000261c58723c */ /* 0x000fe20000041858 */
[----:B------:R-:W2:Y:S04]  /*d370*/  LDSM.16.M88.4 R36, [R200+0x8900] ;  /* 0x00890000c824783b */ /* 0x000ea80000000200 */
[----:B------:R-:W-:Y:S03]  /*d380*/  LDSM.16.M88.4 R28, [R200+0x9100] ;  /* 0x00910000c81c783b */ /* 0x000fe60000000200 */
[----:B------:R-:W-:Y:S01]  /*d390*/  HMMA.16816.F32.BF16 R20, R92, R70, R20 ;  /* 0x000000465c14723c */ /* 0x000fe20000041814 */
[----:B------:R-:W-:Y:S07]  /*d3a0*/  LDSM.16.M88.4 R68, [R192+0x3800] ;  /* 0x00380000c044783b */ /* 0x000fee0000000200 */
[C---:B------:R-:W-:Y:S08]  /*d3b0*/  HMMA.16816.F32.BF16 R32, R24.reuse, R16, R32 ;  /* 0x000000101820723c */ /* 0x040ff00000041820 */
[----:B------:R-:W-:Y:S01]  /*d3c0*/  HMMA.16816.F32.BF16 R44, R24, R18, R44 ;  /* 0x00000012182c723c */ /* 0x000fe2000004182c */
[----:B------:R-:W3:Y:S07]  /*d3d0*/  LDSM.16.M88.4 R16, [R205+0xa100] ;  /* 0x00a10000cd10783b */ /* 0x000eee0000000200 */
[----:B-1----:R-:W-:Y:S08]  /*d3e0*/  HMMA.16816.F32.BF16 R8, R76, R48, R8 ;  /* 0x000000304c08723c */ /* 0x002ff00000041808 */
[C---:B------:R-:W-:Y:S08]  /*d3f0*/  HMMA.16816.F32.BF16 R64, R24.reuse, R12, R64 ;  /* 0x0000000c1840723c */ /* 0x040ff00000041840 */
[----:B------:R-:W-:Y:S01]  /*d400*/  HMMA.16816.F32.BF16 R60, R24, R14, R60 ;  /* 0x0000000e183c723c */ /* 0x000fe2000004183c */
[----:B------:R-:W1:Y:S07]  /*d410*/  LDSM.16.M88.4 R12, [R192+0x2800] ;  /* 0x00280000c00c783b */ /* 0x000e6e0000000200 */
[----:B------:R-:W-:Y:S01]  /*d420*/  HMMA.16816.F32.BF16 R20, R76, R50, R20 ;  /* 0x000000324c14723c */ /* 0x000fe20000041814 */
[----:B------:R-:W-:Y:S07]  /*d430*/  LDSM.16.M88.4 R48, [R205+0xb100] ;  /* 0x00b10000cd30783b */ /* 0x000fee0000000200 */
[C---:B------:R-:W-:Y:S08]  /*d440*/  HMMA.16816.F32.BF16 R56, R24.reuse, R40, R56 ;  /* 0x000000281838723c */ /* 0x040ff00000041838 */
[----:B------:R-:W-:Y:S01]  /*d450*/  HMMA.16816.F32.BF16 R88, R24, R42, R88 ;  /* 0x0000002a1858723c */ /* 0x000fe20000041858 */
[----:B------:R-:W-:Y:S04]  /*d460*/  LDSM.16.M88.4 R40, [R202+0x14100] ;  /* 0x01410000ca28783b */ /* 0x000fe80000000200 */
[----:B------:R-:W4:Y:S03]  /*d470*/  LDSM.16.M88.4 R24, [R204+0x4000] ;  /* 0x00400000cc18783b */ /* 0x000f260000000200 */
[C---:B--2---:R-:W-:Y:S08]  /*d480*/  HMMA.16816.F32.BF16 R32, R92.reuse, R36, R32 ;  /* 0x000000245c20723c */ /* 0x044ff00000041820 */
[----:B------:R-:W-:Y:S01]  /*d490*/  HMMA.16816.F32.BF16 R44, R92, R38, R44 ;  /* 0x000000265c2c723c */ /* 0x000fe2000004182c */
[----:B------:R-:W-:Y:S07]  /*d4a0*/  LDSM.16.M88.4 R36, [R204+0x4800] ;  /* 0x00480000cc24783b */ /* 0x000fee0000000200 */
[C---:B---3--:R-:W-:Y:S08]  /*d4b0*/  HMMA.16816.F32.BF16 R8, R52.reuse, R16, R8 ;  /* 0x000000103408723c */ /* 0x048ff00000041808 */
[----:B------:R-:W-:Y:S01]  /*d4c0*/  HMMA.16816.F32.BF16 R20, R52, R18, R20 ;  /* 0x000000123414723c */ /* 0x000fe20000041814 */
[----:B------:R-:W-:Y:S07]  /*d4d0*/  LDSM.16.M88.4 R16, [R199+0x14100] ;  /* 0x01410000c710783b */ /* 0x000fee0000000200 */
[C---:B------:R-:W-:Y:S08]  /*d4e0*/  HMMA.16816.F32.BF16 R64, R92.reuse, R28, R64 ;  /* 0x0000001c5c40723c */ /* 0x040ff00000041840 */
[----:B------:R-:W-:Y:S01]  /*d4f0*/  HMMA.16816.F32.BF16 R60, R92, R30, R60 ;  /* 0x0000001e5c3c723c */ /* 0x000fe2000004183c */
[----:B------:R-:W2:Y:S07]  /*d500*/  LDSM.16.M88.4 R28, [R201+0x14100] ;  /* 0x01410000c91c783b */ /* 0x000eae0000000200 */
[----:B-1----:R-:W-:Y:S08]  /*d510*/  HMMA.16816.F32.BF16 R32, R76, R12, R32 ;  /* 0x0000000c4c20723c */ /* 0x002ff00000041820 */
[----:B----4-:R-:W-:Y:S08]  /*d520*/  HMMA.16816.F32.BF16 R8, R40, R24, R8 ;  /* 0x000000182808723c */ /* 0x010ff00000041808 */
[----:B------:R-:W-:Y:S01]  /*d530*/  HMMA.16816.F32.BF16 R44, R76, R14, R44 ;  /* 0x0000000e4c2c723c */ /* 0x000fe2000004182c */
[----:B------:R-:W1:Y:S07]  /*d540*/  LDSM.16.M88.4 R12, [R192+0x4000] ;  /* 0x00400000c00c783b */ /* 0x000e6e0000000200 */
[----:B------:R-:W-:Y:S01]  /*d550*/  HMMA.16816.F32.BF16 R20, R40, R26, R20 ;  /* 0x0000001a2814723c */ /* 0x000fe20000041814 */
[----:B------:R-:W3:Y:S07]  /*d560*/  LDSM.16.M88.4 R24, [R200+0xa900] ;  /* 0x00a90000c818783b */ /* 0x000eee0000000200 */
[----:B------:R-:W-:Y:S08]  /*d570*/  HMMA.16816.F32.BF16 R32, R52, R104, R32 ;  /* 0x000000683420723c */ /* 0x000ff00000041820 */
[----:B------:R-:W-:Y:S08]  /*d580*/  HMMA.16816.F32.BF16 R64, R76, R72, R64 ;  /* 0x000000484c40723c */ /* 0x000ff00000041840 */
[----:B--2---:R-:W-:Y:S08]  /*d590*/  HMMA.16816.F32.BF16 R8, R28, R100, R8 ;  /* 0x000000641c08723c */ /* 0x004ff00000041808 */
[----:B------:R-:W-:Y:S08]  /*d5a0*/  HMMA.16816.F32.BF16 R44, R52, R106, R44 ;  /* 0x0000006a342c723c */ /* 0x000ff0000004182c */
[----:B------:R-:W-:Y:S08]  /*d5b0*/  HMMA.16816.F32.BF16 R56, R92, R96, R56 ;  /* 0x000000605c38723c */ /* 0x000ff00000041838 */
[----:B------:R-:W-:Y:S01]  /*d5c0*/  HMMA.16816.F32.BF16 R60, R76, R74, R60 ;  /* 0x0000004a4c3c723c */ /* 0x000fe2000004183c */
[----:B------:R-:W2:Y:S07]  /*d5d0*/  LDSM.16.M88.4 R72, [R204+0x5000] ;  /* 0x00500000cc48783b */ /* 0x000eae0000000200 */
[----:B------:R-:W-:Y:S08]  /*d5e0*/  HMMA.16816.F32.BF16 R20, R28, R102, R20 ;  /* 0x000000661c14723c */ /* 0x000ff00000041814 */
[----:B------:R-:W-:Y:S08]  /*d5f0*/  HMMA.16816.F32.BF16 R88, R92, R98, R88 ;  /* 0x000000625c58723c */ /* 0x000ff00000041858 */
[----:B------:R-:W-:Y:S08]  /*d600*/  HMMA.16816.F32.BF16 R32, R40, R36, R32 ;  /* 0x000000242820723c */ /* 0x000ff00000041820 */
[----:B------:R-:W-:Y:S08]  /*d610*/  HMMA.16816.F32.BF16 R64, R52, R48, R64 ;  /* 0x000000303440723c */ /* 0x000ff00000041840 */
[----:B-1----:R-:W-:Y:S08]  /*d620*/  HMMA.16816.F32.BF16 R8, R16, R12, R8 ;  /* 0x0000000c1008723c */ /* 0x002ff00000041808 */
[----:B------:R-:W-:Y:S01]  /*d630*/  HMMA.16816.F32.BF16 R44, R40, R38, R44 ;  /* 0x00000026282c723c */ /* 0x000fe2000004182c */
[----:B------:R-:W1:Y:S07]  /*d640*/  LDSM.16.M88.4 R36, [R205+0xb900] ;  /* 0x00b90000cd24783b */ /* 0x000e6e0000000200 */
[----:B------:R-:W-:Y:S01]  /*d650*/  HMMA.16816.F32.BF16 R92, R76, R68, R56 ;  /* 0x000000444c5c723c */ /* 0x000fe20000041838 */
[----:B------:R-:W4:Y:S07]  /*d660*/  LDSM.16.M88.4 R56, [R192+0x4800] ;  /* 0x00480000c038783b */ /* 0x000f2e0000000200 */
[----:B------:R-:W-:Y:S01]  /*d670*/  HMMA.16816.F32.BF16 R20, R16, R14, R20 ;  /* 0x0000000e1014723c */ /* 0x000fe20000041814 */
[----:B------:R-:W4:Y:S01]  /*d680*/  LDSM.16.M88.4 R12, [R200+0xb100] ;  /* 0x00b10000c80c783b */ /* 0x000f220000000200 */
[----:B------:R-:W-:-:S02]  /*d690*/  FMUL.FTZ R3, R8, c[0x0][0x320] ;  /* 0x0000c80008037a20 */ /* 0x000fc40000410000 */
[----:B------:R-:W-:Y:S02]  /*d6a0*/  FMUL.FTZ R48, R9, c[0x0][0x320] ;  /* 0x0000c80009307a20 */ /* 0x000fe40000410000 */
[----:B------:R-:W-:Y:S02]  /*d6b0*/  FMUL.FTZ R49, R10, c[0x0][0x320] ;  /* 0x0000c8000a317a20 */ /* 0x000fe40000410000 */
[----:B------:R-:W-:Y:S01]  /*d6c0*/  HMMA.16816.F32.BF16 R88, R76, R70, R88 ;  /* 0x000000464c58723c */ /* 0x000fe20000041858 */
[----:B------:R-:W-:Y:S01]  /*d6d0*/  FMUL.FTZ R68, R11, c[0x0][0x320] ;  /* 0x0000c8000b447a20 */ /* 0x000fe20000410000 */
[----:B------:R-:W1:Y:S01]  /*d6e0*/  MUFU.TANH R3, R3 ;  /* 0x0000000300037308 */ /* 0x000e620000002400 */
[----:B------:R-:W4:Y:S05]  /*d6f0*/  LDSM.16.M88.4 R8, [R204+0x5800] ;  /* 0x00580000cc08783b */ /* 0x000f2a0000000200 */
[----:B---3--:R-:W-:Y:S02]  /*d700*/  HMMA.16816.F32.BF16 R32, R28, R24, R32 ;  /* 0x000000181c20723c */ /* 0x008fe40000041820 */
[----:B------:R-:W3:Y:S06]  /*d710*/  MUFU.TANH R48, R48 ;  /* 0x0000003000307308 */ /* 0x000eec0000002400 */
[----:B--2---:R-:W-:Y:S01]  /*d720*/  HMMA.16816.F32.BF16 R64, R40, R72, R64 ;  /* 0x000000482840723c */ /* 0x004fe20000041840 */
[----:B------:R-:W-:Y:S01]  /*d730*/  FMUL.FTZ R20, R20, c[0x0][0x320] ;  /* 0x0000c80014147a20 */ /* 0x000fe20000410000 */
[----:B------:R-:W2:Y:S01]  /*d740*/  MUFU.TANH R49, R49 ;  /* 0x0000003100317308 */ /* 0x000ea20000002400 */
[----:B------:R-:W-:-:S05]  /*d750*/  FMUL.FTZ R21, R21, c[0x0][0x320] ;  /* 0x0000c80015157a20 */ /* 0x000fca0000410000 */
[C---:B------:R-:W-:Y:S02]  /*d760*/  HMMA.16816.F32.BF16 R60, R52.reuse, R50, R60 ;  /* 0x00000032343c723c */ /* 0x040fe4000004183c */
[----:B------:R-:W-:Y:S06]  /*d770*/  MUFU.TANH R50, R21 ;  /* 0x0000001500327308 */ /* 0x000fec0000002400 */
[C---:B-1----:R-:W-:Y:S02]  /*d780*/  HMMA.16816.F32.BF16 R92, R52.reuse, R36, R92 ;  /* 0x00000024345c723c */ /* 0x042fe4000004185c */
[----:B------:R-:W-:Y:S05]  /*d790*/  MUFU.TANH R68, R68 ;  /* 0x0000004400447308 */ /* 0x000fea0000002400 */
[----:B------:R-:W-:Y:S01]  /*d7a0*/  FMUL.FTZ R36, R22, c[0x0][0x320] ;  /* 0x0000c80016247a20 */ /* 0x000fe20000410000 */
[----:B------:R-:W-:Y:S05]  /*d7b0*/  HMMA.16816.F32.BF16 R88, R52, R38, R88 ;  /* 0x000000263458723c */ /* 0x000fea0000041858 */
[----:B------:R-:W-:Y:S03]  /*d7c0*/  MUFU.TANH R36, R36 ;  /* 0x0000002400247308 */ /* 0x000fe60000002400 */
[----:B----4-:R-:W-:Y:S05]  /*d7d0*/  HMMA.16816.F32.BF16 R32, R16, R56, R32 ;  /* 0x000000381020723c */ /* 0x010fea0000041820 */
[----:B------:R1:W-:Y:S03]  /*d7e0*/  MUFU.TANH R56, R20 ;  /* 0x0000001400387308 */ /* 0x0003e60000002400 */
[----:B------:R-:W-:Y:S07]  /*d7f0*/  HMMA.16816.F32.BF16 R64, R28, R12, R64 ;  /* 0x0000000c1c40723c */ /* 0x000fee0000041840 */
[----:B------:R-:W-:Y:S01]  /*d800*/  FMUL.FTZ R12, R23, c[0x0][0x320] ;  /* 0x0000c800170c7a20 */ /* 0x000fe20000410000 */
[----:B------:R-:W-:Y:S01]  /*d810*/  HMMA.16816.F32.BF16 R60, R40, R74, R60 ;  /* 0x0000004a283c723c */ /* 0x000fe2000004183c */
[----:B-1----:R-:W1:Y:S04]  /*d820*/  LDSM.16.M88.4 R20, [R200+0xb900] ;  /* 0x00b90000c814783b */ /* 0x002e680000000200 */
[----:B------:R-:W-:Y:S03]  /*d830*/  MUFU.TANH R12, R12 ;  /* 0x0000000c000c7308 */ /* 0x000fe60000002400 */
[----:B------:R-:W-:Y:S01]  /*d840*/  HMMA.16816.F32.BF16 R44, R28, R26, R44 ;  /* 0x0000001a1c2c723c */ /* 0x000fe2000004182c */
[----:B------:R-:W4:Y:S01]  /*d850*/  LDSM.16.M88.4 R24, [R192+0x5000] ;  /* 0x00500000c018783b */ /* 0x000f220000000200 */
[----:B------:R-:W-:-:S02]  /*d860*/  FMUL.FTZ R13, R32, c[0x0][0x320] ;  /* 0x0000c800200d7a20 */ /* 0x000fc40000410000 */
[----:B------:R-:W-:Y:S02]  /*d870*/  FMUL.FTZ R32, R33, c[0x0][0x320] ;  /* 0x0000c80021207a20 */ /* 0x000fe40000410000 */
[----:B------:R-:W-:Y:S02]  /*d880*/  FMUL.FTZ R33, R34, c[0x0][0x320] ;  /* 0x0000c80022217a20 */ /* 0x000fe40000410000 */
[----:B------:R-:W-:Y:S01]  /*d890*/  HMMA.16816.F32.BF16 R92, R40, R8, R92 ;  /* 0x00000008285c723c */ /* 0x000fe2000004185c */
[----:B------:R-:W1:Y:S01]  /*d8a0*/  MUFU.TANH R13, R13 ;  /* 0x0000000d000d7308 */ /* 0x000e620000002400 */
[----:B------:R-:W-:-:S06]  /*d8b0*/  FMUL.FTZ R34, R35, c[0x0][0x320] ;  /* 0x0000c80023227a20 */ /* 0x000fcc0000410000 */
[----:B------:R-:W-:Y:S01]  /*d8c0*/  HMMA.16816.F32.BF16 R88, R40, R10, R88 ;  /* 0x0000000a2858723c */ /* 0x000fe20000041858 */
[----:B------:R-:W2:Y:S01]  /*d8d0*/  LDSM.16.M88.4 R8, [R192+0x5800] ;  /* 0x00580000c008783b */ /* 0x000ea20000000200 */
[----:B------:R-:W1:Y:S01]  /*d8e0*/  MUFU.TANH R32, R32 ;  /* 0x0000002000207308 */ /* 0x000e620000002400 */
[----:B------:R-:W-:-:S05]  /*d8f0*/  DEPBAR.LE SB0, 0x0 ;  /* 0x000080000000791a */ /* 0x000fca0000000000 */
[----:B------:R-:W-:Y:S02]  /*d900*/  HMMA.16816.F32.BF16 R60, R28, R14, R60 ;  /* 0x0000000e1c3c723c */ /* 0x000fe4000004183c */
[----:B------:R-:W-:Y:S05]  /*d910*/  MUFU.TANH R33, R33 ;  /* 0x0000002100217308 */ /* 0x000fea0000002400 */
[----:B------:R-:W-:Y:S01]  /*d920*/  LOP3.LUT R15, R6, 0xffffffe0, RZ, 0xc0, !PT ;  /* 0xffffffe0060f7812 */ /* 0x000fe200078ec0ff */
[----:B------:R-:W-:Y:S02]  /*d930*/  HMMA.16816.F32.BF16 R44, R16, R58, R44 ;  /* 0x0000003a102c723c */ /* 0x000fe4000004182c */
[----:B------:R-:W-:Y:S02]  /*d940*/  MUFU.TANH R34, R34 ;  /* 0x0000002200227308 */ /* 0x000fe40000002400 */
[----:B------:R-:W-:-:S04]  /*d950*/  IMAD.IADD R84, R84, 0x1, -R15 ;  /* 0x0000000154547824 */ /* 0x000fc800078e0a0f */
[----:B-1----:R-:W-:Y:S01]  /*d960*/  HMMA.16816.F32.BF16 R92, R28, R20, R92 ;  /* 0x000000141c5c723c */ /* 0x002fe2000004185c */
[----:B------:R-:W-:-:S04]  /*d970*/  SHF.R.S32.HI R15, RZ, 0x1f, R84 ;  /* 0x0000001fff0f7819 */ /* 0x000fc80000011454 */
[----:B------:R-:W-:-:S03]  /*d980*/  LEA.HI R15, R15, R84, RZ, 0x2 ;  /* 0x000000540f0f7211 */ /* 0x000fc600078f10ff */
[----:B------:R-:W-:Y:S01]  /*d990*/  HMMA.16816.F32.BF16 R88, R28, R22, R88 ;  /* 0x000000161c58723c */ /* 0x000fe20000041858 */
[----:B------:R-:W-:-:S05]  /*d9a0*/  LOP3.LUT R15, R15, 0x7ffffffc, RZ, 0xc0, !PT ;  /* 0x7ffffffc0f0f7812 */ /* 0x000fca00078ec0ff */
[----:B------:R-:W-:Y:S02]  /*d9b0*/  IMAD.IADD R15, R84, 0x1, -R15 ;  /* 0x00000001540f7824 */ /* 0x000fe400078e0a0f */
[C---:B----4-:R-:W-:Y:S01]  /*d9c0*/  HMMA.16816.F32.BF16 R64, R16.reuse, R24, R64 ;  /* 0x000000181040723c */ /* 0x050fe20000041840 */
[----:B------:R-:W-:Y:S02]  /*d9d0*/  FMUL.FTZ R35, R47, c[0x0][0x320] ;  /* 0x0000c8002f237a20 */ /* 0x000fe40000410000 */
[----:B------:R-:W-:Y:S02]  /*d9e0*/  IMAD R80, R15, -0x2, R80 ;  /* 0xfffffffe0f507824 */ /* 0x000fe400078e0250 */
[----:B------:R-:W-:Y:S02]  /*d9f0*/  FMUL.FTZ R37, R46, c[0x0][0x320] ;  /* 0x0000c8002e257a20 */ /* 0x000fe40000410000 */
[----:B------:R-:W-:Y:S01]  /*da00*/  FMUL.FTZ R24, R44, c[0x0][0x320] ;  /* 0x0000c8002c187a20 */ /* 0x000fe20000410000 */
[----:B------:R-:W-:Y:S01]  /*da10*/  HMMA.16816.F32.BF16 R60, R16, R26, R60 ;  /* 0x0000001a103c723c */ /* 0x000fe2000004183c */
[C---:B------:R-:W-:Y:S01]  /*da20*/  ISETP.GT.AND P0, PT, R80.reuse, RZ, PT ;  /* 0x000000ff5000720c */ /* 0x040fe20003f04270 */
[----:B------:R-:W-:Y:S01]  /*da30*/  FMUL.FTZ R25, R45, c[0x0][0x320] ;  /* 0x0000c8002d197a20 */ /* 0x000fe20000410000 */
[C---:B------:R-:W-:Y:S01]  /*da40*/  ISETP.GT.AND P2, PT, R80.reuse, 0x1, PT ;  /* 0x000000015000780c */ /* 0x040fe20003f44270 */
[----:B------:R-:W-:Y:S01]  /*da50*/  MUFU.TANH R35, R35 ;  /* 0x0000002300237308 */ /* 0x000fe20000002400 */
[----:B------:R-:W-:-:S02]  /*da60*/  ISETP.GT.AND P3, PT, R80, 0x8, PT ;  /* 0x000000085000780c */ /* 0x000fc40003f64270 */
[----:B------:R-:W-:Y:S01]  /*da70*/  FSEL R3, R3, -INF , P0 ;  /* 0xff80000003037808 */ /* 0x000fe20000000000 */
[C---:B--2---:R-:W-:Y:S01]  /*da80*/  HMMA.16816.F32.BF16 R92, R16.reuse, R8, R92 ;  /* 0x00000008105c723c */ /* 0x044fe2000004185c */
[----:B---3--:R-:W-:Y:S02]  /*da90*/  FSEL R48, R48, -INF , P2 ;  /* 0xff80000030307808 */ /* 0x008fe40001000000 */
[C---:B------:R-:W-:Y:S01]  /*daa0*/  ISETP.GT.AND P4, PT, R80.reuse, 0x9, PT ;  /* 0x000000095000780c */ /* 0x040fe20003f84270 */
[----:B------:R-:W1:Y:S01]  /*dab0*/  MUFU.TANH R24, R24 ;  /* 0x0000001800187308 */ /* 0x000e620000002400 */
[----:B------:R-:W-:Y:S02]  /*dac0*/  ISETP.GT.AND P1, PT, R80, 0x10, PT ;  /* 0x000000105000780c */ /* 0x000fe40003f24270 */
[----:B------:R-:W-:Y:S01]  /*dad0*/  FSEL R49, R49, -INF , P0 ;  /* 0xff80000031317808 */ /* 0x000fe20000000000 */
[----:B------:R-:W-:Y:S01]  /*dae0*/  HMMA.16816.F32.BF16 R88, R16, R10, R88 ;  /* 0x0000000a1058723c */ /* 0x000fe20000041858 */
[----:B------:R-:W-:Y:S01]  /*daf0*/  FMUL.FTZ R64, R64, c[0x0][0x320] ;  /* 0x0000c80040407a20 */ /* 0x000fe20000410000 */
[----:B------:R-:W-:Y:S01]  /*db00*/  ISETP.GT.AND P0, PT, R80, 0x11, PT ;  /* 0x000000115000780c */ /* 0x000fe20003f04270 */
[----:B------:R-:W-:Y:S01]  /*db10*/  FMUL.FTZ R65, R65, c[0x0][0x320] ;  /* 0x0000c80041417a20 */ /* 0x000fe20000410000 */
[----:B------:R-:W2:Y:S01]  /*db20*/  MUFU.TANH R25, R25 ;  /* 0x0000001900197308 */ /* 0x000ea20000002400 */
[----:B------:R-:W-:Y:S01]  /*db30*/  FSEL R15, R13, -INF , P1 ;  /* 0xff8000000d0f7808 */ /* 0x000fe20000800000 */
[----:B------:R-:W-:Y:S01]  /*db40*/  FMUL.FTZ R66, R66, c[0x0][0x320] ;  /* 0x0000c80042427a20 */ /* 0x000fe20000410000 */
[----:B------:R-:W-:Y:S01]  /*db50*/  FSEL R19, R56, -INF , P3 ;  /* 0xff80000038137808 */ /* 0x000fe20001800000 */
[----:B------:R-:W-:Y:S01]  /*db60*/  FMUL.FTZ R60, R60, c[0x0][0x320] ;  /* 0x0000c8003c3c7a20 */ /* 0x000fe20000410000 */
[----:B------:R-:W-:Y:S01]  /*db70*/  FMNMX.FTZ R16, R3, R48, !PT ;  /* 0x0000003003107209 */ /* 0x000fe20007810000 */
[----:B------:R-:W-:Y:S01]  /*db80*/  FMUL.FTZ R61, R61, c[0x0][0x320] ;  /* 0x0000c8003d3d7a20 */ /* 0x000fe20000410000 */
[----:B------:R-:W-:Y:S01]  /*db90*/  FSEL R17, R50, -INF , P4 ;  /* 0xff80000032117808 */ /* 0x000fe20002000000 */
[----:B------:R-:W3:Y:S01]  /*dba0*/  MUFU.TANH R167, R64 ;  /* 0x0000004000a77308 */ /* 0x000ee20000002400 */
[----:B------:R-:W-:Y:S01]  /*dbb0*/  FMNMX.FTZ R16, R19, R16, !PT ;  /* 0x0000001013107209 */ /* 0x000fe20007810000 */
[----:B------:R-:W-:Y:S01]  /*dbc0*/  FMUL.FTZ R67, R67, c[0x0][0x320] ;  /* 0x0000c80043437a20 */ /* 0x000fe20000410000 */
[----:B------:R-:W-:Y:S01]  /*dbd0*/  FSEL R36, R36, -INF , P3 ;  /* 0xff80000024247808 */ /* 0x000fe20001800000 */
[----:B------:R-:W-:Y:S01]  /*dbe0*/  FMUL.FTZ R92, R92, c[0x0][0x320] ;  /* 0x0000c8005c5c7a20 */ /* 0x000fe20000410000 */
[----:B------:R-:W-:Y:S01]  /*dbf0*/  FMNMX.FTZ R16, R17, R16, !PT ;  /* 0x0000001011107209 */ /* 0x000fe20007810000 */
[----:B------:R-:W-:Y:S01]  /*dc00*/  FMUL.FTZ R93, R93, c[0x0][0x320] ;  /* 0x0000c8005d5d7a20 */ /* 0x000fe20000410000 */
[----:B------:R-:W-:Y:S01]  /*dc10*/  ISETP.GT.AND P3, PT, R80, 0x18, PT ;  /* 0x000000185000780c */ /* 0x000fe20003f64270 */
[----:B------:R-:W4:Y:S01]  /*dc20*/  MUFU.TANH R159, R65 ;  /* 0x00000041009f7308 */ /* 0x000f220000002400 */
[----:B------:R-:W-:Y:S01]  /*dc30*/  FSEL R13, R32, -INF , P0 ;  /* 0xff800000200d7808 */ /* 0x000fe20000000000 */
[----:B------:R-:W-:Y:S01]  /*dc40*/  FMUL.FTZ R62, R62, c[0x0][0x320] ;  /* 0x0000c8003e3e7a20 */ /* 0x000fe20000410000 */
[----:B------:R-:W-:Y:S01]  /*dc50*/  FMNMX.FTZ R16, R15, R16, !PT ;  /* 0x000000100f107209 */ /* 0x000fe20007810000 */
[----:B------:R-:W-:Y:S01]  /*dc60*/  FMUL.FTZ R88, R88, c[0x0][0x320] ;  /* 0x0000c80058587a20 */ /* 0x000fe20000410000 */
[----:B------:R-:W-:Y:S01]  /*dc70*/  FSEL R6, R12, -INF , P4 ;  /* 0xff8000000c067808 */ /* 0x000fe20002000000 */
[----:B------:R-:W-:Y:S01]  /*dc80*/  FMUL.FTZ R89, R89, c[0x0][0x320] ;  /* 0x0000c80059597a20 */ /* 0x000fe20000410000 */
[----:B------:R-:W-:Y:S01]  /*dc90*/  ISETP.GT.AND P4, PT, R80, 0x19, PT ;  /* 0x000000195000780c */ /* 0x000fe20003f84270 */
[----:B------:R-:W3:Y:S01]  /*dca0*/  MUFU.TANH R165, R60 ;  /* 0x0000003c00a57308 */ /* 0x000ee20000002400 */
[----:B-1----:R-:W-:Y:S01]  /*dcb0*/  FSEL R11, R24, -INF , P3 ;  /* 0xff800000180b7808 */ /* 0x002fe20001800000 */
[----:B------:R-:W-:Y:S01]  /*dcc0*/  FMUL.FTZ R63, R63, c[0x0][0x320] ;  /* 0x0000c8003f3f7a20 */ /* 0x000fe20000410000 */
[----:B------:R-:W-:Y:S01]  /*dcd0*/  FMNMX.FTZ R16, R13, R16, !PT ;  /* 0x000000100d107209 */ /* 0x000fe20007810000 */
[----:B------:R-:W-:Y:S01]  /*dce0*/  FMUL.FTZ R94, R94, c[0x0][0x320] ;  /* 0x0000c8005e5e7a20 */ /* 0x000fe20000410000 */
[----:B------:R-:W-:Y:S01]  /*dcf0*/  FSEL R68, R68, -INF , P2 ;  /* 0xff80000044447808 */ /* 0x000fe20001000000 */
[----:B------:R-:W-:Y:S01]  /*dd00*/  FMUL.FTZ R95, R95, c[0x0][0x320] ;  /* 0x0000c8005f5f7a20 */ /* 0x000fe20000410000 */
[----:B------:R-:W-:Y:S01]  /*dd10*/  ISETP.GT.AND P2, PT, R80, 0x20, PT ;  /* 0x000000205000780c */ /* 0x000fe20003f44270 */
[----:B------:R-:W1:Y:S01]  /*dd20*/  MUFU.TANH R37, R37 ;  /* 0x0000002500257308 */ /* 0x000e620000002400 */
[----:B--2---:R-:W-:Y:S01]  /*dd30*/  FSEL R9, R25, -INF , P4 ;  /* 0xff80000019097808 */ /* 0x004fe20002000000 */
[----:B------:R-:W-:Y:S01]  /*dd40*/  FMUL.FTZ R90, R90, c[0x0][0x320] ;  /* 0x0000c8005a5a7a20 */ /* 0x000fe20000410000 */
[----:B------:R-:W-:Y:S01]  /*dd50*/  FMNMX.FTZ R16, R11, R16, !PT ;  /* 0x000000100b107209 */ /* 0x000fe20007810000 */
[----:B------:R-:W-:Y:S01]  /*dd60*/  FMUL.FTZ R91, R91, c[0x0][0x320] ;  /* 0x0000c8005b5b7a20 */ /* 0x000fe20000410000 */
[----:B------:R-:W-:-:S02]  /*dd70*/  FSEL R14, R33, -INF , P1 ;  /* 0xff800000210e7808 */ /* 0x000fc40000800000 */
[----:B------:R-:W-:Y:S01]  /*dd80*/  ISETP.GT.AND P1, PT, R80, 0x21, PT ;  /* 0x000000215000780c */ /* 0x000fe20003f24270 */
[----:B------:R-:W2:Y:S01]  /*dd90*/  MUFU.TANH R161, R61 ;  /* 0x0000003d00a17308 */ /* 0x000ea20000002400 */
[----:B---3--:R-:W-:Y:S02]  /*dda0*/  FSEL R167, R167, -INF , P2 ;  /* 0xff800000a7a77808 */ /* 0x008fe40001000000 */
[----:B------:R-:W-:Y:S02]  /*ddb0*/  FMNMX.FTZ R16, R9, R16, !PT ;  /* 0x0000001009107209 */ /* 0x000fe40007810000 */
[----:B------:R-:W-:Y:S02]  /*ddc0*/  FMNMX.FTZ R21, R49, R68, !PT ;  /* 0x0000004431157209 */ /* 0x000fe40007810000 */
[----:B------:R-:W-:Y:S01]  /*ddd0*/  FSEL R12, R34, -INF , P0 ;  /* 0xff800000220c7808 */ /* 0x000fe20000000000 */
[----:B------:R-:W3:Y:S01]  /*dde0*/  MUFU.TANH R160, R66 ;  /* 0x0000004200a07308 */ /* 0x000ee20000002400 */
[----:B------:R-:W-:-:S02]  /*ddf0*/  ISETP.GT.AND P0, PT, R80, 0x28, PT ;  /* 0x000000285000780c */ /* 0x000fc40003f04270 */
[----:B----4-:R-:W-:Y:S02]  /*de00*/  FSEL R159, R159, -INF , P1 ;  /* 0xff8000009f9f7808 */ /* 0x010fe40000800000 */
[----:B------:R-:W-:Y:S02]  /*de10*/  FMNMX.FTZ R16, R167, R16, !PT ;  /* 0x00000010a7107209 */ /* 0x000fe40007810000 */
[----:B------:R-:W-:Y:S01]  /*de20*/  FMNMX.FTZ R21, R36, R21, !PT ;  /* 0x0000001524157209 */ /* 0x000fe20007810000 */
[----:B------:R-:W4:Y:S01]  /*de30*/  MUFU.TANH R171, R92 ;  /* 0x0000005c00ab7308 */ /* 0x000f220000002400 */
[----:B------:R-:W-:Y:S02]  /*de40*/  FSEL R8, R35, -INF , P4 ;  /* 0xff80000023087808 */ /* 0x000fe40002000000 */
[----:B------:R-:W-:Y:S02]  /*de50*/  ISETP.GT.AND P4, PT, R80, 0x29, PT ;  /* 0x000000295000780c */ /* 0x000fe40003f84270 */
[----:B------:R-:W-:-:S02]  /*de60*/  FSEL R165, R165, -INF , P0 ;  /* 0xff800000a5a57808 */ /* 0x000fc40000000000 */
[----:B------:R-:W-:Y:S01]  /*de70*/  FMNMX.FTZ R16, R159, R16, !PT ;  /* 0x000000109f107209 */ /* 0x000fe20007810000 */
[----:B------:R-:W4:Y:S01]  /*de80*/  MUFU.TANH R170, R67 ;  /* 0x0000004300aa7308 */ /* 0x000f220000002400 */
[----:B------:R-:W-:Y:S02]  /*de90*/  FMNMX.FTZ R21, R6, R21, !PT ;  /* 0x0000001506157209 */ /* 0x000fe40007810000 */
[----:B-1----:R-:W-:Y:S02]  /*dea0*/  FSEL R10, R37, -INF , P3 ;  /* 0xff800000250a7808 */ /* 0x002fe40001800000 */
[----:B------:R-:W-:Y:S02]  /*deb0*/  ISETP.GT.AND P3, PT, R80, 0x30, PT ;  /* 0x000000305000780c */ /* 0x000fe40003f64270 */
[----:B--2---:R-:W-:Y:S01]  /*dec0*/  FSEL R161, R161, -INF , P4 ;  /* 0xff800000a1a17808 */ /* 0x004fe20002000000 */
[----:B------:R-:W1:Y:S01]  /*ded0*/  MUFU.TANH R169, R93 ;  /* 0x0000005d00a97308 */ /* 0x000e620000002400 */
[----:B------:R-:W-:-:S02]  /*dee0*/  FMNMX.FTZ R16, R165, R16, !PT ;  /* 0x00000010a5107209 */ /* 0x000fc40007810000 */
[----:B------:R-:W-:Y:S02]  /*def0*/  FMNMX.FTZ R21, R14, R21, !PT ;  /* 0x000000150e157209 */ /* 0x000fe40007810000 */
[----:B---3--:R-:W-:Y:S02]  /*df00*/  FSEL R160, R160, -INF , P2 ;  /* 0xff800000a0a07808 */ /* 0x008fe40001000000 */
[----:B------:R-:W-:Y:S01]  /*df10*/  ISETP.GT.AND P2, PT, R80, 0x31, PT ;  /* 0x000000315000780c */ /* 0x000fe20003f44270 */
[----:B------:R-:W2:Y:S01]  /*df20*/  MUFU.TANH R162, R62 ;  /* 0x0000003e00a27308 */ /* 0x000ea20000002400 */
[----:B----4-:R-:W-:Y:S02]  /*df30*/  FSEL R171, R171, -INF , P3 ;  /* 0xff800000abab7808 */ /* 0x010fe40001800000 */
[----:B------:R-:W-:Y:S02]  /*df40*/  FMNMX.FTZ R16, R161, R16, !PT ;  /* 0x00000010a1107209 */ /* 0x000fe40007810000 */
[----:B------:R-:W-:-:S02]  /*df50*/  FMNMX.FTZ R21, R12, R21, !PT ;  /* 0x000000150c157209 */ /* 0x000fc40007810000 */
[----:B------:R-:W-:Y:S01]  /*df60*/  FSEL R170, R170, -INF , P1 ;  /* 0xff800000aaaa7808 */ /* 0x000fe20000800000 */
[----:B------:R-:W3:Y:S01]  /*df70*/  MUFU.TANH R143, R88 ;  /* 0x00000058008f7308 */ /* 0x000ee20000002400 */
[----:B------:R-:W-:Y:S02]  /*df80*/  ISETP.GT.AND P1, PT, R80, 0x38, PT ;  /* 0x000000385000780c */ /* 0x000fe40003f24270 */
[----:B-1----:R-:W-:Y:S02]  /*df90*/  FSEL R169, R169, -INF , P2 ;  /* 0xff800000a9a97808 */ /* 0x002fe40001000000 */
[----:B------:R-:W-:Y:S02]  /*dfa0*/  FMNMX.FTZ R16, R171, R16, !PT ;  /* 0x00000010ab107209 */ /* 0x000fe40007810000 */
[----:B------:R-:W-:Y:S01]  /*dfb0*/  FMNMX.FTZ R21, R10, R21, !PT ;  /* 0x000000150a157209 */ /* 0x000fe20007810000 */
[----:B------:R-:W1:Y:S01]  /*dfc0*/  MUFU.TANH R141, R89 ;  /* 0x00000059008d7308 */ /* 0x000e620000002400 */
[----:B--2---:R-:W-:-:S02]  /*dfd0*/  FSEL R162, R162, -INF , P0 ;  /* 0xff800000a2a27808 */ /* 0x004fc40000000000 */
[----:B------:R-:W-:Y:S02]  /*dfe0*/  ISETP.GT.AND P0, PT, R80, 0x39, PT ;  /* 0x000000395000780c */ /* 0x000fe40003f04270 */
[----:B------:R-:W-:Y:S02]  /*dff0*/  FMNMX.FTZ R16, R169, R16, !PT ;  /* 0x00000010a9107209 */ /* 0x000fe40007810000 */
[----:B------:R-:W-:Y:S01]  /*e000*/  FMNMX.FTZ R21, R8, R21, !PT ;  /* 0x0000001508157209 */ /* 0x000fe20007810000 */
[----:B------:R-:W2:Y:S01]  /*e010*/  MUFU.TANH R168, R63 ;  /* 0x0000003f00a87308 */ /* 0x000ea20000002400 */
[----:B---3--:R-:W-:Y:S02]  /*e020*/  FSEL R143, R143, -INF , P1 ;  /* 0xff8000008f8f7808 */ /* 0x008fe40000800000 */
[----:B------:R-:W-:Y:S02]  /*e030*/  FMNMX.FTZ R21, R160, R21, !PT ;  /* 0x00000015a0157209 */ /* 0x000fe40007810000 */
[----:B------:R-:W-:-:S02]  /*e040*/  FMNMX.FTZ R16, R143, R16, !PT ;  /* 0x000000108f107209 */ /* 0x000fc40007810000 */
[----:B------:R-:W-:Y:S01]  /*e050*/  FMNMX.FTZ R23, R170, R21, !PT ;  /* 0x00000015aa177209 */ /* 0x000fe20007810000 */
[----:B------:R-:W3:Y:S01]  /*e060*/  MUFU.TANH R164, R94 ;  /* 0x0000005e00a47308 */ /* 0x000ee20000002400 */
[----:B-1----:R-:W-:Y:S02]  /*e070*/  FSEL R141, R141, -INF , P0 ;  /* 0xff8000008d8d7808 */ /* 0x002fe40000000000 */
[----:B------:R-:W-:Y:S02]  /*e080*/  FMNMX.FTZ R23, R162, R23, !PT ;  /* 0x00000017a2177209 */ /* 0x000fe40007810000 */
[----:B------:R-:W-:-:S03]  /*e090*/  FMNMX.FTZ R16, R141, R16, !PT ;  /* 0x000000108d107209 */ /* 0x000fc60007810000 */
[----:B------:R-:W1:Y:S01]  /*e0a0*/  MUFU.TANH R142, R95 ;  /* 0x0000005f008e7308 */ /* 0x000e620000002400 */
[----:B--2---:R-:W-:Y:S01]  /*e0b0*/  FSEL R168, R168, -INF , P4 ;  /* 0xff800000a8a87808 */ /* 0x004fe20002000000 */
[----:B------:R-:W2:Y:S04]  /*e0c0*/  SHFL.BFLY PT, R21, R16, 0x2, 0x1f ;  /* 0x0c401f0010157f89 */ /* 0x000ea800000e0000 */
[----:B------:R-:W-:Y:S01]  /*e0d0*/  BAR.SYNC.DEFER_BLOCKING 0x0 ;  /* 0x0000000000007b1d */ /* 0x000fe20000010000 */
[----:B------:R-:W-:Y:S02]  /*e0e0*/  FMNMX.FTZ R23, R168, R23, !PT ;  /* 0x00000017a8177209 */ /* 0x000fe40007810000 */
[----:B---3--:R-:W-:Y:S02]  /*e0f0*/  FSEL R164, R164, -INF , P3 ;  /* 0xff800000a4a47808 */ /* 0x008fe40001800000 */
[----:B------:R-:W-:Y:S01]  /*e100*/  ISETP.NE.AND P4, PT, R212, RZ, PT ;  /* 0x000000ffd400720c */ /* 0x000fe20003f85270 */
[----:B------:R-:W3:Y:S01]  /*e110*/  MUFU.TANH R140, R90 ;  /* 0x0000005a008c7308 */ /* 0x000ee20000002400 */
[----:B------:R-:W-:-:S02]  /*e120*/  FMNMX.FTZ R23, R164, R23, !PT ;  /* 0x00000017a4177209 */ /* 0x000fc40007810000 */
[----:B-1----:R-:W-:-:S05]  /*e130*/  FSEL R142, R142, -INF , P2 ;  /* 0xff8000008e8e7808 */ /* 0x002fca0001000000 */
[----:B------:R-:W1:Y:S01]  /*e140*/  MUFU.TANH R158, R91 ;  /* 0x0000005b009e7308 */ /* 0x000e620000002400 */
[----:B------:R-:W-:Y:S02]  /*e150*/  FMNMX.FTZ R23, R142, R23, !PT ;  /* 0x000000178e177209 */ /* 0x000fe40007810000 */
[----:B---3--:R-:W-:-:S04]  /*e160*/  FSEL R140, R140, -INF , P1 ;  /* 0xff8000008c8c7808 */ /* 0x008fc80000800000 */
[----:B------:R-:W-:Y:S02]  /*e170*/  FMNMX.FTZ R23, R140, R23, !PT ;  /* 0x000000178c177209 */ /* 0x000fe40007810000 */
[----:B-1----:R-:W-:Y:S02]  /*e180*/  FSEL R158, R158, -INF , P0 ;  /* 0xff8000009e9e7808 */ /* 0x002fe40000000000 */
[----:B------:R-:W-:Y:S02]  /*e190*/  ISETP.GE.AND P0, PT, R83, 0x41, PT ;  /* 0x000000415300780c */ /* 0x000fe40003f06270 */
[----:B------:R-:W-:Y:S02]  /*e1a0*/  FMNMX.FTZ R18, R158, R23, !PT ;  /* 0x000000179e127209 */ /* 0x000fe40007810000 */
[----:B--2---:R-:W-:-:S03]  /*e1b0*/  FMNMX.FTZ R23, R16, R21, !PT ;  /* 0x0000001510177209 */ /* 0x004fc60007810000 */
[----:B------:R-:W1:Y:S04]  /*e1c0*/  SHFL.BFLY PT, R21, R18, 0x2, 0x1f ;  /* 0x0c401f0012157f89 */ /* 0x000e6800000e0000 */
[----:B------:R-:W2:Y:S02]  /*e1d0*/  SHFL.BFLY PT, R132, R23, 0x1, 0x1f ;  /* 0x0c201f0017847f89 */ /* 0x000ea400000e0000 */
[----:B------:R-:W-:-:S05]  /*e1e0*/  @P0 LEA.HI.SX32 R25, R133, 0xfffffffe, 0x1a ;  /* 0xfffffffe85190811 */ /* 0x000fca00078fd2ff */
[----:B------:R-:W-:Y:S01]  /*e1f0*/  @P0 IMAD R4, R4, R25, RZ ;  /* 0x0000001904040224 */ /* 0x000fe200078e02ff */
[----:B-1----:R-:W-:Y:S02]  /*e200*/  FMNMX.FTZ R21, R18, R21, !PT ;  /* 0x0000001512157209 */ /* 0x002fe40007810000 */
[----:B------:R-:W-:Y:S01]  /*e210*/  @P0 SHF.R.S32.HI R18, RZ, 0x1f, R25 ;  /* 0x0000001fff120819 */ /* 0x000fe20000011419 */
[-C--:B------:R-:W-:Y:S01]  /*e220*/  @P0 IMAD.WIDE.U32 R24, R25, R81.reuse, R218 ;  /* 0x0000005119180225 */ /* 0x080fe200078e00da */
[----:B--2---:R-:W-:Y:S01]  /*e230*/  FMNMX.FTZ R132, R23, R132, !PT ;  /* 0x0000008417847209 */ /* 0x004fe20007810000 */
[----:B------:R-:W1:Y:S02]  /*e240*/  SHFL.BFLY PT, R16, R21, 0x1, 0x1f ;  /* 0x0c201f0015107f89 */ /* 0x000e6400000e0000 */
[----:B------:R-:W-:Y:S01]  /*e250*/  @P0 IMAD R81, R18, R81, R4 ;  /* 0x0000005112510224 */ /* 0x000fe200078e0204 */
[C---:B------:R-:W-:Y:S01]  /*e260*/  FSETP.NEU.FTZ.AND P1, PT, R132.reuse, -INF , PT ;  /* 0xff8000008400780b */ /* 0x040fe20003f3d000 */
[----:B------:R-:W-:-:S02]  /*e270*/  FMUL.FTZ R166, R132, c[0x0][0x2d0] ;  /* 0x0000b40084a67a20 */ /* 0x000fc40000410000 */
[----:B------:R-:W-:-:S03]  /*e280*/  @P0 IMAD.IADD R81, R25, 0x1, R81 ;  /* 0x0000000119510824 */ /* 0x000fc600078e0251 */
[----:B------:R-:W-:Y:S02]  /*e290*/  FSEL R166, R166, RZ, P1 ;  /* 0x000000ffa6a67208 */ /* 0x000fe40000800000 */
[----:B------:R-:W-:-:S03]  /*e2a0*/  @P0 LEA R22, P1, R24, c[0x0][0x1c8], 0x1 ;  /* 0x0000720018160a11 */ /* 0x000fc600078208ff */
[--C-:B------:R-:W-:Y:S01]  /*e2b0*/  FFMA.FTZ R151, R19, c[0x0][0x2d0], -R166.reuse ;  /* 0x0000b40013977a23 */ /* 0x100fe200000108a6 */
[----:B------:R-:W-:Y:S01]  /*e2c0*/  @P0 LEA.HI.X R23, R24, c[0x0][0x1cc], R81, 0x1, P1 ;  /* 0x0000730018170a11 */ /* 0x000fe200008f0c51 */
[--C-:B------:R-:W-:Y:S01]  /*e2d0*/  FFMA.FTZ R153, R3, c[0x0][0x2d0], -R166.reuse ;  /* 0x0000b40003997a23 */ /* 0x100fe200000108a6 */
[C---:B------:R-:W-:Y:S01]  /*e2e0*/  @P0 LEA R18, P1, R7.reuse, R22, 0x1 ;  /* 0x0000001607120211 */ /* 0x040fe200078208ff */
[----:B------:R-:W-:Y:S02]  /*e2f0*/  FFMA.FTZ R150, R48, c[0x0][0x2d0], -R166 ;  /* 0x0000b40030967a23 */ /* 0x000fe400000108a6 */
[----:B------:R2:W-:Y:S01]  /*e300*/  @P0 LDGSTS.E.BYPASS.LTC128B.128 [R213+0x6100], [R22.64], !P6 ;  /* 0x0610000016d50fae */ /* 0x0005e2000f101d46 */
[----:B------:R-:W-:Y:S01]  /*e310*/  @P0 LEA.HI.X R19, R7, R23, R210, 0x1, P1 ;  /* 0x0000001707130211 */ /* 0x000fe200008f0cd2 */
[--C-:B------:R-:W-:Y:S01]  /*e320*/  FFMA.FTZ R146, R17, c[0x0][0x2d0], -R166.reuse ;  /* 0x0000b40011927a23 */ /* 0x100fe200000108a6 */
[----:B------:R-:W-:Y:S01]  /*e330*/  MUFU.EX2 R153, R153 ;  /* 0x0000009900997308 */ /* 0x000fe20000000800 */
[----:B------:R2:W-:Y:S01]  /*e340*/  @P0 LDGSTS.E.BYPASS.LTC128B.128 [R213+0x8100], [R22.64+0x80], !P4 ;  /* 0x0810008016d50fae */ /* 0x0005e2000e101d46 */
[----:B-1----:R-:W-:Y:S01]  /*e350*/  FMNMX.FTZ R3, R21, R16, !PT ;  /* 0x0000001015037209 */ /* 0x002fe20007810000 */
[----:B------:R-:W-:-:S02]  /*e360*/  FFMA.FTZ R145, R11, c[0x0][0x2d0], -R166 ;  /* 0x0000b4000b917a23 */ /* 0x000fc400000108a6 */
[----:B------:R2:W-:Y:S01]  /*e370*/  @P0 LDGSTS.E.BYPASS.LTC128B.128 [R213+0xa100], [R22.64+0x100], !P5 ;  /* 0x0a10010016d50fae */ /* 0x0005e2000e901d46 */
[C---:B------:R-:W-:Y:S01]  /*e380*/  FSETP.NEU.FTZ.AND P1, PT, R3.reuse, -INF , PT ;  /* 0xff8000000300780b */ /* 0x040fe20003f3d000 */
[----:B------:R-:W-:Y:S01]  /*e390*/  FMUL.FTZ R163, R3, c[0x0][0x2d0] ;  /* 0x0000b40003a37a20 */ /* 0x000fe20000410000 */
[----:B------:R-:W1:Y:S01]  /*e3a0*/  MUFU.EX2 R150, R150 ;  /* 0x0000009600967308 */ /* 0x000e620000000800 */
[----:B------:R3:W-:Y:S01]  /*e3b0*/  @P0 LDGSTS.E.BYPASS.LTC128B.128 [R213+0x7100], [R18.64], !P6 ;  /* 0x0710000012d50fae */ /* 0x0007e2000f101d46 */
[--C-:B------:R-:W-:Y:S02]  /*e3c0*/  FFMA.FTZ R2, R9, c[0x0][0x2d0], -R166.reuse ;  /* 0x0000b40009027a23 */ /* 0x100fe400000108a6 */
[----:B------:R-:W-:Y:S01]  /*e3d0*/  FSEL R163, R163, RZ, P1 ;  /* 0x000000ffa3a37208 */ /* 0x000fe20000800000 */
[----:B------:R3:W-:Y:S01]  /*e3e0*/  @P0 LDGSTS.E.BYPASS.LTC128B.128 [R213+0x9100], [R18.64+0x80], !P4 ;  /* 0x0910008012d50fae */ /* 0x0007e2000e101d46 */
[----:B------:R-:W-:Y:S02]  /*e3f0*/  FFMA.FTZ R149, R15, c[0x0][0x2d0], -R166 ;  /* 0x0000b4000f957a23 */ /* 0x000fe400000108a6 */
[----:B------:R-:W-:Y:S01]  /*e400*/  MUFU.EX2 R151, R151 ;  /* 0x0000009700977308 */ /* 0x000fe20000000800 */
[----:B------:R3:W-:Y:S01]  /*e410*/  @P0 LDGSTS.E.BYPASS.LTC128B.128 [R213+0xb100], [R18.64+0x100], !P5 ;  /* 0x0b10010012d50fae */ /* 0x0007e2000e901d46 */
[----:B------:R-:W-:-:S02]  /*e420*/  FFMA.FTZ R152, R49, c[0x0][0x2d0], -R163 ;  /* 0x0000b40031987a23 */ /* 0x000fc400000108a3 */
[--C-:B------:R-:W-:Y:S01]  /*e430*/  FFMA.FTZ R155, R68, c[0x0][0x2d0], -R163.reuse ;  /* 0x0000b400449b7a23 */ /* 0x100fe200000108a3 */
[----:B------:R-:W4:Y:S01]  /*e440*/  LDSM.16.MT88.4 R40, [R203+0x2100] ;  /* 0x00210000cb28783b */ /* 0x000f220000004200 */
[--C-:B------:R-:W-:Y:S02]  /*e450*/  FFMA.FTZ R157, R36, c[0x0][0x2d0], -R163.reuse ;  /* 0x0000b400249d7a23 */ /* 0x100fe400000108a3 */
[--C-:B------:R-:W-:Y:S01]  /*e460*/  FFMA.FTZ R148, R6, c[0x0][0x2d0], -R163.reuse ;  /* 0x0000b40006947a23 */ /* 0x100fe200000108a3 */
[----:B------:R-:W2:Y:S01]  /*e470*/  LDSM.16.MT88.4 R56, [R197+0x2100] ;  /* 0x00210000c538783b */ /* 0x000ea20000004200 */
[----:B------:R-:W3:Y:S01]  /*e480*/  MUFU.EX2 R146, R146 ;  /* 0x0000009200927308 */ /* 0x000ee20000000800 */
[--C-:B------:R-:W-:Y:S01]  /*e490*/  FFMA.FTZ R135, R10, c[0x0][0x2d0], -R163.reuse ;  /* 0x0000b4000a877a23 */ /* 0x100fe200000108a3 */
[----:B-1----:R-:W-:Y:S01]  /*e4a0*/  F2FP.BF16.PACK_AB R96, R150, R153 ;  /* 0x000000999660723e */ /* 0x002fe200000010ff */
[----:B------:R-:W1:Y:S01]  /*e4b0*/  LDSM.16.MT88.4 R124, [R203+0x100] ;  /* 0x00010000cb7c783b */ /* 0x000e620000004200 */
[----:B------:R-:W-:-:S02]  /*e4c0*/  FFMA.FTZ R0, R8, c[0x0][0x2d0], -R163 ;  /* 0x0000b40008007a23 */ /* 0x000fc400000108a3 */
[--C-:B------:R-:W-:Y:S01]  /*e4d0*/  FFMA.FTZ R144, R13, c[0x0][0x2d0], -R166.reuse ;  /* 0x0000b4000d907a23 */ /* 0x100fe200000108a6 */
[----:B------:R-:W1:Y:S01]  /*e4e0*/  LDSM.16.MT88.4 R116, [R198+0x100] ;  /* 0x00010000c674783b */ /* 0x000e620000004200 */
[----:B------:R-:W-:Y:S01]  /*e4f0*/  MUFU.EX2 R152, R152 ;  /* 0x0000009800987308 */ /* 0x000fe20000000800 */
[--C-:B------:R-:W-:Y:S02]  /*e500*/  FFMA.FTZ R147, R14, c[0x0][0x2d0], -R163.reuse ;  /* 0x0000b4000e937a23 */ /* 0x100fe400000108a3 */
[----:B------:R-:W1:Y:S01]  /*e510*/  LDSM.16.MT88.4 R108, [R197+0x100] ;  /* 0x00010000c56c783b */ /* 0x000e620000004200 */
[----:B------:R-:W-:Y:S02]  /*e520*/  FFMA.FTZ R134, R12, c[0x0][0x2d0], -R163 ;  /* 0x0000b4000c867a23 */ /* 0x000fe400000108a3 */
[--C-:B------:R-:W-:Y:S01]  /*e530*/  FFMA.FTZ R154, R167, c[0x0][0x2d0], -R166.reuse ;  /* 0x0000b400a79a7a23 */ /* 0x100fe200000108a6 */
[----:B------:R-:W1:Y:S01]  /*e540*/  LDSM.16.MT88.4 R100, [R196+0x100] ;  /* 0x00010000c464783b */ /* 0x000e620000004200 */
[----:B------:R-:W4:Y:S01]  /*e550*/  MUFU.EX2 R155, R155 ;  /* 0x0000009b009b7308 */ /* 0x000f220000000800 */
[----:B---3--:R-:W-:Y:S01]  /*e560*/  F2FP.BF16.PACK_AB R98, R146, R151 ;  /* 0x000000979262723e */ /* 0x008fe200000010ff */
[--C-:B------:R-:W-:Y:S01]  /*e570*/  FFMA.FTZ R156, R165, c[0x0][0x2d0], -R166.reuse ;  /* 0x0000b400a59c7a23 */ /* 0x100fe200000108a6 */
[----:B------:R-:W3:Y:S01]  /*e580*/  LDSM.16.MT88.4 R48, [R198+0x2100] ;  /* 0x00210000c630783b */ /* 0x000ee20000004200 */
[----:B------:R-:W-:-:S02]  /*e590*/  FFMA.FTZ R159, R159, c[0x0][0x2d0], -R166 ;  /* 0x0000b4009f9f7a23 */ /* 0x000fc400000108a6 */
[--C-:B------:R-:W-:Y:S01]  /*e5a0*/  FFMA.FTZ R161, R161, c[0x0][0x2d0], -R166.reuse ;  /* 0x0000b400a1a17a23 */ /* 0x100fe200000108a6 */
[----:B------:R-:W1:Y:S01]  /*e5b0*/  LDSM.16.MT88.4 R64, [R196+0x2100] ;  /* 0x00210000c440783b */ /* 0x000e620000004200 */
[----:B------:R-:W-:Y:S01]  /*e5c0*/  MUFU.EX2 R157, R157 ;  /* 0x0000009d009d7308 */ /* 0x000fe20000000800 */
[--C-:B------:R-:W-:Y:S02]  /*e5d0*/  FFMA.FTZ R160, R160, c[0x0][0x2d0], -R163.reuse ;  /* 0x0000b400a0a07a23 */ /* 0x100fe400000108a3 */
[----:B------:R-:W1:Y:S01]  /*e5e0*/  LDSM.16.MT88.4 R72, [R203+0x4100] ;  /* 0x00410000cb48783b */ /* 0x000e620000004200 */
[--C-:B------:R-:W-:Y:S02]  /*e5f0*/  FFMA.FTZ R165, R170, c[0x0][0x2d0], -R163.reuse ;  /* 0x0000b400aaa57a23 */ /* 0x100fe400000108a3 */
[--C-:B------:R-:W-:Y:S01]  /*e600*/  FFMA.FTZ R162, R162, c[0x0][0x2d0], -R163.reuse ;  /* 0x0000b400a2a27a23 */ /* 0x100fe200000108a3 */
[----:B------:R-:W1:Y:S01]  /*e610*/  LDSM.16.MT88.4 R80, [R198+0x4100] ;  /* 0x00410000c650783b */ /* 0x000e620000004200 */
[----:B------:R-:W2:Y:S01]  /*e620*/  MUFU.EX2 R148, R148 ;  /* 0x0000009400947308 */ /* 0x000ea20000000800 */
[----:B----4-:R-:W-:Y:S01]  /*e630*/  F2FP.BF16.PACK_AB R97, R155, R152 ;  /* 0x000000989b61723e */ /* 0x010fe200000010ff */
[----:B------:R-:W-:Y:S01]  /*e640*/  FFMA.FTZ R167, R168, c[0x0][0x2d0], -R163 ;  /* 0x0000b400a8a77a23 */ /* 0x000fe200000108a3 */
[----:B------:R-:W4:Y:S01]  /*e650*/  LDSM.16.MT88.4 R88, [R197+0x4100] ;  /* 0x00410000c558783b */ /* 0x000f220000004200 */
        /* <DEDUP_REMOVED lines=9> */
[----:B--2---:R-:W-:Y:S01]  /*e6f0*/  F2FP.BF16.PACK_AB R99, R148, R157 ;  /* 0x0000009d9463723e */ /* 0x004fe200000010ff */
[----:B------:R-:W2:Y:S01]  /*e700*/  MUFU.EX2 R144, R144 ;  /* 0x0000009000907308 */ /* 0x000ea20000000800 */
[--C-:B------:R-:W-:Y:S01]  /*e710*/  FFMA.FTZ R171, R142, c[0x0][0x2d0], -R163.reuse ;  /* 0x0000b4008eab7a23 */ /* 0x100fe200000108a3 */
[----:B------:R-:W2:Y:S01]  /*e720*/  LDSM.16.MT88.4 R20, [R203+0x900] ;  /* 0x00090000cb14783b */ /* 0x000ea20000004200 */
[----:B------:R-:W-:-:S02]  /*e730*/  FFMA.FTZ R166, R140, c[0x0][0x2d0], -R163 ;  /* 0x0000b4008ca67a23 */ /* 0x000fc400000108a3 */
[----:B------:R-:W-:Y:S01]  /*e740*/  FFMA.FTZ R233, R158, c[0x0][0x2d0], -R163 ;  /* 0x0000b4009ee97a23 */ /* 0x000fe200000108a3 */
[C---:B------:R-:W-:Y:S01]  /*e750*/  HMMA.16816.F32.BF16 R36, R96.reuse, R40, RZ ;  /* 0x000000286024723c */ /* 0x040fe200000418ff */
[----:B------:R-:W2:Y:S01]  /*e760*/  LDSM.16.MT88.4 R12, [R196+0x2900] ;  /* 0x00290000c40c783b */ /* 0x000ea20000004200 */
[----:B------:R-:W-:Y:S01]  /*e770*/  MUFU.EX2 R145, R145 ;  /* 0x0000009100917308 */ /* 0x000fe20000000800 */
[----:B------:R-:W-:Y:S02]  /*e780*/  FADD.FTZ R150, R153, R150 ;  /* 0x0000009699967221 */ /* 0x000fe40000010000 */
[----:B------:R-:W-:Y:S01]  /*e790*/  LDSM.16.MT88.4 R136, [R198+0x900] ;  /* 0x00090000c688783b */ /* 0x000fe20000004200 */
[----:B------:R-:W-:Y:S02]  /*e7a0*/  FADD.FTZ R152, R152, R155 ;  /* 0x0000009b98987221 */ /* 0x000fe40000010000 */
[----:B------:R-:W-:Y:S01]  /*e7b0*/  HMMA.16816.F32.BF16 R52, R96, R56, RZ ;  /* 0x000000386034723c */ /* 0x000fe200000418ff */
[----:B------:R-:W-:Y:S01]  /*e7c0*/  LDSM.16.MT88.4 R32, [R197+0x900] ;  /* 0x00090000c520783b */ /* 0x000fe20000004200 */
[----:B------:R-:W-:Y:S01]  /*e7d0*/  MUFU.EX2 R2, R2 ;  /* 0x0000000200027308 */ /* 0x000fe20000000800 */
[----:B------:R-:W-:-:S02]  /*e7e0*/  FADD.FTZ R151, R151, R150 ;  /* 0x0000009697977221 */ /* 0x000fc40000010000 */
[----:B------:R-:W-:Y:S01]  /*e7f0*/  LDSM.16.MT88.4 R28, [R196+0x900] ;  /* 0x00090000c41c783b */ /* 0x000fe20000004200 */
[----:B------:R-:W-:Y:S02]  /*e800*/  FADD.FTZ R157, R157, R152 ;  /* 0x000000989d9d7221 */ /* 0x000fe40000010000 */
[C---:B------:R-:W-:Y:S01]  /*e810*/  HMMA.16816.F32.BF16 R40, R96.reuse, R42, RZ ;  /* 0x0000002a6028723c */ /* 0x040fe200000418ff */
[----:B------:R-:W-:Y:S01]  /*e820*/  LDSM.16.MT88.4 R24, [R198+0x2900] ;  /* 0x00290000c618783b */ /* 0x000fe20000004200 */
[----:B------:R-:W-:Y:S01]  /*e830*/  MUFU.EX2 R147, R147 ;  /* 0x0000009300937308 */ /* 0x000fe20000000800 */
[----:B------:R-:W-:Y:S02]  /*e840*/  FADD.FTZ R146, R146, R151 ;  /* 0x0000009792927221 */ /* 0x000fe40000010000 */
[----:B------:R-:W-:Y:S01]  /*e850*/  FADD.FTZ R148, R148, R157 ;  /* 0x0000009d94947221 */ /* 0x000fe20000010000 */
[----:B------:R-:W-:Y:S02]  /*e860*/  LDSM.16.MT88.4 R140, [R198+0x1900] ;  /* 0x00190000c68c783b */ /* 0x000fe40000004200 */
[C---:B------:R-:W-:Y:S02]  /*e870*/  HMMA.16816.F32.BF16 R56, R96.reuse, R58, RZ ;  /* 0x0000003a6038723c */ /* 0x040fe400000418ff */
[----:B------:R-:W2:Y:S01]  /*e880*/  MUFU.EX2 R134, R134 ;  /* 0x0000008600867308 */ /* 0x000ea20000000800 */
[----:B------:R-:W0:Y:S05]  /*e890*/  LDGDEPBAR ;  /* 0x00000000000079af */ /* 0x000e2a0000000000 */
[C---:B-1----:R-:W-:Y:S02]  /*e8a0*/  HMMA.16816.F32.BF16 R128, R96.reuse, R124, RZ ;  /* 0x0000007c6080723c */ /* 0x042fe400000418ff */
[----:B------:R-:W-:Y:S06]  /*e8b0*/  MUFU.EX2 R135, R135 ;  /* 0x0000008700877308 */ /* 0x000fec0000000800 */
[C---:B------:R-:W-:Y:S02]  /*e8c0*/  HMMA.16816.F32.BF16 R120, R96.reuse, R116, RZ ;  /* 0x000000746078723c */ /* 0x040fe400000418ff */
[----:B------:R-:W1:Y:S06]  /*e8d0*/  MUFU.EX2 R0, R0 ;  /* 0x0000000000007308 */ /* 0x000e6c0000000800 */
[C---:B------:R-:W-:Y:S02]  /*e8e0*/  HMMA.16816.F32.BF16 R112, R96.reuse, R108, RZ ;  /* 0x0000006c6070723c */ /* 0x040fe400000418ff */
[----:B------:R-:W-:Y:S06]  /*e8f0*/  MUFU.EX2 R154, R154 ;  /* 0x0000009a009a7308 */ /* 0x000fec0000000800 */
[C---:B------:R-:W-:Y:S02]  /*e900*/  HMMA.16816.F32.BF16 R104, R96.reuse, R100, RZ ;  /* 0x000000646068723c */ /* 0x040fe400000418ff */
[----:B------:R-:W1:Y:S06]  /*e910*/  MUFU.EX2 R159, R159 ;  /* 0x0000009f009f7308 */ /* 0x000e6c0000000800 */
[C---:B---3--:R-:W-:Y:S02]  /*e920*/  HMMA.16816.F32.BF16 R44, R96.reuse, R48, RZ ;  /* 0x00000030602c723c */ /* 0x048fe400000418ff */
[----:B------:R-:W-:Y:S06]  /*e930*/  MUFU.EX2 R156, R156 ;  /* 0x0000009c009c7308 */ /* 0x000fec0000000800 */
[C---:B------:R-:W-:Y:S02]  /*e940*/  HMMA.16816.F32.BF16 R60, R96.reuse, R64, RZ ;  /* 0x00000040603c723c */ /* 0x040fe400000418ff */
[----:B------:R-:W3:Y:S06]  /*e950*/  MUFU.EX2 R161, R161 ;  /* 0x000000a100a17308 */ /* 0x000eec0000000800 */
[C---:B------:R-:W-:Y:S02]  /*e960*/  HMMA.16816.F32.BF16 R68, R96.reuse, R72, RZ ;  /* 0x000000486044723c */ /* 0x040fe400000418ff */
[----:B------:R-:W-:Y:S06]  /*e970*/  MUFU.EX2 R160, R160 ;  /* 0x000000a000a07308 */ /* 0x000fec0000000800 */
[C---:B------:R-:W-:Y:S02]  /*e980*/  HMMA.16816.F32.BF16 R76, R96.reuse, R80, RZ ;  /* 0x00000050604c723c */ /* 0x040fe400000418ff */
[----:B------:R-:W1:Y:S06]  /*e990*/  MUFU.EX2 R165, R165 ;  /* 0x000000a500a57308 */ /* 0x000e6c0000000800 */
[C---:B----45:R-:W-:Y:S02]  /*e9a0*/  HMMA.16816.F32.BF16 R84, R96.reuse, R88, RZ ;  /* 0x000000586054723c */ /* 0x070fe400000418ff */
[----:B------:R-:W-:Y:S06]  /*e9b0*/  MUFU.EX2 R162, R162 ;  /* 0x000000a200a27308 */ /* 0x000fec0000000800 */
[C---:B------:R-:W-:Y:S02]  /*e9c0*/  HMMA.16816.F32.BF16 R124, R96.reuse, R126, RZ ;  /* 0x0000007e607c723c */ /* 0x040fe400000418ff */
[----:B------:R-:W4:Y:S06]  /*e9d0*/  MUFU.EX2 R167, R167 ;  /* 0x000000a700a77308 */ /* 0x000f2c0000000800 */
[C---:B------:R-:W-:Y:S02]  /*e9e0*/  HMMA.16816.F32.BF16 R116, R96.reuse, R118, RZ ;  /* 0x000000766074723c */ /* 0x040fe400000418ff */
[----:B------:R-:W-:Y:S06]  /*e9f0*/  MUFU.EX2 R168, R168 ;  /* 0x000000a800a87308 */ /* 0x000fec0000000800 */
[C---:B------:R-:W-:Y:S02]  /*ea00*/  HMMA.16816.F32.BF16 R108, R96.reuse, R110, RZ ;  /* 0x0000006e606c723c */ /* 0x040fe400000418ff */
[----:B------:R-:W1:Y:S06]  /*ea10*/  MUFU.EX2 R169, R169 ;  /* 0x000000a900a97308 */ /* 0x000e6c0000000800 */
        /* <DEDUP_REMOVED lines=12> */
[C---:B------:R-:W-:Y:S07]  /*eae0*/  HMMA.16816.F32.BF16 R92, R96.reuse, R4, RZ ;  /* 0x00000004605c723c */ /* 0x040fee00000418ff */
[----:B--2---:R-:W-:Y:S01]  /*eaf0*/  F2FP.BF16.PACK_AB R4, R144, R149 ;  /* 0x000000959004723e */ /* 0x004fe200000010ff */
[----:B------:R-:W-:Y:S01]  /*eb00*/  HMMA.16816.F32.BF16 R96, R96, R6, RZ ;  /* 0x000000066060723c */ /* 0x000fe200000418ff */
[----:B------:R-:W-:Y:S01]  /*eb10*/  F2FP.BF16.PACK_AB R5, R134, R147 ;  /* 0x000000938605723e */ /* 0x000fe200000010ff */
[----:B------:R-:W-:-:S02]  /*eb20*/  FADD.FTZ R149, R149, R146 ;  /* 0x0000009295957221 */ /* 0x000fc40000010000 */
[----:B------:R-:W-:Y:S02]  /*eb30*/  FADD.FTZ R147, R147, R148 ;  /* 0x0000009493937221 */ /* 0x000fe40000010000 */
[----:B------:R-:W-:Y:S01]  /*eb40*/  FADD.FTZ R144, R144, R149 ;  /* 0x0000009590907221 */ /* 0x000fe20000010000 */
[----:B------:R-:W-:Y:S01]  /*eb50*/  F2FP.BF16.PACK_AB R6, R2, R145 ;  /* 0x000000910206723e */ /* 0x000fe200000010ff */
[----:B------:R-:W-:Y:S01]  /*eb60*/  FADD.FTZ R134, R134, R147 ;  /* 0x0000009386867221 */ /* 0x000fe20000010000 */
[----:B-1----:R-:W-:Y:S01]  /*eb70*/  F2FP.BF16.PACK_AB R7, R0, R135 ;  /* 0x000000870007723e */ /* 0x002fe200000010ff */
[----:B------:R-:W-:Y:S02]  /*eb80*/  FADD.FTZ R145, R145, R144 ;  /* 0x0000009091917221 */ /* 0x000fe40000010000 */
[----:B------:R-:W-:Y:S02]  /*eb90*/  FADD.FTZ R135, R135, R134 ;  /* 0x0000008687877221 */ /* 0x000fe40000010000 */
[----:B------:R-:W-:-:S02]  /*eba0*/  FADD.FTZ R145, R2, R145 ;  /* 0x0000009102917221 */ /* 0x000fc40000010000 */
[----:B------:R-:W-:Y:S01]  /*ebb0*/  HMMA.16816.F32.BF16 R36, R4, R8, R36 ;  /* 0x000000080424723c */ /* 0x000fe20000041824 */
[----:B------:R-:W-:-:S07]  /*ebc0*/  FADD.FTZ R135, R0, R135 ;  /* 0x0000008700877221 */ /* 0x000fce0000010000 */
[C---:B------:R-:W-:Y:S01]  /*ebd0*/  HMMA.16816.F32.BF16 R40, R4.reuse, R10, R40 ;  /* 0x0000000a0428723c */ /* 0x040fe20000041828 */
[----:B------:R-:W1:Y:S07]  /*ebe0*/  LDSM.16.MT88.4 R8, [R198+0x4900] ;  /* 0x00490000c608783b */ /* 0x000e6e0000004200 */
[C---:B------:R-:W-:Y:S08]  /*ebf0*/  HMMA.16816.F32.BF16 R52, R4.reuse, R16, R52 ;  /* 0x000000100434723c */ /* 0x040ff00000041834 */
[C---:B------:R-:W-:Y:S01]  /*ec00*/  HMMA.16816.F32.BF16 R56, R4.reuse, R18, R56 ;  /* 0x000000120438723c */ /* 0x040fe20000041838 */
[----:B------:R-:W2:Y:S07]  /*ec10*/  LDSM.16.MT88.4 R16, [R197+0x4900] ;  /* 0x00490000c510783b */ /* 0x000eae0000004200 */
[C---:B------:R-:W-:Y:S08]  /*ec20*/  HMMA.16816.F32.BF16 R128, R4.reuse, R20, R128 ;  /* 0x000000140480723c */ /* 0x040ff00000041880 */
[C---:B------:R-:W-:Y:S01]  /*ec30*/  HMMA.16816.F32.BF16 R124, R4.reuse, R22, R124 ;  /* 0x00000016047c723c */ /* 0x040fe2000004187c */
[----:B------:R-:W3:Y:S07]  /*ec40*/  LDSM.16.MT88.4 R20, [R203+0x4900] ;  /* 0x00490000cb14783b */ /* 0x000eee0000004200 */
[C---:B------:R-:W-:Y:S08]  /*ec50*/  HMMA.16816.F32.BF16 R60, R4.reuse, R12, R60 ;  /* 0x0000000c043c723c */ /* 0x040ff0000004183c */
        /* <DEDUP_REMOVED lines=8> */
[C---:B------:R-:W-:Y:S08]  /*ece0*/  HMMA.16816.F32.BF16 R120, R4.reuse, R136, R120 ;  /* 0x000000880478723c */ /* 0x040ff00000041878 */
[C---:B------:R-:W-:Y:S01]  /*ecf0*/  HMMA.16816.F32.BF16 R116, R4.reuse, R138, R116 ;  /* 0x0000008a0474723c */ /* 0x040fe20000041874 */
[----:B------:R-:W-:Y:S07]  /*ed00*/  LDSM.16.MT88.4 R136, [R197+0x1900] ;  /* 0x00190000c588783b */ /* 0x000fee0000004200 */
        /* <DEDUP_REMOVED lines=9> */
[C---:B---3--:R-:W-:Y:S08]  /*eda0*/  HMMA.16816.F32.BF16 R68, R4.reuse, R20, R68 ;  /* 0x000000140444723c */ /* 0x048ff00000041844 */
[C---:B------:R-:W-:Y:S01]  /*edb0*/  HMMA.16816.F32.BF16 R72, R4.reuse, R22, R72 ;  /* 0x000000160448723c */ /* 0x040fe20000041848 */
[----:B------:R-:W-:Y:S07]  /*edc0*/  LDSM.16.MT88.4 R20, [R203+0x5100] ;  /* 0x00510000cb14783b */ /* 0x000fee0000004200 */
[C---:B------:R-:W-:Y:S08]  /*edd0*/  HMMA.16816.F32.BF16 R92, R4.reuse, R12, R92 ;  /* 0x0000000c045c723c */ /* 0x040ff0000004185c */
[----:B------:R-:W-:Y:S01]  /*ede0*/  HMMA.16816.F32.BF16 R96, R4, R14, R96 ;  /* 0x0000000e0460723c */ /* 0x000fe20000041860 */
[----:B------:R-:W3:Y:S06]  /*edf0*/  LDSM.16.MT88.4 R12, [R203+0x3100] ;  /* 0x00310000cb0c783b */ /* 0x000eec0000004200 */
[----:B------:R-:W-:Y:S01]  /*ee00*/  F2FP.BF16.PACK_AB R4, R159, R154 ;  /* 0x0000009a9f04723e */ /* 0x000fe200000010ff */
[----:B------:R-:W-:Y:S01]  /*ee10*/  FADD.FTZ R154, R154, R145 ;  /* 0x000000919a9a7221 */ /* 0x000fe20000010000 */
[----:B------:R-:W-:-:S02]  /*ee20*/  F2FP.BF16.PACK_AB R6, R161, R156 ;  /* 0x0000009ca106723e */ /* 0x000fc400000010ff */
[----:B------:R-:W-:Y:S01]  /*ee30*/  F2FP.BF16.PACK_AB R5, R165, R160 ;  /* 0x000000a0a505723e */ /* 0x000fe200000010ff */
[----:B------:R-:W-:Y:S01]  /*ee40*/  FADD.FTZ R160, R160, R135 ;  /* 0x00000087a0a07221 */ /* 0x000fe20000010000 */
[----:B----4-:R-:W-:Y:S01]  /*ee50*/  F2FP.BF16.PACK_AB R7, R167, R162 ;  /* 0x000000a2a707723e */ /* 0x010fe200000010ff */
[----:B------:R-:W-:Y:S02]  /*ee60*/  FADD.FTZ R159, R159, R154 ;  /* 0x0000009a9f9f7221 */ /* 0x000fe40000010000 */
[----:B------:R-:W-:Y:S02]  /*ee70*/  FADD.FTZ R165, R165, R160 ;  /* 0x000000a0a5a57221 */ /* 0x000fe40000010000 */
[----:B------:R-:W-:Y:S02]  /*ee80*/  FADD.FTZ R156, R156, R159 ;  /* 0x0000009f9c9c7221 */ /* 0x000fe40000010000 */
[----:B-1----:R-:W-:Y:S01]  /*ee90*/  HMMA.16816.F32.BF16 R128, R4, R8, R128 ;  /* 0x000000080480723c */ /* 0x002fe20000041880 */
[----:B------:R-:W-:-:S02]  /*eea0*/  FADD.FTZ R162, R162, R165 ;  /* 0x000000a5a2a27221 */ /* 0x000fc40000010000 */
[----:B------:R-:W-:Y:S02]  /*eeb0*/  FADD.FTZ R161, R161, R156 ;  /* 0x0000009ca1a17221 */ /* 0x000fe40000010000 */
[----:B------:R-:W-:-:S03]  /*eec0*/  FADD.FTZ R167, R167, R162 ;  /* 0x000000a2a7a77221 */ /* 0x000fc60000010000 */
[C---:B------:R-:W-:Y:S01]  /*eed0*/  HMMA.16816.F32.BF16 R124, R4.reuse, R10, R124 ;  /* 0x0000000a047c723c */ /* 0x040fe2000004187c */
[----:B------:R-:W1:Y:S07]  /*eee0*/  LDSM.16.MT88.4 R8, [R197+0x3100] ;  /* 0x00310000c508783b */ /* 0x000e6e0000004200 */
[C---:B--2---:R-:W-:Y:S08]  /*eef0*/  HMMA.16816.F32.BF16 R120, R4.reuse, R16, R120 ;  /* 0x000000100478723c */ /* 0x044ff00000041878 */
[C---:B------:R-:W-:Y:S01]  /*ef00*/  HMMA.16816.F32.BF16 R116, R4.reuse, R18, R116 ;  /* 0x000000120474723c */ /* 0x040fe20000041874 */
[----:B------:R-:W2:Y:S07]  /*ef10*/  LDSM.16.MT88.4 R16, [R196+0x3100] ;  /* 0x00310000c410783b */ /* 0x000eae0000004200 */
[C---:B---3--:R-:W-:Y:S08]  /*ef20*/  HMMA.16816.F32.BF16 R36, R4.reuse, R12, R36 ;  /* 0x0000000c0424723c */ /* 0x048ff00000041824 */
[C---:B------:R-:W-:Y:S01]  /*ef30*/  HMMA.16816.F32.BF16 R40, R4.reuse, R14, R40 ;  /* 0x0000000e0428723c */ /* 0x040fe20000041828 */
[----:B------:R-:W3:Y:S07]  /*ef40*/  LDSM.16.MT88.4 R12, [R198+0x5100] ;  /* 0x00510000c60c783b */ /* 0x000eee0000004200 */
[C---:B------:R-:W-:Y:S08]  /*ef50*/  HMMA.16816.F32.BF16 R68, R4.reuse, R20, R68 ;  /* 0x000000140444723c */ /* 0x040ff00000041844 */
[C---:B-1----:R-:W-:Y:S08]  /*ef60*/  HMMA.16816.F32.BF16 R52, R4.reuse, R8, R52 ;  /* 0x000000080434723c */ /* 0x042ff00000041834 */
        /* <DEDUP_REMOVED lines=8> */
[C---:B------:R-:W-:Y:S01]  /*eff0*/  HMMA.16816.F32.BF16 R72, R4.reuse, R22, R72 ;  /* 0x000000160448723c */ /* 0x040fe20000041848 */
[----:B------:R-:W-:Y:S07]  /*f000*/  LDSM.16.MT88.4 R20, [R196+0x3900] ;  /* 0x00390000c414783b */ /* 0x000fee0000004200 */
        /* <DEDUP_REMOVED lines=8> */
[----:B------:R-:W4:Y:S07]  /*f090*/  LDSM.16.MT88.4 R32, [R196+0x1900] ;  /* 0x00190000c420783b */ /* 0x000f2e0000004200 */
[C---:B------:R-:W-:Y:S08]  /*f0a0*/  HMMA.16816.F32.BF16 R104, R4.reuse, R28, R104 ;  /* 0x0000001c0468723c */ /* 0x040ff00000041868 */
[C---:B------:R-:W-:Y:S01]  /*f0b0*/  HMMA.16816.F32.BF16 R100, R4.reuse, R30, R100 ;  /* 0x0000001e0464723c */ /* 0x040fe20000041864 */
[----:B------:R-:W1:Y:S07]  /*f0c0*/  LDSM.16.MT88.4 R28, [R198+0x3900] ;  /* 0x00390000c61c783b */ /* 0x000e6e0000004200 */
[C---:B------:R-:W-:Y:S08]  /*f0d0*/  HMMA.16816.F32.BF16 R44, R4.reuse, R24, R44 ;  /* 0x00000018042c723c */ /* 0x040ff0000004182c */
[----:B------:R-:W-:Y:S01]  /*f0e0*/  HMMA.16816.F32.BF16 R48, R4, R26, R48 ;  /* 0x0000001a0430723c */ /* 0x000fe20000041830 */
[----:B------:R-:W2:Y:S06]  /*f0f0*/  LDSM.16.MT88.4 R24, [R197+0x3900] ;  /* 0x00390000c518783b */ /* 0x000eac0000004200 */
[----:B------:R-:W-:Y:S01]  /*f100*/  F2FP.BF16.PACK_AB R4, R169, R168 ;  /* 0x000000a8a904723e */ /* 0x000fe200000010ff */
[----:B------:R-:W-:Y:S01]  /*f110*/  FADD.FTZ R168, R168, R161 ;  /* 0x000000a1a8a87221 */ /* 0x000fe20000010000 */
[----:B------:R-:W-:-:S02]  /*f120*/  F2FP.BF16.PACK_AB R6, R235, R170 ;  /* 0x000000aaeb06723e */ /* 0x000fc400000010ff */
[----:B------:R-:W-:Y:S01]  /*f130*/  F2FP.BF16.PACK_AB R5, R171, R164 ;  /* 0x000000a4ab05723e */ /* 0x000fe200000010ff */
[----:B------:R-:W-:Y:S01]  /*f140*/  FADD.FTZ R164, R164, R167 ;  /* 0x000000a7a4a47221 */ /* 0x000fe20000010000 */
[----:B------:R-:W-:Y:S01]  /*f150*/  F2FP.BF16.PACK_AB R7, R233, R166 ;  /* 0x000000a6e907723e */ /* 0x000fe200000010ff */
[----:B------:R-:W-:Y:S02]  /*f160*/  FADD.FTZ R169, R169, R168 ;  /* 0x000000a8a9a97221 */ /* 0x000fe40000010000 */
[----:B------:R-:W-:Y:S02]  /*f170*/  FADD.FTZ R171, R171, R164 ;  /* 0x000000a4abab7221 */ /* 0x000fe40000010000 */
[----:B------:R-:W-:Y:S02]  /*f180*/  FADD.FTZ R170, R170, R169 ;  /* 0x000000a9aaaa7221 */ /* 0x000fe40000010000 */
[----:B---3--:R-:W-:Y:S01]  /*f190*/  HMMA.16816.F32.BF16 R128, R4, R12, R128 ;  /* 0x0000000c0480723c */ /* 0x008fe20000041880 */
[----:B------:R-:W-:-:S02]  /*f1a0*/  FADD.FTZ R166, R166, R171 ;  /* 0x000000aba6a67221 */ /* 0x000fc40000010000 */
[----:B------:R-:W-:Y:S02]  /*f1b0*/  FADD.FTZ R235, R235, R170 ;  /* 0x000000aaebeb7221 */ /* 0x000fe40000010000 */
[----:B------:R-:W-:-:S03]  /*f1c0*/  FADD.FTZ R233, R233, R166 ;  /* 0x000000a6e9e97221 */ /* 0x000fc60000010000 */
        /* <DEDUP_REMOVED lines=9> */
[C---:B------:R-:W-:Y:S08]  /*f260*/  HMMA.16816.F32.BF16 R116, R4.reuse, R142, R116 ;  /* 0x0000008e0474723c */ /* 0x040ff00000041874 */
[C---:B------:R-:W-:Y:S08]  /*f270*/  HMMA.16816.F32.BF16 R112, R4.reuse, R136, R112 ;  /* 0x000000880470723c */ /* 0x040ff00000041870 */
[C---:B------:R-:W-:Y:S08]  /*f280*/  HMMA.16816.F32.BF16 R108, R4.reuse, R138, R108 ;  /* 0x0000008a046c723c */ /* 0x040ff0000004186c */
[C---:B----4-:R-:W-:Y:S08]  /*f290*/  HMMA.16816.F32.BF16 R104, R4.reuse, R32, R104 ;  /* 0x000000200468723c */ /* 0x050ff00000041868 */
[C---:B------:R-:W-:Y:S08]  /*f2a0*/  HMMA.16816.F32.BF16 R100, R4.reuse, R34, R100 ;  /* 0x000000220464723c */ /* 0x040ff00000041864 */
[C---:B------:R-:W-:Y:S08]  /*f2b0*/  HMMA.16816.F32.BF16 R44, R4.reuse, R28, R44 ;  /* 0x0000001c042c723c */ /* 0x040ff0000004182c */
[C---:B------:R-:W-:Y:S08]  /*f2c0*/  HMMA.16816.F32.BF16 R48, R4.reuse, R30, R48 ;  /* 0x0000001e0430723c */ /* 0x040ff00000041830 */
[C---:B------:R-:W-:Y:S08]  /*f2d0*/  HMMA.16816.F32.BF16 R52, R4.reuse, R24, R52 ;  /* 0x000000180434723c */ /* 0x040ff00000041834 */
[C---:B------:R-:W-:Y:S08]  /*f2e0*/  HMMA.16816.F32.BF16 R56, R4.reuse, R26, R56 ;  /* 0x0000001a0438723c */ /* 0x040ff00000041838 */
[C---:B------:R-:W-:Y:S08]  /*f2f0*/  HMMA.16816.F32.BF16 R60, R4.reuse, R20, R60 ;  /* 0x00000014043c723c */ /* 0x040ff0000004183c */
[C---:B------:R-:W-:Y:S08]  /*f300*/  HMMA.16816.F32.BF16 R64, R4.reuse, R22, R64 ;  /* 0x000000160440723c */ /* 0x040ff00000041840 */
[C---:B---3--:R-:W-:Y:S08]  /*f310*/  HMMA.16816.F32.BF16 R76, R4.reuse, R12, R76 ;  /* 0x0000000c044c723c */ /* 0x048ff0000004184c */
[C---:B------:R-:W-:Y:S08]  /*f320*/  HMMA.16816.F32.BF16 R80, R4.reuse, R14, R80 ;  /* 0x0000000e0450723c */ /* 0x040ff00000041850 */
[C---:B-1----:R-:W-:Y:S08]  /*f330*/  HMMA.16816.F32.BF16 R84, R4.reuse, R8, R84 ;  /* 0x000000080454723c */ /* 0x042ff00000041854 */
[C---:B------:R-:W-:Y:S08]  /*f340*/  HMMA.16816.F32.BF16 R88, R4.reuse, R10, R88 ;  /* 0x0000000a0458723c */ /* 0x040ff00000041858 */
[C---:B--2---:R-:W-:Y:S08]  /*f350*/  HMMA.16816.F32.BF16 R92, R4.reuse, R16, R92 ;  /* 0x00000010045c723c */ /* 0x044ff0000004185c */
[----:B------:R-:W-:Y:S01]  /*f360*/  HMMA.16816.F32.BF16 R96, R4, R18, R96 ;  /* 0x000000120460723c */ /* 0x000fe20000041860 */
[----:B------:R-:W-:Y:S07]  /*f370*/  @!P0 BRA `(.L_x_128) ;  /* 0x00002eb000008947 */ /* 0x000fee0003800000 */
[C---:B------:R-:W-:Y:S01]  /*f380*/  IADD3 RZ, P3, R214.reuse, 0x40, RZ ;  /* 0x00000040d6ff7810 */ /* 0x040fe20007f7e0ff */
[----:B------:R-:W-:Y:S01]  /*f390*/  IMAD.MOV.U32 R224, RZ, RZ, c[0x0][0x1e0] ;  /* 0x00007800ffe07624 */ /* 0x000fe200078e00ff */
[----:B------:R-:W-:Y:S01]  /*f3a0*/  IADD3 RZ, P2, R214, 0x80, RZ ;  /* 0x00000080d6ff7810 */ /* 0x000fe20007f5e0ff */
[----:B------:R-:W-:Y:S01]  /*f3b0*/  IMAD.MOV.U32 R0, RZ, RZ, R3 ;  /* 0x000000ffff007224 */ /* 0x000fe200078e0003 */
[C---:B------:R-:W-:Y:S01]  /*f3c0*/  IADD3 RZ, P1, R216.reuse, 0x40, RZ ;  /* 0x00000040d8ff7810 */ /* 0x040fe20007f3e0ff */
[----:B------:R-:W-:Y:S01]  /*f3d0*/  IMAD.MOV.U32 R135, RZ, RZ, R132 ;  /* 0x000000ffff877224 */ /* 0x000fe200078e0084 */
[----:B------:R-:W-:Y:S01]  /*f3e0*/  IADD3 RZ, P0, R216, 0x80, RZ ;  /* 0x00000080d8ff7810 */ /* 0x000fe20007f1e0ff */
[--C-:B------:R-:W-:Y:S01]  /*f3f0*/  IMAD.X R230, RZ, RZ, R209.reuse, P3 ;  /* 0x000000ffffe67224 */ /* 0x100fe200018e06d1 */
[----:B------:R-:W-:Y:S01]  /*f400*/  LEA.HI.SX32 R231, R133, 0xfffffffe, 0x1a ;  /* 0xfffffffe85e77811 */ /* 0x000fe200078fd2ff */
[----:B------:R-:W-:Y:S01]  /*f410*/  IMAD.X R229, RZ, RZ, R209, P2 ;  /* 0x000000ffffe57224 */ /* 0x000fe200010e06d1 */
[C---:B------:R-:W-:Y:S01]  /*f420*/  IADD3 R195, R204.reuse, 0x800, RZ ;  /* 0x00000800ccc37810 */ /* 0x040fe20007ffe0ff */
[--C-:B------:R-:W-:Y:S01]  /*f430*/  IMAD.X R228, RZ, RZ, R219.reuse, P1 ;  /* 0x000000ffffe47224 */ /* 0x100fe200008e06db */
[C---:B------:R-:W-:Y:S01]  /*f440*/  IADD3 R194, R204.reuse, 0x1000, RZ ;  /* 0x00001000ccc27810 */ /* 0x040fe20007ffe0ff */
[----:B------:R-:W-:Y:S01]  /*f450*/  IMAD.X R227, RZ, RZ, R219, P0 ;  /* 0x000000ffffe37224 */ /* 0x000fe200000e06db */
[C---:B------:R-:W-:Y:S01]  /*f460*/  IADD3 R193, R204.reuse, 0x1800, RZ ;  /* 0x00001800ccc17810 */ /* 0x040fe20007ffe0ff */
[----:B------:R-:W-:Y:S01]  /*f470*/  IMAD.MOV.U32 R226, RZ, RZ, c[0x0][0x208] ;  /* 0x00008200ffe27624 */ /* 0x000fe200078e00ff */
[C---:B------:R-:W-:Y:S01]  /*f480*/  IADD3 R191, R204.reuse, 0x2000, RZ ;  /* 0x00002000ccbf7810 */ /* 0x040fe20007ffe0ff */
[----:B------:R-:W-:Y:S01]  /*f490*/  IMAD.MOV.U32 R225, RZ, RZ, c[0x0][0x20c] ;  /* 0x00008300ffe17624 */ /* 0x000fe200078e00ff */
[----:B------:R-:W-:Y:S01]  /*f4a0*/  IADD3 R190, R204, 0x2800, RZ ;  /* 0x00002800ccbe7810 */ /* 0x000fe20007ffe0ff */
[----:B------:R-:W-:Y:S01]  /*f4b0*/  IMAD.SHL.U32 R224, R224, 0x20, RZ ;  /* 0x00000020e0e07824 */ /* 0x000fe200078e00ff */
[C---:B------:R-:W-:Y:S01]  /*f4c0*/  IADD3 R189, R204.reuse, 0x3000, RZ ;  /* 0x00003000ccbd7810 */ /* 0x040fe20007ffe0ff */
[----:B------:R-:W-:Y:S01]  /*f4d0*/  ULDC.64 UR4, c[0x0][0x118] ;  /* 0x0000460000047ab9 */ /* 0x000fe20000000a00 */
[----:B------:R-:W-:-:S02]  /*f4e0*/  IADD3 R188, R204, 0x3800, RZ ;  /* 0x00003800ccbc7810 */ /* 0x000fc40007ffe0ff */
[C---:B------:R-:W-:Y:S02]  /*f4f0*/  IADD3 R187, R204.reuse, 0x4000, RZ ;  /* 0x00004000ccbb7810 */ /* 0x040fe40007ffe0ff */
[C---:B------:R-:W-:Y:S02]  /*f500*/  IADD3 R186, R204.reuse, 0x4800, RZ ;  /* 0x00004800ccba7810 */ /* 0x040fe40007ffe0ff */
[C---:B------:R-:W-:Y:S02]  /*f510*/  IADD3 R185, R204.reuse, 0x5000, RZ ;  /* 0x00005000ccb97810 */ /* 0x040fe40007ffe0ff */
[----:B------:R-:W-:Y:S02]  /*f520*/  IADD3 R184, R204, 0x5800, RZ ;  /* 0x00005800ccb87810 */ /* 0x000fe40007ffe0ff */
[C---:B------:R-:W-:Y:S02]  /*f530*/  IADD3 R223, R214.reuse, 0x40, RZ ;  /* 0x00000040d6df7810 */ /* 0x040fe40007ffe0ff */
[----:B------:R-:W-:-:S02]  /*f540*/  IADD3 R222, R214, 0x80, RZ ;  /* 0x00000080d6de7810 */ /* 0x000fc40007ffe0ff */
[C---:B------:R-:W-:Y:S02]  /*f550*/  IADD3 R221, R216.reuse, 0x40, RZ ;  /* 0x00000040d8dd7810 */ /* 0x040fe40007ffe0ff */
[----:B------:R-:W-:Y:S02]  /*f560*/  IADD3 R220, R216, 0x80, RZ ;  /* 0x00000080d8dc7810 */ /* 0x000fe40007ffe0ff */
.L_x_129:
[----:B------:R-:W-:Y:S04]  /*f570*/  DEPBAR.LE SB0, 0x0 ;  /* 0x000080000000791a */ /* 0x000fe80000000000 */
[----:B------:R-:W-:Y:S01]  /*f580*/  BAR.SYNC.DEFER_BLOCKING 0x0 ;  /* 0x0000000000007b1d */ /* 0x000fe20000010000 */
[----:B------:R-:W-:Y:S01]  /*f590*/  SHF.R.S32.HI R12, RZ, 0x1f, R231 ;  /* 0x0000001fff0c7819 */ /* 0x000fe200000114e7 */
[C---:B------:R-:W-:Y:S04]  /*f5a0*/  IMAD.WIDE.U32 R2, R231.reuse, c[0x0][0x208], RZ ;  /* 0x00008200e7027a25 */ /* 0x040fe800078e00ff */
[----:B------:R-:W-:Y:S01]  /*f5b0*/  IMAD R12, R12, c[0x0][0x208], RZ ;  /* 0x000082000c0c7a24 */ /* 0x000fe200078e02ff */
[C---:B------:R-:W-:Y:S03]  /*f5c0*/  SHF.L.U32 R5, R2.reuse, 0x6, RZ ;  /* 0x0000000602057819 */ /* 0x040fe600000006ff */
[----:B------:R-:W-:Y:S01]  /*f5d0*/  IMAD R12, R231, c[0x0][0x20c], R12 ;  /* 0x00008300e70c7a24 */ /* 0x000fe200078e020c */
[----:B------:R-:W-:Y:S04]  /*f5e0*/  IADD3 R7, P1, R5, R223, RZ ;  /* 0x000000df05077210 */ /* 0x000fe80007f3e0ff */
[----:B------:R-:W-:Y:S02]  /*f5f0*/  IADD3 R12, R3, R12, RZ ;  /* 0x0000000c030c7210 */ /* 0x000fe40007ffe0ff */
[----:B------:R-:W-:Y:S02]  /*f600*/  IADD3 R3, P3, R5, R214, RZ ;  /* 0x000000d605037210 */ /* 0x000fe40007f7e0ff */
[----:B------:R-:W-:Y:S02]  /*f610*/  SHF.L.U64.HI R12, R2, 0x6, R12 ;  /* 0x00000006020c7819 */ /* 0x000fe4000001020c */
[C---:B------:R-:W-:Y:S02]  /*f620*/  LEA R16, P2, R3.reuse, c[0x0][0x1f8], 0x1 ;  /* 0x00007e0003107a11 */ /* 0x040fe400078408ff */
[C---:B------:R-:W-:Y:S01]  /*f630*/  IADD3.X R2, R12.reuse, R209, RZ, P3, !PT ;  /* 0x000000d10c027210 */ /* 0x040fe20001ffe4ff */
[----:B------:R-:W-:Y:S01]  /*f640*/  LDSM.16.M88.4 R136, [R206+0xc100] ;  /* 0x00c10000ce88783b */ /* 0x000fe20000000200 */
[----:B------:R-:W-:Y:S02]  /*f650*/  IADD3.X R4, R12, R230, RZ, P1, !PT ;  /* 0x000000e60c047210 */ /* 0x000fe40000ffe4ff */
[----:B------:R-:W-:Y:S02]  /*f660*/  LEA.HI.X R17, R3, c[0x0][0x1fc], R2, 0x1, P2 ;  /* 0x00007f0003117a11 */ /* 0x000fe400010f0c02 */
[C---:B------:R-:W-:Y:S02]  /*f670*/  LEA R3, P1, R226.reuse, R5, 0x5 ;  /* 0x00000005e2037211 */ /* 0x040fe400078228ff */
[----:B------:R-:W-:Y:S01]  /*f680*/  LEA R20, P0, R7, c[0x0][0x1f8], 0x1 ;  /* 0x00007e0007147a11 */ /* 0x000fe200078008ff */
[----:B------:R-:W1:Y:S01]  /*f690*/  LDSM.16.M88.4 R140, [R205+0x6100] ;  /* 0x00610000cd8c783b */ /* 0x000e620000000200 */
[----:B------:R-:W-:Y:S02]  /*f6a0*/  IADD3 R8, P4, R3, R223, RZ ;  /* 0x000000df03087210 */ /* 0x000fe40007f9e0ff */
[----:B------:R-:W-:Y:S02]  /*f6b0*/  LEA.HI.X R2, R226, R12, R225, 0x5, P1 ;  /* 0x0000000ce2027211 */ /* 0x000fe400008f2ce1 */
[----:B------:R-:W-:Y:S02]  /*f6c0*/  LEA.HI.X R21, R7, c[0x0][0x1fc], R4, 0x1, P0 ;  /* 0x00007f0007157a11 */ /* 0x000fe400000f0c04 */
[----:B------:R-:W-:Y:S01]  /*f6d0*/  IADD3 R4, P2, R5, R222, RZ ;  /* 0x000000de05047210 */ /* 0x000fe20007f5e0ff */
[----:B------:R-:W2:Y:S01]  /*f6e0*/  LDSM.16.M88.4 R144, [R205+0x6900] ;  /* 0x00690000cd90783b */ /* 0x000ea20000000200 */
[C---:B------:R-:W-:Y:S02]  /*f6f0*/  IADD3 R6, P0, R3.reuse, R214, RZ ;  /* 0x000000d603067210 */ /* 0x040fe40007f1e0ff */
[----:B------:R-:W-:Y:S02]  /*f700*/  IADD3.X R7, R2, R230, RZ, P4, !PT ;  /* 0x000000e602077210 */ /* 0x000fe400027fe4ff */
[----:B------:R-:W-:Y:S02]  /*f710*/  ISETP.NE.AND P4, PT, R212, RZ, PT ;  /* 0x000000ffd400720c */ /* 0x000fe40003f85270 */
[----:B------:R-:W-:Y:S01]  /*f720*/  LEA R24, P5, R4, c[0x0][0x1f8], 0x1 ;  /* 0x00007e0004187a11 */ /* 0x000fe200078a08ff */
[----:B------:R-:W3:Y:S01]  /*f730*/  LDSM.16.M88.4 R148, [R205+0x7100] ;  /* 0x00710000cd94783b */ /* 0x000ee20000000200 */
[----:B------:R-:W-:Y:S02]  /*f740*/  LEA R132, P1, R8, c[0x0][0x1f8], 0x1 ;  /* 0x00007e0008847a11 */ /* 0x000fe400078208ff */
[----:B------:R-:W-:Y:S02]  /*f750*/  IADD3 R10, P3, R3, R222, RZ ;  /* 0x000000de030a7210 */ /* 0x000fe40007f7e0ff */
[----:B------:R-:W-:Y:S02]  /*f760*/  IADD3.X R3, R12, R229, RZ, P2, !PT ;  /* 0x000000e50c037210 */ /* 0x000fe400017fe4ff */
[----:B------:R-:W-:Y:S01]  /*f770*/  LEA R32, P2, R6, c[0x0][0x1f8], 0x1 ;  /* 0x00007e0006207a11 */ /* 0x000fe200078408ff */
[----:B------:R-:W4:Y:S01]  /*f780*/  LDSM.16.M88.4 R152, [R205+0x7900] ;  /* 0x00790000cd98783b */ /* 0x000f220000000200 */
[----:B------:R-:W-:Y:S02]  /*f790*/  IADD3.X R5, R2, R209, RZ, P0, !PT ;  /* 0x000000d102057210 */ /* 0x000fe400007fe4ff */
[----:B------:R-:W-:Y:S02]  /*f7a0*/  LEA.HI.X R25, R4, c[0x0][0x1fc], R3, 0x1, P5 ;  /* 0x00007f0004197a11 */ /* 0x000fe400028f0c03 */
[----:B------:R-:W-:Y:S02]  /*f7b0*/  LEA.HI.X R33, R6, c[0x0][0x1fc], R5, 0x1, P2 ;  /* 0x00007f0006217a11 */ /* 0x000fe400010f0c05 */
[----:B------:R-:W-:Y:S01]  /*f7c0*/  LEA.HI.X R133, R8, c[0x0][0x1fc], R7, 0x1, P1 ;  /* 0x00007f0008857a11 */ /* 0x000fe200008f0c07 */
[----:B------:R-:W-:Y:S01]  /*f7d0*/  LDSM.16.M88.4 R156, [R202+0xc100] ;  /* 0x00c10000ca9c783b */ /* 0x000fe20000000200 */
[----:B------:R-:W-:Y:S02]  /*f7e0*/  ISETP.NE.AND P5, PT, R211, RZ, PT ;  /* 0x000000ffd300720c */ /* 0x000fe40003fa5270 */
[----:B------:R-:W-:Y:S02]  /*f7f0*/  IADD3.X R9, R2, R229, RZ, P3, !PT ;  /* 0x000000e502097210 */ /* 0x000fe40001ffe4ff */
[C---:B------:R-:W-:Y:S01]  /*f800*/  LEA R2, P0, R10.reuse, c[0x0][0x1f8], 0x1 ;  /* 0x00007e000a027a11 */ /* 0x040fe200078008ff */
[C---:B-1----:R-:W-:Y:S02]  /*f810*/  HMMA.16816.F32.BF16 R4, R136.reuse, R140, RZ ;  /* 0x0000008c8804723c */ /* 0x042fe400000418ff */
[----:B------:R-:W1:Y:S01]  /*f820*/  LDSM.16.M88.4 R160, [R204] ;  /* 0x00000000cca0783b */ /* 0x000e620000000200 */
[----:B------:R-:W-:Y:S02]  /*f830*/  LEA.HI.X R3, R10, c[0x0][0x1fc], R9, 0x1, P0 ;  /* 0x00007f000a037a11 */ /* 0x000fe400000f0c09 */
[C---:B------:R-:W-:Y:S02]  /*f840*/  ISETP.GT.AND P0, PT, R231.reuse, RZ, PT ;  /* 0x000000ffe700720c */ /* 0x040fe40003f04270 */
[----:B------:R-:W-:Y:S01]  /*f850*/  IADD3 R231, R231, -0x1, RZ ;  /* 0xffffffffe7e77810 */ /* 0x000fe20007ffe0ff */
[C---:B------:R-:W-:Y:S02]  /*f860*/  HMMA.16816.F32.BF16 R8, R136.reuse, R142, RZ ;  /* 0x0000008e8808723c */ /* 0x040fe400000418ff */
[----:B------:R-:W5:Y:S06]  /*f870*/  LDSM.16.M88.4 R164, [R195] ;  /* 0x00000000c3a4783b */ /* 0x000f6c0000000200 */
[C---:B--2---:R-:W-:Y:S02]  /*f880*/  HMMA.16816.F32.BF16 R12, R136.reuse, R144, RZ ;  /* 0x00000090880c723c */ /* 0x044fe400000418ff */
[----:B------:R-:W2:Y:S08]  /*f890*/  LDSM.16.M88.4 R168, [R194] ;  /* 0x00000000c2a8783b */ /* 0x000eb00000000200 */
[----:B------:R-:W1:Y:S08]  /*f8a0*/  LDSM.16.M88.4 R172, [R193] ;  /* 0x00000000c1ac783b */ /* 0x000e700000000200 */
[----:B------:R-:W-:Y:S01]  /*f8b0*/  @!PT LDS RZ, [RZ] ;  /* 0x00000000fffff984 */ /* 0x000fe20000000800 */
[----:B------:R-:W-:Y:S01]  /*f8c0*/  @!PT LDS RZ, [RZ] ;  /* 0x00000000fffff984 */ /* 0x000fe20000000800 */
[----:B------:R-:W-:Y:S01]  /*f8d0*/  @!PT LDS RZ, [RZ] ;  /* 0x00000000fffff984 */ /* 0x000fe20000000800 */
[----:B------:R2:W-:Y:S08]  /*f8e0*/  LDGSTS.E.BYPASS.LTC128B.128 [R213+0x100], [R16.64], !P6 ;  /* 0x0010000010d57fae */ /* 0x0005f0000f101d44 */
[----:B------:R3:W-:Y:S08]  /*f8f0*/  LDGSTS.E.BYPASS.LTC128B.128 [R213+0x2100], [R20.64], !P4 ;  /* 0x0210000014d57fae */ /* 0x0007f0000e101d44 */
[----:B------:R1:W-:Y:S08]  /*f900*/  LDGSTS.E.BYPASS.LTC128B.128 [R213+0x4100], [R24.64], !P5 ;  /* 0x0410000018d57fae */ /* 0x0003f0000e901d44 */
[----:B------:R4:W-:Y:S01]  /*f910*/  LDGSTS.E.BYPASS.LTC128B.128 [R213+0x1100], [R32.64], !P6 ;  /* 0x0110000020d57fae */ /* 0x0009e2000f101d44 */
[C---:B--2---:R-:W-:Y:S07]  /*f920*/  HMMA.16816.F32.BF16 R16, R136.reuse, R146, RZ ;  /* 0x000000928810723c */ /* 0x044fee00000418ff */
[----:B------:R2:W-:Y:S01]  /*f930*/  LDGSTS.E.BYPASS.LTC128B.128 [R213+0x3100], [R132.64], !P4 ;  /* 0x0310000084d57fae */ /* 0x0005e2000e101d44 */
[C---:B---3--:R-:W-:Y:S07]  /*f940*/  HMMA.16816.F32.BF16 R20, R136.reuse, R148, RZ ;  /* 0x000000948814723c */ /* 0x048fee00000418ff */
[----:B------:R3:W-:Y:S01]  /*f950*/  LDGSTS.E.BYPASS.LTC128B.128 [R213+0x5100], [R2.64], !P5 ;  /* 0x0510000002d57fae */ /* 0x0007e2000e901d44 */
[C---:B-1----:R-:W-:Y:S07]  /*f960*/  HMMA.16816.F32.BF16 R24, R136.reuse, R150, RZ ;  /* 0x000000968818723c */ /* 0x042fee00000418ff */
[----:B------:R-:W-:Y:S01]  /*f970*/  LDSM.16.M88.4 R176, [R201+0xc100] ;  /* 0x00c10000c9b0783b */ /* 0x000fe20000000200 */
[C---:B----4-:R-:W-:Y:S07]  /*f980*/  HMMA.16816.F32.BF16 R28, R136.reuse, R152, RZ ;  /* 0x00000098881c723c */ /* 0x050fee00000418ff */
[----:B------:R-:W0:Y:S01]  /*f990*/  LDGDEPBAR ;  /* 0x00000000000079af */ /* 0x000e220000000000 */
[----:B------:R-:W-:Y:S07]  /*f9a0*/  HMMA.16816.F32.BF16 R32, R136, R154, RZ ;  /* 0x0000009a8820723c */ /* 0x000fee00000418ff */
[----:B------:R-:W1:Y:S01]  /*f9b0*/  LDSM.16.M88.4 R180, [R200+0x6100] ;  /* 0x00610000c8b4783b */ /* 0x000e620000000200 */
[C---:B------:R-:W-:Y:S07]  /*f9c0*/  HMMA.16816.F32.BF16 R4, R156.reuse, R160, R4 ;  /* 0x000000a09c04723c */ /* 0x040fee0000041804 */
[----:B------:R-:W4:Y:S01]  /*f9d0*/  LDSM.16.M88.4 R136, [R200+0x6900] ;  /* 0x00690000c888783b */ /* 0x000f220000000200 */
[C---:B------:R-:W-:Y:S07]  /*f9e0*/  HMMA.16816.F32.BF16 R8, R156.reuse, R162, R8 ;  /* 0x000000a29c08723c */ /* 0x040fee0000041808 */
[----:B------:R-:W1:Y:S01]  /*f9f0*/  LDSM.16.M88.4 R140, [R200+0x7100] ;  /* 0x00710000c88c783b */ /* 0x000e620000000200 */
[C---:B-----5:R-:W-:Y:S07]  /*fa00*/  HMMA.16816.F32.BF16 R12, R156.reuse, R164, R12 ;  /* 0x000000a49c0c723c */ /* 0x060fee000004180c */
[----:B------:R-:W5:Y:S01]  /*fa10*/  LDSM.16.M88.4 R144, [R200+0x7900] ;  /* 0x00790000c890783b */ /* 0x000f620000000200 */
[C---:B------:R-:W-:Y:S07]  /*fa20*/  HMMA.16816.F32.BF16 R16, R156.reuse, R166, R16 ;  /* 0x000000a69c10723c */ /* 0x040fee0000041810 */
[----:B------:R-:W-:Y:S01]  /*fa30*/  LDSM.16.M88.4 R148, [R199+0xc100] ;  /* 0x00c10000c794783b */ /* 0x000fe20000000200 */
[C---:B------:R-:W-:Y:S07]  /*fa40*/  HMMA.16816.F32.BF16 R20, R156.reuse, R168, R20 ;  /* 0x000000a89c14723c */ /* 0x040fee0000041814 */
[----:B------:R-:W2:Y:S01]  /*fa50*/  LDSM.16.M88.4 R152, [R192] ;  /* 0x00000000c098783b */ /* 0x000ea20000000200 */
[C---:B------:R-:W-:Y:S07]  /*fa60*/  HMMA.16816.F32.BF16 R24, R156.reuse, R170, R24 ;  /* 0x000000aa9c18723c */ /* 0x040fee0000041818 */
[----:B------:R-:W-:Y:S01]  /*fa70*/  LDSM.16.M88.4 R160, [R192+0x1000] ;  /* 0x00100000c0a0783b */ /* 0x000fe20000000200 */
[C---:B------:R-:W-:Y:S07]  /*fa80*/  HMMA.16816.F32.BF16 R28, R156.reuse, R172, R28 ;  /* 0x000000ac9c1c723c */ /* 0x040fee000004181c */
[----:B------:R-:W-:Y:S01]  /*fa90*/  LDSM.16.M88.4 R164, [R192+0x1800] ;  /* 0x00180000c0a4783b */ /* 0x000fe20000000200 */
[----:B------:R-:W-:Y:S07]  /*faa0*/  HMMA.16816.F32.BF16 R32, R156, R174, R32 ;  /* 0x000000ae9c20723c */ /* 0x000fee0000041820 */
[----:B------:R-:W2:Y:S01]  /*fab0*/  LDSM.16.M88.4 R156, [R192+0x800] ;  /* 0x00080000c09c783b */ /* 0x000ea20000000200 */
[C---:B-1----:R-:W-:Y:S07]  /*fac0*/  HMMA.16816.F32.BF16 R4, R176.reuse, R180, R4 ;  /* 0x000000b4b004723c */ /* 0x042fee0000041804 */
[----:B------:R-:W-:Y:S01]  /*fad0*/  LDSM.16.M88.4 R168, [R206+0x10100] ;  /* 0x01010000cea8783b */ /* 0x000fe20000000200 */
[C---:B------:R-:W-:Y:S07]  /*fae0*/  HMMA.16816.F32.BF16 R8, R176.reuse, R182, R8 ;  /* 0x000000b6b008723c */ /* 0x040fee0000041808 */
[----:B------:R-:W1:Y:S01]  /*faf0*/  LDSM.16.M88.4 R172, [R205+0x8100] ;  /* 0x00810000cdac783b */ /* 0x000e620000000200 */
[C---:B----4-:R-:W-:Y:S07]  /*fb00*/  HMMA.16816.F32.BF16 R12, R176.reuse, R136, R12 ;  /* 0x00000088b00c723c */ /* 0x050fee000004180c */
[----:B------:R-:W-:Y:S01]  /*fb10*/  LDSM.16.M88.4 R180, [R191] ;  /* 0x00000000bfb4783b */ /* 0x000fe20000000200 */
[C---:B------:R-:W-:Y:S07]  /*fb20*/  HMMA.16816.F32.BF16 R16, R176.reuse, R138, R16 ;  /* 0x0000008ab010723c */ /* 0x040fee0000041810 */
[----:B------:R-:W4:Y:S01]  /*fb30*/  LDSM.16.M88.4 R136, [R205+0x8900] ;  /* 0x00890000cd88783b */ /* 0x000f220000000200 */
[C---:B------:R-:W-:Y:S08]  /*fb40*/  HMMA.16816.F32.BF16 R20, R176.reuse, R140, R20 ;  /* 0x0000008cb014723c */ /* 0x040ff00000041814 */
[C---:B------:R-:W-:Y:S01]  /*fb50*/  HMMA.16816.F32.BF16 R24, R176.reuse, R142, R24 ;  /* 0x0000008eb018723c */ /* 0x040fe20000041818 */
[----:B------:R-:W1:Y:S07]  /*fb60*/  LDSM.16.M88.4 R140, [R205+0x9100] ;  /* 0x00910000cd8c783b */ /* 0x000e6e0000000200 */
[C---:B-----5:R-:W-:Y:S08]  /*fb70*/  HMMA.16816.F32.BF16 R28, R176.reuse, R144, R28 ;  /* 0x00000090b01c723c */ /* 0x060ff0000004181c */
[----:B------:R-:W-:Y:S01]  /*fb80*/  HMMA.16816.F32.BF16 R32, R176, R146, R32 ;  /* 0x00000092b020723c */ /* 0x000fe20000041820 */
[----:B------:R-:W5:Y:S07]  /*fb90*/  LDSM.16.M88.4 R144, [R205+0x9900] ;  /* 0x00990000cd90783b */ /* 0x000f6e0000000200 */
[C---:B--2---:R-:W-:Y:S01]  /*fba0*/  HMMA.16816.F32.BF16 R4, R148.reuse, R152, R4 ;  /* 0x000000989404723c */ /* 0x044fe20000041804 */
[----:B------:R-:W2:Y:S07]  /*fbb0*/  LDSM.16.M88.4 R176, [R202+0x10100] ;  /* 0x01010000cab0783b */ /* 0x000eae0000000200 */
[C---:B------:R-:W-:Y:S01]  /*fbc0*/  HMMA.16816.F32.BF16 R8, R148.reuse, R154, R8 ;  /* 0x0000009a9408723c */ /* 0x040fe20000041808 */
[----:B------:R-:W-:Y:S07]  /*fbd0*/  LDSM.16.M88.4 R152, [R189] ;  /* 0x00000000bd98783b */ /* 0x000fee0000000200 */
[C---:B------:R-:W-:Y:S08]  /*fbe0*/  HMMA.16816.F32.BF16 R12, R148.reuse, R156, R12 ;  /* 0x0000009c940c723c */ /* 0x040ff0000004180c */
[C---:B------:R-:W-:Y:S01]  /*fbf0*/  HMMA.16816.F32.BF16 R16, R148.reuse, R158, R16 ;  /* 0x0000009e9410723c */ /* 0x040fe20000041810 */
[----:B------:R-:W-:Y:S07]  /*fc00*/  LDSM.16.M88.4 R156, [R188] ;  /* 0x00000000bc9c783b */ /* 0x000fee0000000200 */
[C---:B------:R-:W-:Y:S08]  /*fc10*/  HMMA.16816.F32.BF16 R20, R148.reuse, R160, R20 ;  /* 0x000000a09414723c */ /* 0x040ff00000041814 */
[C---:B------:R-:W-:Y:S01]  /*fc20*/  HMMA.16816.F32.BF16 R24, R148.reuse, R162, R24 ;  /* 0x000000a29418723c */ /* 0x040fe20000041818 */
[----:B------:R-:W-:Y:S07]  /*fc30*/  LDSM.16.M88.4 R160, [R201+0x10100] ;  /* 0x01010000c9a0783b */ /* 0x000fee0000000200 */
[C---:B------:R-:W-:Y:S08]  /*fc40*/  HMMA.16816.F32.BF16 R28, R148.reuse, R164, R28 ;  /* 0x000000a4941c723c */ /* 0x040ff0000004181c */
[----:B------:R-:W-:Y:S01]  /*fc50*/  HMMA.16816.F32.BF16 R32, R148, R166, R32 ;  /* 0x000000a69420723c */ /* 0x000fe20000041820 */
[----:B------:R-:W2:Y:S07]  /*fc60*/  LDSM.16.M88.4 R148, [R190] ;  /* 0x00000000be94783b */ /* 0x000eae0000000200 */
[C---:B-1----:R-:W-:Y:S01]  /*fc70*/  HMMA.16816.F32.BF16 R4, R168.reuse, R172, R4 ;  /* 0x000000aca804723c */ /* 0x042fe20000041804 */
[----:B------:R-:W1:Y:S07]  /*fc80*/  LDSM.16.M88.4 R164, [R200+0x8100] ;  /* 0x00810000c8a4783b */ /* 0x000e6e0000000200 */
[C---:B------:R-:W-:Y:S01]  /*fc90*/  HMMA.16816.F32.BF16 R8, R168.reuse, R174, R8 ;  /* 0x000000aea808723c */ /* 0x040fe20000041808 */
[----:B------:R-:W-:Y:S07]  /*fca0*/  LDSM.16.M88.4 R172, [R192+0x2000] ;  /* 0x00200000c0ac783b */ /* 0x000fee0000000200 */
[C---:B----4-:R-:W-:Y:S08]  /*fcb0*/  HMMA.16816.F32.BF16 R12, R168.reuse, R136, R12 ;  /* 0x00000088a80c723c */ /* 0x050ff0000004180c */
[C---:B------:R-:W-:Y:S01]  /*fcc0*/  HMMA.16816.F32.BF16 R16, R168.reuse, R138, R16 ;  /* 0x0000008aa810723c */ /* 0x040fe20000041810 */
[----:B------:R-:W4:Y:S07]  /*fcd0*/  LDSM.16.M88.4 R136, [R200+0x8900] ;  /* 0x00890000c888783b */ /* 0x000f2e0000000200 */
        /* <DEDUP_REMOVED lines=9> */
[----:B------:R-:W-:Y:S07]  /*fd70*/  LDSM.16.M88.4 R180, [R205+0xa100] ;  /* 0x00a10000cdb4783b */ /* 0x000fee0000000200 */
[C---:B------:R-:W-:Y:S08]  /*fd80*/  HMMA.16816.F32.BF16 R12, R176.reuse, R148, R12 ;  /* 0x00000094b00c723c */ /* 0x040ff0000004180c */
[C---:B------:R-:W-:Y:S01]  /*fd90*/  HMMA.16816.F32.BF16 R16, R176.reuse, R150, R16 ;  /* 0x00000096b010723c */ /* 0x040fe20000041810 */
[----:B------:R-:W2:Y:S07]  /*fda0*/  LDSM.16.M88.4 R148, [R192+0x2800] ;  /* 0x00280000c094783b */ /* 0x000eae0000000200 */
[C---:B------:R-:W-:Y:S08]  /*fdb0*/  HMMA.16816.F32.BF16 R20, R176.reuse, R152, R20 ;  /* 0x00000098b014723c */ /* 0x040ff00000041814 */
[C---:B------:R-:W-:Y:S01]  /*fdc0*/  HMMA.16816.F32.BF16 R24, R176.reuse, R154, R24 ;  /* 0x0000009ab018723c */ /* 0x040fe20000041818 */
[----:B------:R-:W2:Y:S07]  /*fdd0*/  LDSM.16.M88.4 R152, [R192+0x3000] ;  /* 0x00300000c098783b */ /* 0x000eae0000000200 */
[C---:B------:R-:W-:Y:S08]  /*fde0*/  HMMA.16816.F32.BF16 R28, R176.reuse, R156, R28 ;  /* 0x0000009cb01c723c */ /* 0x040ff0000004181c */
[----:B------:R-:W-:Y:S01]  /*fdf0*/  HMMA.16816.F32.BF16 R32, R176, R158, R32 ;  /* 0x0000009eb020723c */ /* 0x000fe20000041820 */
[----:B------:R-:W2:Y:S07]  /*fe00*/  LDSM.16.M88.4 R156, [R192+0x3800] ;  /* 0x00380000c09c783b */ /* 0x000eae0000000200 */
[C---:B-1----:R-:W-:Y:S01]  /*fe10*/  HMMA.16816.F32.BF16 R4, R160.reuse, R164, R4 ;  /* 0x000000a4a004723c */ /* 0x042fe20000041804 */
[----:B------:R-:W1:Y:S07]  /*fe20*/  LDSM.16.M88.4 R176, [R206+0x14100] ;  /* 0x01410000ceb0783b */ /* 0x000e6e0000000200 */
[C---:B------:R-:W-:Y:S01]  /*fe30*/  HMMA.16816.F32.BF16 R8, R160.reuse, R166, R8 ;  /* 0x000000a6a008723c */ /* 0x040fe20000041808 */
[----:B------:R-:W-:Y:S07]  /*fe40*/  LDSM.16.M88.4 R164, [R187] ;  /* 0x00000000bba4783b */ /* 0x000fee0000000200 */
        /* <DEDUP_REMOVED lines=15> */
[----:B------:R-:W2:Y:S07]  /*ff40*/  LDSM.16.M88.4 R148, [R186] ;  /* 0x00000000ba94783b */ /* 0x000eae0000000200 */
[C---:B------:R-:W-:Y:S08]  /*ff50*/  HMMA.16816.F32.BF16 R20, R168.reuse, R152, R20 ;  /* 0x00000098a814723c */ /* 0x040ff00000041814 */
[C---:B------:R-:W-:Y:S01]  /*ff60*/  HMMA.16816.F32.BF16 R24, R168.reuse, R154, R24 ;  /* 0x0000009aa818723c */ /* 0x040fe20000041818 */
[----:B------:R-:W2:Y:S07]  /*ff70*/  LDSM.16.M88.4 R152, [R185] ;  /* 0x00000000b998783b */ /* 0x000eae0000000200 */
        /* <DEDUP_REMOVED lines=18> */
[C---:B------:R-:W-:Y:S08]  /*100a0*/  HMMA.16816.F32.BF16 R8, R160.reuse, R166, R8 ;  /* 0x000000a6a008723c */ /* 0x040ff00000041808 */
[C---:B------:R-:W-:Y:S08]  /*100b0*/  HMMA.16816.F32.BF16 R12, R160.reuse, R148, R12 ;  /* 0x00000094a00c723c */ /* 0x040ff0000004180c */
[C---:B------:R-:W-:Y:S08]  /*100c0*/  HMMA.16816.F32.BF16 R16, R160.reuse, R150, R16 ;  /* 0x00000096a010723c */ /* 0x040ff00000041810 */
[C---:B------:R-:W-:Y:S08]  /*100d0*/  HMMA.16816.F32.BF16 R20, R160.reuse, R152, R20 ;  /* 0x00000098a014723c */ /* 0x040ff00000041814 */
[C---:B------:R-:W-:Y:S08]  /*100e0*/  HMMA.16816.F32.BF16 R24, R160.reuse, R154, R24 ;  /* 0x0000009aa018723c */ /* 0x040ff00000041818 */
[C---:B------:R-:W-:Y:S08]  /*100f0*/  HMMA.16816.F32.BF16 R28, R160.reuse, R156, R28 ;  /* 0x0000009ca01c723c */ /* 0x040ff0000004181c */
[----:B------:R-:W-:Y:S08]  /*10100*/  HMMA.16816.F32.BF16 R32, R160, R158, R32 ;  /* 0x0000009ea020723c */ /* 0x000ff00000041820 */
[C---:B-1----:R-:W-:Y:S08]  /*10110*/  HMMA.16816.F32.BF16 R4, R168.reuse, R172, R4 ;  /* 0x000000aca804723c */ /* 0x042ff00000041804 */
[C---:B------:R-:W-:Y:S08]  /*10120*/  HMMA.16816.F32.BF16 R8, R168.reuse, R174, R8 ;  /* 0x000000aea808723c */ /* 0x040ff00000041808 */
[C---:B----4-:R-:W-:Y:S08]  /*10130*/  HMMA.16816.F32.BF16 R12, R168.reuse, R136, R12 ;  /* 0x00000088a80c723c */ /* 0x050ff0000004180c */
[C---:B------:R-:W-:Y:S01]  /*10140*/  HMMA.16816.F32.BF16 R16, R168.reuse, R138, R16 ;  /* 0x0000008aa810723c */ /* 0x040fe20000041810 */
[----:B------:R-:W1:Y:S07]  /*10150*/  LDSM.16.M88.4 R136, [R192+0x4800] ;  /* 0x00480000c088783b */ /* 0x000e6e0000000200 */
[C---:B------:R-:W-:Y:S08]  /*10160*/  HMMA.16816.F32.BF16 R20, R168.reuse, R140, R20 ;  /* 0x0000008ca814723c */ /* 0x040ff00000041814 */
[C---:B------:R-:W-:Y:S08]  /*10170*/  HMMA.16816.F32.BF16 R24, R168.reuse, R142, R24 ;  /* 0x0000008ea818723c */ /* 0x040ff00000041818 */
[C---:B-----5:R-:W-:Y:S08]  /*10180*/  HMMA.16816.F32.BF16 R28, R168.reuse, R144, R28 ;  /* 0x00000090a81c723c */ /* 0x060ff0000004181c */
[----:B------:R-:W-:Y:S08]  /*10190*/  HMMA.16816.F32.BF16 R32, R168, R146, R32 ;  /* 0x00000092a820723c */ /* 0x000ff00000041820 */
[C---:B--2---:R-:W-:Y:S08]  /*101a0*/  HMMA.16816.F32.BF16 R4, R176.reuse, R180, R4 ;  /* 0x000000b4b004723c */ /* 0x044ff00000041804 */
[C---:B------:R-:W-:Y:S08]  /*101b0*/  HMMA.16816.F32.BF16 R8, R176.reuse, R182, R8 ;  /* 0x000000b6b008723c */ /* 0x040ff00000041808 */
[C---:B-1----:R-:W-:Y:S08]  /*101c0*/  HMMA.16816.F32.BF16 R12, R176.reuse, R136, R12 ;  /* 0x00000088b00c723c */ /* 0x042ff0000004180c */
[C---:B------:R-:W-:Y:S04]  /*101d0*/  HMMA.16816.F32.BF16 R16, R176.reuse, R138, R16 ;  /* 0x0000008ab010723c */ /* 0x040fe80000041810 */
[----:B------:R-:W-:Y:S02]  /*101e0*/  FMUL.FTZ R166, R4, c[0x0][0x320] ;  /* 0x0000c80004a67a20 */ /* 0x000fe40000410000 */
[----:B------:R-:W-:Y:S02]  /*101f0*/  FMUL.FTZ R161, R5, c[0x0][0x320] ;  /* 0x0000c80005a17a20 */ /* 0x000fe40000410000 */
[----:B------:R-:W-:Y:S02]  /*10200*/  FMUL.FTZ R9, R9, c[0x0][0x320] ;  /* 0x0000c80009097a20 */ /* 0x000fe40000410000 */
[----:B------:R-:W3:Y:S02]  /*10210*/  MUFU.TANH R166, R166 ;  /* 0x000000a600a67308 */ /* 0x000ee40000002400 */
[----:B------:R-:W-:Y:S02]  /*10220*/  FMUL.FTZ R10, R10, c[0x0][0x320] ;  /* 0x0000c8000a0a7a20 */ /* 0x000fe40000410000 */
[----:B------:R-:W-:Y:S02]  /*10230*/  FMUL.FTZ R11, R11, c[0x0][0x320] ;  /* 0x0000c8000b0b7a20 */ /* 0x000fe40000410000 */
[----:B------:R-:W-:Y:S02]  /*10240*/  FMUL.FTZ R165, R6, c[0x0][0x320] ;  /* 0x0000c80006a57a20 */ /* 0x000fe40000410000 */
[----:B------:R-:W-:Y:S02]  /*10250*/  FMUL.FTZ R164, R7, c[0x0][0x320] ;  /* 0x0000c80007a47a20 */ /* 0x000fe40000410000 */
[----:B------:R-:W-:Y:S01]  /*10260*/  MUFU.TANH R247, R9 ;  /* 0x0000000900f77308 */ /* 0x000fe20000002400 */
[----:B------:R-:W1:Y:S01]  /*10270*/  LDSM.16.M88.4 R4, [R192+0x5000] ;  /* 0x00500000c004783b */ /* 0x000e620000000200 */
[----:B------:R-:W-:Y:S02]  /*10280*/  FMUL.FTZ R167, R8, c[0x0][0x320] ;  /* 0x0000c80008a77a20 */ /* 0x000fe40000410000 */
[----:B------:R-:W-:Y:S02]  /*10290*/  FMUL.FTZ R171, R12, c[0x0][0x320] ;  /* 0x0000c8000cab7a20 */ /* 0x000fe40000410000 */
[----:B------:R-:W-:Y:S02]  /*102a0*/  FMUL.FTZ R14, R14, c[0x0][0x320] ;  /* 0x0000c8000e0e7a20 */ /* 0x000fe40000410000 */
[----:B------:R-:W-:Y:S02]  /*102b0*/  FMUL.FTZ R15, R15, c[0x0][0x320] ;  /* 0x0000c8000f0f7a20 */ /* 0x000fe40000410000 */
[----:B------:R-:W-:Y:S01]  /*102c0*/  MUFU.TANH R246, R10 ;  /* 0x0000000a00f67308 */ /* 0x000fe20000002400 */
[----:B------:R-:W-:Y:S02]  /*102d0*/  FMUL.FTZ R16, R16, c[0x0][0x320] ;  /* 0x0000c80010107a20 */ /* 0x000fe40000410000 */
[----:B------:R-:W-:Y:S01]  /*102e0*/  FMUL.FTZ R13, R13, c[0x0][0x320] ;  /* 0x0000c8000d0d7a20 */ /* 0x000fe20000410000 */
[----:B---3--:R-:W-:Y:S01]  /*102f0*/  FMNMX.FTZ R2, R166, R135, !PT ;  /* 0x00000087a6027209 */ /* 0x008fe20007810000 */
[----:B------:R-:W-:Y:S02]  /*10300*/  FMUL.FTZ R17, R17, c[0x0][0x320] ;  /* 0x0000c80011117a20 */ /* 0x000fe40000410000 */
[----:B------:R-:W-:Y:S02]  /*10310*/  FMUL.FTZ R18, R18, c[0x0][0x320] ;  /* 0x0000c80012127a20 */ /* 0x000fe40000410000 */
[----:B------:R-:W-:Y:S01]  /*10320*/  FMUL.FTZ R19, R19, c[0x0][0x320] ;  /* 0x0000c80013137a20 */ /* 0x000fe20000410000 */
[----:B------:R2:W-:Y:S10]  /*10330*/  MUFU.TANH R244, R11 ;  /* 0x0000000b00f47308 */ /* 0x0005f40000002400 */
[----:B------:R-:W-:Y:S10]  /*10340*/  MUFU.TANH R242, R14 ;  /* 0x0000000e00f27308 */ /* 0x000ff40000002400 */
[----:B------:R-:W-:Y:S01]  /*10350*/  MUFU.TANH R180, R15 ;  /* 0x0000000f00b47308 */ /* 0x000fe20000002400 */
[C---:B-1----:R-:W-:Y:S01]  /*10360*/  HMMA.16816.F32.BF16 R20, R176.reuse, R4, R20 ;  /* 0x00000004b014723c */ /* 0x042fe20000041814 */
[----:B--2---:R-:W1:Y:S01]  /*10370*/  LDSM.16.M88.4 R8, [R192+0x5800] ;  /* 0x00580000c008783b */ /* 0x004e620000000200 */
[----:B------:R-:W-:Y:S06]  /*10380*/  DEPBAR.LE SB0, 0x0 ;  /* 0x000080000000791a */ /* 0x000fec0000000000 */
[C---:B------:R-:W-:Y:S01]  /*10390*/  HMMA.16816.F32.BF16 R24, R176.reuse, R6, R24 ;  /* 0x00000006b018723c */ /* 0x040fe20000041818 */
[----:B------:R-:W2:Y:S01]  /*103a0*/  MUFU.TANH R161, R161 ;  /* 0x000000a100a17308 */ /* 0x000ea20000002400 */
[----:B------:R-:W-:Y:S11]  /*103b0*/  BAR.SYNC.DEFER_BLOCKING 0x0 ;  /* 0x0000000000007b1d */ /* 0x000ff60000010000 */
[----:B------:R-:W-:Y:S03]  /*103c0*/  @!UPT UIADD3 URZ, URZ, URZ, URZ ;  /* 0x0000003f3f3ff290 */ /* 0x000fe6000fffe03f */
[----:B------:R-:W-:Y:S02]  /*103d0*/  FMUL.FTZ R20, R20, c[0x0][0x320] ;  /* 0x0000c80014147a20 */ /* 0x000fe40000410000 */
[----:B------:R-:W-:Y:S02]  /*103e0*/  FMUL.FTZ R21, R21, c[0x0][0x320] ;  /* 0x0000c80015157a20 */ /* 0x000fe40000410000 */
[----:B------:R-:W-:Y:S02]  /*103f0*/  FMUL.FTZ R22, R22, c[0x0][0x320] ;  /* 0x0000c80016167a20 */ /* 0x000fe40000410000 */
[----:B------:R-:W-:Y:S02]  /*10400*/  FMUL.FTZ R23, R23, c[0x0][0x320] ;  /* 0x0000c80017177a20 */ /* 0x000fe40000410000 */
[----:B------:R-:W-:Y:S01]  /*10410*/  FMUL.FTZ R24, R24, c[0x0][0x320] ;  /* 0x0000c80018187a20 */ /* 0x000fe20000410000 */
[----:B--2---:R-:W-:Y:S01]  /*10420*/  FMNMX.FTZ R2, R161, R2, !PT ;  /* 0x00000002a1027209 */ /* 0x004fe20007810000 */
[----:B------:R-:W-:Y:S01]  /*10430*/  FMUL.FTZ R25, R25, c[0x0][0x320] ;  /* 0x0000c80019197a20 */ /* 0x000fe20000410000 */
[----:B------:R-:W2:Y:S01]  /*10440*/  MUFU.TANH R165, R165 ;  /* 0x000000a500a57308 */ /* 0x000ea20000002400 */
[----:B------:R-:W-:Y:S02]  /*10450*/  FMUL.FTZ R26, R26, c[0x0][0x320] ;  /* 0x0000c8001a1a7a20 */ /* 0x000fe40000410000 */
[----:B------:R-:W-:Y:S01]  /*10460*/  FMUL.FTZ R27, R27, c[0x0][0x320] ;  /* 0x0000c8001b1b7a20 */ /* 0x000fe20000410000 */
[C---:B-1----:R-:W-:Y:S06]  /*10470*/  HMMA.16816.F32.BF16 R28, R176.reuse, R8, R28 ;  /* 0x00000008b01c723c */ /* 0x042fec000004181c */
[----:B------:R-:W1:Y:S02]  /*10480*/  MUFU.TANH R167, R167 ;  /* 0x000000a700a77308 */ /* 0x000e640000002400 */
[----:B------:R-:W-:Y:S08]  /*10490*/  HMMA.16816.F32.BF16 R32, R176, R10, R32 ;  /* 0x0000000ab020723c */ /* 0x000ff00000041820 */
[----:B------:R-:W3:Y:S01]  /*104a0*/  MUFU.TANH R164, R164 ;  /* 0x000000a400a47308 */ /* 0x000ee20000002400 */
[----:B--2---:R-:W-:Y:S09]  /*104b0*/  FMNMX.FTZ R3, R165, R0, !PT ;  /* 0x00000000a5037209 */ /* 0x004ff20007810000 */
[----:B------:R-:W2:Y:S01]  /*104c0*/  MUFU.TANH R171, R171 ;  /* 0x000000ab00ab7308 */ /* 0x000ea20000002400 */
[----:B------:R-:W-:Y:S01]  /*104d0*/  FMUL.FTZ R28, R28, c[0x0][0x320] ;  /* 0x0000c8001c1c7a20 */ /* 0x000fe20000410000 */
[----:B-1----:R-:W-:Y:S01]  /*104e0*/  FMNMX.FTZ R2, R167, R2, !PT ;  /* 0x00000002a7027209 */ /* 0x002fe20007810000 */
[----:B------:R-:W-:Y:S02]  /*104f0*/  FMUL.FTZ R29, R29, c[0x0][0x320] ;  /* 0x0000c8001d1d7a20 */ /* 0x000fe40000410000 */
[----:B------:R-:W-:Y:S01]  /*10500*/  FMUL.FTZ R30, R30, c[0x0][0x320] ;  /* 0x0000c8001e1e7a20 */ /* 0x000fe20000410000 */
[----:B------:R-:W-:Y:S01]  /*10510*/  FMNMX.FTZ R2, R247, R2, !PT ;  /* 0x00000002f7027209 */ /* 0x000fe20007810000 */
[----:B------:R-:W-:Y:S03]  /*10520*/  FMUL.FTZ R31, R31, c[0x0][0x320] ;  /* 0x0000c8001f1f7a20 */ /* 0x000fe60000410000 */
[----:B------:R-:W1:Y:S01]  /*10530*/  MUFU.TANH R245, R13 ;  /* 0x0000000d00f57308 */ /* 0x000e620000002400 */
[----:B------:R-:W-:Y:S02]  /*10540*/  FMUL.FTZ R32, R32, c[0x0][0x320] ;  /* 0x0000c80020207a20 */ /* 0x000fe40000410000 */
[----:B------:R-:W-:Y:S01]  /*10550*/  FMUL.FTZ R33, R33, c[0x0][0x320] ;  /* 0x0000c80021217a20 */ /* 0x000fe20000410000 */
[----:B---3--:R-:W-:Y:S01]  /*10560*/  FMNMX.FTZ R3, R164, R3, !PT ;  /* 0x00000003a4037209 */ /* 0x008fe20007810000 */
[----:B------:R-:W-:Y:S02]  /*10570*/  FMUL.FTZ R34, R34, c[0x0][0x320] ;  /* 0x0000c80022227a20 */ /* 0x000fe40000410000 */
[----:B------:R-:W-:Y:S01]  /*10580*/  FMUL.FTZ R35, R35, c[0x0][0x320] ;  /* 0x0000c80023237a20 */ /* 0x000fe20000410000 */
[----:B------:R-:W-:Y:S02]  /*10590*/  FMNMX.FTZ R3, R246, R3, !PT ;  /* 0x00000003f6037209 */ /* 0x000fe40007810000 */
[----:B------:R-:W3:Y:S02]  /*105a0*/  MUFU.TANH R243, R16 ;  /* 0x0000001000f37308 */ /* 0x000ee40000002400 */
[----:B------:R-:W-:Y:S02]  /*105b0*/  FMNMX.FTZ R3, R244, R3, !PT ;  /* 0x00000003f4037209 */ /* 0x000fe40007810000 */
[----:B--2---:R-:W-:Y:S02]  /*105c0*/  FMNMX.FTZ R2, R171, R2, !PT ;  /* 0x00000002ab027209 */ /* 0x004fe40007810000 */
[----:B------:R-:W-:Y:S04]  /*105d0*/  FMNMX.FTZ R3, R242, R3, !PT ;  /* 0x00000003f2037209 */ /* 0x000fe80007810000 */
[----:B------:R-:W2:Y:S01]  /*105e0*/  MUFU.TANH R181, R17 ;  /* 0x0000001100b57308 */ /* 0x000ea20000002400 */
[----:B------:R-:W-:Y:S02]  /*105f0*/  FMNMX.FTZ R3, R180, R3, !PT ;  /* 0x00000003b4037209 */ /* 0x000fe40007810000 */
[----:B-1----:R-:W-:Y:S07]  /*10600*/  FMNMX.FTZ R2, R245, R2, !PT ;  /* 0x00000002f5027209 */ /* 0x002fee0007810000 */
[----:B------:R-:W1:Y:S01]  /*10610*/  MUFU.TANH R240, R18 ;  /* 0x0000001200f07308 */ /* 0x000e620000002400 */
[----:B---3--:R-:W-:Y:S09]  /*10620*/  FMNMX.FTZ R2, R243, R2, !PT ;  /* 0x00000002f3027209 */ /* 0x008ff20007810000 */
[----:B------:R-:W3:Y:S01]  /*10630*/  MUFU.TANH R239, R20 ;  /* 0x0000001400ef7308 */ /* 0x000ee20000002400 */
[----:B--2---:R-:W-:Y:S09]  /*10640*/  FMNMX.FTZ R2, R181, R2, !PT ;  /* 0x00000002b5027209 */ /* 0x004ff20007810000 */
[----:B------:R-:W2:Y:S01]  /*10650*/  MUFU.TANH R182, R19 ;  /* 0x0000001300b67308 */ /* 0x000ea20000002400 */
[----:B-1----:R-:W-:Y:S09]  /*10660*/  FMNMX.FTZ R3, R240, R3, !PT ;  /* 0x00000003f0037209 */ /* 0x002ff20007810000 */
        /* <DEDUP_REMOVED lines=25> */
[----:B---3--:R-:W-:Y:S01]  /*10800*/  FMNMX.FTZ R2, R172, R9, !PT ;  /* 0x00000009ac027209 */ /* 0x008fe20007810000 */
[----:B------:R-:W-:Y:S08]  /*10810*/  @P0 IMAD.WIDE.U32 R8, R231, c[0x0][0x1e0], RZ ;  /* 0x00007800e7080a25 */ /* 0x000ff000078e00ff */
[----:B------:R-:W3:Y:S01]  /*10820*/  MUFU.TANH R134, R34 ;  /* 0x0000002200867308 */ /* 0x000ee20000002400 */
[----:B--2---:R-:W-:Y:S09]  /*10830*/  FMNMX.FTZ R3, R160, R3, !PT ;  /* 0x00000003a0037209 */ /* 0x004ff20007810000 */
[----:B------:R-:W2:Y:S01]  /*10840*/  MUFU.TANH R133, R35 ;  /* 0x0000002300857308 */ /* 0x000ea20000002400 */
[----:B-1----:R-:W-:Y:S02]  /*10850*/  FMNMX.FTZ R6, R163, R2, !PT ;  /* 0x00000002a3067209 */ /* 0x002fe40007810000 */
[----:B---3--:R-:W-:Y:S03]  /*10860*/  FMNMX.FTZ R2, R134, R3, !PT ;  /* 0x0000000386027209 */ /* 0x008fe60007810000 */
[----:B------:R-:W1:Y:S01]  /*10870*/  SHFL.BFLY PT, R3, R6, 0x2, 0x1f ;  /* 0x0c401f0006037f89 */ /* 0x000e6200000e0000 */
[----:B--2---:R-:W-:Y:S07]  /*10880*/  FMNMX.FTZ R5, R133, R2, !PT ;  /* 0x0000000285057209 */ /* 0x004fee0007810000 */
[----:B------:R-:W2:Y:S01]  /*10890*/  SHFL.BFLY PT, R2, R5, 0x2, 0x1f ;  /* 0x0c401f0005027f89 */ /* 0x000ea200000e0000 */
[----:B-1----:R-:W-:Y:S07]  /*108a0*/  FMNMX.FTZ R7, R6, R3, !PT ;  /* 0x0000000306077209 */ /* 0x002fee0007810000 */
[----:B------:R-:W1:Y:S01]  /*108b0*/  SHFL.BFLY PT, R132, R7, 0x1, 0x1f ;  /* 0x0c201f0007847f89 */ /* 0x000e6200000e0000 */
[----:B--2---:R-:W-:Y:S07]  /*108c0*/  FMNMX.FTZ R4, R5, R2, !PT ;  /* 0x0000000205047209 */ /* 0x004fee0007810000 */
[----:B------:R-:W2:Y:S01]  /*108d0*/  SHFL.BFLY PT, R3, R4, 0x1, 0x1f ;  /* 0x0c201f0004037f89 */ /* 0x000ea200000e0000 */
[----:B-1----:R-:W-:Y:S02]  /*108e0*/  FMNMX.FTZ R132, R7, R132, !PT ;  /* 0x0000008407847209 */ /* 0x002fe40007810000 */
[----:B------:R-:W-:Y:S03]  /*108f0*/  @P0 SHF.R.S32.HI R7, RZ, 0x1f, R231 ;  /* 0x0000001fff070819 */ /* 0x000fe600000114e7 */
[C---:B------:R-:W-:Y:S02]  /*10900*/  FADD.FTZ R2, -R132.reuse, R135 ;  /* 0x0000008784027221 */ /* 0x040fe40000010100 */
[----:B------:R-:W-:Y:S02]  /*10910*/  FMUL.FTZ R174, R132, c[0x0][0x2d0] ;  /* 0x0000b40084ae7a20 */ /* 0x000fe40000410000 */
[----:B------:R-:W-:Y:S02]  /*10920*/  FMUL.FTZ R6, R2, c[0x0][0x2d0] ;  /* 0x0000b40002067a20 */ /* 0x000fe40000410000 */
[--C-:B------:R-:W-:Y:S02]  /*10930*/  FFMA.FTZ R169, R161, c[0x0][0x2d0], -R174.reuse ;  /* 0x0000b400a1a97a23 */ /* 0x100fe400000108ae */
[----:B------:R1:W3:Y:S01]  /*10940*/  MUFU.EX2 R2, R6 ;  /* 0x0000000600027308 */ /* 0x0002e20000000800 */
[----:B--2---:R-:W-:Y:S01]  /*10950*/  FMNMX.FTZ R3, R4, R3, !PT ;  /* 0x0000000304037209 */ /* 0x004fe20007810000 */
[--C-:B------:R-:W-:Y:S02]  /*10960*/  FFMA.FTZ R170, R166, c[0x0][0x2d0], -R174.reuse ;  /* 0x0000b400a6aa7a23 */ /* 0x100fe400000108ae */
[----:B------:R-:W-:Y:S02]  /*10970*/  FFMA.FTZ R168, R167, c[0x0][0x2d0], -R174 ;  /* 0x0000b400a7a87a23 */ /* 0x000fe400000108ae */
[C---:B------:R-:W-:Y:S02]  /*10980*/  FADD.FTZ R5, -R3.reuse, R0 ;  /* 0x0000000003057221 */ /* 0x040fe40000010100 */
[----:B------:R-:W-:Y:S02]  /*10990*/  FMUL.FTZ R161, R3, c[0x0][0x2d0] ;  /* 0x0000b40003a17a20 */ /* 0x000fe40000410000 */
[----:B------:R-:W-:Y:S01]  /*109a0*/  FMUL.FTZ R0, R5, c[0x0][0x2d0] ;  /* 0x0000b40005007a20 */ /* 0x000fe20000410000 */
[----:B------:R-:W-:Y:S01]  /*109b0*/  MUFU.EX2 R170, R170 ;  /* 0x000000aa00aa7308 */ /* 0x000fe20000000800 */
[----:B------:R-:W-:Y:S01]  /*109c0*/  @P0 IMAD R5, R7, c[0x0][0x1e0], RZ ;  /* 0x0000780007050a24 */ /* 0x000fe200078e02ff */
[----:B------:R-:W-:Y:S01]  /*109d0*/  @P0 SHF.L.U32 R7, R8, 0x6, RZ ;  /* 0x0000000608070819 */ /* 0x000fe200000006ff */
[----:B------:R-:W-:Y:S02]  /*109e0*/  FFMA.FTZ R167, R247, c[0x0][0x2d0], -R174 ;  /* 0x0000b400f7a77a23 */ /* 0x000fe400000108ae */
[----:B------:R-:W-:Y:S01]  /*109f0*/  @P0 IMAD R5, R231, c[0x0][0x1e4], R5 ;  /* 0x00007900e7050a24 */ /* 0x000fe200078e0205 */
[----:B------:R-:W-:Y:S01]  /*10a00*/  @P0 IADD3 R4, P3, R7, R220, RZ ;  /* 0x000000dc07040210 */ /* 0x000fe20007f7e0ff */
[--C-:B------:R-:W-:Y:S02]  /*10a10*/  FFMA.FTZ R166, R165, c[0x0][0x2d0], -R161.reuse ;  /* 0x0000b400a5a67a23 */ /* 0x100fe400000108a1 */
[--C-:B------:R-:W-:Y:S01]  /*10a20*/  FFMA.FTZ R165, R164, c[0x0][0x2d0], -R161.reuse ;  /* 0x0000b400a4a57a23 */ /* 0x100fe200000108a1 */
[----:B------:R-:W-:Y:S01]  /*10a30*/  @P0 IADD3 R5, R9, R5, RZ ;  /* 0x0000000509050210 */ /* 0x000fe20007ffe0ff */
[--C-:B------:R-:W-:Y:S01]  /*10a40*/  FFMA.FTZ R164, R246, c[0x0][0x2d0], -R161.reuse ;  /* 0x0000b400f6a47a23 */ /* 0x100fe200000108a1 */
[----:B------:R-:W2:Y:S01]  /*10a50*/  MUFU.EX2 R0, R0 ;  /* 0x0000000000007308 */ /* 0x000ea20000000800 */
[----:B-1----:R-:W-:Y:S01]  /*10a60*/  @P0 IADD3 R6, P1, R7, R216, RZ ;  /* 0x000000d807060210 */ /* 0x002fe20007f3e0ff */
[----:B------:R-:W-:Y:S01]  /*10a70*/  FFMA.FTZ R135, R244, c[0x0][0x2d0], -R161 ;  /* 0x0000b400f4877a23 */ /* 0x000fe200000108a1 */
[----:B------:R-:W-:Y:S01]  /*10a80*/  @P0 SHF.L.U64.HI R5, R8, 0x6, R5 ;  /* 0x0000000608050819 */ /* 0x000fe20000010205 */
[----:B---3--:R-:W-:Y:S01]  /*10a90*/  FMUL.FTZ R32, R2, R100 ;  /* 0x0000006402207220 */ /* 0x008fe20000410000 */
[----:B------:R-:W-:Y:S01]  /*10aa0*/  @P0 LEA R16, P4, R6, c[0x0][0x1c8], 0x1 ;  /* 0x0000720006100a11 */ /* 0x000fe200078808ff */
[C---:B------:R-:W-:Y:S01]  /*10ab0*/  FMUL.FTZ R33, R2.reuse, R101 ;  /* 0x0000006502217220 */ /* 0x040fe20000410000 */
[----:B------:R-:W-:Y:S01]  /*10ac0*/  @P0 IADD3.X R9, R5, R219, RZ, P1, !PT ;  /* 0x000000db05090210 */ /* 0x000fe20000ffe4ff */
[----:B------:R-:W-:Y:S01]  /*10ad0*/  FMUL.FTZ R36, R2, R36 ;  /* 0x0000002402247220 */ /* 0x000fe20000410000 */
[----:B------:R-:W-:Y:S01]  /*10ae0*/  @P0 IADD3 R8, P2, R7, R221, RZ ;  /* 0x000000dd07080210 */ /* 0x000fe20007f5e0ff */
[----:B------:R-:W1:Y:S01]  /*10af0*/  MUFU.EX2 R169, R169 ;  /* 0x000000a900a97308 */ /* 0x000e620000000800 */
[----:B------:R-:W-:Y:S01]  /*10b00*/  @P0 LEA.HI.X R17, R6, c[0x0][0x1cc], R9, 0x1, P4 ;  /* 0x0000730006110a11 */ /* 0x000fe200020f0c09 */
[----:B------:R-:W-:Y:S01]  /*10b10*/  FMUL.FTZ R37, R2, R37 ;  /* 0x0000002502257220 */ /* 0x000fe20000410000 */
[----:B------:R-:W-:Y:S01]  /*10b20*/  ISETP.NE.AND P4, PT, R212, RZ, PT ;  /* 0x000000ffd400720c */ /* 0x000fe20003f85270 */
[----:B------:R-:W-:Y:S01]  /*10b30*/  FMUL.FTZ R40, R2, R40 ;  /* 0x0000002802287220 */ /* 0x000fe20000410000 */
[----:B------:R-:W-:Y:S01]  /*10b40*/  @P0 LEA R18, P1, R8, c[0x0][0x1c8], 0x1 ;  /* 0x0000720008120a11 */ /* 0x000fe200078208ff */
[----:B------:R3:W-:Y:S01]  /*10b50*/  @P0 LDGSTS.E.BYPASS.LTC128B.128 [R213+0x6100], [R16.64], !P6 ;  /* 0x0610000010d50fae */ /* 0x0007e2000f101d44 */
[C---:B------:R-:W-:Y:S01]  /*10b60*/  @P0 IADD3.X R11, R5.reuse, R228, RZ, P2, !PT ;  /* 0x000000e4050b0210 */ /* 0x040fe200017fe4ff */
[----:B------:R-:W-:Y:S01]  /*10b70*/  FMUL.FTZ R41, R2, R41 ;  /* 0x0000002902297220 */ /* 0x000fe20000410000 */
[----:B------:R-:W-:Y:S01]  /*10b80*/  @P0 IADD3.X R9, R5, R227, RZ, P3, !PT ;  /* 0x000000e305090210 */ /* 0x000fe20001ffe4ff */
[----:B------:R-:W-:Y:S01]  /*10b90*/  MUFU.EX2 R168, R168 ;  /* 0x000000a800a87308 */ /* 0x000fe20000000800 */
[----:B------:R-:W-:Y:S01]  /*10ba0*/  @P0 LEA.HI.X R19, R8, c[0x0][0x1cc], R11, 0x1, P1 ;  /* 0x0000730008130a11 */ /* 0x000fe200008f0c0b */
[----:B------:R-:W-:Y:S01]  /*10bb0*/  FMUL.FTZ R44, R2, R44 ;  /* 0x0000002c022c7220 */ /* 0x000fe20000410000 */
[----:B------:R-:W-:Y:S01]  /*10bc0*/  @P0 LEA R8, P2, R4, c[0x0][0x1c8], 0x1 ;  /* 0x0000720004080a11 */ /* 0x000fe200078408ff */
[----:B--2---:R-:W-:Y:S01]  /*10bd0*/  FMUL.FTZ R34, R0, R102 ;  /* 0x0000006600227220 */ /* 0x004fe20000410000 */
[----:B------:R-:W-:Y:S01]  /*10be0*/  @P0 IADD3 R7, P1, R224, R7, RZ ;  /* 0x00000007e0070210 */ /* 0x000fe20007f3e0ff */
[----:B------:R2:W-:Y:S01]  /*10bf0*/  @P0 LDGSTS.E.BYPASS.LTC128B.128 [R213+0x8100], [R18.64], !P4 ;  /* 0x0810000012d50fae */ /* 0x0005e2000e101d44 */
[----:B------:R-:W-:Y:S01]  /*10c00*/  @P0 LEA.HI.X R9, R4, c[0x0][0x1cc], R9, 0x1, P2 ;  /* 0x0000730004090a11 */ /* 0x000fe200010f0c09 */
[----:B------:R-:W-:Y:S01]  /*10c10*/  FMUL.FTZ R35, R0, R103 ;  /* 0x0000006700237220 */ /* 0x000fe20000410000 */
[----:B------:R-:W-:Y:S01]  /*10c20*/  @P0 IADD3.X R5, R210, R5, RZ, P1, !PT ;  /* 0x00000005d2050210 */ /* 0x000fe20000ffe4ff */
[----:B------:R-:W4:Y:S01]  /*10c30*/  MUFU.EX2 R167, R167 ;  /* 0x000000a700a77308 */ /* 0x000f220000000800 */
[C---:B------:R-:W-:Y:S01]  /*10c40*/  @P0 IADD3 R4, P3, R7.reuse, R216, RZ ;  /* 0x000000d807040210 */ /* 0x040fe20007f7e0ff */
[C---:B------:R-:W-:Y:S01]  /*10c50*/  FMUL.FTZ R38, R0.reuse, R38 ;  /* 0x0000002600267220 */ /* 0x040fe20000410000 */
[----:B------:R-:W-:Y:S01]  /*10c60*/  @P0 IADD3 R6, P2, R7, R221, RZ ;  /* 0x000000dd07060210 */ /* 0x000fe20007f5e0ff */
[----:B------:R5:W-:Y:S01]  /*10c70*/  @P0 LDGSTS.E.BYPASS.LTC128B.128 [R213+0xa100], [R8.64], !P5 ;  /* 0x0a10000008d50fae */ /* 0x000be2000e901d44 */
[C---:B------:R-:W-:Y:S01]  /*10c80*/  @P0 IADD3.X R11, R5.reuse, R219, RZ, P3, !PT ;  /* 0x000000db050b0210 */ /* 0x040fe20001ffe4ff */
[----:B------:R-:W-:Y:S01]  /*10c90*/  FMUL.FTZ R39, R0, R39 ;  /* 0x0000002700277220 */ /* 0x000fe20000410000 */
[----:B------:R-:W-:Y:S01]  /*10ca0*/  @P0 LEA R24, P3, R4, c[0x0][0x1c8], 0x1 ;  /* 0x0000720004180a11 */ /* 0x000fe200078608ff */
[----:B------:R-:W-:Y:S01]  /*10cb0*/  FMUL.FTZ R42, R0, R42 ;  /* 0x0000002a002a7220 */ /* 0x000fe20000410000 */
[----:B------:R-:W-:Y:S01]  /*10cc0*/  @P0 IADD3.X R13, R5, R228, RZ, P2, !PT ;  /* 0x000000e4050d0210 */ /* 0x000fe200017fe4ff */
[----:B------:R-:W-:Y:S01]  /*10cd0*/  MUFU.EX2 R166, R166 ;  /* 0x000000a600a67308 */ /* 0x000fe20000000800 */
[----:B------:R-:W-:Y:S01]  /*10ce0*/  @P0 LEA.HI.X R25, R4, c[0x0][0x1cc], R11, 0x1, P3 ;  /* 0x0000730004190a11 */ /* 0x000fe200018f0c0b */
[----:B------:R-:W-:Y:S01]  /*10cf0*/  FMUL.FTZ R4, R2, R128 ;  /* 0x0000008002047220 */ /* 0x000fe20000410000 */
[----:B------:R-:W-:Y:S01]  /*10d00*/  @P0 LEA R26, P2, R6, c[0x0][0x1c8], 0x1 ;  /* 0x00007200061a0a11 */ /* 0x000fe200078408ff */
[----:B------:R-:W-:Y:S01]  /*10d10*/  FMUL.FTZ R11, R0, R127 ;  /* 0x0000007f000b7220 */ /* 0x000fe20000410000 */
[----:B------:R-:W-:Y:S01]  /*10d20*/  @P0 IADD3 R7, P1, R7, R220, RZ ;  /* 0x000000dc07070210 */ /* 0x000fe20007f3e0ff */
[----:B------:R2:W-:Y:S01]  /*10d30*/  @P0 LDGSTS.E.BYPASS.LTC128B.128 [R213+0x7100], [R24.64], !P6 ;  /* 0x0710000018d50fae */ /* 0x0005e2000f101d44 */
[----:B------:R-:W-:Y:S01]  /*10d40*/  @P0 LEA.HI.X R27, R6, c[0x0][0x1cc], R13, 0x1, P2 ;  /* 0x00007300061b0a11 */ /* 0x000fe200010f0c0d */
[----:B------:R-:W-:Y:S01]  /*10d50*/  FMUL.FTZ R6, R0, R130 ;  /* 0x0000008200067220 */ /* 0x000fe20000410000 */
[----:B------:R-:W-:Y:S01]  /*10d60*/  @P0 IADD3.X R10, R5, R227, RZ, P1, !PT ;  /* 0x000000e3050a0210 */ /* 0x000fe20000ffe4ff */
[----:B------:R-:W2:Y:S01]  /*10d70*/  MUFU.EX2 R165, R165 ;  /* 0x000000a500a57308 */ /* 0x000ea20000000800 */
[----:B------:R-:W-:Y:S01]  /*10d80*/  @P0 LEA R28, P1, R7, c[0x0][0x1c8], 0x1 ;  /* 0x00007200071c0a11 */ /* 0x000fe200078208ff */
[----:B------:R-:W-:Y:S01]  /*10d90*/  FMUL.FTZ R5, R2, R129 ;  /* 0x0000008102057220 */ /* 0x000fe20000410000 */
[----:B-1----:R-:W-:Y:S01]  /*10da0*/  F2FP.BF16.PACK_AB R128, R169, R170 ;  /* 0x000000aaa980723e */ /* 0x002fe200000010ff */
[----:B------:R1:W-:Y:S01]  /*10db0*/  @P0 LDGSTS.E.BYPASS.LTC128B.128 [R213+0x9100], [R26.64], !P4 ;  /* 0x091000001ad50fae */ /* 0x0003e2000e101d44 */
[----:B------:R-:W-:Y:S01]  /*10dc0*/  @P0 LEA.HI.X R29, R7, c[0x0][0x1cc], R10, 0x1, P1 ;  /* 0x00007300071d0a11 */ /* 0x000fe200008f0c0a */
[C---:B------:R-:W-:Y:S01]  /*10dd0*/  FMUL.FTZ R7, R0.reuse, R131 ;  /* 0x0000008300077220 */ /* 0x040fe20000410000 */
[----:B----4-:R-:W-:Y:S01]  /*10de0*/  F2FP.BF16.PACK_AB R130, R167, R168 ;  /* 0x000000a8a782723e */ /* 0x010fe200000010ff */
[----:B------:R-:W-:Y:S02]  /*10df0*/  FMUL.FTZ R10, R0, R126 ;  /* 0x0000007e000a7220 */ /* 0x000fe40000410000 */
[----:B------:R-:W-:Y:S01]  /*10e00*/  MUFU.EX2 R164, R164 ;  /* 0x000000a400a47308 */ /* 0x000fe20000000800 */
[C---:B-----5:R-:W-:Y:S01]  /*10e10*/  FMUL.FTZ R8, R2.reuse, R124 ;  /* 0x0000007c02087220 */ /* 0x060fe20000410000 */
[----:B------:R4:W-:Y:S01]  /*10e20*/  @P0 LDGSTS.E.BYPASS.LTC128B.128 [R213+0xb100], [R28.64], !P5 ;  /* 0x0b1000001cd50fae */ /* 0x0009e2000e901d44 */
[C---:B------:R-:W-:Y:S02]  /*10e30*/  FMUL.FTZ R9, R2.reuse, R125 ;  /* 0x0000007d02097220 */ /* 0x040fe40000410000 */
[C---:B---3--:R-:W-:Y:S02]  /*10e40*/  FMUL.FTZ R16, R2.reuse, R116 ;  /* 0x0000007402107220 */ /* 0x048fe40000410000 */
[----:B------:R-:W-:Y:S02]  /*10e50*/  FMUL.FTZ R17, R2, R117 ;  /* 0x0000007502117220 */ /* 0x000fe40000410000 */
[C---:B--2---:R-:W-:Y:S01]  /*10e60*/  FMUL.FTZ R18, R0.reuse, R118 ;  /* 0x0000007600127220 */ /* 0x044fe20000410000 */
[----:B------:R-:W2:Y:S01]  /*10e70*/  LDSM.16.MT88.4 R12, [R203+0x100] ;  /* 0x00010000cb0c783b */ /* 0x000ea20000004200 */
[----:B------:R-:W3:Y:S01]  /*10e80*/  MUFU.EX2 R135, R135 ;  /* 0x0000008700877308 */ /* 0x000ee20000000800 */
[----:B------:R-:W-:Y:S01]  /*10e90*/  FMUL.FTZ R19, R0, R119 ;  /* 0x0000007700137220 */ /* 0x000fe20000410000 */
[----:B------:R-:W-:Y:S01]  /*10ea0*/  F2FP.BF16.PACK_AB R129, R165, R166 ;  /* 0x000000a6a581723e */ /* 0x000fe200000010ff */
[C---:B------:R-:W-:Y:S02]  /*10eb0*/  FMUL.FTZ R24, R2.reuse, R108 ;  /* 0x0000006c02187220 */ /* 0x040fe40000410000 */
[----:B------:R-:W-:Y:S02]  /*10ec0*/  FMUL.FTZ R25, R2, R109 ;  /* 0x0000006d02197220 */ /* 0x000fe40000410000 */
[----:B------:R-:W5:Y:S01]  /*10ed0*/  LDSM.16.MT88.4 R20, [R198+0x100] ;  /* 0x00010000c614783b */ /* 0x000f620000004200 */
[C---:B------:R-:W-:Y:S02]  /*10ee0*/  FMUL.FTZ R43, R0.reuse, R43 ;  /* 0x0000002b002b7220 */ /* 0x040fe40000410000 */
[C---:B-1----:R-:W-:Y:S02]  /*10ef0*/  FMUL.FTZ R26, R0.reuse, R110 ;  /* 0x0000006e001a7220 */ /* 0x042fe40000410000 */
[----:B------:R-:W-:Y:S02]  /*10f00*/  FMUL.FTZ R27, R0, R111 ;  /* 0x0000006f001b7220 */ /* 0x000fe40000410000 */
[----:B------:R-:W-:Y:S01]  /*10f10*/  FMUL.FTZ R45, R2, R45 ;  /* 0x0000002d022d7220 */ /* 0x000fe20000410000 */
[----:B------:R-:W-:Y:S01]  /*10f20*/  LDSM.16.MT88.4 R100, [R197+0x2100] ;  /* 0x00210000c564783b */ /* 0x000fe20000004200 */
[C---:B------:R-:W-:Y:S02]  /*10f30*/  FMUL.FTZ R46, R0.reuse, R46 ;  /* 0x0000002e002e7220 */ /* 0x040fe40000410000 */
[----:B------:R-:W-:Y:S02]  /*10f40*/  FMUL.FTZ R47, R0, R47 ;  /* 0x0000002f002f7220 */ /* 0x000fe40000410000 */
[C---:B------:R-:W-:Y:S02]  /*10f50*/  FMUL.FTZ R48, R2.reuse, R48 ;  /* 0x0000003002307220 */ /* 0x040fe40000410000 */
[----:B------:R-:W-:Y:S01]  /*10f60*/  FMUL.FTZ R49, R2, R49 ;  /* 0x0000003102317220 */ /* 0x000fe20000410000 */
[----:B----4-:R-:W1:Y:S01]  /*10f70*/  LDSM.16.MT88.4 R28, [R197+0x100] ;  /* 0x00010000c51c783b */ /* 0x010e620000004200 */
[----:B---3--:R-:W-:Y:S01]  /*10f80*/  F2FP.BF16.PACK_AB R131, R135, R164 ;  /* 0x000000a48783723e */ /* 0x008fe200000010ff */
[C---:B------:R-:W-:Y:S02]  /*10f90*/  FMUL.FTZ R50, R0.reuse, R50 ;  /* 0x0000003200327220 */ /* 0x040fe40000410000 */
[----:B------:R-:W-:Y:S02]  /*10fa0*/  FMUL.FTZ R51, R0, R51 ;  /* 0x0000003300337220 */ /* 0x000fe40000410000 */
[C---:B------:R-:W-:Y:S02]  /*10fb0*/  FMUL.FTZ R52, R2.reuse, R52 ;  /* 0x0000003402347220 */ /* 0x040fe40000410000 */
[----:B------:R-:W-:Y:S01]  /*10fc0*/  LDSM.16.MT88.4 R108, [R196+0x2100] ;  /* 0x00210000c46c783b */ /* 0x000fe20000004200 */
[----:B------:R-:W-:Y:S02]  /*10fd0*/  FMUL.FTZ R53, R2, R53 ;  /* 0x0000003502357220 */ /* 0x000fe40000410000 */
[C---:B------:R-:W-:Y:S02]  /*10fe0*/  FMUL.FTZ R54, R0.reuse, R54 ;  /* 0x0000003600367220 */ /* 0x040fe40000410000 */
[----:B------:R-:W-:Y:S02]  /*10ff0*/  FMUL.FTZ R55, R0, R55 ;  /* 0x0000003700377220 */ /* 0x000fe40000410000 */
[C---:B------:R-:W-:Y:S01]  /*11000*/  FMUL.FTZ R56, R2.reuse, R56 ;  /* 0x0000003802387220 */ /* 0x040fe20000410000 */
[C---:B--2---:R-:W-:Y:S01]  /*11010*/  HMMA.16816.F32.BF16 R4, R128.reuse, R12, R4 ;  /* 0x0000000c8004723c */ /* 0x044fe20000041804 */
[----:B------:R-:W-:Y:S04]  /*11020*/  LDSM.16.MT88.4 R116, [R197+0x900] ;  /* 0x00090000c574783b */ /* 0x000fe80000004200 */
[C---:B------:R-:W-:Y:S02]  /*11030*/  FMUL.FTZ R57, R2.reuse, R57 ;  /* 0x0000003902397220 */ /* 0x040fe40000410000 */
[C---:B------:R-:W-:Y:S01]  /*11040*/  FMUL.FTZ R12, R2.reuse, R120 ;  /* 0x00000078020c7220 */ /* 0x040fe20000410000 */
[C---:B------:R-:W-:Y:S01]  /*11050*/  HMMA.16816.F32.BF16 R8, R128.reuse, R14, R8 ;  /* 0x0000000e8008723c */ /* 0x040fe20000041808 */
[----:B------:R-:W-:Y:S03]  /*11060*/  LDSM.16.MT88.4 R124, [R203+0x2900] ;  /* 0x00290000cb7c783b */ /* 0x000fe60000004200 */
[----:B------:R-:W-:Y:S02]  /*11070*/  FMUL.FTZ R13, R2, R121 ;  /* 0x00000079020d7220 */ /* 0x000fe40000410000 */
[C---:B------:R-:W-:Y:S02]  /*11080*/  FMUL.FTZ R58, R0.reuse, R58 ;  /* 0x0000003a003a7220 */ /* 0x040fe40000410000 */
[C---:B------:R-:W-:Y:S01]  /*11090*/  FMUL.FTZ R14, R0.reuse, R122 ;  /* 0x0000007a000e7220 */ /* 0x040fe20000410000 */
[----:B------:R-:W-:Y:S03]  /*110a0*/  LDSM.16.MT88.4 R136, [R198+0x2900] ;  /* 0x00290000c688783b */ /* 0x000fe60000004200 */
[C---:B------:R-:W-:Y:S02]  /*110b0*/  FMUL.FTZ R15, R0.reuse, R123 ;  /* 0x0000007b000f7220 */ /* 0x040fe40000410000 */
[----:B------:R-:W-:Y:S02]  /*110c0*/  FMUL.FTZ R59, R0, R59 ;  /* 0x0000003b003b7220 */ /* 0x000fe40000410000 */
[C---:B------:R-:W-:Y:S01]  /*110d0*/  FMUL.FTZ R60, R2.reuse, R60 ;  /* 0x0000003c023c7220 */ /* 0x040fe20000410000 */
[----:B------:R-:W2:Y:S01]  /*110e0*/  LDSM.16.MT88.4 R120, [R196+0x100] ;  /* 0x00010000c478783b */ /* 0x000ea20000004200 */
[----:B------:R-:W-:Y:S01]  /*110f0*/  FMUL.FTZ R61, R2, R61 ;  /* 0x0000003d023d7220 */ /* 0x000fe20000410000 */
[C---:B-----5:R-:W-:Y:S03]  /*11100*/  HMMA.16816.F32.BF16 R12, R128.reuse, R20, R12 ;  /* 0x00000014800c723c */ /* 0x060fe6000004180c */
[C---:B------:R-:W-:Y:S02]  /*11110*/  FMUL.FTZ R62, R0.reuse, R62 ;  /* 0x0000003e003e7220 */ /* 0x040fe40000410000 */
[----:B------:R-:W-:Y:S01]  /*11120*/  FMUL.FTZ R63, R0, R63 ;  /* 0x0000003f003f7220 */ /* 0x000fe20000410000 */
[----:B------:R-:W-:Y:S01]  /*11130*/  LDSM.16.MT88.4 R140, [R197+0x2900] ;  /* 0x00290000c58c783b */ /* 0x000fe20000004200 */
[C---:B------:R-:W-:Y:S01]  /*11140*/  FMUL.FTZ R20, R2.reuse, R112 ;  /* 0x0000007002147220 */ /* 0x040fe20000410000 */
[C---:B------:R-:W-:Y:S04]  /*11150*/  HMMA.16816.F32.BF16 R16, R128.reuse, R22, R16 ;  /* 0x000000168010723c */ /* 0x040fe80000041810 */
[----:B------:R-:W-:Y:S02]  /*11160*/  FMUL.FTZ R21, R2, R113 ;  /* 0x0000007102157220 */ /* 0x000fe40000410000 */
[----:B------:R-:W-:Y:S01]  /*11170*/  LDSM.16.MT88.4 R144, [R203+0x3900] ;  /* 0x00390000cb90783b */ /* 0x000fe20000004200 */
[C---:B------:R-:W-:Y:S02]  /*11180*/  FMUL.FTZ R22, R0.reuse, R114 ;  /* 0x0000007200167220 */ /* 0x040fe40000410000 */
[----:B------:R-:W-:Y:S03]  /*11190*/  FMUL.FTZ R23, R0, R115 ;  /* 0x0000007300177220 */ /* 0x000fe60000410000 */
[C---:B------:R-:W-:Y:S02]  /*111a0*/  FMUL.FTZ R64, R2.reuse, R64 ;  /* 0x0000004002407220 */ /* 0x040fe40000410000 */
[----:B------:R-:W3:Y:S01]  /*111b0*/  LDSM.16.MT88.4 R112, [R203+0x2100] ;  /* 0x00210000cb70783b */ /* 0x000ee20000004200 */
[----:B------:R-:W-:Y:S01]  /*111c0*/  FMUL.FTZ R65, R2, R65 ;  /* 0x0000004102417220 */ /* 0x000fe20000410000 */
[C---:B-1----:R-:W-:Y:S03]  /*111d0*/  HMMA.16816.F32.BF16 R20, R128.reuse, R28, R20 ;  /* 0x0000001c8014723c */ /* 0x042fe60000041814 */
        /* <DEDUP_REMOVED lines=10> */
[----:B------:R-:W1:Y:S01]  /*11280*/  LDSM.16.MT88.4 R104, [R198+0x2100] ;  /* 0x00210000c668783b */ /* 0x000e620000004200 */
[----:B------:R-:W-:Y:S01]  /*11290*/  FMUL.FTZ R69, R2, R69 ;  /* 0x0000004502457220 */ /* 0x000fe20000410000 */
[C---:B--2---:R-:W-:Y:S03]  /*112a0*/  HMMA.16816.F32.BF16 R28, R128.reuse, R120, R28 ;  /* 0x00000078801c723c */ /* 0x044fe6000004181c */
[C---:B------:R-:W-:Y:S02]  /*112b0*/  FMUL.FTZ R70, R0.reuse, R70 ;  /* 0x0000004600467220 */ /* 0x040fe40000410000 */
[----:B------:R-:W-:Y:S01]  /*112c0*/  FMUL.FTZ R71, R0, R71 ;  /* 0x0000004700477220 */ /* 0x000fe20000410000 */
[----:B------:R-:W-:Y:S01]  /*112d0*/  LDSM.16.MT88.4 R156, [R196+0x3900] ;  /* 0x00390000c49c783b */ /* 0x000fe20000004200 */
[C---:B------:R-:W-:Y:S01]  /*112e0*/  FMUL.FTZ R72, R2.reuse, R72 ;  /* 0x0000004802487220 */ /* 0x040fe20000410000 */
[C---:B------:R-:W-:Y:S04]  /*112f0*/  HMMA.16816.F32.BF16 R32, R128.reuse, R122, R32 ;  /* 0x0000007a8020723c */ /* 0x040fe80000041820 */
[----:B------:R-:W-:Y:S02]  /*11300*/  FMUL.FTZ R73, R2, R73 ;  /* 0x0000004902497220 */ /* 0x000fe40000410000 */
[----:B------:R-:W-:Y:S01]  /*11310*/  LDSM.16.MT88.4 R120, [R196+0x900] ;  /* 0x00090000c478783b */ /* 0x000fe20000004200 */
[C---:B------:R-:W-:Y:S01]  /*11320*/  FMUL.FTZ R74, R0.reuse, R74 ;  /* 0x0000004a004a7220 */ /* 0x040fe20000410000 */
[C---:B---3--:R-:W-:Y:S04]  /*11330*/  HMMA.16816.F32.BF16 R36, R128.reuse, R112, R36 ;  /* 0x000000708024723c */ /* 0x048fe80000041824 */
[----:B------:R-:W-:Y:S02]  /*11340*/  FMUL.FTZ R75, R0, R75 ;  /* 0x0000004b004b7220 */ /* 0x000fe40000410000 */
[----:B------:R-:W0:Y:S01]  /*11350*/  LDGDEPBAR ;  /* 0x00000000000079af */ /* 0x000e220000000000 */
[C---:B------:R-:W-:Y:S01]  /*11360*/  FMUL.FTZ R84, R2.reuse, R84 ;  /* 0x0000005402547220 */ /* 0x040fe20000410000 */
[C---:B------:R-:W-:Y:S04]  /*11370*/  HMMA.16816.F32.BF16 R40, R128.reuse, R114, R40 ;  /* 0x000000728028723c */ /* 0x040fe80000041828 */
[----:B------:R-:W-:Y:S02]  /*11380*/  FMUL.FTZ R85, R2, R85 ;  /* 0x0000005502557220 */ /* 0x000fe40000410000 */
[----:B------:R-:W-:Y:S01]  /*11390*/  LDSM.16.MT88.4 R112, [R203+0x900] ;  /* 0x00090000cb70783b */ /* 0x000fe20000004200 */
[C---:B------:R-:W-:Y:S02]  /*113a0*/  FMUL.FTZ R86, R0.reuse, R86 ;  /* 0x0000005600567220 */ /* 0x040fe40000410000 */
[----:B------:R-:W-:Y:S03]  /*113b0*/  FMUL.FTZ R87, R0, R87 ;  /* 0x0000005700577220 */ /* 0x000fe60000410000 */
[--C-:B------:R-:W-:Y:S01]  /*113c0*/  FFMA.FTZ R171, R171, c[0x0][0x2d0], -R174.reuse ;  /* 0x0000b400abab7a23 */ /* 0x100fe200000108ae */
[C---:B-1----:R-:W-:Y:S03]  /*113d0*/  HMMA.16816.F32.BF16 R44, R128.reuse, R104, R44 ;  /* 0x00000068802c723c */ /* 0x042fe6000004182c */
[--C-:B------:R-:W-:Y:S02]  /*113e0*/  FFMA.FTZ R176, R245, c[0x0][0x2d0], -R174.reuse ;  /* 0x0000b400f5b07a23 */ /* 0x100fe400000108ae */
[----:B------:R-:W-:Y:S01]  /*113f0*/  MUFU.EX2 R171, R171 ;  /* 0x000000ab00ab7308 */ /* 0x000fe20000000800 */
[--C-:B------:R-:W-:Y:S02]  /*11400*/  FFMA.FTZ R177, R243, c[0x0][0x2d0], -R174.reuse ;  /* 0x0000b400f3b17a23 */ /* 0x100fe400000108ae */
[--C-:B------:R-:W-:Y:S01]  /*11410*/  FFMA.FTZ R243, R160, c[0x0][0x2d0], -R161.reuse ;  /* 0x0000b400a0f37a23 */ /* 0x100fe200000108a1 */
[C---:B------:R-:W-:Y:S01]  /*11420*/  HMMA.16816.F32.BF16 R48, R128.reuse, R106, R48 ;  /* 0x0000006a8030723c */ /* 0x040fe20000041830 */
[----:B------:R-:W1:Y:S02]  /*11430*/  LDSM.16.MT88.4 R104, [R203+0x4100] ;  /* 0x00410000cb68783b */ /* 0x000e640000004200 */
[--C-:B------:R-:W-:Y:S02]  /*11440*/  FFMA.FTZ R178, R181, c[0x0][0x2d0], -R174.reuse ;  /* 0x0000b400b5b27a23 */ /* 0x100fe400000108ae */
[--C-:B------:R-:W-:Y:S01]  /*11450*/  FFMA.FTZ R179, R242, c[0x0][0x2d0], -R161.reuse ;  /* 0x0000b400f2b37a23 */ /* 0x100fe200000108a1 */
[----:B------:R-:W2:Y:S02]  /*11460*/  MUFU.EX2 R176, R176 ;  /* 0x000000b000b07308 */ /* 0x000ea40000000800 */
[C---:B------:R-:W-:Y:S04]  /*11470*/  HMMA.16816.F32.BF16 R52, R128.reuse, R100, R52 ;  /* 0x000000648034723c */ /* 0x040fe80000041834 */
[--C-:B------:R-:W-:Y:S02]  /*11480*/  FFMA.FTZ R180, R180, c[0x0][0x2d0], -R161.reuse ;  /* 0x0000b400b4b47a23 */ /* 0x100fe400000108a1 */
[--C-:B------:R-:W-:Y:S02]  /*11490*/  FFMA.FTZ R181, R240, c[0x0][0x2d0], -R161.reuse ;  /* 0x0000b400f0b57a23 */ /* 0x100fe400000108a1 */
[C---:B------:R-:W-:Y:S01]  /*114a0*/  HMMA.16816.F32.BF16 R56, R128.reuse, R102, R56 ;  /* 0x000000668038723c */ /* 0x040fe20000041838 */
[----:B------:R-:W3:Y:S01]  /*114b0*/  LDSM.16.MT88.4 R100, [R198+0x4100] ;  /* 0x00410000c664783b */ /* 0x000ee20000004200 */
[----:B------:R-:W-:Y:S02]  /*114c0*/  MUFU.EX2 R177, R177 ;  /* 0x000000b100b17308 */ /* 0x000fe40000000800 */
[--C-:B------:R-:W-:Y:S02]  /*114d0*/  FFMA.FTZ R182, R182, c[0x0][0x2d0], -R161.reuse ;  /* 0x0000b400b6b67a23 */ /* 0x100fe400000108a1 */
[C---:B------:R-:W-:Y:S02]  /*114e0*/  FMUL.FTZ R88, R2.reuse, R88 ;  /* 0x0000005802587220 */ /* 0x040fe40000410000 */
[C---:B------:R-:W-:Y:S04]  /*114f0*/  HMMA.16816.F32.BF16 R60, R128.reuse, R108, R60 ;  /* 0x0000006c803c723c */ /* 0x040fe8000004183c */
[----:B------:R-:W-:Y:S01]  /*11500*/  FMUL.FTZ R89, R2, R89 ;  /* 0x0000005902597220 */ /* 0x000fe20000410000 */
[----:B------:R-:W-:Y:S01]  /*11510*/  MUFU.EX2 R178, R178 ;  /* 0x000000b200b27308 */ /* 0x000fe20000000800 */
[C---:B------:R-:W-:Y:S02]  /*11520*/  FMUL.FTZ R90, R0.reuse, R90 ;  /* 0x0000005a005a7220 */ /* 0x040fe40000410000 */
[C---:B------:R-:W-:Y:S01]  /*11530*/  HMMA.16816.F32.BF16 R64, R128.reuse, R110, R64 ;  /* 0x0000006e8040723c */ /* 0x040fe20000041840 */
[----:B------:R-:W4:Y:S03]  /*11540*/  LDSM.16.MT88.4 R108, [R197+0x4100] ;  /* 0x00410000c56c783b */ /* 0x000f260000004200 */
[----:B------:R-:W-:Y:S02]  /*11550*/  FMUL.FTZ R91, R0, R91 ;  /* 0x0000005b005b7220 */ /* 0x000fe40000410000 */
[C---:B------:R-:W-:Y:S01]  /*11560*/  FMUL.FTZ R92, R2.reuse, R92 ;  /* 0x0000005c025c7220 */ /* 0x040fe20000410000 */
[----:B------:R-:W-:Y:S01]  /*11570*/  MUFU.EX2 R179, R179 ;  /* 0x000000b300b37308 */ /* 0x000fe20000000800 */
[----:B------:R-:W-:Y:S01]  /*11580*/  FMUL.FTZ R93, R2, R93 ;  /* 0x0000005d025d7220 */ /* 0x000fe20000410000 */
[C---:B-1----:R-:W-:Y:S03]  /*11590*/  HMMA.16816.F32.BF16 R68, R128.reuse, R104, R68 ;  /* 0x000000688044723c */ /* 0x042fe60000041844 */
[C---:B------:R-:W-:Y:S02]  /*115a0*/  FMUL.FTZ R94, R0.reuse, R94 ;  /* 0x0000005e005e7220 */ /* 0x040fe40000410000 */
[----:B------:R-:W-:Y:S02]  /*115b0*/  FMUL.FTZ R95, R0, R95 ;  /* 0x0000005f005f7220 */ /* 0x000fe40000410000 */
[C---:B------:R-:W-:Y:S01]  /*115c0*/  FMUL.FTZ R96, R2.reuse, R96 ;  /* 0x0000006002607220 */ /* 0x040fe20000410000 */
[C---:B------:R-:W-:Y:S01]  /*115d0*/  HMMA.16816.F32.BF16 R72, R128.reuse, R106, R72 ;  /* 0x0000006a8048723c */ /* 0x040fe20000041848 */
[----:B------:R-:W1:Y:S01]  /*115e0*/  LDSM.16.MT88.4 R104, [R196+0x4100] ;  /* 0x00410000c468783b */ /* 0x000e620000004200 */
[----:B------:R-:W5:Y:S02]  /*115f0*/  MUFU.EX2 R180, R180 ;  /* 0x000000b400b47308 */ /* 0x000f640000000800 */
[C---:B------:R-:W-:Y:S02]  /*11600*/  FMUL.FTZ R76, R2.reuse, R76 ;  /* 0x0000004c024c7220 */ /* 0x040fe40000410000 */
[----:B------:R-:W-:Y:S02]  /*11610*/  FMUL.FTZ R77, R2, R77 ;  /* 0x0000004d024d7220 */ /* 0x000fe40000410000 */
[C---:B------:R-:W-:Y:S04]  /*11620*/  FMUL.FTZ R78, R0.reuse, R78 ;  /* 0x0000004e004e7220 */ /* 0x040fe80000410000 */
[----:B------:R-:W-:Y:S01]  /*11630*/  FMUL.FTZ R79, R0, R79 ;  /* 0x0000004f004f7220 */ /* 0x000fe20000410000 */
[----:B------:R-:W-:Y:S01]  /*11640*/  MUFU.EX2 R181, R181 ;  /* 0x000000b500b57308 */ /* 0x000fe20000000800 */
[----:B------:R-:W-:Y:S02]  /*11650*/  FMUL.FTZ R97, R2, R97 ;  /* 0x0000006102617220 */ /* 0x000fe40000410000 */
[C---:B------:R-:W-:Y:S02]  /*11660*/  FMUL.FTZ R98, R0.reuse, R98 ;  /* 0x0000006200627220 */ /* 0x040fe40000410000 */
[----:B------:R-:W-:Y:S01]  /*11670*/  FMUL.FTZ R99, R0, R99 ;  /* 0x0000006300637220 */ /* 0x000fe20000410000 */
[C---:B---3--:R-:W-:Y:S03]  /*11680*/  HMMA.16816.F32.BF16 R76, R128.reuse, R100, R76 ;  /* 0x00000064804c723c */ /* 0x048fe6000004184c */
[C---:B------:R-:W-:Y:S01]  /*11690*/  FMUL.FTZ R80, R2.reuse, R80 ;  /* 0x0000005002507220 */ /* 0x040fe20000410000 */
[----:B------:R-:W3:Y:S01]  /*116a0*/  MUFU.EX2 R182, R182 ;  /* 0x000000b600b67308 */ /* 0x000ee20000000800 */
[----:B------:R-:W-:Y:S02]  /*116b0*/  FMUL.FTZ R81, R2, R81 ;  /* 0x0000005102517220 */ /* 0x000fe40000410000 */
[----:B------:R-:W-:Y:S01]  /*116c0*/  FMUL.FTZ R82, R0, R82 ;  /* 0x0000005200527220 */ /* 0x000fe20000410000 */
[----:B--2---:R-:W-:Y:S01]  /*116d0*/  F2FP.BF16.PACK_AB R100, R176, R171 ;  /* 0x000000abb064723e */ /* 0x004fe200000010ff */
[----:B------:R-:W-:Y:S03]  /*116e0*/  FMUL.FTZ R83, R0, R83 ;  /* 0x0000005300537220 */ /* 0x000fe60000410000 */
[----:B-----5:R-:W-:Y:S01]  /*116f0*/  F2FP.BF16.PACK_AB R101, R180, R179 ;  /* 0x000000b3b465723e */ /* 0x020fe200000010ff */
[--C-:B------:R-:W-:Y:S01]  /*11700*/  FFMA.FTZ R239, R239, c[0x0][0x2d0], -R174.reuse ;  /* 0x0000b400efef7a23 */ /* 0x100fe200000108ae */
[----:B------:R-:W-:Y:S01]  /*11710*/  MUFU.EX2 R243, R243 ;  /* 0x000000f300f37308 */ /* 0x000fe20000000800 */
[--C-:B------:R-:W-:Y:S01]  /*11720*/  FFMA.FTZ R240, R237, c[0x0][0x2d0], -R174.reuse ;  /* 0x0000b400edf07a23 */ /* 0x100fe200000108ae */
[C---:B------:R-:W-:Y:S03]  /*11730*/  HMMA.16816.F32.BF16 R80, R128.reuse, R102, R80 ;  /* 0x000000668050723c */ /* 0x040fe60000041850 */
[--C-:B------:R-:W-:Y:S02]  /*11740*/  FFMA.FTZ R237, R241, c[0x0][0x2d0], -R174.reuse ;  /* 0x0000b400f1ed7a23 */ /* 0x100fe400000108ae */
[--C-:B------:R-:W-:Y:S02]  /*11750*/  FFMA.FTZ R242, R183, c[0x0][0x2d0], -R174.reuse ;  /* 0x0000b400b7f27a23 */ /* 0x100fe400000108ae */
[----:B------:R-:W-:Y:S01]  /*11760*/  F2FP.BF16.PACK_AB R102, R178, R177 ;  /* 0x000000b1b266723e */ /* 0x000fe200000010ff */
[C---:B----4-:R-:W-:Y:S01]  /*11770*/  HMMA.16816.F32.BF16 R84, R128.reuse, R108, R84 ;  /* 0x0000006c8054723c */ /* 0x050fe20000041854 */
[----:B------:R-:W-:Y:S03]  /*11780*/  MUFU.EX2 R239, R239 ;  /* 0x000000ef00ef7308 */ /* 0x000fe60000000800 */
[----:B---3--:R-:W-:Y:S01]  /*11790*/  F2FP.BF16.PACK_AB R103, R182, R181 ;  /* 0x000000b5b667723e */ /* 0x008fe200000010ff */
[--C-:B------:R-:W-:Y:S02]  /*117a0*/  FFMA.FTZ R183, R236, c[0x0][0x2d0], -R161.reuse ;  /* 0x0000b400ecb77a23 */ /* 0x100fe400000108a1 */
[--C-:B------:R-:W-:Y:S01]  /*117b0*/  FFMA.FTZ R234, R234, c[0x0][0x2d0], -R161.reuse ;  /* 0x0000b400eaea7a23 */ /* 0x100fe200000108a1 */
[C---:B------:R-:W-:Y:S01]  /*117c0*/  HMMA.16816.F32.BF16 R88, R128.reuse, R110, R88 ;  /* 0x0000006e8058723c */ /* 0x040fe20000041858 */
[----:B------:R-:W2:Y:S02]  /*117d0*/  LDSM.16.MT88.4 R108, [R198+0x900] ;  /* 0x00090000c66c783b */ /* 0x000ea40000004200 */
[----:B------:R-:W-:Y:S01]  /*117e0*/  MUFU.EX2 R240, R240 ;  /* 0x000000f000f07308 */ /* 0x000fe20000000800 */
[--C-:B------:R-:W-:Y:S02]  /*117f0*/  FFMA.FTZ R236, R238, c[0x0][0x2d0], -R161.reuse ;  /* 0x0000b400eeec7a23 */ /* 0x100fe400000108a1 */
[--C-:B------:R-:W-:Y:S02]  /*11800*/  FFMA.FTZ R238, R162, c[0x0][0x2d0], -R161.reuse ;  /* 0x0000b400a2ee7a23 */ /* 0x100fe400000108a1 */
[C---:B-1----:R-:W-:Y:S04]  /*11810*/  HMMA.16816.F32.BF16 R92, R128.reuse, R104, R92 ;  /* 0x00000068805c723c */ /* 0x042fe8000004185c */
[--C-:B------:R-:W-:Y:S01]  /*11820*/  FFMA.FTZ R241, R232, c[0x0][0x2d0], -R161.reuse ;  /* 0x0000b400e8f17a23 */ /* 0x100fe200000108a1 */
[----:B------:R-:W-:Y:S01]  /*11830*/  MUFU.EX2 R237, R237 ;  /* 0x000000ed00ed7308 */ /* 0x000fe20000000800 */
[--C-:B------:R-:W-:Y:S02]  /*11840*/  FFMA.FTZ R175, R175, c[0x0][0x2d0], -R174.reuse ;  /* 0x0000b400afaf7a23 */ /* 0x100fe400000108ae */
[----:B------:R-:W-:Y:S01]  /*11850*/  HMMA.16816.F32.BF16 R96, R128, R106, R96 ;  /* 0x0000006a8060723c */ /* 0x000fe20000041860 */
[----:B------:R-:W1:Y:S03]  /*11860*/  LDSM.16.MT88.4 R104, [R196+0x2900] ;  /* 0x00290000c468783b */ /* 0x000e660000004200 */
[--C-:B------:R-:W-:Y:S02]  /*11870*/  FFMA.FTZ R232, R173, c[0x0][0x2d0], -R174.reuse ;  /* 0x0000b400ade87a23 */ /* 0x100fe400000108ae */
[--C-:B------:R-:W-:Y:S01]  /*11880*/  FFMA.FTZ R172, R172, c[0x0][0x2d0], -R174.reuse ;  /* 0x0000b400acac7a23 */ /* 0x100fe200000108ae */
[----:B------:R-:W-:Y:S01]  /*11890*/  MUFU.EX2 R242, R242 ;  /* 0x000000f200f27308 */ /* 0x000fe20000000800 */
[C---:B------:R-:W-:Y:S05]  /*118a0*/  HMMA.16816.F32.BF16 R4, R100.reuse, R112, R4 ;  /* 0x000000706404723c */ /* 0x040fea0000041804 */
[----:B------:R-:W-:Y:S02]  /*118b0*/  FFMA.FTZ R174, R163, c[0x0][0x2d0], -R174 ;  /* 0x0000b400a3ae7a23 */ /* 0x000fe400000108ae */
[--C-:B------:R-:W-:Y:S01]  /*118c0*/  FFMA.FTZ R134, R134, c[0x0][0x2d0], -R161.reuse ;  /* 0x0000b40086867a23 */ /* 0x100fe200000108a1 */
[C---:B------:R-:W-:Y:S01]  /*118d0*/  HMMA.16816.F32.BF16 R8, R100.reuse, R114, R8 ;  /* 0x000000726408723c */ /* 0x040fe20000041808 */
[----:B------:R-:W-:Y:S01]  /*118e0*/  LDSM.16.MT88.4 R112, [R198+0x4900] ;  /* 0x00490000c670783b */ /* 0x000fe20000004200 */
[----:B------:R-:W-:Y:S02]  /*118f0*/  MUFU.EX2 R183, R183 ;  /* 0x000000b700b77308 */ /* 0x000fe40000000800 */
[----:B------:R-:W-:Y:S02]  /*11900*/  FFMA.FTZ R161, R133, c[0x0][0x2d0], -R161 ;  /* 0x0000b40085a17a23 */ /* 0x000fe400000108a1 */
[----:B------:R-:W-:Y:S02]  /*11910*/  FFMA.FTZ R170, R2, R235, R170 ;  /* 0x000000eb02aa7223 */ /* 0x000fe400000100aa */
[----:B------:R-:W-:Y:S01]  /*11920*/  FFMA.FTZ R166, R0, R233, R166 ;  /* 0x000000e900a67223 */ /* 0x000fe200000100a6 */
[C---:B--2---:R-:W-:Y:S03]  /*11930*/  HMMA.16816.F32.BF16 R12, R100.reuse, R108, R12 ;  /* 0x0000006c640c723c */ /* 0x044fe6000004180c */
[----:B------:R2:W-:Y:S01]  /*11940*/  MUFU.EX2 R133, R161 ;  /* 0x000000a100857308 */ /* 0x0005e20000000800 */
[----:B------:R-:W-:Y:S02]  /*11950*/  FADD.FTZ R169, R169, R170 ;  /* 0x000000aaa9a97221 */ /* 0x000fe40000010000 */
[----:B------:R-:W-:Y:S02]  /*11960*/  FADD.FTZ R165, R165, R166 ;  /* 0x000000a6a5a57221 */ /* 0x000fe40000010000 */
[C---:B------:R-:W-:Y:S01]  /*11970*/  HMMA.16816.F32.BF16 R16, R100.reuse, R110, R16 ;  /* 0x0000006e6410723c */ /* 0x040fe20000041810 */
[----:B------:R-:W3:Y:S03]  /*11980*/  LDSM.16.MT88.4 R108, [R203+0x4900] ;  /* 0x00490000cb6c783b */ /* 0x000ee60000004200 */
[----:B------:R-:W-:Y:S01]  /*11990*/  FADD.FTZ R0, R168, R169 ;  /* 0x000000a9a8007221 */ /* 0x000fe20000010000 */
[----:B------:R-:W-:Y:S01]  /*119a0*/  MUFU.EX2 R234, R234 ;  /* 0x000000ea00ea7308 */ /* 0x000fe20000000800 */
[----:B------:R-:W-:Y:S02]  /*119b0*/  FADD.FTZ R2, R164, R165 ;  /* 0x000000a5a4027221 */ /* 0x000fe40000010000 */
[C---:B------:R-:W-:Y:S04]  /*119c0*/  HMMA.16816.F32.BF16 R20, R100.reuse, R116, R20 ;  /* 0x000000746414723c */ /* 0x040fe80000041814 */
[----:B------:R-:W-:Y:S02]  /*119d0*/  FADD.FTZ R0, R167, R0 ;  /* 0x00000000a7007221 */ /* 0x000fe40000010000 */
[----:B------:R-:W-:Y:S01]  /*119e0*/  FADD.FTZ R2, R135, R2 ;  /* 0x0000000287027221 */ /* 0x000fe20000010000 */
[----:B------:R-:W-:Y:S01]  /*119f0*/  MUFU.EX2 R236, R236 ;  /* 0x000000ec00ec7308 */ /* 0x000fe20000000800 */
[C---:B------:R-:W-:Y:S01]  /*11a00*/  HMMA.16816.F32.BF16 R24, R100.reuse, R118, R24 ;  /* 0x000000766418723c */ /* 0x040fe20000041818 */
[----:B------:R-:W-:Y:S03]  /*11a10*/  LDSM.16.MT88.4 R116, [R196+0x4900] ;  /* 0x00490000c474783b */ /* 0x000fe60000004200 */
[----:B------:R-:W-:Y:S01]  /*11a20*/  MOV R135, R132 ;  /* 0x0000008400877202 */ /* 0x000fe20000000f00 */
[----:B------:R-:W-:Y:S01]  /*11a30*/  FADD.FTZ R171, R171, R0 ;  /* 0x00000000abab7221 */ /* 0x000fe20000010000 */
[----:B------:R-:W-:Y:S01]  /*11a40*/  MOV R0, R3 ;  /* 0x0000000300007202 */ /* 0x000fe20000000f00 */
[----:B------:R-:W-:Y:S01]  /*11a50*/  FADD.FTZ R179, R179, R2 ;  /* 0x00000002b3b37221 */ /* 0x000fe20000010000 */
[C---:B------:R-:W-:Y:S01]  /*11a60*/  HMMA.16816.F32.BF16 R28, R100.reuse, R120, R28 ;  /* 0x00000078641c723c */ /* 0x040fe2000004181c */
[----:B--2---:R-:W-:Y:S01]  /*11a70*/  LDSM.16.MT88.4 R160, [R203+0x5900] ;  /* 0x00590000cba0783b */ /* 0x004fe20000004200 */
[----:B------:R-:W-:Y:S02]  /*11a80*/  MUFU.EX2 R241, R241 ;  /* 0x000000f100f17308 */ /* 0x000fe40000000800 */
[----:B------:R-:W-:Y:S02]  /*11a90*/  FADD.FTZ R176, R176, R171 ;  /* 0x000000abb0b07221 */ /* 0x000fe40000010000 */
[----:B------:R-:W-:Y:S02]  /*11aa0*/  FADD.FTZ R180, R180, R179 ;  /* 0x000000b3b4b47221 */ /* 0x000fe40000010000 */
[C---:B------:R-:W-:Y:S01]  /*11ab0*/  HMMA.16816.F32.BF16 R32, R100.reuse, R122, R32 ;  /* 0x0000007a6420723c */ /* 0x040fe20000041820 */
[----:B------:R-:W-:Y:S03]  /*11ac0*/  LDSM.16.MT88.4 R120, [R198+0x1100] ;  /* 0x00110000c678783b */ /* 0x000fe60000004200 */
[----:B------:R-:W-:Y:S01]  /*11ad0*/  MUFU.EX2 R175, R175 ;  /* 0x000000af00af7308 */ /* 0x000fe20000000800 */
[----:B------:R-:W-:Y:S02]  /*11ae0*/  FADD.FTZ R177, R177, R176 ;  /* 0x000000b0b1b17221 */ /* 0x000fe40000010000 */
[----:B------:R-:W-:Y:S01]  /*11af0*/  FADD.FTZ R181, R181, R180 ;  /* 0x000000b4b5b57221 */ /* 0x000fe20000010000 */
[C---:B------:R-:W-:Y:S04]  /*11b00*/  HMMA.16816.F32.BF16 R36, R100.reuse, R124, R36 ;  /* 0x0000007c6424723c */ /* 0x040fe80000041824 */
[----:B------:R-:W-:Y:S02]  /*11b10*/  FADD.FTZ R178, R178, R177 ;  /* 0x000000b1b2b27221 */ /* 0x000fe40000010000 */
[----:B------:R-:W2:Y:S01]  /*11b20*/  MUFU.EX2 R232, R232 ;  /* 0x000000e800e87308 */ /* 0x000ea20000000800 */
[----:B------:R-:W-:Y:S01]  /*11b30*/  FADD.FTZ R182, R182, R181 ;  /* 0x000000b5b6b67221 */ /* 0x000fe20000010000 */
[C---:B------:R-:W-:Y:S01]  /*11b40*/  HMMA.16816.F32.BF16 R40, R100.reuse, R126, R40 ;  /* 0x0000007e6428723c */ /* 0x040fe20000041828 */
[----:B------:R-:W-:Y:S07]  /*11b50*/  LDSM.16.MT88.4 R124, [R196+0x1100] ;  /* 0x00110000c47c783b */ /* 0x000fee0000004200 */
[C---:B------:R-:W-:Y:S01]  /*11b60*/  HMMA.16816.F32.BF16 R44, R100.reuse, R136, R44 ;  /* 0x00000088642c723c */ /* 0x040fe2000004182c */
[----:B------:R-:W-:Y:S07]  /*11b70*/  MUFU.EX2 R172, R172 ;  /* 0x000000ac00ac7308 */ /* 0x000fee0000000800 */
[C---:B------:R-:W-:Y:S03]  /*11b80*/  HMMA.16816.F32.BF16 R48, R100.reuse, R138, R48 ;  /* 0x0000008a6430723c */ /* 0x040fe60000041830 */
[----:B------:R-:W4:Y:S01]  /*11b90*/  MUFU.EX2 R173, R174 ;  /* 0x000000ae00ad7308 */ /* 0x000f220000000800 */
[----:B--2---:R-:W-:Y:S04]  /*11ba0*/  F2FP.BF16.PACK_AB R136, R232, R175 ;  /* 0x000000afe888723e */ /* 0x004fe800000010ff */
[C---:B------:R-:W-:Y:S05]  /*11bb0*/  HMMA.16816.F32.BF16 R52, R100.reuse, R140, R52 ;  /* 0x0000008c6434723c */ /* 0x040fea0000041834 */
[----:B------:R-:W2:Y:S03]  /*11bc0*/  MUFU.EX2 R238, R238 ;  /* 0x000000ee00ee7308 */ /* 0x000ea60000000800 */
[C---:B------:R-:W-:Y:S01]  /*11bd0*/  HMMA.16816.F32.BF16 R56, R100.reuse, R142, R56 ;  /* 0x0000008e6438723c */ /* 0x040fe20000041838 */
[----:B------:R-:W-:Y:S06]  /*11be0*/  LDSM.16.MT88.4 R140, [R196+0x1900] ;  /* 0x00190000c48c783b */ /* 0x000fec0000004200 */
[----:B------:R-:W5:Y:S01]  /*11bf0*/  MUFU.EX2 R134, R134 ;  /* 0x0000008600867308 */ /* 0x000f620000000800 */
[C---:B-1----:R-:W-:Y:S04]  /*11c00*/  HMMA.16816.F32.BF16 R60, R100.reuse, R104, R60 ;  /* 0x00000068643c723c */ /* 0x042fe8000004183c */
[----:B----4-:R-:W-:Y:S04]  /*11c10*/  F2FP.BF16.PACK_AB R138, R173, R172 ;  /* 0x000000acad8a723e */ /* 0x010fe800000010ff */
[C---:B------:R-:W-:Y:S01]  /*11c20*/  HMMA.16816.F32.BF16 R64, R100.reuse, R106, R64 ;  /* 0x0000006a6440723c */ /* 0x040fe20000041840 */
[----:B------:R-:W1:Y:S03]  /*11c30*/  LDSM.16.MT88.4 R104, [R197+0x4900] ;  /* 0x00490000c568783b */ /* 0x000e660000004200 */
[----:B--2---:R-:W-:Y:S04]  /*11c40*/  F2FP.BF16.PACK_AB R137, R243, R238 ;  /* 0x000000eef389723e */ /* 0x004fe800000010ff */
[C---:B---3--:R-:W-:Y:S04]  /*11c50*/  HMMA.16816.F32.BF16 R68, R100.reuse, R108, R68 ;  /* 0x0000006c6444723c */ /* 0x048fe80000041844 */
[----:B-----5:R-:W-:Y:S04]  /*11c60*/  F2FP.BF16.PACK_AB R139, R133, R134 ;  /* 0x00000086858b723e */ /* 0x020fe800000010ff */
[C---:B------:R-:W-:Y:S01]  /*11c70*/  HMMA.16816.F32.BF16 R72, R100.reuse, R110, R72 ;  /* 0x0000006e6448723c */ /* 0x040fe20000041848 */
[----:B------:R-:W2:Y:S07]  /*11c80*/  LDSM.16.MT88.4 R108, [R203+0x1100] ;  /* 0x00110000cb6c783b */ /* 0x000eae0000004200 */
[C---:B------:R-:W-:Y:S08]  /*11c90*/  HMMA.16816.F32.BF16 R76, R100.reuse, R112, R76 ;  /* 0x00000070644c723c */ /* 0x040ff0000004184c */
[C---:B------:R-:W-:Y:S01]  /*11ca0*/  HMMA.16816.F32.BF16 R80, R100.reuse, R114, R80 ;  /* 0x000000726450723c */ /* 0x040fe20000041850 */
[----:B------:R-:W3:Y:S07]  /*11cb0*/  LDSM.16.MT88.4 R112, [R197+0x1100] ;  /* 0x00110000c570783b */ /* 0x000eee0000004200 */
[C---:B-1----:R-:W-:Y:S08]  /*11cc0*/  HMMA.16816.F32.BF16 R84, R100.reuse, R104, R84 ;  /* 0x000000686454723c */ /* 0x042ff00000041854 */
[C---:B------:R-:W-:Y:S01]  /*11cd0*/  HMMA.16816.F32.BF16 R88, R100.reuse, R106, R88 ;  /* 0x0000006a6458723c */ /* 0x040fe20000041858 */
[----:B------:R-:W1:Y:S07]  /*11ce0*/  LDSM.16.MT88.4 R104, [R203+0x3100] ;  /* 0x00310000cb68783b */ /* 0x000e6e0000004200 */
[C---:B------:R-:W-:Y:S08]  /*11cf0*/  HMMA.16816.F32.BF16 R92, R100.reuse, R116, R92 ;  /* 0x00000074645c723c */ /* 0x040ff0000004185c */
[----:B------:R-:W-:Y:S01]  /*11d00*/  HMMA.16816.F32.BF16 R96, R100, R118, R96 ;  /* 0x000000766460723c */ /* 0x000fe20000041860 */
[----:B------:R-:W4:Y:S06]  /*11d10*/  LDSM.16.MT88.4 R116, [R198+0x3100] ;  /* 0x00310000c674783b */ /* 0x000f2c0000004200 */
[----:B------:R-:W-:Y:S01]  /*11d20*/  F2FP.BF16.PACK_AB R100, R240, R239 ;  /* 0x000000eff064723e */ /* 0x000fe200000010ff */
[----:B------:R-:W-:Y:S01]  /*11d30*/  FADD.FTZ R239, R239, R178 ;  /* 0x000000b2efef7221 */ /* 0x000fe20000010000 */
[----:B------:R-:W-:Y:S03]  /*11d40*/  F2FP.BF16.PACK_AB R102, R242, R237 ;  /* 0x000000edf266723e */ /* 0x000fe600000010ff */
[----:B------:R-:W-:Y:S01]  /*11d50*/  F2FP.BF16.PACK_AB R101, R234, R183 ;  /* 0x000000b7ea65723e */ /* 0x000fe200000010ff */
[----:B------:R-:W-:Y:S01]  /*11d60*/  FADD.FTZ R240, R240, R239 ;  /* 0x000000eff0f07221 */ /* 0x000fe20000010000 */
[----:B------:R-:W-:Y:S03]  /*11d70*/  F2FP.BF16.PACK_AB R103, R241, R236 ;  /* 0x000000ecf167723e */ /* 0x000fe600000010ff */
[----:B------:R-:W-:Y:S04]  /*11d80*/  FADD.FTZ R237, R237, R240 ;  /* 0x000000f0eded7221 */ /* 0x000fe80000010000 */
[C---:B--2---:R-:W-:Y:S03]  /*11d90*/  HMMA.16816.F32.BF16 R4, R100.reuse, R108, R4 ;  /* 0x0000006c6404723c */ /* 0x044fe60000041804 */
[----:B------:R-:W-:Y:S04]  /*11da0*/  FADD.FTZ R242, R242, R237 ;  /* 0x000000edf2f27221 */ /* 0x000fe80000010000 */
[----:B------:R-:W-:Y:S01]  /*11db0*/  FADD.FTZ R175, R175, R242 ;  /* 0x000000f2afaf7221 */ /* 0x000fe20000010000 */
[C---:B------:R-:W-:Y:S01]  /*11dc0*/  HMMA.16816.F32.BF16 R8, R100.reuse, R110, R8 ;  /* 0x0000006e6408723c */ /* 0x040fe20000041808 */
[----:B------:R-:W2:Y:S03]  /*11dd0*/  LDSM.16.MT88.4 R108, [R197+0x3100] ;  /* 0x00310000c56c783b */ /* 0x000ea60000004200 */
[----:B------:R-:W-:Y:S04]  /*11de0*/  FADD.FTZ R175, R232, R175 ;  /* 0x000000afe8af7221 */ /* 0x000fe80000010000 */
[C---:B------:R-:W-:Y:S04]  /*11df0*/  HMMA.16816.F32.BF16 R12, R100.reuse, R120, R12 ;  /* 0x00000078640c723c */ /* 0x040fe8000004180c */
[----:B------:R-:W-:Y:S04]  /*11e00*/  FADD.FTZ R172, R172, R175 ;  /* 0x000000afacac7221 */ /* 0x000fe80000010000 */
[C---:B------:R-:W-:Y:S04]  /*11e10*/  HMMA.16816.F32.BF16 R16, R100.reuse, R122, R16 ;  /* 0x0000007a6410723c */ /* 0x040fe80000041810 */
[----:B------:R-:W-:Y:S04]  /*11e20*/  FADD.FTZ R235, R173, R172 ;  /* 0x000000acadeb7221 */ /* 0x000fe80000010000 */
[C---:B---3--:R-:W-:Y:S08]  /*11e30*/  HMMA.16816.F32.BF16 R20, R100.reuse, R112, R20 ;  /* 0x000000706414723c */ /* 0x048ff00000041814 */
[C---:B------:R-:W-:Y:S01]  /*11e40*/  HMMA.16816.F32.BF16 R24, R100.reuse, R114, R24 ;  /* 0x000000726418723c */ /* 0x040fe20000041818 */
[----:B------:R-:W3:Y:S07]  /*11e50*/  LDSM.16.MT88.4 R112, [R196+0x3100] ;  /* 0x00310000c470783b */ /* 0x000eee0000004200 */
[C---:B------:R-:W-:Y:S08]  /*11e60*/  HMMA.16816.F32.BF16 R28, R100.reuse, R124, R28 ;  /* 0x0000007c641c723c */ /* 0x040ff0000004181c */
[C---:B------:R-:W-:Y:S01]  /*11e70*/  HMMA.16816.F32.BF16 R32, R100.reuse, R126, R32 ;  /* 0x0000007e6420723c */ /* 0x040fe20000041820 */
[----:B------:R-:W-:Y:S07]  /*11e80*/  LDSM.16.MT88.4 R124, [R203+0x1900] ;  /* 0x00190000cb7c783b */ /* 0x000fee0000004200 */
[C---:B-1----:R-:W-:Y:S08]  /*11e90*/  HMMA.16816.F32.BF16 R36, R100.reuse, R104, R36 ;  /* 0x000000686424723c */ /* 0x042ff00000041824 */
[C---:B------:R-:W-:Y:S01]  /*11ea0*/  HMMA.16816.F32.BF16 R40, R100.reuse, R106, R40 ;  /* 0x0000006a6428723c */ /* 0x040fe20000041828 */
[----:B------:R-:W1:Y:S07]  /*11eb0*/  LDSM.16.MT88.4 R104, [R203+0x5100] ;  /* 0x00510000cb68783b */ /* 0x000e6e0000004200 */
[C---:B----4-:R-:W-:Y:S08]  /*11ec0*/  HMMA.16816.F32.BF16 R44, R100.reuse, R116, R44 ;  /* 0x00000074642c723c */ /* 0x050ff0000004182c */
[C---:B------:R-:W-:Y:S01]  /*11ed0*/  HMMA.16816.F32.BF16 R48, R100.reuse, R118, R48 ;  /* 0x000000766430723c */ /* 0x040fe20000041830 */
[----:B------:R-:W4:Y:S07]  /*11ee0*/  LDSM.16.MT88.4 R116, [R198+0x5100] ;  /* 0x00510000c674783b */ /* 0x000f2e0000004200 */
[C---:B--2---:R-:W-:Y:S08]  /*11ef0*/  HMMA.16816.F32.BF16 R52, R100.reuse, R108, R52 ;  /* 0x0000006c6434723c */ /* 0x044ff00000041834 */
[C---:B------:R-:W-:Y:S01]  /*11f00*/  HMMA.16816.F32.BF16 R56, R100.reuse, R110, R56 ;  /* 0x0000006e6438723c */ /* 0x040fe20000041838 */
[----:B------:R-:W2:Y:S07]  /*11f10*/  LDSM.16.MT88.4 R108, [R197+0x5100] ;  /* 0x00510000c56c783b */ /* 0x000eae0000004200 */
[C---:B---3--:R-:W-:Y:S08]  /*11f20*/  HMMA.16816.F32.BF16 R60, R100.reuse, R112, R60 ;  /* 0x00000070643c723c */ /* 0x048ff0000004183c */
[C---:B------:R-:W-:Y:S01]  /*11f30*/  HMMA.16816.F32.BF16 R64, R100.reuse, R114, R64 ;  /* 0x000000726440723c */ /* 0x040fe20000041840 */
[----:B------:R-:W3:Y:S07]  /*11f40*/  LDSM.16.MT88.4 R112, [R196+0x5100] ;  /* 0x00510000c470783b */ /* 0x000eee0000004200 */
[C---:B-1----:R-:W-:Y:S08]  /*11f50*/  HMMA.16816.F32.BF16 R68, R100.reuse, R104, R68 ;  /* 0x000000686444723c */ /* 0x042ff00000041844 */
[C---:B------:R-:W-:Y:S01]  /*11f60*/  HMMA.16816.F32.BF16 R72, R100.reuse, R106, R72 ;  /* 0x0000006a6448723c */ /* 0x040fe20000041848 */
[----:B------:R-:W-:Y:S07]  /*11f70*/  LDSM.16.MT88.4 R104, [R197+0x1900] ;  /* 0x00190000c568783b */ /* 0x000fee0000004200 */
[C---:B----4-:R-:W-:Y:S08]  /*11f80*/  HMMA.16816.F32.BF16 R76, R100.reuse, R116, R76 ;  /* 0x00000074644c723c */ /* 0x050ff0000004184c */
[C---:B------:R-:W-:Y:S01]  /*11f90*/  HMMA.16816.F32.BF16 R80, R100.reuse, R118, R80 ;  /* 0x000000766450723c */ /* 0x040fe20000041850 */
[----:B------:R-:W1:Y:S07]  /*11fa0*/  LDSM.16.MT88.4 R116, [R198+0x1900] ;  /* 0x00190000c674783b */ /* 0x000e6e0000004200 */
[C---:B--2---:R-:W-:Y:S08]  /*11fb0*/  HMMA.16816.F32.BF16 R84, R100.reuse, R108, R84 ;  /* 0x0000006c6454723c */ /* 0x044ff00000041854 */
[C---:B------:R-:W-:Y:S08]  /*11fc0*/  HMMA.16816.F32.BF16 R88, R100.reuse, R110, R88 ;  /* 0x0000006e6458723c */ /* 0x040ff00000041858 */
[C---:B---3--:R-:W-:Y:S08]  /*11fd0*/  HMMA.16816.F32.BF16 R92, R100.reuse, R112, R92 ;  /* 0x00000070645c723c */ /* 0x048ff0000004185c */
[----:B------:R-:W-:Y:S08]  /*11fe0*/  HMMA.16816.F32.BF16 R96, R100, R114, R96 ;  /* 0x000000726460723c */ /* 0x000ff00000041860 */
[C---:B------:R-:W-:Y:S01]  /*11ff0*/  HMMA.16816.F32.BF16 R128, R136.reuse, R124, R4 ;  /* 0x0000007c8880723c */ /* 0x040fe20000041804 */
[----:B------:R-:W2:Y:S07]  /*12000*/  LDSM.16.MT88.4 R4, [R198+0x5900] ;  /* 0x00590000c604783b */ /* 0x000eae0000004200 */
[C---:B------:R-:W-:Y:S01]  /*12010*/  HMMA.16816.F32.BF16 R124, R136.reuse, R126, R8 ;  /* 0x0000007e887c723c */ /* 0x040fe20000041808 */
[----:B------:R-:W3:Y:S07]  /*12020*/  LDSM.16.MT88.4 R8, [R197+0x5900] ;  /* 0x00590000c508783b */ /* 0x000eee0000004200 */
[C---:B-1----:R-:W-:Y:S01]  /*12030*/  HMMA.16816.F32.BF16 R120, R136.reuse, R116, R12 ;  /* 0x000000748878723c */ /* 0x042fe2000004180c */
[----:B------:R-:W1:Y:S07]  /*12040*/  LDSM.16.MT88.4 R12, [R196+0x5900] ;  /* 0x00590000c40c783b */ /* 0x000e6e0000004200 */
        /* <DEDUP_REMOVED lines=15> */
[C---:B--2---:R-:W-:Y:S07]  /*12140*/  HMMA.16816.F32.BF16 R76, R136.reuse, R4, R76 ;  /* 0x00000004884c723c */ /* 0x044fee000004184c */
[----:B------:R-:W-:Y:S01]  /*12150*/  FADD.FTZ R5, R183, R182 ;  /* 0x000000b6b7057221 */ /* 0x000fe20000010000 */
[C---:B------:R-:W-:Y:S04]  /*12160*/  HMMA.16816.F32.BF16 R80, R136.reuse, R6, R80 ;  /* 0x000000068850723c */ /* 0x040fe80000041850 */
[----:B------:R-:W-:Y:S04]  /*12170*/  FADD.FTZ R5, R234, R5 ;  /* 0x00000005ea057221 */ /* 0x000fe80000010000 */
[C---:B---3--:R-:W-:Y:S04]  /*12180*/  HMMA.16816.F32.BF16 R84, R136.reuse, R8, R84 ;  /* 0x000000088854723c */ /* 0x048fe80000041854 */
[----:B------:R-:W-:Y:S04]  /*12190*/  FADD.FTZ R236, R236, R5 ;  /* 0x00000005ecec7221 */ /* 0x000fe80000010000 */
[C---:B------:R-:W-:Y:S04]  /*121a0*/  HMMA.16816.F32.BF16 R88, R136.reuse, R10, R88 ;  /* 0x0000000a8858723c */ /* 0x040fe80000041858 */
[----:B------:R-:W-:Y:S04]  /*121b0*/  FADD.FTZ R241, R241, R236 ;  /* 0x000000ecf1f17221 */ /* 0x000fe80000010000 */
[C---:B-1----:R-:W-:Y:S04]  /*121c0*/  HMMA.16816.F32.BF16 R92, R136.reuse, R12, R92 ;  /* 0x0000000c885c723c */ /* 0x042fe8000004185c */
[----:B------:R-:W-:Y:S04]  /*121d0*/  FADD.FTZ R238, R238, R241 ;  /* 0x000000f1eeee7221 */ /* 0x000fe80000010000 */
[----:B------:R-:W-:Y:S04]  /*121e0*/  HMMA.16816.F32.BF16 R96, R136, R14, R96 ;  /* 0x0000000e8860723c */ /* 0x000fe80000041860 */
[----:B------:R-:W-:Y:S04]  /*121f0*/  FADD.FTZ R243, R243, R238 ;  /* 0x000000eef3f37221 */ /* 0x000fe80000010000 */
[----:B------:R-:W-:Y:S04]  /*12200*/  FADD.FTZ R134, R134, R243 ;  /* 0x000000f386867221 */ /* 0x000fe80000010000 */
[----:B------:R-:W-:Y:S01]  /*12210*/  FADD.FTZ R233, R133, R134 ;  /* 0x0000008685e97221 */ /* 0x000fe20000010000 */
[----:B------:R-:W-:-:S05]  /*12220*/  @P0 BRA `(.L_x_129) ;  /* 0xffffd34000000947 */ /* 0x000fca000383ffff */
.L_x_128:
[----:B------:R-:W1:Y:S01]  /*12230*/  SHFL.BFLY PT, R0, R233, 0x2, 0x1f ;  /* 0x0c401f00e9007f89 */ /* 0x000e6200000e0000 */
[----:B------:R-:W-:-:S02]  /*12240*/  MOV R2, RZ ;  /* 0x000000ff00027202 */ /* 0x000fc40000000f00 */
[----:B------:R-:W-:Y:S01]  /*12250*/  MOV R4, RZ ;  /* 0x000000ff00047202 */ /* 0x000fe20000000f00 */
[----:B------:R-:W2:Y:S01]  /*12260*/  SHFL.BFLY PT, R6, R235, 0x2, 0x1f ;  /* 0x0c401f00eb067f89 */ /* 0x000ea200000e0000 */
[----:B------:R-:W-:Y:S02]  /*12270*/  MOV R10, 0xff800000 ;  /* 0xff800000000a7802 */ /* 0x000fe40000000f00 */
[----:B------:R-:W-:Y:S02]  /*12280*/  MOV R12, 0xff800000 ;  /* 0xff800000000c7802 */ /* 0x000fe40000000f00 */
[----:B------:R-:W-:Y:S01]  /*12290*/  PLOP3.LUT P2, PT, PT, PT, PT, 0x8, 0x0 ;  /* 0x000000000000781c */ /* 0x000fe20003f4e170 */
[----:B-1----:R-:W-:Y:S02]  /*122a0*/  FADD.FTZ R7, R0, R233 ;  /* 0x000000e900077221 */ /* 0x002fe40000010000 */
[----:B--2---:R-:W-:-:S03]  /*122b0*/  FADD.FTZ R6, R6, R235 ;  /* 0x000000eb06067221 */ /* 0x004fc60000010000 */
[----:B------:R-:W1:Y:S04]  /*122c0*/  SHFL.BFLY PT, R0, R7, 0x1, 0x1f ;  /* 0x0c201f0007007f89 */ /* 0x000e6800000e0000 */
[----:B------:R-:W2:Y:S01]  /*122d0*/  SHFL.BFLY PT, R5, R6, 0x1, 0x1f ;  /* 0x0c201f0006057f89 */ /* 0x000ea200000e0000 */
[----:B-1----:R-:W-:Y:S02]  /*122e0*/  FADD.FTZ R0, R0, R7 ;  /* 0x0000000700007221 */ /* 0x002fe40000010000 */
[----:B--2---:R-:W-:-:S03]  /*122f0*/  FADD.FTZ R5, R6, R5 ;  /* 0x0000000506057221 */ /* 0x004fc60000010000 */
[----:B------:R-:W-:Y:S02]  /*12300*/  FSETP.NE.FTZ.AND P0, PT, R0, RZ, PT ;  /* 0x000000ff0000720b */ /* 0x000fe40003f15000 */
[----:B------:R-:W-:-:S11]  /*12310*/  FSETP.NE.FTZ.AND P1, PT, R5, RZ, PT ;  /* 0x000000ff0500720b */ /* 0x000fd60003f35000 */
[----:B------:R-:W1:Y:S01]  /*12320*/  @P0 MUFU.RCP R2, R0 ;  /* 0x0000000000020308 */ /* 0x000e620000001000 */
[----:B------:R-:W-:Y:S02]  /*12330*/  @P0 MOV R15, 0x3f317218 ;  /* 0x3f317218000f0802 */ /* 0x000fe40000000f00 */
[----:B------:R-:W-:-:S05]  /*12340*/  @P1 MOV R13, 0x3f317218 ;  /* 0x3f317218000d1802 */ /* 0x000fca0000000f00 */
[----:B------:R-:W2:Y:S01]  /*12350*/  @P1 MUFU.RCP R4, R5 ;  /* 0x0000000500041308 */ /* 0x000ea20000001000 */
[----:B------:R-:W-:-:S07]  /*12360*/  @P1 FMUL.FTZ R13, R13, c[0x0][0x2d0] ;  /* 0x0000b4000d0d1a20 */ /* 0x000fce0000410000 */
[----:B------:R-:W3:Y:S01]  /*12370*/  @P0 MUFU.LG2 R0, R0 ;  /* 0x0000000000000308 */ /* 0x000ee20000000c00 */
[C---:B-1----:R-:W-:Y:S02]  /*12380*/  FMUL.FTZ R130, R2.reuse, R130 ;  /* 0x0000008202827220 */ /* 0x042fe40000410000 */
[C---:B------:R-:W-:Y:S02]  /*12390*/  FMUL.FTZ R131, R2.reuse, R131 ;  /* 0x0000008302837220 */ /* 0x040fe40000410000 */
[C---:B------:R-:W-:Y:S02]  /*123a0*/  FMUL.FTZ R126, R2.reuse, R126 ;  /* 0x0000007e027e7220 */ /* 0x040fe40000410000 */
[----:B------:R-:W-:Y:S01]  /*123b0*/  FMUL.FTZ R127, R2, R127 ;  /* 0x0000007f027f7220 */ /* 0x000fe20000410000 */
[----:B------:R-:W1:Y:S01]  /*123c0*/  @P1 MUFU.LG2 R5, R5 ;  /* 0x0000000500051308 */ /* 0x000e620000000c00 */
[C---:B--2---:R-:W-:Y:S02]  /*123d0*/  FMUL.FTZ R128, R4.reuse, R128 ;  /* 0x0000008004807220 */ /* 0x044fe40000410000 */
[----:B------:R-:W-:-:S02]  /*123e0*/  FMUL.FTZ R129, R4, R129 ;  /* 0x0000008104817220 */ /* 0x000fc40000410000 */
[C---:B------:R-:W-:Y:S02]  /*123f0*/  FMUL.FTZ R124, R4.reuse, R124 ;  /* 0x0000007c047c7220 */ /* 0x040fe40000410000 */
[----:B------:R-:W-:Y:S02]  /*12400*/  FMUL.FTZ R125, R4, R125 ;  /* 0x0000007d047d7220 */ /* 0x000fe40000410000 */
[----:B---3--:R-:W-:Y:S02]  /*12410*/  @P0 FMUL.FTZ R14, R0, 0.69314718246459960938 ;  /* 0x3f317218000e0820 */ /* 0x008fe40000410000 */
[----:B------:R-:W-:Y:S02]  /*12420*/  @P0 FMUL.FTZ R0, R15, c[0x0][0x2d0] ;  /* 0x0000b4000f000a20 */ /* 0x000fe40000410000 */
[C---:B------:R-:W-:Y:S02]  /*12430*/  FMUL.FTZ R120, R4.reuse, R120 ;  /* 0x0000007804787220 */ /* 0x040fe40000410000 */
[----:B------:R-:W-:-:S02]  /*12440*/  FMUL.FTZ R121, R4, R121 ;  /* 0x0000007904797220 */ /* 0x000fc40000410000 */
[----:B-1----:R-:W-:Y:S02]  /*12450*/  @P1 FMUL.FTZ R5, R5, 0.69314718246459960938 ;  /* 0x3f31721805051820 */ /* 0x002fe40000410000 */
        /* <DEDUP_REMOVED lines=41> */
[----:B------:R-:W-:Y:S02]  /*126f0*/  FMUL.FTZ R97, R4, R97 ;  /* 0x0000006104617220 */ /* 0x000fe40000410000 */
        /* <DEDUP_REMOVED lines=43> */
[----:B------:R-:W-:Y:S02]  /*129b0*/  FMUL.FTZ R99, R2, R99 ;  /* 0x0000006302637220 */ /* 0x000fe40000410000 */
[----:B------:R-:W-:Y:S02]  /*129c0*/  @P1 FFMA.FTZ R10, R13, R132, R5 ;  /* 0x000000840d0a1223 */ /* 0x000fe40000010005 */
[----:B------:R-:W-:Y:S02]  /*129d0*/  @P0 FFMA.FTZ R12, R0, R3, R14 ;  /* 0x00000003000c0223 */ /* 0x000fe4000001000e */
.L_x_81:
[----:B------:R-:W-:Y:S01]  /*129e0*/  ULDC.64 UR4, c[0x0][0x118] ;  /* 0x0000460000047ab9 */ /* 0x000fe20000000a00 */
[----:B------:R-:W-:Y:S01]  /*129f0*/  SHF.R.S32.HI R0, RZ, 0x1f, R207 ;  /* 0x0000001fff007819 */ /* 0x000fe200000114cf */
[----:B------:R-:W-:Y:S05]  /*12a00*/  @P2 BRA `(.L_x_130) ;  /* 0x0000168000002947 */ /* 0x000fea0003800000 */
[----:B------:R-:W1:Y:S01]  /*12a10*/  S2R R2, SR_TID.X ;  /* 0x0000000000027919 */ /* 0x000e620000002100 */
[----:B------:R-:W-:-:S02]  /*12a20*/  F2FP.BF16.PACK_AB R4, R11, R4 ;  /* 0x000000040b04723e */ /* 0x000fc400000010ff */
[----:B------:R-:W-:Y:S01]  /*12a30*/  F2FP.BF16.PACK_AB R6, R7, R6 ;  /* 0x000000060706723e */ /* 0x000fe200000010ff */
[----:B------:R-:W-:Y:S01]  /*12a40*/  BAR.SYNC.DEFER_BLOCKING 0x1, 0x100 ;  /* 0x0044000000007b1d */ /* 0x000fe20000010000 */
        /* <DEDUP_REMOVED lines=12> */
[----:B------:R-:W-:Y:S02]  /*12b10*/  LEA.HI R5, R3, R2, RZ, 0x2 ;  /* 0x0000000203057211 */ /* 0x000fe400078f10ff */
[----:B------:R-:W-:Y:S02]  /*12b20*/  F2FP.BF16.PACK_AB R110, R111, R110 ;  /* 0x0000006e6f6e723e */ /* 0x000fe400000010ff */
[--C-:B------:R-:W-:Y:S02]  /*12b30*/  SHF.R.S32.HI R14, RZ, 0x2, R5.reuse ;  /* 0x00000002ff0e7819 */ /* 0x100fe40000011405 */
[----:B------:R-:W-:Y:S02]  /*12b40*/  SHF.R.S32.HI R13, RZ, 0x1f, R5 ;  /* 0x0000001fff0d7819 */ /* 0x000fe40000011405 */
[----:B------:R-:W-:-:S02]  /*12b50*/  LOP3.LUT R5, R5, 0xfffffffc, RZ, 0xc0, !PT ;  /* 0xfffffffc05057812 */ /* 0x000fc400078ec0ff */
[----:B------:R-:W-:Y:S02]  /*12b60*/  LEA.HI R13, R13, R14, RZ, 0x3 ;  /* 0x0000000e0d0d7211 */ /* 0x000fe400078f18ff */
[----:B------:R-:W-:Y:S01]  /*12b70*/  F2FP.BF16.PACK_AB R104, R105, R104 ;  /* 0x000000686968723e */ /* 0x000fe200000010ff */
[----:B------:R-:W-:Y:S01]  /*12b80*/  IMAD.IADD R18, R2, 0x1, -R5 ;  /* 0x0000000102127824 */ /* 0x000fe200078e0a05 */
[----:B------:R-:W-:Y:S02]  /*12b90*/  LOP3.LUT R13, R13, 0xfffffff8, RZ, 0xc0, !PT ;  /* 0xfffffff80d0d7812 */ /* 0x000fe400078ec0ff */
[----:B------:R-:W-:Y:S02]  /*12ba0*/  F2FP.BF16.PACK_AB R106, R107, R106 ;  /* 0x0000006a6b6a723e */ /* 0x000fe400000010ff */
[----:B------:R-:W-:Y:S01]  /*12bb0*/  F2FP.BF16.PACK_AB R100, R101, R100 ;  /* 0x000000646564723e */ /* 0x000fe200000010ff */
[----:B------:R-:W-:Y:S01]  /*12bc0*/  IMAD.IADD R14, R14, 0x1, -R13 ;  /* 0x000000010e0e7824 */ /* 0x000fe200078e0a0d */
[----:B------:R-:W-:-:S02]  /*12bd0*/  LEA.HI R13, R3, R2, RZ, 0x5 ;  /* 0x00000002030d7211 */ /* 0x000fc400078f28ff */
[----:B------:R-:W-:Y:S01]  /*12be0*/  F2FP.BF16.PACK_AB R102, R103, R102 ;  /* 0x000000666766723e */ /* 0x000fe200000010ff */
[C---:B------:R-:W-:Y:S01]  /*12bf0*/  IMAD.SHL.U32 R16, R14.reuse, 0x40, RZ ;  /* 0x000000400e107824 */ /* 0x040fe200078e00ff */
[----:B------:R-:W-:Y:S02]  /*12c00*/  SHF.R.S32.HI R15, RZ, 0x5, R13 ;  /* 0x00000005ff0f7819 */ /* 0x000fe4000001140d */
[----:B------:R-:W-:Y:S02]  /*12c10*/  LOP3.LUT R17, R14, 0x1, RZ, 0xc0, !PT ;  /* 0x000000010e117812 */ /* 0x000fe400078ec0ff */
        /* <DEDUP_REMOVED lines=11> */
[----:B------:R-:W-:Y:S02]  /*12cd0*/  F2FP.BF16.PACK_AB R40, R41, R40 ;  /* 0x000000282928723e */ /* 0x000fe400000010ff */
[----:B------:R-:W-:Y:S01]  /*12ce0*/  F2FP.BF16.PACK_AB R42, R43, R42 ;  /* 0x0000002a2b2a723e */ /* 0x000fe200000010ff */
[C---:B------:R-:W-:Y:S01]  /*12cf0*/  IMAD.IADD R17, R5.reuse, 0x1, R14 ;  /* 0x0000000105117824 */ /* 0x040fe200078e020e */
[C---:B------:R-:W-:Y:S01]  /*12d00*/  IADD3 R11, R5.reuse, 0x80, RZ ;  /* 0x00000080050b7810 */ /* 0x040fe20007ffe0ff */
[----:B------:R-:W-:Y:S01]  /*12d10*/  STS [R5+0x80], R128 ;  /* 0x0000808005007388 */ /* 0x000fe20000000800 */
[----:B------:R-:W-:-:S02]  /*12d20*/  IADD3 R7, R5, 0x70, RZ ;  /* 0x0000007005077810 */ /* 0x000fc40007ffe0ff */
[----:B------:R-:W-:Y:S01]  /*12d30*/  @P0 IADD3 R7, R11, 0x10, RZ ;  /* 0x000000100b070810 */ /* 0x000fe20007ffe0ff */
[----:B------:R-:W-:Y:S01]  /*12d40*/  IMAD.MOV.U32 R11, RZ, RZ, 0x40 ;  /* 0x00000040ff0b7424 */ /* 0x000fe200078e00ff */
[----:B------:R-:W-:Y:S01]  /*12d50*/  STS [R5+0x480], R130 ;  /* 0x0004808205007388 */ /* 0x000fe20000000800 */
[----:B------:R-:W-:Y:S02]  /*12d60*/  F2FP.BF16.PACK_AB R44, R45, R44 ;  /* 0x0000002c2d2c723e */ /* 0x000fe400000010ff */
[----:B------:R-:W-:Y:S01]  /*12d70*/  F2FP.BF16.PACK_AB R46, R47, R46 ;  /* 0x0000002e2f2e723e */ /* 0x000fe200000010ff */
[----:B------:R-:W-:Y:S01]  /*12d80*/  STS [R7], R124 ;  /* 0x0000007c07007388 */ /* 0x000fe20000000800 */
[----:B------:R-:W-:Y:S01]  /*12d90*/  SEL R16, R11, 0xffffffc0, !P2 ;  /* 0xffffffc00b107807 */ /* 0x000fe20005000000 */
[--C-:B------:R-:W-:Y:S01]  /*12da0*/  IMAD.IADD R11, R14, 0x1, R7.reuse ;  /* 0x000000010e0b7824 */ /* 0x100fe200078e0207 */
[----:B------:R-:W-:Y:S01]  /*12db0*/  F2FP.BF16.PACK_AB R48, R49, R48 ;  /* 0x000000303130723e */ /* 0x000fe200000010ff */
[----:B------:R-:W-:Y:S01]  /*12dc0*/  STS [R7+0x400], R126 ;  /* 0x0004007e07007388 */ /* 0x000fe20000000800 */
[----:B------:R-:W-:Y:S01]  /*12dd0*/  F2FP.BF16.PACK_AB R50, R51, R50 ;  /* 0x000000323332723e */ /* 0x000fe200000010ff */
[--C-:B------:R-:W-:Y:S01]  /*12de0*/  IMAD.IADD R19, R5, 0x1, R16.reuse ;  /* 0x0000000105137824 */ /* 0x100fe200078e0210 */
[----:B------:R-:W-:Y:S01]  /*12df0*/  F2FP.BF16.PACK_AB R52, R53, R52 ;  /* 0x000000343534723e */ /* 0x000fe200000010ff */
[C---:B------:R-:W-:Y:S01]  /*12e00*/  IMAD.IADD R21, R16.reuse, 0x1, R7 ;  /* 0x0000000110157824 */ /* 0x040fe200078e0207 */
[----:B------:R-:W-:Y:S01]  /*12e10*/  STS [R17+0x80], R120 ;  /* 0x0000807811007388 */ /* 0x000fe20000000800 */
[----:B------:R-:W-:Y:S01]  /*12e20*/  IMAD.IADD R23, R16, 0x1, R17 ;  /* 0x0000000110177824 */ /* 0x000fe200078e0211 */
[----:B------:R-:W-:Y:S01]  /*12e30*/  F2FP.BF16.PACK_AB R54, R55, R54 ;  /* 0x000000363736723e */ /* 0x000fe200000010ff */
[----:B------:R-:W-:Y:S01]  /*12e40*/  IMAD.IADD R25, R11, 0x1, R16 ;  /* 0x000000010b197824 */ /* 0x000fe200078e0210 */
[----:B------:R-:W-:Y:S01]  /*12e50*/  STS [R17+0x480], R122 ;  /* 0x0004807a11007388 */ /* 0x000fe20000000800 */
[----:B------:R-:W-:-:S02]  /*12e60*/  F2FP.BF16.PACK_AB R56, R57, R56 ;  /* 0x000000383938723e */ /* 0x000fc400000010ff */
[----:B------:R-:W-:Y:S01]  /*12e70*/  F2FP.BF16.PACK_AB R58, R59, R58 ;  /* 0x0000003a3b3a723e */ /* 0x000fe200000010ff */
[----:B------:R-:W-:Y:S01]  /*12e80*/  STS [R11], R116 ;  /* 0x000000740b007388 */ /* 0x000fe20000000800 */
        /* <DEDUP_REMOVED lines=23> */
[----:B------:R-:W-:Y:S01]  /*13000*/  STS [R25], R100 ;  /* 0x0000006419007388 */ /* 0x000fe20000000800 */
[----:B------:R-:W-:-:S02]  /*13010*/  F2FP.BF16.PACK_AB R96, R97, R96 ;  /* 0x000000606160723e */ /* 0x000fc400000010ff */
[----:B------:R-:W-:Y:S01]  /*13020*/  F2FP.BF16.PACK_AB R98, R99, R98 ;  /* 0x000000626362723e */ /* 0x000fe200000010ff */
[----:B------:R-:W-:Y:S01]  /*13030*/  STS [R25+0x400], R102 ;  /* 0x0004006619007388 */ /* 0x000fe20000000800 */
[----:B------:R-:W-:Y:S02]  /*13040*/  ISETP.NE.U32.AND P1, PT, RZ, c[0x0][0x508], PT ;  /* 0x00014200ff007a0c */ /* 0x000fe40003f25070 */
[----:B------:R-:W-:Y:S01]  /*13050*/  ISETP.NE.U32.AND P0, PT, RZ, c[0x0][0x500], PT ;  /* 0x00014000ff007a0c */ /* 0x000fe20003f05070 */
[----:B------:R-:W-:Y:S01]  /*13060*/  STS [R5+0x4080], R36 ;  /* 0x0040802405007388 */ /* 0x000fe20000000800 */
[----:B------:R-:W-:Y:S02]  /*13070*/  ISETP.NE.AND.EX P1, PT, RZ, c[0x0][0x50c], PT, P1 ;  /* 0x00014300ff007a0c */ /* 0x000fe40003f25310 */
[----:B------:R-:W-:Y:S01]  /*13080*/  ISETP.NE.AND.EX P0, PT, RZ, c[0x0][0x504], PT, P0 ;  /* 0x00014100ff007a0c */ /* 0x000fe20003f05300 */
        /* <DEDUP_REMOVED lines=20> */
[----:B------:R2:W-:Y:S04]  /*131d0*/  STS [R17+0x8480], R78 ;  /* 0x0084804e11007388 */ /* 0x0005e80000000800 */
[----:B------:R-:W-:Y:S04]  /*131e0*/  STS [R11+0x8000], R80 ;  /* 0x008000500b007388 */ /* 0x000fe80000000800 */
[----:B------:R-:W-:Y:S01]  /*131f0*/  STS [R11+0x8400], R9 ;  /* 0x008400090b007388 */ /* 0x000fe20000000800 */
[----:B-1----:R-:W-:-:S03]  /*13200*/  IMAD.MOV.U32 R5, RZ, RZ, 0x4 ;  /* 0x00000004ff057424 */ /* 0x002fc600078e00ff */
[----:B------:R-:W-:Y:S04]  /*13210*/  STS [R19+0x8080], R6 ;  /* 0x0080800613007388 */ /* 0x000fe80000000800 */
[----:B------:R1:W-:Y:S04]  /*13220*/  STS [R19+0x8480], R4 ;  /* 0x0084800413007388 */ /* 0x0003e80000000800 */
[----:B------:R3:W-:Y:S04]  /*13230*/  STS [R21+0x8000], R8 ;  /* 0x0080000815007388 */ /* 0x0007e80000000800 */
[----:B------:R4:W-:Y:S01]  /*13240*/  STS [R21+0x8400], R90 ;  /* 0x0084005a15007388 */ /* 0x0009e20000000800 */
[----:B--2---:R-:W-:-:S03]  /*13250*/  IMAD.WIDE R16, R208, R5, c[0x0][0x500] ;  /* 0x00014000d0107625 */ /* 0x004fc600078e0205 */
[----:B------:R2:W-:Y:S04]  /*13260*/  STS [R23+0x8080], R92 ;  /* 0x0080805c17007388 */ /* 0x0005e80000000800 */
[----:B------:R2:W-:Y:S04]  /*13270*/  STS [R23+0x8480], R94 ;  /* 0x0084805e17007388 */ /* 0x0005e80000000800 */
[----:B------:R2:W-:Y:S04]  /*13280*/  STS [R25+0x8000], R96 ;  /* 0x0080006019007388 */ /* 0x0005e80000000800 */
[----:B------:R2:W-:Y:S04]  /*13290*/  STS [R25+0x8400], R98 ;  /* 0x0084006219007388 */ /* 0x0005e80000000800 */
[----:B------:R-:W-:Y:S01]  /*132a0*/  BAR.SYNC.DEFER_BLOCKING 0x1, 0x100 ;  /* 0x0044000000007b1d */ /* 0x000fe20000010000 */
[----:B-1----:R-:W-:-:S02]  /*132b0*/  IMAD.MOV.U32 R4, RZ, RZ, c[0x0][0x388] ;  /* 0x0000e200ff047624 */ /* 0x002fc400078e00ff */
[----:B---3--:R-:W-:-:S03]  /*132c0*/  @P1 IMAD.WIDE R8, R208, R5, c[0x0][0x508] ;  /* 0x00014200d0081625 */ /* 0x008fc600078e0205 */
[----:B------:R-:W3:Y:S04]  /*132d0*/  @P0 LDG.E R7, [R16.64] ;  /* 0x0000000410070981 */ /* 0x000ee8000c1e1900 */
[----:B------:R2:W5:Y:S01]  /*132e0*/  @P1 LDG.E R4, [R8.64] ;  /* 0x0000000408041981 */ /* 0x000562000c1e1900 */
[----:B----4-:R-:W-:Y:S02]  /*132f0*/  CS2R R20, SRZ ;  /* 0x0000000000147805 */ /* 0x010fe4000001ff00 */
[--C-:B---3--:R-:W-:Y:S01]  /*13300*/  @P0 SHF.R.S32.HI R21, RZ, 0x1f, R7.reuse ;  /* 0x0000001fff150819 */ /* 0x108fe20000011407 */
[----:B------:R-:W-:Y:S01]  /*13310*/  @P0 IMAD.MOV.U32 R20, RZ, RZ, R7 ;  /* 0x000000ffff140224 */ /* 0x000fe200078e0007 */
[----:B------:R-:W-:Y:S05]  /*13320*/  @P1 BRA `(.L_x_131) ;  /* 0x0000004000001947 */ /* 0x000fea0003800000 */
[----:B--2---:R-:W-:Y:S05]  /*13330*/  @!P0 BRA `(.L_x_131) ;  /* 0x0000003000008947 */ /* 0x004fea0003800000 */
[----:B-----5:R-:W2:Y:S04]  /*13340*/  LDG.E R4, [R16.64] ;  /* 0x0000000410047981 */ /* 0x020ea8000c1e1900 */
[----:B------:R-:W2:Y:S02]  /*13350*/  LDG.E R5, [R16.64+0x4] ;  /* 0x0000040410057981 */ /* 0x000ea4000c1e1900 */
[----:B--2---:R-:W-:-:S02]  /*13360*/  IADD3 R4, -R4, R5, RZ ;  /* 0x0000000504047210 */ /* 0x004fc40007ffe1ff */
.L_x_131:
[----:B--2---:R-:W-:Y:S01]  /*13370*/  LOP3.LUT R13, R13, 0xffffffe0, RZ, 0xc0, !PT ;  /* 0xffffffe00d0d7812 */ /* 0x004fe200078ec0ff */
[----:B------:R-:W1:Y:S01]  /*13380*/  S2R R55, SR_CTAID.X ;  /* 0x0000000000377919 */ /* 0x000e620000002500 */
[----:B------:R-:W-:Y:S01]  /*13390*/  SHF.R.S32.HI R14, RZ, 0x1f, R15 ;  /* 0x0000001fff0e7819 */ /* 0x000fe2000001140f */
[----:B------:R-:W-:Y:S01]  /*133a0*/  IMAD.MOV.U32 R7, RZ, RZ, c[0x0][0x4e8] ;  /* 0x00013a00ff077624 */ /* 0x000fe200078e00ff */
[----:B------:R-:W-:Y:S01]  /*133b0*/  LEA.HI R8, R18, R18, RZ, 0x1 ;  /* 0x0000001212087211 */ /* 0x000fe200078f08ff */
[----:B------:R-:W-:Y:S01]  /*133c0*/  IMAD.IADD R6, R2, 0x1, -R13 ;  /* 0x0000000102067824 */ /* 0x000fe200078e0a0d */
[----:B------:R-:W-:Y:S01]  /*133d0*/  LEA.HI R14, R14, R15, RZ, 0x3 ;  /* 0x0000000f0e0e7211 */ /* 0x000fe200078f18ff */
[----:B------:R-:W-:Y:S01]  /*133e0*/  IMAD.MOV.U32 R19, RZ, RZ, R21 ;  /* 0x000000ffff137224 */ /* 0x000fe200078e0015 */
[----:B------:R-:W-:Y:S01]  /*133f0*/  LOP3.LUT R9, R8, 0x1ffffffe, RZ, 0xc0, !PT ;  /* 0x1ffffffe08097812 */ /* 0x000fe200078ec0ff */
[----:B------:R-:W-:Y:S01]  /*13400*/  BSSY B0, `(.L_x_132) ;  /* 0x0000080000007945 */ /* 0x000fe20003800000 */
[----:B------:R-:W-:-:S02]  /*13410*/  SHF.R.S32.HI R5, RZ, 0x1f, R6 ;  /* 0x0000001fff057819 */ /* 0x000fc40000011406 */
[----:B------:R-:W-:Y:S02]  /*13420*/  LOP3.LUT R14, R14, 0xffffff8, RZ, 0xc0, !PT ;  /* 0x0ffffff80e0e7812 */ /* 0x000fe400078ec0ff */
[----:B------:R-:W-:Y:S02]  /*13430*/  LEA.HI R5, R5, R6, RZ, 0x2 ;  /* 0x0000000605057211 */ /* 0x000fe400078f10ff */
[----:B------:R-:W-:Y:S01]  /*13440*/  IADD3 R15, -R14, R15, RZ ;  /* 0x0000000f0e0f7210 */ /* 0x000fe20007ffe1ff */
[----:B------:R-:W-:Y:S01]  /*13450*/  IMAD R14, R0, c[0x0][0x490], RZ ;  /* 0x00012400000e7a24 */ /* 0x000fe200078e02ff */
[----:B------:R-:W-:Y:S01]  /*13460*/  SHF.R.S32.HI R8, RZ, 0x2, R5 ;  /* 0x00000002ff087819 */ /* 0x000fe20000011405 */
[----:B------:R-:W-:Y:S01]  /*13470*/  IMAD.IADD R5, R18, 0x1, -R9 ;  /* 0x0000000112057824 */ /* 0x000fe200078e0a09 */
[----:B------:R-:W-:Y:S01]  /*13480*/  LOP3.LUT P2, RZ, R6, 0x3, RZ, 0xc0, !PT ;  /* 0x0000000306ff7812 */ /* 0x000fe2000784c0ff */
[----:B------:R-:W-:Y:S01]  /*13490*/  IMAD R11, R207, c[0x0][0x494], R14 ;  /* 0x00012500cf0b7a24 */ /* 0x000fe200078e020e */
[----:B------:R-:W-:Y:S01]  /*134a0*/  ISETP.NE.AND P1, PT, R7, 0x1, PT ;  /* 0x000000010700780c */ /* 0x000fe20003f25270 */
[----:B------:R-:W-:Y:S01]  /*134b0*/  IMAD R6, R15, 0x10, R8 ;  /* 0x000000100f067824 */ /* 0x000fe200078e0208 */
[----:B------:R-:W-:Y:S01]  /*134c0*/  MOV R18, R20 ;  /* 0x0000001400127202 */ /* 0x000fe20000000f00 */
[----:B------:R-:W-:Y:S01]  /*134d0*/  IMAD R7, R21, c[0x0][0x3a0], RZ ;  /* 0x0000e80015077a24 */ /* 0x000fe200078e02ff */
[-C--:B------:R-:W-:Y:S01]  /*134e0*/  LEA.HI R8, R3, R2.reuse, RZ, 0x3 ;  /* 0x0000000203087211 */ /* 0x080fe200078f18ff */
[----:B------:R-:W-:Y:S01]  /*134f0*/  IMAD R16, R5, 0x8, R6 ;  /* 0x0000000805107824 */ /* 0x000fe200078e0206 */
[----:B------:R-:W-:Y:S01]  /*13500*/  LEA.HI R3, R3, R2, RZ, 0x6 ;  /* 0x0000000203037211 */ /* 0x000fe200078f30ff */
[----:B------:R-:W-:Y:S01]  /*13510*/  IMAD.WIDE.U32 R18, R207, c[0x0][0x490], R18 ;  /* 0x00012400cf127a25 */ /* 0x000fe200078e0012 */
[----:B------:R-:W-:-:S02]  /*13520*/  LOP3.LUT R5, R8, 0xfffffff8, RZ, 0xc0, !PT ;  /* 0xfffffff808057812 */ /* 0x000fc400078ec0ff */
[----:B-1----:R-:W-:Y:S01]  /*13530*/  LEA R9, R55, R16, 0x7 ;  /* 0x0000001037097211 */ /* 0x002fe200078e38ff */
[C---:B------:R-:W-:Y:S01]  /*13540*/  IMAD R7, R20.reuse, c[0x0][0x3a4], R7 ;  /* 0x0000e90014077a24 */ /* 0x040fe200078e0207 */
[----:B------:R-:W-:Y:S01]  /*13550*/  SHF.R.S32.HI R8, RZ, 0x3, R8 ;  /* 0x00000003ff087819 */ /* 0x000fe20000011408 */
[----:B------:R-:W-:-:S04]  /*13560*/  IMAD.WIDE.U32 R14, R20, c[0x0][0x3a0], RZ ;  /* 0x0000e800140e7a25 */ /* 0x000fc800078e00ff */
[----:B------:R-:W-:Y:S01]  /*13570*/  IMAD.IADD R19, R19, 0x1, R11 ;  /* 0x0000000113137824 */ /* 0x000fe200078e020b */
[----:B------:R-:W-:Y:S01]  /*13580*/  IADD3 R15, R15, R7, RZ ;  /* 0x000000070f0f7210 */ /* 0x000fe20007ffe0ff */
[----:B------:R-:W-:-:S04]  /*13590*/  @P1 IMAD.HI.U32 R11, R9, c[0x0][0x4ec], RZ ;  /* 0x00013b00090b1a27 */ /* 0x000fc800078e00ff */
[----:B------:R-:W-:Y:S01]  /*135a0*/  IMAD.IADD R5, R2, 0x1, -R5 ;  /* 0x0000000102057824 */ /* 0x000fe200078e0a05 */
[----:B------:R-:W-:Y:S01]  /*135b0*/  SHF.R.S32.HI R2, RZ, 0x1f, R208 ;  /* 0x0000001fff027819 */ /* 0x000fe200000114d0 */
[----:B------:R-:W-:Y:S01]  /*135c0*/  IMAD.MOV.U32 R7, RZ, RZ, R9 ;  /* 0x000000ffff077224 */ /* 0x000fe200078e0009 */
[----:B------:R-:W-:Y:S01]  /*135d0*/  @P1 SHF.R.U32.HI R7, RZ, c[0x0][0x4f0], R11 ;  /* 0x00013c00ff071a19 */ /* 0x000fe2000001160b */
[----:B------:R-:W-:Y:S01]  /*135e0*/  IMAD R0, R0, c[0x0][0x3e8], RZ ;  /* 0x0000fa0000007a24 */ /* 0x000fe200078e02ff */
[----:B------:R-:W-:Y:S01]  /*135f0*/  SEL R208, R208, RZ, !P0 ;  /* 0x000000ffd0d07207 */ /* 0x000fe20004000000 */
[----:B------:R-:W-:Y:S01]  /*13600*/  IMAD.WIDE.U32 R14, R207, c[0x0][0x3e8], R14 ;  /* 0x0000fa00cf0e7a25 */ /* 0x000fe200078e000e */
[----:B------:R-:W-:-:S03]  /*13610*/  SEL R2, R2, RZ, !P0 ;  /* 0x000000ff02027207 */ /* 0x000fc60004000000 */
[----:B------:R-:W-:Y:S02]  /*13620*/  IMAD.MOV R16, RZ, RZ, -R7 ;  /* 0x000000ffff107224 */ /* 0x000fe400078e0a07 */
[----:B------:R-:W-:-:S04]  /*13630*/  IMAD.WIDE.U32 R18, R208, c[0x0][0x498], R18 ;  /* 0x00012600d0127a25 */ /* 0x000fc800078e0012 */
[----:B------:R-:W-:Y:S01]  /*13640*/  IMAD R11, R16, c[0x0][0x4e8], R9 ;  /* 0x00013a00100b7a24 */ /* 0x000fe200078e0209 */
[----:B------:R-:W-:Y:S01]  /*13650*/  IADD3 R20, P0, R7, R18, RZ ;  /* 0x0000001207147210 */ /* 0x000fe20007f1e0ff */
[----:B------:R-:W-:Y:S01]  /*13660*/  IMAD R13, R2, c[0x0][0x498], RZ ;  /* 0x00012600020d7a24 */ /* 0x000fe200078e02ff */
[----:B------:R-:W-:Y:S01]  /*13670*/  SHF.R.S32.HI R16, RZ, 0x1f, R7 ;  /* 0x0000001fff107819 */ /* 0x000fe20000011407 */
[----:B------:R-:W-:Y:S01]  /*13680*/  IMAD R17, R207, c[0x0][0x3ec], R0 ;  /* 0x0000fb00cf117a24 */ /* 0x000fe200078e0200 */
[----:B------:R-:W-:Y:S01]  /*13690*/  LEA R0, R5, R8, 0x5 ;  /* 0x0000000805007211 */ /* 0x000fe200078e28ff */
[----:B------:R-:W-:Y:S01]  /*136a0*/  IMAD R13, R208, c[0x0][0x49c], R13 ;  /* 0x00012700d00d7a24 */ /* 0x000fe200078e020d */
[----:B------:R-:W-:Y:S02]  /*136b0*/  SHF.R.S32.HI R18, RZ, 0x1f, R11 ;  /* 0x0000001fff127819 */ /* 0x000fe4000001140b */
[----:B------:R-:W-:Y:S01]  /*136c0*/  IADD3 R15, R15, R17, RZ ;  /* 0x000000110f0f7210 */ /* 0x000fe20007ffe0ff */
[----:B------:R-:W-:Y:S01]  /*136d0*/  IMAD R9, R55, 0x80, R0 ;  /* 0x0000008037097824 */ /* 0x000fe200078e0200 */
[----:B------:R-:W-:Y:S01]  /*136e0*/  IADD3.X R21, R16, R19, R13, P0, !PT ;  /* 0x0000001310157210 */ /* 0x000fe200007fe40d */
[----:B------:R-:W-:-:S02]  /*136f0*/  IMAD R18, R18, c[0x0][0x488], RZ ;  /* 0x0001220012127a24 */ /* 0x000fc400078e02ff */
[----:B------:R-:W-:Y:S02]  /*13700*/  IMAD.SHL.U32 R0, R8, 0x40, RZ ;  /* 0x0000004008007824 */ /* 0x000fe400078e00ff */
[----:B------:R-:W-:-:S03]  /*13710*/  @P1 IMAD.HI.U32 R17, R9, c[0x0][0x4ec], RZ ;  /* 0x00013b0009111a27 */ /* 0x000fc600078e00ff */
[----:B------:R-:W-:Y:S01]  /*13720*/  LOP3.LUT R13, R0, 0x1c0, RZ, 0xc0, !PT ;  /* 0x000001c0000d7812 */ /* 0x000fe200078ec0ff */
[----:B------:R-:W-:-:S04]  /*13730*/  IMAD.WIDE.U32 R20, R11, c[0x0][0x488], R20 ;  /* 0x000122000b147a25 */ /* 0x000fc800078e0014 */
[----:B------:R-:W-:Y:S01]  /*13740*/  IMAD R18, R11, c[0x0][0x48c], R18 ;  /* 0x000123000b127a24 */ /* 0x000fe200078e0212 */
[----:B------:R-:W-:Y:S01]  /*13750*/  LEA R11, P0, R20, c[0x0][0x450], 0x2 ;  /* 0x00011400140b7a11 */ /* 0x000fe200078010ff */
[----:B------:R-:W-:Y:S01]  /*13760*/  IMAD.MOV.U32 R7, RZ, RZ, R9 ;  /* 0x000000ffff077224 */ /* 0x000fe200078e0009 */
[----:B------:R-:W-:Y:S01]  /*13770*/  @P1 SHF.R.U32.HI R7, RZ, c[0x0][0x4f0], R17 ;  /* 0x00013c00ff071a19 */ /* 0x000fe20000011611 */
[----:B------:R-:W-:Y:S01]  /*13780*/  IMAD.SHL.U32 R0, R5, 0x8, RZ ;  /* 0x0000000805007824 */ /* 0x000fe200078e00ff */
[----:B------:R-:W-:Y:S01]  /*13790*/  IADD3 R17, R21, R18, RZ ;  /* 0x0000001215117210 */ /* 0x000fe20007ffe0ff */
[----:B------:R-:W-:Y:S01]  /*137a0*/  IMAD R5, R2, c[0x0][0x3f0], RZ ;  /* 0x0000fc0002057a24 */ /* 0x000fe200078e02ff */
[----:B------:R-:W-:Y:S01]  /*137b0*/  SHF.R.U32.HI R2, RZ, 0x3, R13 ;  /* 0x00000003ff027819 */ /* 0x000fe2000001160d */
[----:B------:R-:W-:Y:S01]  /*137c0*/  IMAD.WIDE.U32 R14, R208, c[0x0][0x3f0], R14 ;  /* 0x0000fc00d00e7a25 */ /* 0x000fe200078e000e */
[----:B------:R-:W-:Y:S01]  /*137d0*/  LEA.HI.X R17, R20, c[0x0][0x454], R17, 0x2, P0 ;  /* 0x0001150014117a11 */ /* 0x000fe200000f1411 */
[----:B------:R-:W-:Y:S01]  /*137e0*/  SHFL.IDX PT, R48, R11, RZ, 0x1c1f ;  /* 0x001c1fff0b307589 */ /* 0x000fe200000e0000 */
[----:B------:R-:W-:Y:S01]  /*137f0*/  LOP3.LUT R13, R13, 0x38, R0, 0xf8, !PT ;  /* 0x000000380d0d7812 */ /* 0x000fe200078ef800 */
[----:B------:R-:W-:Y:S01]  /*13800*/  IMAD R5, R208, c[0x0][0x3f4], R5 ;  /* 0x0000fd00d0057a24 */ /* 0x000fe200078e0205 */
[--C-:B------:R-:W-:Y:S01]  /*13810*/  SHF.R.S32.HI R16, RZ, 0x1f, R7.reuse ;  /* 0x0000001fff107819 */ /* 0x100fe20000011407 */
[----:B------:R-:W1:Y:S01]  /*13820*/  SHFL.IDX PT, R49, R17, RZ, 0x1c1f ;  /* 0x001c1fff11317589 */ /* 0x000e6200000e0000 */
[----:B------:R-:W-:Y:S01]  /*13830*/  LOP3.LUT R13, R13, R2, RZ, 0x3c, !PT ;  /* 0x000000020d0d7212 */ /* 0x000fe200078e3cff */
[----:B------:R-:W-:Y:S01]  /*13840*/  IMAD.MOV R2, RZ, RZ, -R7 ;  /* 0x000000ffff027224 */ /* 0x000fe200078e0a07 */
[----:B------:R-:W-:Y:S01]  /*13850*/  IADD3 R15, R15, R5, RZ ;  /* 0x000000050f0f7210 */ /* 0x000fe20007ffe0ff */
[----:B------:R-:W-:Y:S01]  /*13860*/  SHFL.IDX PT, R50, R11, 0x1, 0x1c1f ;  /* 0x003c1f000b327f89 */ /* 0x000fe200000e0000 */
[----:B------:R-:W-:Y:S01]  /*13870*/  IMAD R5, R55, 0x80, R6 ;  /* 0x0000008037057824 */ /* 0x000fe200078e0206 */
[----:B------:R-:W-:Y:S01]  /*13880*/  SHF.L.U32 R6, R3, 0x3, RZ ;  /* 0x0000000303067819 */ /* 0x000fe200000006ff */
[----:B------:R-:W-:Y:S01]  /*13890*/  IMAD R56, R2, c[0x0][0x4e8], R9 ;  /* 0x00013a0002387a24 */ /* 0x000fe200078e0209 */
[----:B------:R-:W2:Y:S01]  /*138a0*/  SHFL.IDX PT, R51, R17, 0x1, 0x1c1f ;  /* 0x003c1f0011337f89 */ /* 0x000ea200000e0000 */
[----:B-----5:R-:W-:Y:S01]  /*138b0*/  IMAD R2, R4, c[0x0][0x4e8], RZ ;  /* 0x00013a0004027a24 */ /* 0x020fe200078e02ff */
[----:B------:R-:W-:Y:S01]  /*138c0*/  IADD3 R9, R5, 0x8, RZ ;  /* 0x0000000805097810 */ /* 0x000fe20007ffe0ff */
[----:B------:R-:W-:Y:S01]  /*138d0*/  IMAD R16, R16, c[0x0][0x3e0], RZ ;  /* 0x0000f80010107a24 */ /* 0x000fe200078e02ff */
[----:B------:R-:W-:Y:S01]  /*138e0*/  LOP3.LUT R6, R13, 0x7ffffe00, R6, 0xf8, !PT ;  /* 0x7ffffe000d067812 */ /* 0x000fe200078ef806 */
[----:B------:R-:W-:Y:S01]  /*138f0*/  IMAD.WIDE.U32 R14, R7, c[0x0][0x3e0], R14 ;  /* 0x0000f800070e7a25 */ /* 0x000fe200078e000e */
[----:B------:R-:W-:-:S02]  /*13900*/  ISETP.GE.OR P1, PT, R5, R2, P2 ;  /* 0x000000020500720c */ /* 0x000fc40001726670 */
[----:B------:R-:W-:Y:S01]  /*13910*/  ISETP.GE.OR P0, PT, R9, R2, P2 ;  /* 0x000000020900720c */ /* 0x000fe20001706670 */
[----:B------:R-:W-:Y:S01]  /*13920*/  IMAD R16, R7, c[0x0][0x3e4], R16 ;  /* 0x0000f90007107a24 */ /* 0x000fe200078e0210 */
[----:B------:R-:W-:Y:S02]  /*13930*/  SHF.R.S32.HI R4, RZ, 0x1f, R56 ;  /* 0x0000001fff047819 */ /* 0x000fe40000011438 */
[----:B------:R-:W-:Y:S01]  /*13940*/  SHF.L.U32 R58, R6, 0x1, RZ ;  /* 0x00000001063a7819 */ /* 0x000fe200000006ff */
[----:B------:R-:W-:Y:S01]  /*13950*/  IMAD.IADD R15, R15, 0x1, R16 ;  /* 0x000000010f0f7824 */ /* 0x000fe200078e0210 */
[----:B------:R-:W-:Y:S01]  /*13960*/  LEA R55, R55, R8, 0x7 ;  /* 0x0000000837377211 */ /* 0x000fe200078e38ff */
[----:B------:R-:W-:-:S04]  /*13970*/  IMAD R3, R4, c[0x0][0x3d8], RZ ;  /* 0x0000f60004037a24 */ /* 0x000fc800078e02ff */
[----:B-1----:R1:W-:Y:S01]  /*13980*/  @!P1 ST.E [R48.64], R10 ;  /* 0x0000000a30009985 */ /* 0x0023e2000c101904 */
[C---:B------:R-:W-:Y:S02]  /*13990*/  IMAD R3, R56.reuse, c[0x0][0x3dc], R3 ;  /* 0x0000f70038037a24 */ /* 0x040fe400078e0203 */
[----:B------:R-:W-:Y:S01]  /*139a0*/  IMAD.WIDE.U32 R56, R56, c[0x0][0x3d8], R14 ;  /* 0x0000f60038387a25 */ /* 0x000fe200078e000e */
[----:B--2---:R1:W-:Y:S03]  /*139b0*/  @!P0 ST.E [R50.64], R12 ;  /* 0x0000000c32008985 */ /* 0x0043e6000c101904 */
[----:B------:R-:W-:Y:S01]  /*139c0*/  IMAD.IADD R3, R57, 0x1, R3 ;  /* 0x0000000139037824 */ /* 0x000fe200078e0203 */
[C---:B------:R-:W-:Y:S01]  /*139d0*/  LEA R57, P0, R56.reuse, c[0x0][0x380], 0x1 ;  /* 0x0000e00038397a11 */ /* 0x040fe200078008ff */
[----:B------:R1:W2:Y:S03]  /*139e0*/  LDS.128 R44, [R58+0x1080] ;  /* 0x001080003a2c7984 */ /* 0x0002a60000000c00 */
[----:B------:R-:W-:Y:S01]  /*139f0*/  LEA.HI.X R56, R56, c[0x0][0x384], R3, 0x1, P0 ;  /* 0x0000e10038387a11 */ /* 0x000fe200000f0c03 */
[----:B------:R1:W3:Y:S01]  /*13a00*/  LDS.128 R40, [R58+0x2080] ;  /* 0x002080003a287984 */ /* 0x0002e20000000c00 */
[----:B------:R-:W-:-:S03]  /*13a10*/  ISETP.GE.AND P0, PT, R55, R2, PT ;  /* 0x000000023700720c */ /* 0x000fc60003f06270 */
[----:B------:R1:W4:Y:S04]  /*13a20*/  LDS.128 R36, [R58+0x3080] ;  /* 0x003080003a247984 */ /* 0x0003280000000c00 */
[----:B------:R1:W1:Y:S04]  /*13a30*/  LDS.128 R32, [R58+0x5080] ;  /* 0x005080003a207984 */ /* 0x0002680000000c00 */
[----:B------:R1:W1:Y:S04]  /*13a40*/  LDS.128 R28, [R58+0x6080] ;  /* 0x006080003a1c7984 */ /* 0x0002680000000c00 */
[----:B------:R1:W1:Y:S04]  /*13a50*/  LDS.128 R24, [R58+0x7080] ;  /* 0x007080003a187984 */ /* 0x0002680000000c00 */
[----:B------:R1:W1:Y:S04]  /*13a60*/  LDS.128 R20, [R58+0x9080] ;  /* 0x009080003a147984 */ /* 0x0002680000000c00 */
[----:B------:R1:W1:Y:S04]  /*13a70*/  LDS.128 R16, [R58+0xa080] ;  /* 0x00a080003a107984 */ /* 0x0002680000000c00 */
[----:B------:R1:W1:Y:S04]  /*13a80*/  LDS.128 R4, [R58+0xb080] ;  /* 0x00b080003a047984 */ /* 0x0002680000000c00 */
[----:B------:R1:W1:Y:S04]  /*13a90*/  SHFL.IDX PT, R60, R57, RZ, 0x181f ;  /* 0x00181fff393c7589 */ /* 0x00026800000e0000 */
[----:B------:R1:W1:Y:S01]  /*13aa0*/  SHFL.IDX PT, R61, R56, RZ, 0x181f ;  /* 0x00181fff383d7589 */ /* 0x00026200000e0000 */
[----:B------:R-:W-:Y:S05]  /*13ab0*/  @P0 BRA `(.L_x_133) ;  /* 0x0000014000000947 */ /* 0x000fea0003800000 */
[----:B-12---:R-:W1:Y:S01]  /*13ac0*/  LDS.128 R48, [R58+0x80] ;  /* 0x000080003a307984 */ /* 0x006e620000000c00 */
[----:B------:R-:W-:-:S02]  /*13ad0*/  IADD3 R54, R0, 0x40, RZ ;  /* 0x0000004000367810 */ /* 0x000fc40007ffe0ff */
[----:B------:R-:W-:Y:S01]  /*13ae0*/  IADD3 R52, R0, 0x80, RZ ;  /* 0x0000008000347810 */ /* 0x000fe20007ffe0ff */
[----:B------:R-:W2:Y:S01]  /*13af0*/  LDS.128 R12, [R58+0x4080] ;  /* 0x004080003a0c7984 */ /* 0x000ea20000000c00 */
[----:B------:R-:W-:Y:S02]  /*13b00*/  ISETP.GE.AND P1, PT, R54, c[0x0][0x3c8], PT ;  /* 0x0000f20036007a0c */ /* 0x000fe40003f26270 */
[----:B------:R-:W-:Y:S01]  /*13b10*/  ISETP.GE.AND P0, PT, R52, c[0x0][0x3c8], PT ;  /* 0x0000f20034007a0c */ /* 0x000fe20003f06270 */
[----:B------:R5:W4:Y:S01]  /*13b20*/  LDS.128 R8, [R58+0x8080] ;  /* 0x008080003a087984 */ /* 0x000b220000000c00 */
[----:B------:R-:W-:-:S09]  /*13b30*/  ISETP.GE.AND P2, PT, R0, c[0x0][0x3c8], PT ;  /* 0x0000f20000007a0c */ /* 0x000fd20003f46270 */
[----:B------:R-:W-:Y:S02]  /*13b40*/  @!P1 SHF.R.S32.HI R53, RZ, 0x1f, R54 ;  /* 0x0000001fff359819 */ /* 0x000fe40000011436 */
[----:B------:R-:W-:Y:S02]  /*13b50*/  @!P0 SHF.R.S32.HI R3, RZ, 0x1f, R52 ;  /* 0x0000001fff038819 */ /* 0x000fe40000011434 */
[----:B------:R-:W-:Y:S02]  /*13b60*/  @!P1 LEA.HI R53, R53, R54, RZ, 0x3 ;  /* 0x0000003635359211 */ /* 0x000fe400078f18ff */
[----:B------:R-:W-:Y:S02]  /*13b70*/  @!P0 LEA.HI R3, R3, R52, RZ, 0x3 ;  /* 0x0000003403038211 */ /* 0x000fe400078f18ff */
[----:B------:R-:W-:Y:S02]  /*13b80*/  @!P1 LOP3.LUT R53, R53, 0xfffffff8, RZ, 0xc0, !PT ;  /* 0xfffffff835359812 */ /* 0x000fe400078ec0ff */
[----:B------:R-:W-:Y:S01]  /*13b90*/  @!P0 LOP3.LUT R3, R3, 0xfffffff8, RZ, 0xc0, !PT ;  /* 0xfffffff803038812 */ /* 0x000fe200078ec0ff */
[----:B-----5:R-:W-:-:S04]  /*13ba0*/  @!P2 IMAD.WIDE R58, R0, 0x2, R60 ;  /* 0x00000002003aa825 */ /* 0x020fc800078e023c */
[----:B------:R-:W-:-:S04]  /*13bb0*/  @!P1 IMAD.WIDE R52, R53, 0x2, R60 ;  /* 0x0000000235349825 */ /* 0x000fc800078e023c */
[----:B------:R-:W-:Y:S01]  /*13bc0*/  @!P0 IMAD.WIDE R60, R3, 0x2, R60 ;  /* 0x00000002033c8825 */ /* 0x000fe200078e023c */
[----:B-1----:R1:W-:Y:S04]  /*13bd0*/  @!P2 ST.E.128 [R58.64], R48 ;  /* 0x000000303a00a985 */ /* 0x0023e8000c101d04 */
[----:B--2---:R1:W-:Y:S04]  /*13be0*/  @!P1 ST.E.128 [R52.64], R12 ;  /* 0x0000000c34009985 */ /* 0x0043e8000c101d04 */
[----:B----4-:R1:W-:Y:S02]  /*13bf0*/  @!P0 ST.E.128 [R60.64], R8 ;  /* 0x000000083c008985 */ /* 0x0103e4000c101d04 */
.L_x_133:
[----:B--2---:R-:W-:Y:S05]  /*13c00*/  BSYNC B0 ;  /* 0x0000000000007941 */ /* 0x004fea0003800000 */
.L_x_132:
[----:B------:R-:W-:Y:S01]  /*13c10*/  IADD3 R3, R55, 0x20, RZ ;  /* 0x0000002037037810 */ /* 0x000fe20007ffe0ff */
[----:B-1----:R1:W2:Y:S01]  /*13c20*/  SHFL.IDX PT, R13, R56, 0x1, 0x181f ;  /* 0x00381f00380d7f89 */ /* 0x0022a200000e0000 */
[----:B------:R-:W-:Y:S02]  /*13c30*/  BSSY B0, `(.L_x_134) ;  /* 0x0000015000007945 */ /* 0x000fe40003800000 */
[----:B------:R-:W-:Y:S01]  /*13c40*/  ISETP.GE.AND P0, PT, R3, R2, PT ;  /* 0x000000020300720c */ /* 0x000fe20003f06270 */
[----:B------:R1:W4:-:S12]  /*13c50*/  SHFL.IDX PT, R12, R57, 0x1, 0x181f ;  /* 0x00381f00390c7f89 */ /* 0x00031800000e0000 */
[----:B------:R-:W-:Y:S05]  /*13c60*/  @P0 BRA `(.L_x_135) ;  /* 0x0000011000000947 */ /* 0x000fea0003800000 */
[C---:B------:R-:W-:Y:S02]  /*13c70*/  IADD3 R10, R0.reuse, 0x40, RZ ;  /* 0x00000040000a7810 */ /* 0x040fe40007ffe0ff */
[----:B------:R-:W-:Y:S02]  /*13c80*/  IADD3 R8, R0, 0x80, RZ ;  /* 0x0000008000087810 */ /* 0x000fe40007ffe0ff */
[----:B------:R-:W-:Y:S02]  /*13c90*/  ISETP.GE.AND P1, PT, R10, c[0x0][0x3c8], PT ;  /* 0x0000f2000a007a0c */ /* 0x000fe40003f26270 */
        /* <DEDUP_REMOVED lines=14> */
.L_x_135:
[----:B------:R-:W-:Y:S05]  /*13d80*/  BSYNC B0 ;  /* 0x0000000000007941 */ /* 0x000fea0003800000 */
.L_x_134:
[----:B------:R-:W-:Y:S01]  /*13d90*/  IADD3 R3, R55, 0x40, RZ ;  /* 0x0000004037037810 */ /* 0x000fe20007ffe0ff */
[----:B--2---:R2:W1:Y:S01]  /*13da0*/  SHFL.IDX PT, R13, R56, 0x2, 0x181f ;  /* 0x00581f00380d7f89 */ /* 0x00446200000e0000 */
[----:B------:R-:W-:Y:S02]  /*13db0*/  BSSY B0, `(.L_x_136) ;  /* 0x0000015000007945 */ /* 0x000fe40003800000 */
[----:B------:R-:W-:Y:S01]  /*13dc0*/  ISETP.GE.AND P0, PT, R3, R2, PT ;  /* 0x000000020300720c */ /* 0x000fe20003f06270 */
[----:B----4-:R2:W4:-:S12]  /*13dd0*/  SHFL.IDX PT, R12, R57, 0x2, 0x181f ;  /* 0x00581f00390c7f89 */ /* 0x01051800000e0000 */
        /* <DEDUP_REMOVED lines=13> */
[----:B---3--:R1:W-:Y:S02]  /*13eb0*/  @!P2 ST.E.128 [R10.64], R40 ;  /* 0x000000280a00a985 */ /* 0x0083e4000c101d04 */
[----:B------:R-:W-:-:S04]  /*13ec0*/  @!P1 IMAD.WIDE R8, R9, 0x2, R12 ;  /* 0x0000000209089825 */ /* 0x000fc800078e020c */
[----:B------:R-:W-:Y:S01]  /*13ed0*/  @!P0 IMAD.WIDE R12, R3, 0x2, R12 ;  /* 0x00000002030c8825 */ /* 0x000fe200078e020c */
[----:B------:R1:W-:Y:S04]  /*13ee0*/  @!P1 ST.E.128 [R8.64], R28 ;  /* 0x0000001c08009985 */ /* 0x0003e8000c101d04 */
[----:B------:R1:W-:Y:S02]  /*13ef0*/  @!P0 ST.E.128 [R12.64], R16 ;  /* 0x000000100c008985 */ /* 0x0003e4000c101d04 */
.L_x_137:
[----:B------:R-:W-:Y:S05]  /*13f00*/  BSYNC B0 ;  /* 0x0000000000007941 */ /* 0x000fea0003800000 */
.L_x_136:
[----:B------:R-:W-:Y:S01]  /*13f10*/  IADD3 R55, R55, 0x60, RZ ;  /* 0x0000006037377810 */ /* 0x000fe20007ffe0ff */
[----:B-1----:R1:W2:Y:S03]  /*13f20*/  SHFL.IDX PT, R9, R56, 0x3, 0x181f ;  /* 0x00781f0038097f89 */ /* 0x0022a600000e0000 */
[----:B------:R-:W-:Y:S01]  /*13f30*/  ISETP.GE.AND P0, PT, R55, R2, PT ;  /* 0x000000023700720c */ /* 0x000fe20003f06270 */
[----:B------:R1:W4:-:S12]  /*13f40*/  SHFL.IDX PT, R8, R57, 0x3, 0x181f ;  /* 0x00781f0039087f89 */ /* 0x00031800000e0000 */
[----:B------:R-:W-:Y:S05]  /*13f50*/  @P0 EXIT ;  /* 0x000000000000094d */ /* 0x000fea0003800000 */
[C---:B------:R-:W-:Y:S02]  /*13f60*/  IADD3 R3, R0.reuse, 0x40, RZ ;  /* 0x0000004000037810 */ /* 0x040fe40007ffe0ff */
[C---:B------:R-:W-:Y:S02]  /*13f70*/  ISETP.GE.AND P1, PT, R0.reuse, c[0x0][0x3c8], PT ;  /* 0x0000f20000007a0c */ /* 0x040fe40003f26270 */
[----:B------:R-:W-:Y:S02]  /*13f80*/  ISETP.GE.AND P0, PT, R3, c[0x0][0x3c8], PT ;  /* 0x0000f20003007a0c */ /* 0x000fe40003f06270 */
[----:B------:R-:W-:-:S09]  /*13f90*/  IADD3 R13, R0, 0x80, RZ ;  /* 0x00000080000d7810 */ /* 0x000fd20007ffe0ff */
[----:B--2-4-:R-:W-:Y:S02]  /*13fa0*/  @!P1 IMAD.WIDE R10, R0, 0x2, R8 ;  /* 0x00000002000a9825 */ /* 0x014fe400078e0208 */
[----:B------:R-:W-:-:S03]  /*13fb0*/  @!P0 SHF.R.S32.HI R2, RZ, 0x1f, R3 ;  /* 0x0000001fff028819 */ /* 0x000fc60000011403 */
[----:B------:R2:W-:Y:S01]  /*13fc0*/  @!P1 ST.E.128 [R10.64], R36 ;  /* 0x000000240a009985 */ /* 0x0005e2000c101d04 */
[----:B------:R-:W-:-:S04]  /*13fd0*/  @!P0 LEA.HI R2, R2, R3, RZ, 0x3 ;  /* 0x0000000302028211 */ /* 0x000fc800078f18ff */
[----:B------:R-:W-:-:S05]  /*13fe0*/  @!P0 LOP3.LUT R2, R2, 0xfffffff8, RZ, 0xc0, !PT ;  /* 0xfffffff802028812 */ /* 0x000fca00078ec0ff */
[----:B------:R-:W-:-:S05]  /*13ff0*/  @!P0 IMAD.WIDE R2, R2, 0x2, R8 ;  /* 0x0000000202028825 */ /* 0x000fca00078e0208 */
[----:B------:R2:W-:Y:S01]  /*14000*/  @!P0 ST.E.128 [R2.64], R24 ;  /* 0x0000001802008985 */ /* 0x0005e2000c101d04 */
[----:B------:R-:W-:-:S13]  /*14010*/  ISETP.GE.AND P0, PT, R13, c[0x0][0x3c8], PT ;  /* 0x0000f2000d007a0c */ /* 0x000fda0003f06270 */
[----:B------:R-:W-:Y:S05]  /*14020*/  @P0 EXIT ;  /* 0x000000000000094d */ /* 0x000fea0003800000 */
[----:B------:R-:W-:-:S04]  /*14030*/  SHF.R.S32.HI R0, RZ, 0x1f, R13 ;  /* 0x0000001fff007819 */ /* 0x000fc8000001140d */
[----:B------:R-:W-:-:S04]  /*14040*/  LEA.HI R0, R0, R13, RZ, 0x3 ;  /* 0x0000000d00007211 */ /* 0x000fc800078f18ff */
[----:B--2---:R-:W-:-:S05]  /*14050*/  LOP3.LUT R3, R0, 0xfffffff8, RZ, 0xc0, !PT ;  /* 0xfffffff800037812 */ /* 0x004fca00078ec0ff */
[----:B------:R-:W-:-:S05]  /*14060*/  IMAD.WIDE R8, R3, 0x2, R8 ;  /* 0x0000000203087825 */ /* 0x000fca00078e0208 */
[----:B------:R-:W-:Y:S01]  /*14070*/  ST.E.128 [R8.64], R4 ;  /* 0x0000000408007985 */ /* 0x000fe2000c101d04 */
[----:B------:R-:W-:Y:S05]  /*14080*/  EXIT ;  /* 0x000000000000794d */ /* 0x000fea0003800000 */
.L_x_130:
[----:B------:R-:W-:Y:S01]  /*14090*/  ISETP.NE.U32.AND P1, PT, RZ, c[0x0][0x508], PT ;  /* 0x00014200ff007a0c */ /* 0x000fe20003f25070 */
[----:B------:R-:W-:Y:S01]  /*140a0*/  IMAD.MOV.U32 R9, RZ, RZ, 0x4 ;  /* 0x00000004ff097424 */ /* 0x000fe200078e00ff */
[----:B------:R-:W-:Y:S02]  /*140b0*/  ISETP.NE.U32.AND P0, PT, RZ, c[0x0][0x500], PT ;  /* 0x00014000ff007a0c */ /* 0x000fe40003f05070 */
[----:B------:R-:W-:Y:S01]  /*140c0*/  ISETP.NE.AND.EX P1, PT, RZ, c[0x0][0x50c], PT, P1 ;  /* 0x00014300ff007a0c */ /* 0x000fe20003f25310 */
[----:B------:R-:W-:Y:S01]  /*140d0*/  IMAD.WIDE R6, R208, R9, c[0x0][0x500] ;  /* 0x00014000d0067625 */ /* 0x000fe200078e0209 */
[----:B------:R-:W-:-:S03]  /*140e0*/  ISETP.NE.AND.EX P0, PT, RZ, c[0x0][0x504], PT, P0 ;  /* 0x00014100ff007a0c */ /* 0x000fc60003f05300 */
[----:B------:R-:W-:-:S08]  /*140f0*/  IMAD.MOV.U32 R3, RZ, RZ, c[0x0][0x388] ;  /* 0x0000e200ff037624 */ /* 0x000fd000078e00ff */
        /* <DEDUP_REMOVED lines=8> */
[----:B-----5:R-:W2:Y:S04]  /*14180*/  LDG.E R3, [R6.64] ;  /* 0x0000000406037981 */ /* 0x020ea8000c1e1900 */
[----:B------:R-:W2:Y:S02]  /*14190*/  LDG.E R2, [R6.64+0x4] ;  /* 0x0000040406027981 */ /* 0x000ea4000c1e1900 */
[----:B--2---:R-:W-:-:S02]  /*141a0*/  IADD3 R3, -R3, R2, RZ ;  /* 0x0000000203037210 */ /* 0x004fc40007ffe1ff */
.L_x_138:
        /* <DEDUP_REMOVED lines=12> */
[----:B------:R-:W-:Y:S01]  /*14270*/  MOV R4, c[0x0][0x4e8] ;  /* 0x00013a0000047a02 */ /* 0x000fe20000000f00 */
[----:B------:R-:W-:Y:S01]  /*14280*/  IMAD.MOV.U32 R12, RZ, RZ, R10 ;  /* 0x000000ffff0c7224 */ /* 0x000fe200078e000a */
[----:B------:R-:W-:Y:S02]  /*14290*/  MOV R13, R11 ;  /* 0x0000000b000d7202 */ /* 0x000fe40000000f00 */
[----:B------:R-:W-:Y:S01]  /*142a0*/  ISETP.NE.AND P0, PT, R4, 0x1, PT ;  /* 0x000000010400780c */ /* 0x000fe20003f05270 */
[----:B------:R-:W-:Y:S01]  /*142b0*/  IMAD R4, R0, c[0x0][0x490], RZ ;  /* 0x0001240000047a24 */ /* 0x000fe200078e02ff */
[----:B------:R-:W-:Y:S01]  /*142c0*/  MOV R7, R8 ;  /* 0x0000000800077202 */ /* 0x000fe20000000f00 */
[----:B------:R-:W-:-:S04]  /*142d0*/  IMAD.WIDE.U32 R12, R207, c[0x0][0x490], R12 ;  /* 0x00012400cf0c7a25 */ /* 0x000fc800078e000c */
[----:B------:R-:W-:Y:S02]  /*142e0*/  IMAD R4, R207, c[0x0][0x494], R4 ;  /* 0x00012500cf047a24 */ /* 0x000fe400078e0204 */
[----:B------:R-:W-:Y:S02]  /*142f0*/  IMAD.MOV.U32 R14, RZ, RZ, R12 ;  /* 0x000000ffff0e7224 */ /* 0x000fe400078e000c */
[----:B------:R-:W-:Y:S02]  /*14300*/  IMAD.IADD R15, R4, 0x1, R13 ;  /* 0x00000001040f7824 */ /* 0x000fe400078e020d */
[----:B------:R-:W-:-:S04]  /*14310*/  @P0 IMAD.HI.U32 R6, R8, c[0x0][0x4ec], RZ ;  /* 0x00013b0008060a27 */ /* 0x000fc800078e00ff */
[----:B------:R-:W-:Y:S01]  /*14320*/  IMAD R13, R5, c[0x0][0x498], RZ ;  /* 0x00012600050d7a24 */ /* 0x000fe200078e02ff */
[----:B------:R-:W-:Y:S01]  /*14330*/  @P0 SHF.R.U32.HI R7, RZ, c[0x0][0x4f0], R6 ;  /* 0x00013c00ff070a19 */ /* 0x000fe20000011606 */
[----:B------:R-:W-:-:S03]  /*14340*/  IMAD.WIDE.U32 R14, R208, c[0x0][0x498], R14 ;  /* 0x00012600d00e7a25 */ /* 0x000fc600078e000e */
[C---:B------:R-:W-:Y:S01]  /*14350*/  IADD3 R9, -R7.reuse, RZ, RZ ;  /* 0x000000ff07097210 */ /* 0x040fe20007ffe1ff */
[----:B------:R-:W-:Y:S01]  /*14360*/  IMAD R13, R208, c[0x0][0x49c], R13 ;  /* 0x00012700d00d7a24 */ /* 0x000fe200078e020d */
[----:B------:R-:W-:Y:S02]  /*14370*/  SHF.R.S32.HI R4, RZ, 0x1f, R7 ;  /* 0x0000001fff047819 */ /* 0x000fe40000011407 */
[----:B------:R-:W-:Y:S01]  /*14380*/  IADD3 R12, P0, R7, R14, RZ ;  /* 0x0000000e070c7210 */ /* 0x000fe20007f1e0ff */
[----:B------:R-:W-:-:S03]  /*14390*/  IMAD R9, R9, c[0x0][0x4e8], R8 ;  /* 0x00013a0009097a24 */ /* 0x000fc600078e0208 */
[----:B------:R-:W-:Y:S02]  /*143a0*/  IADD3.X R13, R4, R15, R13, P0, !PT ;  /* 0x0000000f040d7210 */ /* 0x000fe400007fe40d */
[----:B------:R-:W-:Y:S02]  /*143b0*/  SHF.R.S32.HI R6, RZ, 0x1f, R9 ;  /* 0x0000001fff067819 */ /* 0x000fe40000011409 */
[----:B------:R-:W-:Y:S01]  /*143c0*/  MOV R4, 0xff800000 ;  /* 0xff80000000047802 */ /* 0x000fe20000000f00 */
[----:B------:R-:W-:-:S04]  /*143d0*/  IMAD.WIDE.U32 R12, R9, c[0x0][0x488], R12 ;  /* 0x00012200090c7a25 */ /* 0x000fc800078e000c */
[----:B------:R-:W-:-:S04]  /*143e0*/  IMAD R6, R6, c[0x0][0x488], RZ ;  /* 0x0001220006067a24 */ /* 0x000fc800078e02ff */
[----:B------:R-:W-:Y:S01]  /*143f0*/  IMAD R7, R9, c[0x0][0x48c], R6 ;  /* 0x0001230009077a24 */ /* 0x000fe200078e0206 */
[----:B------:R-:W-:-:S04]  /*14400*/  LEA R6, P0, R12, c[0x0][0x450], 0x2 ;  /* 0x000114000c067a11 */ /* 0x000fc800078010ff */
[----:B------:R-:W-:-:S04]  /*14410*/  IADD3 R7, R13, R7, RZ ;  /* 0x000000070d077210 */ /* 0x000fc80007ffe0ff */
[----:B------:R-:W-:-:S05]  /*14420*/  LEA.HI.X R7, R12, c[0x0][0x454], R7, 0x2, P0 ;  /* 0x000115000c077a11 */ /* 0x000fca00000f1407 */
[----:B------:R1:W-:Y:S02]  /*14430*/  STG.E [R6.64], R4 ;  /* 0x0000000406007986 */ /* 0x0003e4000c101904 */
.L_x_140:
[----:B------:R-:W-:Y:S05]  /*14440*/  BSYNC B0 ;  /* 0x0000000000007941 */ /* 0x000fea0003800000 */
.L_x_139:
[----:B-1----:R-:W1:Y:S01]  /*14450*/  S2R R6, SR_CTAID.X ;  /* 0x0000000000067919 */ /* 0x002e620000002500 */
[----:B------:R-:W-:Y:S01]  /*14460*/  SHF.R.S32.HI R9, RZ, 0x1f, R2 ;  /* 0x0000001fff097819 */ /* 0x000fe20000011402 */
[----:B------:R-:W-:Y:S01]  /*14470*/  IMAD R7, R11, c[0x0][0x3a0], RZ ;  /* 0x0000e8000b077a24 */ /* 0x000fe200078e02ff */
[----:B------:R-:W-:Y:S01]  /*14480*/  MOV R8, c[0x0][0x4e8] ;  /* 0x00013a0000087a02 */ /* 0x000fe20000000f00 */
[----:B------:R-:W-:Y:S01]  /*14490*/  IMAD R0, R0, c[0x0][0x3e8], RZ ;  /* 0x0000fa0000007a24 */ /* 0x000fe200078e02ff */
[----:B------:R-:W-:Y:S01]  /*144a0*/  LEA.HI R4, R9, R2, RZ, 0x3 ;  /* 0x0000000209047211 */ /* 0x000fe200078f18ff */
[----:B------:R-:W-:Y:S01]  /*144b0*/  IMAD R7, R10, c[0x0][0x3a4], R7 ;  /* 0x0000e9000a077a24 */ /* 0x000fe200078e0207 */
[----:B------:R-:W-:Y:S01]  /*144c0*/  ISETP.NE.AND P0, PT, R8, 0x1, PT ;  /* 0x000000010800780c */ /* 0x000fe20003f05270 */
[----:B------:R-:W-:Y:S01]  /*144d0*/  IMAD.WIDE.U32 R10, R10, c[0x0][0x3a0], RZ ;  /* 0x0000e8000a0a7a25 */ /* 0x000fe200078e00ff */
[----:B------:R-:W-:Y:S01]  /*144e0*/  LOP3.LUT R9, R4, 0xfffffff8, RZ, 0xc0, !PT ;  /* 0xfffffff804097812 */ /* 0x000fe200078ec0ff */
[----:B------:R-:W-:Y:S01]  /*144f0*/  BSSY B0, `(.L_x_141) ;  /* 0x0000036000007945 */ /* 0x000fe20003800000 */
[----:B------:R-:W-:Y:S01]  /*14500*/  SHF.R.S32.HI R4, RZ, 0x3, R4 ;  /* 0x00000003ff047819 */ /* 0x000fe20000011404 */
[----:B------:R-:W-:Y:S01]  /*14510*/  IMAD R0, R207, c[0x0][0x3ec], R0 ;  /* 0x0000fb00cf007a24 */ /* 0x000fe200078e0200 */
[----:B------:R-:W-:Y:S01]  /*14520*/  IADD3 R11, R11, R7, RZ ;  /* 0x000000070b0b7210 */ /* 0x000fe20007ffe0ff */
[----:B------:R-:W-:-:S02]  /*14530*/  IMAD.IADD R9, R2, 0x1, -R9 ;  /* 0x0000000102097824 */ /* 0x000fc400078e0a09 */
[----:B------:R-:W-:Y:S02]  /*14540*/  IMAD R5, R5, c[0x0][0x3f0], RZ ;  /* 0x0000fc0005057a24 */ /* 0x000fe400078e02ff */
[----:B------:R-:W-:Y:S01]  /*14550*/  IMAD.WIDE.U32 R10, R207, c[0x0][0x3e8], R10 ;  /* 0x0000fa00cf0a7a25 */ /* 0x000fe200078e000a */
[CC--:B------:R-:W-:Y:S02]  /*14560*/  LEA R7, R9.reuse, R4.reuse, 0x5 ;  /* 0x0000000409077211 */ /* 0x0c0fe400078e28ff */
[----:B------:R-:W-:Y:S01]  /*14570*/  SHF.L.U32 R9, R9, 0x3, RZ ;  /* 0x0000000309097819 */ /* 0x000fe200000006ff */
[----:B------:R-:W-:Y:S01]  /*14580*/  IMAD R5, R208, c[0x0][0x3f4], R5 ;  /* 0x0000fd00d0057a24 */ /* 0x000fe200078e0205 */
[----:B------:R-:W-:Y:S01]  /*14590*/  IADD3 R11, R0, R11, RZ ;  /* 0x0000000b000b7210 */ /* 0x000fe20007ffe0ff */
[C---:B-1----:R-:W-:Y:S01]  /*145a0*/  IMAD R7, R6.reuse, 0x80, R7 ;  /* 0x0000008006077824 */ /* 0x042fe200078e0207 */
[----:B------:R-:W-:Y:S01]  /*145b0*/  LEA R4, R6, R4, 0x7 ;  /* 0x0000000406047211 */ /* 0x000fe200078e38ff */
[----:B-----5:R-:W-:Y:S01]  /*145c0*/  IMAD R3, R3, c[0x0][0x4e8], RZ ;  /* 0x00013a0003037a24 */ /* 0x020fe200078e02ff */
[----:B------:R-:W-:Y:S01]  /*145d0*/  IADD3 R6, R9, 0x40, RZ ;  /* 0x0000004009067810 */ /* 0x000fe20007ffe0ff */
[----:B------:R-:W-:Y:S01]  /*145e0*/  @P0 IMAD.HI.U32 R0, R7, c[0x0][0x4ec], RZ ;  /* 0x00013b0007000a27 */ /* 0x000fe200078e00ff */
[----:B------:R-:W-:-:S03]  /*145f0*/  MOV R2, R7 ;  /* 0x0000000700027202 */ /* 0x000fc60000000f00 */
[----:B------:R-:W-:Y:S01]  /*14600*/  IMAD.WIDE.U32 R10, R208, c[0x0][0x3f0], R10 ;  /* 0x0000fc00d00a7a25 */ /* 0x000fe200078e000a */
[----:B------:R-:W-:-:S04]  /*14610*/  @P0 SHF.R.U32.HI R2, RZ, c[0x0][0x4f0], R0 ;  /* 0x00013c00ff020a19 */ /* 0x000fc80000011600 */
[--C-:B------:R-:W-:Y:S01]  /*14620*/  SHF.R.S32.HI R8, RZ, 0x1f, R2.reuse ;  /* 0x0000001fff087819 */ /* 0x100fe20000011402 */
[----:B------:R-:W-:Y:S01]  /*14630*/  IMAD.MOV R0, RZ, RZ, -R2 ;  /* 0x000000ffff007224 */ /* 0x000fe200078e0a02 */
[----:B------:R-:W-:-:S03]  /*14640*/  IADD3 R11, R11, R5, RZ ;  /* 0x000000050b0b7210 */ /* 0x000fc60007ffe0ff */
[----:B------:R-:W-:Y:S02]  /*14650*/  IMAD R5, R8, c[0x0][0x3e0], RZ ;  /* 0x0000f80008057a24 */ /* 0x000fe400078e02ff */
[----:B------:R-:W-:Y:S02]  /*14660*/  IMAD R0, R0, c[0x0][0x4e8], R7 ;  /* 0x00013a0000007a24 */ /* 0x000fe400078e0207 */
[----:B------:R-:W-:-:S04]  /*14670*/  IMAD.WIDE.U32 R10, R2, c[0x0][0x3e0], R10 ;  /* 0x0000f800020a7a25 */ /* 0x000fc800078e000a */
[----:B------:R-:W-:Y:S01]  /*14680*/  IMAD R5, R2, c[0x0][0x3e4], R5 ;  /* 0x0000f90002057a24 */ /* 0x000fe200078e0205 */
[----:B------:R-:W-:-:S04]  /*14690*/  SHF.R.S32.HI R2, RZ, 0x1f, R0 ;  /* 0x0000001fff027819 */ /* 0x000fc80000011400 */
        /* <DEDUP_REMOVED lines=9> */
[----:B------:R-:W-:-:S03]  /*14730*/  IADD3 R5, R9, 0x80, RZ ;  /* 0x0000008009057810 */ /* 0x000fc60007ffe0ff */
[----:B------:R1:W3:Y:S08]  /*14740*/  SHFL.IDX PT, R11, R0, RZ, 0x181f ;  /* 0x00181fff000b7589 */ /* 0x0002f000000e0000 */
[----:B------:R-:W-:Y:S05]  /*14750*/  @P0 BRA `(.L_x_142) ;  /* 0x000000f000000947 */ /* 0x000fea0003800000 */
[----:B------:R-:W-:Y:S02]  /*14760*/  ISETP.GE.AND P1, PT, R6, c[0x0][0x3c8], PT ;  /* 0x0000f20006007a0c */ /* 0x000fe40003f26270 */
[----:B------:R-:W-:-:S02]  /*14770*/  ISETP.GE.AND P0, PT, R5, c[0x0][0x3c8], PT ;  /* 0x0000f20005007a0c */ /* 0x000fc40003f06270 */
        /* <DEDUP_REMOVED lines=13> */
.L_x_142:
[----:B------:R-:W-:Y:S05]  /*14850*/  BSYNC B0 ;  /* 0x0000000000007941 */ /* 0x000fea0003800000 */
.L_x_141:
[----:B------:R-:W-:Y:S01]  /*14860*/  IADD3 R8, R4, 0x20, RZ ;  /* 0x0000002004087810 */ /* 0x000fe20007ffe0ff */
[----:B--23--:R2:W3:Y:S01]  /*14870*/  SHFL.IDX PT, R11, R0, 0x1, 0x181f ;  /* 0x00381f00000b7f89 */ /* 0x00c4e200000e0000 */
        /* <DEDUP_REMOVED lines=9> */
[----:B------:R-:W-:Y:S02]  /*14910*/  @!P1 LEA.HI R8, R7, R6, RZ, 0x3 ;  /* 0x0000000607089211 */ /* 0x000fe400078f18ff */
[----:B------:R-:W-:Y:S01]  /*14920*/  @!P0 LEA.HI R7, R12, R5, RZ, 0x3 ;  /* 0x000000050c078211 */ /* 0x000fe200078f18ff */
[----:B---34-:R-:W-:Y:S01]  /*14930*/  @!P2 IMAD.WIDE R12, R9, 0x2, R10 ;  /* 0x00000002090ca825 */ /* 0x018fe200078e020a */
[----:B------:R-:W-:Y:S02]  /*14940*/  @!P1 LOP3.LUT R8, R8, 0xfffffff8, RZ, 0xc0, !PT ;  /* 0xfffffff808089812 */ /* 0x000fe400078ec0ff */
[----:B------:R-:W-:-:S02]  /*14950*/  @!P0 LOP3.LUT R7, R7, 0xfffffff8, RZ, 0xc0, !PT ;  /* 0xfffffff807078812 */ /* 0x000fc400078ec0ff */
[----:B------:R3:W-:Y:S01]  /*14960*/  @!P2 ST.E.128 [R12.64], RZ ;  /* 0x000000ff0c00a985 */ /* 0x0007e2000c101d04 */
[----:B------:R-:W-:-:S04]  /*14970*/  @!P1 IMAD.WIDE R14, R8, 0x2, R10 ;  /* 0x00000002080e9825 */ /* 0x000fc800078e020a */
[----:B------:R-:W-:Y:S01]  /*14980*/  @!P0 IMAD.WIDE R10, R7, 0x2, R10 ;  /* 0x00000002070a8825 */ /* 0x000fe200078e020a */
[----:B------:R3:W-:Y:S04]  /*14990*/  @!P1 ST.E.128 [R14.64], RZ ;  /* 0x000000ff0e009985 */ /* 0x0007e8000c101d04 */
[----:B------:R3:W-:Y:S02]  /*149a0*/  @!P0 ST.E.128 [R10.64], RZ ;  /* 0x000000ff0a008985 */ /* 0x0007e4000c101d04 */
.L_x_144:
[----:B------:R-:W-:Y:S05]  /*149b0*/  BSYNC B0 ;  /* 0x0000000000007941 */ /* 0x000fea0003800000 */
.L_x_143:
[----:B------:R-:W-:Y:S01]  /*149c0*/  IADD3 R8, R4, 0x40, RZ ;  /* 0x0000004004087810 */ /* 0x000fe20007ffe0ff */
[----:B---3--:R3:W1:Y:S01]  /*149d0*/  SHFL.IDX PT, R11, R0, 0x2, 0x181f ;  /* 0x00581f00000b7f89 */ /* 0x00866200000e0000 */
        /* <DEDUP_REMOVED lines=11> */
[----:B-1--4-:R-:W-:Y:S01]  /*14a90*/  @!P2 IMAD.WIDE R12, R9, 0x2, R10 ;  /* 0x00000002090ca825 */ /* 0x012fe200078e020a */
[----:B------:R-:W-:Y:S02]  /*14aa0*/  @!P1 LOP3.LUT R8, R8, 0xfffffff8, RZ, 0xc0, !PT ;  /* 0xfffffff808089812 */ /* 0x000fe400078ec0ff */
[----:B------:R-:W-:-:S02]  /*14ab0*/  @!P0 LOP3.LUT R7, R7, 0xfffffff8, RZ, 0xc0, !PT ;  /* 0xfffffff807078812 */ /* 0x000fc400078ec0ff */
[----:B------:R1:W-:Y:S01]  /*14ac0*/  @!P2 ST.E.128 [R12.64], RZ ;  /* 0x000000ff0c00a985 */ /* 0x0003e2000c101d04 */
[----:B------:R-:W-:-:S04]  /*14ad0*/  @!P1 IMAD.WIDE R14, R8, 0x2, R10 ;  /* 0x00000002080e9825 */ /* 0x000fc800078e020a */
[----:B------:R-:W-:Y:S01]  /*14ae0*/  @!P0 IMAD.WIDE R10, R7, 0x2, R10 ;  /* 0x00000002070a8825 */ /* 0x000fe200078e020a */
[----:B------:R1:W-:Y:S04]  /*14af0*/  @!P1 ST.E.128 [R14.64], RZ ;  /* 0x000000ff0e009985 */ /* 0x0003e8000c101d04 */
[----:B------:R1:W-:Y:S02]  /*14b00*/  @!P0 ST.E.128 [R10.64], RZ ;  /* 0x000000ff0a008985 */ /* 0x0003e4000c101d04 */
.L_x_146:
[----:B------:R-:W-:Y:S05]  /*14b10*/  BSYNC B0 ;  /* 0x0000000000007941 */ /* 0x000fea0003800000 */
.L_x_145:
[----:B------:R-:W-:Y:S01]  /*14b20*/  IADD3 R4, R4, 0x60, RZ ;  /* 0x0000006004047810 */ /* 0x000fe20007ffe0ff */
[----:B-1----:R1:W2:Y:S03]  /*14b30*/  SHFL.IDX PT, R11, R0, 0x3, 0x181f ;  /* 0x00781f00000b7f89 */ /* 0x0022a600000e0000 */
[----:B------:R-:W-:Y:S01]  /*14b40*/  ISETP.GE.AND P0, PT, R4, R3, PT ;  /* 0x000000030400720c */ /* 0x000fe20003f06270 */
[----:B----4-:R1:W4:-:S12]  /*14b50*/  SHFL.IDX PT, R10, R2, 0x3, 0x181f ;  /* 0x00781f00020a7f89 */ /* 0x01031800000e0000 */
[----:B------:R-:W-:Y:S05]  /*14b60*/  @P0 EXIT ;  /* 0x000000000000094d */ /* 0x000fea0003800000 */
[----:B------:R-:W-:Y:S02]  /*14b70*/  ISETP.GE.AND P0, PT, R6, c[0x0][0x3c8], PT ;  /* 0x0000f20006007a0c */ /* 0x000fe40003f06270 */
[----:B------:R-:W-:-:S11]  /*14b80*/  ISETP.GE.AND P1, PT, R9, c[0x0][0x3c8], PT ;  /* 0x0000f20009007a0c */ /* 0x000fd60003f26270 */
[----:B------:R-:W-:-:S04]  /*14b90*/  @!P0 SHF.R.S32.HI R3, RZ, 0x1f, R6 ;  /* 0x0000001fff038819 */ /* 0x000fc80000011406 */
[----:B------:R-:W-:Y:S01]  /*14ba0*/  @!P0 LEA.HI R3, R3, R6, RZ, 0x3 ;  /* 0x0000000603038211 */ /* 0x000fe200078f18ff */
[----:B--2-4-:R-:W-:-:S03]  /*14bb0*/  @!P1 IMAD.WIDE R6, R9, 0x2, R10 ;  /* 0x0000000209069825 */ /* 0x014fc600078e020a */
[----:B------:R-:W-:Y:S02]  /*14bc0*/  @!P0 LOP3.LUT R3, R3, 0xfffffff8, RZ, 0xc0, !PT ;  /* 0xfffffff803038812 */ /* 0x000fe400078ec0ff */
[----:B------:R2:W-:Y:S03]  /*14bd0*/  @!P1 ST.E.128 [R6.64], RZ ;  /* 0x000000ff06009985 */ /* 0x0005e6000c101d04 */
[----:B-1-3--:R-:W-:-:S05]  /*14be0*/  @!P0 IMAD.WIDE R2, R3, 0x2, R10 ;  /* 0x0000000203028825 */ /* 0x00afca00078e020a */
[----:B------:R2:W-:Y:S01]  /*14bf0*/  @!P0 ST.E.128 [R2.64], RZ ;  /* 0x000000ff02008985 */ /* 0x0005e2000c101d04 */
[----:B------:R-:W-:-:S13]  /*14c00*/  ISETP.GE.AND P0, PT, R5, c[0x0][0x3c8], PT ;  /* 0x0000f20005007a0c */ /* 0x000fda0003f06270 */
[----:B------:R-:W-:Y:S05]  /*14c10*/  @P0 EXIT ;  /* 0x000000000000094d */ /* 0x000fea0003800000 */
[----:B------:R-:W-:-:S04]  /*14c20*/  SHF.R.S32.HI R0, RZ, 0x1f, R5 ;  /* 0x0000001fff007819 */ /* 0x000fc80000011405 */
[----:B------:R-:W-:-:S04]  /*14c30*/  LEA.HI R0, R0, R5, RZ, 0x3 ;  /* 0x0000000500007211 */ /* 0x000fc800078f18ff */
[----:B--2---:R-:W-:-:S05]  /*14c40*/  LOP3.LUT R3, R0, 0xfffffff8, RZ, 0xc0, !PT ;  /* 0xfffffff800037812 */ /* 0x004fca00078ec0ff */
[----:B------:R-:W-:-:S05]  /*14c50*/  IMAD.WIDE R10, R3, 0x2, R10 ;  /* 0x00000002030a7825 */ /* 0x000fca00078e020a */
[----:B------:R-:W-:Y:S01]  /*14c60*/  ST.E.128 [R10.64], RZ ;  /* 0x000000ff0a007985 */ /* 0x000fe2000c101d04 */
[----:B------:R-:W-:Y:S05]  /*14c70*/  EXIT ;  /* 0x000000000000794d */ /* 0x000fea0003800000 */
.L_x_147:
        /* <DEDUP_REMOVED lines=16> */
.L_x_2616:


//--------------------- .text._ZN7cutlass13device_kernelIN5flash19enable_sm80_to_sm89INS1_16FlashAttnFwdSm80INS1_25CollectiveMainloopFwdSm80ILi8ELi1ELb0EN4cute5tupleIJNS5_1CILi128EEENS7_ILi64EEENS7_ILi192EEEEEELi192ENS_10bfloat16_tEfNS_4arch4Sm80ELb0ELb1ELb1ELb0ELb0ELb0ELb1ELb0EEENS1_21CollectiveEpilogueFwdINS6_IJS8_SA_S9_EEENS6_IJNS7_ILi1EEESI_SI_EEESC_SE_Li256ELb0ELb1ELb0ELb0EEENS1_19SingleTileSchedulerILb0ELb0ELb1ELi128EEEEEEEEEvNT_6ParamsE --------------------------
	.section	.text._ZN7cutlass13device_kernelIN5flash19enable_sm80_to_sm89INS1_16FlashAttnFwdSm80INS1_25CollectiveMainloopFwdSm80ILi8ELi1ELb0EN4cute5tupleIJNS5_1CILi128EEENS7_ILi64EEENS7_ILi192EEEEEELi192ENS_10bfloat16_tEfNS_4arch4Sm80ELb0ELb1ELb1ELb0ELb0ELb0ELb1ELb0EEENS1_21CollectiveEpilogueFwdINS6_IJS8_SA_S9_EEENS6_IJNS7_ILi1EEESI_SI_EEESC_SE_Li256ELb0ELb1ELb0ELb0EEENS1_19SingleTileSchedulerILb0ELb0ELb1ELi128EEEEEEEEEvNT_6ParamsE,"ax",@progbits
	.sectioninfo	@"SHI_REGISTERS=255"
	.align	128
.text._ZN7cutlass13device_kernelIN5flash19enable_sm80_to_sm89INS1_16FlashAttnFwdSm80INS1_25CollectiveMainloopFwdSm80ILi8ELi1ELb0EN4cute5tupleIJNS5_1CILi128EEENS7_ILi64EEENS7_ILi192EEEEEELi192ENS_10bfloat16_tEfNS_4arch4Sm80ELb0ELb1ELb1ELb0ELb0ELb0ELb1ELb0EEENS1_21CollectiveEpilogueFwdINS6_IJS8_SA_S9_EEENS6_IJNS7_ILi1EEESI_SI_EEESC_SE_Li256ELb0ELb1ELb0ELb0EEENS1_19SingleTileSchedulerILb0ELb0ELb1ELi128EEEEEEEEEvNT_6ParamsE:
        .type           _ZN7cutlass13device_kernelIN5flash19enable_sm80_to_sm89INS1_16FlashAttnFwdSm80INS1_25CollectiveMainloopFwdSm80ILi8ELi1ELb0EN4cute5tupleIJNS5_1CILi128EEENS7_ILi64EEENS7_ILi192EEEEEELi192ENS_10bfloat16_tEfNS_4arch4Sm80ELb0ELb1ELb1ELb0ELb0ELb0ELb1ELb0EEENS1_21CollectiveEpilogueFwdINS6_IJS8_SA_S9_EEENS6_IJNS7_ILi1EEESI_SI_EEESC_SE_Li256ELb0ELb1ELb0ELb0EEENS1_19SingleTileSchedulerILb0ELb0ELb1ELi128EEEEEEEEEvNT_6ParamsE,@function
        .size           _ZN7cutlass13device_kernelIN5flash19enable_sm80_to_sm89INS1_16FlashAttnFwdSm80INS1_25CollectiveMainloopFwdSm80ILi8ELi1ELb0EN4cute5tupleIJNS5_1CILi128EEENS7_ILi64EEENS7_ILi192EEEEEELi192ENS_10bfloat16_tEfNS_4arch4Sm80ELb0ELb1ELb1ELb0ELb0ELb0ELb1ELb0EEENS1_21CollectiveEpilogueFwdINS6_IJS8_SA_S9_EEENS6_IJNS7_ILi1EEESI_SI_EEESC_SE_Li256ELb0ELb1ELb0ELb0EEENS1_19SingleTileSchedulerILb0ELb0ELb1ELi128EEEEEEEEEvNT_6ParamsE,(.L_x_2617 - _ZN7cutlass13device_kernelIN5flash19enable_sm80_to_sm89INS1_16FlashAttnFwdSm80INS1_25CollectiveMainloopFwdSm80ILi8ELi1ELb0EN4cute5tupleIJNS5_1CILi128EEENS7_ILi64EEENS7_ILi192EEEEEELi192ENS_10bfloat16_tEfNS_4arch4Sm80ELb0ELb1ELb1ELb0ELb0ELb0ELb1ELb0EEENS1_21CollectiveEpilogueFwdINS6_IJS8_SA_S9_EEENS6_IJNS7_ILi1EEESI_SI_EEESC_SE_Li256ELb0ELb1ELb0ELb0EEENS1_19SingleTileSchedulerILb0ELb0ELb1ELi128EEEEEEEEEvNT_6ParamsE)
        .other          _ZN7cutlass13device_kernelIN5flash19enable_sm80_to_sm89INS1_16FlashAttnFwdSm80INS1_25CollectiveMainloopFwdSm80ILi8ELi1ELb0EN4cute5tupleIJNS5_1CILi128EEENS7_ILi64EEENS7_ILi192EEEEEELi192ENS_10bfloat16_tEfNS_4arch4Sm80ELb0ELb1ELb1ELb0ELb0ELb0ELb1ELb0EEENS1_21CollectiveEpilogueFwdINS6_IJS8_SA_S9_EEENS6_IJNS7_ILi1EEESI_SI_EEESC_SE_Li256ELb0ELb1ELb0ELb0EEENS1_19SingleTileSchedulerILb0ELb0ELb1ELi128EEEEEEEEEvNT_6ParamsE,@"STO_CUDA_ENTRY STV_DEFAULT"
_ZN7cutlass13device_kernelIN5flash19enable_sm80_to_sm89INS1_16FlashAttnFwdSm80INS1_25CollectiveMainloopFwdSm80ILi8ELi1ELb0EN4cute5tupleIJNS5_1CILi128EEENS7_ILi64EEENS7_ILi192EEEEEELi192ENS_10bfloat16_tEfNS_4arch4Sm80ELb0ELb1ELb1ELb0ELb0ELb0ELb1ELb0EEENS1_21CollectiveEpilogueFwdINS6_IJS8_SA_S9_EEENS6_IJNS7_ILi1EEESI_SI_EEESC_SE_Li256ELb0ELb1ELb0ELb0EEENS1_19SingleTileSchedulerILb0ELb0ELb1ELi128EEEEEEEEEvNT_6ParamsE:
[----:B------:R-:W-:Y:S02]  /*0000*/  MOV R1, c[0x0][0x28] ;  /* 0x00000a0000017a02 */ /* 0x000fe40000000f00 */
[----:B------:R-:W1:Y:S02]  /*0010*/  S2R R0, SR_CTAID.Z ;  /* 0x0000000000007919 */ /* 0x000e640000002700 */
[----:B-1----:R-:W-:-:S13]  /*0020*/  ISETP.GE.AND P0, PT, R0, RZ, PT ;  /* 0x000000ff0000720c */ /* 0x002fda0003f06270 */
[----:B------:R-:W-:Y:S05]  /*0030*/  @!P0 EXIT ;  /* 0x000000000000894d */ /* 0x000fea0003800000 */
[----:B------:R-:W1:Y:S01]  /*0040*/  S2UR UR15, SR_CTAID.X ;  /* 0x00000000000f79c3 */ /* 0x000e620000002500 */
[----:B------:R-:W-:Y:S01]  /*0050*/  ULDC UR9, c[0x0][0x2c4] ;  /* 0x0000b10000097ab9 */ /* 0x000fe20000000800 */
[----:B------:R-:W2:Y:S01]  /*0060*/  S2R R88, SR_TID.X ;  /* 0x0000000000587919 */ /* 0x000ea20000002100 */
[----:B------:R-:W-:Y:S02]  /*0070*/  UISETP.NE.AND UP2, UPT, UR9, 0x1, UPT ;  /* 0x000000010900788c */ /* 0x000fe4000bf45270 */
[----:B------:R-:W-:Y:S02]  /*0080*/  ULDC.64 UR4, c[0x0][0x2c8] ;  /* 0x0000b20000047ab9 */ /* 0x000fe40000000a00 */
[----:B------:R-:W-:Y:S02]  /*0090*/  UMOV UR6, 0x1 ;  /* 0x0000000100067882 */ /* 0x000fe40000000000 */
[----:B------:R-:W-:Y:S02]  /*00a0*/  ULDC UR8, c[0x0][0x168] ;  /* 0x00005a0000087ab9 */ /* 0x000fe40000000800 */
[----:B------:R-:W-:-:S02]  /*00b0*/  UIADD3 UR8, UR6, -UR8, URZ ;  /* 0x8000000806087290 */ /* 0x000fc4000fffe03f */
[----:B-1----:R-:W-:-:S04]  /*00c0*/  USHF.L.U32 UR15, UR15, 0x7, URZ ;  /* 0x000000070f0f7899 */ /* 0x002fc8000800063f */
[----:B------:R-:W-:Y:S02]  /*00d0*/  @UP2 UIADD3 UR10, UR15, 0x7f, URZ ;  /* 0x0000007f0f0a2890 */ /* 0x000fe4000fffe03f */
[----:B------:R-:W-:Y:S02]  /*00e0*/  UIADD3 UR7, UR15, 0x7f, URZ ;  /* 0x0000007f0f077890 */ /* 0x000fe4000fffe03f */
[----:B------:R-:W-:-:S04]  /*00f0*/  UIMAD.WIDE.U32 UR10, UR10, UR4, URZ ;  /* 0x000000040a0a72a5 */ /* 0x000fc8000f8e003f */
[----:B------:R-:W-:-:S03]  /*0100*/  @UP2 USHF.R.U32.HI UR7, URZ, UR5, UR11 ;  /* 0x000000053f072299 */ /* 0x000fc6000801160b */
[----:B------:R-:W-:Y:S02]  /*0110*/  ULDC.64 UR4, c[0x0][0x328] ;  /* 0x0000ca0000047ab9 */ /* 0x000fe40000000a00 */
[----:B------:R-:W-:-:S03]  /*0120*/  UISETP.LE.AND UP1, UPT, UR6, UR5, UPT ;  /* 0x000000050600728c */ /* 0x000fc6000bf23270 */
[----:B------:R-:W-:Y:S02]  /*0130*/  ULDC UR5, c[0x0][0x1d0] ;  /* 0x0000740000057ab9 */ /* 0x000fe40000000800 */
[----:B------:R-:W-:Y:S01]  /*0140*/  UIADD3 UR5, UR7, UR5, UR8 ;  /* 0x0000000507057290 */ /* 0x000fe2000fffe008 */
[----:B------:R-:W-:-:S03]  /*0150*/  PLOP3.LUT P0, PT, PT, PT, UP1, 0x40, 0x0 ;  /* 0x000000000000781c */ /* 0x000fc60003f0e818 */
[----:B------:R-:W-:-:S10]  /*0160*/  UIADD3 UR7, UR5, UR4, URZ ;  /* 0x0000000405077290 */ /* 0x000fd4000fffe03f */
[----:B------:R-:W-:Y:S05]  /*0170*/  @P0 BRA `(.L_x_148) ;  /* 0x0000014000000947 */ /* 0x000fea0003800000 */
[----:B--2---:R-:W-:Y:S01]  /*0180*/  ISETP.LT.AND P0, PT, RZ, UR5, PT ;  /* 0x00000005ff007c0c */ /* 0x004fe2000bf01270 */
[----:B------:R-:W-:-:S12]  /*0190*/  UIADD3 UR8, UR5, -0x1, URZ ;  /* 0xffffffff05087890 */ /* 0x000fd8000fffe03f */
[----:B------:R-:W-:Y:S05]  /*01a0*/  @P0 BRA `(.L_x_149) ;  /* 0x0000008000000947 */ /* 0x000fea0003800000 */
[----:B------:R-:W-:Y:S02]  /*01b0*/  ULDC UR4, c[0x0][0x32c] ;  /* 0x0000cb0000047ab9 */ /* 0x000fe40000000800 */
[----:B------:R-:W-:Y:S02]  /*01c0*/  UISETP.NE.AND UP0, UPT, UR6, UR4, UPT ;  /* 0x000000040600728c */ /* 0x000fe4000bf05270 */
[----:B------:R-:W-:-:S03]  /*01d0*/  UIADD3 UR8, -UR5, URZ, URZ ;  /* 0x0000003f05087290 */ /* 0x000fc6000fffe13f */
[----:B------:R-:W-:Y:S02]  /*01e0*/  ULDC.64 UR4, c[0x0][0x330] ;  /* 0x0000cc0000047ab9 */ /* 0x000fe40000000a00 */
[----:B------:R-:W-:-:S04]  /*01f0*/  UIMAD.WIDE.U32 UR10, UR8, UR4, URZ ;  /* 0x00000004080a72a5 */ /* 0x000fc8000f8e003f */
[----:B------:R-:W-:-:S04]  /*0200*/  @UP0 USHF.R.U32.HI UR8, URZ, UR5, UR11 ;  /* 0x000000053f080299 */ /* 0x000fc8000801160b */
[----:B------:R-:W-:Y:S01]  /*0210*/  ULOP3.LUT UR8, URZ, UR8, URZ, 0x33, !UPT ;  /* 0x000000083f087292 */ /* 0x000fe2000f8e333f */
[----:B------:R-:W-:Y:S05]  /*0220*/  BRA `(.L_x_150) ;  /* 0x0000005000007947 */ /* 0x000fea0003800000 */
.L_x_149:
[----:B------:R-:W-:Y:S02]  /*0230*/  ULDC UR4, c[0x0][0x32c] ;  /* 0x0000cb0000047ab9 */ /* 0x000fe40000000800 */
[----:B------:R-:W-:-:S03]  /*0240*/  UISETP.NE.AND UP0, UPT, UR6, UR4, UPT ;  /* 0x000000040600728c */ /* 0x000fc6000bf05270 */
[----:B------:R-:W-:Y:S02]  /*0250*/  ULDC.64 UR4, c[0x0][0x330] ;  /* 0x0000cc0000047ab9 */ /* 0x000fe40000000a00 */
[----:B------:R-:W-:-:S06]  /*0260*/  UIMAD.WIDE.U32 UR10, UR8, UR4, URZ ;  /* 0x00000004080a72a5 */ /* 0x000fcc000f8e003f */
[----:B------:R-:W-:Y:S02]  /*0270*/  @UP0 USHF.R.U32.HI UR8, URZ, UR5, UR11 ;  /* 0x000000053f080299 */ /* 0x000fe4000801160b */
.L_x_150:
[----:B------:R-:W-:Y:S02]  /*0280*/  ULDC UR4, c[0x0][0x32c] ;  /* 0x0000cb0000047ab9 */ /* 0x000fe40000000800 */
[----:B------:R-:W-:-:S04]  /*0290*/  UIMAD UR4, UR8, UR4, UR4 ;  /* 0x00000004080472a4 */ /* 0x000fc8000f8e0204 */
[----:B------:R-:W-:-:S04]  /*02a0*/  UISETP.LT.AND UP0, UPT, UR7, UR4, UPT ;  /* 0x000000040700728c */ /* 0x000fc8000bf01270 */
[----:B------:R-:W-:-:S03]  /*02b0*/  USEL UR7, UR7, UR4, UP0 ;  /* 0x0000000407077287 */ /* 0x000fc60008000000 */
.L_x_148:
[----:B--2---:R-:W-:Y:S01]  /*02c0*/  ULDC.64 UR4, c[0x0][0x2c8] ;  /* 0x0000b20000047ab9 */ /* 0x004fe20000000a00 */
[----:B------:R-:W-:Y:S01]  /*02d0*/  PLOP3.LUT P0, PT, PT, PT, UP1, 0x40, 0x0 ;  /* 0x000000000000781c */ /* 0x000fe20003f0e818 */
[----:B------:R-:W-:Y:S02]  /*02e0*/  UIMAD.WIDE.U32 UR12, UR15, UR4, URZ ;  /* 0x000000040f0c72a5 */ /* 0x000fe4000f8e003f */
[----:B------:R-:W-:Y:S02]  /*02f0*/  UMOV UR8, 0x3f ;  /* 0x0000003f00087882 */ /* 0x000fe40000000000 */
[----:B------:R-:W-:Y:S02]  /*0300*/  ULDC UR4, c[0x0][0x1d0] ;  /* 0x0000740000047ab9 */ /* 0x000fe40000000800 */
[----:B------:R-:W-:Y:S02]  /*0310*/  UIADD3 UR7, UR7, 0x3f, URZ ;  /* 0x0000003f07077890 */ /* 0x000fe4000fffe03f */
[----:B------:R-:W-:-:S02]  /*0320*/  UIADD3 UR8, UR8, UR4, URZ ;  /* 0x0000000408087290 */ /* 0x000fc4000fffe03f */
[----:B------:R-:W-:Y:S02]  /*0330*/  UMOV UR10, UR15 ;  /* 0x0000000f000a7c82 */ /* 0x000fe40008000000 */
[----:B------:R-:W-:Y:S02]  /*0340*/  @UP2 USHF.R.U32.HI UR10, URZ, UR5, UR13 ;  /* 0x000000053f0a2299 */ /* 0x000fe4000801160d */
[----:B------:R-:W-:Y:S02]  /*0350*/  USHF.R.S32.HI UR12, URZ, 0x1f, UR7 ;  /* 0x0000001f3f0c7899 */ /* 0x000fe40008011407 */
[----:B------:R-:W-:Y:S02]  /*0360*/  USHF.R.S32.HI UR13, URZ, 0x1f, UR8 ;  /* 0x0000001f3f0d7899 */ /* 0x000fe40008011408 */
[----:B------:R-:W-:Y:S02]  /*0370*/  ULEA.HI UR12, UR12, UR7, URZ, 0x6 ;  /* 0x000000070c0c7291 */ /* 0x000fe4000f8f303f */
[----:B------:R-:W-:-:S02]  /*0380*/  ULEA.HI UR13, UR13, UR8, URZ, 0x6 ;  /* 0x000000080d0d7291 */ /* 0x000fc4000f8f303f */
[----:B------:R-:W-:Y:S02]  /*0390*/  ULDC UR11, c[0x0][0x168] ;  /* 0x00005a00000b7ab9 */ /* 0x000fe40000000800 */
[----:B------:R-:W-:Y:S02]  /*03a0*/  UIADD3 UR7, UR4, -UR11, URZ ;  /* 0x8000000b04077290 */ /* 0x000fe4000fffe03f */
[----:B------:R-:W-:Y:S02]  /*03b0*/  USHF.R.S32.HI UR12, URZ, 0x6, UR12 ;  /* 0x000000063f0c7899 */ /* 0x000fe4000801140c */
[----:B------:R-:W-:Y:S02]  /*03c0*/  USHF.R.S32.HI UR13, URZ, 0x6, UR13 ;  /* 0x000000063f0d7899 */ /* 0x000fe4000801140d */
[----:B------:R-:W-:Y:S02]  /*03d0*/  UIADD3 UR4, UR7, UR10, URZ ;  /* 0x0000000a07047290 */ /* 0x000fe4000fffe03f */
[----:B------:R-:W-:-:S02]  /*03e0*/  UISETP.LT.AND UP0, UPT, UR13, UR12, UPT ;  /* 0x0000000c0d00728c */ /* 0x000fc4000bf01270 */
[----:B------:R-:W-:Y:S02]  /*03f0*/  ULDC UR5, c[0x0][0x324] ;  /* 0x0000c90000057ab9 */ /* 0x000fe40000000800 */
[----:B------:R-:W-:Y:S02]  /*0400*/  UIADD3 UR8, UR4, -UR5, URZ ;  /* 0x8000000504087290 */ /* 0x000fe4000fffe03f */
[----:B------:R-:W-:Y:S01]  /*0410*/  USEL UR13, UR13, UR12, UP0 ;  /* 0x0000000c0d0d7287 */ /* 0x000fe20008000000 */
[----:B------:R-:W-:Y:S05]  /*0420*/  @P0 BRA `(.L_x_151) ;  /* 0x0000015000000947 */ /* 0x000fea0003800000 */
[----:B------:R-:W-:Y:S02]  /*0430*/  UMOV UR10, UR4 ;  /* 0x00000004000a7c82 */ /* 0x000fe40008000000 */
[----:B------:R-:W-:-:S06]  /*0440*/  UISETP.GT.AND UP0, UPT, UR10, -0x1, UPT ;  /* 0xffffffff0a00788c */ /* 0x000fcc000bf04270 */
[----:B------:R-:W-:-:S13]  /*0450*/  PLOP3.LUT P0, PT, PT, PT, UP0, 0x80, 0x0 ;  /* 0x000000000000781c */ /* 0x000fda0003f0f008 */
[----:B------:R-:W-:Y:S05]  /*0460*/  @P0 BRA `(.L_x_152) ;  /* 0x0000008000000947 */ /* 0x000fea0003800000 */
[----:B------:R-:W-:Y:S02]  /*0470*/  ULDC UR4, c[0x0][0x32c] ;  /* 0x0000cb0000047ab9 */ /* 0x000fe40000000800 */
[----:B------:R-:W-:Y:S02]  /*0480*/  UISETP.NE.AND UP0, UPT, UR4, 0x1, UPT ;  /* 0x000000010400788c */ /* 0x000fe4000bf05270 */
[----:B------:R-:W-:Y:S02]  /*0490*/  ULOP3.LUT UR10, URZ, UR10, URZ, 0x33, !UPT ;  /* 0x0000000a3f0a7292 */ /* 0x000fe4000f8e333f */
[----:B------:R-:W-:Y:S02]  /*04a0*/  ULDC.64 UR4, c[0x0][0x330] ;  /* 0x0000cc0000047ab9 */ /* 0x000fe40000000a00 */
[----:B------:R-:W-:-:S05]  /*04b0*/  UIMAD.WIDE.U32 UR16, UR10, UR4, URZ ;  /* 0x000000040a1072a5 */ /* 0x000fca000f8e003f */
[----:B------:R-:W-:-:S04]  /*04c0*/  @UP0 USHF.R.U32.HI UR10, URZ, UR5, UR17 ;  /* 0x000000053f0a0299 */ /* 0x000fc80008011611 */
[----:B------:R-:W-:Y:S01]  /*04d0*/  ULOP3.LUT UR10, URZ, UR10, URZ, 0x33, !UPT ;  /* 0x0000000a3f0a7292 */ /* 0x000fe2000f8e333f */
[----:B------:R-:W-:Y:S05]  /*04e0*/  BRA `(.L_x_153) ;  /* 0x0000005000007947 */ /* 0x000fea0003800000 */
.L_x_152:
[----:B------:R-:W-:Y:S02]  /*04f0*/  ULDC UR4, c[0x0][0x32c] ;  /* 0x0000cb0000047ab9 */ /* 0x000fe40000000800 */
[----:B------:R-:W-:-:S03]  /*0500*/  UISETP.NE.AND UP0, UPT, UR4, 0x1, UPT ;  /* 0x000000010400788c */ /* 0x000fc6000bf05270 */
[----:B------:R-:W-:Y:S02]  /*0510*/  ULDC.64 UR4, c[0x0][0x330] ;  /* 0x0000cc0000047ab9 */ /* 0x000fe40000000a00 */
[----:B------:R-:W-:-:S06]  /*0520*/  UIMAD.WIDE.U32 UR16, UR10, UR4, URZ ;  /* 0x000000040a1072a5 */ /* 0x000fcc000f8e003f */
[----:B------:R-:W-:Y:S02]  /*0530*/  @UP0 USHF.R.U32.HI UR10, URZ, UR5, UR17 ;  /* 0x000000053f0a0299 */ /* 0x000fe40008011611 */
.L_x_153:
[----:B------:R-:W-:Y:S02]  /*0540*/  ULDC UR4, c[0x0][0x32c] ;  /* 0x0000cb0000047ab9 */ /* 0x000fe40000000800 */
[----:B------:R-:W-:-:S04]  /*0550*/  UIMAD UR4, UR10, UR4, URZ ;  /* 0x000000040a0472a4 */ /* 0x000fc8000f8e023f */
[----:B------:R-:W-:-:S04]  /*0560*/  UISETP.LT.AND UP0, UPT, UR8, UR4, UPT ;  /* 0x000000040800728c */ /* 0x000fc8000bf01270 */
[----:B------:R-:W-:-:S04]  /*0570*/  USEL UR8, UR8, UR4, !UP0 ;  /* 0x0000000408087287 */ /* 0x000fc8000c000000 */
.L_x_151:
[----:B------:R-:W-:Y:S01]  /*0580*/  USHF.R.S32.HI UR4, URZ, 0x1f, UR8 ;  /* 0x0000001f3f047899 */ /* 0x000fe20008011408 */
[----:B------:R-:W-:Y:S01]  /*0590*/  PLOP3.LUT P2, PT, PT, PT, PT, 0x80, 0x0 ;  /* 0x000000000000781c */ /* 0x000fe20003f4f070 */
[----:B------:R-:W-:Y:S01]  /*05a0*/  ULDC.64 UR16, c[0x0][0x118] ;  /* 0x0000460000107ab9 */ /* 0x000fe20000000a00 */
[----:B------:R-:W-:Y:S01]  /*05b0*/  CS2R R98, SRZ ;  /* 0x0000000000627805 */ /* 0x000fe2000001ff00 */
[----:B------:R-:W-:Y:S01]  /*05c0*/  ULEA.HI UR8, UR4, UR8, URZ, 0x6 ;  /* 0x0000000804087291 */ /* 0x000fe2000f8f303f */
[----:B------:R-:W-:Y:S01]  /*05d0*/  IMAD.MOV.U32 R5, RZ, RZ, RZ ;  /* 0x000000ffff057224 */ /* 0x000fe200078e00ff */
[----:B------:R-:W-:Y:S01]  /*05e0*/  CS2R R94, SRZ ;  /* 0x00000000005e7805 */ /* 0x000fe2000001ff00 */
[----:B------:R-:W-:Y:S01]  /*05f0*/  IMAD.MOV.U32 R96, RZ, RZ, RZ ;  /* 0x000000ffff607224 */ /* 0x000fe200078e00ff */
[----:B------:R-:W-:Y:S01]  /*0600*/  USHF.R.S32.HI UR8, URZ, 0x6, UR8 ;  /* 0x000000063f087899 */ /* 0x000fe20008011408 */
[----:B------:R-:W-:Y:S01]  /*0610*/  CS2R R92, SRZ ;  /* 0x00000000005c7805 */ /* 0x000fe2000001ff00 */
[----:B------:R-:W-:Y:S01]  /*0620*/  CS2R R90, SRZ ;  /* 0x00000000005a7805 */ /* 0x000fe2000001ff00 */
[----:B------:R-:W-:Y:S01]  /*0630*/  MOV R89, RZ ;  /* 0x000000ff00597202 */ /* 0x000fe20000000f00 */
[----:B------:R-:W-:Y:S01]  /*0640*/  UISETP.LT.AND UP0, UPT, URZ, UR8, UPT ;  /* 0x000000083f00728c */ /* 0x000fe2000bf01270 */
[----:B------:R-:W-:Y:S01]  /*0650*/  CS2R R6, SRZ ;  /* 0x0000000000067805 */ /* 0x000fe2000001ff00 */
[----:B------:R-:W-:Y:S01]  /*0660*/  CS2R R86, SRZ ;  /* 0x0000000000567805 */ /* 0x000fe2000001ff00 */
[----:B------:R-:W-:Y:S01]  /*0670*/  CS2R R84, SRZ ;  /* 0x0000000000547805 */ /* 0x000fe2000001ff00 */
[----:B------:R-:W-:Y:S01]  /*0680*/  USEL UR8, URZ, UR8, !UP0 ;  /* 0x000000083f087287 */ /* 0x000fe2000c000000 */
[----:B------:R-:W-:Y:S01]  /*0690*/  CS2R R82, SRZ ;  /* 0x0000000000527805 */ /* 0x000fe2000001ff00 */
[----:B------:R-:W-:Y:S01]  /*06a0*/  CS2R R80, SRZ ;  /* 0x0000000000507805 */ /* 0x000fe2000001ff00 */
[----:B------:R-:W-:Y:S01]  /*06b0*/  CS2R R78, SRZ ;  /* 0x00000000004e7805 */ /* 0x000fe2000001ff00 */
[----:B------:R-:W-:Y:S01]  /*06c0*/  UISETP.GT.AND UP0, UPT, UR13, UR8, UPT ;  /* 0x000000080d00728c */ /* 0x000fe2000bf04270 */
[----:B------:R-:W-:Y:S01]  /*06d0*/  CS2R R76, SRZ ;  /* 0x00000000004c7805 */ /* 0x000fe2000001ff00 */
[----:B------:R-:W-:Y:S01]  /*06e0*/  CS2R R74, SRZ ;  /* 0x00000000004a7805 */ /* 0x000fe2000001ff00 */
[----:B------:R-:W-:Y:S01]  /*06f0*/  CS2R R72, SRZ ;  /* 0x0000000000487805 */ /* 0x000fe2000001ff00 */
[----:B------:R-:W-:Y:S01]  /*0700*/  CS2R R70, SRZ ;  /* 0x0000000000467805 */ /* 0x000fe2000001ff00 */
[----:B------:R-:W-:Y:S01]  /*0710*/  CS2R R68, SRZ ;  /* 0x0000000000447805 */ /* 0x000fe2000001ff00 */
[----:B------:R-:W-:Y:S01]  /*0720*/  PLOP3.LUT P0, PT, PT, PT, UP0, 0x80, 0x0 ;  /* 0x000000000000781c */ /* 0x000fe20003f0f008 */
        /* <DEDUP_REMOVED lines=34> */
[----:B------:R-:W-:Y:S01]  /*0950*/  ISETP.NE.U32.AND P3, PT, RZ, c[0x0][0x340], PT ;  /* 0x0000d000ff007a0c */ /* 0x000fe20003f65070 */
[----:B------:R-:W1:Y:S01]  /*0960*/  S2R R4, SR_CTAID.Y ;  /* 0x0000000000047919 */ /* 0x000e620000002600 */
[----:B------:R-:W-:-:S02]  /*0970*/  SHF.R.S32.HI R91, RZ, 0x1f, R88 ;  /* 0x0000001fff5b7819 */ /* 0x000fc40000011458 */
[----:B------:R-:W-:Y:S02]  /*0980*/  PLOP3.LUT P1, PT, PT, PT, UP2, 0x80, 0x0 ;  /* 0x000000000000781c */ /* 0x000fe40003f2f028 */
[----:B------:R-:W-:Y:S02]  /*0990*/  PLOP3.LUT P0, PT, PT, PT, UP2, 0x80, 0x0 ;  /* 0x000000000000781c */ /* 0x000fe40003f0f028 */
[----:B------:R-:W-:Y:S01]  /*09a0*/  SHF.R.S32.HI R5, RZ, 0x1f, R0 ;  /* 0x0000001fff057819 */ /* 0x000fe20000011400 */
[----:B------:R-:W-:Y:S01]  /*09b0*/  ULDC UR4, c[0x0][0x168] ;  /* 0x00005a0000047ab9 */ /* 0x000fe20000000800 */
[----:B------:R-:W-:Y:S01]  /*09c0*/  ISETP.NE.AND.EX P3, PT, RZ, c[0x0][0x344], PT, P3 ;  /* 0x0000d100ff007a0c */ /* 0x000fe20003f65330 */
[----:B------:R-:W-:Y:S02]  /*09d0*/  UIADD3 UR18, UR13, -0x1, URZ ;  /* 0xffffffff0d127890 */ /* 0x000fe4000fffe03f */
[----:B------:R-:W-:-:S10]  /*09e0*/  ULDC.64 UR10, c[0x0][0x1e0] ;  /* 0x00007800000a7ab9 */ /* 0x000fd40000000a00 */
[----:B------:R-:W-:-:S04]  /*09f0*/  @P3 IMAD.MOV.U32 R3, RZ, RZ, 0x4 ;  /* 0x00000004ff033424 */ /* 0x000fc800078e00ff */
[----:B------:R-:W-:-:S06]  /*0a00*/  @P3 IMAD.WIDE R208, R0, R3, c[0x0][0x340] ;  /* 0x0000d00000d03625 */ /* 0x000fcc00078e0203 */
[----:B------:R-:W2:Y:S01]  /*0a10*/  @P3 LDG.E R208, [R208.64] ;  /* 0x00000010d0d03981 */ /* 0x000ea2000c1e1900 */
[-C--:B------:R-:W-:Y:S01]  /*0a20*/  LEA.HI R9, R91, R88.reuse, RZ, 0x3 ;  /* 0x000000585b097211 */ /* 0x080fe200078f18ff */
[----:B-1----:R-:W-:Y:S01]  /*0a30*/  IMAD.WIDE.U32 R12, R4, c[0x0][0x1b8], RZ ;  /* 0x00006e00040c7a25 */ /* 0x002fe200078e00ff */
[----:B------:R-:W-:Y:S01]  /*0a40*/  SHF.R.S32.HI R7, RZ, 0x1f, R4 ;  /* 0x0000001fff077819 */ /* 0x000fe20000011404 */
[----:B------:R-:W-:Y:S01]  /*0a50*/  UIMAD UR4, UR9, UR4, URZ ;  /* 0x00000004090472a4 */ /* 0x000fe2000f8e023f */
[----:B------:R-:W-:Y:S01]  /*0a60*/  LOP3.LUT R3, R9, 0xfffffff8, RZ, 0xc0, !PT ;  /* 0xfffffff809037812 */ /* 0x000fe200078ec0ff */
[----:B------:R-:W-:Y:S01]  /*0a70*/  USHF.L.U32 UR14, UR18, 0x6, URZ ;  /* 0x00000006120e7899 */ /* 0x000fe2000800063f */
[----:B------:R-:W-:Y:S01]  /*0a80*/  SHF.R.S32.HI R9, RZ, 0x3, R9 ;  /* 0x00000003ff097819 */ /* 0x000fe20000011409 */
[----:B------:R-:W-:Y:S01]  /*0a90*/  IMAD R11, R7, c[0x0][0x1b8], RZ ;  /* 0x00006e00070b7a24 */ /* 0x000fe200078e02ff */
[----:B------:R-:W-:Y:S01]  /*0aa0*/  UMOV UR9, 0x6 ;  /* 0x0000000600097882 */ /* 0x000fe20000000000 */
[----:B------:R-:W-:Y:S01]  /*0ab0*/  IMAD.IADD R3, R88, 0x1, -R3 ;  /* 0x0000000158037824 */ /* 0x000fe200078e0a03 */
[----:B------:R-:W-:Y:S01]  /*0ac0*/  USHF.L.U32 UR20, UR10, 0x6, URZ ;  /* 0x000000060a147899 */ /* 0x000fe2000800063f */
[----:B------:R-:W-:Y:S01]  /*0ad0*/  IMAD R11, R4, c[0x0][0x1bc], R11 ;  /* 0x00006f00040b7a24 */ /* 0x000fe200078e020b */
[----:B------:R-:W-:Y:S01]  /*0ae0*/  USHF.L.U64.HI UR19, UR10, UR9, UR11 ;  /* 0x000000090a137299 */ /* 0x000fe2000801020b */
[----:B------:R-:W-:Y:S01]  /*0af0*/  IMAD R2, R3, 0x20, R9 ;  /* 0x0000002003027824 */ /* 0x000fe200078e0209 */
[----:B------:R-:W-:Y:S01]  /*0b00*/  USHF.R.S32.HI UR21, URZ, 0x1f, UR18 ;  /* 0x0000001f3f157899 */ /* 0x000fe20008011412 */
[----:B------:R-:W-:Y:S01]  /*0b10*/  IMAD.IADD R13, R13, 0x1, R11 ;  /* 0x000000010d0d7824 */ /* 0x000fe200078e020b */
[----:B------:R-:W-:Y:S01]  /*0b20*/  USHF.L.U32 UR12, UR10, 0x5, URZ ;  /* 0x000000050a0c7899 */ /* 0x000fe2000800063f */
[----:B------:R-:W-:Y:S01]  /*0b30*/  IMAD R11, R5, c[0x0][0x1c0], RZ ;  /* 0x00007000050b7a24 */ /* 0x000fe200078e02ff */
[----:B------:R-:W-:Y:S01]  /*0b40*/  IADD3 R2, R2, UR15, RZ ;  /* 0x0000000f02027c10 */ /* 0x000fe2000fffe0ff */
[----:B------:R-:W-:Y:S01]  /*0b50*/  IMAD.WIDE.U32 R12, R0, c[0x0][0x1c0], R12 ;  /* 0x00007000000c7a25 */ /* 0x000fe200078e000c */
[----:B------:R-:W-:Y:S01]  /*0b60*/  UMOV UR5, 0x5 ;  /* 0x0000000500057882 */ /* 0x000fe20000000000 */
[----:B------:R-:W-:Y:S01]  /*0b70*/  LEA.HI R89, R91, R88, RZ, 0x5 ;  /* 0x000000585b597211 */ /* 0x000fe200078f28ff */
[----:B------:R-:W-:Y:S01]  /*0b80*/  USHF.L.U64.HI UR11, UR10, UR5, UR11 ;  /* 0x000000050a0b7299 */ /* 0x000fe2000801020b */
[----:B------:R-:W-:Y:S01]  /*0b90*/  @P1 IMAD.HI.U32 R6, R2, c[0x0][0x2c8], RZ ;  /* 0x0000b20002061a27 */ /* 0x000fe200078e00ff */
[----:B------:R-:W-:-:S03]  /*0ba0*/  UISETP.GT.AND UP0, UPT, UR18, UR8, UPT ;  /* 0x000000081200728c */ /* 0x000fc6000bf04270 */
[----:B------:R-:W-:Y:S01]  /*0bb0*/  IMAD.MOV.U32 R10, RZ, RZ, R2 ;  /* 0x000000ffff0a7224 */ /* 0x000fe200078e0002 */
[----:B------:R-:W-:Y:S01]  /*0bc0*/  @P0 SHF.R.U32.HI R10, RZ, c[0x0][0x2cc], R6 ;  /* 0x0000b300ff0a0a19 */ /* 0x000fe20000011606 */
[----:B------:R-:W-:Y:S02]  /*0bd0*/  IMAD R6, R0, c[0x0][0x1c4], R11 ;  /* 0x0000710000067a24 */ /* 0x000fe400078e020b */
[----:B------:R-:W-:Y:S01]  /*0be0*/  IMAD.MOV.U32 R14, RZ, RZ, R12 ;  /* 0x000000ffff0e7224 */ /* 0x000fe200078e000c */
[--C-:B------:R-:W-:Y:S01]  /*0bf0*/  SHF.R.S32.HI R8, RZ, 0x1f, R10.reuse ;  /* 0x0000001fff087819 */ /* 0x100fe2000001140a */
[----:B------:R-:W-:Y:S02]  /*0c00*/  IMAD.MOV R11, RZ, RZ, -R10 ;  /* 0x000000ffff0b7224 */ /* 0x000fe400078e0a0a */
[----:B------:R-:W-:Y:S01]  /*0c10*/  IMAD.IADD R15, R13, 0x1, R6 ;  /* 0x000000010d0f7824 */ /* 0x000fe200078e0206 */
[----:B------:R-:W-:Y:S01]  /*0c20*/  IADD3 R6, R9, UR15, RZ ;  /* 0x0000000f09067c10 */ /* 0x000fe2000fffe0ff */
[----:B------:R-:W-:-:S02]  /*0c30*/  IMAD R11, R11, c[0x0][0x2c4], R2 ;  /* 0x0000b1000b0b7a24 */ /* 0x000fc400078e0202 */
[----:B------:R-:W-:Y:S01]  /*0c40*/  IMAD R13, R8, c[0x0][0x1b0], RZ ;  /* 0x00006c00080d7a24 */ /* 0x000fe200078e02ff */
[----:B------:R-:W-:Y:S01]  /*0c50*/  LEA.HI R8, R91, R88, RZ, 0x6 ;  /* 0x000000585b087211 */ /* 0x000fe200078f30ff */
[----:B------:R-:W-:Y:S01]  /*0c60*/  IMAD.WIDE.U32 R14, R10, c[0x0][0x1b0], R14 ;  /* 0x00006c000a0e7a25 */ /* 0x000fe200078e000e */
[----:B------:R-:W-:Y:S02]  /*0c70*/  SHF.R.S32.HI R2, RZ, 0x1f, R11 ;  /* 0x0000001fff027819 */ /* 0x000fe4000001140b */
[----:B------:R-:W-:Y:S01]  /*0c80*/  IADD3 R16, R6, 0x40, RZ ;  /* 0x0000004006107810 */ /* 0x000fe20007ffe0ff */
[----:B------:R-:W-:Y:S02]  /*0c90*/  IMAD R13, R10, c[0x0][0x1b4], R13 ;  /* 0x00006d000a0d7a24 */ /* 0x000fe400078e020d */
[----:B------:R-:W-:Y:S02]  /*0ca0*/  IMAD R2, R2, c[0x0][0x1a8], RZ ;  /* 0x00006a0002027a24 */ /* 0x000fe400078e02ff */
[----:B------:R-:W-:-:S02]  /*0cb0*/  IMAD.IADD R15, R15, 0x1, R13 ;  /* 0x000000010f0f7824 */ /* 0x000fc400078e020d */
[C---:B------:R-:W-:Y:S02]  /*0cc0*/  IMAD R2, R11.reuse, c[0x0][0x1ac], R2 ;  /* 0x00006b000b027a24 */ /* 0x040fe400078e0202 */
[----:B------:R-:W-:-:S04]  /*0cd0*/  IMAD.WIDE.U32 R12, R11, c[0x0][0x1a8], R14 ;  /* 0x00006a000b0c7a25 */ /* 0x000fc800078e000e */
[----:B------:R-:W-:Y:S02]  /*0ce0*/  IMAD.SHL.U32 R207, R9, 0x40, RZ ;  /* 0x0000004009cf7824 */ /* 0x000fe400078e00ff */
[----:B------:R-:W-:Y:S01]  /*0cf0*/  IMAD.IADD R11, R13, 0x1, R2 ;  /* 0x000000010d0b7824 */ /* 0x000fe200078e0202 */
[----:B------:R-:W-:Y:S01]  /*0d00*/  LEA R13, P0, R12, c[0x0][0x160], 0x1 ;  /* 0x000058000c0d7a11 */ /* 0x000fe200078008ff */
[----:B------:R-:W-:Y:S01]  /*0d10*/  IMAD.SHL.U32 R10, R3, 0x8, RZ ;  /* 0x00000008030a7824 */ /* 0x000fe200078e00ff */
[----:B------:R-:W-:Y:S01]  /*0d20*/  LOP3.LUT R207, R207, 0x1c0, RZ, 0xc0, !PT ;  /* 0x000001c0cfcf7812 */ /* 0x000fe200078ec0ff */
[----:B------:R-:W-:Y:S01]  /*0d30*/  IMAD.SHL.U32 R8, R8, 0x8, RZ ;  /* 0x0000000808087824 */ /* 0x000fe200078e00ff */
[----:B------:R-:W-:Y:S01]  /*0d40*/  LEA.HI.X R12, R12, c[0x0][0x164], R11, 0x1, P0 ;  /* 0x000059000c0c7a11 */ /* 0x000fe200000f0c0b */
[----:B------:R-:W-:Y:S01]  /*0d50*/  SHFL.IDX PT, R20, R13, RZ, 0x181f ;  /* 0x00181fff0d147589 */ /* 0x000fe200000e0000 */
[----:B------:R-:W-:Y:S01]  /*0d60*/  LOP3.LUT R2, R207, 0x38, R10, 0xf8, !PT ;  /* 0x00000038cf027812 */ /* 0x000fe200078ef80a */
[----:B------:R-:W-:Y:S01]  /*0d70*/  IMAD.MOV.U32 R44, RZ, RZ, 0x40 ;  /* 0x00000040ff2c7424 */ /* 0x000fe200078e00ff */
[----:B------:R-:W-:Y:S01]  /*0d80*/  SHF.R.U32.HI R207, RZ, 0x3, R207 ;  /* 0x00000003ffcf7819 */ /* 0x000fe200000116cf */
[----:B------:R-:W1:Y:S01]  /*0d90*/  SHFL.IDX PT, R21, R12, RZ, 0x181f ;  /* 0x00181fff0c157589 */ /* 0x000e6200000e0000 */
[----:B------:R-:W-:-:S02]  /*0da0*/  ISETP.GE.AND P0, PT, R6, UR4, PT ;  /* 0x0000000406007c0c */ /* 0x000fc4000bf06270 */
[----:B------:R-:W-:Y:S01]  /*0db0*/  LOP3.LUT R207, R2, R207, RZ, 0x3c, !PT ;  /* 0x000000cf02cf7212 */ /* 0x000fe200078e3cff */
[----:B------:R-:W3:Y:S01]  /*0dc0*/  SHFL.IDX PT, R18, R13, 0x1, 0x181f ;  /* 0x00381f000d127f89 */ /* 0x000ee200000e0000 */
[----:B------:R-:W-:Y:S02]  /*0dd0*/  IADD3 R2, R6, 0x20, RZ ;  /* 0x0000002006027810 */ /* 0x000fe40007ffe0ff */
[----:B------:R-:W-:Y:S01]  /*0de0*/  LOP3.LUT R207, R207, 0xfffffe00, R8, 0xf8, !PT ;  /* 0xfffffe00cfcf7812 */ /* 0x000fe200078ef808 */
[----:B------:R-:W4:Y:S01]  /*0df0*/  SHFL.IDX PT, R19, R12, 0x1, 0x181f ;  /* 0x00381f000c137f89 */ /* 0x000f2200000e0000 */
[----:B------:R-:W-:Y:S02]  /*0e00*/  IADD3 R8, R10, 0x40, RZ ;  /* 0x000000400a087810 */ /* 0x000fe40007ffe0ff */
[----:B------:R-:W-:Y:S01]  /*0e10*/  ISETP.GE.AND P5, PT, R2, UR4, PT ;  /* 0x0000000402007c0c */ /* 0x000fe2000bfa6270 */
[----:B------:R-:W-:Y:S01]  /*0e20*/  IMAD.SHL.U32 R207, R207, 0x2, RZ ;  /* 0x00000002cfcf7824 */ /* 0x000fe200078e00ff */
[----:B------:R-:W-:-:S02]  /*0e30*/  IADD3 R2, R10, 0x80, RZ ;  /* 0x000000800a027810 */ /* 0x000fc40007ffe0ff */
[----:B------:R-:W-:Y:S02]  /*0e40*/  @!P0 SHF.R.S32.HI R15, RZ, 0x1f, R8 ;  /* 0x0000001fff0f8819 */ /* 0x000fe40000011408 */
[----:B------:R-:W-:Y:S02]  /*0e50*/  @!P0 SHF.R.S32.HI R17, RZ, 0x1f, R2 ;  /* 0x0000001fff118819 */ /* 0x000fe40000011402 */
[----:B------:R-:W-:Y:S02]  /*0e60*/  @!P0 LEA.HI R15, R15, R8, RZ, 0x3 ;  /* 0x000000080f0f8211 */ /* 0x000fe400078f18ff */
[----:B------:R-:W-:Y:S02]  /*0e70*/  @!P0 LEA.HI R14, R17, R2, RZ, 0x3 ;  /* 0x00000002110e8211 */ /* 0x000fe400078f18ff */
[----:B------:R-:W-:Y:S02]  /*0e80*/  @!P0 LOP3.LUT R15, R15, 0xfffffff8, RZ, 0xc0, !PT ;  /* 0xfffffff80f0f8812 */ /* 0x000fe400078ec0ff */
[----:B------:R-:W-:-:S02]  /*0e90*/  @!P0 LOP3.LUT R14, R14, 0xfffffff8, RZ, 0xc0, !PT ;  /* 0xfffffff80e0e8812 */ /* 0x000fc400078ec0ff */
[----:B------:R-:W-:Y:S01]  /*0ea0*/  ISETP.GE.AND P2, PT, R10, c[0x0][0x198], PT ;  /* 0x000066000a007a0c */ /* 0x000fe20003f46270 */
[--C-:B-1----:R-:W-:Y:S01]  /*0eb0*/  @!P0 IMAD.WIDE R26, R15, 0x2, R20.reuse ;  /* 0x000000020f1a8825 */ /* 0x102fe200078e0214 */
[----:B------:R-:W-:Y:S02]  /*0ec0*/  ISETP.GE.AND P1, PT, R8, c[0x0][0x198], PT ;  /* 0x0000660008007a0c */ /* 0x000fe40003f26270 */
[----:B------:R-:W-:Y:S01]  /*0ed0*/  ISETP.GE.AND P4, PT, R2, c[0x0][0x198], PT ;  /* 0x0000660002007a0c */ /* 0x000fe20003f86270 */
[----:B------:R-:W-:Y:S01]  /*0ee0*/  @!P0 IMAD.WIDE R28, R14, 0x2, R20 ;  /* 0x000000020e1c8825 */ /* 0x000fe200078e0214 */
[----:B------:R-:W-:Y:S02]  /*0ef0*/  @!P5 SHF.R.S32.HI R15, RZ, 0x1f, R8 ;  /* 0x0000001fff0fd819 */ /* 0x000fe40000011408 */
[----:B------:R-:W-:Y:S02]  /*0f00*/  @!P5 SHF.R.S32.HI R17, RZ, 0x1f, R2 ;  /* 0x0000001fff11d819 */ /* 0x000fe40000011402 */
[----:B------:R-:W-:-:S02]  /*0f10*/  SHF.R.S32.HI R11, RZ, 0x1f, R10 ;  /* 0x0000001fff0b7819 */ /* 0x000fc4000001140a */
[C---:B------:R-:W-:Y:S02]  /*0f20*/  @!P0 LEA R22, P6, R10.reuse, R20, 0x1 ;  /* 0x000000140a168211 */ /* 0x040fe400078c08ff */
[----:B------:R-:W-:Y:S01]  /*0f30*/  SHFL.IDX PT, R20, R13, 0x2, 0x181f ;  /* 0x00581f000d147f89 */ /* 0x000fe200000e0000 */
[----:B------:R-:W-:Y:S02]  /*0f40*/  @!P5 LEA.HI R15, R15, R8, RZ, 0x3 ;  /* 0x000000080f0fd211 */ /* 0x000fe400078f18ff */
[----:B------:R-:W-:Y:S02]  /*0f50*/  @!P5 LEA.HI R14, R17, R2, RZ, 0x3 ;  /* 0x00000002110ed211 */ /* 0x000fe400078f18ff */
[----:B------:R-:W-:Y:S02]  /*0f60*/  @!P0 LEA.HI.X R23, R10, R21, R11, 0x1, P6 ;  /* 0x000000150a178211 */ /* 0x000fe400030f0c0b */
[----:B------:R-:W-:Y:S01]  /*0f70*/  ISETP.GE.AND P6, PT, R16, UR4, PT ;  /* 0x0000000410007c0c */ /* 0x000fe2000bfc6270 */
[----:B------:R-:W1:Y:S01]  /*0f80*/  SHFL.IDX PT, R21, R12, 0x2, 0x181f ;  /* 0x00581f000c157f89 */ /* 0x000e6200000e0000 */
[----:B------:R-:W-:-:S02]  /*0f90*/  @!P5 LOP3.LUT R15, R15, 0xfffffff8, RZ, 0xc0, !PT ;  /* 0xfffffff80f0fd812 */ /* 0x000fc400078ec0ff */
[----:B------:R-:W-:Y:S01]  /*0fa0*/  @!P5 LOP3.LUT R17, R14, 0xfffffff8, RZ, 0xc0, !PT ;  /* 0xfffffff80e11d812 */ /* 0x000fe200078ec0ff */
[----:B------:R5:W-:Y:S01]  /*0fb0*/  @!P0 LDGSTS.E.BYPASS.LTC128B.128 [R207+0xc100], [R22.64], !P2 ;  /* 0x0c10000016cf8fae */ /* 0x000be2000d101d50 */
[----:B------:R-:W-:-:S03]  /*0fc0*/  IADD3 R6, R6, 0x60, RZ ;  /* 0x0000006006067810 */ /* 0x000fc60007ffe0ff */
[----:B------:R1:W1:Y:S04]  /*0fd0*/  SHFL.IDX PT, R14, R13, 0x3, 0x181f ;  /* 0x00781f000d0e7f89 */ /* 0x00026800000e0000 */
[----:B------:R1:W-:Y:S04]  /*0fe0*/  @!P0 LDGSTS.E.BYPASS.LTC128B.128 [R207+0x10100], [R26.64], !P1 ;  /* 0x101000001acf8fae */ /* 0x0003e8000c901d50 */
[----:B------:R2:W-:Y:S01]  /*0ff0*/  @!P0 LDGSTS.E.BYPASS.LTC128B.128 [R207+0x14100], [R28.64], !P4 ;  /* 0x141000001ccf8fae */ /* 0x0005e2000e101d50 */
[----:B---3--:R-:W-:-:S04]  /*1000*/  @!P5 LEA R24, P0, R10, R18, 0x1 ;  /* 0x000000120a18d211 */ /* 0x008fc800078008ff */
[----:B----4-:R-:W-:Y:S02]  /*1010*/  @!P5 LEA.HI.X R25, R10, R19, R11, 0x1, P0 ;  /* 0x000000130a19d211 */ /* 0x010fe400000f0c0b */
[----:B------:R-:W-:Y:S01]  /*1020*/  ISETP.GE.AND P0, PT, R6, UR4, PT ;  /* 0x0000000406007c0c */ /* 0x000fe2000bf06270 */
[----:B------:R-:W-:Y:S02]  /*1030*/  UIMAD UR4, UR19, UR18, URZ ;  /* 0x00000012130472a4 */ /* 0x000fe4000f8e023f */
[----:B------:R3:W-:Y:S02]  /*1040*/  @!P5 LDGSTS.E.BYPASS.LTC128B.128 [R207+0xd100], [R24.64], !P2 ;  /* 0x0d10000018cfdfae */ /* 0x0007e4000d101d50 */
[----:B------:R-:W-:Y:S01]  /*1050*/  UIMAD UR4, UR21, UR20, UR4 ;  /* 0x00000014150472a4 */ /* 0x000fe2000f8e0204 */
[--C-:B-----5:R-:W-:Y:S02]  /*1060*/  @!P5 IMAD.WIDE R22, R15, 0x2, R18.reuse ;  /* 0x000000020f16d825 */ /* 0x120fe400078e0212 */
[----:B------:R4:W5:Y:S04]  /*1070*/  SHFL.IDX PT, R15, R12, 0x3, 0x181f ;  /* 0x00781f000c0f7f89 */ /* 0x00096800000e0000 */
[----:B------:R5:W-:Y:S01]  /*1080*/  @!P5 LDGSTS.E.BYPASS.LTC128B.128 [R207+0x11100], [R22.64], !P1 ;  /* 0x1110000016cfdfae */ /* 0x000be2000c901d50 */
[----:B-1----:R-:W-:Y:S01]  /*1090*/  @!P5 IMAD.WIDE R26, R17, 0x2, R18 ;  /* 0x00000002111ad825 */ /* 0x002fe200078e0212 */
[----:B------:R-:W-:-:S02]  /*10a0*/  @!P6 SHF.R.S32.HI R19, RZ, 0x1f, R8 ;  /* 0x0000001fff13e819 */ /* 0x000fc40000011408 */
[----:B------:R-:W-:Y:S02]  /*10b0*/  @!P6 SHF.R.S32.HI R17, RZ, 0x1f, R2 ;  /* 0x0000001fff11e819 */ /* 0x000fe40000011402 */
[----:B------:R-:W-:Y:S01]  /*10c0*/  @!P6 LEA.HI R19, R19, R8, RZ, 0x3 ;  /* 0x000000081313e211 */ /* 0x000fe200078f18ff */
[----:B------:R1:W-:Y:S01]  /*10d0*/  @!P5 LDGSTS.E.BYPASS.LTC128B.128 [R207+0x15100], [R26.64], !P4 ;  /* 0x151000001acfdfae */ /* 0x0003e2000e101d50 */
[----:B------:R-:W-:Y:S02]  /*10e0*/  @!P6 LEA.HI R6, R17, R2, RZ, 0x3 ;  /* 0x000000021106e211 */ /* 0x000fe400078f18ff */
[----:B------:R-:W-:Y:S02]  /*10f0*/  @!P6 LOP3.LUT R19, R19, 0xfffffff8, RZ, 0xc0, !PT ;  /* 0xfffffff81313e812 */ /* 0x000fe400078ec0ff */
[----:B------:R-:W-:Y:S02]  /*1100*/  LEA.HI R17, R91, R88, RZ, 0x4 ;  /* 0x000000585b117211 */ /* 0x000fe400078f20ff */
[----:B------:R-:W-:Y:S01]  /*1110*/  @!P6 LOP3.LUT R13, R6, 0xfffffff8, RZ, 0xc0, !PT ;  /* 0xfffffff8060de812 */ /* 0x000fe200078ec0ff */
[----:B------:R-:W-:Y:S01]  /*1120*/  IMAD.U32 R6, RZ, RZ, UR14 ;  /* 0x0000000eff067e24 */ /* 0x000fe2000f8e00ff */
[----:B------:R-:W-:Y:S01]  /*1130*/  SHF.R.S32.HI R16, RZ, 0x4, R17 ;  /* 0x00000004ff107819 */ /* 0x000fe20000011411 */
[----:B---3--:R-:W-:-:S03]  /*1140*/  @!P6 IMAD.WIDE R24, R19, 0x2, R20 ;  /* 0x000000021318e825 */ /* 0x008fc600078e0214 */
[----:B------:R-:W-:Y:S02]  /*1150*/  LEA.HI R205, R17, R16, RZ, 0x1 ;  /* 0x0000001011cd7211 */ /* 0x000fe400078f08ff */
[----:B----4-:R-:W-:Y:S02]  /*1160*/  IADD3 R12, -R6, c[0x0][0x1d0], -R9 ;  /* 0x00007400060c7a10 */ /* 0x010fe40007ffe909 */
[----:B------:R-:W-:Y:S02]  /*1170*/  LOP3.LUT R205, R205, 0xfffffffe, RZ, 0xc0, !PT ;  /* 0xfffffffecdcd7812 */ /* 0x000fe400078ec0ff */
[----:B-----5:R-:W-:-:S03]  /*1180*/  @!P6 LEA R22, P5, R10, R20, 0x1 ;  /* 0x000000140a16e211 */ /* 0x020fc600078a08ff */
[----:B------:R-:W-:Y:S01]  /*1190*/  IMAD.IADD R205, R16, 0x1, -R205 ;  /* 0x0000000110cd7824 */ /* 0x000fe200078e0acd */
[C---:B------:R-:W-:Y:S01]  /*11a0*/  @!P6 LEA.HI.X R23, R10.reuse, R21, R11, 0x1, P5 ;  /* 0x000000150a17e211 */ /* 0x040fe200028f0c0b */
[----:B------:R-:W-:Y:S01]  /*11b0*/  @!P6 IMAD.WIDE R20, R13, 0x2, R20 ;  /* 0x000000020d14e825 */ /* 0x000fe200078e0214 */
[C---:B------:R-:W-:Y:S02]  /*11c0*/  @!P0 LEA R18, P5, R10.reuse, R14, 0x1 ;  /* 0x0000000e0a128211 */ /* 0x040fe400078a08ff */
[----:B------:R-:W-:Y:S01]  /*11d0*/  @!P0 SHF.R.S32.HI R13, RZ, 0x1f, R8 ;  /* 0x0000001fff0d8819 */ /* 0x000fe20000011408 */
[----:B------:R3:W-:Y:S01]  /*11e0*/  @!P6 LDGSTS.E.BYPASS.LTC128B.128 [R207+0xe100], [R22.64], !P2 ;  /* 0x0e10000016cfefae */ /* 0x0007e2000d101d50 */
[----:B------:R-:W-:Y:S02]  /*11f0*/  @!P0 LEA.HI.X R19, R10, R15, R11, 0x1, P5 ;  /* 0x0000000f0a138211 */ /* 0x000fe400028f0c0b */
[----:B------:R-:W-:Y:S01]  /*1200*/  ISETP.GE.AND P5, PT, R12, 0x21, PT ;  /* 0x000000210c00780c */ /* 0x000fe20003fa6270 */
[----:B------:R4:W-:Y:S01]  /*1210*/  @!P6 LDGSTS.E.BYPASS.LTC128B.128 [R207+0x12100], [R24.64], !P1 ;  /* 0x1210000018cfefae */ /* 0x0009e2000c901d50 */
[----:B------:R-:W-:-:S03]  /*1220*/  @!P0 LEA.HI R13, R13, R8, RZ, 0x3 ;  /* 0x000000080d0d8211 */ /* 0x000fc600078f18ff */
[----:B------:R5:W-:Y:S01]  /*1230*/  @!P6 LDGSTS.E.BYPASS.LTC128B.128 [R207+0x16100], [R20.64], !P4 ;  /* 0x1610000014cfefae */ /* 0x000be2000e101d50 */
[----:B------:R-:W-:Y:S02]  /*1240*/  ISETP.GE.AND P6, PT, R12, 0x1, PT ;  /* 0x000000010c00780c */ /* 0x000fe40003fc6270 */
[----:B------:R-:W-:Y:S01]  /*1250*/  SHF.R.S32.HI R12, RZ, 0x1f, R9 ;  /* 0x0000001fff0c7819 */ /* 0x000fe20000011409 */
[----:B------:R1:W-:Y:S01]  /*1260*/  @!P0 LDGSTS.E.BYPASS.LTC128B.128 [R207+0xf100], [R18.64], !P2 ;  /* 0x0f10000012cf8fae */ /* 0x0003e2000d101d50 */
[----:B------:R-:W-:Y:S02]  /*1270*/  @!P0 LOP3.LUT R13, R13, 0xfffffff8, RZ, 0xc0, !PT ;  /* 0xfffffff80d0d8812 */ /* 0x000fe400078ec0ff */
[----:B------:R-:W-:Y:S01]  /*1280*/  ISETP.GE.AND P2, PT, R8, c[0x0][0x1d4], PT ;  /* 0x0000750008007a0c */ /* 0x000fe20003f46270 */
[----:B------:R-:W-:-:S04]  /*1290*/  IMAD R16, R12, c[0x0][0x1e0], RZ ;  /* 0x000078000c107a24 */ /* 0x000fc800078e02ff */
[----:B------:R-:W-:Y:S02]  /*12a0*/  IMAD R16, R9, c[0x0][0x1e4], R16 ;  /* 0x0000790009107a24 */ /* 0x000fe400078e0210 */
[----:B---3--:R-:W-:Y:S01]  /*12b0*/  @!P0 IMAD.WIDE R22, R13, 0x2, R14 ;  /* 0x000000020d168825 */ /* 0x008fe200078e020e */
[----:B------:R-:W-:-:S03]  /*12c0*/  LOP3.LUT R13, R17, 0xfffffff0, RZ, 0xc0, !PT ;  /* 0xfffffff0110d7812 */ /* 0x000fc600078ec0ff */
[----:B------:R-:W-:Y:S01]  /*12d0*/  IMAD.SHL.U32 R17, R3, 0x40, RZ ;  /* 0x0000004003117824 */ /* 0x000fe200078e00ff */
[----:B------:R3:W-:Y:S01]  /*12e0*/  @!P0 LDGSTS.E.BYPASS.LTC128B.128 [R207+0x13100], [R22.64], !P1 ;  /* 0x1310000016cf8fae */ /* 0x0007e2000c901d50 */
[----:B------:R-:W-:Y:S01]  /*12f0*/  IMAD.IADD R13, R88, 0x1, -R13 ;  /* 0x00000001580d7824 */ /* 0x000fe200078e0a0d */
[----:B------:R-:W-:Y:S01]  /*1300*/  ISETP.GE.AND P1, PT, R2, c[0x0][0x1d4], PT ;  /* 0x0000750002007a0c */ /* 0x000fe20003f26270 */
[----:B-----5:R-:W-:Y:S01]  /*1310*/  IMAD.WIDE.U32 R20, R9, c[0x0][0x1e0], R10 ;  /* 0x0000780009147a25 */ /* 0x020fe200078e000a */
[----:B------:R-:W-:-:S03]  /*1320*/  LOP3.LUT R17, R17, 0x1c0, RZ, 0xc0, !PT ;  /* 0x000001c011117812 */ /* 0x000fc600078ec0ff */
[----:B-1----:R-:W-:Y:S02]  /*1330*/  IMAD R19, R7, c[0x0][0x1e8], RZ ;  /* 0x00007a0007137a24 */ /* 0x002fe400078e02ff */
[----:B------:R-:W-:Y:S02]  /*1340*/  IMAD.IADD R21, R21, 0x1, R16 ;  /* 0x0000000115157824 */ /* 0x000fe400078e0210 */
[C---:B------:R-:W-:Y:S02]  /*1350*/  IMAD R210, R4.reuse, c[0x0][0x1ec], R19 ;  /* 0x00007b0004d27a24 */ /* 0x040fe400078e0213 */
[----:B------:R-:W-:-:S04]  /*1360*/  IMAD.WIDE.U32 R18, R4, c[0x0][0x1e8], R20 ;  /* 0x00007a0004127a25 */ /* 0x000fc800078e0014 */
[----:B------:R-:W-:Y:S02]  /*1370*/  IMAD.IADD R211, R19, 0x1, R210 ;  /* 0x0000000113d37824 */ /* 0x000fe400078e02d2 */
[----:B------:R-:W-:Y:S02]  /*1380*/  IMAD.MOV.U32 R210, RZ, RZ, R18 ;  /* 0x000000ffffd27224 */ /* 0x000fe400078e0012 */
[----:B------:R-:W-:Y:S02]  /*1390*/  IMAD R16, R12, c[0x0][0x208], RZ ;  /* 0x000082000c107a24 */ /* 0x000fe400078e02ff */
[----:B------:R-:W-:Y:S02]  /*13a0*/  IMAD R7, R7, c[0x0][0x210], RZ ;  /* 0x0000840007077a24 */ /* 0x000fe400078e02ff */
[----:B------:R-:W-:Y:S02]  /*13b0*/  IMAD R16, R9, c[0x0][0x20c], R16 ;  /* 0x0000830009107a24 */ /* 0x000fe400078e0210 */
[----:B------:R-:W-:Y:S01]  /*13c0*/  IMAD R7, R4, c[0x0][0x214], R7 ;  /* 0x0000850004077a24 */ /* 0x000fe200078e0207 */
[----:B--2---:R-:W-:Y:S01]  /*13d0*/  @P3 SHF.R.S32.HI R209, RZ, 0x1f, R208 ;  /* 0x0000001fffd13819 */ /* 0x004fe200000114d0 */
[----:B------:R-:W-:Y:S01]  /*13e0*/  @!P3 IMAD.MOV.U32 R209, RZ, RZ, R5 ;  /* 0x000000ffffd1b224 */ /* 0x000fe200078e0005 */
[----:B------:R-:W-:Y:S01]  /*13f0*/  @!P0 SHF.R.S32.HI R5, RZ, 0x1f, R2 ;  /* 0x0000001fff058819 */ /* 0x000fe20000011402 */
[----:B------:R-:W-:Y:S01]  /*1400*/  @!P3 IMAD.MOV.U32 R208, RZ, RZ, R0 ;  /* 0x000000ffffd0b224 */ /* 0x000fe200078e0000 */
[----:B------:R-:W-:Y:S01]  /*1410*/  ISETP.GE.AND P3, PT, R10, c[0x0][0x1d4], PT ;  /* 0x000075000a007a0c */ /* 0x000fe20003f66270 */
[----:B------:R-:W-:Y:S01]  /*1420*/  IMAD R217, R209, c[0x0][0x1f0], RZ ;  /* 0x00007c00d1d97a24 */ /* 0x000fe200078e02ff */
[----:B------:R-:W-:Y:S01]  /*1430*/  @!P0 LEA.HI R5, R5, R2, RZ, 0x3 ;  /* 0x0000000205058211 */ /* 0x000fe200078f18ff */
[----:B------:R-:W-:Y:S01]  /*1440*/  IMAD.SHL.U32 R0, R9, 0x8, RZ ;  /* 0x0000000809007824 */ /* 0x000fe200078e00ff */
[----:B------:R-:W-:Y:S01]  /*1450*/  SHF.R.S32.HI R2, RZ, 0x1f, R13 ;  /* 0x0000001fff027819 */ /* 0x000fe2000001140d */
[C---:B------:R-:W-:Y:S01]  /*1460*/  IMAD R217, R208.reuse, c[0x0][0x1f4], R217 ;  /* 0x00007d00d0d97a24 */ /* 0x040fe200078e02d9 */
[----:B------:R-:W-:Y:S01]  /*1470*/  @!P0 LOP3.LUT R5, R5, 0xfffffff8, RZ, 0xc0, !PT ;  /* 0xfffffff805058812 */ /* 0x000fe200078ec0ff */
[----:B------:R-:W-:Y:S01]  /*1480*/  IMAD.WIDE.U32 R210, R208, c[0x0][0x1f0], R210 ;  /* 0x00007c00d0d27a25 */ /* 0x000fe200078e00d2 */
[----:B------:R-:W-:-:S02]  /*1490*/  LEA.HI R2, R2, R13, RZ, 0x3 ;  /* 0x0000000d02027211 */ /* 0x000fc400078f18ff */
[----:B------:R-:W-:Y:S01]  /*14a0*/  LOP3.LUT R0, R17, 0x8, R0, 0xf8, !PT ;  /* 0x0000000811007812 */ /* 0x000fe200078ef800 */
[----:B------:R-:W-:Y:S01]  /*14b0*/  @!P0 IMAD.WIDE R18, R5, 0x2, R14 ;  /* 0x0000000205128825 */ /* 0x000fe200078e020e */
[----:B----4-:R-:W-:Y:S02]  /*14c0*/  LOP3.LUT R24, R2, 0xfffffff8, RZ, 0xc0, !PT ;  /* 0xfffffff802187812 */ /* 0x010fe400078ec0ff */
[----:B------:R-:W-:Y:S01]  /*14d0*/  SHF.R.U32.HI R17, RZ, 0x3, R17 ;  /* 0x00000003ff117819 */ /* 0x000fe20000011611 */
[----:B------:R-:W-:Y:S01]  /*14e0*/  IMAD.WIDE.U32 R10, R9, c[0x0][0x208], R10 ;  /* 0x00008200090a7a25 */ /* 0x000fe200078e000a */
[----:B------:R1:W-:Y:S02]  /*14f0*/  @!P0 LDGSTS.E.BYPASS.LTC128B.128 [R207+0x17100], [R18.64], !P4 ;  /* 0x1710000012cf8fae */ /* 0x0003e4000e101d50 */
[----:B------:R-:W-:Y:S01]  /*1500*/  LOP3.LUT R0, R0, R17, RZ, 0x3c, !PT ;  /* 0x0000001100007212 */ /* 0x000fe200078e3cff */
[----:B------:R-:W-:Y:S01]  /*1510*/  IMAD.IADD R217, R211, 0x1, R217 ;  /* 0x00000001d3d97824 */ /* 0x000fe200078e02d9 */
[----:B------:R-:W0:Y:S01]  /*1520*/  LDGDEPBAR ;  /* 0x00000000000079af */ /* 0x000e220000000000 */
[----:B------:R-:W-:-:S02]  /*1530*/  IMAD.U32 R5, RZ, RZ, UR20 ;  /* 0x00000014ff057e24 */ /* 0x000fc4000f8e00ff */
[----:B------:R-:W-:Y:S02]  /*1540*/  IMAD.MOV.U32 R216, RZ, RZ, R210 ;  /* 0x000000ffffd87224 */ /* 0x000fe400078e00d2 */
[----:B------:R-:W-:Y:S02]  /*1550*/  IMAD.IADD R24, R13, 0x1, -R24 ;  /* 0x000000010d187824 */ /* 0x000fe400078e0a18 */
[----:B------:R-:W-:Y:S02]  /*1560*/  IMAD.IADD R17, R11, 0x1, R16 ;  /* 0x000000010b117824 */ /* 0x000fe400078e0210 */
[----:B------:R-:W-:-:S04]  /*1570*/  IMAD.WIDE.U32 R12, R5, UR18, R216 ;  /* 0x00000012050c7c25 */ /* 0x000fc8000f8e00d8 */
[----:B------:R-:W-:Y:S01]  /*1580*/  IMAD.MOV.U32 R16, RZ, RZ, R10 ;  /* 0x000000ffff107224 */ /* 0x000fe200078e000a */
[----:B------:R-:W-:Y:S01]  /*1590*/  IADD3 R8, R13, UR4, RZ ;  /* 0x000000040d087c10 */ /* 0x000fe2000fffe0ff */
[----:B------:R-:W-:Y:S01]  /*15a0*/  IMAD.SHL.U32 R10, R24, 0x40, RZ ;  /* 0x00000040180a7824 */ /* 0x000fe200078e00ff */
[----:B------:R-:W-:Y:S01]  /*15b0*/  BAR.SYNC.DEFER_BLOCKING 0x0 ;  /* 0x0000000000007b1d */ /* 0x000fe20000010000 */
[----:B------:R-:W-:Y:S01]  /*15c0*/  IMAD.SHL.U32 R13, R205, 0x8, RZ ;  /* 0x00000008cd0d7824 */ /* 0x000fe200078e00ff */
[----:B------:R-:W-:Y:S01]  /*15d0*/  @P6 LEA R14, P4, R12, c[0x0][0x1c8], 0x1 ;  /* 0x000072000c0e6a11 */ /* 0x000fe200078808ff */
[----:B------:R-:W-:Y:S01]  /*15e0*/  IMAD.WIDE.U32 R16, R4, c[0x0][0x210], R16 ;  /* 0x0000840004107a25 */ /* 0x000fe200078e0010 */
[----:B------:R-:W-:Y:S02]  /*15f0*/  LOP3.LUT R10, R10, 0x1c0, RZ, 0xc0, !PT ;  /* 0x000001c00a0a7812 */ /* 0x000fe400078ec0ff */
[C---:B------:R-:W-:Y:S01]  /*1600*/  @P5 IADD3 R11, P0, R12.reuse, UR12, RZ ;  /* 0x0000000c0c0b5c10 */ /* 0x040fe2000ff1e0ff */
[----:B------:R-:W-:Y:S01]  /*1610*/  ULDC.64 UR4, c[0x0][0x208] ;  /* 0x0000820000047ab9 */ /* 0x000fe20000000a00 */
[----:B------:R-:W-:Y:S01]  /*1620*/  @P6 LEA.HI.X R15, R12, c[0x0][0x1cc], R8, 0x1, P4 ;  /* 0x000073000c0f6a11 */ /* 0x000fe200020f0c08 */
[----:B------:R-:W-:Y:S01]  /*1630*/  UIMAD UR10, UR21, UR4, URZ ;  /* 0x00000004150a72a4 */ /* 0x000fe2000f8e023f */
[----:B------:R-:W-:Y:S01]  /*1640*/  LOP3.LUT R13, R10, 0x8, R13, 0xf8, !PT ;  /* 0x000000080a0d7812 */ /* 0x000fe200078ef80d */
[----:B------:R-:W-:Y:S01]  /*1650*/  UIMAD.WIDE.U32 UR22, UR18, UR4, URZ ;  /* 0x00000004121672a5 */ /* 0x000fe2000f8e003f */
[----:B------:R-:W-:Y:S01]  /*1660*/  SHF.R.U32.HI R10, RZ, 0x3, R10 ;  /* 0x00000003ff0a7819 */ /* 0x000fe2000001160a */
[----:B------:R-:W-:Y:S01]  /*1670*/  UIMAD UR10, UR18, UR5, UR10 ;  /* 0x00000005120a72a4 */ /* 0x000fe2000f8e020a */
[----:B------:R-:W-:Y:S01]  /*1680*/  @P5 IADD3.X R8, R8, UR11, RZ, P0, !PT ;  /* 0x0000000b08085c10 */ /* 0x000fe200087fe4ff */
[----:B------:R-:W-:Y:S01]  /*1690*/  IMAD.IADD R17, R17, 0x1, R7 ;  /* 0x0000000111117824 */ /* 0x000fe200078e0207 */
[----:B------:R-:W-:Y:S01]  /*16a0*/  @P5 LEA R12, P0, R11, c[0x0][0x1c8], 0x1 ;  /* 0x000072000b0c5a11 */ /* 0x000fe200078008ff */
[----:B------:R-:W-:Y:S01]  /*16b0*/  IMAD R215, R209, c[0x0][0x218], RZ ;  /* 0x00008600d1d77a24 */ /* 0x000fe200078e02ff */
[----:B------:R-:W-:Y:S01]  /*16c0*/  LOP3.LUT R4, R13, R10, RZ, 0x3c, !PT ;  /* 0x0000000a0d047212 */ /* 0x000fe200078e3cff */
[----:B------:R-:W-:Y:S01]  /*16d0*/  IMAD.SHL.U32 R7, R2, 0x40, RZ ;  /* 0x0000004002077824 */ /* 0x000fe200078e00ff */
[----:B------:R-:W-:Y:S01]  /*16e0*/  @P5 LEA.HI.X R13, R11, c[0x0][0x1cc], R8, 0x1, P0 ;  /* 0x000073000b0d5a11 */ /* 0x000fe200000f0c08 */
[----:B------:R-:W-:Y:S01]  /*16f0*/  UIADD3 UR10, UR23, UR10, URZ ;  /* 0x0000000a170a7290 */ /* 0x000fe2000fffe03f */
[C---:B------:R-:W-:Y:S01]  /*1700*/  IMAD R215, R208.reuse, c[0x0][0x21c], R215 ;  /* 0x00008700d0d77a24 */ /* 0x040fe200078e02d7 */
[----:B------:R-:W-:Y:S01]  /*1710*/  LOP3.LUT P4, RZ, R3, 0x2, RZ, 0xc0, !PT ;  /* 0x0000000203ff7812 */ /* 0x000fe2000788c0ff */
[----:B------:R-:W-:Y:S01]  /*1720*/  @!PT LDS RZ, [RZ] ;  /* 0x00000000fffff984 */ /* 0x000fe20000000800 */
[----:B------:R-:W-:Y:S01]  /*1730*/  @!PT LDS RZ, [RZ] ;  /* 0x00000000fffff984 */ /* 0x000fe20000000800 */
[----:B------:R-:W-:Y:S01]  /*1740*/  @!PT LDS RZ, [RZ] ;  /* 0x00000000fffff984 */ /* 0x000fe20000000800 */
[----:B------:R2:W-:Y:S01]  /*1750*/  @P6 LDGSTS.E.BYPASS.LTC128B.128 [R207+0x6100], [R14.64], !P3 ;  /* 0x061000000ecf6fae */ /* 0x0005e2000d901d50 */
[----:B------:R-:W-:Y:S01]  /*1760*/  IMAD.WIDE.U32 R208, R208, c[0x0][0x218], R16 ;  /* 0x00008600d0d07a25 */ /* 0x000fe200078e0010 */
[----:B------:R-:W-:Y:S01]  /*1770*/  LOP3.LUT R4, R4, 0xfffffe00, R7, 0xf8, !PT ;  /* 0xfffffe0004047812 */ /* 0x000fe200078ef807 */
[----:B------:R-:W-:Y:S01]  /*1780*/  USHF.L.U64.HI UR9, UR4, UR9, UR5 ;  /* 0x0000000904097299 */ /* 0x000fe20008010205 */
[----:B------:R2:W-:Y:S01]  /*1790*/  @P6 LDGSTS.E.BYPASS.LTC128B.128 [R207+0x8100], [R14.64+0x80], !P2 ;  /* 0x081000800ecf6fae */ /* 0x0005e2000d101d50 */
[----:B------:R-:W-:Y:S01]  /*17a0*/  IMAD.U32 R10, RZ, RZ, UR22 ;  /* 0x00000016ff0a7e24 */ /* 0x000fe2000f8e00ff */
[----:B------:R-:W-:Y:S01]  /*17b0*/  SHF.R.S32.HI R7, RZ, 0x5, R89 ;  /* 0x00000005ff077819 */ /* 0x000fe20000011459 */
[----:B------:R-:W-:Y:S01]  /*17c0*/  IMAD R205, R205, 0x200, R0 ;  /* 0x00000200cdcd7824 */ /* 0x000fe200078e0200 */
[----:B------:R2:W-:Y:S01]  /*17d0*/  @P6 LDGSTS.E.BYPASS.LTC128B.128 [R207+0xa100], [R14.64+0x100], !P1 ;  /* 0x0a1001000ecf6fae */ /* 0x0005e2000c901d50 */
[----:B------:R-:W-:Y:S01]  /*17e0*/  IMAD.U32 R11, RZ, RZ, UR23 ;  /* 0x00000017ff0b7e24 */ /* 0x000fe2000f8e00ff */
[----:B------:R-:W-:Y:S01]  /*17f0*/  LEA R11, P0, R10, R208, 0x6 ;  /* 0x000000d00a0b7211 */ /* 0x000fe200078030ff */
[----:B------:R-:W-:Y:S01]  /*1800*/  IMAD.IADD R215, R209, 0x1, R215 ;  /* 0x00000001d1d77824 */ /* 0x000fe200078e02d7 */
[----:B------:R4:W-:Y:S01]  /*1810*/  @P5 LDGSTS.E.BYPASS.LTC128B.128 [R207+0x7100], [R12.64], !P3 ;  /* 0x071000000ccf5fae */ /* 0x0009e2000d901d50 */
[----:B------:R-:W-:Y:S01]  /*1820*/  IMAD.SHL.U32 R205, R205, 0x2, RZ ;  /* 0x00000002cdcd7824 */ /* 0x000fe200078e00ff */
[----:B------:R-:W-:Y:S01]  /*1830*/  SEL R8, RZ, 0x1, P3 ;  /* 0x00000001ff087807 */ /* 0x000fe20001800000 */
[----:B------:R-:W-:Y:S01]  /*1840*/  IMAD R206, R7, 0x400, R4 ;  /* 0x0000040007ce7824 */ /* 0x000fe200078e0204 */
[----:B------:R4:W-:Y:S01]  /*1850*/  @P5 LDGSTS.E.BYPASS.LTC128B.128 [R207+0x9100], [R12.64+0x80], !P2 ;  /* 0x091000800ccf5fae */ /* 0x0009e2000d101d50 */
[----:B------:R-:W-:Y:S01]  /*1860*/  LOP3.LUT R89, R89, 0xffffffe0, RZ, 0xc0, !PT ;  /* 0xffffffe059597812 */ /* 0x000fe200078ec0ff */
[----:B------:R-:W-:Y:S01]  /*1870*/  @UP0 UIADD3 UR5, UR13, -0x2, URZ ;  /* 0xfffffffe0d050890 */ /* 0x000fe2000fffe03f */
[----:B------:R-:W-:Y:S01]  /*1880*/  IMAD.SHL.U32 R206, R206, 0x2, RZ ;  /* 0x00000002cece7824 */ /* 0x000fe200078e00ff */
[----:B------:R4:W-:Y:S01]  /*1890*/  @P5 LDGSTS.E.BYPASS.LTC128B.128 [R207+0xb100], [R12.64+0x100], !P1 ;  /* 0x0b1001000ccf5fae */ /* 0x0009e2000c901d50 */
[C---:B------:R-:W-:Y:S01]  /*18a0*/  IADD3 R2, R205.reuse, 0x6100, RZ ;  /* 0x00006100cd027810 */ /* 0x040fe20007ffe0ff */
[----:B------:R-:W-:Y:S01]  /*18b0*/  @UP0 UIMAD UR19, UR19, UR5, URZ ;  /* 0x00000005131302a4 */ /* 0x000fe2000f8e023f */
[----:B------:R-:W-:Y:S01]  /*18c0*/  IADD3 R204, R205, 0x6120, RZ ;  /* 0x00006120cdcc7810 */ /* 0x000fe20007ffe0ff */
[----:B------:R-:W0:Y:S01]  /*18d0*/  LDGDEPBAR ;  /* 0x00000000000079af */ /* 0x000e220000000000 */
[----:B------:R-:W-:Y:S01]  /*18e0*/  @P4 IADD3 R204, R2, -0x20, RZ ;  /* 0xffffffe002cc4810 */ /* 0x000fe20007ffe0ff */
[----:B------:R-:W-:-:S03]  /*18f0*/  IMAD.MOV.U32 R2, RZ, RZ, 0x10 ;  /* 0x00000010ff027424 */ /* 0x000fc600078e00ff */
[C---:B------:R-:W-:Y:S02]  /*1900*/  IADD3 R195, R204.reuse, 0x800, RZ ;  /* 0x00000800ccc37810 */ /* 0x040fe40007ffe0ff */
[C---:B------:R-:W-:Y:S02]  /*1910*/  IADD3 R194, R204.reuse, 0x1000, RZ ;  /* 0x00001000ccc27810 */ /* 0x040fe40007ffe0ff */
[C---:B------:R-:W-:Y:S02]  /*1920*/  IADD3 R193, R204.reuse, 0x1800, RZ ;  /* 0x00001800ccc17810 */ /* 0x040fe40007ffe0ff */
[C---:B------:R-:W-:Y:S02]  /*1930*/  IADD3 R191, R204.reuse, 0x2000, RZ ;  /* 0x00002000ccbf7810 */ /* 0x040fe40007ffe0ff */
[C---:B------:R-:W-:Y:S02]  /*1940*/  IADD3 R190, R204.reuse, 0x2800, RZ ;  /* 0x00002800ccbe7810 */ /* 0x040fe40007ffe0ff */
[----:B------:R-:W-:-:S02]  /*1950*/  IADD3 R189, R204, 0x3000, RZ ;  /* 0x00003000ccbd7810 */ /* 0x000fc40007ffe0ff */
[C---:B------:R-:W-:Y:S02]  /*1960*/  IADD3 R188, R204.reuse, 0x3800, RZ ;  /* 0x00003800ccbc7810 */ /* 0x040fe40007ffe0ff */
[C---:B------:R-:W-:Y:S02]  /*1970*/  IADD3 R187, R204.reuse, 0x4000, RZ ;  /* 0x00004000ccbb7810 */ /* 0x040fe40007ffe0ff */
[----:B------:R-:W-:Y:S01]  /*1980*/  IADD3 R186, R204, 0x4800, RZ ;  /* 0x00004800ccba7810 */ /* 0x000fe20007ffe0ff */
[----:B----4-:R-:W-:Y:S01]  /*1990*/  IMAD.U32 R13, RZ, RZ, UR10 ;  /* 0x0000000aff0d7e24 */ /* 0x010fe2000f8e00ff */
[----:B------:R-:W-:-:S04]  /*19a0*/  DEPBAR.LE SB0, 0x1 ;  /* 0x000080400000791a */ /* 0x000fc80000000000 */
[----:B------:R-:W-:-:S04]  /*19b0*/  DEPBAR.LE SB0, 0x0 ;  /* 0x000080000000791a */ /* 0x000fc80000000000 */
[----:B------:R-:W-:Y:S01]  /*19c0*/  BAR.SYNC.DEFER_BLOCKING 0x0 ;  /* 0x0000000000007b1d */ /* 0x000fe20000010000 */
[----:B------:R-:W-:Y:S01]  /*19d0*/  LEA.HI.X R0, R10, R215, R13, 0x6, P0 ;  /* 0x000000d70a007211 */ /* 0x000fe200000f340d */
[----:B------:R-:W-:Y:S01]  /*19e0*/  USHF.L.U32 UR10, UR4, 0x6, URZ ;  /* 0x00000006040a7899 */ /* 0x000fe2000800063f */
[C---:B------:R-:W-:Y:S01]  /*19f0*/  LEA R46, P0, R11.reuse, c[0x0][0x1f8], 0x1 ;  /* 0x00007e000b2e7a11 */ /* 0x040fe200078008ff */
[----:B------:R-:W-:Y:S01]  /*1a00*/  @UP0 USHF.R.S32.HI UR4, URZ, 0x1f, UR5 ;  /* 0x0000001f3f040899 */ /* 0x000fe20008011405 */
[----:B------:R-:W-:Y:S02]  /*1a10*/  SEL R13, RZ, 0x2, P2 ;  /* 0x00000002ff0d7807 */ /* 0x000fe40001000000 */
[----:B------:R-:W-:Y:S01]  /*1a20*/  LEA.HI.X R47, R11, c[0x0][0x1fc], R0, 0x1, P0 ;  /* 0x00007f000b2f7a11 */ /* 0x000fe200000f0c00 */
[----:B------:R-:W-:Y:S01]  /*1a30*/  @UP0 UIMAD UR4, UR4, UR20, UR19 ;  /* 0x00000014040402a4 */ /* 0x000fe2000f8e0213 */
[----:B------:R-:W-:Y:S02]  /*1a40*/  IADD3 R0, -R9, c[0x0][0x1d0], -R6 ;  /* 0x0000740009007a10 */ /* 0x000fe40007ffe906 */
[----:B------:R-:W-:-:S02]  /*1a50*/  SEL R10, RZ, 0x4, P1 ;  /* 0x00000004ff0a7807 */ /* 0x000fc40000800000 */
[----:B------:R-:W-:Y:S02]  /*1a60*/  LOP3.LUT P0, RZ, R24, 0x2, RZ, 0xc0, !PT ;  /* 0x0000000218ff7812 */ /* 0x000fe4000780c0ff */
[----:B------:R-:W-:Y:S02]  /*1a70*/  ISETP.LT.OR P6, PT, R0, 0x1, P3 ;  /* 0x000000010000780c */ /* 0x000fe40001fc1670 */
[----:B------:R-:W-:Y:S02]  /*1a80*/  IADD3 R8, R10, R13, R8 ;  /* 0x0000000d0a087210 */ /* 0x000fe40007ffe008 */
[----:B------:R-:W-:Y:S02]  /*1a90*/  SEL R2, R2, 0xfffffff0, !P0 ;  /* 0xfffffff002027807 */ /* 0x000fe40004000000 */
[----:B------:R-:W-:Y:S02]  /*1aa0*/  IADD3 R80, P0, R46, UR10, RZ ;  /* 0x0000000a2e507c10 */ /* 0x000fe4000ff1e0ff */
[----:B------:R-:W-:Y:S01]  /*1ab0*/  LOP3.LUT P5, RZ, R8, 0x2, RZ, 0xc0, !PT ;  /* 0x0000000208ff7812 */ /* 0x000fe200078ac0ff */
[----:B-1----:R-:W-:Y:S01]  /*1ac0*/  LDSM.16.M88.4 R16, [R206+0xc100] ;  /* 0x00c10000ce10783b */ /* 0x002fe20000000200 */
[----:B------:R-:W-:Y:S01]  /*1ad0*/  IMAD R202, R2, 0x2, R206 ;  /* 0x0000000202ca7824 */ /* 0x000fe200078e02ce */
[----:B------:R-:W-:-:S02]  /*1ae0*/  IADD3.X R81, R47, UR9, RZ, P0, !PT ;  /* 0x000000092f517c10 */ /* 0x000fc400087fe4ff */
[----:B------:R-:W1:Y:S01]  /*1af0*/  LDSM.16.M88.4 R28, [R205+0x6900] ;  /* 0x00690000cd1c783b */ /* 0x000e620000000200 */
[----:B------:R-:W-:Y:S02]  /*1b00*/  ISETP.LT.OR P0, PT, R0, 0x1, !P5 ;  /* 0x000000010000780c */ /* 0x000fe40006f01670 */
[----:B------:R-:W-:Y:S01]  /*1b10*/  LOP3.LUT P4, RZ, R8, 0x4, RZ, 0xc0, !PT ;  /* 0x0000000408ff7812 */ /* 0x000fe2000788c0ff */
[----:B------:R-:W4:Y:S01]  /*1b20*/  LDSM.16.M88.4 R36, [R205+0x6100] ;  /* 0x00610000cd24783b */ /* 0x000f220000000200 */
[----:B------:R-:W-:Y:S02]  /*1b30*/  ISETP.LT.OR P5, PT, R0, 0x21, !P5 ;  /* 0x000000210000780c */ /* 0x000fe40006fa1670 */
[C---:B------:R-:W-:Y:S01]  /*1b40*/  IADD3 R185, R204.reuse, 0x5000, RZ ;  /* 0x00005000ccb97810 */ /* 0x040fe20007ffe0ff */
[----:B------:R-:W5:Y:S01]  /*1b50*/  LDSM.16.M88.4 R72, [R205+0x7100] ;  /* 0x00710000cd48783b */ /* 0x000f620000000200 */
[----:B------:R-:W-:-:S03]  /*1b60*/  IADD3 R184, R204, 0x5800, RZ ;  /* 0x00005800ccb87810 */ /* 0x000fc60007ffe0ff */
[----:B---3--:R-:W-:Y:S04]  /*1b70*/  LDSM.16.M88.4 R20, [R205+0x7900] ;  /* 0x00790000cd14783b */ /* 0x008fe80000000200 */
[----:B------:R-:W-:Y:S04]  /*1b80*/  LDSM.16.M88.4 R56, [R202+0xc100] ;  /* 0x00c10000ca38783b */ /* 0x000fe80000000200 */
[----:B--2---:R-:W-:Y:S04]  /*1b90*/  LDSM.16.M88.4 R12, [R204] ;  /* 0x00000000cc0c783b */ /* 0x004fe80000000200 */
[----:B------:R-:W2:Y:S04]  /*1ba0*/  LDSM.16.M88.4 R8, [R204+0x800] ;  /* 0x00080000cc08783b */ /* 0x000ea80000000200 */
[----:B------:R-:W3:Y:S04]  /*1bb0*/  LDSM.16.M88.4 R76, [R204+0x1000] ;  /* 0x00100000cc4c783b */ /* 0x000ee80000000200 */
[----:B------:R-:W-:Y:S04]  /*1bc0*/  LDSM.16.M88.4 R60, [R204+0x1800] ;  /* 0x00180000cc3c783b */ /* 0x000fe80000000200 */
[----:B------:R-:W-:Y:S01]  /*1bd0*/  @!PT LDS RZ, [RZ] ;  /* 0x00000000fffff984 */ /* 0x000fe20000000800 */
[----:B------:R-:W-:Y:S01]  /*1be0*/  @!PT LDS RZ, [RZ] ;  /* 0x00000000fffff984 */ /* 0x000fe20000000800 */
[----:B------:R-:W-:Y:S01]  /*1bf0*/  @!PT LDS RZ, [RZ] ;  /* 0x00000000fffff984 */ /* 0x000fe20000000800 */
[----:B------:R2:W-:Y:S01]  /*1c00*/  LDGSTS.E.BYPASS.LTC128B.128 [R207+0x100], [R46.64], !P6 ;  /* 0x001000002ecf7fae */ /* 0x0005e2000f101d50 */
[----:B------:R-:W-:-:S02]  /*1c10*/  ISETP.LT.OR P6, PT, R0, 0x1, !P4 ;  /* 0x000000010000780c */ /* 0x000fc400067c1670 */
[----:B------:R-:W-:Y:S01]  /*1c20*/  ISETP.LT.OR P4, PT, R0, 0x21, !P4 ;  /* 0x000000210000780c */ /* 0x000fe20006781670 */
[----:B------:R2:W-:Y:S01]  /*1c30*/  LDGSTS.E.BYPASS.LTC128B.128 [R207+0x2100], [R46.64+0x80], !P0 ;  /* 0x021000802ecf7fae */ /* 0x0005e2000c101d50 */
[----:B------:R-:W-:Y:S01]  /*1c40*/  LOP3.LUT P0, RZ, R24, 0x4, RZ, 0xc0, !PT ;  /* 0x0000000418ff7812 */ /* 0x000fe2000780c0ff */
[----:B------:R-:W-:Y:S01]  /*1c50*/  IMAD.MOV.U32 R24, RZ, RZ, 0x20 ;  /* 0x00000020ff187424 */ /* 0x000fe200078e00ff */
[C---:B-1----:R-:W-:Y:S07]  /*1c60*/  HMMA.16816.F32.BF16 R32, R16.reuse, R28, RZ ;  /* 0x0000001c1020723c */ /* 0x042fee00000418ff */
[----:B------:R2:W-:Y:S01]  /*1c70*/  LDGSTS.E.BYPASS.LTC128B.128 [R207+0x4100], [R46.64+0x100], !P6 ;  /* 0x041001002ecf7fae */ /* 0x0005e2000f101d50 */
[----:B------:R-:W-:Y:S01]  /*1c80*/  LOP3.LUT P6, RZ, R3, 0x4, RZ, 0xc0, !PT ;  /* 0x0000000403ff7812 */ /* 0x000fe200078cc0ff */
[----:B------:R-:W-:Y:S01]  /*1c90*/  HMMA.16816.F32.BF16 R28, R16, R30, RZ ;  /* 0x0000001e101c723c */ /* 0x000fe200000418ff */
[----:B------:R-:W-:-:S02]  /*1ca0*/  SEL R3, R24, 0xffffffe0, !P0 ;  /* 0xffffffe018037807 */ /* 0x000fc40004000000 */
[----:B------:R-:W-:Y:S02]  /*1cb0*/  ISETP.LT.OR P0, PT, R0, 0x21, P3 ;  /* 0x000000210000780c */ /* 0x000fe40001f01670 */
[----:B------:R-:W-:Y:S01]  /*1cc0*/  SEL R0, R44, 0xffffffc0, !P6 ;  /* 0xffffffc02c007807 */ /* 0x000fe20007000000 */
[C---:B------:R-:W-:Y:S02]  /*1cd0*/  IMAD R201, R3.reuse, 0x2, R206 ;  /* 0x0000000203c97824 */ /* 0x040fe400078e02ce */
[----:B----4-:R-:W-:Y:S01]  /*1ce0*/  HMMA.16816.F32.BF16 R40, R16, R36, RZ ;  /* 0x000000241028723c */ /* 0x010fe200000418ff */
[----:B------:R-:W-:Y:S02]  /*1cf0*/  IMAD R199, R3, 0x2, R202 ;  /* 0x0000000203c77824 */ /* 0x000fe400078e02ca */
[----:B------:R-:W-:Y:S02]  /*1d00*/  IMAD.IADD R200, R205, 0x1, R0 ;  /* 0x00000001cdc87824 */ /* 0x000fe400078e0200 */
[----:B------:R-:W-:-:S03]  /*1d10*/  IMAD.IADD R192, R0, 0x1, R204 ;  /* 0x0000000100c07824 */ /* 0x000fc600078e02cc */
[----:B------:R1:W-:Y:S01]  /*1d20*/  LDGSTS.E.BYPASS.LTC128B.128 [R207+0x1100], [R80.64], !P0 ;  /* 0x0110000050cf7fae */ /* 0x0003e2000c101d50 */
[----:B------:R-:W-:Y:S03]  /*1d30*/  HMMA.16816.F32.BF16 R36, R16, R38, RZ ;  /* 0x000000261024723c */ /* 0x000fe600000418ff */
[----:B------:R1:W-:Y:S01]  /*1d40*/  LDGSTS.E.BYPASS.LTC128B.128 [R207+0x3100], [R80.64+0x80], !P5 ;  /* 0x0310008050cf7fae */ /* 0x0003e2000e901d50 */
[----:B------:R-:W-:-:S03]  /*1d50*/  PLOP3.LUT P5, PT, PT, PT, UP0, 0x80, 0x0 ;  /* 0x000000000000781c */ /* 0x000fc60003faf008 */
[----:B------:R1:W-:Y:S01]  /*1d60*/  LDGSTS.E.BYPASS.LTC128B.128 [R207+0x5100], [R80.64+0x100], !P4 ;  /* 0x0510010050cf7fae */ /* 0x0003e2000e101d50 */
[C---:B-----5:R-:W-:Y:S01]  /*1d70*/  HMMA.16816.F32.BF16 R24, R16.reuse, R72, RZ ;  /* 0x000000481018723c */ /* 0x060fe200000418ff */
[----:B------:R-:W-:Y:S02]  /*1d80*/  PLOP3.LUT P4, PT, PT, PT, UP2, 0x80, 0x0 ;  /* 0x000000000000781c */ /* 0x000fe40003f8f028 */
[----:B------:R-:W-:Y:S04]  /*1d90*/  LDSM.16.M88.4 R64, [R201+0xc100] ;  /* 0x00c10000c940783b */ /* 0x000fe80000000200 */
[----:B------:R-:W4:Y:S01]  /*1da0*/  LDSM.16.M88.4 R48, [R200+0x6900] ;  /* 0x00690000c830783b */ /* 0x000f220000000200 */
[----:B------:R-:W-:Y:S03]  /*1db0*/  HMMA.16816.F32.BF16 R72, R16, R74, RZ ;  /* 0x0000004a1048723c */ /* 0x000fe600000418ff */
[----:B------:R-:W5:Y:S04]  /*1dc0*/  LDSM.16.M88.4 R52, [R200+0x6100] ;  /* 0x00610000c834783b */ /* 0x000f680000000200 */
[----:B--2---:R-:W2:Y:S01]  /*1dd0*/  LDSM.16.M88.4 R44, [R200+0x7100] ;  /* 0x00710000c82c783b */ /* 0x004ea20000000200 */
[C---:B------:R-:W-:Y:S03]  /*1de0*/  HMMA.16816.F32.BF16 R32, R56.reuse, R8, R32 ;  /* 0x000000083820723c */ /* 0x040fe60000041820 */
[----:B------:R-:W-:Y:S04]  /*1df0*/  LDSM.16.M88.4 R84, [R192+0x1000] ;  /* 0x00100000c054783b */ /* 0x000fe80000000200 */
[----:B------:R-:W0:Y:S01]  /*1e00*/  LDGDEPBAR ;  /* 0x00000000000079af */ /* 0x000e220000000000 */
[----:B------:R-:W-:Y:S03]  /*1e10*/  HMMA.16816.F32.BF16 R28, R56, R10, R28 ;  /* 0x0000000a381c723c */ /* 0x000fe6000004181c */
[----:B-1----:R-:W-:Y:S04]  /*1e20*/  LDSM.16.M88.4 R80, [R199+0xc100] ;  /* 0x00c10000c750783b */ /* 0x002fe80000000200 */
[----:B------:R-:W1:Y:S01]  /*1e30*/  LDSM.16.M88.4 R8, [R192+0x800] ;  /* 0x00080000c008783b */ /* 0x000e620000000200 */
[C---:B------:R-:W-:Y:S08]  /*1e40*/  HMMA.16816.F32.BF16 R68, R16.reuse, R20, RZ ;  /* 0x000000141044723c */ /* 0x040ff000000418ff */
[----:B------:R-:W-:Y:S01]  /*1e50*/  HMMA.16816.F32.BF16 R16, R16, R22, RZ ;  /* 0x000000161010723c */ /* 0x000fe200000418ff */
[----:B------:R-:W1:Y:S07]  /*1e60*/  LDSM.16.M88.4 R20, [R200+0x7900] ;  /* 0x00790000c814783b */ /* 0x000e6e0000000200 */
[C---:B------:R-:W-:Y:S08]  /*1e70*/  HMMA.16816.F32.BF16 R40, R56.reuse, R12, R40 ;  /* 0x0000000c3828723c */ /* 0x040ff00000041828 */
[C---:B------:R-:W-:Y:S01]  /*1e80*/  HMMA.16816.F32.BF16 R36, R56.reuse, R14, R36 ;  /* 0x0000000e3824723c */ /* 0x040fe20000041824 */
[----:B------:R-:W1:Y:S07]  /*1e90*/  LDSM.16.M88.4 R12, [R192] ;  /* 0x00000000c00c783b */ /* 0x000e6e0000000200 */
[C---:B---3--:R-:W-:Y:S08]  /*1ea0*/  HMMA.16816.F32.BF16 R24, R56.reuse, R76, R24 ;  /* 0x0000004c3818723c */ /* 0x048ff00000041818 */
[----:B------:R-:W-:Y:S01]  /*1eb0*/  HMMA.16816.F32.BF16 R72, R56, R78, R72 ;  /* 0x0000004e3848723c */ /* 0x000fe20000041848 */
[----:B------:R-:W-:Y:S07]  /*1ec0*/  LDSM.16.M88.4 R76, [R192+0x1800] ;  /* 0x00180000c04c783b */ /* 0x000fee0000000200 */
[C---:B----4-:R-:W-:Y:S08]  /*1ed0*/  HMMA.16816.F32.BF16 R32, R64.reuse, R48, R32 ;  /* 0x000000304020723c */ /* 0x050ff00000041820 */
[----:B------:R-:W-:Y:S01]  /*1ee0*/  HMMA.16816.F32.BF16 R28, R64, R50, R28 ;  /* 0x00000032401c723c */ /* 0x000fe2000004181c */
[----:B------:R-:W-:Y:S07]  /*1ef0*/  LDSM.16.M88.4 R48, [R205+0x9100] ;  /* 0x00910000cd30783b */ /* 0x000fee0000000200 */
[C---:B------:R-:W-:Y:S08]  /*1f00*/  HMMA.16816.F32.BF16 R68, R56.reuse, R60, R68 ;  /* 0x0000003c3844723c */ /* 0x040ff00000041844 */
[----:B------:R-:W-:Y:S01]  /*1f10*/  HMMA.16816.F32.BF16 R16, R56, R62, R16 ;  /* 0x0000003e3810723c */ /* 0x000fe20000041810 */
[----:B------:R-:W-:Y:S04]  /*1f20*/  LDSM.16.M88.4 R60, [R206+0x10100] ;  /* 0x01010000ce3c783b */ /* 0x000fe80000000200 */
[----:B------:R-:W-:Y:S03]  /*1f30*/  LDSM.16.M88.4 R56, [R205+0x8100] ;  /* 0x00810000cd38783b */ /* 0x000fe60000000200 */
[C---:B-----5:R-:W-:Y:S08]  /*1f40*/  HMMA.16816.F32.BF16 R40, R64.reuse, R52, R40 ;  /* 0x000000344028723c */ /* 0x060ff00000041828 */
[C---:B------:R-:W-:Y:S01]  /*1f50*/  HMMA.16816.F32.BF16 R36, R64.reuse, R54, R36 ;  /* 0x000000364024723c */ /* 0x040fe20000041824 */
[----:B------:R-:W3:Y:S07]  /*1f60*/  LDSM.16.M88.4 R52, [R205+0x8900] ;  /* 0x00890000cd34783b */ /* 0x000eee0000000200 */
[C---:B--2---:R-:W-:Y:S08]  /*1f70*/  HMMA.16816.F32.BF16 R24, R64.reuse, R44, R24 ;  /* 0x0000002c4018723c */ /* 0x044ff00000041818 */
[----:B------:R-:W-:Y:S01]  /*1f80*/  HMMA.16816.F32.BF16 R72, R64, R46, R72 ;  /* 0x0000002e4048723c */ /* 0x000fe20000041848 */
[----:B------:R-:W-:Y:S07]  /*1f90*/  LDSM.16.M88.4 R44, [R205+0x9900] ;  /* 0x00990000cd2c783b */ /* 0x000fee0000000200 */
[C---:B-1----:R-:W-:Y:S08]  /*1fa0*/  HMMA.16816.F32.BF16 R32, R80.reuse, R8, R32 ;  /* 0x000000085020723c */ /* 0x042ff00000041820 */
[----:B------:R-:W-:Y:S01]  /*1fb0*/  HMMA.16816.F32.BF16 R28, R80, R10, R28 ;  /* 0x0000000a501c723c */ /* 0x000fe2000004181c */
[----:B------:R-:W-:Y:S07]  /*1fc0*/  LDSM.16.M88.4 R8, [R204+0x3000] ;  /* 0x00300000cc08783b */ /* 0x000fee0000000200 */
[C---:B------:R-:W-:Y:S08]  /*1fd0*/  HMMA.16816.F32.BF16 R68, R64.reuse, R20, R68 ;  /* 0x000000144044723c */ /* 0x040ff00000041844 */
[----:B------:R-:W-:Y:S01]  /*1fe0*/  HMMA.16816.F32.BF16 R64, R64, R22, R16 ;  /* 0x000000164040723c */ /* 0x000fe20000041810 */
[----:B------:R-:W-:Y:S04]  /*1ff0*/  LDSM.16.M88.4 R20, [R202+0x10100] ;  /* 0x01010000ca14783b */ /* 0x000fe80000000200 */
[----:B------:R-:W-:Y:S03]  /*2000*/  LDSM.16.M88.4 R16, [R204+0x2000] ;  /* 0x00200000cc10783b */ /* 0x000fe60000000200 */
[C---:B------:R-:W-:Y:S08]  /*2010*/  HMMA.16816.F32.BF16 R40, R80.reuse, R12, R40 ;  /* 0x0000000c5028723c */ /* 0x040ff00000041828 */
[C---:B------:R-:W-:Y:S01]  /*2020*/  HMMA.16816.F32.BF16 R36, R80.reuse, R14, R36 ;  /* 0x0000000e5024723c */ /* 0x040fe20000041824 */
[----:B------:R-:W1:Y:S07]  /*2030*/  LDSM.16.M88.4 R12, [R204+0x2800] ;  /* 0x00280000cc0c783b */ /* 0x000e6e0000000200 */
[C---:B------:R-:W-:Y:S08]  /*2040*/  HMMA.16816.F32.BF16 R24, R80.reuse, R84, R24 ;  /* 0x000000545018723c */ /* 0x040ff00000041818 */
[----:B------:R-:W-:Y:S08]  /*2050*/  HMMA.16816.F32.BF16 R72, R80, R86, R72 ;  /* 0x000000565048723c */ /* 0x000ff00000041848 */
[C---:B---3--:R-:W-:Y:S08]  /*2060*/  HMMA.16816.F32.BF16 R32, R60.reuse, R52, R32 ;  /* 0x000000343c20723c */ /* 0x048ff00000041820 */
[----:B------:R-:W-:Y:S01]  /*2070*/  HMMA.16816.F32.BF16 R28, R60, R54, R28 ;  /* 0x000000363c1c723c */ /* 0x000fe2000004181c */
[----:B------:R-:W-:Y:S07]  /*2080*/  LDSM.16.M88.4 R52, [R201+0x10100] ;  /* 0x01010000c934783b */ /* 0x000fee0000000200 */
[C---:B------:R-:W-:Y:S08]  /*2090*/  HMMA.16816.F32.BF16 R68, R80.reuse, R76, R68 ;  /* 0x0000004c5044723c */ /* 0x040ff00000041844 */
[----:B------:R-:W-:Y:S01]  /*20a0*/  HMMA.16816.F32.BF16 R64, R80, R78, R64 ;  /* 0x0000004e5040723c */ /* 0x000fe20000041840 */
[----:B------:R-:W2:Y:S07]  /*20b0*/  LDSM.16.M88.4 R76, [R204+0x3800] ;  /* 0x00380000cc4c783b */ /* 0x000eae0000000200 */
[C---:B------:R-:W-:Y:S08]  /*20c0*/  HMMA.16816.F32.BF16 R40, R60.reuse, R56, R40 ;  /* 0x000000383c28723c */ /* 0x040ff00000041828 */
[C---:B------:R-:W-:Y:S08]  /*20d0*/  HMMA.16816.F32.BF16 R36, R60.reuse, R58, R36 ;  /* 0x0000003a3c24723c */ /* 0x040ff00000041824 */
[C---:B------:R-:W-:Y:S01]  /*20e0*/  HMMA.16816.F32.BF16 R56, R60.reuse, R48, R24 ;  /* 0x000000303c38723c */ /* 0x040fe20000041818 */
[----:B------:R-:W3:Y:S07]  /*20f0*/  LDSM.16.M88.4 R24, [R200+0x8100] ;  /* 0x00810000c818783b */ /* 0x000eee0000000200 */
[----:B------:R-:W-:Y:S01]  /*2100*/  HMMA.16816.F32.BF16 R72, R60, R50, R72 ;  /* 0x000000323c48723c */ /* 0x000fe20000041848 */
[----:B------:R-:W-:Y:S07]  /*2110*/  LDSM.16.M88.4 R48, [R199+0x10100] ;  /* 0x01010000c730783b */ /* 0x000fee0000000200 */
[C---:B-1----:R-:W-:Y:S08]  /*2120*/  HMMA.16816.F32.BF16 R32, R20.reuse, R12, R32 ;  /* 0x0000000c1420723c */ /* 0x042ff00000041820 */
[----:B------:R-:W-:Y:S01]  /*2130*/  HMMA.16816.F32.BF16 R28, R20, R14, R28 ;  /* 0x0000000e141c723c */ /* 0x000fe2000004181c */
[----:B------:R-:W1:Y:S07]  /*2140*/  LDSM.16.M88.4 R12, [R200+0x8900] ;  /* 0x00890000c80c783b */ /* 0x000e6e0000000200 */
[C---:B------:R-:W-:Y:S08]  /*2150*/  HMMA.16816.F32.BF16 R68, R60.reuse, R44, R68 ;  /* 0x0000002c3c44723c */ /* 0x040ff00000041844 */
[----:B------:R-:W-:Y:S01]  /*2160*/  HMMA.16816.F32.BF16 R64, R60, R46, R64 ;  /* 0x0000002e3c40723c */ /* 0x000fe20000041840 */
[----:B------:R-:W4:Y:S04]  /*2170*/  LDSM.16.M88.4 R44, [R200+0x9100] ;  /* 0x00910000c82c783b */ /* 0x000f280000000200 */
[----:B------:R-:W-:Y:S03]  /*2180*/  LDSM.16.M88.4 R60, [R192+0x2800] ;  /* 0x00280000c03c783b */ /* 0x000fe60000000200 */
[C---:B------:R-:W-:Y:S08]  /*2190*/  HMMA.16816.F32.BF16 R40, R20.reuse, R16, R40 ;  /* 0x000000101428723c */ /* 0x040ff00000041828 */
[C---:B------:R-:W-:Y:S01]  /*21a0*/  HMMA.16816.F32.BF16 R36, R20.reuse, R18, R36 ;  /* 0x000000121424723c */ /* 0x040fe20000041824 */
[----:B------:R-:W5:Y:S07]  /*21b0*/  LDSM.16.M88.4 R16, [R200+0x9900] ;  /* 0x00990000c810783b */ /* 0x000f6e0000000200 */
[C---:B------:R-:W-:Y:S08]  /*21c0*/  HMMA.16816.F32.BF16 R56, R20.reuse, R8, R56 ;  /* 0x000000081438723c */ /* 0x040ff00000041838 */
[C---:B------:R-:W-:Y:S01]  /*21d0*/  HMMA.16816.F32.BF16 R72, R20.reuse, R10, R72 ;  /* 0x0000000a1448723c */ /* 0x040fe20000041848 */
[----:B------:R-:W4:Y:S07]  /*21e0*/  LDSM.16.M88.4 R8, [R192+0x2000] ;  /* 0x00200000c008783b */ /* 0x000f2e0000000200 */
[C---:B--2---:R-:W-:Y:S08]  /*21f0*/  HMMA.16816.F32.BF16 R68, R20.reuse, R76, R68 ;  /* 0x0000004c1444723c */ /* 0x044ff00000041844 */
[----:B------:R-:W-:Y:S01]  /*2200*/  HMMA.16816.F32.BF16 R64, R20, R78, R64 ;  /* 0x0000004e1440723c */ /* 0x000fe20000041840 */
[----:B------:R-:W2:Y:S07]  /*2210*/  LDSM.16.M88.4 R20, [R192+0x3000] ;  /* 0x00300000c014783b */ /* 0x000eae0000000200 */
[C---:B---3--:R-:W-:Y:S08]  /*2220*/  HMMA.16816.F32.BF16 R40, R52.reuse, R24, R40 ;  /* 0x000000183428723c */ /* 0x048ff00000041828 */
[C---:B------:R-:W-:Y:S01]  /*2230*/  HMMA.16816.F32.BF16 R36, R52.reuse, R26, R36 ;  /* 0x0000001a3424723c */ /* 0x040fe20000041824 */
[----:B------:R-:W-:Y:S07]  /*2240*/  LDSM.16.M88.4 R24, [R206+0x14100] ;  /* 0x01410000ce18783b */ /* 0x000fee0000000200 */
[C---:B-1----:R-:W-:Y:S08]  /*2250*/  HMMA.16816.F32.BF16 R32, R52.reuse, R12, R32 ;  /* 0x0000000c3420723c */ /* 0x042ff00000041820 */
[C---:B------:R-:W-:Y:S01]  /*2260*/  HMMA.16816.F32.BF16 R28, R52.reuse, R14, R28 ;  /* 0x0000000e341c723c */ /* 0x040fe2000004181c */
[----:B------:R-:W1:Y:S07]  /*2270*/  LDSM.16.M88.4 R12, [R192+0x3800] ;  /* 0x00380000c00c783b */ /* 0x000e6e0000000200 */
[C---:B----4-:R-:W-:Y:S08]  /*2280*/  HMMA.16816.F32.BF16 R56, R52.reuse, R44, R56 ;  /* 0x0000002c3438723c */ /* 0x050ff00000041838 */
[C---:B------:R-:W-:Y:S01]  /*2290*/  HMMA.16816.F32.BF16 R72, R52.reuse, R46, R72 ;  /* 0x0000002e3448723c */ /* 0x040fe20000041848 */
[----:B------:R-:W-:Y:S07]  /*22a0*/  LDSM.16.M88.4 R44, [R205+0xb100] ;  /* 0x00b10000cd2c783b */ /* 0x000fee0000000200 */
[C---:B-----5:R-:W-:Y:S08]  /*22b0*/  HMMA.16816.F32.BF16 R68, R52.reuse, R16, R68 ;  /* 0x000000103444723c */ /* 0x060ff00000041844 */
[----:B------:R-:W-:Y:S01]  /*22c0*/  HMMA.16816.F32.BF16 R64, R52, R18, R64 ;  /* 0x000000123440723c */ /* 0x000fe20000041840 */
[----:B------:R-:W3:Y:S04]  /*22d0*/  LDSM.16.M88.4 R16, [R205+0xa100] ;  /* 0x00a10000cd10783b */ /* 0x000ee80000000200 */
[----:B------:R-:W-:Y:S03]  /*22e0*/  LDSM.16.M88.4 R52, [R202+0x14100] ;  /* 0x01410000ca34783b */ /* 0x000fe60000000200 */
[C---:B------:R-:W-:Y:S08]  /*22f0*/  HMMA.16816.F32.BF16 R40, R48.reuse, R8, R40 ;  /* 0x000000083028723c */ /* 0x040ff00000041828 */
[C---:B------:R-:W-:Y:S01]  /*2300*/  HMMA.16816.F32.BF16 R36, R48.reuse, R10, R36 ;  /* 0x0000000a3024723c */ /* 0x040fe20000041824 */
[----:B------:R-:W4:Y:S07]  /*2310*/  LDSM.16.M88.4 R8, [R205+0xa900] ;  /* 0x00a90000cd08783b */ /* 0x000f2e0000000200 */
[C---:B------:R-:W-:Y:S08]  /*2320*/  HMMA.16816.F32.BF16 R32, R48.reuse, R60, R32 ;  /* 0x0000003c3020723c */ /* 0x040ff00000041820 */
[C---:B------:R-:W-:Y:S01]  /*2330*/  HMMA.16816.F32.BF16 R28, R48.reuse, R62, R28 ;  /* 0x0000003e301c723c */ /* 0x040fe2000004181c */
[----:B------:R-:W-:Y:S07]  /*2340*/  LDSM.16.M88.4 R60, [R204+0x5000] ;  /* 0x00500000cc3c783b */ /* 0x000fee0000000200 */
[C---:B--2---:R-:W-:Y:S08]  /*2350*/  HMMA.16816.F32.BF16 R56, R48.reuse, R20, R56 ;  /* 0x000000143038723c */ /* 0x044ff00000041838 */
[C---:B------:R-:W-:Y:S01]  /*2360*/  HMMA.16816.F32.BF16 R72, R48.reuse, R22, R72 ;  /* 0x000000163048723c */ /* 0x040fe20000041848 */
[----:B------:R-:W2:Y:S07]  /*2370*/  LDSM.16.M88.4 R20, [R204+0x4000] ;  /* 0x00400000cc14783b */ /* 0x000eae0000000200 */
[C---:B-1----:R-:W-:Y:S08]  /*2380*/  HMMA.16816.F32.BF16 R68, R48.reuse, R12, R68 ;  /* 0x0000000c3044723c */ /* 0x042ff00000041844 */
[----:B------:R-:W-:Y:S01]  /*2390*/  HMMA.16816.F32.BF16 R64, R48, R14, R64 ;  /* 0x0000000e3040723c */ /* 0x000fe20000041840 */
[----:B------:R-:W1:Y:S04]  /*23a0*/  LDSM.16.M88.4 R12, [R205+0xb900] ;  /* 0x00b90000cd0c783b */ /* 0x000e680000000200 */
[----:B------:R-:W5:Y:S03]  /*23b0*/  LDSM.16.M88.4 R48, [R204+0x4800] ;  /* 0x00480000cc30783b */ /* 0x000f660000000200 */
[C---:B---3--:R-:W-:Y:S08]  /*23c0*/  HMMA.16816.F32.BF16 R40, R24.reuse, R16, R40 ;  /* 0x000000101828723c */ /* 0x048ff00000041828 */
[C---:B------:R-:W-:Y:S01]  /*23d0*/  HMMA.16816.F32.BF16 R36, R24.reuse, R18, R36 ;  /* 0x000000121824723c */ /* 0x040fe20000041824 */
[----:B------:R-:W-:Y:S07]  /*23e0*/  LDSM.16.M88.4 R16, [R201+0x14100] ;  /* 0x01410000c910783b */ /* 0x000fee0000000200 */
[C---:B----4-:R-:W-:Y:S08]  /*23f0*/  HMMA.16816.F32.BF16 R32, R24.reuse, R8, R32 ;  /* 0x000000081820723c */ /* 0x050ff00000041820 */
[C---:B------:R-:W-:Y:S01]  /*2400*/  HMMA.16816.F32.BF16 R28, R24.reuse, R10, R28 ;  /* 0x0000000a181c723c */ /* 0x040fe2000004181c */
[----:B------:R-:W3:Y:S07]  /*2410*/  LDSM.16.M88.4 R8, [R200+0xa100] ;  /* 0x00a10000c808783b */ /* 0x000eee0000000200 */
[----:B------:R-:W-:Y:S08]  /*2420*/  HMMA.16816.F32.BF16 R56, R24, R44, R56 ;  /* 0x0000002c1838723c */ /* 0x000ff00000041838 */
[----:B--2---:R-:W-:Y:S08]  /*2430*/  HMMA.16816.F32.BF16 R40, R52, R20, R40 ;  /* 0x000000143428723c */ /* 0x004ff00000041828 */
[C---:B------:R-:W-:Y:S01]  /*2440*/  HMMA.16816.F32.BF16 R72, R24.reuse, R46, R72 ;  /* 0x0000002e1848723c */ /* 0x040fe20000041848 */
[----:B------:R-:W-:Y:S07]  /*2450*/  LDSM.16.M88.4 R44, [R204+0x5800] ;  /* 0x00580000cc2c783b */ /* 0x000fee0000000200 */
[C---:B-1----:R-:W-:Y:S08]  /*2460*/  HMMA.16816.F32.BF16 R68, R24.reuse, R12, R68 ;  /* 0x0000000c1844723c */ /* 0x042ff00000041844 */
[----:B------:R-:W-:Y:S01]  /*2470*/  HMMA.16816.F32.BF16 R64, R24, R14, R64 ;  /* 0x0000000e1840723c */ /* 0x000fe20000041840 */
[----:B------:R-:W1:Y:S04]  /*2480*/  LDSM.16.M88.4 R24, [R200+0xa900] ;  /* 0x00a90000c818783b */ /* 0x000e680000000200 */
[----:B------:R-:W-:Y:S03]  /*2490*/  LDSM.16.M88.4 R12, [R199+0x14100] ;  /* 0x01410000c70c783b */ /* 0x000fe60000000200 */
[C---:B------:R-:W-:Y:S01]  /*24a0*/  HMMA.16816.F32.BF16 R36, R52.reuse, R22, R36 ;  /* 0x000000163424723c */ /* 0x040fe20000041824 */
[----:B------:R-:W-:Y:S07]  /*24b0*/  LDSM.16.M88.4 R20, [R192+0x4000] ;  /* 0x00400000c014783b */ /* 0x000fee0000000200 */
[----:B-----5:R-:W-:Y:S08]  /*24c0*/  HMMA.16816.F32.BF16 R32, R52, R48, R32 ;  /* 0x000000303420723c */ /* 0x020ff00000041820 */
[C---:B---3--:R-:W-:Y:S08]  /*24d0*/  HMMA.16816.F32.BF16 R40, R16.reuse, R8, R40 ;  /* 0x000000081028723c */ /* 0x048ff00000041828 */
[----:B------:R-:W-:Y:S01]  /*24e0*/  HMMA.16816.F32.BF16 R36, R16, R10, R36 ;  /* 0x0000000a1024723c */ /* 0x000fe20000041824 */
[----:B------:R-:W2:Y:S07]  /*24f0*/  LDSM.16.M88.4 R8, [R192+0x4800] ;  /* 0x00480000c008783b */ /* 0x000eae0000000200 */
[----:B------:R-:W-:Y:S01]  /*2500*/  HMMA.16816.F32.BF16 R28, R52, R50, R28 ;  /* 0x00000032341c723c */ /* 0x000fe2000004181c */
[----:B------:R-:W3:Y:S07]  /*2510*/  LDSM.16.M88.4 R48, [R200+0xb100] ;  /* 0x00b10000c830783b */ /* 0x000eee0000000200 */
[----:B-1----:R-:W-:Y:S07]  /*2520*/  HMMA.16816.F32.BF16 R32, R16, R24, R32 ;  /* 0x000000181020723c */ /* 0x002fee0000041820 */
[----:B------:R-:W-:Y:S01]  /*2530*/  LEA.HI R25, R91, R88, RZ, 0x2 ;  /* 0x000000585b197211 */ /* 0x000fe200078f10ff */
[----:B------:R-:W-:Y:S03]  /*2540*/  HMMA.16816.F32.BF16 R56, R52, R60, R56 ;  /* 0x0000003c3438723c */ /* 0x000fe60000041838 */
[----:B------:R-:W-:-:S05]  /*2550*/  LOP3.LUT R25, R25, 0xfffffffc, RZ, 0xc0, !PT ;  /* 0xfffffffc19197812 */ /* 0x000fca00078ec0ff */
[----:B------:R-:W-:Y:S01]  /*2560*/  HMMA.16816.F32.BF16 R72, R52, R62, R72 ;  /* 0x0000003e3448723c */ /* 0x000fe20000041848 */
[----:B------:R-:W1:Y:S07]  /*2570*/  LDSM.16.M88.4 R60, [R200+0xb900] ;  /* 0x00b90000c83c783b */ /* 0x000e6e0000000200 */
[----:B------:R-:W-:Y:S07]  /*2580*/  HMMA.16816.F32.BF16 R28, R16, R26, R28 ;  /* 0x0000001a101c723c */ /* 0x000fee000004181c */
[----:B------:R-:W-:Y:S01]  /*2590*/  SHF.R.S32.HI R26, RZ, 0x1f, R7 ;  /* 0x0000001fff1a7819 */ /* 0x000fe20000011407 */
[----:B--2---:R-:W-:Y:S03]  /*25a0*/  HMMA.16816.F32.BF16 R32, R12, R8, R32 ;  /* 0x000000080c20723c */ /* 0x004fe60000041820 */
[----:B------:R-:W-:-:S05]  /*25b0*/  LEA.HI R26, R26, R7, RZ, 0x3 ;  /* 0x000000071a1a7211 */ /* 0x000fca00078f18ff */
[C---:B------:R-:W-:Y:S08]  /*25c0*/  HMMA.16816.F32.BF16 R68, R52.reuse, R44, R68 ;  /* 0x0000002c3444723c */ /* 0x040ff00000041844 */
[----:B------:R-:W-:Y:S01]  /*25d0*/  HMMA.16816.F32.BF16 R64, R52, R46, R64 ;  /* 0x0000002e3440723c */ /* 0x000fe20000041840 */
[----:B------:R-:W2:Y:S07]  /*25e0*/  LDSM.16.M88.4 R44, [R192+0x5000] ;  /* 0x00500000c02c783b */ /* 0x000eae0000000200 */
[----:B------:R-:W-:Y:S01]  /*25f0*/  HMMA.16816.F32.BF16 R36, R12, R22, R36 ;  /* 0x000000160c24723c */ /* 0x000fe20000041824 */
[----:B------:R-:W-:Y:S01]  /*2600*/  FMUL.FTZ R24, R32, c[0x0][0x320] ;  /* 0x0000c80020187a20 */ /* 0x000fe20000410000 */
[----:B------:R-:W-:Y:S01]  /*2610*/  LOP3.LUT R32, R26, 0xffffff8, RZ, 0xc0, !PT ;  /* 0x0ffffff81a207812 */ /* 0x000fe200078ec0ff */
[----:B------:R-:W-:-:S02]  /*2620*/  IMAD.IADD R26, R88, 0x1, -R89 ;  /* 0x00000001581a7824 */ /* 0x000fc400078e0a59 */
[----:B------:R-:W-:Y:S02]  /*2630*/  IMAD.IADD R88, R88, 0x1, -R25 ;  /* 0x0000000158587824 */ /* 0x000fe400078e0a19 */
[----:B------:R-:W-:Y:S01]  /*2640*/  FMUL.FTZ R25, R33, c[0x0][0x320] ;  /* 0x0000c80021197a20 */ /* 0x000fe20000410000 */
[----:B------:R-:W-:Y:S01]  /*2650*/  HMMA.16816.F32.BF16 R40, R12, R20, R40 ;  /* 0x000000140c28723c */ /* 0x000fe20000041828 */
[----:B------:R-:W-:Y:S01]  /*2660*/  SHF.R.S32.HI R27, RZ, 0x1f, R26 ;  /* 0x0000001fff1b7819 */ /* 0x000fe2000001141a */
[----:B------:R-:W-:Y:S01]  /*2670*/  IMAD.IADD R32, R7, 0x1, -R32 ;  /* 0x0000000107207824 */ /* 0x000fe200078e0a20 */
[----:B------:R-:W4:Y:S02]  /*2680*/  MUFU.TANH R24, R24 ;  /* 0x0000001800187308 */ /* 0x000f240000002400 */
[----:B------:R-:W-:-:S03]  /*2690*/  LEA.HI R27, R27, R26, RZ, 0x2 ;  /* 0x0000001a1b1b7211 */ /* 0x000fc600078f10ff */
[----:B------:R-:W-:Y:S01]  /*26a0*/  HMMA.16816.F32.BF16 R28, R12, R10, R28 ;  /* 0x0000000a0c1c723c */ /* 0x000fe2000004181c */
[----:B------:R-:W5:Y:S01]  /*26b0*/  LDSM.16.M88.4 R8, [R192+0x5800] ;  /* 0x00580000c008783b */ /* 0x000f620000000200 */
[----:B------:R-:W-:Y:S01]  /*26c0*/  LEA.HI.SX32 R33, R27, UR15, 0x1e ;  /* 0x0000000f1b217c11 */ /* 0x000fe2000f8ff2ff */
[----:B------:R-:W-:-:S04]  /*26d0*/  DEPBAR.LE SB0, 0x0 ;  /* 0x000080000000791a */ /* 0x000fc80000000000 */
[----:B------:R-:W-:Y:S01]  /*26e0*/  IMAD R33, R32, 0x10, R33 ;  /* 0x0000001020217824 */ /* 0x000fe200078e0221 */
[----:B---3--:R-:W-:Y:S01]  /*26f0*/  HMMA.16816.F32.BF16 R56, R16, R48, R56 ;  /* 0x000000301038723c */ /* 0x008fe20000041838 */
[----:B------:R-:W-:Y:S01]  /*2700*/  FMUL.FTZ R22, R36, c[0x0][0x320] ;  /* 0x0000c80024167a20 */ /* 0x000fe20000410000 */
[----:B------:R-:W-:Y:S01]  /*2710*/  LOP3.LUT R213, R27, 0x7ffffffc, RZ, 0xc0, !PT ;  /* 0x7ffffffc1bd57812 */ /* 0x000fe200078ec0ff */
[----:B------:R-:W-:Y:S01]  /*2720*/  FMUL.FTZ R23, R37, c[0x0][0x320] ;  /* 0x0000c80025177a20 */ /* 0x000fe20000410000 */
[----:B------:R-:W3:Y:S01]  /*2730*/  MUFU.TANH R25, R25 ;  /* 0x0000001900197308 */ /* 0x000ee20000002400 */
[----:B------:R-:W-:-:S03]  /*2740*/  @P5 IMAD.WIDE.U32 R36, R5, UR5, R216 ;  /* 0x0000000505245c25 */ /* 0x000fc6000f8e00d8 */
[C---:B------:R-:W-:Y:S01]  /*2750*/  HMMA.16816.F32.BF16 R72, R16.reuse, R50, R72 ;  /* 0x000000321048723c */ /* 0x040fe20000041848 */
[----:B------:R-:W-:Y:S01]  /*2760*/  FMUL.FTZ R21, R41, c[0x0][0x320] ;  /* 0x0000c80029157a20 */ /* 0x000fe20000410000 */
[----:B------:R-:W-:Y:S01]  /*2770*/  LEA.HI R41, R88, R88, RZ, 0x1 ;  /* 0x0000005858297211 */ /* 0x000fe200078f08ff */
[----:B------:R-:W-:Y:S01]  /*2780*/  IMAD.IADD R213, R26, 0x1, -R213 ;  /* 0x000000011ad57824 */ /* 0x000fe200078e0ad5 */
[----:B------:R-:W2:Y:S01]  /*2790*/  MUFU.TANH R22, R22 ;  /* 0x0000001600167308 */ /* 0x000ea20000002400 */
[----:B------:R-:W-:Y:S01]  /*27a0*/  FMUL.FTZ R0, R40, c[0x0][0x320] ;  /* 0x0000c80028007a20 */ /* 0x000fe20000410000 */
[----:B------:R-:W-:Y:S01]  /*27b0*/  LOP3.LUT R41, R41, 0x1ffffffe, RZ, 0xc0, !PT ;  /* 0x1ffffffe29297812 */ /* 0x000fe200078ec0ff */
[----:B------:R-:W-:Y:S01]  /*27c0*/  IMAD.SHL.U32 R213, R213, 0x2, RZ ;  /* 0x00000002d5d57824 */ /* 0x000fe200078e00ff */
[----:B-1----:R-:W-:Y:S01]  /*27d0*/  HMMA.16816.F32.BF16 R68, R16, R60, R68 ;  /* 0x0000003c1044723c */ /* 0x002fe20000041844 */
[----:B------:R-:W-:Y:S02]  /*27e0*/  FMUL.FTZ R5, R29, c[0x0][0x320] ;  /* 0x0000c8001d057a20 */ /* 0x000fe40000410000 */
[----:B------:R-:W-:Y:S01]  /*27f0*/  IMAD.IADD R212, R88, 0x1, -R41 ;  /* 0x0000000158d47824 */ /* 0x000fe200078e0a29 */
[----:B------:R-:W1:Y:S01]  /*2800*/  MUFU.TANH R0, R0 ;  /* 0x0000000000007308 */ /* 0x000e620000002400 */
[----:B------:R-:W-:-:S02]  /*2810*/  IMAD.U32 R29, RZ, RZ, UR12 ;  /* 0x0000000cff1d7e24 */ /* 0x000fc4000f8e00ff */
[----:B------:R-:W-:Y:S01]  /*2820*/  IMAD R212, R212, 0x8, R33 ;  /* 0x00000008d4d47824 */ /* 0x000fe200078e0221 */
[----:B------:R-:W-:Y:S01]  /*2830*/  HMMA.16816.F32.BF16 R64, R16, R62, R64 ;  /* 0x0000003e1040723c */ /* 0x000fe20000041840 */
[----:B------:R-:W-:Y:S02]  /*2840*/  FMUL.FTZ R7, R28, c[0x0][0x320] ;  /* 0x0000c8001c077a20 */ /* 0x000fe40000410000 */
[----:B------:R-:W-:Y:S01]  /*2850*/  FMUL.FTZ R20, R42, c[0x0][0x320] ;  /* 0x0000c8002a147a20 */ /* 0x000fe20000410000 */
[----:B------:R-:W1:Y:S03]  /*2860*/  MUFU.TANH R21, R21 ;  /* 0x0000001500157308 */ /* 0x000e660000002400 */
[----:B------:R-:W-:Y:S01]  /*2870*/  @P5 IADD3 R17, R37, UR4, RZ ;  /* 0x0000000425115c10 */ /* 0x000fe2000fffe0ff */
[C---:B--2---:R-:W-:Y:S01]  /*2880*/  HMMA.16816.F32.BF16 R56, R12.reuse, R44, R56 ;  /* 0x0000002c0c38723c */ /* 0x044fe20000041838 */
[----:B------:R-:W-:Y:S01]  /*2890*/  @P5 LEA R16, P0, R36, c[0x0][0x1c8], 0x1 ;  /* 0x0000720024105a11 */ /* 0x000fe200078008ff */
[----:B------:R-:W-:Y:S01]  /*28a0*/  @P4 IMAD.HI.U32 R19, R212, c[0x0][0x2c8], RZ ;  /* 0x0000b200d4134a27 */ /* 0x000fe200078e00ff */
[----:B------:R-:W-:Y:S01]  /*28b0*/  ULDC UR4, c[0x0][0x1d0] ;  /* 0x0000740000047ab9 */ /* 0x000fe20000000800 */
[----:B------:R-:W2:Y:S01]  /*28c0*/  MUFU.TANH R20, R20 ;  /* 0x0000001400147308 */ /* 0x000ea20000002400 */
[----:B------:R-:W-:Y:S01]  /*28d0*/  @P5 LEA.HI.X R17, R36, c[0x0][0x1cc], R17, 0x1, P0 ;  /* 0x0000730024115a11 */ /* 0x000fe200000f0c11 */
[----:B------:R-:W-:Y:S01]  /*28e0*/  BAR.SYNC.DEFER_BLOCKING 0x0 ;  /* 0x0000000000007b1d */ /* 0x000fe20000010000 */
[----:B------:R-:W-:Y:S01]  /*28f0*/  PLOP3.LUT P0, PT, PT, PT, UP2, 0x80, 0x0 ;  /* 0x000000000000781c */ /* 0x000fe20003f0f028 */
[----:B------:R-:W-:Y:S01]  /*2900*/  HMMA.16816.F32.BF16 R72, R12, R46, R72 ;  /* 0x0000002e0c48723c */ /* 0x000fe20000041848 */
[----:B------:R-:W-:Y:S01]  /*2910*/  IMAD.U32 R18, RZ, RZ, UR12 ;  /* 0x0000000cff127e24 */ /* 0x000fe2000f8e00ff */
[----:B------:R-:W-:Y:S01]  /*2920*/  @P5 LEA R28, P4, R29, R16, 0x1 ;  /* 0x000000101d1c5211 */ /* 0x000fe200078808ff */
[----:B------:R-:W-:Y:S01]  /*2930*/  UIADD3 UR4, -UR14, UR4, UR6 ;  /* 0x000000040e047290 */ /* 0x000fe2000fffe106 */
[----:B------:R-:W1:Y:S02]  /*2940*/  MUFU.TANH R23, R23 ;  /* 0x0000001700177308 */ /* 0x000e640000002400 */
[----:B------:R-:W-:-:S02]  /*2950*/  ULDC UR14, c[0x0][0x324] ;  /* 0x0000c900000e7ab9 */ /* 0x000fc40000000800 */
[----:B-----5:R-:W-:Y:S01]  /*2960*/  HMMA.16816.F32.BF16 R68, R12, R8, R68 ;  /* 0x000000080c44723c */ /* 0x020fe20000041844 */
[----:B------:R-:W-:-:S03]  /*2970*/  ULOP3.LUT UR14, URZ, UR14, URZ, 0x33, !UPT ;  /* 0x0000000e3f0e7292 */ /* 0x000fc6000f8e333f */
[----:B------:R-:W1:Y:S03]  /*2980*/  MUFU.TANH R7, R7 ;  /* 0x0000000700077308 */ /* 0x000e660000002400 */
[----:B------:R-:W-:Y:S01]  /*2990*/  IMAD.U32 R9, RZ, RZ, UR11 ;  /* 0x0000000bff097e24 */ /* 0x000fe2000f8e00ff */
[----:B------:R-:W-:Y:S01]  /*29a0*/  HMMA.16816.F32.BF16 R64, R12, R10, R64 ;  /* 0x0000000a0c40723c */ /* 0x000fe20000041840 */
[----:B------:R-:W-:Y:S01]  /*29b0*/  IMAD.MOV.U32 R8, RZ, RZ, R212 ;  /* 0x000000ffff087224 */ /* 0x000fe200078e00d4 */
[----:B------:R-:W-:Y:S01]  /*29c0*/  @P0 SHF.R.U32.HI R8, RZ, c[0x0][0x2cc], R19 ;  /* 0x0000b300ff080a19 */ /* 0x000fe20000011613 */
[----:B------:R-:W-:Y:S01]  /*29d0*/  FMUL.FTZ R56, R56, c[0x0][0x320] ;  /* 0x0000c80038387a20 */ /* 0x000fe20000410000 */
[----:B------:R-:W-:Y:S01]  /*29e0*/  @P5 LEA.HI.X R29, R18, R17, R9, 0x1, P4 ;  /* 0x00000011121d5211 */ /* 0x000fe200020f0c09 */
[----:B------:R-:W-:Y:S01]  /*29f0*/  FMUL.FTZ R57, R57, c[0x0][0x320] ;  /* 0x0000c80039397a20 */ /* 0x000fe20000410000 */
[----:B------:R-:W-:Y:S01]  /*2a00*/  @!PT LDS RZ, [RZ] ;  /* 0x00000000fffff984 */ /* 0x000fe20000000800 */
[----:B------:R-:W-:Y:S01]  /*2a10*/  @!PT LDS RZ, [RZ] ;  /* 0x00000000fffff984 */ /* 0x000fe20000000800 */
[----:B------:R-:W-:Y:S01]  /*2a20*/  @!PT LDS RZ, [RZ] ;  /* 0x00000000fffff984 */ /* 0x000fe20000000800 */
[----:B------:R5:W-:Y:S01]  /*2a30*/  @P5 LDGSTS.E.BYPASS.LTC128B.128 [R207+0x6100], [R16.64], !P3 ;  /* 0x0610000010cf5fae */ /* 0x000be2000d901d50 */
[----:B------:R-:W-:Y:S01]  /*2a40*/  IMAD.U32 R10, RZ, RZ, UR4 ;  /* 0x00000004ff0a7e24 */ /* 0x000fe2000f8e00ff */
[----:B------:R-:W-:Y:S01]  /*2a50*/  PLOP3.LUT P0, PT, PT, PT, UP1, 0x40, 0x0 ;  /* 0x000000000000781c */ /* 0x000fe20003f0e818 */
[----:B------:R-:W-:Y:S01]  /*2a60*/  FMUL.FTZ R72, R72, c[0x0][0x320] ;  /* 0x0000c80048487a20 */ /* 0x000fe20000410000 */
[----:B------:R-:W1:Y:S01]  /*2a70*/  SHFL.IDX PT, R9, R8, RZ, 0x1c1f ;  /* 0x001c1fff08097589 */ /* 0x000e6200000e0000 */
[----:B------:R-:W-:Y:S01]  /*2a80*/  FMUL.FTZ R73, R73, c[0x0][0x320] ;  /* 0x0000c80049497a20 */ /* 0x000fe20000410000 */
[----:B------:R-:W1:Y:S02]  /*2a90*/  MUFU.TANH R5, R5 ;  /* 0x0000000500057308 */ /* 0x000e640000002400 */
[----:B------:R5:W-:Y:S02]  /*2aa0*/  @P5 LDGSTS.E.BYPASS.LTC128B.128 [R207+0x8100], [R16.64+0x80], !P2 ;  /* 0x0810008010cf5fae */ /* 0x000be4000d101d50 */
[----:B------:R-:W-:-:S02]  /*2ab0*/  FMUL.FTZ R68, R68, c[0x0][0x320] ;  /* 0x0000c80044447a20 */ /* 0x000fc40000410000 */
[----:B------:R-:W-:Y:S01]  /*2ac0*/  FMUL.FTZ R69, R69, c[0x0][0x320] ;  /* 0x0000c80045457a20 */ /* 0x000fe20000410000 */
[----:B------:R5:W-:Y:S01]  /*2ad0*/  @P5 LDGSTS.E.BYPASS.LTC128B.128 [R207+0xa100], [R16.64+0x100], !P1 ;  /* 0x0a10010010cf5fae */ /* 0x000be2000c901d50 */
[----:B------:R1:W1:Y:S03]  /*2ae0*/  MUFU.TANH R155, R56 ;  /* 0x00000038009b7308 */ /* 0x0002660000002400 */
[----:B------:R1:W-:Y:S01]  /*2af0*/  @P5 LDGSTS.E.BYPASS.LTC128B.128 [R207+0x7100], [R28.64], !P3 ;  /* 0x071000001ccf5fae */ /* 0x0003e2000d901d50 */
[----:B------:R-:W-:Y:S02]  /*2b00*/  FMUL.FTZ R64, R64, c[0x0][0x320] ;  /* 0x0000c80040407a20 */ /* 0x000fe40000410000 */
[----:B------:R-:W-:Y:S01]  /*2b10*/  FMUL.FTZ R65, R65, c[0x0][0x320] ;  /* 0x0000c80041417a20 */ /* 0x000fe20000410000 */
[----:B------:R1:W-:Y:S01]  /*2b20*/  @P5 LDGSTS.E.BYPASS.LTC128B.128 [R207+0x9100], [R28.64+0x80], !P2 ;  /* 0x091000801ccf5fae */ /* 0x0003e2000d101d50 */
[----:B------:R1:W1:Y:S03]  /*2b30*/  MUFU.TANH R161, R72 ;  /* 0x0000004800a17308 */ /* 0x0002660000002400 */
[----:B------:R2:W-:Y:S04]  /*2b40*/  @P5 LDGSTS.E.BYPASS.LTC128B.128 [R207+0xb100], [R28.64+0x100], !P1 ;  /* 0x0b1001001ccf5fae */ /* 0x0005e8000c901d50 */
[----:B------:R-:W0:Y:S01]  /*2b50*/  LDGDEPBAR ;  /* 0x00000000000079af */ /* 0x000e220000000000 */
[----:B------:R1:W1:Y:S08]  /*2b60*/  MUFU.TANH R157, R73 ;  /* 0x00000049009d7308 */ /* 0x0002700000002400 */
[----:B------:R2:W2:Y:S01]  /*2b70*/  MUFU.TANH R163, R57 ;  /* 0x0000003900a37308 */ /* 0x0004a20000002400 */
[----:B-----5:R-:W-:-:S02]  /*2b80*/  IADD3 R16, R10, -c[0x0][0x168], -R213 ;  /* 0x80005a000a107a10 */ /* 0x020fc40007ffe8d5 */
[----:B------:R-:W-:Y:S02]  /*2b90*/  IADD3 R10, -R213, c[0x0][0x1d0], -R6 ;  /* 0x00007400d50a7a10 */ /* 0x000fe40007ffe906 */
[----:B------:R-:W-:-:S03]  /*2ba0*/  IADD3 R17, R16, c[0x0][0x328], RZ ;  /* 0x0000ca0010117a10 */ /* 0x000fc60007ffe0ff */
[----:B------:R2:W2:Y:S01]  /*2bb0*/  MUFU.TANH R167, R68 ;  /* 0x0000004400a77308 */ /* 0x0004a20000002400 */
[----:B------:R-:W-:Y:S01]  /*2bc0*/  IADD3 R16, R16, UR14, RZ ;  /* 0x0000000e10107c10 */ /* 0x000fe2000fffe0ff */
[----:B-1----:R-:W-:-:S04]  /*2bd0*/  IMAD.IADD R19, R17, 0x1, R9 ;  /* 0x0000000111137824 */ /* 0x002fc800078e0209 */
[----:B------:R-:W-:Y:S02]  /*2be0*/  IMAD.IADD R18, R16, 0x1, R9 ;  /* 0x0000000110127824 */ /* 0x000fe400078e0209 */
[----:B------:R1:W1:Y:S01]  /*2bf0*/  MUFU.TANH R165, R69 ;  /* 0x0000004500a57308 */ /* 0x0002620000002400 */
[----:B------:R-:W-:-:S07]  /*2c00*/  IMNMX R19, R19, R10, PT ;  /* 0x0000000a13137217 */ /* 0x000fce0003800200 */
[----:B------:R1:W1:Y:S08]  /*2c10*/  MUFU.TANH R143, R64 ;  /* 0x00000040008f7308 */ /* 0x0002700000002400 */
[----:B------:R1:W1:Y:S01]  /*2c20*/  MUFU.TANH R141, R65 ;  /* 0x00000041008d7308 */ /* 0x0002620000002400 */
[----:B------:R-:W-:Y:S05]  /*2c30*/  @P0 BRA `(.L_x_155) ;  /* 0x0000018000000947 */ /* 0x000fea0003800000 */
[----:B--234-:R-:W-:Y:S01]  /*2c40*/  IADD3 R9, R9, c[0x0][0x1d0], RZ ;  /* 0x0000740009097a10 */ /* 0x01cfe20007ffe0ff */
[----:B------:R-:W-:Y:S03]  /*2c50*/  BSSY B0, `(.L_x_156) ;  /* 0x0000011000007945 */ /* 0x000fe60003800000 */
[----:B------:R-:W-:-:S04]  /*2c60*/  IADD3 R11, R9, -c[0x0][0x168], RZ ;  /* 0x80005a00090b7a10 */ /* 0x000fc80007ffe0ff */
[----:B------:R-:W-:-:S13]  /*2c70*/  ISETP.GT.AND P0, PT, R11, -0x1, PT ;  /* 0xffffffff0b00780c */ /* 0x000fda0003f04270 */
[----:B------:R-:W-:Y:S05]  /*2c80*/  @P0 BRA `(.L_x_157) ;  /* 0x0000008000000947 */ /* 0x000fea0003800000 */
[----:B------:R-:W-:Y:S01]  /*2c90*/  ULDC UR4, c[0x0][0x32c] ;  /* 0x0000cb0000047ab9 */ /* 0x000fe20000000800 */
[----:B------:R-:W-:Y:S01]  /*2ca0*/  LOP3.LUT R11, RZ, R11, RZ, 0x33, !PT ;  /* 0x0000000bff0b7212 */ /* 0x000fe200078e33ff */
[----:B------:R-:W-:-:S06]  /*2cb0*/  UISETP.NE.AND UP0, UPT, UR6, UR4, UPT ;  /* 0x000000040600728c */ /* 0x000fcc000bf05270 */
[----:B------:R-:W-:-:S13]  /*2cc0*/  PLOP3.LUT P0, PT, PT, PT, UP0, 0x80, 0x0 ;  /* 0x000000000000781c */ /* 0x000fda0003f0f008 */
[----:B------:R-:W-:-:S05]  /*2cd0*/  @P0 IMAD.HI.U32 R9, R11, c[0x0][0x330], RZ ;  /* 0x0000cc000b090a27 */ /* 0x000fca00078e00ff */
[----:B------:R-:W-:-:S04]  /*2ce0*/  @P0 SHF.R.U32.HI R11, RZ, c[0x0][0x334], R9 ;  /* 0x0000cd00ff0b0a19 */ /* 0x000fc80000011609 */
[----:B------:R-:W-:Y:S01]  /*2cf0*/  LOP3.LUT R11, RZ, R11, RZ, 0x33, !PT ;  /* 0x0000000bff0b7212 */ /* 0x000fe200078e33ff */
[----:B------:R-:W-:Y:S05]  /*2d00*/  BRA `(.L_x_158) ;  /* 0x0000005000007947 */ /* 0x000fea0003800000 */
.L_x_157:
[----:B------:R-:W-:Y:S02]  /*2d10*/  ULDC UR4, c[0x0][0x32c] ;  /* 0x0000cb0000047ab9 */ /* 0x000fe40000000800 */
[----:B------:R-:W-:-:S06]  /*2d20*/  UISETP.NE.AND UP0, UPT, UR6, UR4, UPT ;  /* 0x000000040600728c */ /* 0x000fcc000bf05270 */
[----:B------:R-:W-:-:S13]  /*2d30*/  PLOP3.LUT P0, PT, PT, PT, UP0, 0x80, 0x0 ;  /* 0x000000000000781c */ /* 0x000fda0003f0f008 */
[----:B------:R-:W-:-:S05]  /*2d40*/  @P0 IMAD.HI.U32 R9, R11, c[0x0][0x330], RZ ;  /* 0x0000cc000b090a27 */ /* 0x000fca00078e00ff */
[----:B------:R-:W-:Y:S02]  /*2d50*/  @P0 SHF.R.U32.HI R11, RZ, c[0x0][0x334], R9 ;  /* 0x0000cd00ff0b0a19 */ /* 0x000fe40000011609 */
.L_x_158:
[----:B------:R-:W-:Y:S05]  /*2d60*/  BSYNC B0 ;  /* 0x0000000000007941 */ /* 0x000fea0003800000 */
.L_x_156:
[----:B------:R-:W-:-:S04]  /*2d70*/  IMAD R12, R11, c[0x0][0x32c], -R6 ;  /* 0x0000cb000b0c7a24 */ /* 0x000fc800078e0a06 */
[----:B------:R-:W-:-:S05]  /*2d80*/  IMAD.IADD R9, R12, 0x1, -R213 ;  /* 0x000000010c097824 */ /* 0x000fca00078e0ad5 */
[----:B------:R-:W-:Y:S02]  /*2d90*/  IADD3 R12, R9, c[0x0][0x32c], RZ ;  /* 0x0000cb00090c7a10 */ /* 0x000fe40007ffe0ff */
[----:B------:R-:W-:Y:S02]  /*2da0*/  IMNMX R18, R18, R9, !PT ;  /* 0x0000000912127217 */ /* 0x000fe40007800200 */
[----:B------:R-:W-:Y:S02]  /*2db0*/  IMNMX R19, R19, R12, PT ;  /* 0x0000000c13137217 */ /* 0x000fe40003800200 */
.L_x_155:
[----:B--234-:R-:W-:Y:S01]  /*2dc0*/  ISETP.LT.AND P0, PT, RZ, UR13, PT ;  /* 0x0000000dff007c0c */ /* 0x01cfe2000bf01270 */
[----:B------:R-:W2:Y:S01]  /*2dd0*/  SHFL.IDX PT, R28, R8, 0x1, 0x1c1f ;  /* 0x003c1f00081c7f89 */ /* 0x000ea200000e0000 */
[----:B------:R-:W-:Y:S02]  /*2de0*/  FMUL.FTZ R14, R34, c[0x0][0x320] ;  /* 0x0000c800220e7a20 */ /* 0x000fe40000410000 */
[C---:B------:R-:W-:Y:S01]  /*2df0*/  ISETP.GT.AND P4, PT, R18.reuse, 0x1, P0 ;  /* 0x000000011200780c */ /* 0x040fe20000784270 */
[----:B------:R-:W-:Y:S01]  /*2e00*/  FMUL.FTZ R12, R35, c[0x0][0x320] ;  /* 0x0000c800230c7a20 */ /* 0x000fe20000410000 */
[----:B------:R-:W-:Y:S01]  /*2e10*/  ISETP.GT.AND P5, PT, R18, RZ, P0 ;  /* 0x000000ff1200720c */ /* 0x000fe200007a4270 */
[----:B------:R-:W-:Y:S01]  /*2e20*/  FMUL.FTZ R26, R39, c[0x0][0x320] ;  /* 0x0000c800271a7a20 */ /* 0x000fe20000410000 */
[----:B------:R-:W-:Y:S01]  /*2e30*/  ISETP.LT.OR P4, PT, R19, 0x2, P4 ;  /* 0x000000021300780c */ /* 0x000fe20002781670 */
[----:B------:R-:W-:Y:S01]  /*2e40*/  FMUL.FTZ R27, R43, c[0x0][0x320] ;  /* 0x0000c8002b1b7a20 */ /* 0x000fe20000410000 */
[----:B------:R-:W-:Y:S01]  /*2e50*/  ISETP.LT.OR P5, PT, R19, 0x1, P5 ;  /* 0x000000011300780c */ /* 0x000fe20002fa1670 */
[----:B------:R-:W-:Y:S01]  /*2e60*/  FMUL.FTZ R59, R59, c[0x0][0x320] ;  /* 0x0000c8003b3b7a20 */ /* 0x000fe20000410000 */
[----:B------:R-:W-:Y:S01]  /*2e70*/  FSEL R21, R21, -INF , !P4 ;  /* 0xff80000015157808 */ /* 0x000fe20006000000 */
[----:B------:R-:W-:Y:S01]  /*2e80*/  FMUL.FTZ R58, R58, c[0x0][0x320] ;  /* 0x0000c8003a3a7a20 */ /* 0x000fe20000410000 */
[----:B------:R-:W-:Y:S01]  /*2e90*/  ISETP.GT.AND P4, PT, R18, 0x10, P0 ;  /* 0x000000101200780c */ /* 0x000fe20000784270 */
[----:B------:R-:W-:Y:S01]  /*2ea0*/  FMUL.FTZ R74, R74, c[0x0][0x320] ;  /* 0x0000c8004a4a7a20 */ /* 0x000fe20000410000 */
[----:B------:R-:W-:Y:S01]  /*2eb0*/  FSEL R15, R0, -INF , !P5 ;  /* 0xff800000000f7808 */ /* 0x000fe20006800000 */
[----:B------:R-:W-:Y:S01]  /*2ec0*/  FMUL.FTZ R75, R75, c[0x0][0x320] ;  /* 0x0000c8004b4b7a20 */ /* 0x000fe20000410000 */
[----:B------:R-:W-:Y:S01]  /*2ed0*/  ISETP.LT.OR P4, PT, R19, 0x11, P4 ;  /* 0x000000111300780c */ /* 0x000fe20002781670 */
[----:B------:R-:W-:Y:S01]  /*2ee0*/  FMUL.FTZ R70, R70, c[0x0][0x320] ;  /* 0x0000c80046467a20 */ /* 0x000fe20000410000 */
[C---:B------:R-:W-:Y:S01]  /*2ef0*/  ISETP.GT.AND P6, PT, R18.reuse, 0x8, P0 ;  /* 0x000000081200780c */ /* 0x040fe200007c4270 */
[----:B------:R-:W-:Y:S01]  /*2f00*/  FMUL.FTZ R71, R71, c[0x0][0x320] ;  /* 0x0000c80047477a20 */ /* 0x000fe20000410000 */
[----:B------:R-:W-:Y:S01]  /*2f10*/  ISETP.GT.AND P5, PT, R18, 0x9, P0 ;  /* 0x000000091200780c */ /* 0x000fe200007a4270 */
[----:B------:R-:W-:Y:S01]  /*2f20*/  FMUL.FTZ R30, R30, c[0x0][0x320] ;  /* 0x0000c8001e1e7a20 */ /* 0x000fe20000410000 */
[----:B------:R-:W-:Y:S01]  /*2f30*/  FSEL R11, R24, -INF , !P4 ;  /* 0xff800000180b7808 */ /* 0x000fe20006000000 */
[----:B------:R-:W-:Y:S01]  /*2f40*/  FMUL.FTZ R31, R31, c[0x0][0x320] ;  /* 0x0000c8001f1f7a20 */ /* 0x000fe20000410000 */
[----:B------:R-:W-:Y:S01]  /*2f50*/  ISETP.GT.AND P4, PT, R18, 0x19, P0 ;  /* 0x000000191200780c */ /* 0x000fe20000784270 */
[----:B------:R-:W-:Y:S01]  /*2f60*/  FMUL.FTZ R66, R66, c[0x0][0x320] ;  /* 0x0000c80042427a20 */ /* 0x000fe20000410000 */
[----:B------:R-:W-:Y:S01]  /*2f70*/  ISETP.LT.OR P6, PT, R19, 0x9, P6 ;  /* 0x000000091300780c */ /* 0x000fe200037c1670 */
[----:B------:R-:W-:Y:S01]  /*2f80*/  FMUL.FTZ R67, R67, c[0x0][0x320] ;  /* 0x0000c80043437a20 */ /* 0x000fe20000410000 */
[C---:B------:R-:W-:Y:S01]  /*2f90*/  ISETP.LT.OR P5, PT, R19.reuse, 0xa, P5 ;  /* 0x0000000a1300780c */ /* 0x040fe20002fa1670 */
[----:B------:R3:W4:Y:S01]  /*2fa0*/  MUFU.TANH R162, R59 ;  /* 0x0000003b00a27308 */ /* 0x0007220000002400 */
[----:B------:R-:W-:Y:S01]  /*2fb0*/  ISETP.LT.OR P4, PT, R19, 0x1a, P4 ;  /* 0x0000001a1300780c */ /* 0x000fe20002781670 */
[----:B--2---:R-:W-:Y:S01]  /*2fc0*/  IMAD.IADD R17, R17, 0x1, R28 ;  /* 0x0000000111117824 */ /* 0x004fe200078e021c */
[----:B------:R-:W-:Y:S01]  /*2fd0*/  FSEL R13, R22, -INF , !P6 ;  /* 0xff800000160d7808 */ /* 0x000fe20007000000 */
[----:B------:R-:W-:Y:S01]  /*2fe0*/  FMUL.FTZ R22, R38, c[0x0][0x320] ;  /* 0x0000c80026167a20 */ /* 0x000fe20000410000 */
[----:B------:R-:W-:-:S02]  /*2ff0*/  FSEL R23, R23, -INF , !P5 ;  /* 0xff80000017177808 */ /* 0x000fc40006800000 */
[C---:B------:R-:W-:Y:S01]  /*3000*/  ISETP.GT.AND P6, PT, R18.reuse, 0x11, P0 ;  /* 0x000000111200780c */ /* 0x040fe200007c4270 */
[----:B------:R3:W2:Y:S01]  /*3010*/  MUFU.TANH R172, R58 ;  /* 0x0000003a00ac7308 */ /* 0x0006a20000002400 */
[C---:B------:R-:W-:Y:S02]  /*3020*/  ISETP.GT.AND P5, PT, R18.reuse, 0x18, P0 ;  /* 0x000000181200780c */ /* 0x040fe400007a4270 */
[----:B------:R-:W-:Y:S02]  /*3030*/  FSEL R5, R5, -INF , !P4 ;  /* 0xff80000005057808 */ /* 0x000fe40006000000 */
[----:B------:R-:W-:Y:S02]  /*3040*/  ISETP.GT.AND P4, PT, R18, 0x28, P0 ;  /* 0x000000281200780c */ /* 0x000fe40000784270 */
[C---:B------:R-:W-:Y:S01]  /*3050*/  ISETP.LT.OR P6, PT, R19.reuse, 0x12, P6 ;  /* 0x000000121300780c */ /* 0x040fe200037c1670 */
[----:B------:R-:W1:Y:S01]  /*3060*/  MUFU.TANH R14, R14 ;  /* 0x0000000e000e7308 */ /* 0x000e620000002400 */
[----:B------:R-:W-:-:S02]  /*3070*/  ISETP.LT.OR P5, PT, R19, 0x19, P5 ;  /* 0x000000191300780c */ /* 0x000fc40002fa1670 */
[----:B------:R-:W-:Y:S02]  /*3080*/  ISETP.LT.OR P4, PT, R19, 0x29, P4 ;  /* 0x000000291300780c */ /* 0x000fe40002781670 */
[----:B------:R-:W-:Y:S02]  /*3090*/  FSEL R9, R25, -INF , !P6 ;  /* 0xff80000019097808 */ /* 0x000fe40007000000 */
[----:B------:R-:W-:Y:S01]  /*30a0*/  FSEL R7, R7, -INF , !P5 ;  /* 0xff80000007077808 */ /* 0x000fe20006800000 */
[----:B------:R-:W1:Y:S01]  /*30b0*/  MUFU.TANH R12, R12 ;  /* 0x0000000c000c7308 */ /* 0x000e620000002400 */
[C---:B------:R-:W-:Y:S02]  /*30c0*/  ISETP.GT.AND P6, PT, R18.reuse, 0x20, P0 ;  /* 0x000000201200780c */ /* 0x040fe400007c4270 */
[----:B------:R-:W-:Y:S02]  /*30d0*/  ISETP.GT.AND P5, PT, R18, 0x21, P0 ;  /* 0x000000211200780c */ /* 0x000fe400007a4270 */
[----:B------:R-:W-:-:S02]  /*30e0*/  FSEL R161, R161, -INF , !P4 ;  /* 0xff800000a1a17808 */ /* 0x000fc40006000000 */
[----:B------:R-:W-:Y:S01]  /*30f0*/  ISETP.GT.AND P4, PT, R18, 0x31, P0 ;  /* 0x000000311200780c */ /* 0x000fe20000784270 */
[----:B------:R3:W1:Y:S01]  /*3100*/  MUFU.TANH R170, R74 ;  /* 0x0000004a00aa7308 */ /* 0x0006620000002400 */
[C---:B------:R-:W-:Y:S02]  /*3110*/  ISETP.LT.OR P6, PT, R19.reuse, 0x21, P6 ;  /* 0x000000211300780c */ /* 0x040fe400037c1670 */
[C---:B------:R-:W-:Y:S02]  /*3120*/  ISETP.LT.OR P5, PT, R19.reuse, 0x22, P5 ;  /* 0x000000221300780c */ /* 0x040fe40002fa1670 */
[----:B------:R-:W-:Y:S02]  /*3130*/  ISETP.LT.OR P4, PT, R19, 0x32, P4 ;  /* 0x000000321300780c */ /* 0x000fe40002781670 */
[----:B------:R-:W-:Y:S01]  /*3140*/  FSEL R155, R155, -INF , !P6 ;  /* 0xff8000009b9b7808 */ /* 0x000fe20007000000 */
[----:B------:R3:W1:Y:S01]  /*3150*/  MUFU.TANH R164, R75 ;  /* 0x0000004b00a47308 */ /* 0x0006620000002400 */
[----:B------:R-:W-:-:S02]  /*3160*/  FSEL R163, R163, -INF , !P5 ;  /* 0xff800000a3a37808 */ /* 0x000fc40006800000 */
[C---:B------:R-:W-:Y:S02]  /*3170*/  ISETP.GT.AND P6, PT, R18.reuse, 0x29, P0 ;  /* 0x000000291200780c */ /* 0x040fe400007c4270 */
[----:B------:R-:W-:Y:S02]  /*3180*/  ISETP.GT.AND P5, PT, R18, 0x30, P0 ;  /* 0x000000301200780c */ /* 0x000fe400007a4270 */
[----:B-1----:R-:W-:Y:S01]  /*3190*/  FSEL R165, R165, -INF , !P4 ;  /* 0xff800000a5a57808 */ /* 0x002fe20006000000 */
[----:B------:R-:W1:Y:S01]  /*31a0*/  MUFU.TANH R26, R26 ;  /* 0x0000001a001a7308 */ /* 0x000e620000002400 */
[----:B------:R-:W-:Y:S02]  /*31b0*/  PLOP3.LUT P4, PT, PT, PT, UP1, 0x40, 0x0 ;  /* 0x000000000000781c */ /* 0x000fe40003f8e818 */
[C---:B------:R-:W-:Y:S02]  /*31c0*/  ISETP.LT.OR P6, PT, R19.reuse, 0x2a, P6 ;  /* 0x0000002a1300780c */ /* 0x040fe400037c1670 */
[----:B------:R-:W-:-:S02]  /*31d0*/  ISETP.LT.OR P5, PT, R19, 0x31, P5 ;  /* 0x000000311300780c */ /* 0x000fc40002fa1670 */
[----:B------:R-:W-:Y:S01]  /*31e0*/  FSEL R157, R157, -INF , !P6 ;  /* 0xff8000009d9d7808 */ /* 0x000fe20007000000 */
[----:B------:R-:W1:Y:S01]  /*31f0*/  MUFU.TANH R27, R27 ;  /* 0x0000001b001b7308 */ /* 0x000e620000002400 */
[----:B------:R-:W-:Y:S02]  /*3200*/  FSEL R167, R167, -INF , !P5 ;  /* 0xff800000a7a77808 */ /* 0x000fe40006800000 */
[C---:B------:R-:W-:Y:S02]  /*3210*/  ISETP.GT.AND P6, PT, R18.reuse, 0x38, P0 ;  /* 0x000000381200780c */ /* 0x040fe400007c4270 */
[----:B------:R-:W-:Y:S02]  /*3220*/  ISETP.GT.AND P5, PT, R18, 0x39, P0 ;  /* 0x000000391200780c */ /* 0x000fe400007a4270 */
[C---:B------:R-:W-:Y:S01]  /*3230*/  ISETP.LT.OR P6, PT, R19.reuse, 0x39, P6 ;  /* 0x000000391300780c */ /* 0x040fe200037c1670 */
[----:B------:R3:W1:Y:S01]  /*3240*/  MUFU.TANH R166, R70 ;  /* 0x0000004600a67308 */ /* 0x0006620000002400 */
[----:B------:R-:W-:Y:S01]  /*3250*/  ISETP.LT.OR P5, PT, R19, 0x3a, P5 ;  /* 0x0000003a1300780c */ /* 0x000fe20002fa1670 */
[----:B------:R-:W-:Y:S01]  /*3260*/  IMAD.IADD R19, R16, 0x1, R28 ;  /* 0x0000000110137824 */ /* 0x000fe200078e021c */
[----:B------:R-:W-:-:S02]  /*3270*/  IMNMX R17, R17, R10, PT ;  /* 0x0000000a11117217 */ /* 0x000fc40003800200 */
[----:B------:R-:W-:Y:S02]  /*3280*/  FSEL R143, R143, -INF , !P6 ;  /* 0xff8000008f8f7808 */ /* 0x000fe40007000000 */
[----:B------:R-:W-:Y:S01]  /*3290*/  FSEL R141, R141, -INF , !P5 ;  /* 0xff8000008d8d7808 */ /* 0x000fe20006800000 */
[----:B------:R3:W1:Y:S08]  /*32a0*/  MUFU.TANH R142, R71 ;  /* 0x00000047008e7308 */ /* 0x0006700000002400 */
[----:B------:R3:W1:Y:S08]  /*32b0*/  MUFU.TANH R0, R30 ;  /* 0x0000001e00007308 */ /* 0x0006700000002400 */
[----:B------:R3:W1:Y:S08]  /*32c0*/  MUFU.TANH R8, R31 ;  /* 0x0000001f00087308 */ /* 0x0006700000002400 */
[----:B------:R3:W1:Y:S08]  /*32d0*/  MUFU.TANH R140, R66 ;  /* 0x00000042008c7308 */ /* 0x0006700000002400 */
[----:B------:R3:W1:Y:S08]  /*32e0*/  MUFU.TANH R160, R67 ;  /* 0x0000004300a07308 */ /* 0x0006700000002400 */
[----:B------:R-:W1:Y:S01]  /*32f0*/  MUFU.TANH R22, R22 ;  /* 0x0000001600167308 */ /* 0x000e620000002400 */
[----:B------:R-:W-:Y:S05]  /*3300*/  @P4 BRA `(.L_x_159) ;  /* 0x0000018000004947 */ /* 0x000fea0003800000 */
[----:B--2-4-:R-:W-:Y:S01]  /*3310*/  IADD3 R25, R28, c[0x0][0x1d0], RZ ;  /* 0x000074001c197a10 */ /* 0x014fe20007ffe0ff */
        /* <DEDUP_REMOVED lines=12> */
.L_x_161:
[----:B------:R-:W-:Y:S02]  /*33e0*/  ULDC UR4, c[0x0][0x32c] ;  /* 0x0000cb0000047ab9 */ /* 0x000fe40000000800 */
[----:B------:R-:W-:-:S06]  /*33f0*/  UISETP.NE.AND UP0, UPT, UR6, UR4, UPT ;  /* 0x000000040600728c */ /* 0x000fcc000bf05270 */
[----:B------:R-:W-:-:S13]  /*3400*/  PLOP3.LUT P4, PT, PT, PT, UP0, 0x80, 0x0 ;  /* 0x000000000000781c */ /* 0x000fda0003f8f008 */
[----:B------:R-:W-:-:S05]  /*3410*/  @P4 IMAD.HI.U32 R10, R25, c[0x0][0x330], RZ ;  /* 0x0000cc00190a4a27 */ /* 0x000fca00078e00ff */
[----:B------:R-:W-:Y:S02]  /*3420*/  @P4 SHF.R.U32.HI R25, RZ, c[0x0][0x334], R10 ;  /* 0x0000cd00ff194a19 */ /* 0x000fe4000001160a */
.L_x_162:
[----:B------:R-:W-:Y:S05]  /*3430*/  BSYNC B0 ;  /* 0x0000000000007941 */ /* 0x000fea0003800000 */
.L_x_160:
[----:B------:R-:W-:-:S04]  /*3440*/  IMAD R10, R25, c[0x0][0x32c], -R6 ;  /* 0x0000cb00190a7a24 */ /* 0x000fc800078e0a06 */
[----:B------:R-:W-:-:S05]  /*3450*/  IMAD.IADD R10, R10, 0x1, -R213 ;  /* 0x000000010a0a7824 */ /* 0x000fca00078e0ad5 */
[----:B------:R-:W-:Y:S02]  /*3460*/  IADD3 R6, R10, c[0x0][0x32c], RZ ;  /* 0x0000cb000a067a10 */ /* 0x000fe40007ffe0ff */
[----:B------:R-:W-:Y:S02]  /*3470*/  IMNMX R19, R19, R10, !PT ;  /* 0x0000000a13137217 */ /* 0x000fe40007800200 */
[----:B------:R-:W-:Y:S02]  /*3480*/  IMNMX R17, R17, R6, PT ;  /* 0x0000000611117217 */ /* 0x000fe40003800200 */
.L_x_159:
[C---:B--2-4-:R-:W-:Y:S01]  /*3490*/  ISETP.GT.AND P5, PT, R19.reuse, 0x9, P0 ;  /* 0x000000091300780c */ /* 0x054fe200007a4270 */
[----:B------:R-:W-:Y:S01]  /*34a0*/  IMAD.SHL.U32 R203, R4, 0x2, RZ ;  /* 0x0000000204cb7824 */ /* 0x000fe200078e00ff */
[----:B------:R-:W-:Y:S01]  /*34b0*/  ISETP.GT.AND P6, PT, R19, 0x1, P0 ;  /* 0x000000011300780c */ /* 0x000fe200007c4270 */
[----:B------:R-:W-:Y:S01]  /*34c0*/  ULDC.64 UR4, c[0x0][0x2c8] ;  /* 0x0000b20000047ab9 */ /* 0x000fe20000000a00 */
[----:B------:R-:W-:Y:S01]  /*34d0*/  ISETP.LT.OR P5, PT, R17, 0xa, P5 ;  /* 0x0000000a1100780c */ /* 0x000fe20002fa1670 */
[--C-:B------:R-:W-:Y:S01]  /*34e0*/  IMAD R197, R3, 0x2, R203.reuse ;  /* 0x0000000203c57824 */ /* 0x100fe200078e02cb */
[----:B------:R-:W-:Y:S01]  /*34f0*/  FMNMX.FTZ R10, R15, R21, !PT ;  /* 0x000000150f0a7209 */ /* 0x000fe20007810000 */
[----:B------:R-:W-:Y:S01]  /*3500*/  LDSM.16.MT88.4 R40, [R203+0x2100] ;  /* 0x00210000cb28783b */ /* 0x000fe20000004200 */
[----:B-1----:R-:W-:Y:S01]  /*3510*/  FSEL R6, R26, -INF , !P5 ;  /* 0xff8000001a067808 */ /* 0x002fe20006800000 */
[----:B------:R-:W-:Y:S01]  /*3520*/  IMAD R198, R2, 0x2, R203 ;  /* 0x0000000202c67824 */ /* 0x000fe200078e02cb */
[C---:B------:R-:W-:Y:S01]  /*3530*/  ISETP.GT.AND P5, PT, R19.reuse, RZ, P0 ;  /* 0x000000ff1300720c */ /* 0x040fe200007a4270 */
[----:B---3--:R-:W-:Y:S01]  /*3540*/  LDSM.16.MT88.4 R56, [R197+0x2100] ;  /* 0x00210000c538783b */ /* 0x008fe20000004200 */
[----:B------:R-:W-:Y:S01]  /*3550*/  ISETP.GT.AND P4, PT, R19, 0x8, P0 ;  /* 0x000000081300780c */ /* 0x000fe20000784270 */
[----:B------:R-:W-:Y:S01]  /*3560*/  IMAD R196, R3, 0x2, R198 ;  /* 0x0000000203c47824 */ /* 0x000fe200078e02c6 */
[C---:B------:R-:W-:Y:S01]  /*3570*/  ISETP.LT.OR P6, PT, R17.reuse, 0x2, P6 ;  /* 0x000000021100780c */ /* 0x040fe200037c1670 */
[----:B------:R-:W-:Y:S01]  /*3580*/  LDSM.16.MT88.4 R124, [R203+0x100] ;  /* 0x00010000cb7c783b */ /* 0x000fe20000004200 */
[----:B------:R-:W-:Y:S01]  /*3590*/  ISETP.LT.OR P5, PT, R17, 0x1, P5 ;  /* 0x000000011100780c */ /* 0x000fe20002fa1670 */
[----:B------:R-:W-:Y:S01]  /*35a0*/  UIMAD.WIDE.U32 UR18, UR15, UR4, URZ ;  /* 0x000000040f1272a5 */ /* 0x000fe2000f8e003f */
[----:B------:R-:W-:Y:S01]  /*35b0*/  FMNMX.FTZ R10, R13, R10, !PT ;  /* 0x0000000a0d0a7209 */ /* 0x000fe20007810000 */
[----:B------:R-:W-:Y:S01]  /*35c0*/  LDSM.16.MT88.4 R116, [R198+0x100] ;  /* 0x00010000c674783b */ /* 0x000fe20000004200 */
[----:B------:R-:W-:Y:S01]  /*35d0*/  ISETP.LT.OR P4, PT, R17, 0x9, P4 ;  /* 0x000000091100780c */ /* 0x000fe20002781670 */
[----:B------:R-:W-:Y:S01]  /*35e0*/  @UP2 USHF.R.U32.HI UR15, URZ, UR5, UR19 ;  /* 0x000000053f0f2299 */ /* 0x000fe20008011613 */
[----:B------:R-:W-:Y:S01]  /*35f0*/  FSEL R18, R27, -INF , !P6 ;  /* 0xff8000001b127808 */ /* 0x000fe20007000000 */
[----:B------:R-:W-:Y:S01]  /*3600*/  LDSM.16.MT88.4 R108, [R197+0x100] ;  /* 0x00010000c56c783b */ /* 0x000fe20000004200 */
[----:B------:R-:W-:Y:S01]  /*3610*/  FSEL R20, R20, -INF , !P5 ;  /* 0xff80000014147808 */ /* 0x000fe20006800000 */
[----:B------:R-:W-:Y:S01]  /*3620*/  UIADD3 UR4, UR7, UR15, URZ ;  /* 0x0000000f07047290 */ /* 0x000fe2000fffe03f */
[----:B------:R-:W-:Y:S01]  /*3630*/  ISETP.GT.AND P6, PT, R19, 0x10, P0 ;  /* 0x000000101300780c */ /* 0x000fe200007c4270 */
[----:B------:R-:W-:Y:S01]  /*3640*/  LDSM.16.MT88.4 R100, [R196+0x100] ;  /* 0x00010000c464783b */ /* 0x000fe20000004200 */
[----:B------:R-:W-:Y:S01]  /*3650*/  FMNMX.FTZ R10, R23, R10, !PT ;  /* 0x0000000a170a7209 */ /* 0x000fe20007810000 */
[----:B------:R-:W-:Y:S01]  /*3660*/  ULDC UR7, c[0x0][0x328] ;  /* 0x0000ca0000077ab9 */ /* 0x000fe20000000800 */
[----:B------:R-:W-:Y:S01]  /*3670*/  FSEL R16, R22, -INF , !P4 ;  /* 0xff80000016107808 */ /* 0x000fe20006000000 */
[----:B------:R-:W-:Y:S01]  /*3680*/  LDSM.16.MT88.4 R48, [R198+0x2100] ;  /* 0x00210000c630783b */ /* 0x000fe20000004200 */
[----:B------:R-:W-:Y:S01]  /*3690*/  FMNMX.FTZ R25, R20, R18, !PT ;  /* 0x0000001214197209 */ /* 0x000fe20007810000 */
[----:B------:R-:W-:Y:S01]  /*36a0*/  UIADD3 UR13, UR13, -0x2, URZ ;  /* 0xfffffffe0d0d7890 */ /* 0x000fe2000fffe03f */
[----:B------:R-:W-:Y:S01]  /*36b0*/  FMNMX.FTZ R10, R11, R10, !PT ;  /* 0x0000000a0b0a7209 */ /* 0x000fe20007810000 */
[----:B------:R-:W-:Y:S01]  /*36c0*/  LDSM.16.MT88.4 R64, [R196+0x2100] ;  /* 0x00210000c440783b */ /* 0x000fe20000004200 */
[----:B------:R-:W-:Y:S01]  /*36d0*/  ISETP.LT.OR P6, PT, R17, 0x11, P6 ;  /* 0x000000111100780c */ /* 0x000fe200037c1670 */
[----:B------:R-:W-:Y:S01]  /*36e0*/  UIADD3 UR7, UR4, UR7, URZ ;  /* 0x0000000704077290 */ /* 0x000fe2000fffe03f */
[----:B------:R-:W-:Y:S01]  /*36f0*/  ISETP.GT.AND P4, PT, R19, 0x11, P0 ;  /* 0x000000111300780c */ /* 0x000fe20000784270 */
[----:B------:R-:W-:Y:S01]  /*3700*/  LDSM.16.MT88.4 R72, [R203+0x4100] ;  /* 0x00410000cb48783b */ /* 0x000fe20000004200 */
[----:B------:R-:W-:-:S02]  /*3710*/  FMNMX.FTZ R25, R16, R25, !PT ;  /* 0x0000001910197209 */ /* 0x000fc40007810000 */
[----:B------:R-:W-:Y:S01]  /*3720*/  FMNMX.FTZ R10, R9, R10, !PT ;  /* 0x0000000a090a7209 */ /* 0x000fe20007810000 */
[----:B------:R-:W-:Y:S01]  /*3730*/  LDSM.16.MT88.4 R80, [R198+0x4100] ;  /* 0x00410000c650783b */ /* 0x000fe20000004200 */
[----:B------:R-:W-:Y:S02]  /*3740*/  FSEL R14, R14, -INF , !P6 ;  /* 0xff8000000e0e7808 */ /* 0x000fe40007000000 */
[----:B------:R-:W-:Y:S01]  /*3750*/  ISETP.LT.OR P4, PT, R17, 0x12, P4 ;  /* 0x000000121100780c */ /* 0x000fe20002781670 */
[----:B------:R-:W-:Y:S01]  /*3760*/  LDSM.16.MT88.4 R88, [R197+0x4100] ;  /* 0x00410000c558783b */ /* 0x000fe20000004200 */
[----:B------:R-:W-:Y:S02]  /*3770*/  ISETP.GT.AND P6, PT, R19, 0x18, P0 ;  /* 0x000000181300780c */ /* 0x000fe400007c4270 */
[----:B------:R-:W-:Y:S01]  /*3780*/  FMNMX.FTZ R25, R6, R25, !PT ;  /* 0x0000001906197209 */ /* 0x000fe20007810000 */
[----:B------:R-:W-:Y:S01]  /*3790*/  LDSM.16.MT88.4 R136, [R198+0x900] ;  /* 0x00090000c688783b */ /* 0x000fe20000004200 */
[----:B------:R-:W-:-:S02]  /*37a0*/  FMNMX.FTZ R10, R7, R10, !PT ;  /* 0x0000000a070a7209 */ /* 0x000fc40007810000 */
[----:B------:R-:W-:Y:S01]  /*37b0*/  FSEL R12, R12, -INF , !P4 ;  /* 0xff8000000c0c7808 */ /* 0x000fe20006000000 */
[----:B------:R-:W-:Y:S01]  /*37c0*/  LDSM.16.MT88.4 R32, [R197+0x900] ;  /* 0x00090000c520783b */ /* 0x000fe20000004200 */
[----:B------:R-:W-:Y:S02]  /*37d0*/  ISETP.GT.AND P5, PT, R19, 0x19, P0 ;  /* 0x000000191300780c */ /* 0x000fe400007a4270 */
[----:B------:R-:W-:Y:S01]  /*37e0*/  ISETP.LT.OR P6, PT, R17, 0x19, P6 ;  /* 0x000000191100780c */ /* 0x000fe200037c1670 */
[----:B------:R-:W-:Y:S01]  /*37f0*/  LDSM.16.MT88.4 R28, [R196+0x900] ;  /* 0x00090000c41c783b */ /* 0x000fe20000004200 */
[----:B------:R-:W-:Y:S02]  /*3800*/  FMNMX.FTZ R25, R14, R25, !PT ;  /* 0x000000190e197209 */ /* 0x000fe40007810000 */
[----:B------:R-:W-:Y:S02]  /*3810*/  FMNMX.FTZ R22, R5, R10, !PT ;  /* 0x0000000a05167209 */ /* 0x000fe40007810000 */
[----:B------:R-:W-:-:S02]  /*3820*/  ISETP.GT.AND P4, PT, R19, 0x20, P0 ;  /* 0x000000201300780c */ /* 0x000fc40000784270 */
[----:B------:R-:W-:Y:S02]  /*3830*/  ISETP.LT.OR P5, PT, R17, 0x1a, P5 ;  /* 0x0000001a1100780c */ /* 0x000fe40002fa1670 */
[----:B------:R-:W-:Y:S02]  /*3840*/  FSEL R10, R0, -INF , !P6 ;  /* 0xff800000000a7808 */ /* 0x000fe40007000000 */
[----:B------:R-:W-:Y:S02]  /*3850*/  FMNMX.FTZ R25, R12, R25, !PT ;  /* 0x000000190c197209 */ /* 0x000fe40007810000 */
[----:B------:R-:W-:Y:S02]  /*3860*/  ISETP.GT.AND P6, PT, R19, 0x21, P0 ;  /* 0x000000211300780c */ /* 0x000fe400007c4270 */
[----:B------:R-:W-:Y:S02]  /*3870*/  FSEL R8, R8, -INF , !P5 ;  /* 0xff80000008087808 */ /* 0x000fe40006800000 */
[----:B------:R-:W-:-:S02]  /*3880*/  ISETP.LT.OR P4, PT, R17, 0x21, P4 ;  /* 0x000000211100780c */ /* 0x000fc40002781670 */
[----:B------:R-:W-:Y:S02]  /*3890*/  FMNMX.FTZ R25, R10, R25, !PT ;  /* 0x000000190a197209 */ /* 0x000fe40007810000 */
[----:B------:R-:W-:Y:S02]  /*38a0*/  FMNMX.FTZ R22, R155, R22, !PT ;  /* 0x000000169b167209 */ /* 0x000fe40007810000 */
[----:B------:R-:W-:Y:S02]  /*38b0*/  ISETP.GT.AND P5, PT, R19, 0x28, P0 ;  /* 0x000000281300780c */ /* 0x000fe400007a4270 */
[----:B------:R-:W-:Y:S02]  /*38c0*/  ISETP.LT.OR P6, PT, R17, 0x22, P6 ;  /* 0x000000221100780c */ /* 0x000fe400037c1670 */
[----:B------:R-:W-:Y:S02]  /*38d0*/  FSEL R172, R172, -INF , !P4 ;  /* 0xff800000acac7808 */ /* 0x000fe40006000000 */
[----:B------:R-:W-:-:S02]  /*38e0*/  FMNMX.FTZ R25, R8, R25, !PT ;  /* 0x0000001908197209 */ /* 0x000fc40007810000 */
[----:B------:R-:W-:Y:S02]  /*38f0*/  FMNMX.FTZ R0, R163, R22, !PT ;  /* 0x00000016a3007209 */ /* 0x000fe40007810000 */
[----:B------:R-:W-:Y:S02]  /*3900*/  ISETP.GT.AND P4, PT, R19, 0x29, P0 ;  /* 0x000000291300780c */ /* 0x000fe40000784270 */
[----:B------:R-:W-:Y:S02]  /*3910*/  FSEL R162, R162, -INF , !P6 ;  /* 0xff800000a2a27808 */ /* 0x000fe40007000000 */
[----:B------:R-:W-:Y:S02]  /*3920*/  ISETP.LT.OR P5, PT, R17, 0x29, P5 ;  /* 0x000000291100780c */ /* 0x000fe40002fa1670 */
[----:B------:R-:W-:Y:S02]  /*3930*/  FMNMX.FTZ R27, R172, R25, !PT ;  /* 0x00000019ac1b7209 */ /* 0x000fe40007810000 */
[----:B------:R-:W-:-:S02]  /*3940*/  FMNMX.FTZ R0, R161, R0, !PT ;  /* 0x00000000a1007209 */ /* 0x000fc40007810000 */
[----:B------:R-:W-:Y:S02]  /*3950*/  ISETP.GT.AND P6, PT, R19, 0x30, P0 ;  /* 0x000000301300780c */ /* 0x000fe400007c4270 */
[----:B------:R-:W-:Y:S02]  /*3960*/  ISETP.LT.OR P4, PT, R17, 0x2a, P4 ;  /* 0x0000002a1100780c */ /* 0x000fe40002781670 */
[----:B------:R-:W-:Y:S02]  /*3970*/  FSEL R170, R170, -INF , !P5 ;  /* 0xff800000aaaa7808 */ /* 0x000fe40006800000 */
[----:B------:R-:W-:Y:S02]  /*3980*/  FMNMX.FTZ R27, R162, R27, !PT ;  /* 0x0000001ba21b7209 */ /* 0x000fe40007810000 */
[----:B------:R-:W-:Y:S02]  /*3990*/  FMNMX.FTZ R0, R157, R0, !PT ;  /* 0x000000009d007209 */ /* 0x000fe40007810000 */
[----:B------:R-:W-:-:S02]  /*39a0*/  ISETP.GT.AND P5, PT, R19, 0x31, P0 ;  /* 0x000000311300780c */ /* 0x000fc400007a4270 */
[----:B------:R-:W-:Y:S02]  /*39b0*/  ISETP.LT.OR P6, PT, R17, 0x31, P6 ;  /* 0x000000311100780c */ /* 0x000fe400037c1670 */
[----:B------:R-:W-:Y:S02]  /*39c0*/  FSEL R164, R164, -INF , !P4 ;  /* 0xff800000a4a47808 */ /* 0x000fe40006000000 */
[----:B------:R-:W-:Y:S02]  /*39d0*/  FMNMX.FTZ R27, R170, R27, !PT ;  /* 0x0000001baa1b7209 */ /* 0x000fe40007810000 */
[----:B------:R-:W-:Y:S02]  /*39e0*/  FMNMX.FTZ R0, R167, R0, !PT ;  /* 0x00000000a7007209 */ /* 0x000fe40007810000 */
[----:B------:R-:W-:Y:S02]  /*39f0*/  ISETP.GT.AND P4, PT, R19, 0x38, P0 ;  /* 0x000000381300780c */ /* 0x000fe40000784270 */
[----:B------:R-:W-:-:S02]  /*3a00*/  ISETP.LT.OR P5, PT, R17, 0x32, P5 ;  /* 0x000000321100780c */ /* 0x000fc40002fa1670 */
[----:B------:R-:W-:Y:S02]  /*3a10*/  FSEL R166, R166, -INF , !P6 ;  /* 0xff800000a6a67808 */ /* 0x000fe40007000000 */
[----:B------:R-:W-:Y:S02]  /*3a20*/  FMNMX.FTZ R27, R164, R27, !PT ;  /* 0x0000001ba41b7209 */ /* 0x000fe40007810000 */
[----:B------:R-:W-:Y:S02]  /*3a30*/  FMNMX.FTZ R0, R165, R0, !PT ;  /* 0x00000000a5007209 */ /* 0x000fe40007810000 */
[----:B------:R-:W-:Y:S02]  /*3a40*/  ISETP.GT.AND P0, PT, R19, 0x39, P0 ;  /* 0x000000391300780c */ /* 0x000fe40000704270 */
[----:B------:R-:W-:Y:S02]  /*3a50*/  ISETP.LT.OR P4, PT, R17, 0x39, P4 ;  /* 0x000000391100780c */ /* 0x000fe40002781670 */
[----:B------:R-:W-:-:S02]  /*3a60*/  FSEL R142, R142, -INF , !P5 ;  /* 0xff8000008e8e7808 */ /* 0x000fc40006800000 */
[----:B------:R-:W-:Y:S02]  /*3a70*/  FMNMX.FTZ R27, R166, R27, !PT ;  /* 0x0000001ba61b7209 */ /* 0x000fe40007810000 */
[----:B------:R-:W-:Y:S02]  /*3a80*/  FMNMX.FTZ R0, R143, R0, !PT ;  /* 0x000000008f007209 */ /* 0x000fe40007810000 */
[----:B------:R-:W-:Y:S02]  /*3a90*/  ISETP.LT.OR P0, PT, R17, 0x3a, P0 ;  /* 0x0000003a1100780c */ /* 0x000fe40000701670 */
[----:B------:R-:W-:Y:S02]  /*3aa0*/  FSEL R140, R140, -INF , !P4 ;  /* 0xff8000008c8c7808 */ /* 0x000fe40006000000 */
[----:B------:R-:W-:Y:S02]  /*3ab0*/  FMNMX.FTZ R27, R142, R27, !PT ;  /* 0x0000001b8e1b7209 */ /* 0x000fe40007810000 */
[----:B------:R-:W-:-:S02]  /*3ac0*/  FMNMX.FTZ R0, R141, R0, !PT ;  /* 0x000000008d007209 */ /* 0x000fc40007810000 */
[----:B------:R-:W-:Y:S02]  /*3ad0*/  FSEL R160, R160, -INF , !P0 ;  /* 0xff800000a0a07808 */ /* 0x000fe40004000000 */
[----:B------:R-:W-:Y:S01]  /*3ae0*/  FMNMX.FTZ R19, R140, R27, !PT ;  /* 0x0000001b8c137209 */ /* 0x000fe20007810000 */
[----:B------:R-:W1:Y:S03]  /*3af0*/  SHFL.BFLY PT, R25, R0, 0x2, 0x1f ;  /* 0x0c401f0000197f89 */ /* 0x000e6600000e0000 */
[----:B------:R-:W-:-:S05]  /*3b00*/  FMNMX.FTZ R19, R160, R19, !PT ;  /* 0x00000013a0137209 */ /* 0x000fca0007810000 */
[----:B------:R-:W2:Y:S01]  /*3b10*/  SHFL.BFLY PT, R22, R19, 0x2, 0x1f ;  /* 0x0c401f0013167f89 */ /* 0x000ea200000e0000 */
[----:B-1----:R-:W-:-:S05]  /*3b20*/  FMNMX.FTZ R25, R0, R25, !PT ;  /* 0x0000001900197209 */ /* 0x002fca0007810000 */
[----:B------:R-:W1:Y:S01]  /*3b30*/  SHFL.BFLY PT, R0, R25, 0x1, 0x1f ;  /* 0x0c201f0019007f89 */ /* 0x000e6200000e0000 */
[----:B--2---:R-:W-:-:S05]  /*3b40*/  FMNMX.FTZ R17, R19, R22, !PT ;  /* 0x0000001613117209 */ /* 0x004fca0007810000 */
[----:B------:R-:W2:Y:S01]  /*3b50*/  SHFL.BFLY PT, R132, R17, 0x1, 0x1f ;  /* 0x0c201f0011847f89 */ /* 0x000ea200000e0000 */
[----:B-1----:R-:W-:-:S03]  /*3b60*/  FMNMX.FTZ R0, R25, R0, !PT ;  /* 0x0000000019007209 */ /* 0x002fc60007810000 */
[----:B------:R-:W-:Y:S01]  /*3b70*/  LDSM.16.MT88.4 R24, [R198+0x2900] ;  /* 0x00290000c618783b */ /* 0x000fe20000004200 */
[C---:B------:R-:W-:Y:S01]  /*3b80*/  FSETP.NEU.FTZ.AND P0, PT, R0.reuse, -INF , PT ;  /* 0xff8000000000780b */ /* 0x040fe20003f1d000 */
[----:B------:R-:W-:Y:S01]  /*3b90*/  FMUL.FTZ R168, R0, c[0x0][0x2d0] ;  /* 0x0000b40000a87a20 */ /* 0x000fe20000410000 */
[----:B--2---:R-:W-:-:S04]  /*3ba0*/  FMNMX.FTZ R132, R17, R132, !PT ;  /* 0x0000008411847209 */ /* 0x004fc80007810000 */
[----:B------:R-:W-:Y:S02]  /*3bb0*/  FSEL R168, R168, RZ, P0 ;  /* 0x000000ffa8a87208 */ /* 0x000fe40000000000 */
[C---:B------:R-:W-:Y:S01]  /*3bc0*/  FSETP.NEU.FTZ.AND P0, PT, R132.reuse, -INF , PT ;  /* 0xff8000008400780b */ /* 0x040fe20003f1d000 */
[----:B------:R-:W-:Y:S02]  /*3bd0*/  FMUL.FTZ R159, R132, c[0x0][0x2d0] ;  /* 0x0000b400849f7a20 */ /* 0x000fe40000410000 */
[--C-:B------:R-:W-:Y:S02]  /*3be0*/  FFMA.FTZ R154, R15, c[0x0][0x2d0], -R168.reuse ;  /* 0x0000b4000f9a7a23 */ /* 0x100fe400000108a8 */
[--C-:B------:R-:W-:Y:S01]  /*3bf0*/  FFMA.FTZ R153, R21, c[0x0][0x2d0], -R168.reuse ;  /* 0x0000b40015997a23 */ /* 0x100fe200000108a8 */
[----:B------:R-:W-:Y:S01]  /*3c00*/  FSEL R159, R159, RZ, P0 ;  /* 0x000000ff9f9f7208 */ /* 0x000fe20000000000 */
[--C-:B------:R-:W-:Y:S01]  /*3c10*/  FFMA.FTZ R152, R13, c[0x0][0x2d0], -R168.reuse ;  /* 0x0000b4000d987a23 */ /* 0x100fe200000108a8 */
[----:B------:R-:W-:Y:S01]  /*3c20*/  PLOP3.LUT P0, PT, PT, PT, UP1, 0x40, 0x0 ;  /* 0x000000000000781c */ /* 0x000fe20003f0e818 */
[----:B------:R-:W-:Y:S01]  /*3c30*/  FFMA.FTZ R147, R23, c[0x0][0x2d0], -R168 ;  /* 0x0000b40017937a23 */ /* 0x000fe200000108a8 */
[----:B------:R-:W-:Y:S01]  /*3c40*/  MUFU.EX2 R154, R154 ;  /* 0x0000009a009a7308 */ /* 0x000fe20000000800 */
[----:B------:R-:W-:-:S02]  /*3c50*/  FFMA.FTZ R148, R20, c[0x0][0x2d0], -R159 ;  /* 0x0000b40014947a23 */ /* 0x000fc4000001089f */
[--C-:B------:R-:W-:Y:S01]  /*3c60*/  FFMA.FTZ R149, R18, c[0x0][0x2d0], -R159.reuse ;  /* 0x0000b40012957a23 */ /* 0x100fe2000001089f */
[----:B------:R-:W-:Y:S01]  /*3c70*/  LDSM.16.MT88.4 R20, [R203+0x900] ;  /* 0x00090000cb14783b */ /* 0x000fe20000004200 */
[--C-:B------:R-:W-:Y:S02]  /*3c80*/  FFMA.FTZ R150, R16, c[0x0][0x2d0], -R159.reuse ;  /* 0x0000b40010967a23 */ /* 0x100fe4000001089f */
[--C-:B------:R-:W-:Y:S01]  /*3c90*/  FFMA.FTZ R135, R6, c[0x0][0x2d0], -R159.reuse ;  /* 0x0000b40006877a23 */ /* 0x100fe2000001089f */
[----:B------:R-:W1:Y:S01]  /*3ca0*/  MUFU.EX2 R153, R153 ;  /* 0x0000009900997308 */ /* 0x000e620000000800 */
[--C-:B------:R-:W-:Y:S01]  /*3cb0*/  FFMA.FTZ R145, R7, c[0x0][0x2d0], -R168.reuse ;  /* 0x0000b40007917a23 */ /* 0x100fe200000108a8 */
[----:B------:R-:W-:Y:S01]  /*3cc0*/  LDSM.16.MT88.4 R16, [R197+0x2900] ;  /* 0x00290000c510783b */ /* 0x000fe20000004200 */
[--C-:B------:R-:W-:Y:S02]  /*3cd0*/  FFMA.FTZ R134, R5, c[0x0][0x2d0], -R168.reuse ;  /* 0x0000b40005867a23 */ /* 0x100fe400000108a8 */
[--C-:B------:R-:W-:Y:S01]  /*3ce0*/  FFMA.FTZ R151, R11, c[0x0][0x2d0], -R168.reuse ;  /* 0x0000b4000b977a23 */ /* 0x100fe200000108a8 */
[----:B------:R-:W2:Y:S01]  /*3cf0*/  LDSM.16.MT88.4 R4, [R196+0x4100] ;  /* 0x00410000c404783b */ /* 0x000ea20000004200 */
[----:B------:R-:W-:Y:S01]  /*3d00*/  FFMA.FTZ R146, R9, c[0x0][0x2d0], -R168 ;  /* 0x0000b40009927a23 */ /* 0x000fe200000108a8 */
[----:B------:R-:W-:Y:S01]  /*3d10*/  MUFU.EX2 R152, R152 ;  /* 0x0000009800987308 */ /* 0x000fe20000000800 */
[----:B------:R-:W-:-:S02]  /*3d20*/  FFMA.FTZ R3, R10, c[0x0][0x2d0], -R159 ;  /* 0x0000b4000a037a23 */ /* 0x000fc4000001089f */
[--C-:B------:R-:W-:Y:S02]  /*3d30*/  FFMA.FTZ R2, R8, c[0x0][0x2d0], -R159.reuse ;  /* 0x0000b40008027a23 */ /* 0x100fe4000001089f */
[----:B------:R-:W3:Y:S01]  /*3d40*/  LDSM.16.MT88.4 R8, [R203+0x2900] ;  /* 0x00290000cb08783b */ /* 0x000ee20000004200 */
[--C-:B------:R-:W-:Y:S02]  /*3d50*/  FFMA.FTZ R144, R14, c[0x0][0x2d0], -R159.reuse ;  /* 0x0000b4000e907a23 */ /* 0x100fe4000001089f */
[----:B------:R-:W4:Y:S01]  /*3d60*/  MUFU.EX2 R147, R147 ;  /* 0x0000009300937308 */ /* 0x000f220000000800 */
[----:B-1----:R-:W-:Y:S01]  /*3d70*/  F2FP.BF16.PACK_AB R96, R153, R154 ;  /* 0x0000009a9960723e */ /* 0x002fe200000010ff */
[----:B------:R-:W-:Y:S02]  /*3d80*/  FFMA.FTZ R133, R12, c[0x0][0x2d0], -R159 ;  /* 0x0000b4000c857a23 */ /* 0x000fe4000001089f */
[----:B------:R-:W1:Y:S01]  /*3d90*/  LDSM.16.MT88.4 R12, [R196+0x2900] ;  /* 0x00290000c40c783b */ /* 0x000e620000004200 */
[----:B------:R-:W-:-:S02]  /*3da0*/  FFMA.FTZ R158, R163, c[0x0][0x2d0], -R168 ;  /* 0x0000b400a39e7a23 */ /* 0x000fc400000108a8 */
[--C-:B------:R-:W-:Y:S01]  /*3db0*/  FFMA.FTZ R156, R161, c[0x0][0x2d0], -R168.reuse ;  /* 0x0000b400a19c7a23 */ /* 0x100fe200000108a8 */
[----:B------:R-:W-:Y:S01]  /*3dc0*/  MUFU.EX2 R148, R148 ;  /* 0x0000009400947308 */ /* 0x000fe20000000800 */
[--C-:B------:R-:W-:Y:S02]  /*3dd0*/  FFMA.FTZ R155, R155, c[0x0][0x2d0], -R168.reuse ;  /* 0x0000b4009b9b7a23 */ /* 0x100fe400000108a8 */
[----:B------:R-:W-:Y:S02]  /*3de0*/  FFMA.FTZ R157, R157, c[0x0][0x2d0], -R168 ;  /* 0x0000b4009d9d7a23 */ /* 0x000fe400000108a8 */
[--C-:B------:R-:W-:Y:S02]  /*3df0*/  FFMA.FTZ R161, R172, c[0x0][0x2d0], -R159.reuse ;  /* 0x0000b400aca17a23 */ /* 0x100fe4000001089f */
[--C-:B------:R-:W-:Y:S01]  /*3e00*/  FFMA.FTZ R162, R162, c[0x0][0x2d0], -R159.reuse ;  /* 0x0000b400a2a27a23 */ /* 0x100fe2000001089f */
[----:B------:R-:W5:Y:S01]  /*3e10*/  MUFU.EX2 R149, R149 ;  /* 0x0000009500957308 */ /* 0x000f620000000800 */
[----:B----4-:R-:W-:Y:S01]  /*3e20*/  F2FP.BF16.PACK_AB R98, R147, R152 ;  /* 0x000000989362723e */ /* 0x010fe200000010ff */
[----:B------:R-:W-:-:S02]  /*3e30*/  FFMA.FTZ R163, R170, c[0x0][0x2d0], -R159 ;  /* 0x0000b400aaa37a23 */ /* 0x000fc4000001089f */
[--C-:B------:R-:W-:Y:S02]  /*3e40*/  FFMA.FTZ R164, R164, c[0x0][0x2d0], -R159.reuse ;  /* 0x0000b400a4a47a23 */ /* 0x100fe4000001089f */
[--C-:B------:R-:W-:Y:S02]  /*3e50*/  FFMA.FTZ R170, R165, c[0x0][0x2d0], -R168.reuse ;  /* 0x0000b400a5aa7a23 */ /* 0x100fe400000108a8 */
[----:B------:R-:W-:Y:S01]  /*3e60*/  MUFU.EX2 R150, R150 ;  /* 0x0000009600967308 */ /* 0x000fe20000000800 */
[--C-:B------:R-:W-:Y:S02]  /*3e70*/  FFMA.FTZ R167, R167, c[0x0][0x2d0], -R168.reuse ;  /* 0x0000b400a7a77a23 */ /* 0x100fe400000108a8 */
[--C-:B------:R-:W-:Y:S02]  /*3e80*/  FFMA.FTZ R165, R143, c[0x0][0x2d0], -R168.reuse ;  /* 0x0000b4008fa57a23 */ /* 0x100fe400000108a8 */
[----:B------:R-:W-:Y:S02]  /*3e90*/  FFMA.FTZ R218, R141, c[0x0][0x2d0], -R168 ;  /* 0x0000b4008dda7a23 */ /* 0x000fe400000108a8 */
[--C-:B------:R-:W-:Y:S01]  /*3ea0*/  FFMA.FTZ R166, R166, c[0x0][0x2d0], -R159.reuse ;  /* 0x0000b400a6a67a23 */ /* 0x100fe2000001089f */
[----:B------:R-:W4:Y:S01]  /*3eb0*/  MUFU.EX2 R135, R135 ;  /* 0x0000008700877308 */ /* 0x000f220000000800 */
[----:B-----5:R-:W-:Y:S01]  /*3ec0*/  F2FP.BF16.PACK_AB R97, R149, R148 ;  /* 0x000000949561723e */ /* 0x020fe200000010ff */
[----:B------:R-:W-:-:S02]  /*3ed0*/  FFMA.FTZ R169, R142, c[0x0][0x2d0], -R159 ;  /* 0x0000b4008ea97a23 */ /* 0x000fc4000001089f */
[--C-:B------:R-:W-:Y:S02]  /*3ee0*/  FFMA.FTZ R168, R140, c[0x0][0x2d0], -R159.reuse ;  /* 0x0000b4008ca87a23 */ /* 0x100fe4000001089f */
[----:B------:R-:W-:Y:S01]  /*3ef0*/  FFMA.FTZ R219, R160, c[0x0][0x2d0], -R159 ;  /* 0x0000b400a0db7a23 */ /* 0x000fe2000001089f */
[----:B------:R-:W-:Y:S01]  /*3f00*/  LDSM.16.MT88.4 R140, [R198+0x1900] ;  /* 0x00190000c68c783b */ /* 0x000fe20000004200 */
[----:B------:R-:W-:Y:S01]  /*3f10*/  MUFU.EX2 R151, R151 ;  /* 0x0000009700977308 */ /* 0x000fe20000000800 */
[----:B------:R-:W-:Y:S02]  /*3f20*/  FADD.FTZ R153, R154, R153 ;  /* 0x000000999a997221 */ /* 0x000fe40000010000 */
[----:B------:R-:W-:Y:S02]  /*3f30*/  FADD.FTZ R149, R148, R149 ;  /* 0x0000009594957221 */ /* 0x000fe40000010000 */
[----:B------:R-:W-:Y:S01]  /*3f40*/  FADD.FTZ R152, R152, R153 ;  /* 0x0000009998987221 */ /* 0x000fe20000010000 */
[----:B----4-:R-:W-:-:S02]  /*3f50*/  F2FP.BF16.PACK_AB R99, R135, R150 ;  /* 0x000000968763723e */ /* 0x010fc400000010ff */
[----:B------:R-:W4:Y:S01]  /*3f60*/  MUFU.EX2 R146, R146 ;  /* 0x0000009200927308 */ /* 0x000f220000000800 */
[----:B------:R-:W-:Y:S02]  /*3f70*/  FADD.FTZ R150, R150, R149 ;  /* 0x0000009596967221 */ /* 0x000fe40000010000 */
[----:B------:R-:W-:Y:S02]  /*3f80*/  FADD.FTZ R152, R147, R152 ;  /* 0x0000009893987221 */ /* 0x000fe40000010000 */
[----:B------:R-:W-:Y:S01]  /*3f90*/  FADD.FTZ R135, R135, R150 ;  /* 0x0000009687877221 */ /* 0x000fe20000010000 */
[C---:B------:R-:W-:Y:S02]  /*3fa0*/  HMMA.16816.F32.BF16 R36, R96.reuse, R40, RZ ;  /* 0x000000286024723c */ /* 0x040fe400000418ff */
[----:B------:R-:W-:Y:S06]  /*3fb0*/  MUFU.EX2 R145, R145 ;  /* 0x0000009100917308 */ /* 0x000fec0000000800 */
[C---:B------:R-:W-:Y:S02]  /*3fc0*/  HMMA.16816.F32.BF16 R52, R96.reuse, R56, RZ ;  /* 0x000000386034723c */ /* 0x040fe400000418ff */
[----:B------:R-:W-:Y:S06]  /*3fd0*/  MUFU.EX2 R134, R134 ;  /* 0x0000008600867308 */ /* 0x000fec0000000800 */
[C---:B------:R-:W-:Y:S02]  /*3fe0*/  HMMA.16816.F32.BF16 R40, R96.reuse, R42, RZ ;  /* 0x0000002a6028723c */ /* 0x040fe400000418ff */
[----:B------:R-:W-:Y:S06]  /*3ff0*/  MUFU.EX2 R144, R144 ;  /* 0x0000009000907308 */ /* 0x000fec0000000800 */
[C---:B------:R-:W-:Y:S02]  /*4000*/  HMMA.16816.F32.BF16 R56, R96.reuse, R58, RZ ;  /* 0x0000003a6038723c */ /* 0x040fe400000418ff */
[----:B------:R-:W5:Y:S06]  /*4010*/  MUFU.EX2 R133, R133 ;  /* 0x0000008500857308 */ /* 0x000f6c0000000800 */
        /* <DEDUP_REMOVED lines=36> */
[C---:B--2---:R-:W-:Y:S07]  /*4260*/  HMMA.16816.F32.BF16 R92, R96.reuse, R4, RZ ;  /* 0x00000004605c723c */ /* 0x044fee00000418ff */
[----:B----4-:R-:W-:Y:S01]  /*4270*/  F2FP.BF16.PACK_AB R4, R146, R151 ;  /* 0x000000979204723e */ /* 0x010fe200000010ff */
[----:B------:R-:W-:Y:S01]  /*4280*/  HMMA.16816.F32.BF16 R96, R96, R6, RZ ;  /* 0x000000066060723c */ /* 0x000fe200000418ff */
[----:B-----5:R-:W-:Y:S01]  /*4290*/  F2FP.BF16.PACK_AB R5, R133, R144 ;  /* 0x000000908505723e */ /* 0x020fe200000010ff */
        /* <DEDUP_REMOVED lines=9> */
[----:B---3--:R-:W-:Y:S01]  /*4330*/  HMMA.16816.F32.BF16 R36, R4, R8, R36 ;  /* 0x000000080424723c */ /* 0x008fe20000041824 */
        /* <DEDUP_REMOVED lines=33> */
[C---:B----4-:R-:W-:Y:S08]  /*4550*/  HMMA.16816.F32.BF16 R92, R4.reuse, R12, R92 ;  /* 0x0000000c045c723c */ /* 0x050ff0000004185c */
[----:B------:R-:W-:Y:S01]  /*4560*/  HMMA.16816.F32.BF16 R96, R4, R14, R96 ;  /* 0x0000000e0460723c */ /* 0x000fe20000041860 */
[----:B------:R-:W3:Y:S06]  /*4570*/  LDSM.16.MT88.4 R12, [R203+0x3100] ;  /* 0x00310000cb0c783b */ /* 0x000eec0000004200 */
        /* <DEDUP_REMOVED lines=44> */
[----:B------:R-:W5:Y:S07]  /*4840*/  LDSM.16.MT88.4 R28, [R198+0x3900] ;  /* 0x00390000c61c783b */ /* 0x000f6e0000004200 */
        /* <DEDUP_REMOVED lines=30> */
[C---:B-----5:R-:W-:Y:S08]  /*4a30*/  HMMA.16816.F32.BF16 R44, R4.reuse, R28, R44 ;  /* 0x0000001c042c723c */ /* 0x060ff0000004182c */
        /* <DEDUP_REMOVED lines=11> */
[----:B------:R-:W-:Y:S07]  /*4af0*/  @P0 BRA `(.L_x_163) ;  /* 0x0000014000000947 */ /* 0x000fee0003800000 */
[----:B------:R-:W-:Y:S01]  /*4b00*/  ISETP.LT.AND P0, PT, RZ, UR4, PT ;  /* 0x00000004ff007c0c */ /* 0x000fe2000bf01270 */
        /* <DEDUP_REMOVED lines=10> */
.L_x_164:
[----:B------:R-:W-:Y:S02]  /*4bb0*/  ULDC UR4, c[0x0][0x32c] ;  /* 0x0000cb0000047ab9 */ /* 0x000fe40000000800 */
[----:B------:R-:W-:-:S03]  /*4bc0*/  UISETP.NE.AND UP0, UPT, UR6, UR4, UPT ;  /* 0x000000040600728c */ /* 0x000fc6000bf05270 */
[----:B------:R-:W-:Y:S02]  /*4bd0*/  ULDC.64 UR4, c[0x0][0x330] ;  /* 0x0000cc0000047ab9 */ /* 0x000fe40000000a00 */
[----:B------:R-:W-:-:S06]  /*4be0*/  UIMAD.WIDE.U32 UR18, UR15, UR4, URZ ;  /* 0x000000040f1272a5 */ /* 0x000fcc000f8e003f */
[----:B------:R-:W-:Y:S02]  /*4bf0*/  @UP0 USHF.R.U32.HI UR15, URZ, UR5, UR19 ;  /* 0x000000053f0f0299 */ /* 0x000fe40008011613 */
.L_x_165:
[----:B------:R-:W-:Y:S02]  /*4c00*/  ULDC UR4, c[0x0][0x32c] ;  /* 0x0000cb0000047ab9 */ /* 0x000fe40000000800 */
[----:B------:R-:W-:-:S04]  /*4c10*/  UIMAD UR4, UR15, UR4, UR4 ;  /* 0x000000040f0472a4 */ /* 0x000fc8000f8e0204 */
[----:B------:R-:W-:-:S04]  /*4c20*/  UISETP.LT.AND UP0, UPT, UR7, UR4, UPT ;  /* 0x000000040700728c */ /* 0x000fc8000bf01270 */
[----:B------:R-:W-:-:S04]  /*4c30*/  USEL UR7, UR7, UR4, UP0 ;  /* 0x0000000407077287 */ /* 0x000fc80008000000 */
.L_x_163:
[----:B------:R-:W-:-:S04]  /*4c40*/  USHF.R.S32.HI UR4, URZ, 0x1f, UR7 ;  /* 0x0000001f3f047899 */ /* 0x000fc80008011407 */
[----:B------:R-:W-:-:S04]  /*4c50*/  ULEA.HI UR4, UR4, UR7, URZ, 0x6 ;  /* 0x0000000704047291 */ /* 0x000fc8000f8f303f */
[----:B------:R-:W-:-:S04]  /*4c60*/  USHF.R.S32.HI UR15, URZ, 0x6, UR4 ;  /* 0x000000063f0f7899 */ /* 0x000fc80008011404 */
[----:B------:R-:W-:-:S04]  /*4c70*/  UISETP.LT.AND UP0, UPT, UR8, UR15, UPT ;  /* 0x0000000f0800728c */ /* 0x000fc8000bf01270 */
[----:B------:R-:W-:-:S04]  /*4c80*/  USEL UR15, UR8, UR15, !UP0 ;  /* 0x0000000f080f7287 */ /* 0x000fc8000c000000 */
[----:B------:R-:W-:-:S06]  /*4c90*/  UISETP.GE.AND UP0, UPT, UR13, UR15, UPT ;  /* 0x0000000f0d00728c */ /* 0x000fcc000bf06270 */
[----:B------:R-:W-:-:S13]  /*4ca0*/  PLOP3.LUT P0, PT, PT, PT, UP0, 0x80, 0x0 ;  /* 0x000000000000781c */ /* 0x000fda0003f0f008 */
[----:B------:R-:W-:Y:S05]  /*4cb0*/  @!P0 BRA `(.L_x_166) ;  /* 0x0000391000008947 */ /* 0x000fea0003800000 */
[----:B------:R-:W-:Y:S01]  /*4cc0*/  PLOP3.LUT P4, PT, PT, PT, UP2, 0x80, 0x0 ;  /* 0x000000000000781c */ /* 0x000fe20003f8f028 */
[----:B------:R-:W-:Y:S01]  /*4cd0*/  IMAD.MOV.U32 R2, RZ, RZ, R132 ;  /* 0x000000ffff027224 */ /* 0x000fe200078e0084 */
[----:B------:R-:W-:Y:S01]  /*4ce0*/  PLOP3.LUT P0, PT, PT, PT, UP2, 0x80, 0x0 ;  /* 0x000000000000781c */ /* 0x000fe20003f0f028 */
[----:B------:R-:W-:Y:S01]  /*4cf0*/  IMAD.MOV.U32 R3, RZ, RZ, R0 ;  /* 0x000000ffff037224 */ /* 0x000fe200078e0000 */
[C---:B------:R-:W-:Y:S01]  /*4d00*/  IADD3 R224, P6, R208.reuse, 0x40, RZ ;  /* 0x00000040d0e07810 */ /* 0x040fe20007fde0ff */
[----:B------:R-:W-:Y:S01]  /*4d10*/  ULDC.64 UR6, c[0x0][0x208] ;  /* 0x0000820000067ab9 */ /* 0x000fe20000000a00 */
[----:B------:R-:W-:Y:S01]  /*4d20*/  IADD3 R222, P5, R208, 0x80, RZ ;  /* 0x00000080d0de7810 */ /* 0x000fe20007fbe0ff */
[----:B------:R-:W-:Y:S02]  /*4d30*/  ULDC.64 UR4, c[0x0][0x1e0] ;  /* 0x0000780000047ab9 */ /* 0x000fe40000000a00 */
[--C-:B------:R-:W-:Y:S01]  /*4d40*/  IMAD.X R223, RZ, RZ, R215.reuse, P6 ;  /* 0x000000ffffdf7224 */ /* 0x100fe200030e06d7 */
[----:B------:R-:W-:Y:S01]  /*4d50*/  IADD3 R182, P6, R210, 0x80, RZ ;  /* 0x00000080d2b67810 */ /* 0x000fe20007fde0ff */
[----:B------:R-:W-:-:S02]  /*4d60*/  IMAD.X R221, RZ, RZ, R215, P5 ;  /* 0x000000ffffdd7224 */ /* 0x000fc400028e06d7 */
[----:B------:R-:W-:Y:S01]  /*4d70*/  @P4 IMAD.HI.U32 R180, R212, c[0x0][0x2c8], RZ ;  /* 0x0000b200d4b44a27 */ /* 0x000fe200078e00ff */
[----:B------:R-:W-:-:S03]  /*4d80*/  IADD3 R220, P4, R210, 0x40, RZ ;  /* 0x00000040d2dc7810 */ /* 0x000fc60007f9e0ff */
[--C-:B------:R-:W-:Y:S01]  /*4d90*/  IMAD.X R181, RZ, RZ, R217.reuse, P6 ;  /* 0x000000ffffb57224 */ /* 0x100fe200030e06d9 */
[----:B------:R-:W-:Y:S01]  /*4da0*/  @P0 SHF.R.U32.HI R180, RZ, c[0x0][0x2cc], R180 ;  /* 0x0000b300ffb40a19 */ /* 0x000fe200000116b4 */
[----:B------:R-:W-:Y:S02]  /*4db0*/  IMAD.X R183, RZ, RZ, R217, P4 ;  /* 0x000000ffffb77224 */ /* 0x000fe400020e06d9 */
.L_x_175:
[----:B------:R-:W-:Y:S04]  /*4dc0*/  DEPBAR.LE SB0, 0x0 ;  /* 0x000080000000791a */ /* 0x000fe80000000000 */
[----:B------:R-:W-:Y:S01]  /*4dd0*/  BAR.SYNC.DEFER_BLOCKING 0x0 ;  /* 0x0000000000007b1d */ /* 0x000fe20000010000 */
[----:B------:R-:W-:Y:S06]  /*4de0*/  UISETP.GT.AND UP3, UPT, UR8, UR13, UPT ;  /* 0x0000000d0800728c */ /* 0x000fec000bf64270 */
[----:B------:R-:W-:Y:S05]  /*4df0*/  PLOP3.LUT P0, PT, PT, PT, UP3, 0x80, 0x0 ;  /* 0x000000000000781c */ /* 0x000fea0003f0f038 */
[----:B------:R-:W-:Y:S02]  /*4e00*/  @!UP3 USHF.R.S32.HI UR18, URZ, 0x1f, UR13 ;  /* 0x0000001f3f12b899 */ /* 0x000fe4000801140d */
[----:B------:R-:W-:Y:S02]  /*4e10*/  @!UP3 UIMAD.WIDE.U32 UR20, UR13, UR6, URZ ;  /* 0x000000060d14b2a5 */ /* 0x000fe4000f8e003f */
[----:B------:R-:W-:Y:S02]  /*4e20*/  @!UP3 UIMAD UR18, UR18, UR6, URZ ;  /* 0x000000061212b2a4 */ /* 0x000fe4000f8e023f */
[----:B------:R-:W-:Y:S02]  /*4e30*/  @!UP3 USHF.L.U32 UR19, UR20, 0x6, URZ ;  /* 0x000000061413b899 */ /* 0x000fe4000800063f */
[----:B------:R-:W-:Y:S01]  /*4e40*/  @!UP3 UIMAD UR18, UR13, UR7, UR18 ;  /* 0x000000070d12b2a4 */ /* 0x000fe2000f8e0212 */
[----:B------:R-:W-:Y:S03]  /*4e50*/  LDSM.16.M88.4 R132, [R206+0xc100] ;  /* 0x00c10000ce84783b */ /* 0x000fe60000000200 */
[----:B------:R-:W-:Y:S01]  /*4e60*/  @!UP3 UIADD3 UR18, UR21, UR18, URZ ;  /* 0x000000121512b290 */ /* 0x000fe2000fffe03f */
[----:B------:R-:W-:Y:S02]  /*4e70*/  @!P0 IADD3 R225, P6, R208, UR19, RZ ;  /* 0x00000013d0e18c10 */ /* 0x000fe4000ffde0ff */
[----:B------:R-:W-:Y:S01]  /*4e80*/  @!P0 IADD3 R227, P5, R224, UR19, RZ ;  /* 0x00000013e0e38c10 */ /* 0x000fe2000ffbe0ff */
[----:B------:R-:W-:Y:S01]  /*4e90*/  @!UP3 USHF.L.U64.HI UR18, UR20, 0x6, UR18 ;  /* 0x000000061412b899 */ /* 0x000fe20008010212 */
[----:B------:R-:W-:Y:S01]  /*4ea0*/  @!P0 IADD3 R229, P4, R222, UR19, RZ ;  /* 0x00000013dee58c10 */ /* 0x000fe2000ff9e0ff */
[----:B------:R-:W1:Y:S01]  /*4eb0*/  LDSM.16.M88.4 R136, [R205+0x6100] ;  /* 0x00610000cd88783b */ /* 0x000e620000000200 */
[----:B------:R-:W-:Y:S03]  /*4ec0*/  @!UP3 ULEA UR19, UP0, UR6, UR19, 0x5 ;  /* 0x000000130613b291 */ /* 0x000fe6000f80283f */
[----:B------:R-:W-:Y:S02]  /*4ed0*/  @!P0 IADD3.X R0, R215, UR18, RZ, P6, !PT ;  /* 0x00000012d7008c10 */ /* 0x000fe4000b7fe4ff */
[----:B------:R-:W-:Y:S01]  /*4ee0*/  @!P0 LEA R236, P6, R225, c[0x0][0x1f8], 0x1 ;  /* 0x00007e00e1ec8a11 */ /* 0x000fe200078c08ff */
[----:B------:R-:W2:Y:S01]  /*4ef0*/  LDSM.16.M88.4 R140, [R205+0x6900] ;  /* 0x00690000cd8c783b */ /* 0x000ea20000000200 */
[----:B------:R-:W-:Y:S02]  /*4f00*/  @!P0 IADD3.X R226, R223, UR18, RZ, P5, !PT ;  /* 0x00000012dfe28c10 */ /* 0x000fe4000affe4ff */
[----:B------:R-:W-:Y:S02]  /*4f10*/  @!P0 LEA.HI.X R237, R225, c[0x0][0x1fc], R0, 0x1, P6 ;  /* 0x00007f00e1ed8a11 */ /* 0x000fe400030f0c00 */
[----:B------:R-:W-:Y:S02]  /*4f20*/  @!P0 LEA R234, P5, R227, c[0x0][0x1f8], 0x1 ;  /* 0x00007e00e3ea8a11 */ /* 0x000fe400078a08ff */
[----:B------:R-:W3:Y:S01]  /*4f30*/  LDSM.16.M88.4 R144, [R205+0x7100] ;  /* 0x00710000cd90783b */ /* 0x000ee20000000200 */
[----:B------:R-:W-:Y:S01]  /*4f40*/  @!P0 IADD3.X R228, R221, UR18, RZ, P4, !PT ;  /* 0x00000012dde48c10 */ /* 0x000fe2000a7fe4ff */
[----:B------:R-:W-:Y:S01]  /*4f50*/  @!UP3 ULEA.HI.X UR18, UR6, UR18, UR7, 0x5, UP0 ;  /* 0x000000120612b291 */ /* 0x000fe200080f2c07 */
[----:B------:R-:W-:Y:S01]  /*4f60*/  @!P0 LEA.HI.X R235, R227, c[0x0][0x1fc], R226, 0x1, P5 ;  /* 0x00007f00e3eb8a11 */ /* 0x000fe200028f0ce2 */
[----:B------:R-:W-:Y:S01]  /*4f70*/  UISETP.GT.AND UP3, UPT, UR13, UR8, UPT ;  /* 0x000000080d00728c */ /* 0x000fe2000bf64270 */
[C---:B------:R-:W-:Y:S02]  /*4f80*/  @!P0 LEA R232, P4, R229.reuse, c[0x0][0x1f8], 0x1 ;  /* 0x00007e00e5e88a11 */ /* 0x040fe400078808ff */
[----:B------:R-:W4:Y:S01]  /*4f90*/  LDSM.16.M88.4 R148, [R205+0x7900] ;  /* 0x00790000cd94783b */ /* 0x000f220000000200 */
[----:B------:R-:W-:Y:S02]  /*4fa0*/  @!P0 IADD3 R225, P6, R208, UR19, RZ ;  /* 0x00000013d0e18c10 */ /* 0x000fe4000ffde0ff */
[----:B------:R-:W-:Y:S02]  /*4fb0*/  @!P0 LEA.HI.X R233, R229, c[0x0][0x1fc], R228, 0x1, P4 ;  /* 0x00007f00e5e98a11 */ /* 0x000fe400020f0ce4 */
[----:B------:R-:W-:Y:S02]  /*4fc0*/  @!P0 IADD3.X R0, R215, UR18, RZ, P6, !PT ;  /* 0x00000012d7008c10 */ /* 0x000fe4000b7fe4ff */
[----:B------:R-:W-:Y:S01]  /*4fd0*/  LDSM.16.M88.4 R152, [R202+0xc100] ;  /* 0x00c10000ca98783b */ /* 0x000fe20000000200 */
[C---:B------:R-:W-:Y:S02]  /*4fe0*/  @!P0 LEA R230, P6, R225.reuse, c[0x0][0x1f8], 0x1 ;  /* 0x00007e00e1e68a11 */ /* 0x040fe400078c08ff */
[----:B------:R-:W-:Y:S02]  /*4ff0*/  @!P0 IADD3 R238, P5, R224, UR19, RZ ;  /* 0x00000013e0ee8c10 */ /* 0x000fe4000ffbe0ff */
[----:B------:R-:W-:Y:S02]  /*5000*/  @!P0 LEA.HI.X R231, R225, c[0x0][0x1fc], R0, 0x1, P6 ;  /* 0x00007f00e1e78a11 */ /* 0x000fe400030f0c00 */
[----:B------:R-:W5:Y:S01]  /*5010*/  LDSM.16.M88.4 R156, [R204] ;  /* 0x00000000cc9c783b */ /* 0x000f620000000200 */
[----:B------:R-:W-:Y:S02]  /*5020*/  @!P0 IADD3.X R227, R223, UR18, RZ, P5, !PT ;  /* 0x00000012dfe38c10 */ /* 0x000fe4000affe4ff */
[C---:B------:R-:W-:Y:S01]  /*5030*/  @!P0 LEA R228, P5, R238.reuse, c[0x0][0x1f8], 0x1 ;  /* 0x00007e00eee48a11 */ /* 0x040fe200078a08ff */
[C---:B-1----:R-:W-:Y:S03]  /*5040*/  HMMA.16816.F32.BF16 R4, R132.reuse, R136, RZ ;  /* 0x000000888404723c */ /* 0x042fe600000418ff */
[----:B------:R-:W1:Y:S01]  /*5050*/  LDSM.16.M88.4 R160, [R195] ;  /* 0x00000000c3a0783b */ /* 0x000e620000000200 */
[----:B------:R-:W-:Y:S02]  /*5060*/  @!P0 LEA.HI.X R229, R238, c[0x0][0x1fc], R227, 0x1, P5 ;  /* 0x00007f00eee58a11 */ /* 0x000fe400028f0ce3 */
[----:B------:R-:W-:Y:S01]  /*5070*/  @!P0 IADD3 R240, P4, R222, UR19, RZ ;  /* 0x00000013def08c10 */ /* 0x000fe2000ff9e0ff */
[----:B------:R-:W-:Y:S01]  /*5080*/  @UP3 UIADD3 UR19, UR13, -0x1, URZ ;  /* 0xffffffff0d133890 */ /* 0x000fe2000fffe03f */
[C---:B------:R-:W-:Y:S02]  /*5090*/  HMMA.16816.F32.BF16 R8, R132.reuse, R138, RZ ;  /* 0x0000008a8408723c */ /* 0x040fe400000418ff */
[----:B------:R-:W1:Y:S01]  /*50a0*/  LDSM.16.M88.4 R164, [R194] ;  /* 0x00000000c2a4783b */ /* 0x000e620000000200 */
[----:B------:R-:W-:Y:S01]  /*50b0*/  @UP3 UIMAD.WIDE.U32 UR20, UR19, UR4, URZ ;  /* 0x00000004131432a5 */ /* 0x000fe2000f8e003f */
[----:B------:R-:W-:Y:S01]  /*50c0*/  @!P0 IADD3.X R239, R221, UR18, RZ, P4, !PT ;  /* 0x00000012ddef8c10 */ /* 0x000fe2000a7fe4ff */
[----:B------:R-:W-:Y:S01]  /*50d0*/  @UP3 USHF.R.S32.HI UR18, URZ, 0x1f, UR19 ;  /* 0x0000001f3f123899 */ /* 0x000fe20008011413 */
[C---:B------:R-:W-:Y:S02]  /*50e0*/  @!P0 LEA R226, P4, R240.reuse, c[0x0][0x1f8], 0x1 ;  /* 0x00007e00f0e28a11 */ /* 0x040fe400078808ff */
[C---:B--2---:R-:W-:Y:S01]  /*50f0*/  HMMA.16816.F32.BF16 R12, R132.reuse, R140, RZ ;  /* 0x0000008c840c723c */ /* 0x044fe200000418ff */
[----:B------:R-:W2:Y:S01]  /*5100*/  LDSM.16.M88.4 R168, [R193] ;  /* 0x00000000c1a8783b */ /* 0x000ea20000000200 */
[----:B------:R-:W-:Y:S02]  /*5110*/  @UP3 UIMAD UR18, UR18, UR4, URZ ;  /* 0x00000004121232a4 */ /* 0x000fe4000f8e023f */
[----:B------:R-:W-:Y:S02]  /*5120*/  @!P0 LEA.HI.X R227, R240, c[0x0][0x1fc], R239, 0x1, P4 ;  /* 0x00007f00f0e38a11 */ /* 0x000fe400020f0cef */
[----:B------:R-:W-:Y:S02]  /*5130*/  @UP3 UIMAD UR18, UR19, UR5, UR18 ;  /* 0x00000005131232a4 */ /* 0x000fe4000f8e0212 */
[C---:B------:R-:W-:Y:S01]  /*5140*/  HMMA.16816.F32.BF16 R16, R132.reuse, R142, RZ ;  /* 0x0000008e8410723c */ /* 0x040fe200000418ff */
[----:B------:R-:W-:Y:S01]  /*5150*/  @!PT LDS RZ, [RZ] ;  /* 0x00000000fffff984 */ /* 0x000fe20000000800 */
[----:B------:R-:W-:Y:S01]  /*5160*/  @!PT LDS RZ, [RZ] ;  /* 0x00000000fffff984 */ /* 0x000fe20000000800 */
[----:B------:R-:W-:Y:S01]  /*5170*/  @!PT LDS RZ, [RZ] ;  /* 0x00000000fffff984 */ /* 0x000fe20000000800 */
[----:B------:R1:W-:Y:S01]  /*5180*/  @!P0 LDGSTS.E.BYPASS.LTC128B.128 [R207+0x100], [R236.64], !P3 ;  /* 0x00100000eccf8fae */ /* 0x0003e2000d901d50 */
[----:B------:R-:W-:Y:S02]  /*5190*/  @UP3 USHF.L.U32 UR19, UR20, 0x6, URZ ;  /* 0x0000000614133899 */ /* 0x000fe4000800063f */
[----:B------:R-:W-:Y:S04]  /*51a0*/  @UP3 UIADD3 UR18, UR21, UR18, URZ ;  /* 0x0000001215123290 */ /* 0x000fe8000fffe03f */
[C---:B---3--:R-:W-:Y:S01]  /*51b0*/  HMMA.16816.F32.BF16 R20, R132.reuse, R144, RZ ;  /* 0x000000908414723c */ /* 0x048fe200000418ff */
[----:B------:R3:W-:Y:S01]  /*51c0*/  @!P0 LDGSTS.E.BYPASS.LTC128B.128 [R207+0x2100], [R234.64], !P2 ;  /* 0x02100000eacf8fae */ /* 0x0007e2000d101d50 */
[----:B------:R-:W-:Y:S06]  /*51d0*/  @UP3 USHF.L.U64.HI UR18, UR20, 0x6, UR18 ;  /* 0x0000000614123899 */ /* 0x000fec0008010212 */
[C---:B------:R-:W-:Y:S01]  /*51e0*/  HMMA.16816.F32.BF16 R24, R132.reuse, R146, RZ ;  /* 0x000000928418723c */ /* 0x040fe200000418ff */
[----:B------:R1:W-:Y:S07]  /*51f0*/  @!P0 LDGSTS.E.BYPASS.LTC128B.128 [R207+0x4100], [R232.64], !P1 ;  /* 0x04100000e8cf8fae */ /* 0x0003ee000c901d50 */
[C---:B----4-:R-:W-:Y:S01]  /*5200*/  HMMA.16816.F32.BF16 R28, R132.reuse, R148, RZ ;  /* 0x00000094841c723c */ /* 0x050fe200000418ff */
[----:B------:R4:W-:Y:S07]  /*5210*/  @!P0 LDGSTS.E.BYPASS.LTC128B.128 [R207+0x1100], [R230.64], !P3 ;  /* 0x01100000e6cf8fae */ /* 0x0009ee000d901d50 */
[----:B------:R-:W-:Y:S01]  /*5220*/  HMMA.16816.F32.BF16 R32, R132, R150, RZ ;  /* 0x000000968420723c */ /* 0x000fe200000418ff */
[----:B------:R2:W-:Y:S07]  /*5230*/  @!P0 LDGSTS.E.BYPASS.LTC128B.128 [R207+0x3100], [R228.64], !P2 ;  /* 0x03100000e4cf8fae */ /* 0x0005ee000d101d50 */
[C---:B-----5:R-:W-:Y:S01]  /*5240*/  HMMA.16816.F32.BF16 R4, R152.reuse, R156, R4 ;  /* 0x0000009c9804723c */ /* 0x060fe20000041804 */
[----:B------:R5:W-:Y:S01]  /*5250*/  @!P0 LDGSTS.E.BYPASS.LTC128B.128 [R207+0x5100], [R226.64], !P1 ;  /* 0x05100000e2cf8fae */ /* 0x000be2000c901d50 */
[----:B------:R-:W-:Y:S06]  /*5260*/  PLOP3.LUT P0, PT, PT, PT, UP3, 0x80, 0x0 ;  /* 0x000000000000781c */ /* 0x000fec0003f0f038 */
[C---:B------:R-:W-:Y:S01]  /*5270*/  HMMA.16816.F32.BF16 R8, R152.reuse, R158, R8 ;  /* 0x0000009e9808723c */ /* 0x040fe20000041808 */
[----:B------:R-:W-:Y:S06]  /*5280*/  LDSM.16.M88.4 R172, [R201+0xc100] ;  /* 0x00c10000c9ac783b */ /* 0x000fec0000000200 */
[----:B------:R-:W-:Y:S01]  /*5290*/  @P0 IADD3 R248, P4, R210, UR19, RZ ;  /* 0x00000013d2f80c10 */ /* 0x000fe2000ff9e0ff */
[C---:B-1----:R-:W-:Y:S01]  /*52a0*/  HMMA.16816.F32.BF16 R12, R152.reuse, R160, R12 ;  /* 0x000000a0980c723c */ /* 0x042fe2000004180c */
[----:B------:R-:W0:Y:S03]  /*52b0*/  LDGDEPBAR ;  /* 0x00000000000079af */ /* 0x000e260000000000 */
[----:B------:R-:W-:Y:S02]  /*52c0*/  @P0 IADD3 R249, P5, R220, UR19, RZ ;  /* 0x00000013dcf90c10 */ /* 0x000fe4000ffbe0ff */
[----:B------:R-:W-:Y:S02]  /*52d0*/  @P0 IADD3.X R251, R217, UR18, RZ, P4, !PT ;  /* 0x00000012d9fb0c10 */ /* 0x000fe4000a7fe4ff */
[C---:B------:R-:W-:Y:S01]  /*52e0*/  HMMA.16816.F32.BF16 R16, R152.reuse, R162, R16 ;  /* 0x000000a29810723c */ /* 0x040fe20000041810 */
[----:B------:R-:W1:Y:S03]  /*52f0*/  LDSM.16.M88.4 R176, [R200+0x6100] ;  /* 0x00610000c8b0783b */ /* 0x000e660000000200 */
[----:B------:R-:W-:Y:S04]  /*5300*/  @P0 IADD3.X R250, R183, UR18, RZ, P5, !PT ;  /* 0x00000012b7fa0c10 */ /* 0x000fe8000affe4ff */
[C---:B------:R-:W-:Y:S01]  /*5310*/  HMMA.16816.F32.BF16 R20, R152.reuse, R164, R20 ;  /* 0x000000a49814723c */ /* 0x040fe20000041814 */
[----:B------:R-:W3:Y:S07]  /*5320*/  LDSM.16.M88.4 R132, [R200+0x6900] ;  /* 0x00690000c884783b */ /* 0x000eee0000000200 */
[C---:B------:R-:W-:Y:S01]  /*5330*/  HMMA.16816.F32.BF16 R24, R152.reuse, R166, R24 ;  /* 0x000000a69818723c */ /* 0x040fe20000041818 */
[----:B------:R-:W3:Y:S07]  /*5340*/  LDSM.16.M88.4 R136, [R200+0x7100] ;  /* 0x00710000c888783b */ /* 0x000eee0000000200 */
[C---:B--2---:R-:W-:Y:S01]  /*5350*/  HMMA.16816.F32.BF16 R28, R152.reuse, R168, R28 ;  /* 0x000000a8981c723c */ /* 0x044fe2000004181c */
[----:B------:R-:W2:Y:S07]  /*5360*/  LDSM.16.M88.4 R140, [R200+0x7900] ;  /* 0x00790000c88c783b */ /* 0x000eae0000000200 */
[----:B------:R-:W-:Y:S01]  /*5370*/  HMMA.16816.F32.BF16 R32, R152, R170, R32 ;  /* 0x000000aa9820723c */ /* 0x000fe20000041820 */
[----:B------:R-:W-:Y:S07]  /*5380*/  LDSM.16.M88.4 R144, [R199+0xc100] ;  /* 0x00c10000c790783b */ /* 0x000fee0000000200 */
[----:B------:R-:W2:Y:S01]  /*5390*/  LDSM.16.M88.4 R148, [R192] ;  /* 0x00000000c094783b */ /* 0x000ea20000000200 */
[C---:B-1----:R-:W-:Y:S06]  /*53a0*/  HMMA.16816.F32.BF16 R4, R172.reuse, R176, R4 ;  /* 0x000000b0ac04723c */ /* 0x042fec0000041804 */
[----:B------:R-:W1:Y:S02]  /*53b0*/  LDSM.16.M88.4 R152, [R192+0x800] ;  /* 0x00080000c098783b */ /* 0x000e640000000200 */
[C---:B------:R-:W-:Y:S05]  /*53c0*/  HMMA.16816.F32.BF16 R8, R172.reuse, R178, R8 ;  /* 0x000000b2ac08723c */ /* 0x040fea0000041808 */
[----:B------:R-:W1:Y:S03]  /*53d0*/  LDSM.16.M88.4 R156, [R192+0x1000] ;  /* 0x00100000c09c783b */ /* 0x000e660000000200 */
[C---:B---3--:R-:W-:Y:S04]  /*53e0*/  HMMA.16816.F32.BF16 R12, R172.reuse, R132, R12 ;  /* 0x00000084ac0c723c */ /* 0x048fe8000004180c */
[----:B------:R-:W3:Y:S04]  /*53f0*/  LDSM.16.M88.4 R160, [R192+0x1800] ;  /* 0x00180000c0a0783b */ /* 0x000ee80000000200 */
[C---:B------:R-:W-:Y:S03]  /*5400*/  HMMA.16816.F32.BF16 R16, R172.reuse, R134, R16 ;  /* 0x00000086ac10723c */ /* 0x040fe60000041810 */
[----:B------:R-:W-:Y:S05]  /*5410*/  LDSM.16.M88.4 R164, [R206+0x10100] ;  /* 0x01010000cea4783b */ /* 0x000fea0000000200 */
[C---:B------:R-:W-:Y:S02]  /*5420*/  HMMA.16816.F32.BF16 R20, R172.reuse, R136, R20 ;  /* 0x00000088ac14723c */ /* 0x040fe40000041814 */
[----:B------:R-:W1:Y:S06]  /*5430*/  LDSM.16.M88.4 R168, [R205+0x8100] ;  /* 0x00810000cda8783b */ /* 0x000e6c0000000200 */
[C---:B------:R-:W-:Y:S01]  /*5440*/  HMMA.16816.F32.BF16 R24, R172.reuse, R138, R24 ;  /* 0x0000008aac18723c */ /* 0x040fe20000041818 */
[----:B------:R-:W3:Y:S07]  /*5450*/  LDSM.16.M88.4 R132, [R205+0x8900] ;  /* 0x00890000cd84783b */ /* 0x000eee0000000200 */
[C---:B--2---:R-:W-:Y:S01]  /*5460*/  HMMA.16816.F32.BF16 R28, R172.reuse, R140, R28 ;  /* 0x0000008cac1c723c */ /* 0x044fe2000004181c */
[----:B------:R-:W2:Y:S07]  /*5470*/  LDSM.16.M88.4 R136, [R205+0x9100] ;  /* 0x00910000cd88783b */ /* 0x000eae0000000200 */
[----:B------:R-:W-:Y:S01]  /*5480*/  HMMA.16816.F32.BF16 R32, R172, R142, R32 ;  /* 0x0000008eac20723c */ /* 0x000fe20000041820 */
[----:B------:R-:W2:Y:S07]  /*5490*/  LDSM.16.M88.4 R140, [R205+0x9900] ;  /* 0x00990000cd8c783b */ /* 0x000eae0000000200 */
[C---:B------:R-:W-:Y:S01]  /*54a0*/  HMMA.16816.F32.BF16 R4, R144.reuse, R148, R4 ;  /* 0x000000949004723c */ /* 0x040fe20000041804 */
[----:B------:R-:W-:Y:S07]  /*54b0*/  LDSM.16.M88.4 R172, [R202+0x10100] ;  /* 0x01010000caac783b */ /* 0x000fee0000000200 */
[C---:B------:R-:W-:Y:S01]  /*54c0*/  HMMA.16816.F32.BF16 R8, R144.reuse, R150, R8 ;  /* 0x000000969008723c */ /* 0x040fe20000041808 */
[----:B------:R-:W2:Y:S07]  /*54d0*/  LDSM.16.M88.4 R176, [R191] ;  /* 0x00000000bfb0783b */ /* 0x000eae0000000200 */
[C---:B-1----:R-:W-:Y:S01]  /*54e0*/  HMMA.16816.F32.BF16 R12, R144.reuse, R152, R12 ;  /* 0x00000098900c723c */ /* 0x042fe2000004180c */
[----:B------:R-:W-:Y:S07]  /*54f0*/  LDSM.16.M88.4 R148, [R189] ;  /* 0x00000000bd94783b */ /* 0x000fee0000000200 */
[C---:B------:R-:W-:Y:S01]  /*5500*/  HMMA.16816.F32.BF16 R16, R144.reuse, R154, R16 ;  /* 0x0000009a9010723c */ /* 0x040fe20000041810 */
[----:B------:R-:W-:Y:S07]  /*5510*/  LDSM.16.M88.4 R152, [R188] ;  /* 0x00000000bc98783b */ /* 0x000fee0000000200 */
[C---:B------:R-:W-:Y:S08]  /*5520*/  HMMA.16816.F32.BF16 R20, R144.reuse, R156, R20 ;  /* 0x0000009c9014723c */ /* 0x040ff00000041814 */
[C---:B------:R-:W-:Y:S01]  /*5530*/  HMMA.16816.F32.BF16 R24, R144.reuse, R158, R24 ;  /* 0x0000009e9018723c */ /* 0x040fe20000041818 */
[----:B------:R-:W-:Y:S07]  /*5540*/  LDSM.16.M88.4 R156, [R201+0x10100] ;  /* 0x01010000c99c783b */ /* 0x000fee0000000200 */
[C---:B---3--:R-:W-:Y:S08]  /*5550*/  HMMA.16816.F32.BF16 R28, R144.reuse, R160, R28 ;  /* 0x000000a0901c723c */ /* 0x048ff0000004181c */
[----:B------:R-:W-:Y:S01]  /*5560*/  HMMA.16816.F32.BF16 R32, R144, R162, R32 ;  /* 0x000000a29020723c */ /* 0x000fe20000041820 */
[----:B------:R-:W1:Y:S07]  /*5570*/  LDSM.16.M88.4 R144, [R190] ;  /* 0x00000000be90783b */ /* 0x000e6e0000000200 */
[C---:B------:R-:W-:Y:S01]  /*5580*/  HMMA.16816.F32.BF16 R4, R164.reuse, R168, R4 ;  /* 0x000000a8a404723c */ /* 0x040fe20000041804 */
[----:B------:R-:W3:Y:S07]  /*5590*/  LDSM.16.M88.4 R160, [R200+0x8100] ;  /* 0x00810000c8a0783b */ /* 0x000eee0000000200 */
[C---:B------:R-:W-:Y:S01]  /*55a0*/  HMMA.16816.F32.BF16 R8, R164.reuse, R170, R8 ;  /* 0x000000aaa408723c */ /* 0x040fe20000041808 */
[----:B------:R-:W-:Y:S07]  /*55b0*/  LDSM.16.M88.4 R168, [R192+0x2000] ;  /* 0x00200000c0a8783b */ /* 0x000fee0000000200 */
[C---:B------:R-:W-:Y:S08]  /*55c0*/  HMMA.16816.F32.BF16 R12, R164.reuse, R132, R12 ;  /* 0x00000084a40c723c */ /* 0x040ff0000004180c */
[C---:B------:R-:W-:Y:S01]  /*55d0*/  HMMA.16816.F32.BF16 R16, R164.reuse, R134, R16 ;  /* 0x00000086a410723c */ /* 0x040fe20000041810 */
[----:B------:R-:W1:Y:S07]  /*55e0*/  LDSM.16.M88.4 R132, [R200+0x8900] ;  /* 0x00890000c884783b */ /* 0x000e6e0000000200 */
[C---:B--2---:R-:W-:Y:S08]  /*55f0*/  HMMA.16816.F32.BF16 R20, R164.reuse, R136, R20 ;  /* 0x00000088a414723c */ /* 0x044ff00000041814 */
[C---:B------:R-:W-:Y:S01]  /*5600*/  HMMA.16816.F32.BF16 R24, R164.reuse, R138, R24 ;  /* 0x0000008aa418723c */ /* 0x040fe20000041818 */
[----:B------:R-:W2:Y:S07]  /*5610*/  LDSM.16.M88.4 R136, [R200+0x9100] ;  /* 0x00910000c888783b */ /* 0x000eae0000000200 */
[C---:B------:R-:W-:Y:S08]  /*5620*/  HMMA.16816.F32.BF16 R28, R164.reuse, R140, R28 ;  /* 0x0000008ca41c723c */ /* 0x040ff0000004181c */
[----:B------:R-:W-:Y:S01]  /*5630*/  HMMA.16816.F32.BF16 R32, R164, R142, R32 ;  /* 0x0000008ea420723c */ /* 0x000fe20000041820 */
[----:B------:R-:W2:Y:S07]  /*5640*/  LDSM.16.M88.4 R140, [R200+0x9900] ;  /* 0x00990000c88c783b */ /* 0x000eae0000000200 */
[C---:B------:R-:W-:Y:S01]  /*5650*/  HMMA.16816.F32.BF16 R4, R172.reuse, R176, R4 ;  /* 0x000000b0ac04723c */ /* 0x040fe20000041804 */
[----:B------:R-:W2:Y:S07]  /*5660*/  LDSM.16.M88.4 R164, [R199+0x10100] ;  /* 0x01010000c7a4783b */ /* 0x000eae0000000200 */
[C---:B------:R-:W-:Y:S01]  /*5670*/  HMMA.16816.F32.BF16 R8, R172.reuse, R178, R8 ;  /* 0x000000b2ac08723c */ /* 0x040fe20000041808 */
[----:B------:R-:W-:Y:S07]  /*5680*/  LDSM.16.M88.4 R176, [R205+0xa100] ;  /* 0x00a10000cdb0783b */ /* 0x000fee0000000200 */
[C---:B-1----:R-:W-:Y:S08]  /*5690*/  HMMA.16816.F32.BF16 R12, R172.reuse, R144, R12 ;  /* 0x00000090ac0c723c */ /* 0x042ff0000004180c */
[C---:B------:R-:W-:Y:S01]  /*56a0*/  HMMA.16816.F32.BF16 R16, R172.reuse, R146, R16 ;  /* 0x00000092ac10723c */ /* 0x040fe20000041810 */
[----:B------:R-:W1:Y:S07]  /*56b0*/  LDSM.16.M88.4 R144, [R192+0x2800] ;  /* 0x00280000c090783b */ /* 0x000e6e0000000200 */
[C---:B------:R-:W-:Y:S08]  /*56c0*/  HMMA.16816.F32.BF16 R20, R172.reuse, R148, R20 ;  /* 0x00000094ac14723c */ /* 0x040ff00000041814 */
[C---:B------:R-:W-:Y:S01]  /*56d0*/  HMMA.16816.F32.BF16 R24, R172.reuse, R150, R24 ;  /* 0x00000096ac18723c */ /* 0x040fe20000041818 */
[----:B------:R-:W1:Y:S07]  /*56e0*/  LDSM.16.M88.4 R148, [R192+0x3000] ;  /* 0x00300000c094783b */ /* 0x000e6e0000000200 */
[C---:B------:R-:W-:Y:S08]  /*56f0*/  HMMA.16816.F32.BF16 R28, R172.reuse, R152, R28 ;  /* 0x00000098ac1c723c */ /* 0x040ff0000004181c */
[----:B------:R-:W-:Y:S01]  /*5700*/  HMMA.16816.F32.BF16 R32, R172, R154, R32 ;  /* 0x0000009aac20723c */ /* 0x000fe20000041820 */
[----:B------:R-:W1:Y:S07]  /*5710*/  LDSM.16.M88.4 R152, [R192+0x3800] ;  /* 0x00380000c098783b */ /* 0x000e6e0000000200 */
[C---:B---3--:R-:W-:Y:S01]  /*5720*/  HMMA.16816.F32.BF16 R4, R156.reuse, R160, R4 ;  /* 0x000000a09c04723c */ /* 0x048fe20000041804 */
[----:B------:R-:W3:Y:S07]  /*5730*/  LDSM.16.M88.4 R172, [R206+0x14100] ;  /* 0x01410000ceac783b */ /* 0x000eee0000000200 */
[C---:B------:R-:W-:Y:S01]  /*5740*/  HMMA.16816.F32.BF16 R8, R156.reuse, R162, R8 ;  /* 0x000000a29c08723c */ /* 0x040fe20000041808 */
[----:B------:R-:W-:Y:S07]  /*5750*/  LDSM.16.M88.4 R160, [R187] ;  /* 0x00000000bba0783b */ /* 0x000fee0000000200 */
        /* <DEDUP_REMOVED lines=15> */
[----:B------:R-:W1:Y:S07]  /*5850*/  LDSM.16.M88.4 R144, [R186] ;  /* 0x00000000ba90783b */ /* 0x000e6e0000000200 */
[C---:B------:R-:W-:Y:S08]  /*5860*/  HMMA.16816.F32.BF16 R20, R164.reuse, R148, R20 ;  /* 0x00000094a414723c */ /* 0x040ff00000041814 */
[C---:B------:R-:W-:Y:S01]  /*5870*/  HMMA.16816.F32.BF16 R24, R164.reuse, R150, R24 ;  /* 0x00000096a418723c */ /* 0x040fe20000041818 */
[----:B------:R-:W1:Y:S07]  /*5880*/  LDSM.16.M88.4 R148, [R185] ;  /* 0x00000000b994783b */ /* 0x000e6e0000000200 */
[C---:B------:R-:W-:Y:S08]  /*5890*/  HMMA.16816.F32.BF16 R28, R164.reuse, R152, R28 ;  /* 0x00000098a41c723c */ /* 0x040ff0000004181c */
[----:B------:R-:W-:Y:S01]  /*58a0*/  HMMA.16816.F32.BF16 R32, R164, R154, R32 ;  /* 0x0000009aa420723c */ /* 0x000fe20000041820 */
[----:B------:R-:W1:Y:S07]  /*58b0*/  LDSM.16.M88.4 R152, [R184] ;  /* 0x00000000b898783b */ /* 0x000e6e0000000200 */
[C---:B---3--:R-:W-:Y:S01]  /*58c0*/  HMMA.16816.F32.BF16 R4, R172.reuse, R176, R4 ;  /* 0x000000b0ac04723c */ /* 0x048fe20000041804 */
        /* <DEDUP_REMOVED lines=12> */
[----:B------:R-:W2:Y:S01]  /*5990*/  LDSM.16.M88.4 R172, [R199+0x14100] ;  /* 0x01410000c7ac783b */ /* 0x000ea20000000200 */
[C---:B------:R-:W-:Y:S08]  /*59a0*/  HMMA.16816.F32.BF16 R4, R156.reuse, R160, R4 ;  /* 0x000000a09c04723c */ /* 0x040ff00000041804 */
[C---:B------:R-:W-:Y:S08]  /*59b0*/  HMMA.16816.F32.BF16 R8, R156.reuse, R162, R8 ;  /* 0x000000a29c08723c */ /* 0x040ff00000041808 */
[C---:B-1----:R-:W-:Y:S08]  /*59c0*/  HMMA.16816.F32.BF16 R12, R156.reuse, R144, R12 ;  /* 0x000000909c0c723c */ /* 0x042ff0000004180c */
[C---:B------:R-:W-:Y:S08]  /*59d0*/  HMMA.16816.F32.BF16 R16, R156.reuse, R146, R16 ;  /* 0x000000929c10723c */ /* 0x040ff00000041810 */
[C---:B------:R-:W-:Y:S08]  /*59e0*/  HMMA.16816.F32.BF16 R20, R156.reuse, R148, R20 ;  /* 0x000000949c14723c */ /* 0x040ff00000041814 */
[C---:B------:R-:W-:Y:S08]  /*59f0*/  HMMA.16816.F32.BF16 R24, R156.reuse, R150, R24 ;  /* 0x000000969c18723c */ /* 0x040ff00000041818 */
[C---:B------:R-:W-:Y:S08]  /*5a00*/  HMMA.16816.F32.BF16 R28, R156.reuse, R152, R28 ;  /* 0x000000989c1c723c */ /* 0x040ff0000004181c */
[----:B------:R-:W-:Y:S08]  /*5a10*/  HMMA.16816.F32.BF16 R32, R156, R154, R32 ;  /* 0x0000009a9c20723c */ /* 0x000ff00000041820 */
[C---:B---3--:R-:W-:Y:S08]  /*5a20*/  HMMA.16816.F32.BF16 R4, R164.reuse, R168, R4 ;  /* 0x000000a8a404723c */ /* 0x048ff00000041804 */
[C---:B------:R-:W-:Y:S08]  /*5a30*/  HMMA.16816.F32.BF16 R8, R164.reuse, R170, R8 ;  /* 0x000000aaa408723c */ /* 0x040ff00000041808 */
[C---:B------:R-:W-:Y:S08]  /*5a40*/  HMMA.16816.F32.BF16 R12, R164.reuse, R132, R12 ;  /* 0x00000084a40c723c */ /* 0x040ff0000004180c */
[C---:B------:R-:W-:Y:S01]  /*5a50*/  HMMA.16816.F32.BF16 R16, R164.reuse, R134, R16 ;  /* 0x00000086a410723c */ /* 0x040fe20000041810 */
[----:B------:R-:W1:Y:S07]  /*5a60*/  LDSM.16.M88.4 R132, [R192+0x4800] ;  /* 0x00480000c084783b */ /* 0x000e6e0000000200 */
[C---:B--2---:R-:W-:Y:S08]  /*5a70*/  HMMA.16816.F32.BF16 R20, R164.reuse, R136, R20 ;  /* 0x00000088a414723c */ /* 0x044ff00000041814 */
[C---:B------:R-:W-:Y:S01]  /*5a80*/  HMMA.16816.F32.BF16 R24, R164.reuse, R138, R24 ;  /* 0x0000008aa418723c */ /* 0x040fe20000041818 */
[----:B------:R-:W2:Y:S07]  /*5a90*/  LDSM.16.M88.4 R136, [R192+0x5000] ;  /* 0x00500000c088783b */ /* 0x000eae0000000200 */
[C---:B------:R-:W-:Y:S08]  /*5aa0*/  HMMA.16816.F32.BF16 R28, R164.reuse, R140, R28 ;  /* 0x0000008ca41c723c */ /* 0x040ff0000004181c */
[----:B------:R-:W-:Y:S08]  /*5ab0*/  HMMA.16816.F32.BF16 R32, R164, R142, R32 ;  /* 0x0000008ea420723c */ /* 0x000ff00000041820 */
[C---:B------:R-:W-:Y:S08]  /*5ac0*/  HMMA.16816.F32.BF16 R4, R172.reuse, R176, R4 ;  /* 0x000000b0ac04723c */ /* 0x040ff00000041804 */
[C---:B------:R-:W-:Y:S08]  /*5ad0*/  HMMA.16816.F32.BF16 R8, R172.reuse, R178, R8 ;  /* 0x000000b2ac08723c */ /* 0x040ff00000041808 */
[C---:B-1----:R-:W-:Y:S08]  /*5ae0*/  HMMA.16816.F32.BF16 R12, R172.reuse, R132, R12 ;  /* 0x00000084ac0c723c */ /* 0x042ff0000004180c */
[C---:B------:R-:W-:Y:S01]  /*5af0*/  HMMA.16816.F32.BF16 R16, R172.reuse, R134, R16 ;  /* 0x00000086ac10723c */ /* 0x040fe20000041810 */
[----:B------:R-:W1:Y:S01]  /*5b00*/  LDSM.16.M88.4 R132, [R192+0x5800] ;  /* 0x00580000c084783b */ /* 0x000e620000000200 */
[----:B------:R-:W-:Y:S04]  /*5b10*/  DEPBAR.LE SB0, 0x0 ;  /* 0x000080000000791a */ /* 0x000fe80000000000 */
[----:B-----5:R-:W-:Y:S02]  /*5b20*/  FMUL.FTZ R227, R4, c[0x0][0x320] ;  /* 0x0000c80004e37a20 */ /* 0x020fe40000410000 */
[C---:B--2---:R-:W-:Y:S04]  /*5b30*/  HMMA.16816.F32.BF16 R20, R172.reuse, R136, R20 ;  /* 0x00000088ac14723c */ /* 0x044fe80000041814 */
[----:B------:R-:W2:Y:S01]  /*5b40*/  MUFU.TANH R227, R227 ;  /* 0x000000e300e37308 */ /* 0x000ea20000002400 */
[----:B------:R-:W-:Y:S01]  /*5b50*/  BAR.SYNC.DEFER_BLOCKING 0x0 ;  /* 0x0000000000007b1d */ /* 0x000fe20000010000 */
[----:B------:R-:W-:Y:S02]  /*5b60*/  FMUL.FTZ R228, R11, c[0x0][0x320] ;  /* 0x0000c8000be47a20 */ /* 0x000fe40000410000 */
[C---:B------:R-:W-:Y:S04]  /*5b70*/  HMMA.16816.F32.BF16 R24, R172.reuse, R138, R24 ;  /* 0x0000008aac18723c */ /* 0x040fe80000041818 */
[----:B------:R-:W-:Y:S01]  /*5b80*/  FMUL.FTZ R232, R14, c[0x0][0x320] ;  /* 0x0000c8000ee87a20 */ /* 0x000fe20000410000 */
[----:B------:R-:W-:Y:S01]  /*5b90*/  @P0 LEA R14, P4, R249, c[0x0][0x1c8], 0x1 ;  /* 0x00007200f90e0a11 */ /* 0x000fe200078808ff */
[----:B------:R-:W3:Y:S01]  /*5ba0*/  MUFU.TANH R228, R228 ;  /* 0x000000e400e47308 */ /* 0x000ee20000002400 */
[----:B----4-:R-:W-:Y:S02]  /*5bb0*/  FMUL.FTZ R231, R15, c[0x0][0x320] ;  /* 0x0000c8000fe77a20 */ /* 0x010fe40000410000 */
[----:B------:R-:W-:Y:S03]  /*5bc0*/  @P0 LEA.HI.X R15, R249, c[0x0][0x1cc], R250, 0x1, P4 ;  /* 0x00007300f90f0a11 */ /* 0x000fe600020f0cfa */
[----:B------:R-:W-:Y:S02]  /*5bd0*/  FMUL.FTZ R235, R18, c[0x0][0x320] ;  /* 0x0000c80012eb7a20 */ /* 0x000fe40000410000 */
[----:B------:R-:W-:Y:S02]  /*5be0*/  FMUL.FTZ R236, R13, c[0x0][0x320] ;  /* 0x0000c8000dec7a20 */ /* 0x000fe40000410000 */
[----:B------:R-:W4:Y:S01]  /*5bf0*/  MUFU.TANH R232, R232 ;  /* 0x000000e800e87308 */ /* 0x000f220000002400 */
[----:B------:R-:W-:Y:S01]  /*5c00*/  FMUL.FTZ R240, R22, c[0x0][0x320] ;  /* 0x0000c80016f07a20 */ /* 0x000fe20000410000 */
[----:B------:R-:W-:Y:S01]  /*5c10*/  @P0 LEA R22, P6, R248, c[0x0][0x1c8], 0x1 ;  /* 0x00007200f8160a11 */ /* 0x000fe200078c08ff */
[----:B------:R-:W-:Y:S02]  /*5c20*/  FMUL.FTZ R239, R23, c[0x0][0x320] ;  /* 0x0000c80017ef7a20 */ /* 0x000fe40000410000 */
[----:B------:R-:W-:Y:S01]  /*5c30*/  FMUL.FTZ R226, R10, c[0x0][0x320] ;  /* 0x0000c8000ae27a20 */ /* 0x000fe20000410000 */
[----:B------:R-:W-:Y:S01]  /*5c40*/  @P0 LEA.HI.X R23, R248, c[0x0][0x1cc], R251, 0x1, P6 ;  /* 0x00007300f8170a11 */ /* 0x000fe200030f0cfb */
[----:B------:R-:W-:Y:S01]  /*5c50*/  FMUL.FTZ R234, R19, c[0x0][0x320] ;  /* 0x0000c80013ea7a20 */ /* 0x000fe20000410000 */
[----:B------:R-:W-:Y:S01]  /*5c60*/  @P0 IADD3 R248, P5, R182, UR19, RZ ;  /* 0x00000013b6f80c10 */ /* 0x000fe2000ffbe0ff */
[C---:B-1----:R-:W-:Y:S01]  /*5c70*/  HMMA.16816.F32.BF16 R28, R172.reuse, R132, R28 ;  /* 0x00000084ac1c723c */ /* 0x042fe2000004181c */
[----:B------:R-:W1:Y:S01]  /*5c80*/  MUFU.TANH R236, R236 ;  /* 0x000000ec00ec7308 */ /* 0x000e620000002400 */
[----:B------:R-:W-:Y:S01]  /*5c90*/  @!PT LDS RZ, [RZ] ;  /* 0x00000000fffff984 */ /* 0x000fe20000000800 */
[----:B------:R-:W-:Y:S01]  /*5ca0*/  @!PT LDS RZ, [RZ] ;  /* 0x00000000fffff984 */ /* 0x000fe20000000800 */
[----:B------:R-:W-:Y:S01]  /*5cb0*/  @!PT LDS RZ, [RZ] ;  /* 0x00000000fffff984 */ /* 0x000fe20000000800 */
[----:B------:R1:W-:Y:S01]  /*5cc0*/  @P0 LDGSTS.E.BYPASS.LTC128B.128 [R207+0x6100], [R22.64], !P3 ;  /* 0x0610000016cf0fae */ /* 0x0003e2000d901d50 */
[----:B------:R-:W-:Y:S01]  /*5cd0*/  @P0 LEA R158, P4, R248, c[0x0][0x1c8], 0x1 ;  /* 0x00007200f89e0a11 */ /* 0x000fe200078808ff */
[----:B------:R-:W-:Y:S01]  /*5ce0*/  FMUL.FTZ R243, R26, c[0x0][0x320] ;  /* 0x0000c8001af37a20 */ /* 0x000fe20000410000 */
[----:B------:R-:W-:Y:S01]  /*5cf0*/  @P0 IADD3.X R251, R181, UR18, RZ, P5, !PT ;  /* 0x00000012b5fb0c10 */ /* 0x000fe2000affe4ff */
[----:B------:R-:W-:Y:S01]  /*5d00*/  FMUL.FTZ R242, R27, c[0x0][0x320] ;  /* 0x0000c8001bf27a20 */ /* 0x000fe20000410000 */
[----:B------:R-:W-:Y:S01]  /*5d10*/  @UP3 UIADD3 UR19, UP0, UR12, UR19, URZ ;  /* 0x000000130c133290 */ /* 0x000fe2000ff1e03f */
[----:B------:R-:W-:Y:S01]  /*5d20*/  HMMA.16816.F32.BF16 R32, R172, R134, R32 ;  /* 0x00000086ac20723c */ /* 0x000fe20000041820 */
[----:B------:R5:W-:Y:S02]  /*5d30*/  @P0 LDGSTS.E.BYPASS.LTC128B.128 [R207+0x8100], [R14.64], !P2 ;  /* 0x081000000ecf0fae */ /* 0x000be4000d101d50 */
[----:B------:R-:W1:Y:S01]  /*5d40*/  MUFU.TANH R226, R226 ;  /* 0x000000e200e27308 */ /* 0x000e620000002400 */
[----:B------:R-:W-:Y:S01]  /*5d50*/  @P0 LEA.HI.X R159, R248, c[0x0][0x1cc], R251, 0x1, P4 ;  /* 0x00007300f89f0a11 */ /* 0x000fe200020f0cfb */
[----:B------:R-:W-:Y:S01]  /*5d60*/  @UP3 UIADD3.X UR18, UR11, UR18, URZ, UP0, !UPT ;  /* 0x000000120b123290 */ /* 0x000fe200087fe43f */
[----:B------:R-:W-:Y:S01]  /*5d70*/  @P0 IADD3 R250, P6, R210, UR19, RZ ;  /* 0x00000013d2fa0c10 */ /* 0x000fe2000ffde0ff */
[----:B------:R-:W-:Y:S01]  /*5d80*/  IMAD.MOV.U32 R19, RZ, RZ, R212 ;  /* 0x000000ffff137224 */ /* 0x000fe200078e00d4 */
[----:B------:R-:W-:Y:S01]  /*5d90*/  @P0 IADD3 R18, P4, R182, UR19, RZ ;  /* 0x00000013b6120c10 */ /* 0x000fe2000ff9e0ff */
[----:B------:R1:W-:Y:S03]  /*5da0*/  @P0 LDGSTS.E.BYPASS.LTC128B.128 [R207+0xa100], [R158.64], !P1 ;  /* 0x0a1000009ecf0fae */ /* 0x0003e6000c901d50 */
[----:B------:R-:W-:Y:S01]  /*5db0*/  @P0 IADD3.X R251, R217, UR18, RZ, P6, !PT ;  /* 0x00000012d9fb0c10 */ /* 0x000fe2000b7fe4ff */
[----:B------:R-:W1:Y:S01]  /*5dc0*/  MUFU.TANH R231, R231 ;  /* 0x000000e700e77308 */ /* 0x000e620000002400 */
[----:B------:R-:W-:Y:S01]  /*5dd0*/  @P0 LEA R162, P6, R250, c[0x0][0x1c8], 0x1 ;  /* 0x00007200faa20a11 */ /* 0x000fe200078c08ff */
[----:B------:R-:W-:Y:S01]  /*5de0*/  FMUL.FTZ R229, R5, c[0x0][0x320] ;  /* 0x0000c80005e57a20 */ /* 0x000fe20000410000 */
[----:B------:R-:W-:Y:S01]  /*5df0*/  @P0 IADD3.X R13, R181, UR18, RZ, P4, !PT ;  /* 0x00000012b50d0c10 */ /* 0x000fe2000a7fe4ff */
[----:B------:R-:W-:Y:S01]  /*5e00*/  FMUL.FTZ R249, R30, c[0x0][0x320] ;  /* 0x0000c8001ef97a20 */ /* 0x000fe20000410000 */
[----:B------:R-:W-:Y:S01]  /*5e10*/  @P0 LEA R26, P4, R18, c[0x0][0x1c8], 0x1 ;  /* 0x00007200121a0a11 */ /* 0x000fe200078808ff */
[----:B------:R-:W-:Y:S01]  /*5e20*/  FMUL.FTZ R248, R31, c[0x0][0x320] ;  /* 0x0000c8001ff87a20 */ /* 0x000fe20000410000 */
[----:B------:R-:W-:Y:S01]  /*5e30*/  @P0 LEA.HI.X R163, R250, c[0x0][0x1cc], R251, 0x1, P6 ;  /* 0x00007300faa30a11 */ /* 0x000fe200030f0cfb */
[----:B------:R-:W-:Y:S01]  /*5e40*/  FMUL.FTZ R0, R6, c[0x0][0x320] ;  /* 0x0000c80006007a20 */ /* 0x000fe20000410000 */
[----:B------:R-:W-:Y:S01]  /*5e50*/  @P0 LEA.HI.X R27, R18, c[0x0][0x1cc], R13, 0x1, P4 ;  /* 0x00007300121b0a11 */ /* 0x000fe200020f0c0d */
[----:B------:R-:W1:Y:S01]  /*5e60*/  MUFU.TANH R229, R229 ;  /* 0x000000e500e57308 */ /* 0x000e620000002400 */
[----:B------:R-:W-:Y:S01]  /*5e70*/  @P0 IADD3 R11, P5, R220, UR19, RZ ;  /* 0x00000013dc0b0c10 */ /* 0x000fe2000ffbe0ff */
[----:B------:R1:W-:Y:S01]  /*5e80*/  @P0 LDGSTS.E.BYPASS.LTC128B.128 [R207+0x7100], [R162.64], !P3 ;  /* 0x07100000a2cf0fae */ /* 0x0003e2000d901d50 */
[----:B------:R-:W-:Y:S01]  /*5e90*/  FMUL.FTZ R250, R32, c[0x0][0x320] ;  /* 0x0000c80020fa7a20 */ /* 0x000fe20000410000 */
[----:B------:R-:W-:Y:S01]  /*5ea0*/  PLOP3.LUT P4, PT, PT, PT, UP2, 0x80, 0x0 ;  /* 0x000000000000781c */ /* 0x000fe20003f8f028 */
[----:B------:R-:W-:Y:S01]  /*5eb0*/  FMUL.FTZ R225, R7, c[0x0][0x320] ;  /* 0x0000c80007e17a20 */ /* 0x000fe20000410000 */
[----:B------:R-:W-:Y:S01]  /*5ec0*/  @P0 IADD3.X R10, R183, UR18, RZ, P5, !PT ;  /* 0x00000012b70a0c10 */ /* 0x000fe2000affe4ff */
[----:B------:R-:W-:Y:S01]  /*5ed0*/  USHF.L.U32 UR18, UR13, 0x6, URZ ;  /* 0x000000060d127899 */ /* 0x000fe2000800063f */
[----:B------:R-:W-:Y:S01]  /*5ee0*/  @P0 LEA R30, P5, R11, c[0x0][0x1c8], 0x1 ;  /* 0x000072000b1e0a11 */ /* 0x000fe200078a08ff */
[----:B------:R-:W-:Y:S01]  /*5ef0*/  FMUL.FTZ R230, R8, c[0x0][0x320] ;  /* 0x0000c80008e67a20 */ /* 0x000fe20000410000 */
[----:B------:R1:W1:Y:S01]  /*5f00*/  MUFU.TANH R13, R250 ;  /* 0x000000fa000d7308 */ /* 0x0002620000002400 */
[----:B------:R-:W-:Y:S01]  /*5f10*/  FMUL.FTZ R233, R9, c[0x0][0x320] ;  /* 0x0000c80009e97a20 */ /* 0x000fe20000410000 */
[----:B------:R-:W-:Y:S01]  /*5f20*/  @P0 LEA.HI.X R31, R11, c[0x0][0x1cc], R10, 0x1, P5 ;  /* 0x000073000b1f0a11 */ /* 0x000fe200028f0c0a */
[----:B------:R-:W-:Y:S02]  /*5f30*/  FMUL.FTZ R237, R12, c[0x0][0x320] ;  /* 0x0000c8000ced7a20 */ /* 0x000fe40000410000 */
[----:B------:R-:W-:Y:S02]  /*5f40*/  FMUL.FTZ R238, R16, c[0x0][0x320] ;  /* 0x0000c80010ee7a20 */ /* 0x000fe40000410000 */
[----:B------:R2:W-:Y:S01]  /*5f50*/  @P0 LDGSTS.E.BYPASS.LTC128B.128 [R207+0x9100], [R30.64], !P2 ;  /* 0x091000001ecf0fae */ /* 0x0005e2000d101d50 */
[----:B------:R-:W-:Y:S02]  /*5f60*/  @P4 IMAD.MOV.U32 R19, RZ, RZ, R180 ;  /* 0x000000ffff134224 */ /* 0x000fe400078e00b4 */
[----:B------:R-:W2:Y:S01]  /*5f70*/  MUFU.TANH R0, R0 ;  /* 0x0000000000007308 */ /* 0x000ea20000002400 */
[----:B------:R-:W-:Y:S02]  /*5f80*/  FMUL.FTZ R241, R17, c[0x0][0x320] ;  /* 0x0000c80011f17a20 */ /* 0x000fe40000410000 */
[----:B------:R-:W-:Y:S01]  /*5f90*/  FMUL.FTZ R245, R20, c[0x0][0x320] ;  /* 0x0000c80014f57a20 */ /* 0x000fe20000410000 */
[----:B------:R2:W-:Y:S01]  /*5fa0*/  @P0 LDGSTS.E.BYPASS.LTC128B.128 [R207+0xb100], [R26.64], !P1 ;  /* 0x0b1000001acf0fae */ /* 0x0005e2000c901d50 */
[----:B------:R-:W-:Y:S01]  /*5fb0*/  FMUL.FTZ R244, R21, c[0x0][0x320] ;  /* 0x0000c80015f47a20 */ /* 0x000fe20000410000 */
[----:B------:R-:W-:Y:S01]  /*5fc0*/  PLOP3.LUT P0, PT, PT, PT, UP1, 0x40, 0x0 ;  /* 0x000000000000781c */ /* 0x000fe20003f0e818 */
[----:B------:R-:W-:Y:S02]  /*5fd0*/  FMUL.FTZ R247, R24, c[0x0][0x320] ;  /* 0x0000c80018f77a20 */ /* 0x000fe40000410000 */
[----:B------:R-:W-:Y:S01]  /*5fe0*/  FMUL.FTZ R246, R25, c[0x0][0x320] ;  /* 0x0000c80019f67a20 */ /* 0x000fe20000410000 */
[----:B------:R-:W2:Y:S01]  /*5ff0*/  MUFU.TANH R225, R225 ;  /* 0x000000e100e17308 */ /* 0x000ea20000002400 */
[----:B------:R-:W0:Y:S01]  /*6000*/  LDGDEPBAR ;  /* 0x00000000000079af */ /* 0x000e220000000000 */
[----:B------:R-:W-:Y:S02]  /*6010*/  FMUL.FTZ R9, R28, c[0x0][0x320] ;  /* 0x0000c8001c097a20 */ /* 0x000fe40000410000 */
[----:B-1----:R-:W-:Y:S02]  /*6020*/  IMAD.U32 R250, RZ, RZ, UR18 ;  /* 0x00000012fffa7e24 */ /* 0x002fe4000f8e00ff */
[----:B------:R-:W-:Y:S02]  /*6030*/  FMUL.FTZ R252, R29, c[0x0][0x320] ;  /* 0x0000c8001dfc7a20 */ /* 0x000fe40000410000 */
[----:B------:R-:W-:Y:S01]  /*6040*/  FMUL.FTZ R11, R33, c[0x0][0x320] ;  /* 0x0000c800210b7a20 */ /* 0x000fe20000410000 */
[----:B------:R-:W1:Y:S01]  /*6050*/  SHFL.IDX PT, R10, R19, RZ, 0x1c1f ;  /* 0x001c1fff130a7589 */ /* 0x000e6200000e0000 */
[----:B------:R-:W2:Y:S01]  /*6060*/  MUFU.TANH R230, R230 ;  /* 0x000000e600e67308 */ /* 0x000ea20000002400 */
[----:B------:R-:W-:Y:S01]  /*6070*/  FMUL.FTZ R251, R34, c[0x0][0x320] ;  /* 0x0000c80022fb7a20 */ /* 0x000fe20000410000 */
[----:B-----5:R-:W-:Y:S01]  /*6080*/  IADD3 R14, -R213, 0x1, -R250 ;  /* 0x00000001d50e7810 */ /* 0x020fe20007ffe9fa */
[----:B------:R-:W-:Y:S03]  /*6090*/  FMUL.FTZ R35, R35, c[0x0][0x320] ;  /* 0x0000c80023237a20 */ /* 0x000fe60000410000 */
[----:B------:R-:W-:Y:S04]  /*60a0*/  IADD3 R14, R14, c[0x0][0x1d0], RZ ;  /* 0x000074000e0e7a10 */ /* 0x000fe80007ffe0ff */
[----:B------:R-:W2:Y:S01]  /*60b0*/  MUFU.TANH R233, R233 ;  /* 0x000000e900e97308 */ /* 0x000ea20000002400 */
[----:B------:R-:W-:Y:S04]  /*60c0*/  IADD3 R14, R14, -c[0x0][0x168], RZ ;  /* 0x80005a000e0e7a10 */ /* 0x000fe80007ffe0ff */
[C---:B------:R-:W-:Y:S02]  /*60d0*/  IADD3 R15, R14.reuse, c[0x0][0x328], RZ ;  /* 0x0000ca000e0f7a10 */ /* 0x040fe40007ffe0ff */
[----:B------:R-:W-:Y:S03]  /*60e0*/  IADD3 R14, R14, UR14, RZ ;  /* 0x0000000e0e0e7c10 */ /* 0x000fe6000fffe0ff */
[----:B------:R-:W2:Y:S01]  /*60f0*/  MUFU.TANH R237, R237 ;  /* 0x000000ed00ed7308 */ /* 0x000ea20000002400 */
[--C-:B-1----:R-:W-:Y:S02]  /*6100*/  IMAD.IADD R18, R15, 0x1, R10.reuse ;  /* 0x000000010f127824 */ /* 0x102fe400078e020a */
[----:B------:R-:W-:Y:S07]  /*6110*/  IMAD.IADD R17, R14, 0x1, R10 ;  /* 0x000000010e117824 */ /* 0x000fee00078e020a */
[----:B------:R-:W1:Y:S10]  /*6120*/  MUFU.TANH R238, R238 ;  /* 0x000000ee00ee7308 */ /* 0x000e740000002400 */
        /* <DEDUP_REMOVED lines=17> */
[----:B------:R1:W1:Y:S01]  /*6240*/  MUFU.TANH R250, R35 ;  /* 0x0000002300fa7308 */ /* 0x0002620000002400 */
[----:B------:R-:W-:-:S05]  /*6250*/  @P0 BRA `(.L_x_167) ;  /* 0x000001a000000947 */ /* 0x000fca0003800000 */
[----:B--234-:R-:W-:Y:S01]  /*6260*/  IADD3 R5, R10, c[0x0][0x1d0], RZ ;  /* 0x000074000a057a10 */ /* 0x01cfe20007ffe0ff */
[----:B------:R-:W-:Y:S03]  /*6270*/  BSSY B0, `(.L_x_168) ;  /* 0x0000012000007945 */ /* 0x000fe60003800000 */
[----:B------:R-:W-:Y:S04]  /*6280*/  IADD3 R5, R5, -c[0x0][0x168], RZ ;  /* 0x80005a0005057a10 */ /* 0x000fe80007ffe0ff */
[----:B------:R-:W-:Y:S11]  /*6290*/  ISETP.GT.AND P0, PT, R5, -0x1, PT ;  /* 0xffffffff0500780c */ /* 0x000ff60003f04270 */
[----:B------:R-:W-:Y:S02]  /*62a0*/  @!UPT UIADD3 URZ, URZ, URZ, URZ ;  /* 0x0000003f3f3ff290 */ /* 0x000fe4000fffe03f */
[----:B------:R-:W-:-:S05]  /*62b0*/  @P0 BRA `(.L_x_169) ;  /* 0x0000008000000947 */ /* 0x000fca0003800000 */
[----:B------:R-:W-:Y:S01]  /*62c0*/  LOP3.LUT R5, RZ, R5, RZ, 0x33, !PT ;  /* 0x00000005ff057212 */ /* 0x000fe200078e33ff */
[----:B------:R-:W-:Y:S05]  /*62d0*/  IMAD.MOV.U32 R4, RZ, RZ, c[0x0][0x32c] ;  /* 0x0000cb00ff047624 */ /* 0x000fea00078e00ff */
[----:B------:R-:W-:Y:S11]  /*62e0*/  ISETP.NE.AND P0, PT, R4, 0x1, PT ;  /* 0x000000010400780c */ /* 0x000ff60003f05270 */
[----:B------:R-:W-:Y:S02]  /*62f0*/  @!UPT UIADD3 URZ, URZ, URZ, URZ ;  /* 0x0000003f3f3ff290 */ /* 0x000fe4000fffe03f */
[----:B------:R-:W-:Y:S05]  /*6300*/  @P0 IMAD.HI.U32 R4, R5, c[0x0][0x330], RZ ;  /* 0x0000cc0005040a27 */ /* 0x000fea00078e00ff */
[----:B------:R-:W-:Y:S04]  /*6310*/  @P0 SHF.R.U32.HI R5, RZ, c[0x0][0x334], R4 ;  /* 0x0000cd00ff050a19 */ /* 0x000fe80000011604 */
[----:B------:R-:W-:Y:S01]  /*6320*/  LOP3.LUT R5, RZ, R5, RZ, 0x33, !PT ;  /* 0x00000005ff057212 */ /* 0x000fe200078e33ff */
[----:B------:R-:W-:-:S05]  /*6330*/  BRA `(.L_x_170) ;  /* 0x0000005000007947 */ /* 0x000fca0003800000 */
.L_x_169:
[----:B------:R-:W-:Y:S04]  /*6340*/  MOV R4, c[0x0][0x32c] ;  /* 0x0000cb0000047a02 */ /* 0x000fe80000000f00 */
[----:B------:R-:W-:Y:S11]  /*6350*/  ISETP.NE.AND P0, PT, R4, 0x1, PT ;  /* 0x000000010400780c */ /* 0x000ff60003f05270 */
[----:B------:R-:W-:Y:S02]  /*6360*/  @!UPT UIADD3 URZ, URZ, URZ, URZ ;  /* 0x0000003f3f3ff290 */ /* 0x000fe4000fffe03f */
[----:B------:R-:W-:Y:S05]  /*6370*/  @P0 IMAD.HI.U32 R4, R5, c[0x0][0x330], RZ ;  /* 0x0000cc0005040a27 */ /* 0x000fea00078e00ff */
[----:B------:R-:W-:Y:S02]  /*6380*/  @P0 SHF.R.U32.HI R5, RZ, c[0x0][0x334], R4 ;  /* 0x0000cd00ff050a19 */ /* 0x000fe40000011604 */
.L_x_170:
[----:B------:R-:W-:Y:S05]  /*6390*/  BSYNC B0 ;  /* 0x0000000000007941 */ /* 0x000fea0003800000 */
.L_x_168:
[----:B------:R-:W-:Y:S04]  /*63a0*/  IMAD.MOV.U32 R4, RZ, RZ, c[0x0][0x32c] ;  /* 0x0000cb00ff047624 */ /* 0x000fe800078e00ff */
[----:B------:R-:W-:Y:S04]  /*63b0*/  IMAD R4, R5, R4, -UR18 ;  /* 0x8000001205047e24 */ /* 0x000fe8000f8e0204 */
[----:B------:R-:W-:Y:S05]  /*63c0*/  IMAD.IADD R4, R4, 0x1, -R213 ;  /* 0x0000000104047824 */ /* 0x000fea00078e0ad5 */
[----:B------:R-:W-:Y:S02]  /*63d0*/  IADD3 R5, R4, c[0x0][0x32c], RZ ;  /* 0x0000cb0004057a10 */ /* 0x000fe40007ffe0ff */
[----:B------:R-:W-:Y:S02]  /*63e0*/  IMNMX R17, R17, R4, !PT ;  /* 0x0000000411117217 */ /* 0x000fe40007800200 */
[----:B------:R-:W-:Y:S02]  /*63f0*/  IMNMX R18, R18, R5, PT ;  /* 0x0000000512127217 */ /* 0x000fe40003800200 */
.L_x_167:
[----:B--234-:R-:W-:Y:S01]  /*6400*/  UISETP.GT.AND UP0, UPT, UR13, -0x1, UPT ;  /* 0xffffffff0d00788c */ /* 0x01cfe2000bf04270 */
[----:B------:R-:W2:Y:S05]  /*6410*/  SHFL.IDX PT, R7, R19, 0x1, 0x1c1f ;  /* 0x003c1f0013077f89 */ /* 0x000eaa00000e0000 */
[----:B------:R-:W-:Y:S04]  /*6420*/  PLOP3.LUT P0, PT, PT, PT, UP0, 0x80, 0x0 ;  /* 0x000000000000781c */ /* 0x000fe80003f0f008 */
[C---:B------:R-:W-:Y:S02]  /*6430*/  ISETP.GT.AND P4, PT, R17.reuse, 0x1, P0 ;  /* 0x000000011100780c */ /* 0x040fe40000784270 */
[----:B------:R-:W-:Y:S02]  /*6440*/  ISETP.GT.AND P5, PT, R17, RZ, P0 ;  /* 0x000000ff1100720c */ /* 0x000fe400007a4270 */
[C---:B------:R-:W-:Y:S02]  /*6450*/  ISETP.LT.OR P4, PT, R18.reuse, 0x2, P4 ;  /* 0x000000021200780c */ /* 0x040fe40002781670 */
[C---:B------:R-:W-:Y:S02]  /*6460*/  ISETP.LT.OR P5, PT, R18.reuse, 0x1, P5 ;  /* 0x000000011200780c */ /* 0x040fe40002fa1670 */
[----:B------:R-:W-:Y:S02]  /*6470*/  FSEL R8, R229, -INF , !P4 ;  /* 0xff800000e5087808 */ /* 0x000fe40006000000 */
[C---:B------:R-:W-:Y:S02]  /*6480*/  ISETP.GT.AND P4, PT, R17.reuse, 0x10, P0 ;  /* 0x000000101100780c */ /* 0x040fe40000784270 */
[----:B------:R-:W-:Y:S02]  /*6490*/  ISETP.GT.AND P6, PT, R17, 0x8, P0 ;  /* 0x000000081100780c */ /* 0x000fe400007c4270 */
[----:B------:R-:W-:Y:S01]  /*64a0*/  ISETP.LT.OR P4, PT, R18, 0x11, P4 ;  /* 0x000000111200780c */ /* 0x000fe20002781670 */
[--C-:B--2---:R-:W-:Y:S01]  /*64b0*/  IMAD.IADD R4, R15, 0x1, R7.reuse ;  /* 0x000000010f047824 */ /* 0x104fe200078e0207 */
[----:B------:R-:W-:Y:S01]  /*64c0*/  FSEL R10, R227, -INF , !P5 ;  /* 0xff800000e30a7808 */ /* 0x000fe20006800000 */
[----:B------:R-:W-:Y:S01]  /*64d0*/  IMAD.IADD R5, R14, 0x1, R7 ;  /* 0x000000010e057824 */ /* 0x000fe200078e0207 */
[----:B------:R-:W-:Y:S02]  /*64e0*/  ISETP.GT.AND P5, PT, R17, 0x9, P0 ;  /* 0x000000091100780c */ /* 0x000fe400007a4270 */
[----:B------:R-:W-:Y:S02]  /*64f0*/  FSEL R164, R237, -INF , !P4 ;  /* 0xff800000eda47808 */ /* 0x000fe40006000000 */
[C---:B------:R-:W-:Y:S02]  /*6500*/  ISETP.GT.AND P4, PT, R17.reuse, 0x19, P0 ;  /* 0x000000191100780c */ /* 0x040fe40000784270 */
[C---:B------:R-:W-:Y:S02]  /*6510*/  ISETP.LT.OR P6, PT, R18.reuse, 0x9, P6 ;  /* 0x000000091200780c */ /* 0x040fe400037c1670 */
[C---:B------:R-:W-:Y:S02]  /*6520*/  ISETP.LT.OR P5, PT, R18.reuse, 0xa, P5 ;  /* 0x0000000a1200780c */ /* 0x040fe40002fa1670 */
[----:B------:R-:W-:Y:S02]  /*6530*/  ISETP.LT.OR P4, PT, R18, 0x1a, P4 ;  /* 0x0000001a1200780c */ /* 0x000fe40002781670 */
[----:B------:R-:W-:Y:S02]  /*6540*/  FSEL R230, R230, -INF , !P6 ;  /* 0xff800000e6e67808 */ /* 0x000fe40007000000 */
[----:B------:R-:W-:Y:S02]  /*6550*/  ISETP.GT.AND P6, PT, R17, 0x11, P0 ;  /* 0x000000111100780c */ /* 0x000fe400007c4270 */
[----:B------:R-:W-:Y:S02]  /*6560*/  FSEL R6, R233, -INF , !P5 ;  /* 0xff800000e9067808 */ /* 0x000fe40006800000 */
[----:B------:R-:W-:Y:S02]  /*6570*/  ISETP.GT.AND P5, PT, R17, 0x18, P0 ;  /* 0x000000181100780c */ /* 0x000fe400007a4270 */
[----:B-1----:R-:W-:Y:S02]  /*6580*/  FSEL R140, R241, -INF , !P4 ;  /* 0xff800000f18c7808 */ /* 0x002fe40006000000 */
[C---:B------:R-:W-:Y:S02]  /*6590*/  ISETP.GT.AND P4, PT, R17.reuse, 0x28, P0 ;  /* 0x000000281100780c */ /* 0x040fe40000784270 */
[C---:B------:R-:W-:Y:S02]  /*65a0*/  ISETP.LT.OR P6, PT, R18.reuse, 0x12, P6 ;  /* 0x000000121200780c */ /* 0x040fe400037c1670 */
[C---:B------:R-:W-:Y:S02]  /*65b0*/  ISETP.LT.OR P5, PT, R18.reuse, 0x19, P5 ;  /* 0x000000191200780c */ /* 0x040fe40002fa1670 */
[----:B------:R-:W-:Y:S02]  /*65c0*/  ISETP.LT.OR P4, PT, R18, 0x29, P4 ;  /* 0x000000291200780c */ /* 0x000fe40002781670 */
[----:B------:R-:W-:Y:S02]  /*65d0*/  FSEL R162, R236, -INF , !P6 ;  /* 0xff800000eca27808 */ /* 0x000fe40007000000 */
[C---:B------:R-:W-:Y:S02]  /*65e0*/  ISETP.GT.AND P6, PT, R17.reuse, 0x20, P0 ;  /* 0x000000201100780c */ /* 0x040fe400007c4270 */
[----:B------:R-:W-:Y:S02]  /*65f0*/  FSEL R142, R238, -INF , !P5 ;  /* 0xff800000ee8e7808 */ /* 0x000fe40006800000 */
[----:B------:R-:W-:Y:S02]  /*6600*/  ISETP.GT.AND P5, PT, R17, 0x21, P0 ;  /* 0x000000211100780c */ /* 0x000fe400007a4270 */
[----:B------:R-:W-:Y:S02]  /*6610*/  FSEL R156, R247, -INF , !P4 ;  /* 0xff800000f79c7808 */ /* 0x000fe40006000000 */
[----:B------:R-:W-:Y:S02]  /*6620*/  ISETP.GT.AND P4, PT, R17, 0x31, P0 ;  /* 0x000000311100780c */ /* 0x000fe40000784270 */
[C---:B------:R-:W-:Y:S02]  /*6630*/  ISETP.LT.OR P6, PT, R18.reuse, 0x21, P6 ;  /* 0x000000211200780c */ /* 0x040fe400037c1670 */
[C---:B------:R-:W-:Y:S02]  /*6640*/  ISETP.LT.OR P5, PT, R18.reuse, 0x22, P5 ;  /* 0x000000221200780c */ /* 0x040fe40002fa1670 */
[----:B------:R-:W-:Y:S02]  /*6650*/  ISETP.LT.OR P4, PT, R18, 0x32, P4 ;  /* 0x000000321200780c */ /* 0x000fe40002781670 */
[----:B------:R-:W-:Y:S02]  /*6660*/  FSEL R160, R245, -INF , !P6 ;  /* 0xff800000f5a07808 */ /* 0x000fe40007000000 */
[C---:B------:R-:W-:Y:S02]  /*6670*/  ISETP.GT.AND P6, PT, R17.reuse, 0x29, P0 ;  /* 0x000000291100780c */ /* 0x040fe400007c4270 */
[----:B------:R-:W-:Y:S02]  /*6680*/  FSEL R158, R244, -INF , !P5 ;  /* 0xff800000f49e7808 */ /* 0x000fe40006800000 */
[C---:B------:R-:W-:Y:S02]  /*6690*/  ISETP.GT.AND P5, PT, R17.reuse, 0x30, P0 ;  /* 0x000000301100780c */ /* 0x040fe400007a4270 */
[----:B------:R-:W-:Y:S02]  /*66a0*/  FSEL R150, R252, -INF , !P4 ;  /* 0xff800000fc967808 */ /* 0x000fe40006000000 */
[----:B------:R-:W-:Y:S02]  /*66b0*/  PLOP3.LUT P4, PT, PT, PT, UP1, 0x40, 0x0 ;  /* 0x000000000000781c */ /* 0x000fe40003f8e818 */
[C---:B------:R-:W-:Y:S02]  /*66c0*/  ISETP.LT.OR P6, PT, R18.reuse, 0x2a, P6 ;  /* 0x0000002a1200780c */ /* 0x040fe400037c1670 */
[----:B------:R-:W-:Y:S02]  /*66d0*/  ISETP.LT.OR P5, PT, R18, 0x31, P5 ;  /* 0x000000311200780c */ /* 0x000fe40002fa1670 */
[----:B------:R-:W-:Y:S02]  /*66e0*/  FSEL R154, R246, -INF , !P6 ;  /* 0xff800000f69a7808 */ /* 0x000fe40007000000 */
[----:B------:R-:W-:Y:S02]  /*66f0*/  ISETP.GT.AND P6, PT, R17, 0x38, P0 ;  /* 0x000000381100780c */ /* 0x000fe400007c4270 */
[----:B------:R-:W-:Y:S02]  /*6700*/  FSEL R152, R9, -INF , !P5 ;  /* 0xff80000009987808 */ /* 0x000fe40006800000 */
[----:B------:R-:W-:Y:S02]  /*6710*/  ISETP.GT.AND P5, PT, R17, 0x39, P0 ;  /* 0x000000391100780c */ /* 0x000fe400007a4270 */
[C---:B------:R-:W-:Y:S02]  /*6720*/  ISETP.LT.OR P6, PT, R18.reuse, 0x39, P6 ;  /* 0x000000391200780c */ /* 0x040fe400037c1670 */
[----:B------:R-:W-:Y:S02]  /*6730*/  ISETP.LT.OR P5, PT, R18, 0x3a, P5 ;  /* 0x0000003a1200780c */ /* 0x000fe40002fa1670 */
[----:B------:R-:W-:Y:S02]  /*6740*/  FSEL R148, R13, -INF , !P6 ;  /* 0xff8000000d947808 */ /* 0x000fe40007000000 */
[----:B------:R-:W-:Y:S01]  /*6750*/  FSEL R146, R11, -INF , !P5 ;  /* 0xff8000000b927808 */ /* 0x000fe20006800000 */
[----:B------:R-:W-:-:S05]  /*6760*/  @P4 BRA `(.L_x_171) ;  /* 0x000001a000004947 */ /* 0x000fca0003800000 */
[----:B------:R-:W-:Y:S01]  /*6770*/  IADD3 R7, R7, c[0x0][0x1d0], RZ ;  /* 0x0000740007077a10 */ /* 0x000fe20007ffe0ff */
        /* <DEDUP_REMOVED lines=13> */
.L_x_173:
[----:B------:R-:W-:Y:S04]  /*6850*/  MOV R7, c[0x0][0x32c] ;  /* 0x0000cb0000077a02 */ /* 0x000fe80000000f00 */
[----:B------:R-:W-:Y:S11]  /*6860*/  ISETP.NE.AND P4, PT, R7, 0x1, PT ;  /* 0x000000010700780c */ /* 0x000ff60003f85270 */
[----:B------:R-:W-:Y:S02]  /*6870*/  @!UPT UIADD3 URZ, URZ, URZ, URZ ;  /* 0x0000003f3f3ff290 */ /* 0x000fe4000fffe03f */
[----:B------:R-:W-:Y:S05]  /*6880*/  @P4 IMAD.HI.U32 R7, R12, c[0x0][0x330], RZ ;  /* 0x0000cc000c074a27 */ /* 0x000fea00078e00ff */
[----:B------:R-:W-:Y:S02]  /*6890*/  @P4 SHF.R.U32.HI R12, RZ, c[0x0][0x334], R7 ;  /* 0x0000cd00ff0c4a19 */ /* 0x000fe40000011607 */
.L_x_174:
[----:B------:R-:W-:Y:S05]  /*68a0*/  BSYNC B0 ;  /* 0x0000000000007941 */ /* 0x000fea0003800000 */
.L_x_172:
[----:B------:R-:W-:Y:S04]  /*68b0*/  IMAD.MOV.U32 R7, RZ, RZ, c[0x0][0x32c] ;  /* 0x0000cb00ff077624 */ /* 0x000fe800078e00ff */
[----:B------:R-:W-:Y:S04]  /*68c0*/  IMAD R12, R12, R7, -UR18 ;  /* 0x800000120c0c7e24 */ /* 0x000fe8000f8e0207 */
[----:B------:R-:W-:Y:S05]  /*68d0*/  IMAD.IADD R12, R12, 0x1, -R213 ;  /* 0x000000010c0c7824 */ /* 0x000fea00078e0ad5 */
[----:B------:R-:W-:Y:S02]  /*68e0*/  IADD3 R7, R12, c[0x0][0x32c], RZ ;  /* 0x0000cb000c077a10 */ /* 0x000fe40007ffe0ff */
[----:B------:R-:W-:Y:S02]  /*68f0*/  IMNMX R5, R5, R12, !PT ;  /* 0x0000000c05057217 */ /* 0x000fe40007800200 */
[----:B------:R-:W-:Y:S02]  /*6900*/  IMNMX R4, R4, R7, PT ;  /* 0x0000000704047217 */ /* 0x000fe40003800200 */
.L_x_171:
[----:B------:R-:W-:Y:S01]  /*6910*/  FMNMX.FTZ R7, R10, R3, !PT ;  /* 0x000000030a077209 */ /* 0x000fe20007810000 */
[----:B------:R-:W-:Y:S01]  /*6920*/  LDSM.16.MT88.4 R20, [R198+0x100] ;  /* 0x00010000c614783b */ /* 0x000fe20000004200 */
[C---:B------:R-:W-:Y:S01]  /*6930*/  ISETP.GT.AND P6, PT, R5.reuse, RZ, P0 ;  /* 0x000000ff0500720c */ /* 0x040fe200007c4270 */
[----:B------:R-:W-:Y:S01]  /*6940*/  UISETP.GT.AND UP0, UPT, UR13, UR15, UPT ;  /* 0x0000000f0d00728c */ /* 0x000fe2000bf04270 */
[----:B------:R-:W-:Y:S01]  /*6950*/  FMNMX.FTZ R7, R8, R7, !PT ;  /* 0x0000000708077209 */ /* 0x000fe20007810000 */
[----:B------:R-:W-:Y:S01]  /*6960*/  UIADD3 UR13, UR13, -0x1, URZ ;  /* 0xffffffff0d0d7890 */ /* 0x000fe2000fffe03f */
[----:B------:R-:W-:Y:S02]  /*6970*/  ISETP.LT.OR P6, PT, R4, 0x1, P6 ;  /* 0x000000010400780c */ /* 0x000fe400037c1670 */
[----:B------:R-:W-:Y:S01]  /*6980*/  FMNMX.FTZ R7, R230, R7, !PT ;  /* 0x00000007e6077209 */ /* 0x000fe20007810000 */
[----:B------:R-:W-:Y:S01]  /*6990*/  LDSM.16.MT88.4 R28, [R197+0x100] ;  /* 0x00010000c51c783b */ /* 0x000fe20000004200 */
[C---:B------:R-:W-:Y:S02]  /*69a0*/  ISETP.GT.AND P5, PT, R5.reuse, 0x1, P0 ;  /* 0x000000010500780c */ /* 0x040fe400007a4270 */
[----:B------:R-:W-:Y:S02]  /*69b0*/  FMNMX.FTZ R7, R6, R7, !PT ;  /* 0x0000000706077209 */ /* 0x000fe40007810000 */
[----:B------:R-:W-:Y:S02]  /*69c0*/  FSEL R13, R0, -INF , !P6 ;  /* 0xff800000000d7808 */ /* 0x000fe40007000000 */
[----:B------:R-:W-:Y:S02]  /*69d0*/  FMNMX.FTZ R7, R164, R7, !PT ;  /* 0x00000007a4077209 */ /* 0x000fe40007810000 */
[----:B------:R-:W-:Y:S02]  /*69e0*/  ISETP.GT.AND P4, PT, R5, 0x8, P0 ;  /* 0x000000080500780c */ /* 0x000fe40000784270 */
[----:B------:R-:W-:Y:S02]  /*69f0*/  FMNMX.FTZ R7, R162, R7, !PT ;  /* 0x00000007a2077209 */ /* 0x000fe40007810000 */
[----:B------:R-:W-:Y:S02]  /*6a00*/  ISETP.LT.OR P5, PT, R4, 0x2, P5 ;  /* 0x000000020400780c */ /* 0x000fe40002fa1670 */
[----:B------:R-:W-:Y:S02]  /*6a10*/  FMNMX.FTZ R7, R142, R7, !PT ;  /* 0x000000078e077209 */ /* 0x000fe40007810000 */
[----:B------:R-:W-:Y:S02]  /*6a20*/  FMNMX.FTZ R0, R13, R2, !PT ;  /* 0x000000020d007209 */ /* 0x000fe40007810000 */
[----:B------:R-:W-:Y:S02]  /*6a30*/  FMNMX.FTZ R7, R140, R7, !PT ;  /* 0x000000078c077209 */ /* 0x000fe40007810000 */
[----:B------:R-:W-:Y:S02]  /*6a40*/  FSEL R225, R225, -INF , !P5 ;  /* 0xff800000e1e17808 */ /* 0x000fe40006800000 */
[----:B------:R-:W-:Y:S02]  /*6a50*/  FMNMX.FTZ R7, R160, R7, !PT ;  /* 0x00000007a0077209 */ /* 0x000fe40007810000 */
[----:B------:R-:W-:Y:S02]  /*6a60*/  ISETP.GT.AND P6, PT, R5, 0x9, P0 ;  /* 0x000000090500780c */ /* 0x000fe400007c4270 */
[----:B------:R-:W-:Y:S02]  /*6a70*/  FMNMX.FTZ R7, R158, R7, !PT ;  /* 0x000000079e077209 */ /* 0x000fe40007810000 */
[----:B------:R-:W-:Y:S02]  /*6a80*/  ISETP.LT.OR P4, PT, R4, 0x9, P4 ;  /* 0x000000090400780c */ /* 0x000fe40002781670 */
[----:B------:R-:W-:Y:S02]  /*6a90*/  FMNMX.FTZ R7, R156, R7, !PT ;  /* 0x000000079c077209 */ /* 0x000fe40007810000 */
[----:B------:R-:W-:Y:S02]  /*6aa0*/  FSEL R11, R226, -INF , !P4 ;  /* 0xff800000e20b7808 */ /* 0x000fe40006000000 */
[----:B------:R-:W-:Y:S02]  /*6ab0*/  FMNMX.FTZ R0, R225, R0, !PT ;  /* 0x00000000e1007209 */ /* 0x000fe40007810000 */
[----:B------:R-:W-:Y:S02]  /*6ac0*/  ISETP.GT.AND P5, PT, R5, 0x10, P0 ;  /* 0x000000100500780c */ /* 0x000fe400007a4270 */
[----:B------:R-:W-:Y:S02]  /*6ad0*/  ISETP.LT.OR P6, PT, R4, 0xa, P6 ;  /* 0x0000000a0400780c */ /* 0x000fe400037c1670 */
[----:B------:R-:W-:Y:S02]  /*6ae0*/  FMNMX.FTZ R7, R154, R7, !PT ;  /* 0x000000079a077209 */ /* 0x000fe40007810000 */
[----:B------:R-:W-:Y:S02]  /*6af0*/  FSEL R9, R228, -INF , !P6 ;  /* 0xff800000e4097808 */ /* 0x000fe40007000000 */
[----:B------:R-:W-:Y:S02]  /*6b00*/  ISETP.LT.OR P5, PT, R4, 0x11, P5 ;  /* 0x000000110400780c */ /* 0x000fe40002fa1670 */
[----:B------:R-:W-:Y:S02]  /*6b10*/  FMNMX.FTZ R0, R11, R0, !PT ;  /* 0x000000000b007209 */ /* 0x000fe40007810000 */
[----:B------:R-:W-:Y:S02]  /*6b20*/  ISETP.GT.AND P4, PT, R5, 0x11, P0 ;  /* 0x000000110500780c */ /* 0x000fe40000784270 */
[----:B------:R-:W-:Y:S02]  /*6b30*/  FMNMX.FTZ R7, R152, R7, !PT ;  /* 0x0000000798077209 */ /* 0x000fe40007810000 */
[----:B------:R-:W-:Y:S02]  /*6b40*/  FSEL R163, R232, -INF , !P5 ;  /* 0xff800000e8a37808 */ /* 0x000fe40006800000 */
[----:B------:R-:W-:Y:S02]  /*6b50*/  ISETP.LT.OR P4, PT, R4, 0x12, P4 ;  /* 0x000000120400780c */ /* 0x000fe40002781670 */
[----:B------:R-:W-:Y:S02]  /*6b60*/  FMNMX.FTZ R0, R9, R0, !PT ;  /* 0x0000000009007209 */ /* 0x000fe40007810000 */
[----:B------:R-:W-:Y:S02]  /*6b70*/  ISETP.GT.AND P6, PT, R5, 0x18, P0 ;  /* 0x000000180500780c */ /* 0x000fe400007c4270 */
[----:B------:R-:W-:Y:S02]  /*6b80*/  FMNMX.FTZ R15, R150, R7, !PT ;  /* 0x00000007960f7209 */ /* 0x000fe40007810000 */
[----:B------:R-:W-:Y:S02]  /*6b90*/  FSEL R161, R231, -INF , !P4 ;  /* 0xff800000e7a17808 */ /* 0x000fe40006000000 */
[----:B------:R-:W-:Y:S02]  /*6ba0*/  FMNMX.FTZ R0, R163, R0, !PT ;  /* 0x00000000a3007209 */ /* 0x000fe40007810000 */
[----:B------:R-:W-:Y:S02]  /*6bb0*/  ISETP.LT.OR P6, PT, R4, 0x19, P6 ;  /* 0x000000190400780c */ /* 0x000fe400037c1670 */
        /* <DEDUP_REMOVED lines=9> */
[----:B------:R-:W-:Y:S01]  /*6c50*/  ISETP.LT.OR P4, PT, R4, 0x21, P4 ;  /* 0x000000210400780c */ /* 0x000fe20002781670 */
[----:B------:R-:W1:Y:S01]  /*6c60*/  SHFL.BFLY PT, R0, R7, 0x2, 0x1f ;  /* 0x0c401f0007007f89 */ /* 0x000e6200000e0000 */
[----:B------:R-:W-:Y:S02]  /*6c70*/  ISETP.GT.AND P6, PT, R5, 0x21, P0 ;  /* 0x000000210500780c */ /* 0x000fe400007c4270 */
[----:B------:R-:W-:Y:S02]  /*6c80*/  FSEL R159, R240, -INF , !P4 ;  /* 0xff800000f09f7808 */ /* 0x000fe40006000000 */
[----:B------:R-:W-:Y:S02]  /*6c90*/  FMNMX.FTZ R14, R141, R14, !PT ;  /* 0x0000000e8d0e7209 */ /* 0x000fe40007810000 */
[C---:B------:R-:W-:Y:S02]  /*6ca0*/  ISETP.LT.OR P6, PT, R4.reuse, 0x22, P6 ;  /* 0x000000220400780c */ /* 0x040fe400037c1670 */
[----:B------:R-:W-:Y:S02]  /*6cb0*/  ISETP.GT.AND P5, PT, R5, 0x28, P0 ;  /* 0x000000280500780c */ /* 0x000fe400007a4270 */
[----:B------:R-:W-:Y:S02]  /*6cc0*/  FSEL R157, R239, -INF , !P6 ;  /* 0xff800000ef9d7808 */ /* 0x000fe40007000000 */
[----:B------:R-:W-:Y:S02]  /*6cd0*/  FMNMX.FTZ R14, R159, R14, !PT ;  /* 0x0000000e9f0e7209 */ /* 0x000fe40007810000 */
[C---:B------:R-:W-:Y:S02]  /*6ce0*/  ISETP.LT.OR P5, PT, R4.reuse, 0x29, P5 ;  /* 0x000000290400780c */ /* 0x040fe40002fa1670 */
[----:B------:R-:W-:Y:S02]  /*6cf0*/  ISETP.GT.AND P4, PT, R5, 0x29, P0 ;  /* 0x000000290500780c */ /* 0x000fe40000784270 */
[----:B------:R-:W-:Y:S02]  /*6d00*/  FSEL R155, R243, -INF , !P5 ;  /* 0xff800000f39b7808 */ /* 0x000fe40006800000 */
[----:B------:R-:W-:Y:S02]  /*6d10*/  FMNMX.FTZ R14, R157, R14, !PT ;  /* 0x0000000e9d0e7209 */ /* 0x000fe40007810000 */
[----:B------:R-:W-:Y:S02]  /*6d20*/  ISETP.LT.OR P4, PT, R4, 0x2a, P4 ;  /* 0x0000002a0400780c */ /* 0x000fe40002781670 */
        /* <DEDUP_REMOVED lines=13> */
[----:B-1----:R-:W-:Y:S02]  /*6e00*/  FMNMX.FTZ R12, R7, R0, !PT ;  /* 0x00000000070c7209 */ /* 0x002fe40007810000 */
[----:B------:R-:W-:Y:S02]  /*6e10*/  FSEL R145, R251, -INF , !P4 ;  /* 0xff800000fb917808 */ /* 0x000fe40006000000 */
[----:B------:R-:W-:Y:S01]  /*6e20*/  FMNMX.FTZ R0, R147, R14, !PT ;  /* 0x0000000e93007209 */ /* 0x000fe20007810000 */
[----:B------:R-:W1:Y:S01]  /*6e30*/  SHFL.BFLY PT, R15, R12, 0x1, 0x1f ;  /* 0x0c201f000c0f7f89 */ /* 0x000e6200000e0000 */
[----:B------:R-:W-:Y:S02]  /*6e40*/  ISETP.LT.OR P0, PT, R4, 0x3a, P0 ;  /* 0x0000003a0400780c */ /* 0x000fe40000701670 */
[----:B------:R-:W-:Y:S02]  /*6e50*/  FMNMX.FTZ R0, R145, R0, !PT ;  /* 0x0000000091007209 */ /* 0x000fe40007810000 */
[----:B------:R-:W-:Y:S04]  /*6e60*/  FSEL R133, R250, -INF , !P0 ;  /* 0xff800000fa857808 */ /* 0x000fe80004000000 */
[----:B------:R-:W-:Y:S05]  /*6e70*/  FMNMX.FTZ R7, R133, R0, !PT ;  /* 0x0000000085077209 */ /* 0x000fea0007810000 */
[----:B------:R-:W2:Y:S01]  /*6e80*/  SHFL.BFLY PT, R4, R7, 0x2, 0x1f ;  /* 0x0c401f0007047f89 */ /* 0x000ea200000e0000 */
[----:B-1----:R-:W-:Y:S04]  /*6e90*/  FMNMX.FTZ R0, R12, R15, !PT ;  /* 0x0000000f0c007209 */ /* 0x002fe80007810000 */
[C---:B------:R-:W-:Y:S01]  /*6ea0*/  FSETP.NEU.FTZ.AND P0, PT, R0.reuse, -INF , PT ;  /* 0xff8000000000780b */ /* 0x040fe20003f1d000 */
[----:B------:R-:W-:Y:S05]  /*6eb0*/  FMUL.FTZ R151, R0, c[0x0][0x2d0] ;  /* 0x0000b40000977a20 */ /* 0x000fea0000410000 */
[----:B------:R-:W-:Y:S02]  /*6ec0*/  FSEL R151, R151, RZ, P0 ;  /* 0x000000ff97977208 */ /* 0x000fe40000000000 */
[----:B--2---:R-:W-:Y:S03]  /*6ed0*/  FMNMX.FTZ R5, R7, R4, !PT ;  /* 0x0000000407057209 */ /* 0x004fe60007810000 */
[--C-:B------:R-:W-:Y:S01]  /*6ee0*/  FFMA.FTZ R168, R10, c[0x0][0x2d0], -R151.reuse ;  /* 0x0000b4000aa87a23 */ /* 0x100fe20000010897 */
[----:B------:R-:W-:Y:S01]  /*6ef0*/  FSEL R4, R0, RZ, P0 ;  /* 0x000000ff00047208 */ /* 0x000fe20000000000 */
[--C-:B------:R-:W-:Y:S01]  /*6f00*/  FFMA.FTZ R135, R8, c[0x0][0x2d0], -R151.reuse ;  /* 0x0000b40008877a23 */ /* 0x100fe20000010897 */
[----:B------:R-:W1:Y:S01]  /*6f10*/  SHFL.BFLY PT, R132, R5, 0x1, 0x1f ;  /* 0x0c201f0005847f89 */ /* 0x000e6200000e0000 */
[----:B------:R-:W-:Y:S02]  /*6f20*/  FFMA.FTZ R134, R230, c[0x0][0x2d0], -R151 ;  /* 0x0000b400e6867a23 */ /* 0x000fe40000010897 */
[----:B------:R-:W-:Y:S01]  /*6f30*/  MUFU.EX2 R168, R168 ;  /* 0x000000a800a87308 */ /* 0x000fe20000000800 */
[----:B------:R-:W-:Y:S02]  /*6f40*/  FADD.FTZ R3, -R4, R3 ;  /* 0x0000000304037221 */ /* 0x000fe40000010100 */
[--C-:B------:R-:W-:Y:S02]  /*6f50*/  FFMA.FTZ R169, R6, c[0x0][0x2d0], -R151.reuse ;  /* 0x0000b40006a97a23 */ /* 0x100fe40000010897 */
[----:B------:R-:W-:Y:S02]  /*6f60*/  FMUL.FTZ R6, R3, c[0x0][0x2d0] ;  /* 0x0000b40003067a20 */ /* 0x000fe40000410000 */
[--C-:B------:R-:W-:Y:S02]  /*6f70*/  FFMA.FTZ R174, R164, c[0x0][0x2d0], -R151.reuse ;  /* 0x0000b400a4ae7a23 */ /* 0x100fe40000010897 */
[----:B------:R-:W-:Y:S01]  /*6f80*/  LDSM.16.MT88.4 R164, [R203+0x5900] ;  /* 0x00590000cba4783b */ /* 0x000fe20000004200 */
[----:B------:R-:W2:Y:S01]  /*6f90*/  MUFU.EX2 R135, R135 ;  /* 0x0000008700877308 */ /* 0x000ea20000000800 */
[--C-:B------:R-:W-:Y:S02]  /*6fa0*/  FFMA.FTZ R175, R162, c[0x0][0x2d0], -R151.reuse ;  /* 0x0000b400a2af7a23 */ /* 0x100fe40000010897 */
[--C-:B------:R-:W-:Y:S02]  /*6fb0*/  FFMA.FTZ R176, R142, c[0x0][0x2d0], -R151.reuse ;  /* 0x0000b4008eb07a23 */ /* 0x100fe40000010897 */
[--C-:B------:R-:W-:Y:S02]  /*6fc0*/  FFMA.FTZ R177, R140, c[0x0][0x2d0], -R151.reuse ;  /* 0x0000b4008cb17a23 */ /* 0x100fe40000010897 */
[--C-:B------:R-:W-:Y:S02]  /*6fd0*/  FFMA.FTZ R227, R160, c[0x0][0x2d0], -R151.reuse ;  /* 0x0000b400a0e37a23 */ /* 0x100fe40000010897 */
[--C-:B------:R-:W-:Y:S01]  /*6fe0*/  FFMA.FTZ R228, R158, c[0x0][0x2d0], -R151.reuse ;  /* 0x0000b4009ee47a23 */ /* 0x100fe20000010897 */
[----:B------:R-:W-:Y:S01]  /*6ff0*/  MUFU.EX2 R134, R134 ;  /* 0x0000008600867308 */ /* 0x000fe20000000800 */
[--C-:B------:R-:W-:Y:S01]  /*7000*/  FFMA.FTZ R229, R156, c[0x0][0x2d0], -R151.reuse ;  /* 0x0000b4009ce57a23 */ /* 0x100fe20000010897 */
[----:B-1----:R-:W-:Y:S01]  /*7010*/  FMNMX.FTZ R132, R5, R132, !PT ;  /* 0x0000008405847209 */ /* 0x002fe20007810000 */
[--C-:B------:R-:W-:Y:S02]  /*7020*/  FFMA.FTZ R230, R154, c[0x0][0x2d0], -R151.reuse ;  /* 0x0000b4009ae67a23 */ /* 0x100fe40000010897 */
[--C-:B------:R-:W-:Y:S01]  /*7030*/  FFMA.FTZ R235, R152, c[0x0][0x2d0], -R151.reuse ;  /* 0x0000b40098eb7a23 */ /* 0x100fe20000010897 */
[C---:B------:R-:W-:Y:S01]  /*7040*/  FSETP.NEU.FTZ.AND P0, PT, R132.reuse, -INF , PT ;  /* 0xff8000008400780b */ /* 0x040fe20003f1d000 */
[----:B------:R-:W-:Y:S02]  /*7050*/  FMUL.FTZ R144, R132, c[0x0][0x2d0] ;  /* 0x0000b40084907a20 */ /* 0x000fe40000410000 */
[--C-:B------:R-:W-:Y:S01]  /*7060*/  FFMA.FTZ R236, R150, c[0x0][0x2d0], -R151.reuse ;  /* 0x0000b40096ec7a23 */ /* 0x100fe20000010897 */
[----:B------:R-:W-:Y:S01]  /*7070*/  FSEL R5, R132, RZ, P0 ;  /* 0x000000ff84057208 */ /* 0x000fe20000000000 */
[----:B------:R-:W1:Y:S01]  /*7080*/  MUFU.EX2 R169, R169 ;  /* 0x000000a900a97308 */ /* 0x000e620000000800 */
[----:B------:R-:W-:Y:S01]  /*7090*/  FSEL R144, R144, RZ, P0 ;  /* 0x000000ff90907208 */ /* 0x000fe20000000000 */
[--C-:B------:R-:W-:Y:S01]  /*70a0*/  FFMA.FTZ R237, R148, c[0x0][0x2d0], -R151.reuse ;  /* 0x0000b40094ed7a23 */ /* 0x100fe20000010897 */
[----:B--2---:R-:W-:Y:S01]  /*70b0*/  F2FP.BF16.PACK_AB R136, R135, R168 ;  /* 0x000000a88788723e */ /* 0x004fe200000010ff */
[----:B------:R-:W-:Y:S01]  /*70c0*/  FADD.FTZ R5, -R5, R2 ;  /* 0x0000000205057221 */ /* 0x000fe20000010100 */
[----:B------:R-:W-:Y:S01]  /*70d0*/  PLOP3.LUT P0, PT, PT, PT, UP0, 0x80, 0x0 ;  /* 0x000000000000781c */ /* 0x000fe20003f0f008 */
[--C-:B------:R-:W-:Y:S02]  /*70e0*/  FFMA.FTZ R173, R13, c[0x0][0x2d0], -R144.reuse ;  /* 0x0000b4000dad7a23 */ /* 0x100fe40000010890 */
[----:B------:R-:W2:Y:S01]  /*70f0*/  LDSM.16.MT88.4 R12, [R203+0x100] ;  /* 0x00010000cb0c783b */ /* 0x000ea20000004200 */
[--C-:B------:R-:W-:Y:S01]  /*7100*/  FFMA.FTZ R172, R225, c[0x0][0x2d0], -R144.reuse ;  /* 0x0000b400e1ac7a23 */ /* 0x100fe20000010890 */
[----:B------:R-:W3:Y:S01]  /*7110*/  MUFU.EX2 R3, R6 ;  /* 0x0000000600037308 */ /* 0x000ee20000000800 */
[--C-:B------:R-:W-:Y:S02]  /*7120*/  FFMA.FTZ R171, R11, c[0x0][0x2d0], -R144.reuse ;  /* 0x0000b4000bab7a23 */ /* 0x100fe40000010890 */
[--C-:B------:R-:W-:Y:S02]  /*7130*/  FFMA.FTZ R170, R9, c[0x0][0x2d0], -R144.reuse ;  /* 0x0000b40009aa7a23 */ /* 0x100fe40000010890 */
[----:B------:R-:W-:Y:S02]  /*7140*/  FMUL.FTZ R2, R5, c[0x0][0x2d0] ;  /* 0x0000b40005027a20 */ /* 0x000fe40000410000 */
[--C-:B------:R-:W-:Y:S02]  /*7150*/  FFMA.FTZ R178, R163, c[0x0][0x2d0], -R144.reuse ;  /* 0x0000b400a3b27a23 */ /* 0x100fe40000010890 */
[--C-:B------:R-:W-:Y:S01]  /*7160*/  FFMA.FTZ R179, R161, c[0x0][0x2d0], -R144.reuse ;  /* 0x0000b400a1b37a23 */ /* 0x100fe20000010890 */
[----:B------:R-:W-:Y:S01]  /*7170*/  MUFU.EX2 R173, R173 ;  /* 0x000000ad00ad7308 */ /* 0x000fe20000000800 */
[----:B------:R-:W-:Y:S01]  /*7180*/  LDSM.16.MT88.4 R160, [R196+0x3900] ;  /* 0x00390000c4a0783b */ /* 0x000fe20000004200 */
[--C-:B------:R-:W-:Y:S01]  /*7190*/  FFMA.FTZ R225, R143, c[0x0][0x2d0], -R144.reuse ;  /* 0x0000b4008fe17a23 */ /* 0x100fe20000010890 */
[----:B-1----:R-:W-:Y:S01]  /*71a0*/  F2FP.BF16.PACK_AB R138, R169, R134 ;  /* 0x00000086a98a723e */ /* 0x002fe200000010ff */
[--C-:B------:R-:W-:Y:S02]  /*71b0*/  FFMA.FTZ R226, R141, c[0x0][0x2d0], -R144.reuse ;  /* 0x0000b4008de27a23 */ /* 0x100fe40000010890 */
[--C-:B------:R-:W-:Y:S03]  /*71c0*/  FFMA.FTZ R231, R159, c[0x0][0x2d0], -R144.reuse ;  /* 0x0000b4009fe77a23 */ /* 0x100fe60000010890 */
[----:B------:R-:W-:Y:S01]  /*71d0*/  LDSM.16.MT88.4 R140, [R197+0x2900] ;  /* 0x00290000c58c783b */ /* 0x000fe20000004200 */
[----:B------:R-:W1:Y:S01]  /*71e0*/  MUFU.EX2 R172, R172 ;  /* 0x000000ac00ac7308 */ /* 0x000e620000000800 */
[--C-:B------:R-:W-:Y:S02]  /*71f0*/  FFMA.FTZ R232, R157, c[0x0][0x2d0], -R144.reuse ;  /* 0x0000b4009de87a23 */ /* 0x100fe40000010890 */
[--C-:B------:R-:W-:Y:S02]  /*7200*/  FFMA.FTZ R233, R155, c[0x0][0x2d0], -R144.reuse ;  /* 0x0000b4009be97a23 */ /* 0x100fe40000010890 */
[C---:B---3--:R-:W-:Y:S02]  /*7210*/  FMUL.FTZ R4, R3.reuse, R128 ;  /* 0x0000008003047220 */ /* 0x048fe40000410000 */
[C---:B------:R-:W-:Y:S01]  /*7220*/  FMUL.FTZ R5, R3.reuse, R129 ;  /* 0x0000008103057220 */ /* 0x040fe20000410000 */
[----:B------:R-:W-:Y:S01]  /*7230*/  LDSM.16.MT88.4 R156, [R197+0x3900] ;  /* 0x00390000c59c783b */ /* 0x000fe20000004200 */
[C---:B------:R-:W-:Y:S01]  /*7240*/  FMUL.FTZ R8, R3.reuse, R124 ;  /* 0x0000007c03087220 */ /* 0x040fe20000410000 */
[----:B------:R-:W-:Y:S01]  /*7250*/  MUFU.EX2 R171, R171 ;  /* 0x000000ab00ab7308 */ /* 0x000fe20000000800 */
[C---:B------:R-:W-:Y:S02]  /*7260*/  FMUL.FTZ R9, R3.reuse, R125 ;  /* 0x0000007d03097220 */ /* 0x040fe40000410000 */
[C---:B------:R-:W-:Y:S02]  /*7270*/  FMUL.FTZ R16, R3.reuse, R116 ;  /* 0x0000007403107220 */ /* 0x040fe40000410000 */
[C---:B------:R-:W-:Y:S02]  /*7280*/  FMUL.FTZ R17, R3.reuse, R117 ;  /* 0x0000007503117220 */ /* 0x040fe40000410000 */
[C---:B------:R-:W-:Y:S02]  /*7290*/  FMUL.FTZ R24, R3.reuse, R108 ;  /* 0x0000006c03187220 */ /* 0x040fe40000410000 */
[C---:B------:R-:W-:Y:S01]  /*72a0*/  FMUL.FTZ R25, R3.reuse, R109 ;  /* 0x0000006d03197220 */ /* 0x040fe20000410000 */
[----:B------:R-:W3:Y:S01]  /*72b0*/  MUFU.EX2 R170, R170 ;  /* 0x000000aa00aa7308 */ /* 0x000ee20000000800 */
[C---:B------:R-:W-:Y:S02]  /*72c0*/  FMUL.FTZ R32, R3.reuse, R100 ;  /* 0x0000006403207220 */ /* 0x040fe40000410000 */
[----:B------:R-:W-:Y:S01]  /*72d0*/  FMUL.FTZ R33, R3, R101 ;  /* 0x0000006503217220 */ /* 0x000fe20000410000 */
[----:B-1----:R-:W-:Y:S01]  /*72e0*/  F2FP.BF16.PACK_AB R137, R172, R173 ;  /* 0x000000adac89723e */ /* 0x002fe200000010ff */
[--C-:B------:R-:W-:Y:S02]  /*72f0*/  FFMA.FTZ R234, R153, c[0x0][0x2d0], -R144.reuse ;  /* 0x0000b40099ea7a23 */ /* 0x100fe40000010890 */
[----:B------:R-:W-:Y:S01]  /*7300*/  LDSM.16.MT88.4 R152, [R198+0x3900] ;  /* 0x00390000c698783b */ /* 0x000fe20000004200 */
[--C-:B------:R-:W-:Y:S02]  /*7310*/  FFMA.FTZ R239, R149, c[0x0][0x2d0], -R144.reuse ;  /* 0x0000b40095ef7a23 */ /* 0x100fe40000010890 */
[----:B------:R-:W1:Y:S01]  /*7320*/  MUFU.EX2 R2, R2 ;  /* 0x0000000200027308 */ /* 0x000e620000000800 */
[--C-:B------:R-:W-:Y:S02]  /*7330*/  FFMA.FTZ R240, R147, c[0x0][0x2d0], -R144.reuse ;  /* 0x0000b40093f07a23 */ /* 0x100fe40000010890 */
[--C-:B------:R-:W-:Y:S02]  /*7340*/  FFMA.FTZ R241, R145, c[0x0][0x2d0], -R144.reuse ;  /* 0x0000b40091f17a23 */ /* 0x100fe40000010890 */
[----:B------:R-:W-:Y:S02]  /*7350*/  FFMA.FTZ R151, R146, c[0x0][0x2d0], -R151 ;  /* 0x0000b40092977a23 */ /* 0x000fe40000010897 */
[----:B------:R-:W-:Y:S02]  /*7360*/  FFMA.FTZ R144, R133, c[0x0][0x2d0], -R144 ;  /* 0x0000b40085907a23 */ /* 0x000fe40000010890 */
[C---:B------:R-:W-:Y:S01]  /*7370*/  FMUL.FTZ R36, R3.reuse, R36 ;  /* 0x0000002403247220 */ /* 0x040fe20000410000 */
[----:B------:R-:W-:Y:S01]  /*7380*/  MUFU.EX2 R238, R151 ;  /* 0x0000009700ee7308 */ /* 0x000fe20000000800 */
[C---:B------:R-:W-:Y:S02]  /*7390*/  FMUL.FTZ R37, R3.reuse, R37 ;  /* 0x0000002503257220 */ /* 0x040fe40000410000 */
[C---:B------:R-:W-:Y:S01]  /*73a0*/  FMUL.FTZ R40, R3.reuse, R40 ;  /* 0x0000002803287220 */ /* 0x040fe20000410000 */
[----:B---3--:R-:W-:Y:S01]  /*73b0*/  F2FP.BF16.PACK_AB R139, R170, R171 ;  /* 0x000000abaa8b723e */ /* 0x008fe200000010ff */
[C---:B------:R-:W-:Y:S02]  /*73c0*/  FMUL.FTZ R41, R3.reuse, R41 ;  /* 0x0000002903297220 */ /* 0x040fe40000410000 */
[C---:B------:R-:W-:Y:S02]  /*73d0*/  FMUL.FTZ R44, R3.reuse, R44 ;  /* 0x0000002c032c7220 */ /* 0x040fe40000410000 */
[C---:B------:R-:W-:Y:S01]  /*73e0*/  FMUL.FTZ R45, R3.reuse, R45 ;  /* 0x0000002d032d7220 */ /* 0x040fe20000410000 */
[----:B------:R3:W-:Y:S01]  /*73f0*/  MUFU.EX2 R242, R144 ;  /* 0x0000009000f27308 */ /* 0x0007e20000000800 */
[C---:B------:R-:W-:Y:S02]  /*7400*/  FMUL.FTZ R48, R3.reuse, R48 ;  /* 0x0000003003307220 */ /* 0x040fe40000410000 */
[C---:B------:R-:W-:Y:S02]  /*7410*/  FMUL.FTZ R49, R3.reuse, R49 ;  /* 0x0000003103317220 */ /* 0x040fe40000410000 */
[C---:B-1----:R-:W-:Y:S02]  /*7420*/  FMUL.FTZ R6, R2.reuse, R130 ;  /* 0x0000008202067220 */ /* 0x042fe40000410000 */
[C---:B------:R-:W-:Y:S02]  /*7430*/  FMUL.FTZ R7, R2.reuse, R131 ;  /* 0x0000008302077220 */ /* 0x040fe40000410000 */
[----:B------:R-:W-:Y:S01]  /*7440*/  LDSM.16.MT88.4 R128, [R198+0x2900] ;  /* 0x00290000c680783b */ /* 0x000fe20000004200 */
[C---:B------:R-:W-:Y:S01]  /*7450*/  FMUL.FTZ R10, R2.reuse, R126 ;  /* 0x0000007e020a7220 */ /* 0x040fe20000410000 */
[----:B------:R-:W-:Y:S01]  /*7460*/  MUFU.EX2 R174, R174 ;  /* 0x000000ae00ae7308 */ /* 0x000fe20000000800 */
[C---:B------:R-:W-:Y:S02]  /*7470*/  FMUL.FTZ R11, R2.reuse, R127 ;  /* 0x0000007f020b7220 */ /* 0x040fe40000410000 */
[C---:B--2---:R-:W-:Y:S03]  /*7480*/  HMMA.16816.F32.BF16 R4, R136.reuse, R12, R4 ;  /* 0x0000000c8804723c */ /* 0x044fe60000041804 */
[----:B------:R-:W-:Y:S02]  /*7490*/  LDSM.16.MT88.4 R124, [R203+0x2900] ;  /* 0x00290000cb7c783b */ /* 0x000fe40000004200 */
[C---:B------:R-:W-:Y:S02]  /*74a0*/  FMUL.FTZ R18, R2.reuse, R118 ;  /* 0x0000007602127220 */ /* 0x040fe40000410000 */
[C---:B------:R-:W-:Y:S01]  /*74b0*/  FMUL.FTZ R12, R3.reuse, R120 ;  /* 0x00000078030c7220 */ /* 0x040fe20000410000 */
[C---:B------:R-:W-:Y:S01]  /*74c0*/  HMMA.16816.F32.BF16 R8, R136.reuse, R14, R8 ;  /* 0x0000000e8808723c */ /* 0x040fe20000041808 */
[----:B------:R-:W1:Y:S02]  /*74d0*/  MUFU.EX2 R175, R175 ;  /* 0x000000af00af7308 */ /* 0x000e640000000800 */
[----:B---3--:R-:W-:Y:S01]  /*74e0*/  LDSM.16.MT88.4 R144, [R196+0x1900] ;  /* 0x00190000c490783b */ /* 0x008fe20000004200 */
[C---:B------:R-:W-:Y:S02]  /*74f0*/  FMUL.FTZ R13, R3.reuse, R121 ;  /* 0x00000079030d7220 */ /* 0x040fe40000410000 */
[C---:B------:R-:W-:Y:S02]  /*7500*/  FMUL.FTZ R19, R2.reuse, R119 ;  /* 0x0000007702137220 */ /* 0x040fe40000410000 */
[C---:B------:R-:W-:Y:S03]  /*7510*/  FMUL.FTZ R14, R2.reuse, R122 ;  /* 0x0000007a020e7220 */ /* 0x040fe60000410000 */
[----:B------:R-:W-:Y:S01]  /*7520*/  LDSM.16.MT88.4 R116, [R198+0x900] ;  /* 0x00090000c674783b */ /* 0x000fe20000004200 */
[C---:B------:R-:W-:Y:S01]  /*7530*/  FMUL.FTZ R15, R2.reuse, R123 ;  /* 0x0000007b020f7220 */ /* 0x040fe20000410000 */
[----:B------:R-:W-:Y:S01]  /*7540*/  MUFU.EX2 R176, R176 ;  /* 0x000000b000b07308 */ /* 0x000fe20000000800 */
[C---:B------:R-:W-:Y:S02]  /*7550*/  FMUL.FTZ R26, R2.reuse, R110 ;  /* 0x0000006e021a7220 */ /* 0x040fe40000410000 */
[C---:B------:R-:W-:Y:S02]  /*7560*/  FMUL.FTZ R27, R2.reuse, R111 ;  /* 0x0000006f021b7220 */ /* 0x040fe40000410000 */
[C---:B------:R-:W-:Y:S01]  /*7570*/  FMUL.FTZ R34, R2.reuse, R102 ;  /* 0x0000006602227220 */ /* 0x040fe20000410000 */
[C---:B------:R-:W-:Y:S01]  /*7580*/  HMMA.16816.F32.BF16 R12, R136.reuse, R20, R12 ;  /* 0x00000014880c723c */ /* 0x040fe2000004180c */
[----:B------:R-:W2:Y:S02]  /*7590*/  LDSM.16.MT88.4 R120, [R196+0x100] ;  /* 0x00010000c478783b */ /* 0x000ea40000004200 */
[C---:B------:R-:W-:Y:S01]  /*75a0*/  FMUL.FTZ R35, R2.reuse, R103 ;  /* 0x0000006702237220 */ /* 0x040fe20000410000 */
[----:B------:R-:W-:Y:S01]  /*75b0*/  MUFU.EX2 R177, R177 ;  /* 0x000000b100b17308 */ /* 0x000fe20000000800 */
[C---:B------:R-:W-:Y:S02]  /*75c0*/  FMUL.FTZ R38, R2.reuse, R38 ;  /* 0x0000002602267220 */ /* 0x040fe40000410000 */
[C---:B------:R-:W-:Y:S01]  /*75d0*/  FMUL.FTZ R20, R3.reuse, R112 ;  /* 0x0000007003147220 */ /* 0x040fe20000410000 */
[C---:B------:R-:W-:Y:S01]  /*75e0*/  HMMA.16816.F32.BF16 R16, R136.reuse, R22, R16 ;  /* 0x000000168810723c */ /* 0x040fe20000041810 */
[----:B------:R-:W-:Y:S03]  /*75f0*/  LDSM.16.MT88.4 R100, [R197+0x2100] ;  /* 0x00210000c564783b */ /* 0x000fe60000004200 */
[C---:B------:R-:W-:Y:S02]  /*7600*/  FMUL.FTZ R21, R3.reuse, R113 ;  /* 0x0000007103157220 */ /* 0x040fe40000410000 */
[C---:B------:R-:W-:Y:S01]  /*7610*/  FMUL.FTZ R39, R2.reuse, R39 ;  /* 0x0000002702277220 */ /* 0x040fe20000410000 */
[----:B------:R-:W-:Y:S01]  /*7620*/  MUFU.EX2 R178, R178 ;  /* 0x000000b200b27308 */ /* 0x000fe20000000800 */
[C---:B------:R-:W-:Y:S01]  /*7630*/  FMUL.FTZ R22, R2.reuse, R114 ;  /* 0x0000007202167220 */ /* 0x040fe20000410000 */
[----:B------:R-:W-:Y:S03]  /*7640*/  LDSM.16.MT88.4 R108, [R196+0x2100] ;  /* 0x00210000c46c783b */ /* 0x000fe60000004200 */
[C---:B------:R-:W-:Y:S02]  /*7650*/  FMUL.FTZ R23, R2.reuse, R115 ;  /* 0x0000007302177220 */ /* 0x040fe40000410000 */
[C---:B------:R-:W-:Y:S02]  /*7660*/  FMUL.FTZ R42, R2.reuse, R42 ;  /* 0x0000002a022a7220 */ /* 0x040fe40000410000 */
[C---:B------:R-:W-:Y:S01]  /*7670*/  FMUL.FTZ R43, R2.reuse, R43 ;  /* 0x0000002b022b7220 */ /* 0x040fe20000410000 */
[----:B------:R-:W3:Y:S01]  /*7680*/  LDSM.16.MT88.4 R112, [R203+0x2100] ;  /* 0x00210000cb70783b */ /* 0x000ee20000004200 */
[C---:B------:R-:W-:Y:S01]  /*7690*/  FMUL.FTZ R46, R2.reuse, R46 ;  /* 0x0000002e022e7220 */ /* 0x040fe20000410000 */
[C---:B------:R-:W-:Y:S01]  /*76a0*/  HMMA.16816.F32.BF16 R20, R136.reuse, R28, R20 ;  /* 0x0000001c8814723c */ /* 0x040fe20000041814 */
[----:B------:R-:W4:Y:S02]  /*76b0*/  MUFU.EX2 R179, R179 ;  /* 0x000000b300b37308 */ /* 0x000f240000000800 */
[C---:B------:R-:W-:Y:S02]  /*76c0*/  FMUL.FTZ R47, R2.reuse, R47 ;  /* 0x0000002f022f7220 */ /* 0x040fe40000410000 */
[C---:B------:R-:W-:Y:S01]  /*76d0*/  FMUL.FTZ R50, R2.reuse, R50 ;  /* 0x0000003202327220 */ /* 0x040fe20000410000 */
[----:B------:R-:W-:Y:S01]  /*76e0*/  LDSM.16.MT88.4 R148, [R203+0x3900] ;  /* 0x00390000cb94783b */ /* 0x000fe20000004200 */
[C---:B------:R-:W-:Y:S01]  /*76f0*/  FMUL.FTZ R28, R3.reuse, R104 ;  /* 0x00000068031c7220 */ /* 0x040fe20000410000 */
[C---:B------:R-:W-:Y:S03]  /*7700*/  HMMA.16816.F32.BF16 R24, R136.reuse, R30, R24 ;  /* 0x0000001e8818723c */ /* 0x040fe60000041818 */
[----:B------:R-:W-:Y:S01]  /*7710*/  MUFU.EX2 R225, R225 ;  /* 0x000000e100e17308 */ /* 0x000fe20000000800 */
[C---:B------:R-:W-:Y:S02]  /*7720*/  FMUL.FTZ R29, R3.reuse, R105 ;  /* 0x00000069031d7220 */ /* 0x040fe40000410000 */
[C---:B------:R-:W-:Y:S02]  /*7730*/  FMUL.FTZ R51, R2.reuse, R51 ;  /* 0x0000003302337220 */ /* 0x040fe40000410000 */
[C---:B------:R-:W-:Y:S04]  /*7740*/  FMUL.FTZ R30, R2.reuse, R106 ;  /* 0x0000006a021e7220 */ /* 0x040fe80000410000 */
[C---:B------:R-:W-:Y:S01]  /*7750*/  FMUL.FTZ R31, R2.reuse, R107 ;  /* 0x0000006b021f7220 */ /* 0x040fe20000410000 */
[----:B------:R-:W5:Y:S01]  /*7760*/  MUFU.EX2 R226, R226 ;  /* 0x000000e200e27308 */ /* 0x000f620000000800 */
[----:B------:R-:W1:Y:S01]  /*7770*/  LDSM.16.MT88.4 R104, [R198+0x2100] ;  /* 0x00210000c668783b */ /* 0x000e620000004200 */
[C---:B------:R-:W-:Y:S02]  /*7780*/  FMUL.FTZ R52, R3.reuse, R52 ;  /* 0x0000003403347220 */ /* 0x040fe40000410000 */
[C---:B------:R-:W-:Y:S02]  /*7790*/  FMUL.FTZ R53, R3.reuse, R53 ;  /* 0x0000003503357220 */ /* 0x040fe40000410000 */
[C---:B--2---:R-:W-:Y:S03]  /*77a0*/  HMMA.16816.F32.BF16 R28, R136.reuse, R120, R28 ;  /* 0x00000078881c723c */ /* 0x044fe6000004181c */
        /* <DEDUP_REMOVED lines=8> */
[----:B------:R-:W2:Y:S01]  /*7830*/  MUFU.EX2 R228, R228 ;  /* 0x000000e400e47308 */ /* 0x000ea20000000800 */
[C---:B---3--:R-:W-:Y:S04]  /*7840*/  HMMA.16816.F32.BF16 R36, R136.reuse, R112, R36 ;  /* 0x000000708824723c */ /* 0x048fe80000041824 */
[C---:B------:R-:W-:Y:S02]  /*7850*/  FMUL.FTZ R59, R2.reuse, R59 ;  /* 0x0000003b023b7220 */ /* 0x040fe40000410000 */
[C---:B------:R-:W-:Y:S02]  /*7860*/  FMUL.FTZ R60, R3.reuse, R60 ;  /* 0x0000003c033c7220 */ /* 0x040fe40000410000 */
[C---:B------:R-:W-:Y:S01]  /*7870*/  HMMA.16816.F32.BF16 R40, R136.reuse, R114, R40 ;  /* 0x000000728828723c */ /* 0x040fe20000041828 */
[----:B------:R-:W-:Y:S01]  /*7880*/  LDSM.16.MT88.4 R112, [R203+0x900] ;  /* 0x00090000cb70783b */ /* 0x000fe20000004200 */
[----:B------:R-:W-:Y:S02]  /*7890*/  MUFU.EX2 R229, R229 ;  /* 0x000000e500e57308 */ /* 0x000fe40000000800 */
[C---:B------:R-:W-:Y:S02]  /*78a0*/  FMUL.FTZ R61, R3.reuse, R61 ;  /* 0x0000003d033d7220 */ /* 0x040fe40000410000 */
[C---:B------:R-:W-:Y:S02]  /*78b0*/  FMUL.FTZ R62, R2.reuse, R62 ;  /* 0x0000003e023e7220 */ /* 0x040fe40000410000 */
[C---:B------:R-:W-:Y:S01]  /*78c0*/  FMUL.FTZ R63, R2.reuse, R63 ;  /* 0x0000003f023f7220 */ /* 0x040fe20000410000 */
[C---:B-1----:R-:W-:Y:S03]  /*78d0*/  HMMA.16816.F32.BF16 R44, R136.reuse, R104, R44 ;  /* 0x00000068882c723c */ /* 0x042fe6000004182c */
[----:B------:R-:W1:Y:S01]  /*78e0*/  MUFU.EX2 R230, R230 ;  /* 0x000000e600e67308 */ /* 0x000e620000000800 */
[C---:B------:R-:W-:Y:S02]  /*78f0*/  FMUL.FTZ R64, R3.reuse, R64 ;  /* 0x0000004003407220 */ /* 0x040fe40000410000 */
[C---:B------:R-:W-:Y:S02]  /*7900*/  FMUL.FTZ R65, R3.reuse, R65 ;  /* 0x0000004103417220 */ /* 0x040fe40000410000 */
[C---:B------:R-:W-:Y:S01]  /*7910*/  FMUL.FTZ R66, R2.reuse, R66 ;  /* 0x0000004202427220 */ /* 0x040fe20000410000 */
[C---:B------:R-:W-:Y:S01]  /*7920*/  HMMA.16816.F32.BF16 R48, R136.reuse, R106, R48 ;  /* 0x0000006a8830723c */ /* 0x040fe20000041830 */
[----:B------:R-:W3:Y:S03]  /*7930*/  LDSM.16.MT88.4 R104, [R203+0x4100] ;  /* 0x00410000cb68783b */ /* 0x000ee60000004200 */
[----:B------:R-:W-:Y:S01]  /*7940*/  MUFU.EX2 R231, R231 ;  /* 0x000000e700e77308 */ /* 0x000fe20000000800 */
[C---:B------:R-:W-:Y:S02]  /*7950*/  FMUL.FTZ R67, R2.reuse, R67 ;  /* 0x0000004302437220 */ /* 0x040fe40000410000 */
[C---:B------:R-:W-:Y:S01]  /*7960*/  FMUL.FTZ R68, R3.reuse, R68 ;  /* 0x0000004403447220 */ /* 0x040fe20000410000 */
[C---:B------:R-:W-:Y:S04]  /*7970*/  HMMA.16816.F32.BF16 R52, R136.reuse, R100, R52 ;  /* 0x000000648834723c */ /* 0x040fe80000041834 */
[C---:B------:R-:W-:Y:S02]  /*7980*/  FMUL.FTZ R69, R3.reuse, R69 ;  /* 0x0000004503457220 */ /* 0x040fe40000410000 */
[----:B------:R-:W1:Y:S01]  /*7990*/  MUFU.EX2 R232, R232 ;  /* 0x000000e800e87308 */ /* 0x000e620000000800 */
[C---:B------:R-:W-:Y:S01]  /*79a0*/  FMUL.FTZ R70, R2.reuse, R70 ;  /* 0x0000004602467220 */ /* 0x040fe20000410000 */
[C---:B------:R-:W-:Y:S01]  /*79b0*/  HMMA.16816.F32.BF16 R56, R136.reuse, R102, R56 ;  /* 0x000000668838723c */ /* 0x040fe20000041838 */
[----:B------:R-:W1:Y:S03]  /*79c0*/  LDSM.16.MT88.4 R100, [R198+0x4100] ;  /* 0x00410000c664783b */ /* 0x000e660000004200 */
[C---:B------:R-:W-:Y:S02]  /*79d0*/  FMUL.FTZ R71, R2.reuse, R71 ;  /* 0x0000004702477220 */ /* 0x040fe40000410000 */
[C---:B------:R-:W-:Y:S02]  /*79e0*/  FMUL.FTZ R72, R3.reuse, R72 ;  /* 0x0000004803487220 */ /* 0x040fe40000410000 */
[----:B------:R-:W-:Y:S01]  /*79f0*/  MUFU.EX2 R233, R233 ;  /* 0x000000e900e97308 */ /* 0x000fe20000000800 */
[C---:B------:R-:W-:Y:S03]  /*7a00*/  HMMA.16816.F32.BF16 R60, R136.reuse, R108, R60 ;  /* 0x0000006c883c723c */ /* 0x040fe6000004183c */
[C---:B------:R-:W-:Y:S02]  /*7a10*/  FMUL.FTZ R73, R3.reuse, R73 ;  /* 0x0000004903497220 */ /* 0x040fe40000410000 */
[C---:B------:R-:W-:Y:S03]  /*7a20*/  FMUL.FTZ R74, R2.reuse, R74 ;  /* 0x0000004a024a7220 */ /* 0x040fe60000410000 */
[C---:B------:R-:W-:Y:S01]  /*7a30*/  HMMA.16816.F32.BF16 R64, R136.reuse, R110, R64 ;  /* 0x0000006e8840723c */ /* 0x040fe20000041840 */
[----:B------:R-:W2:Y:S01]  /*7a40*/  LDSM.16.MT88.4 R108, [R197+0x4100] ;  /* 0x00410000c56c783b */ /* 0x000ea20000004200 */
[----:B------:R-:W2:Y:S02]  /*7a50*/  MUFU.EX2 R234, R234 ;  /* 0x000000ea00ea7308 */ /* 0x000ea40000000800 */
[C---:B------:R-:W-:Y:S02]  /*7a60*/  FMUL.FTZ R75, R2.reuse, R75 ;  /* 0x0000004b024b7220 */ /* 0x040fe40000410000 */
[C---:B------:R-:W-:Y:S02]  /*7a70*/  FMUL.FTZ R76, R3.reuse, R76 ;  /* 0x0000004c034c7220 */ /* 0x040fe40000410000 */
[C---:B------:R-:W-:Y:S01]  /*7a80*/  FMUL.FTZ R77, R3.reuse, R77 ;  /* 0x0000004d034d7220 */ /* 0x040fe20000410000 */
[C---:B---3--:R-:W-:Y:S03]  /*7a90*/  HMMA.16816.F32.BF16 R68, R136.reuse, R104, R68 ;  /* 0x000000688844723c */ /* 0x048fe60000041844 */
[C---:B------:R-:W-:Y:S01]  /*7aa0*/  FMUL.FTZ R78, R2.reuse, R78 ;  /* 0x0000004e024e7220 */ /* 0x040fe20000410000 */
[----:B------:R-:W-:Y:S01]  /*7ab0*/  MUFU.EX2 R235, R235 ;  /* 0x000000eb00eb7308 */ /* 0x000fe20000000800 */
[C---:B------:R-:W-:Y:S02]  /*7ac0*/  FMUL.FTZ R79, R2.reuse, R79 ;  /* 0x0000004f024f7220 */ /* 0x040fe40000410000 */
[C---:B------:R-:W-:Y:S01]  /*7ad0*/  FMUL.FTZ R80, R3.reuse, R80 ;  /* 0x0000005003507220 */ /* 0x040fe20000410000 */
[C---:B------:R-:W-:Y:S01]  /*7ae0*/  HMMA.16816.F32.BF16 R72, R136.reuse, R106, R72 ;  /* 0x0000006a8848723c */ /* 0x040fe20000041848 */
[----:B------:R-:W3:Y:S03]  /*7af0*/  LDSM.16.MT88.4 R104, [R196+0x4100] ;  /* 0x00410000c468783b */ /* 0x000ee60000004200 */
[C---:B------:R-:W-:Y:S02]  /*7b00*/  FMUL.FTZ R81, R3.reuse, R81 ;  /* 0x0000005103517220 */ /* 0x040fe40000410000 */
[C---:B------:R-:W-:Y:S01]  /*7b10*/  FMUL.FTZ R82, R2.reuse, R82 ;  /* 0x0000005202527220 */ /* 0x040fe20000410000 */
[----:B------:R-:W2:Y:S01]  /*7b20*/  MUFU.EX2 R236, R236 ;  /* 0x000000ec00ec7308 */ /* 0x000ea20000000800 */
[C---:B-1----:R-:W-:Y:S04]  /*7b30*/  HMMA.16816.F32.BF16 R76, R136.reuse, R100, R76 ;  /* 0x00000064884c723c */ /* 0x042fe8000004184c */
[C---:B------:R-:W-:Y:S02]  /*7b40*/  FMUL.FTZ R83, R2.reuse, R83 ;  /* 0x0000005302537220 */ /* 0x040fe40000410000 */
[----:B------:R-:W-:Y:S01]  /*7b50*/  FMUL.FTZ R84, R3, R84 ;  /* 0x0000005403547220 */ /* 0x000fe20000410000 */
[----:B------:R-:W-:Y:S01]  /*7b60*/  F2FP.BF16.PACK_AB R100, R175, R174 ;  /* 0x000000aeaf64723e */ /* 0x000fe200000010ff */
[----:B------:R-:W-:Y:S01]  /*7b70*/  FMUL.FTZ R85, R3, R85 ;  /* 0x0000005503557220 */ /* 0x000fe20000410000 */
[----:B----4-:R-:W-:Y:S01]  /*7b80*/  F2FP.BF16.PACK_AB R101, R179, R178 ;  /* 0x000000b2b365723e */ /* 0x010fe200000010ff */
[----:B------:R-:W-:Y:S01]  /*7b90*/  MUFU.EX2 R237, R237 ;  /* 0x000000ed00ed7308 */ /* 0x000fe20000000800 */
[C---:B------:R-:W-:Y:S03]  /*7ba0*/  HMMA.16816.F32.BF16 R80, R136.reuse, R102, R80 ;  /* 0x000000668850723c */ /* 0x040fe60000041850 */
[C---:B------:R-:W-:Y:S02]  /*7bb0*/  FMUL.FTZ R86, R2.reuse, R86 ;  /* 0x0000005602567220 */ /* 0x040fe40000410000 */
[C---:B------:R-:W-:Y:S02]  /*7bc0*/  FMUL.FTZ R87, R2.reuse, R87 ;  /* 0x0000005702577220 */ /* 0x040fe40000410000 */
[----:B------:R-:W-:Y:S01]  /*7bd0*/  FMUL.FTZ R88, R3, R88 ;  /* 0x0000005803587220 */ /* 0x000fe20000410000 */
[----:B------:R-:W-:Y:S01]  /*7be0*/  F2FP.BF16.PACK_AB R102, R177, R176 ;  /* 0x000000b0b166723e */ /* 0x000fe200000010ff */
[C---:B------:R-:W-:Y:S01]  /*7bf0*/  FMUL.FTZ R89, R3.reuse, R89 ;  /* 0x0000005903597220 */ /* 0x040fe20000410000 */
[----:B------:R-:W-:Y:S02]  /*7c00*/  MUFU.EX2 R239, R239 ;  /* 0x000000ef00ef7308 */ /* 0x000fe40000000800 */
[C---:B--2---:R-:W-:Y:S03]  /*7c10*/  HMMA.16816.F32.BF16 R84, R136.reuse, R108, R84 ;  /* 0x0000006c8854723c */ /* 0x044fe60000041854 */
[----:B------:R-:W-:Y:S01]  /*7c20*/  FMUL.FTZ R90, R2, R90 ;  /* 0x0000005a025a7220 */ /* 0x000fe20000410000 */
[----:B-----5:R-:W-:Y:S01]  /*7c30*/  F2FP.BF16.PACK_AB R103, R226, R225 ;  /* 0x000000e1e267723e */ /* 0x020fe200000010ff */
[C---:B------:R-:W-:Y:S02]  /*7c40*/  FMUL.FTZ R91, R2.reuse, R91 ;  /* 0x0000005b025b7220 */ /* 0x040fe40000410000 */
[C---:B------:R-:W-:Y:S01]  /*7c50*/  FMUL.FTZ R92, R3.reuse, R92 ;  /* 0x0000005c035c7220 */ /* 0x040fe20000410000 */
[----:B------:R-:W1:Y:S01]  /*7c60*/  MUFU.EX2 R240, R240 ;  /* 0x000000f000f07308 */ /* 0x000e620000000800 */
[C---:B------:R-:W-:Y:S03]  /*7c70*/  FMUL.FTZ R93, R3.reuse, R93 ;  /* 0x0000005d035d7220 */ /* 0x040fe60000410000 */
[C---:B------:R-:W-:Y:S01]  /*7c80*/  HMMA.16816.F32.BF16 R88, R136.reuse, R110, R88 ;  /* 0x0000006e8858723c */ /* 0x040fe20000041858 */
[----:B------:R-:W2:Y:S02]  /*7c90*/  LDSM.16.MT88.4 R108, [R197+0x900] ;  /* 0x00090000c56c783b */ /* 0x000ea40000004200 */
[C---:B------:R-:W-:Y:S02]  /*7ca0*/  FMUL.FTZ R94, R2.reuse, R94 ;  /* 0x0000005e025e7220 */ /* 0x040fe40000410000 */
[C---:B------:R-:W-:Y:S01]  /*7cb0*/  FMUL.FTZ R95, R2.reuse, R95 ;  /* 0x0000005f025f7220 */ /* 0x040fe20000410000 */
[----:B------:R-:W4:Y:S01]  /*7cc0*/  MUFU.EX2 R241, R241 ;  /* 0x000000f100f17308 */ /* 0x000f220000000800 */
[C---:B------:R-:W-:Y:S02]  /*7cd0*/  FMUL.FTZ R96, R3.reuse, R96 ;  /* 0x0000006003607220 */ /* 0x040fe40000410000 */
[C---:B------:R-:W-:Y:S03]  /*7ce0*/  FMUL.FTZ R97, R3.reuse, R97 ;  /* 0x0000006103617220 */ /* 0x040fe60000410000 */
[C---:B---3--:R-:W-:Y:S03]  /*7cf0*/  HMMA.16816.F32.BF16 R92, R136.reuse, R104, R92 ;  /* 0x00000068885c723c */ /* 0x048fe6000004185c */
[C---:B------:R-:W-:Y:S02]  /*7d00*/  FMUL.FTZ R98, R2.reuse, R98 ;  /* 0x0000006202627220 */ /* 0x040fe40000410000 */
[C---:B------:R-:W-:Y:S02]  /*7d10*/  FMUL.FTZ R99, R2.reuse, R99 ;  /* 0x0000006302637220 */ /* 0x040fe40000410000 */
[----:B------:R-:W-:Y:S01]  /*7d20*/  FFMA.FTZ R168, R3, R218, R168 ;  /* 0x000000da03a87223 */ /* 0x000fe200000100a8 */
[----:B------:R-:W-:Y:S01]  /*7d30*/  MOV R3, R0 ;  /* 0x0000000000037202 */ /* 0x000fe20000000f00 */
[----:B------:R-:W-:Y:S03]  /*7d40*/  FFMA.FTZ R173, R2, R219, R173 ;  /* 0x000000db02ad7223 */ /* 0x000fe600000100ad */
[----:B------:R-:W-:Y:S01]  /*7d50*/  HMMA.16816.F32.BF16 R96, R136, R106, R96 ;  /* 0x0000006a8860723c */ /* 0x000fe20000041860 */
[----:B------:R-:W3:Y:S02]  /*7d60*/  LDSM.16.MT88.4 R104, [R196+0x2900] ;  /* 0x00290000c468783b */ /* 0x000ee40000004200 */
[----:B------:R-:W-:Y:S02]  /*7d70*/  FADD.FTZ R135, R135, R168 ;  /* 0x000000a887877221 */ /* 0x000fe40000010000 */
[----:B------:R-:W-:Y:S02]  /*7d80*/  FADD.FTZ R172, R172, R173 ;  /* 0x000000adacac7221 */ /* 0x000fe40000010000 */
[----:B------:R-:W-:Y:S01]  /*7d90*/  FADD.FTZ R134, R134, R135 ;  /* 0x0000008786867221 */ /* 0x000fe20000010000 */
[C---:B------:R-:W-:Y:S01]  /*7da0*/  HMMA.16816.F32.BF16 R4, R100.reuse, R112, R4 ;  /* 0x000000706404723c */ /* 0x040fe20000041804 */
[----:B------:R-:W-:Y:S04]  /*7db0*/  LDSM.16.MT88.4 R136, [R197+0x3100] ;  /* 0x00310000c588783b */ /* 0x000fe80000004200 */
[----:B------:R-:W-:Y:S03]  /*7dc0*/  FADD.FTZ R169, R169, R134 ;  /* 0x00000086a9a97221 */ /* 0x000fe60000010000 */
[C---:B------:R-:W-:Y:S01]  /*7dd0*/  HMMA.16816.F32.BF16 R8, R100.reuse, R114, R8 ;  /* 0x000000726408723c */ /* 0x040fe20000041808 */
[----:B------:R-:W-:Y:S03]  /*7de0*/  LDSM.16.MT88.4 R112, [R198+0x4900] ;  /* 0x00490000c670783b */ /* 0x000fe60000004200 */
[----:B------:R-:W-:Y:S04]  /*7df0*/  FADD.FTZ R174, R174, R169 ;  /* 0x000000a9aeae7221 */ /* 0x000fe80000010000 */
[C---:B------:R-:W-:Y:S04]  /*7e00*/  HMMA.16816.F32.BF16 R12, R100.reuse, R116, R12 ;  /* 0x00000074640c723c */ /* 0x040fe8000004180c */
[----:B------:R-:W-:Y:S04]  /*7e10*/  FADD.FTZ R175, R175, R174 ;  /* 0x000000aeafaf7221 */ /* 0x000fe80000010000 */
[C---:B------:R-:W-:Y:S01]  /*7e20*/  HMMA.16816.F32.BF16 R16, R100.reuse, R118, R16 ;  /* 0x000000766410723c */ /* 0x040fe20000041810 */
[----:B------:R-:W-:Y:S03]  /*7e30*/  LDSM.16.MT88.4 R116, [R197+0x4900] ;  /* 0x00490000c574783b */ /* 0x000fe60000004200 */
[----:B------:R-:W-:Y:S04]  /*7e40*/  FADD.FTZ R176, R176, R175 ;  /* 0x000000afb0b07221 */ /* 0x000fe80000010000 */
[C---:B--2---:R-:W-:Y:S04]  /*7e50*/  HMMA.16816.F32.BF16 R20, R100.reuse, R108, R20 ;  /* 0x0000006c6414723c */ /* 0x044fe80000041814 */
[----:B------:R-:W-:Y:S04]  /*7e60*/  FADD.FTZ R176, R177, R176 ;  /* 0x000000b0b1b07221 */ /* 0x000fe80000010000 */
        /* <DEDUP_REMOVED lines=16> */
[----:B------:R-:W3:Y:S07]  /*7f70*/  LDSM.16.MT88.4 R104, [R196+0x4900] ;  /* 0x00490000c468783b */ /* 0x000eee0000004200 */
[C---:B--2---:R-:W-:Y:S08]  /*7f80*/  HMMA.16816.F32.BF16 R68, R100.reuse, R108, R68 ;  /* 0x0000006c6444723c */ /* 0x044ff00000041844 */
[C---:B------:R-:W-:Y:S01]  /*7f90*/  HMMA.16816.F32.BF16 R72, R100.reuse, R110, R72 ;  /* 0x0000006e6448723c */ /* 0x040fe20000041848 */
[----:B------:R-:W2:Y:S07]  /*7fa0*/  LDSM.16.MT88.4 R108, [R203+0x1100] ;  /* 0x00110000cb6c783b */ /* 0x000eae0000004200 */
[C---:B------:R-:W-:Y:S08]  /*7fb0*/  HMMA.16816.F32.BF16 R76, R100.reuse, R112, R76 ;  /* 0x00000070644c723c */ /* 0x040ff0000004184c */
[C---:B------:R-:W-:Y:S01]  /*7fc0*/  HMMA.16816.F32.BF16 R80, R100.reuse, R114, R80 ;  /* 0x000000726450723c */ /* 0x040fe20000041850 */
[----:B------:R-:W5:Y:S07]  /*7fd0*/  LDSM.16.MT88.4 R112, [R197+0x1100] ;  /* 0x00110000c570783b */ /* 0x000f6e0000004200 */
[C---:B------:R-:W-:Y:S08]  /*7fe0*/  HMMA.16816.F32.BF16 R84, R100.reuse, R116, R84 ;  /* 0x000000746454723c */ /* 0x040ff00000041854 */
[C---:B------:R-:W-:Y:S01]  /*7ff0*/  HMMA.16816.F32.BF16 R88, R100.reuse, R118, R88 ;  /* 0x000000766458723c */ /* 0x040fe20000041858 */
[----:B------:R-:W1:Y:S07]  /*8000*/  LDSM.16.MT88.4 R116, [R203+0x3100] ;  /* 0x00310000cb74783b */ /* 0x000e6e0000004200 */
[C---:B---3--:R-:W-:Y:S08]  /*8010*/  HMMA.16816.F32.BF16 R92, R100.reuse, R104, R92 ;  /* 0x00000068645c723c */ /* 0x048ff0000004185c */
[----:B------:R-:W-:Y:S01]  /*8020*/  HMMA.16816.F32.BF16 R96, R100, R106, R96 ;  /* 0x0000006a6460723c */ /* 0x000fe20000041860 */
[----:B------:R-:W3:Y:S06]  /*8030*/  LDSM.16.MT88.4 R104, [R196+0x3100] ;  /* 0x00310000c468783b */ /* 0x000eec0000004200 */
        /* <DEDUP_REMOVED lines=8> */
[----:B------:R-:W-:Y:S05]  /*80c0*/  FADD.FTZ R230, R230, R229 ;  /* 0x000000e5e6e67221 */ /* 0x000fea0000010000 */
[C---:B------:R-:W-:Y:S01]  /*80d0*/  HMMA.16816.F32.BF16 R8, R100.reuse, R110, R8 ;  /* 0x0000006e6408723c */ /* 0x040fe20000041808 */
[----:B------:R-:W2:Y:S07]  /*80e0*/  LDSM.16.MT88.4 R108, [R203+0x5100] ;  /* 0x00510000cb6c783b */ /* 0x000eae0000004200 */
[C---:B------:R-:W-:Y:S08]  /*80f0*/  HMMA.16816.F32.BF16 R12, R100.reuse, R120, R12 ;  /* 0x00000078640c723c */ /* 0x040ff0000004180c */
[C---:B------:R-:W-:Y:S08]  /*8100*/  HMMA.16816.F32.BF16 R16, R100.reuse, R122, R16 ;  /* 0x0000007a6410723c */ /* 0x040ff00000041810 */
[C---:B-----5:R-:W-:Y:S08]  /*8110*/  HMMA.16816.F32.BF16 R20, R100.reuse, R112, R20 ;  /* 0x000000706414723c */ /* 0x060ff00000041814 */
[C---:B------:R-:W-:Y:S01]  /*8120*/  HMMA.16816.F32.BF16 R24, R100.reuse, R114, R24 ;  /* 0x000000726418723c */ /* 0x040fe20000041818 */
[----:B------:R-:W5:Y:S07]  /*8130*/  LDSM.16.MT88.4 R112, [R198+0x5100] ;  /* 0x00510000c670783b */ /* 0x000f6e0000004200 */
[C---:B------:R-:W-:Y:S08]  /*8140*/  HMMA.16816.F32.BF16 R28, R100.reuse, R124, R28 ;  /* 0x0000007c641c723c */ /* 0x040ff0000004181c */
[C---:B------:R-:W-:Y:S01]  /*8150*/  HMMA.16816.F32.BF16 R32, R100.reuse, R126, R32 ;  /* 0x0000007e6420723c */ /* 0x040fe20000041820 */
[----:B------:R-:W-:Y:S07]  /*8160*/  LDSM.16.MT88.4 R124, [R203+0x1900] ;  /* 0x00190000cb7c783b */ /* 0x000fee0000004200 */
[C---:B-1----:R-:W-:Y:S08]  /*8170*/  HMMA.16816.F32.BF16 R36, R100.reuse, R116, R36 ;  /* 0x000000746424723c */ /* 0x042ff00000041824 */
[C---:B------:R-:W-:Y:S01]  /*8180*/  HMMA.16816.F32.BF16 R40, R100.reuse, R118, R40 ;  /* 0x000000766428723c */ /* 0x040fe20000041828 */
[----:B------:R-:W1:Y:S07]  /*8190*/  LDSM.16.MT88.4 R116, [R197+0x5100] ;  /* 0x00510000c574783b */ /* 0x000e6e0000004200 */
[C---:B------:R-:W-:Y:S08]  /*81a0*/  HMMA.16816.F32.BF16 R44, R100.reuse, R128, R44 ;  /* 0x00000080642c723c */ /* 0x040ff0000004182c */
[C---:B------:R-:W-:Y:S08]  /*81b0*/  HMMA.16816.F32.BF16 R48, R100.reuse, R130, R48 ;  /* 0x000000826430723c */ /* 0x040ff00000041830 */
[C---:B------:R-:W-:Y:S07]  /*81c0*/  HMMA.16816.F32.BF16 R52, R100.reuse, R136, R52 ;  /* 0x000000886434723c */ /* 0x040fee0000041834 */
[----:B------:R-:W-:Y:S01]  /*81d0*/  F2FP.BF16.PACK_AB R136, R236, R235 ;  /* 0x000000ebec88723e */ /* 0x000fe200000010ff */
[C---:B------:R-:W-:Y:S04]  /*81e0*/  HMMA.16816.F32.BF16 R56, R100.reuse, R138, R56 ;  /* 0x0000008a6438723c */ /* 0x040fe80000041838 */
[----:B------:R-:W-:Y:S01]  /*81f0*/  F2FP.BF16.PACK_AB R137, R240, R239 ;  /* 0x000000eff089723e */ /* 0x000fe200000010ff */
[----:B------:R-:W-:Y:S02]  /*8200*/  FADD.FTZ R235, R235, R230 ;  /* 0x000000e6ebeb7221 */ /* 0x000fe40000010000 */
[----:B------:R-:W-:Y:S01]  /*8210*/  F2FP.BF16.PACK_AB R138, R238, R237 ;  /* 0x000000edee8a723e */ /* 0x000fe200000010ff */
[C---:B---3--:R-:W-:Y:S04]  /*8220*/  HMMA.16816.F32.BF16 R60, R100.reuse, R104, R60 ;  /* 0x00000068643c723c */ /* 0x048fe8000004183c */
[----:B----4-:R-:W-:Y:S01]  /*8230*/  F2FP.BF16.PACK_AB R139, R242, R241 ;  /* 0x000000f1f28b723e */ /* 0x010fe200000010ff */
[----:B------:R-:W-:Y:S03]  /*8240*/  FADD.FTZ R236, R236, R235 ;  /* 0x000000ebecec7221 */ /* 0x000fe60000010000 */
[C---:B------:R-:W-:Y:S01]  /*8250*/  HMMA.16816.F32.BF16 R64, R100.reuse, R106, R64 ;  /* 0x0000006a6440723c */ /* 0x040fe20000041840 */
[----:B------:R-:W3:Y:S03]  /*8260*/  LDSM.16.MT88.4 R104, [R196+0x5100] ;  /* 0x00510000c468783b */ /* 0x000ee60000004200 */
[----:B------:R-:W-:Y:S04]  /*8270*/  FADD.FTZ R237, R237, R236 ;  /* 0x000000eceded7221 */ /* 0x000fe80000010000 */
[C---:B--2---:R-:W-:Y:S04]  /*8280*/  HMMA.16816.F32.BF16 R68, R100.reuse, R108, R68 ;  /* 0x0000006c6444723c */ /* 0x044fe80000041844 */
[----:B------:R-:W-:Y:S04]  /*8290*/  FADD.FTZ R218, R238, R237 ;  /* 0x000000edeeda7221 */ /* 0x000fe80000010000 */
[C---:B------:R-:W-:Y:S01]  /*82a0*/  HMMA.16816.F32.BF16 R72, R100.reuse, R110, R72 ;  /* 0x0000006e6448723c */ /* 0x040fe20000041848 */
[----:B------:R-:W2:Y:S07]  /*82b0*/  LDSM.16.MT88.4 R108, [R198+0x1900] ;  /* 0x00190000c66c783b */ /* 0x000eae0000004200 */
[C---:B-----5:R-:W-:Y:S08]  /*82c0*/  HMMA.16816.F32.BF16 R76, R100.reuse, R112, R76 ;  /* 0x00000070644c723c */ /* 0x060ff0000004184c */
[C---:B------:R-:W-:Y:S08]  /*82d0*/  HMMA.16816.F32.BF16 R80, R100.reuse, R114, R80 ;  /* 0x000000726450723c */ /* 0x040ff00000041850 */
[C---:B-1----:R-:W-:Y:S08]  /*82e0*/  HMMA.16816.F32.BF16 R84, R100.reuse, R116, R84 ;  /* 0x000000746454723c */ /* 0x042ff00000041854 */
[C---:B------:R-:W-:Y:S08]  /*82f0*/  HMMA.16816.F32.BF16 R88, R100.reuse, R118, R88 ;  /* 0x000000766458723c */ /* 0x040ff00000041858 */
[C---:B---3--:R-:W-:Y:S08]  /*8300*/  HMMA.16816.F32.BF16 R92, R100.reuse, R104, R92 ;  /* 0x00000068645c723c */ /* 0x048ff0000004185c */
[----:B------:R-:W-:Y:S08]  /*8310*/  HMMA.16816.F32.BF16 R96, R100, R106, R96 ;  /* 0x0000006a6460723c */ /* 0x000ff00000041860 */
[C---:B------:R-:W-:Y:S01]  /*8320*/  HMMA.16816.F32.BF16 R128, R136.reuse, R124, R4 ;  /* 0x0000007c8880723c */ /* 0x040fe20000041804 */
[----:B------:R-:W1:Y:S07]  /*8330*/  LDSM.16.MT88.4 R4, [R198+0x5900] ;  /* 0x00590000c604783b */ /* 0x000e6e0000004200 */
[C---:B------:R-:W-:Y:S01]  /*8340*/  HMMA.16816.F32.BF16 R124, R136.reuse, R126, R8 ;  /* 0x0000007e887c723c */ /* 0x040fe20000041808 */
[----:B------:R-:W3:Y:S07]  /*8350*/  LDSM.16.MT88.4 R8, [R197+0x5900] ;  /* 0x00590000c508783b */ /* 0x000eee0000004200 */
[C---:B--2---:R-:W-:Y:S01]  /*8360*/  HMMA.16816.F32.BF16 R120, R136.reuse, R108, R12 ;  /* 0x0000006c8878723c */ /* 0x044fe2000004180c */
[----:B------:R-:W2:Y:S07]  /*8370*/  LDSM.16.MT88.4 R12, [R196+0x5900] ;  /* 0x00590000c40c783b */ /* 0x000eae0000004200 */
        /* <DEDUP_REMOVED lines=15> */
[C---:B-1----:R-:W-:Y:S07]  /*8470*/  HMMA.16816.F32.BF16 R76, R136.reuse, R4, R76 ;  /* 0x00000004884c723c */ /* 0x042fee000004184c */
[----:B------:R-:W-:Y:S01]  /*8480*/  FADD.FTZ R5, R171, R172 ;  /* 0x000000acab057221 */ /* 0x000fe20000010000 */
[C---:B------:R-:W-:Y:S04]  /*8490*/  HMMA.16816.F32.BF16 R80, R136.reuse, R6, R80 ;  /* 0x000000068850723c */ /* 0x040fe80000041850 */
[----:B------:R-:W-:Y:S04]  /*84a0*/  FADD.FTZ R5, R170, R5 ;  /* 0x00000005aa057221 */ /* 0x000fe80000010000 */
[C---:B---3--:R-:W-:Y:S04]  /*84b0*/  HMMA.16816.F32.BF16 R84, R136.reuse, R8, R84 ;  /* 0x000000088854723c */ /* 0x048fe80000041854 */
[----:B------:R-:W-:Y:S04]  /*84c0*/  FADD.FTZ R2, R178, R5 ;  /* 0x00000005b2027221 */ /* 0x000fe80000010000 */
[C---:B------:R-:W-:Y:S04]  /*84d0*/  HMMA.16816.F32.BF16 R88, R136.reuse, R10, R88 ;  /* 0x0000000a8858723c */ /* 0x040fe80000041858 */
[----:B------:R-:W-:Y:S04]  /*84e0*/  FADD.FTZ R2, R179, R2 ;  /* 0x00000002b3027221 */ /* 0x000fe80000010000 */
[----:B------:R-:W-:Y:S01]  /*84f0*/  FADD.FTZ R225, R225, R2 ;  /* 0x00000002e1e17221 */ /* 0x000fe20000010000 */
[----:B------:R-:W-:Y:S01]  /*8500*/  MOV R2, R132 ;  /* 0x0000008400027202 */ /* 0x000fe20000000f00 */
[C---:B--2---:R-:W-:Y:S03]  /*8510*/  HMMA.16816.F32.BF16 R92, R136.reuse, R12, R92 ;  /* 0x0000000c885c723c */ /* 0x044fe6000004185c */
[----:B------:R-:W-:Y:S04]  /*8520*/  FADD.FTZ R226, R226, R225 ;  /* 0x000000e1e2e27221 */ /* 0x000fe80000010000 */
[----:B------:R-:W-:Y:S01]  /*8530*/  FADD.FTZ R231, R231, R226 ;  /* 0x000000e2e7e77221 */ /* 0x000fe20000010000 */
[----:B------:R-:W-:Y:S04]  /*8540*/  HMMA.16816.F32.BF16 R96, R136, R14, R96 ;  /* 0x0000000e8860723c */ /* 0x000fe80000041860 */
[----:B------:R-:W-:Y:S04]  /*8550*/  FADD.FTZ R232, R232, R231 ;  /* 0x000000e7e8e87221 */ /* 0x000fe80000010000 */
[----:B------:R-:W-:Y:S04]  /*8560*/  FADD.FTZ R233, R233, R232 ;  /* 0x000000e8e9e97221 */ /* 0x000fe80000010000 */
[----:B------:R-:W-:Y:S04]  /*8570*/  FADD.FTZ R234, R234, R233 ;  /* 0x000000e9eaea7221 */ /* 0x000fe80000010000 */
[----:B------:R-:W-:Y:S04]  /*8580*/  FADD.FTZ R239, R239, R234 ;  /* 0x000000eaefef7221 */ /* 0x000fe80000010000 */
[----:B------:R-:W-:Y:S04]  /*8590*/  FADD.FTZ R240, R240, R239 ;  /* 0x000000eff0f07221 */ /* 0x000fe80000010000 */
[----:B------:R-:W-:Y:S04]  /*85a0*/  FADD.FTZ R219, R241, R240 ;  /* 0x000000f0f1db7221 */ /* 0x000fe80000010000 */
[----:B------:R-:W-:Y:S01]  /*85b0*/  FADD.FTZ R219, R242, R219 ;  /* 0x000000dbf2db7221 */ /* 0x000fe20000010000 */
[----:B------:R-:W-:-:S05]  /*85c0*/  @P0 BRA `(.L_x_175) ;  /* 0xffffc7f000000947 */ /* 0x000fca000383ffff */
.L_x_166:
[----:B------:R-:W1:Y:S01]  /*85d0*/  S2UR UR7, SR_CTAID.X ;  /* 0x00000000000779c3 */ /* 0x000e620000002500 */
[----:B------:R-:W-:Y:S01]  /*85e0*/  ULDC.64 UR4, c[0x0][0x2c8] ;  /* 0x0000b20000047ab9 */ /* 0x000fe20000000a00 */
[----:B------:R-:W-:Y:S01]  /*85f0*/  PLOP3.LUT P0, PT, PT, PT, UP1, 0x40, 0x0 ;  /* 0x000000000000781c */ /* 0x000fe20003f0e818 */
[----:B------:R-:W-:-:S02]  /*8600*/  UMOV UR6, 0x1 ;  /* 0x0000000100067882 */ /* 0x000fc40000000000 */
[----:B-1----:R-:W-:-:S04]  /*8610*/  ULEA UR7, UR7, 0x7f, 0x7 ;  /* 0x0000007f07077891 */ /* 0x002fc8000f8e383f */
[----:B------:R-:W-:-:S03]  /*8620*/  UIMAD.WIDE.U32 UR18, UR7, UR4, URZ ;  /* 0x00000004071272a5 */ /* 0x000fc6000f8e003f */
[----:B------:R-:W-:Y:S02]  /*8630*/  ULDC UR4, c[0x0][0x168] ;  /* 0x00005a0000047ab9 */ /* 0x000fe40000000800 */
[----:B------:R-:W-:Y:S02]  /*8640*/  UIADD3 UR4, UR6, -UR4, URZ ;  /* 0x8000000406047290 */ /* 0x000fe4000fffe03f */
[----:B------:R-:W-:Y:S02]  /*8650*/  @UP2 USHF.R.U32.HI UR7, URZ, UR5, UR19 ;  /* 0x000000053f072299 */ /* 0x000fe40008011613 */
[----:B------:R-:W-:Y:S02]  /*8660*/  ULDC UR6, c[0x0][0x324] ;  /* 0x0000c90000067ab9 */ /* 0x000fe40000000800 */
[----:B------:R-:W-:Y:S02]  /*8670*/  ULDC UR5, c[0x0][0x1d0] ;  /* 0x0000740000057ab9 */ /* 0x000fe40000000800 */
[----:B------:R-:W-:-:S04]  /*8680*/  UIADD3 UR7, UR7, UR5, UR4 ;  /* 0x0000000507077290 */ /* 0x000fc8000fffe004 */
[----:B------:R-:W-:Y:S01]  /*8690*/  UIADD3 UR6, UR7, -UR6, URZ ;  /* 0x8000000607067290 */ /* 0x000fe2000fffe03f */
[----:B------:R-:W-:Y:S05]  /*86a0*/  @P0 BRA `(.L_x_176) ;  /* 0x0000016000000947 */ /* 0x000fea0003800000 */
[----:B------:R-:W-:-:S06]  /*86b0*/  UISETP.GT.AND UP0, UPT, UR7, -0x1, UPT ;  /* 0xffffffff0700788c */ /* 0x000fcc000bf04270 */
[----:B------:R-:W-:-:S13]  /*86c0*/  PLOP3.LUT P0, PT, PT, PT, UP0, 0x80, 0x0 ;  /* 0x000000000000781c */ /* 0x000fda0003f0f008 */
[----:B------:R-:W-:Y:S05]  /*86d0*/  @P0 BRA `(.L_x_177) ;  /* 0x0000009000000947 */ /* 0x000fea0003800000 */
[----:B------:R-:W-:Y:S02]  /*86e0*/  ULDC UR4, c[0x0][0x32c] ;  /* 0x0000cb0000047ab9 */ /* 0x000fe40000000800 */
[----:B------:R-:W-:Y:S02]  /*86f0*/  UISETP.NE.AND UP0, UPT, UR4, 0x1, UPT ;  /* 0x000000010400788c */ /* 0x000fe4000bf05270 */
[----:B------:R-:W-:Y:S02]  /*8700*/  ULOP3.LUT UR7, URZ, UR7, URZ, 0x33, !UPT ;  /* 0x000000073f077292 */ /* 0x000fe4000f8e333f */
[----:B------:R-:W-:Y:S02]  /*8710*/  ULDC.64 UR4, c[0x0][0x330] ;  /* 0x0000cc0000047ab9 */ /* 0x000fe40000000a00 */
[----:B------:R-:W-:-:S07]  /*8720*/  UIMAD.WIDE.U32 UR18, UR7, UR4, URZ ;  /* 0x00000004071272a5 */ /* 0x000fce000f8e003f */
[----:B------:R-:W-:Y:S02]  /*8730*/  @UP0 UMOV UR15, UR19 ;  /* 0x00000013000f0c82 */ /* 0x000fe40008000000 */
[----:B------:R-:W-:-:S04]  /*8740*/  @UP0 USHF.R.U32.HI UR7, URZ, UR5, UR15 ;  /* 0x000000053f070299 */ /* 0x000fc8000801160f */
[----:B------:R-:W-:Y:S01]  /*8750*/  ULOP3.LUT UR7, URZ, UR7, URZ, 0x33, !UPT ;  /* 0x000000073f077292 */ /* 0x000fe2000f8e333f */
[----:B------:R-:W-:Y:S05]  /*8760*/  BRA `(.L_x_178) ;  /* 0x0000006000007947 */ /* 0x000fea0003800000 */
.L_x_177:
[----:B------:R-:W-:Y:S02]  /*8770*/  ULDC UR4, c[0x0][0x32c] ;  /* 0x0000cb0000047ab9 */ /* 0x000fe40000000800 */
[----:B------:R-:W-:-:S03]  /*8780*/  UISETP.NE.AND UP0, UPT, UR4, 0x1, UPT ;  /* 0x000000010400788c */ /* 0x000fc6000bf05270 */
[----:B------:R-:W-:Y:S02]  /*8790*/  ULDC.64 UR4, c[0x0][0x330] ;  /* 0x0000cc0000047ab9 */ /* 0x000fe40000000a00 */
[----:B------:R-:W-:-:S07]  /*87a0*/  UIMAD.WIDE.U32 UR18, UR7, UR4, URZ ;  /* 0x00000004071272a5 */ /* 0x000fce000f8e003f */
[----:B------:R-:W-:Y:S02]  /*87b0*/  @UP0 UMOV UR15, UR19 ;  /* 0x00000013000f0c82 */ /* 0x000fe40008000000 */
[----:B------:R-:W-:Y:S02]  /*87c0*/  @UP0 USHF.R.U32.HI UR7, URZ, UR5, UR15 ;  /* 0x000000053f070299 */ /* 0x000fe4000801160f */
.L_x_178:
[----:B------:R-:W-:Y:S02]  /*87d0*/  ULDC UR4, c[0x0][0x32c] ;  /* 0x0000cb0000047ab9 */ /* 0x000fe40000000800 */
[----:B------:R-:W-:-:S04]  /*87e0*/  UIMAD UR4, UR7, UR4, URZ ;  /* 0x00000004070472a4 */ /* 0x000fc8000f8e023f */
[----:B------:R-:W-:-:S04]  /*87f0*/  UISETP.LT.AND UP0, UPT, UR6, UR4, UPT ;  /* 0x000000040600728c */ /* 0x000fc8000bf01270 */
[----:B------:R-:W-:-:S04]  /*8800*/  USEL UR6, UR6, UR4, !UP0 ;  /* 0x0000000406067287 */ /* 0x000fc8000c000000 */
.L_x_176:
[----:B------:R-:W-:-:S04]  /*8810*/  UIADD3 UR6, UR6, 0x3f, URZ ;  /* 0x0000003f06067890 */ /* 0x000fc8000fffe03f */
        /* <DEDUP_REMOVED lines=8> */
[----:B------:R-:W-:Y:S01]  /*88a0*/  IADD3 R227, P6, R208, 0x40, RZ ;  /* 0x00000040d0e37810 */ /* 0x000fe20007fde0ff */
[----:B------:R-:W-:Y:S01]  /*88b0*/  IMAD.MOV.U32 R135, RZ, RZ, R132 ;  /* 0x000000ffff877224 */ /* 0x000fe200078e0084 */
[----:B------:R-:W-:Y:S01]  /*88c0*/  IADD3 R223, P4, R210, 0x40, RZ ;  /* 0x00000040d2df7810 */ /* 0x000fe20007f9e0ff */
[----:B------:R-:W-:Y:S01]  /*88d0*/  IMAD.MOV.U32 R3, RZ, RZ, R0 ;  /* 0x000000ffff037224 */ /* 0x000fe200078e0000 */
[----:B------:R-:W-:Y:S01]  /*88e0*/  IADD3 R225, P5, R208, 0x80, RZ ;  /* 0x00000080d0e17810 */ /* 0x000fe20007fbe0ff */
[----:B------:R-:W-:Y:S01]  /*88f0*/  IMAD.X R226, RZ, RZ, R215, P6 ;  /* 0x000000ffffe27224 */ /* 0x000fe200030e06d7 */
[----:B------:R-:W-:Y:S01]  /*8900*/  IADD3 R221, P0, R210, 0x80, RZ ;  /* 0x00000080d2dd7810 */ /* 0x000fe20007f1e0ff */
[----:B------:R-:W-:Y:S01]  /*8910*/  IMAD.X R222, RZ, RZ, R217, P4 ;  /* 0x000000ffffde7224 */ /* 0x000fe200020e06d9 */
[----:B------:R-:W-:Y:S01]  /*8920*/  IADD3.X R224, RZ, R215, RZ, P5, !PT ;  /* 0x000000d7ffe07210 */ /* 0x000fe20002ffe4ff */
[----:B------:R-:W-:Y:S01]  /*8930*/  UMOV UR18, UR13 ;  /* 0x0000000d00127c82 */ /* 0x000fe20008000000 */
[----:B------:R-:W-:Y:S01]  /*8940*/  IADD3.X R220, RZ, R217, RZ, P0, !PT ;  /* 0x000000d9ffdc7210 */ /* 0x000fe200007fe4ff */
[----:B------:R-:W-:-:S02]  /*8950*/  ULDC.64 UR6, c[0x0][0x208] ;  /* 0x0000820000067ab9 */ /* 0x000fc40000000a00 */
[----:B------:R-:W-:Y:S02]  /*8960*/  ULDC.64 UR4, c[0x0][0x1e0] ;  /* 0x0000780000047ab9 */ /* 0x000fe40000000a00 */
.L_x_180:
        /* <DEDUP_REMOVED lines=15> */
[----:B------:R-:W-:Y:S01]  /*8a60*/  @!UP3 ULEA UR19, UP0, UR6, UR19, 0x5 ;  /* 0x000000130613b291 */ /* 0x000fe2000f80283f */
[----:B------:R-:W1:Y:S03]  /*8a70*/  LDSM.16.M88.4 R8, [R205+0x6100] ;  /* 0x00610000cd08783b */ /* 0x000e660000000200 */
[----:B------:R-:W-:Y:S02]  /*8a80*/  @!P0 IADD3.X R0, R215, UR13, RZ, P6, !PT ;  /* 0x0000000dd7008c10 */ /* 0x000fe4000b7fe4ff */
[----:B------:R-:W-:Y:S02]  /*8a90*/  @!P0 LEA R22, P6, R5, c[0x0][0x1f8], 0x1 ;  /* 0x00007e0005168a11 */ /* 0x000fe400078c08ff */
[----:B------:R-:W-:Y:S01]  /*8aa0*/  @!P0 IADD3.X R2, R226, UR13, RZ, P5, !PT ;  /* 0x0000000de2028c10 */ /* 0x000fe2000affe4ff */
[----:B------:R-:W2:Y:S01]  /*8ab0*/  LDSM.16.M88.4 R16, [R205+0x6900] ;  /* 0x00690000cd10783b */ /* 0x000ea20000000200 */
[----:B------:R-:W-:Y:S02]  /*8ac0*/  @!P0 LEA R20, P5, R7, c[0x0][0x1f8], 0x1 ;  /* 0x00007e0007148a11 */ /* 0x000fe400078a08ff */
[----:B------:R-:W-:Y:S01]  /*8ad0*/  @!P0 IADD3.X R4, R224, UR13, RZ, P4, !PT ;  /* 0x0000000de0048c10 */ /* 0x000fe2000a7fe4ff */
[----:B------:R-:W-:Y:S01]  /*8ae0*/  @!UP3 ULEA.HI.X UR13, UR6, UR13, UR7, 0x5, UP0 ;  /* 0x0000000d060db291 */ /* 0x000fe200080f2c07 */
[----:B------:R-:W-:Y:S01]  /*8af0*/  @!P0 LEA R28, P4, R13, c[0x0][0x1f8], 0x1 ;  /* 0x00007e000d1c8a11 */ /* 0x000fe200078808ff */
[----:B------:R-:W-:Y:S01]  /*8b00*/  UISETP.GT.AND UP3, UPT, UR18, UR8, UPT ;  /* 0x000000081200728c */ /* 0x000fe2000bf64270 */
[----:B------:R-:W-:Y:S01]  /*8b10*/  @!P0 LEA.HI.X R23, R5, c[0x0][0x1fc], R0, 0x1, P6 ;  /* 0x00007f0005178a11 */ /* 0x000fe200030f0c00 */
[----:B------:R-:W3:Y:S01]  /*8b20*/  LDSM.16.M88.4 R24, [R205+0x7100] ;  /* 0x00710000cd18783b */ /* 0x000ee20000000200 */
[----:B------:R-:W-:Y:S02]  /*8b30*/  @!P0 LEA.HI.X R21, R7, c[0x0][0x1fc], R2, 0x1, P5 ;  /* 0x00007f0007158a11 */ /* 0x000fe400028f0c02 */
[----:B------:R-:W-:Y:S02]  /*8b40*/  @!P0 LEA.HI.X R29, R13, c[0x0][0x1fc], R4, 0x1, P4 ;  /* 0x00007f000d1d8a11 */ /* 0x000fe400020f0c04 */
[----:B------:R-:W-:Y:S02]  /*8b50*/  @!P0 IADD3 R5, P6, R208, UR19, RZ ;  /* 0x00000013d0058c10 */ /* 0x000fe4000ffde0ff */
[----:B------:R-:W-:Y:S01]  /*8b60*/  @!P0 IADD3 R7, P5, R227, UR19, RZ ;  /* 0x00000013e3078c10 */ /* 0x000fe2000ffbe0ff */
[----:B------:R-:W4:Y:S01]  /*8b70*/  LDSM.16.M88.4 R136, [R205+0x7900] ;  /* 0x00790000cd88783b */ /* 0x000f220000000200 */
[----:B------:R-:W-:Y:S02]  /*8b80*/  @!P0 IADD3 R13, P4, R225, UR19, RZ ;  /* 0x00000013e10d8c10 */ /* 0x000fe4000ff9e0ff */
[----:B------:R-:W-:Y:S02]  /*8b90*/  @!P0 IADD3.X R0, R215, UR13, RZ, P6, !PT ;  /* 0x0000000dd7008c10 */ /* 0x000fe4000b7fe4ff */
[----:B------:R-:W-:Y:S02]  /*8ba0*/  @!P0 LEA R170, P6, R5, c[0x0][0x1f8], 0x1 ;  /* 0x00007e0005aa8a11 */ /* 0x000fe400078c08ff */
[----:B------:R-:W-:Y:S01]  /*8bb0*/  @!P0 IADD3.X R2, R226, UR13, RZ, P5, !PT ;  /* 0x0000000de2028c10 */ /* 0x000fe2000affe4ff */
[----:B------:R-:W-:Y:S01]  /*8bc0*/  LDSM.16.M88.4 R140, [R202+0xc100] ;  /* 0x00c10000ca8c783b */ /* 0x000fe20000000200 */
[----:B------:R-:W-:Y:S02]  /*8bd0*/  @!P0 LEA R168, P5, R7, c[0x0][0x1f8], 0x1 ;  /* 0x00007e0007a88a11 */ /* 0x000fe400078a08ff */
[----:B------:R-:W-:Y:S01]  /*8be0*/  @!P0 IADD3.X R4, R224, UR13, RZ, P4, !PT ;  /* 0x0000000de0048c10 */ /* 0x000fe2000a7fe4ff */
[----:B------:R-:W-:Y:S01]  /*8bf0*/  UIADD3 UR13, UR18, -0x1, URZ ;  /* 0xffffffff120d7890 */ /* 0x000fe2000fffe03f */
[----:B------:R-:W-:Y:S02]  /*8c00*/  @!P0 LEA R132, P4, R13, c[0x0][0x1f8], 0x1 ;  /* 0x00007e000d848a11 */ /* 0x000fe400078808ff */
[----:B------:R-:W-:Y:S01]  /*8c10*/  @!P0 LEA.HI.X R171, R5, c[0x0][0x1fc], R0, 0x1, P6 ;  /* 0x00007f0005ab8a11 */ /* 0x000fe200030f0c00 */
[----:B------:R-:W5:Y:S01]  /*8c20*/  LDSM.16.M88.4 R144, [R204] ;  /* 0x00000000cc90783b */ /* 0x000f620000000200 */
[----:B------:R-:W-:Y:S01]  /*8c30*/  @!P0 LEA.HI.X R169, R7, c[0x0][0x1fc], R2, 0x1, P5 ;  /* 0x00007f0007a98a11 */ /* 0x000fe200028f0c02 */
[----:B------:R-:W-:Y:S01]  /*8c40*/  @UP3 UIMAD.WIDE.U32 UR22, UR13, UR4, URZ ;  /* 0x000000040d1632a5 */ /* 0x000fe2000f8e003f */
[----:B------:R-:W-:Y:S01]  /*8c50*/  @!P0 LEA.HI.X R133, R13, c[0x0][0x1fc], R4, 0x1, P4 ;  /* 0x00007f000d858a11 */ /* 0x000fe200020f0c04 */
[----:B------:R-:W-:Y:S01]  /*8c60*/  @UP3 USHF.R.S32.HI UR19, URZ, 0x1f, UR13 ;  /* 0x0000001f3f133899 */ /* 0x000fe2000801140d */
[C---:B-1----:R-:W-:Y:S01]  /*8c70*/  HMMA.16816.F32.BF16 R4, R32.reuse, R8, RZ ;  /* 0x000000082004723c */ /* 0x042fe200000418ff */
[----:B------:R-:W-:Y:S02]  /*8c80*/  @UP3 USHF.L.U32 UR20, UR22, 0x6, URZ ;  /* 0x0000000616143899 */ /* 0x000fe4000800063f */
[----:B------:R-:W1:Y:S01]  /*8c90*/  LDSM.16.M88.4 R148, [R195] ;  /* 0x00000000c394783b */ /* 0x000e620000000200 */
[----:B------:R-:W-:Y:S04]  /*8ca0*/  @UP3 UIMAD UR19, UR19, UR4, URZ ;  /* 0x00000004131332a4 */ /* 0x000fe8000f8e023f */
[C---:B------:R-:W-:Y:S01]  /*8cb0*/  HMMA.16816.F32.BF16 R8, R32.reuse, R10, RZ ;  /* 0x0000000a2008723c */ /* 0x040fe200000418ff */
[----:B------:R-:W-:Y:S02]  /*8cc0*/  @UP3 UIMAD UR19, UR13, UR5, UR19 ;  /* 0x000000050d1332a4 */ /* 0x000fe4000f8e0213 */
[----:B------:R-:W1:Y:S02]  /*8cd0*/  LDSM.16.M88.4 R152, [R194] ;  /* 0x00000000c298783b */ /* 0x000e640000000200 */
[----:B------:R-:W-:Y:S03]  /*8ce0*/  @UP3 UIADD3 UR19, UR23, UR19, URZ ;  /* 0x0000001317133290 */ /* 0x000fe6000fffe03f */
[C---:B--2---:R-:W-:Y:S01]  /*8cf0*/  HMMA.16816.F32.BF16 R12, R32.reuse, R16, RZ ;  /* 0x00000010200c723c */ /* 0x044fe200000418ff */
[----:B------:R-:W-:Y:S02]  /*8d00*/  @UP3 USHF.L.U64.HI UR19, UR22, 0x6, UR19 ;  /* 0x0000000616133899 */ /* 0x000fe40008010213 */
[----:B------:R-:W2:Y:S05]  /*8d10*/  LDSM.16.M88.4 R156, [R193] ;  /* 0x00000000c19c783b */ /* 0x000eaa0000000200 */
[C---:B------:R-:W-:Y:S03]  /*8d20*/  HMMA.16816.F32.BF16 R16, R32.reuse, R18, RZ ;  /* 0x000000122010723c */ /* 0x040fe600000418ff */
[----:B------:R-:W-:Y:S01]  /*8d30*/  @!PT LDS RZ, [RZ] ;  /* 0x00000000fffff984 */ /* 0x000fe20000000800 */
[----:B------:R-:W-:Y:S01]  /*8d40*/  @!PT LDS RZ, [RZ] ;  /* 0x00000000fffff984 */ /* 0x000fe20000000800 */
[----:B------:R-:W-:Y:S01]  /*8d50*/  @!PT LDS RZ, [RZ] ;  /* 0x00000000fffff984 */ /* 0x000fe20000000800 */
[----:B------:R3:W-:Y:S08]  /*8d60*/  @!P0 LDGSTS.E.BYPASS.LTC128B.128 [R207+0x100], [R22.64], !P3 ;  /* 0x0010000016cf8fae */ /* 0x0007f0000d901d50 */
[----:B------:R3:W-:Y:S08]  /*8d70*/  @!P0 LDGSTS.E.BYPASS.LTC128B.128 [R207+0x2100], [R20.64], !P2 ;  /* 0x0210000014cf8fae */ /* 0x0007f0000d101d50 */
[----:B------:R4:W-:Y:S08]  /*8d80*/  @!P0 LDGSTS.E.BYPASS.LTC128B.128 [R207+0x4100], [R28.64], !P1 ;  /* 0x041000001ccf8fae */ /* 0x0009f0000c901d50 */
[----:B------:R1:W-:Y:S08]  /*8d90*/  @!P0 LDGSTS.E.BYPASS.LTC128B.128 [R207+0x1100], [R170.64], !P3 ;  /* 0x01100000aacf8fae */ /* 0x0003f0000d901d50 */
[----:B------:R1:W-:Y:S01]  /*8da0*/  @!P0 LDGSTS.E.BYPASS.LTC128B.128 [R207+0x3100], [R168.64], !P2 ;  /* 0x03100000a8cf8fae */ /* 0x0003e2000d101d50 */
[C---:B---3--:R-:W-:Y:S07]  /*8db0*/  HMMA.16816.F32.BF16 R20, R32.reuse, R24, RZ ;  /* 0x000000182014723c */ /* 0x048fee00000418ff */
[----:B------:R3:W-:Y:S01]  /*8dc0*/  @!P0 LDGSTS.E.BYPASS.LTC128B.128 [R207+0x5100], [R132.64], !P1 ;  /* 0x0510000084cf8fae */ /* 0x0007e2000c901d50 */
[----:B------:R-:W-:Y:S01]  /*8dd0*/  PLOP3.LUT P0, PT, PT, PT, UP3, 0x80, 0x0 ;  /* 0x000000000000781c */ /* 0x000fe20003f0f038 */
[C---:B------:R-:W-:Y:S06]  /*8de0*/  HMMA.16816.F32.BF16 R24, R32.reuse, R26, RZ ;  /* 0x0000001a2018723c */ /* 0x040fec00000418ff */
[----:B------:R-:W-:Y:S02]  /*8df0*/  LDSM.16.M88.4 R160, [R201+0xc100] ;  /* 0x00c10000c9a0783b */ /* 0x000fe40000000200 */
[C---:B----4-:R-:W-:Y:S06]  /*8e00*/  HMMA.16816.F32.BF16 R28, R32.reuse, R136, RZ ;  /* 0x00000088201c723c */ /* 0x050fec00000418ff */
[----:B------:R-:W0:Y:S02]  /*8e10*/  LDGDEPBAR ;  /* 0x00000000000079af */ /* 0x000e240000000000 */
[----:B------:R-:W-:Y:S06]  /*8e20*/  HMMA.16816.F32.BF16 R32, R32, R138, RZ ;  /* 0x0000008a2020723c */ /* 0x000fec00000418ff */
[----:B------:R-:W4:Y:S02]  /*8e30*/  LDSM.16.M88.4 R164, [R200+0x6100] ;  /* 0x00610000c8a4783b */ /* 0x000f240000000200 */
[C---:B-----5:R-:W-:Y:S06]  /*8e40*/  HMMA.16816.F32.BF16 R4, R140.reuse, R144, R4 ;  /* 0x000000908c04723c */ /* 0x060fec0000041804 */
[----:B------:R-:W5:Y:S02]  /*8e50*/  LDSM.16.M88.4 R136, [R200+0x6900] ;  /* 0x00690000c888783b */ /* 0x000f640000000200 */
[C---:B------:R-:W-:Y:S06]  /*8e60*/  HMMA.16816.F32.BF16 R8, R140.reuse, R146, R8 ;  /* 0x000000928c08723c */ /* 0x040fec0000041808 */
[----:B-1----:R-:W1:Y:S02]  /*8e70*/  LDSM.16.M88.4 R168, [R200+0x7100] ;  /* 0x00710000c8a8783b */ /* 0x002e640000000200 */
[C---:B------:R-:W-:Y:S06]  /*8e80*/  HMMA.16816.F32.BF16 R12, R140.reuse, R148, R12 ;  /* 0x000000948c0c723c */ /* 0x040fec000004180c */
[----:B------:R-:W1:Y:S02]  /*8e90*/  LDSM.16.M88.4 R172, [R200+0x7900] ;  /* 0x00790000c8ac783b */ /* 0x000e640000000200 */
[C---:B------:R-:W-:Y:S06]  /*8ea0*/  HMMA.16816.F32.BF16 R16, R140.reuse, R150, R16 ;  /* 0x000000968c10723c */ /* 0x040fec0000041810 */
[----:B------:R-:W-:Y:S02]  /*8eb0*/  LDSM.16.M88.4 R176, [R199+0xc100] ;  /* 0x00c10000c7b0783b */ /* 0x000fe40000000200 */
[C---:B------:R-:W-:Y:S06]  /*8ec0*/  HMMA.16816.F32.BF16 R20, R140.reuse, R152, R20 ;  /* 0x000000988c14723c */ /* 0x040fec0000041814 */
[----:B------:R-:W1:Y:S02]  /*8ed0*/  LDSM.16.M88.4 R180, [R192] ;  /* 0x00000000c0b4783b */ /* 0x000e640000000200 */
[C---:B------:R-:W-:Y:S06]  /*8ee0*/  HMMA.16816.F32.BF16 R24, R140.reuse, R154, R24 ;  /* 0x0000009a8c18723c */ /* 0x040fec0000041818 */
[----:B------:R-:W-:Y:S02]  /*8ef0*/  LDSM.16.M88.4 R144, [R192+0x1000] ;  /* 0x00100000c090783b */ /* 0x000fe40000000200 */
[C---:B--2---:R-:W-:Y:S06]  /*8f00*/  HMMA.16816.F32.BF16 R28, R140.reuse, R156, R28 ;  /* 0x0000009c8c1c723c */ /* 0x044fec000004181c */
[----:B------:R-:W-:Y:S02]  /*8f10*/  LDSM.16.M88.4 R148, [R192+0x1800] ;  /* 0x00180000c094783b */ /* 0x000fe40000000200 */
[----:B------:R-:W-:Y:S06]  /*8f20*/  HMMA.16816.F32.BF16 R32, R140, R158, R32 ;  /* 0x0000009e8c20723c */ /* 0x000fec0000041820 */
[----:B------:R-:W2:Y:S02]  /*8f30*/  LDSM.16.M88.4 R140, [R192+0x800] ;  /* 0x00080000c08c783b */ /* 0x000ea40000000200 */
[C---:B----4-:R-:W-:Y:S06]  /*8f40*/  HMMA.16816.F32.BF16 R4, R160.reuse, R164, R4 ;  /* 0x000000a4a004723c */ /* 0x050fec0000041804 */
[----:B------:R-:W-:Y:S02]  /*8f50*/  LDSM.16.M88.4 R152, [R206+0x10100] ;  /* 0x01010000ce98783b */ /* 0x000fe40000000200 */
[C---:B------:R-:W-:Y:S06]  /*8f60*/  HMMA.16816.F32.BF16 R8, R160.reuse, R166, R8 ;  /* 0x000000a6a008723c */ /* 0x040fec0000041808 */
[----:B------:R-:W4:Y:S02]  /*8f70*/  LDSM.16.M88.4 R156, [R205+0x8100] ;  /* 0x00810000cd9c783b */ /* 0x000f240000000200 */
[C---:B-----5:R-:W-:Y:S06]  /*8f80*/  HMMA.16816.F32.BF16 R12, R160.reuse, R136, R12 ;  /* 0x00000088a00c723c */ /* 0x060fec000004180c */
[----:B------:R-:W-:Y:S02]  /*8f90*/  LDSM.16.M88.4 R164, [R205+0x9900] ;  /* 0x00990000cda4783b */ /* 0x000fe40000000200 */
[C---:B------:R-:W-:Y:S06]  /*8fa0*/  HMMA.16816.F32.BF16 R16, R160.reuse, R138, R16 ;  /* 0x0000008aa010723c */ /* 0x040fec0000041810 */
[----:B------:R-:W5:Y:S02]  /*8fb0*/  LDSM.16.M88.4 R136, [R205+0x8900] ;  /* 0x00890000cd88783b */ /* 0x000f640000000200 */
[C---:B-1----:R-:W-:Y:S08]  /*8fc0*/  HMMA.16816.F32.BF16 R20, R160.reuse, R168, R20 ;  /* 0x000000a8a014723c */ /* 0x042ff00000041814 */
[C---:B------:R-:W-:Y:S01]  /*8fd0*/  HMMA.16816.F32.BF16 R24, R160.reuse, R170, R24 ;  /* 0x000000aaa018723c */ /* 0x040fe20000041818 */
[----:B------:R-:W-:Y:S07]  /*8fe0*/  LDSM.16.M88.4 R168, [R202+0x10100] ;  /* 0x01010000caa8783b */ /* 0x000fee0000000200 */
[C---:B------:R-:W-:Y:S08]  /*8ff0*/  HMMA.16816.F32.BF16 R28, R160.reuse, R172, R28 ;  /* 0x000000aca01c723c */ /* 0x040ff0000004181c */
[----:B------:R-:W-:Y:S01]  /*9000*/  HMMA.16816.F32.BF16 R32, R160, R174, R32 ;  /* 0x000000aea020723c */ /* 0x000fe20000041820 */
[----:B------:R-:W1:Y:S07]  /*9010*/  LDSM.16.M88.4 R160, [R205+0x9100] ;  /* 0x00910000cda0783b */ /* 0x000e6e0000000200 */
[C---:B------:R-:W-:Y:S01]  /*9020*/  HMMA.16816.F32.BF16 R4, R176.reuse, R180, R4 ;  /* 0x000000b4b004723c */ /* 0x040fe20000041804 */
[----:B------:R-:W1:Y:S07]  /*9030*/  LDSM.16.M88.4 R172, [R191] ;  /* 0x00000000bfac783b */ /* 0x000e6e0000000200 */
[C---:B------:R-:W-:Y:S01]  /*9040*/  HMMA.16816.F32.BF16 R8, R176.reuse, R182, R8 ;  /* 0x000000b6b008723c */ /* 0x040fe20000041808 */
[----:B------:R-:W-:Y:S07]  /*9050*/  LDSM.16.M88.4 R180, [R200+0x8100] ;  /* 0x00810000c8b4783b */ /* 0x000fee0000000200 */
[C---:B--2---:R-:W-:Y:S08]  /*9060*/  HMMA.16816.F32.BF16 R12, R176.reuse, R140, R12 ;  /* 0x0000008cb00c723c */ /* 0x044ff0000004180c */
[C---:B------:R-:W-:Y:S01]  /*9070*/  HMMA.16816.F32.BF16 R16, R176.reuse, R142, R16 ;  /* 0x0000008eb010723c */ /* 0x040fe20000041810 */
[----:B------:R-:W2:Y:S07]  /*9080*/  LDSM.16.M88.4 R140, [R190] ;  /* 0x00000000be8c783b */ /* 0x000eae0000000200 */
[C---:B------:R-:W-:Y:S08]  /*9090*/  HMMA.16816.F32.BF16 R20, R176.reuse, R144, R20 ;  /* 0x00000090b014723c */ /* 0x040ff00000041814 */
[C---:B------:R-:W-:Y:S01]  /*90a0*/  HMMA.16816.F32.BF16 R24, R176.reuse, R146, R24 ;  /* 0x00000092b018723c */ /* 0x040fe20000041818 */
[----:B------:R-:W1:Y:S07]  /*90b0*/  LDSM.16.M88.4 R144, [R189] ;  /* 0x00000000bd90783b */ /* 0x000e6e0000000200 */
[C---:B------:R-:W-:Y:S08]  /*90c0*/  HMMA.16816.F32.BF16 R28, R176.reuse, R148, R28 ;  /* 0x00000094b01c723c */ /* 0x040ff0000004181c */
[----:B------:R-:W-:Y:S01]  /*90d0*/  HMMA.16816.F32.BF16 R32, R176, R150, R32 ;  /* 0x00000096b020723c */ /* 0x000fe20000041820 */
[----:B------:R-:W2:Y:S07]  /*90e0*/  LDSM.16.M88.4 R148, [R188] ;  /* 0x00000000bc94783b */ /* 0x000eae0000000200 */
[C---:B----4-:R-:W-:Y:S01]  /*90f0*/  HMMA.16816.F32.BF16 R4, R152.reuse, R156, R4 ;  /* 0x0000009c9804723c */ /* 0x050fe20000041804 */
[----:B------:R-:W4:Y:S07]  /*9100*/  LDSM.16.M88.4 R176, [R201+0x10100] ;  /* 0x01010000c9b0783b */ /* 0x000f2e0000000200 */
[C---:B------:R-:W-:Y:S01]  /*9110*/  HMMA.16816.F32.BF16 R8, R152.reuse, R158, R8 ;  /* 0x0000009e9808723c */ /* 0x040fe20000041808 */
[----:B------:R-:W-:Y:S07]  /*9120*/  LDSM.16.M88.4 R156, [R200+0x9900] ;  /* 0x00990000c89c783b */ /* 0x000fee0000000200 */
[C---:B-----5:R-:W-:Y:S08]  /*9130*/  HMMA.16816.F32.BF16 R12, R152.reuse, R136, R12 ;  /* 0x00000088980c723c */ /* 0x060ff0000004180c */
[C---:B------:R-:W-:Y:S01]  /*9140*/  HMMA.16816.F32.BF16 R16, R152.reuse, R138, R16 ;  /* 0x0000008a9810723c */ /* 0x040fe20000041810 */
[----:B------:R-:W5:Y:S07]  /*9150*/  LDSM.16.M88.4 R136, [R200+0x8900] ;  /* 0x00890000c888783b */ /* 0x000f6e0000000200 */
[C---:B-1----:R-:W-:Y:S08]  /*9160*/  HMMA.16816.F32.BF16 R20, R152.reuse, R160, R20 ;  /* 0x000000a09814723c */ /* 0x042ff00000041814 */
[C---:B------:R-:W-:Y:S01]  /*9170*/  HMMA.16816.F32.BF16 R24, R152.reuse, R162, R24 ;  /* 0x000000a29818723c */ /* 0x040fe20000041818 */
[----:B------:R-:W-:Y:S07]  /*9180*/  LDSM.16.M88.4 R160, [R199+0x10100] ;  /* 0x01010000c7a0783b */ /* 0x000fee0000000200 */
[C---:B------:R-:W-:Y:S08]  /*9190*/  HMMA.16816.F32.BF16 R28, R152.reuse, R164, R28 ;  /* 0x000000a4981c723c */ /* 0x040ff0000004181c */
[----:B------:R-:W-:Y:S01]  /*91a0*/  HMMA.16816.F32.BF16 R32, R152, R166, R32 ;  /* 0x000000a69820723c */ /* 0x000fe20000041820 */
[----:B------:R-:W1:Y:S07]  /*91b0*/  LDSM.16.M88.4 R152, [R200+0x9100] ;  /* 0x00910000c898783b */ /* 0x000e6e0000000200 */
[C---:B------:R-:W-:Y:S01]  /*91c0*/  HMMA.16816.F32.BF16 R4, R168.reuse, R172, R4 ;  /* 0x000000aca804723c */ /* 0x040fe20000041804 */
[----:B------:R-:W1:Y:S07]  /*91d0*/  LDSM.16.M88.4 R164, [R192+0x2000] ;  /* 0x00200000c0a4783b */ /* 0x000e6e0000000200 */
[C---:B------:R-:W-:Y:S01]  /*91e0*/  HMMA.16816.F32.BF16 R8, R168.reuse, R174, R8 ;  /* 0x000000aea808723c */ /* 0x040fe20000041808 */
[----:B------:R-:W-:Y:S07]  /*91f0*/  LDSM.16.M88.4 R172, [R205+0xa100] ;  /* 0x00a10000cdac783b */ /* 0x000fee0000000200 */
[C---:B--2---:R-:W-:Y:S08]  /*9200*/  HMMA.16816.F32.BF16 R12, R168.reuse, R140, R12 ;  /* 0x0000008ca80c723c */ /* 0x044ff0000004180c */
[C---:B------:R-:W-:Y:S01]  /*9210*/  HMMA.16816.F32.BF16 R16, R168.reuse, R142, R16 ;  /* 0x0000008ea810723c */ /* 0x040fe20000041810 */
[----:B------:R-:W2:Y:S07]  /*9220*/  LDSM.16.M88.4 R140, [R192+0x2800] ;  /* 0x00280000c08c783b */ /* 0x000eae0000000200 */
[C---:B------:R-:W-:Y:S08]  /*9230*/  HMMA.16816.F32.BF16 R20, R168.reuse, R144, R20 ;  /* 0x00000090a814723c */ /* 0x040ff00000041814 */
[C---:B------:R-:W-:Y:S01]  /*9240*/  HMMA.16816.F32.BF16 R24, R168.reuse, R146, R24 ;  /* 0x00000092a818723c */ /* 0x040fe20000041818 */
[----:B------:R-:W1:Y:S07]  /*9250*/  LDSM.16.M88.4 R144, [R192+0x3000] ;  /* 0x00300000c090783b */ /* 0x000e6e0000000200 */
[C---:B------:R-:W-:Y:S08]  /*9260*/  HMMA.16816.F32.BF16 R28, R168.reuse, R148, R28 ;  /* 0x00000094a81c723c */ /* 0x040ff0000004181c */
[----:B------:R-:W-:Y:S01]  /*9270*/  HMMA.16816.F32.BF16 R32, R168, R150, R32 ;  /* 0x00000096a820723c */ /* 0x000fe20000041820 */
[----:B------:R-:W2:Y:S07]  /*9280*/  LDSM.16.M88.4 R148, [R192+0x3800] ;  /* 0x00380000c094783b */ /* 0x000eae0000000200 */
[C---:B----4-:R-:W-:Y:S01]  /*9290*/  HMMA.16816.F32.BF16 R4, R176.reuse, R180, R4 ;  /* 0x000000b4b004723c */ /* 0x050fe20000041804 */
[----:B------:R-:W4:Y:S07]  /*92a0*/  LDSM.16.M88.4 R168, [R206+0x14100] ;  /* 0x01410000cea8783b */ /* 0x000f2e0000000200 */
[C---:B------:R-:W-:Y:S01]  /*92b0*/  HMMA.16816.F32.BF16 R8, R176.reuse, R182, R8 ;  /* 0x000000b6b008723c */ /* 0x040fe20000041808 */
[----:B------:R-:W-:Y:S07]  /*92c0*/  LDSM.16.M88.4 R180, [R187] ;  /* 0x00000000bbb4783b */ /* 0x000fee0000000200 */
[C---:B-----5:R-:W-:Y:S08]  /*92d0*/  HMMA.16816.F32.BF16 R12, R176.reuse, R136, R12 ;  /* 0x00000088b00c723c */ /* 0x060ff0000004180c */
[C---:B------:R-:W-:Y:S01]  /*92e0*/  HMMA.16816.F32.BF16 R16, R176.reuse, R138, R16 ;  /* 0x0000008ab010723c */ /* 0x040fe20000041810 */
[----:B------:R-:W5:Y:S07]  /*92f0*/  LDSM.16.M88.4 R136, [R205+0xa900] ;  /* 0x00a90000cd88783b */ /* 0x000f6e0000000200 */
[C---:B-1----:R-:W-:Y:S08]  /*9300*/  HMMA.16816.F32.BF16 R20, R176.reuse, R152, R20 ;  /* 0x00000098b014723c */ /* 0x042ff00000041814 */
[C---:B------:R-:W-:Y:S01]  /*9310*/  HMMA.16816.F32.BF16 R24, R176.reuse, R154, R24 ;  /* 0x0000009ab018723c */ /* 0x040fe20000041818 */
[----:B------:R-:W1:Y:S07]  /*9320*/  LDSM.16.M88.4 R152, [R205+0xb100] ;  /* 0x00b10000cd98783b */ /* 0x000e6e0000000200 */
        /* <DEDUP_REMOVED lines=31> */
[C---:B------:R-:W-:Y:S08]  /*9520*/  HMMA.16816.F32.BF16 R8, R176.reuse, R182, R8 ;  /* 0x000000b6b008723c */ /* 0x040ff00000041808 */
[C---:B--2---:R-:W-:Y:S08]  /*9530*/  HMMA.16816.F32.BF16 R12, R176.reuse, R140, R12 ;  /* 0x0000008cb00c723c */ /* 0x044ff0000004180c */
[C---:B------:R-:W-:Y:S08]  /*9540*/  HMMA.16816.F32.BF16 R16, R176.reuse, R142, R16 ;  /* 0x0000008eb010723c */ /* 0x040ff00000041810 */
[C---:B------:R-:W-:Y:S08]  /*9550*/  HMMA.16816.F32.BF16 R20, R176.reuse, R144, R20 ;  /* 0x00000090b014723c */ /* 0x040ff00000041814 */
[C---:B------:R-:W-:Y:S08]  /*9560*/  HMMA.16816.F32.BF16 R24, R176.reuse, R146, R24 ;  /* 0x00000092b018723c */ /* 0x040ff00000041818 */
[C---:B------:R-:W-:Y:S08]  /*9570*/  HMMA.16816.F32.BF16 R28, R176.reuse, R148, R28 ;  /* 0x00000094b01c723c */ /* 0x040ff0000004181c */
[----:B------:R-:W-:Y:S08]  /*9580*/  HMMA.16816.F32.BF16 R32, R176, R150, R32 ;  /* 0x00000096b020723c */ /* 0x000ff00000041820 */
[C---:B----4-:R-:W-:Y:S08]  /*9590*/  HMMA.16816.F32.BF16 R4, R160.reuse, R164, R4 ;  /* 0x000000a4a004723c */ /* 0x050ff00000041804 */
[C---:B------:R-:W-:Y:S08]  /*95a0*/  HMMA.16816.F32.BF16 R8, R160.reuse, R166, R8 ;  /* 0x000000a6a008723c */ /* 0x040ff00000041808 */
[C---:B-----5:R-:W-:Y:S08]  /*95b0*/  HMMA.16816.F32.BF16 R12, R160.reuse, R136, R12 ;  /* 0x00000088a00c723c */ /* 0x060ff0000004180c */
[C---:B------:R-:W-:Y:S01]  /*95c0*/  HMMA.16816.F32.BF16 R16, R160.reuse, R138, R16 ;  /* 0x0000008aa010723c */ /* 0x040fe20000041810 */
[----:B------:R-:W2:Y:S07]  /*95d0*/  LDSM.16.M88.4 R136, [R192+0x4800] ;  /* 0x00480000c088783b */ /* 0x000eae0000000200 */
[C---:B-1----:R-:W-:Y:S08]  /*95e0*/  HMMA.16816.F32.BF16 R20, R160.reuse, R152, R20 ;  /* 0x00000098a014723c */ /* 0x042ff00000041814 */
[C---:B------:R-:W-:Y:S08]  /*95f0*/  HMMA.16816.F32.BF16 R24, R160.reuse, R154, R24 ;  /* 0x0000009aa018723c */ /* 0x040ff00000041818 */
[C---:B------:R-:W-:Y:S08]  /*9600*/  HMMA.16816.F32.BF16 R28, R160.reuse, R156, R28 ;  /* 0x0000009ca01c723c */ /* 0x040ff0000004181c */
[----:B------:R-:W-:Y:S08]  /*9610*/  HMMA.16816.F32.BF16 R32, R160, R158, R32 ;  /* 0x0000009ea020723c */ /* 0x000ff00000041820 */
[C---:B------:R-:W-:Y:S08]  /*9620*/  HMMA.16816.F32.BF16 R4, R168.reuse, R172, R4 ;  /* 0x000000aca804723c */ /* 0x040ff00000041804 */
[C---:B------:R-:W-:Y:S08]  /*9630*/  HMMA.16816.F32.BF16 R8, R168.reuse, R174, R8 ;  /* 0x000000aea808723c */ /* 0x040ff00000041808 */
[C---:B--2---:R-:W-:Y:S08]  /*9640*/  HMMA.16816.F32.BF16 R12, R168.reuse, R136, R12 ;  /* 0x00000088a80c723c */ /* 0x044ff0000004180c */
[C---:B------:R-:W-:Y:S04]  /*9650*/  HMMA.16816.F32.BF16 R16, R168.reuse, R138, R16 ;  /* 0x0000008aa810723c */ /* 0x040fe80000041810 */
[----:B------:R-:W-:Y:S02]  /*9660*/  FMUL.FTZ R230, R4, c[0x0][0x320] ;  /* 0x0000c80004e67a20 */ /* 0x000fe40000410000 */
[----:B------:R-:W-:Y:S02]  /*9670*/  FMUL.FTZ R172, R5, c[0x0][0x320] ;  /* 0x0000c80005ac7a20 */ /* 0x000fe40000410000 */
[----:B------:R-:W-:Y:S02]  /*9680*/  FMUL.FTZ R9, R9, c[0x0][0x320] ;  /* 0x0000c80009097a20 */ /* 0x000fe40000410000 */
[----:B------:R-:W1:Y:S02]  /*9690*/  MUFU.TANH R230, R230 ;  /* 0x000000e600e67308 */ /* 0x000e640000002400 */
[----:B------:R-:W-:Y:S02]  /*96a0*/  FMUL.FTZ R10, R10, c[0x0][0x320] ;  /* 0x0000c8000a0a7a20 */ /* 0x000fe40000410000 */
[----:B------:R-:W-:Y:S02]  /*96b0*/  FMUL.FTZ R11, R11, c[0x0][0x320] ;  /* 0x0000c8000b0b7a20 */ /* 0x000fe40000410000 */
[----:B------:R-:W-:Y:S02]  /*96c0*/  FMUL.FTZ R174, R6, c[0x0][0x320] ;  /* 0x0000c80006ae7a20 */ /* 0x000fe40000410000 */
[----:B------:R-:W-:Y:S02]  /*96d0*/  FMUL.FTZ R228, R7, c[0x0][0x320] ;  /* 0x0000c80007e47a20 */ /* 0x000fe40000410000 */
[----:B------:R-:W-:Y:S01]  /*96e0*/  MUFU.TANH R238, R9 ;  /* 0x0000000900ee7308 */ /* 0x000fe20000002400 */
[----:B------:R-:W2:Y:S01]  /*96f0*/  LDSM.16.M88.4 R4, [R192+0x5000] ;  /* 0x00500000c004783b */ /* 0x000ea20000000200 */
[----:B------:R-:W-:Y:S02]  /*9700*/  FMUL.FTZ R234, R8, c[0x0][0x320] ;  /* 0x0000c80008ea7a20 */ /* 0x000fe40000410000 */
[----:B------:R-:W-:Y:S02]  /*9710*/  FMUL.FTZ R182, R12, c[0x0][0x320] ;  /* 0x0000c8000cb67a20 */ /* 0x000fe40000410000 */
[----:B------:R-:W-:Y:S02]  /*9720*/  FMUL.FTZ R13, R13, c[0x0][0x320] ;  /* 0x0000c8000d0d7a20 */ /* 0x000fe40000410000 */
[----:B------:R-:W-:Y:S02]  /*9730*/  FMUL.FTZ R14, R14, c[0x0][0x320] ;  /* 0x0000c8000e0e7a20 */ /* 0x000fe40000410000 */
[----:B------:R-:W-:Y:S01]  /*9740*/  MUFU.TANH R236, R10 ;  /* 0x0000000a00ec7308 */ /* 0x000fe20000002400 */
[----:B------:R-:W-:Y:S02]  /*9750*/  FMUL.FTZ R15, R15, c[0x0][0x320] ;  /* 0x0000c8000f0f7a20 */ /* 0x000fe40000410000 */
[----:B------:R-:W-:Y:S02]  /*9760*/  FMUL.FTZ R16, R16, c[0x0][0x320] ;  /* 0x0000c80010107a20 */ /* 0x000fe40000410000 */
[----:B------:R-:W-:Y:S02]  /*9770*/  FMUL.FTZ R17, R17, c[0x0][0x320] ;  /* 0x0000c80011117a20 */ /* 0x000fe40000410000 */
[----:B------:R-:W-:Y:S02]  /*9780*/  FMUL.FTZ R18, R18, c[0x0][0x320] ;  /* 0x0000c80012127a20 */ /* 0x000fe40000410000 */
[----:B------:R-:W-:Y:S01]  /*9790*/  FMUL.FTZ R19, R19, c[0x0][0x320] ;  /* 0x0000c80013137a20 */ /* 0x000fe20000410000 */
[----:B------:R4:W-:Y:S10]  /*97a0*/  MUFU.TANH R232, R11 ;  /* 0x0000000b00e87308 */ /* 0x0009f40000002400 */
[----:B------:R-:W-:Y:S10]  /*97b0*/  MUFU.TANH R176, R13 ;  /* 0x0000000d00b07308 */ /* 0x000ff40000002400 */
[----:B------:R-:W-:Y:S01]  /*97c0*/  MUFU.TANH R142, R14 ;  /* 0x0000000e008e7308 */ /* 0x000fe20000002400 */
[C---:B--2---:R-:W-:Y:S01]  /*97d0*/  HMMA.16816.F32.BF16 R20, R168.reuse, R4, R20 ;  /* 0x00000004a814723c */ /* 0x044fe20000041814 */
[----:B----4-:R-:W2:Y:S01]  /*97e0*/  LDSM.16.M88.4 R8, [R192+0x5800] ;  /* 0x00580000c008783b */ /* 0x010ea20000000200 */
[----:B------:R-:W-:Y:S06]  /*97f0*/  DEPBAR.LE SB0, 0x0 ;  /* 0x000080000000791a */ /* 0x000fec0000000000 */
[C---:B------:R-:W-:Y:S01]  /*9800*/  HMMA.16816.F32.BF16 R24, R168.reuse, R6, R24 ;  /* 0x00000006a818723c */ /* 0x040fe20000041818 */
[----:B------:R-:W4:Y:S01]  /*9810*/  MUFU.TANH R172, R172 ;  /* 0x000000ac00ac7308 */ /* 0x000f220000002400 */
[----:B------:R-:W-:Y:S03]  /*9820*/  BAR.SYNC.DEFER_BLOCKING 0x0 ;  /* 0x0000000000007b1d */ /* 0x000fe60000010000 */
[----:B-1----:R-:W-:Y:S11]  /*9830*/  FMNMX.FTZ R5, R230, R3, !PT ;  /* 0x00000003e6057209 */ /* 0x002ff60007810000 */
[----:B------:R-:W-:Y:S02]  /*9840*/  FMUL.FTZ R20, R20, c[0x0][0x320] ;  /* 0x0000c80014147a20 */ /* 0x000fe40000410000 */
[----:B------:R-:W-:Y:S02]  /*9850*/  FMUL.FTZ R21, R21, c[0x0][0x320] ;  /* 0x0000c80015157a20 */ /* 0x000fe40000410000 */
[----:B------:R-:W-:Y:S02]  /*9860*/  FMUL.FTZ R22, R22, c[0x0][0x320] ;  /* 0x0000c80016167a20 */ /* 0x000fe40000410000 */
[----:B------:R-:W-:Y:S02]  /*9870*/  FMUL.FTZ R23, R23, c[0x0][0x320] ;  /* 0x0000c80017177a20 */ /* 0x000fe40000410000 */
[----:B------:R-:W-:Y:S01]  /*9880*/  FMUL.FTZ R24, R24, c[0x0][0x320] ;  /* 0x0000c80018187a20 */ /* 0x000fe20000410000 */
[----:B----4-:R-:W-:Y:S01]  /*9890*/  FMNMX.FTZ R5, R172, R5, !PT ;  /* 0x00000005ac057209 */ /* 0x010fe20007810000 */
[----:B------:R-:W-:Y:S01]  /*98a0*/  FMUL.FTZ R25, R25, c[0x0][0x320] ;  /* 0x0000c80019197a20 */ /* 0x000fe20000410000 */
[----:B------:R-:W1:Y:S01]  /*98b0*/  MUFU.TANH R174, R174 ;  /* 0x000000ae00ae7308 */ /* 0x000e620000002400 */
[----:B------:R-:W-:Y:S02]  /*98c0*/  FMUL.FTZ R26, R26, c[0x0][0x320] ;  /* 0x0000c8001a1a7a20 */ /* 0x000fe40000410000 */
[----:B------:R-:W-:Y:S01]  /*98d0*/  FMUL.FTZ R27, R27, c[0x0][0x320] ;  /* 0x0000c8001b1b7a20 */ /* 0x000fe20000410000 */
[C---:B--2---:R-:W-:Y:S06]  /*98e0*/  HMMA.16816.F32.BF16 R28, R168.reuse, R8, R28 ;  /* 0x00000008a81c723c */ /* 0x044fec000004181c */
[----:B------:R-:W2:Y:S02]  /*98f0*/  MUFU.TANH R228, R228 ;  /* 0x000000e400e47308 */ /* 0x000ea40000002400 */
[----:B------:R-:W-:Y:S08]  /*9900*/  HMMA.16816.F32.BF16 R32, R168, R10, R32 ;  /* 0x0000000aa820723c */ /* 0x000ff00000041820 */
[----:B------:R-:W4:Y:S01]  /*9910*/  MUFU.TANH R234, R234 ;  /* 0x000000ea00ea7308 */ /* 0x000f220000002400 */
[----:B-1----:R-:W-:Y:S09]  /*9920*/  FMNMX.FTZ R9, R174, R135, !PT ;  /* 0x00000087ae097209 */ /* 0x002ff20007810000 */
[----:B------:R-:W1:Y:S01]  /*9930*/  MUFU.TANH R182, R182 ;  /* 0x000000b600b67308 */ /* 0x000e620000002400 */
[----:B------:R-:W-:Y:S01]  /*9940*/  FMUL.FTZ R28, R28, c[0x0][0x320] ;  /* 0x0000c8001c1c7a20 */ /* 0x000fe20000410000 */
[----:B--2---:R-:W-:Y:S01]  /*9950*/  FMNMX.FTZ R9, R228, R9, !PT ;  /* 0x00000009e4097209 */ /* 0x004fe20007810000 */
[----:B------:R-:W-:Y:S02]  /*9960*/  FMUL.FTZ R30, R30, c[0x0][0x320] ;  /* 0x0000c8001e1e7a20 */ /* 0x000fe40000410000 */
[----:B------:R-:W-:Y:S01]  /*9970*/  FMUL.FTZ R29, R29, c[0x0][0x320] ;  /* 0x0000c8001d1d7a20 */ /* 0x000fe20000410000 */
[----:B------:R-:W-:Y:S01]  /*9980*/  FMNMX.FTZ R9, R236, R9, !PT ;  /* 0x00000009ec097209 */ /* 0x000fe20007810000 */
[----:B------:R-:W-:Y:S03]  /*9990*/  FMUL.FTZ R31, R31, c[0x0][0x320] ;  /* 0x0000c8001f1f7a20 */ /* 0x000fe60000410000 */
[----:B------:R-:W2:Y:S01]  /*99a0*/  MUFU.TANH R140, R15 ;  /* 0x0000000f008c7308 */ /* 0x000ea20000002400 */
[----:B------:R-:W-:Y:S01]  /*99b0*/  FMUL.FTZ R32, R32, c[0x0][0x320] ;  /* 0x0000c80020207a20 */ /* 0x000fe20000410000 */
[----:B------:R-:W-:Y:S01]  /*99c0*/  FMNMX.FTZ R9, R232, R9, !PT ;  /* 0x00000009e8097209 */ /* 0x000fe20007810000 */
[----:B------:R-:W-:Y:S01]  /*99d0*/  FMUL.FTZ R33, R33, c[0x0][0x320] ;  /* 0x0000c80021217a20 */ /* 0x000fe20000410000 */
[----:B----4-:R-:W-:Y:S01]  /*99e0*/  FMNMX.FTZ R5, R234, R5, !PT ;  /* 0x00000005ea057209 */ /* 0x010fe20007810000 */
[----:B------:R-:W-:Y:S01]  /*99f0*/  FMUL.FTZ R34, R34, c[0x0][0x320] ;  /* 0x0000c80022227a20 */ /* 0x000fe20000410000 */
[----:B------:R-:W-:Y:S01]  /*9a00*/  FMNMX.FTZ R9, R142, R9, !PT ;  /* 0x000000098e097209 */ /* 0x000fe20007810000 */
[----:B------:R-:W-:Y:S01]  /*9a10*/  FMUL.FTZ R35, R35, c[0x0][0x320] ;  /* 0x0000c80023237a20 */ /* 0x000fe20000410000 */
[----:B------:R-:W-:Y:S02]  /*9a20*/  FMNMX.FTZ R5, R238, R5, !PT ;  /* 0x00000005ee057209 */ /* 0x000fe40007810000 */
[----:B------:R-:W4:Y:S02]  /*9a30*/  MUFU.TANH R180, R16 ;  /* 0x0000001000b47308 */ /* 0x000f240000002400 */
[----:B-1----:R-:W-:Y:S04]  /*9a40*/  FMNMX.FTZ R5, R182, R5, !PT ;  /* 0x00000005b6057209 */ /* 0x002fe80007810000 */
[----:B------:R-:W-:Y:S04]  /*9a50*/  FMNMX.FTZ R5, R176, R5, !PT ;  /* 0x00000005b0057209 */ /* 0x000fe80007810000 */
[----:B------:R-:W1:Y:S01]  /*9a60*/  MUFU.TANH R138, R18 ;  /* 0x00000012008a7308 */ /* 0x000e620000002400 */
[----:B--2---:R-:W-:Y:S09]  /*9a70*/  FMNMX.FTZ R9, R140, R9, !PT ;  /* 0x000000098c097209 */ /* 0x004ff20007810000 */
[----:B------:R-:W2:Y:S01]  /*9a80*/  MUFU.TANH R178, R17 ;  /* 0x0000001100b27308 */ /* 0x000ea20000002400 */
[----:B----4-:R-:W-:Y:S09]  /*9a90*/  FMNMX.FTZ R5, R180, R5, !PT ;  /* 0x00000005b4057209 */ /* 0x010ff20007810000 */
[----:B------:R-:W4:Y:S01]  /*9aa0*/  MUFU.TANH R136, R19 ;  /* 0x0000001300887308 */ /* 0x000f220000002400 */
[----:B-1----:R-:W-:Y:S09]  /*9ab0*/  FMNMX.FTZ R9, R138, R9, !PT ;  /* 0x000000098a097209 */ /* 0x002ff20007810000 */
        /* <DEDUP_REMOVED lines=30> */
[----:B---3--:R-:W1:Y:S01]  /*9ca0*/  MUFU.TANH R133, R35 ;  /* 0x0000002300857308 */ /* 0x008e620000002400 */
[----:B--2---:R-:W-:Y:S02]  /*9cb0*/  FMNMX.FTZ R4, R147, R0, !PT ;  /* 0x0000000093047209 */ /* 0x004fe40007810000 */
[----:B----4-:R-:W-:Y:S03]  /*9cc0*/  FMNMX.FTZ R0, R134, R9, !PT ;  /* 0x0000000986007209 */ /* 0x010fe60007810000 */
[----:B------:R-:W2:Y:S01]  /*9cd0*/  SHFL.BFLY PT, R9, R4, 0x2, 0x1f ;  /* 0x0c401f0004097f89 */ /* 0x000ea200000e0000 */
[----:B-1----:R-:W-:Y:S07]  /*9ce0*/  FMNMX.FTZ R7, R133, R0, !PT ;  /* 0x0000000085077209 */ /* 0x002fee0007810000 */
[----:B------:R-:W1:Y:S01]  /*9cf0*/  SHFL.BFLY PT, R0, R7, 0x2, 0x1f ;  /* 0x0c401f0007007f89 */ /* 0x000e6200000e0000 */
[----:B--2---:R-:W-:Y:S07]  /*9d00*/  FMNMX.FTZ R11, R4, R9, !PT ;  /* 0x00000009040b7209 */ /* 0x004fee0007810000 */
[----:B------:R-:W2:Y:S01]  /*9d10*/  SHFL.BFLY PT, R2, R11, 0x1, 0x1f ;  /* 0x0c201f000b027f89 */ /* 0x000ea200000e0000 */
[----:B-1----:R-:W-:Y:S07]  /*9d20*/  FMNMX.FTZ R5, R7, R0, !PT ;  /* 0x0000000007057209 */ /* 0x002fee0007810000 */
[----:B------:R-:W1:Y:S01]  /*9d30*/  SHFL.BFLY PT, R132, R5, 0x1, 0x1f ;  /* 0x0c201f0005847f89 */ /* 0x000e6200000e0000 */
[----:B--2---:R-:W-:Y:S05]  /*9d40*/  FMNMX.FTZ R0, R11, R2, !PT ;  /* 0x000000020b007209 */ /* 0x004fea0007810000 */
[C---:B------:R-:W-:Y:S02]  /*9d50*/  FADD.FTZ R2, -R0.reuse, R3 ;  /* 0x0000000300027221 */ /* 0x040fe40000010100 */
[----:B------:R-:W-:Y:S02]  /*9d60*/  FMUL.FTZ R151, R0, c[0x0][0x2d0] ;  /* 0x0000b40000977a20 */ /* 0x000fe40000410000 */
[----:B------:R-:W-:Y:S02]  /*9d70*/  FMUL.FTZ R3, R2, c[0x0][0x2d0] ;  /* 0x0000b40002037a20 */ /* 0x000fe40000410000 */
[--C-:B------:R-:W-:Y:S01]  /*9d80*/  FFMA.FTZ R173, R230, c[0x0][0x2d0], -R151.reuse ;  /* 0x0000b400e6ad7a23 */ /* 0x100fe20000010897 */
[----:B-1----:R-:W-:Y:S01]  /*9d90*/  FMNMX.FTZ R132, R5, R132, !PT ;  /* 0x0000008405847209 */ /* 0x002fe20007810000 */
[--C-:B------:R-:W-:Y:S01]  /*9da0*/  FFMA.FTZ R172, R172, c[0x0][0x2d0], -R151.reuse ;  /* 0x0000b400acac7a23 */ /* 0x100fe20000010897 */
[----:B------:R-:W-:Y:S01]  /*9db0*/  @P0 IADD3 R5, P5, R223, UR20, RZ ;  /* 0x00000014df050c10 */ /* 0x000fe2000ffbe0ff */
[----:B------:R-:W-:Y:S01]  /*9dc0*/  FFMA.FTZ R171, R234, c[0x0][0x2d0], -R151 ;  /* 0x0000b400eaab7a23 */ /* 0x000fe20000010897 */
[----:B------:R-:W1:Y:S01]  /*9dd0*/  MUFU.EX2 R3, R3 ;  /* 0x0000000300037308 */ /* 0x000e620000000800 */
[----:B------:R-:W-:Y:S01]  /*9de0*/  FADD.FTZ R4, -R132, R135 ;  /* 0x0000008784047221 */ /* 0x000fe20000010100 */
[----:B------:R-:W-:Y:S01]  /*9df0*/  @P0 IADD3.X R6, R222, UR19, RZ, P5, !PT ;  /* 0x00000013de060c10 */ /* 0x000fe2000affe4ff */
[----:B------:R-:W-:Y:S02]  /*9e00*/  FMUL.FTZ R145, R132, c[0x0][0x2d0] ;  /* 0x0000b40084917a20 */ /* 0x000fe40000410000 */
[----:B------:R-:W-:Y:S01]  /*9e10*/  FMUL.FTZ R2, R4, c[0x0][0x2d0] ;  /* 0x0000b40004027a20 */ /* 0x000fe20000410000 */
[----:B------:R-:W-:Y:S01]  /*9e20*/  @P0 IADD3 R4, P4, R210, UR20, RZ ;  /* 0x00000014d2040c10 */ /* 0x000fe2000ff9e0ff */
[----:B------:R-:W-:Y:S02]  /*9e30*/  FFMA.FTZ R170, R238, c[0x0][0x2d0], -R151 ;  /* 0x0000b400eeaa7a23 */ /* 0x000fe40000010897 */
[--C-:B------:R-:W-:Y:S01]  /*9e40*/  FFMA.FTZ R174, R174, c[0x0][0x2d0], -R145.reuse ;  /* 0x0000b400aeae7a23 */ /* 0x100fe20000010891 */
[----:B------:R-:W-:Y:S01]  /*9e50*/  @P0 LEA R10, P6, R4, c[0x0][0x1c8], 0x1 ;  /* 0x00007200040a0a11 */ /* 0x000fe200078c08ff */
[--C-:B------:R-:W-:Y:S01]  /*9e60*/  FFMA.FTZ R169, R228, c[0x0][0x2d0], -R145.reuse ;  /* 0x0000b400e4a97a23 */ /* 0x100fe20000010891 */
[----:B------:R-:W-:Y:S01]  /*9e70*/  @P0 IADD3.X R7, R217, UR19, RZ, P4, !PT ;  /* 0x00000013d9070c10 */ /* 0x000fe2000a7fe4ff */
[--C-:B------:R-:W-:Y:S01]  /*9e80*/  FFMA.FTZ R168, R236, c[0x0][0x2d0], -R145.reuse ;  /* 0x0000b400eca87a23 */ /* 0x100fe20000010891 */
[C---:B------:R-:W-:Y:S01]  /*9e90*/  @P0 LEA R18, P4, R5.reuse, c[0x0][0x1c8], 0x1 ;  /* 0x0000720005120a11 */ /* 0x040fe200078808ff */
[----:B------:R-:W-:Y:S01]  /*9ea0*/  FFMA.FTZ R135, R232, c[0x0][0x2d0], -R145 ;  /* 0x0000b400e8877a23 */ /* 0x000fe20000010891 */
[----:B------:R-:W-:Y:S01]  /*9eb0*/  @P0 LEA.HI.X R11, R4, c[0x0][0x1cc], R7, 0x1, P6 ;  /* 0x00007300040b0a11 */ /* 0x000fe200030f0c07 */
[----:B------:R-:W2:Y:S01]  /*9ec0*/  MUFU.EX2 R2, R2 ;  /* 0x0000000200027308 */ /* 0x000ea20000000800 */
[----:B------:R-:W-:Y:S01]  /*9ed0*/  @P0 LEA.HI.X R19, R5, c[0x0][0x1cc], R6, 0x1, P4 ;  /* 0x0000730005130a11 */ /* 0x000fe200020f0c06 */
[--C-:B------:R-:W-:Y:S01]  /*9ee0*/  FFMA.FTZ R179, R142, c[0x0][0x2d0], -R145.reuse ;  /* 0x0000b4008eb37a23 */ /* 0x100fe20000010891 */
[----:B------:R-:W-:Y:S01]  /*9ef0*/  @P0 IADD3 R4, P5, R221, UR20, RZ ;  /* 0x00000014dd040c10 */ /* 0x000fe2000ffbe0ff */
[----:B------:R3:W-:Y:S01]  /*9f00*/  @P0 LDGSTS.E.BYPASS.LTC128B.128 [R207+0x6100], [R10.64], !P3 ;  /* 0x061000000acf0fae */ /* 0x0007e2000d901d50 */
[----:B------:R-:W-:Y:S01]  /*9f10*/  @UP3 UIADD3 UR20, UP0, UR12, UR20, URZ ;  /* 0x000000140c143290 */ /* 0x000fe2000ff1e03f */
[----:B------:R-:W-:Y:S01]  /*9f20*/  FFMA.FTZ R181, R138, c[0x0][0x2d0], -R145 ;  /* 0x0000b4008ab57a23 */ /* 0x000fe20000010891 */
[----:B------:R-:W-:Y:S01]  /*9f30*/  @P0 LEA R16, P4, R4, c[0x0][0x1c8], 0x1 ;  /* 0x0000720004100a11 */ /* 0x000fe200078808ff */
[C---:B-1----:R-:W-:Y:S01]  /*9f40*/  FMUL.FTZ R32, R3.reuse, R100 ;  /* 0x0000006403207220 */ /* 0x042fe20000410000 */
[----:B------:R-:W-:Y:S01]  /*9f50*/  @P0 IADD3.X R5, R220, UR19, RZ, P5, !PT ;  /* 0x00000013dc050c10 */ /* 0x000fe2000affe4ff */
[----:B------:R-:W-:Y:S01]  /*9f60*/  @UP3 UIADD3.X UR19, UR11, UR19, URZ, UP0, !UPT ;  /* 0x000000130b133290 */ /* 0x000fe200087fe43f */
[----:B------:R-:W-:Y:S01]  /*9f70*/  MUFU.EX2 R173, R173 ;  /* 0x000000ad00ad7308 */ /* 0x000fe20000000800 */
[----:B------:R1:W-:Y:S01]  /*9f80*/  @P0 LDGSTS.E.BYPASS.LTC128B.128 [R207+0x8100], [R18.64], !P2 ;  /* 0x0810000012cf0fae */ /* 0x0003e2000d101d50 */
[----:B------:R-:W-:Y:S01]  /*9f90*/  @P0 LEA.HI.X R17, R4, c[0x0][0x1cc], R5, 0x1, P4 ;  /* 0x0000730004110a11 */ /* 0x000fe200020f0c05 */
[----:B------:R-:W-:Y:S01]  /*9fa0*/  FMUL.FTZ R33, R3, R101 ;  /* 0x0000006503217220 */ /* 0x000fe20000410000 */
[----:B------:R-:W-:Y:S01]  /*9fb0*/  @P0 IADD3 R4, P6, R210, UR20, RZ ;  /* 0x00000014d2040c10 */ /* 0x000fe2000ffde0ff */
[--C-:B------:R-:W-:Y:S01]  /*9fc0*/  FFMA.FTZ R183, R166, c[0x0][0x2d0], -R151.reuse ;  /* 0x0000b400a6b77a23 */ /* 0x100fe20000010897 */
[----:B------:R-:W-:Y:S01]  /*9fd0*/  @P0 IADD3 R5, P5, R223, UR20, RZ ;  /* 0x00000014df050c10 */ /* 0x000fe2000ffbe0ff */
[----:B------:R-:W-:Y:S01]  /*9fe0*/  FFMA.FTZ R228, R162, c[0x0][0x2d0], -R151 ;  /* 0x0000b400a2e47a23 */ /* 0x000fe20000010897 */
[----:B------:R-:W-:Y:S01]  /*9ff0*/  @P0 IADD3.X R7, R217, UR19, RZ, P6, !PT ;  /* 0x00000013d9070c10 */ /* 0x000fe2000b7fe4ff */
[----:B------:R4:W-:Y:S01]  /*a000*/  @P0 LDGSTS.E.BYPASS.LTC128B.128 [R207+0xa100], [R16.64], !P1 ;  /* 0x0a10000010cf0fae */ /* 0x0009e2000c901d50 */
[----:B------:R-:W-:Y:S01]  /*a010*/  @P0 LEA R28, P6, R4, c[0x0][0x1c8], 0x1 ;  /* 0x00007200041c0a11 */ /* 0x000fe200078c08ff */
[----:B------:R-:W5:Y:S01]  /*a020*/  MUFU.EX2 R172, R172 ;  /* 0x000000ac00ac7308 */ /* 0x000f620000000800 */
[----:B------:R-:W-:Y:S01]  /*a030*/  @P0 IADD3.X R8, R222, UR19, RZ, P5, !PT ;  /* 0x00000013de080c10 */ /* 0x000fe2000affe4ff */
[----:B--2---:R-:W-:Y:S01]  /*a040*/  FMUL.FTZ R34, R2, R102 ;  /* 0x0000006602227220 */ /* 0x004fe20000410000 */
[----:B------:R-:W-:Y:S01]  /*a050*/  @P0 LEA.HI.X R29, R4, c[0x0][0x1cc], R7, 0x1, P6 ;  /* 0x00007300041d0a11 */ /* 0x000fe200030f0c07 */
[----:B------:R-:W-:Y:S01]  /*a060*/  FMUL.FTZ R4, R3, R128 ;  /* 0x0000008003047220 */ /* 0x000fe20000410000 */
[----:B------:R-:W-:Y:S01]  /*a070*/  @P0 LEA R26, P5, R5, c[0x0][0x1c8], 0x1 ;  /* 0x00007200051a0a11 */ /* 0x000fe200078a08ff */
[----:B------:R-:W-:Y:S01]  /*a080*/  FMUL.FTZ R7, R2, R131 ;  /* 0x0000008302077220 */ /* 0x000fe20000410000 */
[----:B------:R-:W-:Y:S01]  /*a090*/  @P0 IADD3 R6, P4, R221, UR20, RZ ;  /* 0x00000014dd060c10 */ /* 0x000fe2000ff9e0ff */
[----:B------:R2:W-:Y:S01]  /*a0a0*/  @P0 LDGSTS.E.BYPASS.LTC128B.128 [R207+0x7100], [R28.64], !P3 ;  /* 0x071000001ccf0fae */ /* 0x0005e2000d901d50 */
[----:B------:R-:W-:Y:S01]  /*a0b0*/  @P0 LEA.HI.X R27, R5, c[0x0][0x1cc], R8, 0x1, P5 ;  /* 0x00007300051b0a11 */ /* 0x000fe200028f0c08 */
[----:B------:R-:W-:Y:S01]  /*a0c0*/  MUFU.EX2 R171, R171 ;  /* 0x000000ab00ab7308 */ /* 0x000fe20000000800 */
[----:B------:R-:W-:Y:S01]  /*a0d0*/  @P0 IADD3.X R9, R220, UR19, RZ, P4, !PT ;  /* 0x00000013dc090c10 */ /* 0x000fe2000a7fe4ff */
[C---:B------:R-:W-:Y:S01]  /*a0e0*/  FMUL.FTZ R5, R3.reuse, R129 ;  /* 0x0000008103057220 */ /* 0x040fe20000410000 */
[C---:B------:R-:W-:Y:S01]  /*a0f0*/  @P0 LEA R24, P4, R6.reuse, c[0x0][0x1c8], 0x1 ;  /* 0x0000720006180a11 */ /* 0x040fe200078808ff */
[C---:B------:R-:W-:Y:S01]  /*a100*/  FMUL.FTZ R8, R3.reuse, R124 ;  /* 0x0000007c03087220 */ /* 0x040fe20000410000 */
[----:B------:R-:W-:Y:S01]  /*a110*/  UISETP.GT.AND UP0, UPT, UR18, UR15, UPT ;  /* 0x0000000f1200728c */ /* 0x000fe2000bf04270 */
[----:B------:R2:W-:Y:S01]  /*a120*/  @P0 LDGSTS.E.BYPASS.LTC128B.128 [R207+0x9100], [R26.64], !P2 ;  /* 0x091000001acf0fae */ /* 0x0005e2000d101d50 */
[----:B------:R-:W-:Y:S01]  /*a130*/  @P0 LEA.HI.X R25, R6, c[0x0][0x1cc], R9, 0x1, P4 ;  /* 0x0000730006190a11 */ /* 0x000fe200020f0c09 */
[C---:B------:R-:W-:Y:S01]  /*a140*/  FMUL.FTZ R6, R2.reuse, R130 ;  /* 0x0000008202067220 */ /* 0x040fe20000410000 */
[----:B------:R-:W-:Y:S01]  /*a150*/  UMOV UR18, UR13 ;  /* 0x0000000d00127c82 */ /* 0x000fe20008000000 */
[----:B------:R-:W2:Y:S01]  /*a160*/  MUFU.EX2 R170, R170 ;  /* 0x000000aa00aa7308 */ /* 0x000ea20000000800 */
[C---:B------:R-:W-:Y:S02]  /*a170*/  FMUL.FTZ R9, R3.reuse, R125 ;  /* 0x0000007d03097220 */ /* 0x040fe40000410000 */
[----:B---3--:R-:W-:Y:S01]  /*a180*/  FMUL.FTZ R10, R2, R126 ;  /* 0x0000007e020a7220 */ /* 0x008fe20000410000 */
[----:B------:R3:W-:Y:S01]  /*a190*/  @P0 LDGSTS.E.BYPASS.LTC128B.128 [R207+0xb100], [R24.64], !P1 ;  /* 0x0b10000018cf0fae */ /* 0x0007e2000c901d50 */
[----:B-----5:R-:W-:Y:S01]  /*a1a0*/  F2FP.BF16.PACK_AB R128, R172, R173 ;  /* 0x000000adac80723e */ /* 0x020fe200000010ff */
[C---:B------:R-:W-:Y:S01]  /*a1b0*/  FMUL.FTZ R11, R2.reuse, R127 ;  /* 0x0000007f020b7220 */ /* 0x040fe20000410000 */
[----:B------:R-:W-:Y:S01]  /*a1c0*/  PLOP3.LUT P0, PT, PT, PT, UP0, 0x80, 0x0 ;  /* 0x000000000000781c */ /* 0x000fe20003f0f008 */
[C---:B----4-:R-:W-:Y:S02]  /*a1d0*/  FMUL.FTZ R16, R3.reuse, R116 ;  /* 0x0000007403107220 */ /* 0x050fe40000410000 */
[----:B------:R-:W-:Y:S01]  /*a1e0*/  MUFU.EX2 R174, R174 ;  /* 0x000000ae00ae7308 */ /* 0x000fe20000000800 */
[C---:B------:R-:W-:Y:S01]  /*a1f0*/  FMUL.FTZ R17, R3.reuse, R117 ;  /* 0x0000007503117220 */ /* 0x040fe20000410000 */
[----:B------:R-:W4:Y:S01]  /*a200*/  LDSM.16.MT88.4 R12, [R203+0x100] ;  /* 0x00010000cb0c783b */ /* 0x000f220000004200 */
[C---:B-1----:R-:W-:Y:S02]  /*a210*/  FMUL.FTZ R18, R2.reuse, R118 ;  /* 0x0000007602127220 */ /* 0x042fe40000410000 */
[C---:B------:R-:W-:Y:S02]  /*a220*/  FMUL.FTZ R19, R2.reuse, R119 ;  /* 0x0000007702137220 */ /* 0x040fe40000410000 */
[----:B------:R-:W-:Y:S02]  /*a230*/  FMUL.FTZ R35, R2, R103 ;  /* 0x0000006702237220 */ /* 0x000fe40000410000 */
[--C-:B------:R-:W-:Y:S01]  /*a240*/  FFMA.FTZ R229, R164, c[0x0][0x2d0], -R151.reuse ;  /* 0x0000b400a4e57a23 */ /* 0x100fe20000010897 */
[----:B------:R-:W1:Y:S01]  /*a250*/  MUFU.EX2 R169, R169 ;  /* 0x000000a900a97308 */ /* 0x000e620000000800 */
[----:B------:R-:W5:Y:S01]  /*a260*/  LDSM.16.MT88.4 R20, [R198+0x100] ;  /* 0x00010000c614783b */ /* 0x000f620000004200 */
[----:B------:R-:W-:Y:S01]  /*a270*/  FFMA.FTZ R230, R160, c[0x0][0x2d0], -R151 ;  /* 0x0000b400a0e67a23 */ /* 0x000fe20000010897 */
[----:B--2---:R-:W-:Y:S01]  /*a280*/  F2FP.BF16.PACK_AB R130, R170, R171 ;  /* 0x000000abaa82723e */ /* 0x004fe200000010ff */
[C---:B------:R-:W-:Y:S02]  /*a290*/  FMUL.FTZ R26, R2.reuse, R110 ;  /* 0x0000006e021a7220 */ /* 0x040fe40000410000 */
[----:B------:R-:W-:Y:S03]  /*a2a0*/  FMUL.FTZ R27, R2, R111 ;  /* 0x0000006f021b7220 */ /* 0x000fe60000410000 */
[----:B------:R-:W2:Y:S01]  /*a2b0*/  LDSM.16.MT88.4 R28, [R197+0x100] ;  /* 0x00010000c51c783b */ /* 0x000ea20000004200 */
[----:B------:R-:W-:Y:S01]  /*a2c0*/  MUFU.EX2 R168, R168 ;  /* 0x000000a800a87308 */ /* 0x000fe20000000800 */
[C---:B---3--:R-:W-:Y:S02]  /*a2d0*/  FMUL.FTZ R24, R3.reuse, R108 ;  /* 0x0000006c03187220 */ /* 0x048fe40000410000 */
[----:B------:R-:W-:Y:S02]  /*a2e0*/  FMUL.FTZ R25, R3, R109 ;  /* 0x0000006d03197220 */ /* 0x000fe40000410000 */
[--C-:B------:R-:W-:Y:S02]  /*a2f0*/  FFMA.FTZ R231, R156, c[0x0][0x2d0], -R145.reuse ;  /* 0x0000b4009ce77a23 */ /* 0x100fe40000010891 */
[----:B------:R-:W-:Y:S01]  /*a300*/  LDSM.16.MT88.4 R100, [R197+0x2100] ;  /* 0x00210000c564783b */ /* 0x000fe20000004200 */
[--C-:B------:R-:W-:Y:S02]  /*a310*/  FFMA.FTZ R232, R154, c[0x0][0x2d0], -R145.reuse ;  /* 0x0000b4009ae87a23 */ /* 0x100fe40000010891 */
[----:B------:R-:W3:Y:S01]  /*a320*/  MUFU.EX2 R135, R135 ;  /* 0x0000008700877308 */ /* 0x000ee20000000800 */
[--C-:B------:R-:W-:Y:S02]  /*a330*/  FFMA.FTZ R233, R158, c[0x0][0x2d0], -R145.reuse ;  /* 0x0000b4009ee97a23 */ /* 0x100fe40000010891 */
[----:B------:R-:W-:Y:S01]  /*a340*/  FFMA.FTZ R234, R152, c[0x0][0x2d0], -R145 ;  /* 0x0000b40098ea7a23 */ /* 0x000fe20000010891 */
[----:B-1----:R-:W-:Y:S01]  /*a350*/  F2FP.BF16.PACK_AB R129, R169, R174 ;  /* 0x000000aea981723e */ /* 0x002fe200000010ff */
[----:B------:R-:W-:Y:S01]  /*a360*/  LDSM.16.MT88.4 R108, [R196+0x2100] ;  /* 0x00210000c46c783b */ /* 0x000fe20000004200 */
[--C-:B------:R-:W-:Y:S02]  /*a370*/  FFMA.FTZ R235, R150, c[0x0][0x2d0], -R151.reuse ;  /* 0x0000b40096eb7a23 */ /* 0x100fe40000010897 */
[--C-:B------:R-:W-:Y:S02]  /*a380*/  FFMA.FTZ R236, R149, c[0x0][0x2d0], -R151.reuse ;  /* 0x0000b40095ec7a23 */ /* 0x100fe40000010897 */
[----:B------:R-:W-:Y:S01]  /*a390*/  FFMA.FTZ R237, R148, c[0x0][0x2d0], -R151 ;  /* 0x0000b40094ed7a23 */ /* 0x000fe20000010897 */
[----:B------:R-:W-:Y:S01]  /*a3a0*/  MUFU.EX2 R179, R179 ;  /* 0x000000b300b37308 */ /* 0x000fe20000000800 */
[--C-:B------:R-:W-:Y:S01]  /*a3b0*/  FFMA.FTZ R239, R146, c[0x0][0x2d0], -R145.reuse ;  /* 0x0000b40092ef7a23 */ /* 0x100fe20000010891 */
[----:B------:R-:W-:Y:S01]  /*a3c0*/  LDSM.16.MT88.4 R116, [R198+0x900] ;  /* 0x00090000c674783b */ /* 0x000fe20000004200 */
[----:B------:R-:W-:Y:S02]  /*a3d0*/  FFMA.FTZ R240, R144, c[0x0][0x2d0], -R145 ;  /* 0x0000b40090f07a23 */ /* 0x000fe40000010891 */
[C---:B------:R-:W-:Y:S02]  /*a3e0*/  FMUL.FTZ R36, R3.reuse, R36 ;  /* 0x0000002403247220 */ /* 0x040fe40000410000 */
[----:B------:R-:W-:Y:S02]  /*a3f0*/  FMUL.FTZ R37, R3, R37 ;  /* 0x0000002503257220 */ /* 0x000fe40000410000 */
[C---:B------:R-:W-:Y:S01]  /*a400*/  FMUL.FTZ R38, R2.reuse, R38 ;  /* 0x0000002602267220 */ /* 0x040fe20000410000 */
[----:B------:R-:W-:Y:S01]  /*a410*/  LDSM.16.MT88.4 R124, [R203+0x2900] ;  /* 0x00290000cb7c783b */ /* 0x000fe20000004200 */
[C---:B------:R-:W-:Y:S01]  /*a420*/  FMUL.FTZ R39, R2.reuse, R39 ;  /* 0x0000002702277220 */ /* 0x040fe20000410000 */
[----:B------:R-:W-:Y:S01]  /*a430*/  MUFU.EX2 R181, R181 ;  /* 0x000000b500b57308 */ /* 0x000fe20000000800 */
[----:B---3--:R-:W-:Y:S01]  /*a440*/  F2FP.BF16.PACK_AB R131, R135, R168 ;  /* 0x000000a88783723e */ /* 0x008fe200000010ff */
[C---:B------:R-:W-:Y:S02]  /*a450*/  FMUL.FTZ R40, R3.reuse, R40 ;  /* 0x0000002803287220 */ /* 0x040fe40000410000 */
[C---:B------:R-:W-:Y:S02]  /*a460*/  FMUL.FTZ R41, R3.reuse, R41 ;  /* 0x0000002903297220 */ /* 0x040fe40000410000 */
[----:B------:R-:W-:Y:S01]  /*a470*/  LDSM.16.MT88.4 R152, [R198+0x3900] ;  /* 0x00390000c698783b */ /* 0x000fe20000004200 */
[C---:B------:R-:W-:Y:S01]  /*a480*/  FMUL.FTZ R42, R2.reuse, R42 ;  /* 0x0000002a022a7220 */ /* 0x040fe20000410000 */
[C---:B----4-:R-:W-:Y:S02]  /*a490*/  HMMA.16816.F32.BF16 R4, R128.reuse, R12, R4 ;  /* 0x0000000c8004723c */ /* 0x050fe40000041804 */
[----:B------:R-:W-:Y:S03]  /*a4a0*/  MUFU.EX2 R183, R183 ;  /* 0x000000b700b77308 */ /* 0x000fe60000000800 */
[C---:B------:R-:W-:Y:S01]  /*a4b0*/  FMUL.FTZ R43, R2.reuse, R43 ;  /* 0x0000002b022b7220 */ /* 0x040fe20000410000 */
[----:B------:R-:W-:Y:S01]  /*a4c0*/  LDSM.16.MT88.4 R156, [R197+0x3900] ;  /* 0x00390000c59c783b */ /* 0x000fe20000004200 */
[C---:B------:R-:W-:Y:S01]  /*a4d0*/  FMUL.FTZ R12, R3.reuse, R120 ;  /* 0x00000078030c7220 */ /* 0x040fe20000410000 */
[C---:B------:R-:W-:Y:S04]  /*a4e0*/  HMMA.16816.F32.BF16 R8, R128.reuse, R14, R8 ;  /* 0x0000000e8008723c */ /* 0x040fe80000041808 */
[C---:B------:R-:W-:Y:S01]  /*a4f0*/  FMUL.FTZ R13, R3.reuse, R121 ;  /* 0x00000079030d7220 */ /* 0x040fe20000410000 */
[----:B------:R-:W-:Y:S01]  /*a500*/  MUFU.EX2 R228, R228 ;  /* 0x000000e400e47308 */ /* 0x000fe20000000800 */
[----:B------:R-:W-:Y:S01]  /*a510*/  LDSM.16.MT88.4 R160, [R196+0x3900] ;  /* 0x00390000c4a0783b */ /* 0x000fe20000004200 */
[C---:B------:R-:W-:Y:S02]  /*a520*/  FMUL.FTZ R14, R2.reuse, R122 ;  /* 0x0000007a020e7220 */ /* 0x040fe40000410000 */
[C---:B------:R-:W-:Y:S03]  /*a530*/  FMUL.FTZ R15, R2.reuse, R123 ;  /* 0x0000007b020f7220 */ /* 0x040fe60000410000 */
[C---:B------:R-:W-:Y:S02]  /*a540*/  FMUL.FTZ R44, R3.reuse, R44 ;  /* 0x0000002c032c7220 */ /* 0x040fe40000410000 */
[----:B------:R-:W1:Y:S01]  /*a550*/  LDSM.16.MT88.4 R120, [R196+0x100] ;  /* 0x00010000c478783b */ /* 0x000e620000004200 */
[C---:B------:R-:W-:Y:S01]  /*a560*/  FMUL.FTZ R45, R3.reuse, R45 ;  /* 0x0000002d032d7220 */ /* 0x040fe20000410000 */
[C---:B-----5:R-:W-:Y:S01]  /*a570*/  HMMA.16816.F32.BF16 R12, R128.reuse, R20, R12 ;  /* 0x00000014800c723c */ /* 0x060fe2000004180c */
[----:B------:R-:W-:Y:S02]  /*a580*/  MUFU.EX2 R229, R229 ;  /* 0x000000e500e57308 */ /* 0x000fe40000000800 */
[C---:B------:R-:W-:Y:S02]  /*a590*/  FMUL.FTZ R46, R2.reuse, R46 ;  /* 0x0000002e022e7220 */ /* 0x040fe40000410000 */
[C---:B------:R-:W-:Y:S01]  /*a5a0*/  FMUL.FTZ R47, R2.reuse, R47 ;  /* 0x0000002f022f7220 */ /* 0x040fe20000410000 */
[----:B------:R-:W-:Y:S01]  /*a5b0*/  LDSM.16.MT88.4 R164, [R203+0x5900] ;  /* 0x00590000cba4783b */ /* 0x000fe20000004200 */
[C---:B------:R-:W-:Y:S01]  /*a5c0*/  FMUL.FTZ R20, R3.reuse, R112 ;  /* 0x0000007003147220 */ /* 0x040fe20000410000 */
[C---:B------:R-:W-:Y:S03]  /*a5d0*/  HMMA.16816.F32.BF16 R16, R128.reuse, R22, R16 ;  /* 0x000000168010723c */ /* 0x040fe60000041810 */
[----:B------:R-:W-:Y:S01]  /*a5e0*/  MUFU.EX2 R230, R230 ;  /* 0x000000e600e67308 */ /* 0x000fe20000000800 */
[C---:B------:R-:W-:Y:S02]  /*a5f0*/  FMUL.FTZ R21, R3.reuse, R113 ;  /* 0x0000007103157220 */ /* 0x040fe40000410000 */
[----:B------:R-:W0:Y:S01]  /*a600*/  LDGDEPBAR ;  /* 0x00000000000079af */ /* 0x000e220000000000 */
[C---:B------:R-:W-:Y:S02]  /*a610*/  FMUL.FTZ R22, R2.reuse, R114 ;  /* 0x0000007202167220 */ /* 0x040fe40000410000 */
[C---:B------:R-:W-:Y:S03]  /*a620*/  FMUL.FTZ R23, R2.reuse, R115 ;  /* 0x0000007302177220 */ /* 0x040fe60000410000 */
[C---:B------:R-:W-:Y:S01]  /*a630*/  FMUL.FTZ R48, R3.reuse, R48 ;  /* 0x0000003003307220 */ /* 0x040fe20000410000 */
[----:B------:R-:W-:Y:S01]  /*a640*/  MUFU.EX2 R231, R231 ;  /* 0x000000e700e77308 */ /* 0x000fe20000000800 */
[----:B------:R-:W3:Y:S01]  /*a650*/  LDSM.16.MT88.4 R112, [R203+0x2100] ;  /* 0x00210000cb70783b */ /* 0x000ee20000004200 */
[C---:B------:R-:W-:Y:S01]  /*a660*/  FMUL.FTZ R49, R3.reuse, R49 ;  /* 0x0000003103317220 */ /* 0x040fe20000410000 */
[C---:B--2---:R-:W-:Y:S03]  /*a670*/  HMMA.16816.F32.BF16 R20, R128.reuse, R28, R20 ;  /* 0x0000001c8014723c */ /* 0x044fe60000041814 */
[C---:B------:R-:W-:Y:S02]  /*a680*/  FMUL.FTZ R50, R2.reuse, R50 ;  /* 0x0000003202327220 */ /* 0x040fe40000410000 */
[C---:B------:R-:W-:Y:S02]  /*a690*/  FMUL.FTZ R51, R2.reuse, R51 ;  /* 0x0000003302337220 */ /* 0x040fe40000410000 */
[C---:B------:R-:W-:Y:S01]  /*a6a0*/  FMUL.FTZ R28, R3.reuse, R104 ;  /* 0x00000068031c7220 */ /* 0x040fe20000410000 */
[C---:B------:R-:W-:Y:S01]  /*a6b0*/  HMMA.16816.F32.BF16 R24, R128.reuse, R30, R24 ;  /* 0x0000001e8018723c */ /* 0x040fe20000041818 */
[----:B------:R-:W-:Y:S03]  /*a6c0*/  MUFU.EX2 R232, R232 ;  /* 0x000000e800e87308 */ /* 0x000fe60000000800 */
[C---:B------:R-:W-:Y:S02]  /*a6d0*/  FMUL.FTZ R29, R3.reuse, R105 ;  /* 0x00000069031d7220 */ /* 0x040fe40000410000 */
[C---:B------:R-:W-:Y:S02]  /*a6e0*/  FMUL.FTZ R52, R3.reuse, R52 ;  /* 0x0000003403347220 */ /* 0x040fe40000410000 */
[C---:B------:R-:W-:Y:S03]  /*a6f0*/  FMUL.FTZ R30, R2.reuse, R106 ;  /* 0x0000006a021e7220 */ /* 0x040fe60000410000 */
[----:B------:R-:W-:Y:S01]  /*a700*/  MUFU.EX2 R233, R233 ;  /* 0x000000e900e97308 */ /* 0x000fe20000000800 */
[C---:B------:R-:W-:Y:S02]  /*a710*/  FMUL.FTZ R31, R2.reuse, R107 ;  /* 0x0000006b021f7220 */ /* 0x040fe40000410000 */
[----:B------:R-:W2:Y:S01]  /*a720*/  LDSM.16.MT88.4 R104, [R198+0x2100] ;  /* 0x00210000c668783b */ /* 0x000ea20000004200 */
[C---:B------:R-:W-:Y:S02]  /*a730*/  FMUL.FTZ R53, R3.reuse, R53 ;  /* 0x0000003503357220 */ /* 0x040fe40000410000 */
[C---:B------:R-:W-:Y:S02]  /*a740*/  FMUL.FTZ R54, R2.reuse, R54 ;  /* 0x0000003602367220 */ /* 0x040fe40000410000 */
[C---:B-1----:R-:W-:Y:S02]  /*a750*/  HMMA.16816.F32.BF16 R28, R128.reuse, R120, R28 ;  /* 0x00000078801c723c */ /* 0x042fe4000004181c */
[----:B------:R-:W-:Y:S01]  /*a760*/  MUFU.EX2 R234, R234 ;  /* 0x000000ea00ea7308 */ /* 0x000fe20000000800 */
[C---:B------:R-:W-:Y:S02]  /*a770*/  FMUL.FTZ R55, R2.reuse, R55 ;  /* 0x0000003702377220 */ /* 0x040fe40000410000 */
[C---:B------:R-:W-:Y:S02]  /*a780*/  FMUL.FTZ R56, R3.reuse, R56 ;  /* 0x0000003803387220 */ /* 0x040fe40000410000 */
[C---:B------:R-:W-:Y:S01]  /*a790*/  FMUL.FTZ R57, R3.reuse, R57 ;  /* 0x0000003903397220 */ /* 0x040fe20000410000 */
[C---:B------:R-:W-:Y:S01]  /*a7a0*/  HMMA.16816.F32.BF16 R32, R128.reuse, R122, R32 ;  /* 0x0000007a8020723c */ /* 0x040fe20000041820 */
[----:B------:R-:W-:Y:S03]  /*a7b0*/  LDSM.16.MT88.4 R120, [R196+0x900] ;  /* 0x00090000c478783b */ /* 0x000fe60000004200 */
[C---:B------:R-:W-:Y:S01]  /*a7c0*/  FMUL.FTZ R58, R2.reuse, R58 ;  /* 0x0000003a023a7220 */ /* 0x040fe20000410000 */
[----:B------:R-:W-:Y:S01]  /*a7d0*/  MUFU.EX2 R235, R235 ;  /* 0x000000eb00eb7308 */ /* 0x000fe20000000800 */
[C---:B------:R-:W-:Y:S02]  /*a7e0*/  FMUL.FTZ R59, R2.reuse, R59 ;  /* 0x0000003b023b7220 */ /* 0x040fe40000410000 */
[C---:B---3--:R-:W-:Y:S04]  /*a7f0*/  HMMA.16816.F32.BF16 R36, R128.reuse, R112, R36 ;  /* 0x000000708024723c */ /* 0x048fe80000041824 */
[C---:B------:R-:W-:Y:S02]  /*a800*/  FMUL.FTZ R60, R3.reuse, R60 ;  /* 0x0000003c033c7220 */ /* 0x040fe40000410000 */
[C---:B------:R-:W-:Y:S01]  /*a810*/  FMUL.FTZ R61, R3.reuse, R61 ;  /* 0x0000003d033d7220 */ /* 0x040fe20000410000 */
[----:B------:R-:W-:Y:S01]  /*a820*/  MUFU.EX2 R236, R236 ;  /* 0x000000ec00ec7308 */ /* 0x000fe20000000800 */
[C---:B------:R-:W-:Y:S01]  /*a830*/  HMMA.16816.F32.BF16 R40, R128.reuse, R114, R40 ;  /* 0x000000728028723c */ /* 0x040fe20000041828 */
[----:B------:R-:W-:Y:S03]  /*a840*/  LDSM.16.MT88.4 R112, [R203+0x900] ;  /* 0x00090000cb70783b */ /* 0x000fe60000004200 */
[C---:B------:R-:W-:Y:S02]  /*a850*/  FMUL.FTZ R62, R2.reuse, R62 ;  /* 0x0000003e023e7220 */ /* 0x040fe40000410000 */
[C---:B------:R-:W-:Y:S02]  /*a860*/  FMUL.FTZ R63, R2.reuse, R63 ;  /* 0x0000003f023f7220 */ /* 0x040fe40000410000 */
[C---:B------:R-:W-:Y:S01]  /*a870*/  FMUL.FTZ R64, R3.reuse, R64 ;  /* 0x0000004003407220 */ /* 0x040fe20000410000 */
[----:B------:R-:W-:Y:S01]  /*a880*/  MUFU.EX2 R237, R237 ;  /* 0x000000ed00ed7308 */ /* 0x000fe20000000800 */
[C---:B--2---:R-:W-:Y:S03]  /*a890*/  HMMA.16816.F32.BF16 R44, R128.reuse, R104, R44 ;  /* 0x00000068802c723c */ /* 0x044fe6000004182c */
[C---:B------:R-:W-:Y:S02]  /*a8a0*/  FMUL.FTZ R65, R3.reuse, R65 ;  /* 0x0000004103417220 */ /* 0x040fe40000410000 */
[C---:B------:R-:W-:Y:S02]  /*a8b0*/  FMUL.FTZ R66, R2.reuse, R66 ;  /* 0x0000004202427220 */ /* 0x040fe40000410000 */
[C---:B------:R-:W-:Y:S01]  /*a8c0*/  FMUL.FTZ R67, R2.reuse, R67 ;  /* 0x0000004302437220 */ /* 0x040fe20000410000 */
[C---:B------:R-:W-:Y:S01]  /*a8d0*/  HMMA.16816.F32.BF16 R48, R128.reuse, R106, R48 ;  /* 0x0000006a8030723c */ /* 0x040fe20000041830 */
[----:B------:R-:W1:Y:S01]  /*a8e0*/  LDSM.16.MT88.4 R104, [R203+0x4100] ;  /* 0x00410000cb68783b */ /* 0x000e620000004200 */
[----:B------:R-:W-:Y:S02]  /*a8f0*/  MUFU.EX2 R239, R239 ;  /* 0x000000ef00ef7308 */ /* 0x000fe40000000800 */
[C---:B------:R-:W-:Y:S02]  /*a900*/  FMUL.FTZ R68, R3.reuse, R68 ;  /* 0x0000004403447220 */ /* 0x040fe40000410000 */
[C---:B------:R-:W-:Y:S02]  /*a910*/  FMUL.FTZ R69, R3.reuse, R69 ;  /* 0x0000004503457220 */ /* 0x040fe40000410000 */
[C---:B------:R-:W-:Y:S04]  /*a920*/  HMMA.16816.F32.BF16 R52, R128.reuse, R100, R52 ;  /* 0x000000648034723c */ /* 0x040fe80000041834 */
[C---:B------:R-:W-:Y:S01]  /*a930*/  FMUL.FTZ R70, R2.reuse, R70 ;  /* 0x0000004602467220 */ /* 0x040fe20000410000 */
[----:B------:R-:W-:Y:S01]  /*a940*/  MUFU.EX2 R240, R240 ;  /* 0x000000f000f07308 */ /* 0x000fe20000000800 */
[C---:B------:R-:W-:Y:S02]  /*a950*/  FMUL.FTZ R71, R2.reuse, R71 ;  /* 0x0000004702477220 */ /* 0x040fe40000410000 */
[C---:B------:R-:W-:Y:S01]  /*a960*/  HMMA.16816.F32.BF16 R56, R128.reuse, R102, R56 ;  /* 0x000000668038723c */ /* 0x040fe20000041838 */
[----:B------:R-:W2:Y:S03]  /*a970*/  LDSM.16.MT88.4 R100, [R198+0x4100] ;  /* 0x00410000c664783b */ /* 0x000ea60000004200 */
[C---:B------:R-:W-:Y:S02]  /*a980*/  FMUL.FTZ R72, R3.reuse, R72 ;  /* 0x0000004803487220 */ /* 0x040fe40000410000 */
[C---:B------:R-:W-:Y:S02]  /*a990*/  FMUL.FTZ R73, R3.reuse, R73 ;  /* 0x0000004903497220 */ /* 0x040fe40000410000 */
[C---:B------:R-:W-:Y:S04]  /*a9a0*/  HMMA.16816.F32.BF16 R60, R128.reuse, R108, R60 ;  /* 0x0000006c803c723c */ /* 0x040fe8000004183c */
[C---:B------:R-:W-:Y:S02]  /*a9b0*/  FMUL.FTZ R74, R2.reuse, R74 ;  /* 0x0000004a024a7220 */ /* 0x040fe40000410000 */
[C---:B------:R-:W-:Y:S02]  /*a9c0*/  FMUL.FTZ R75, R2.reuse, R75 ;  /* 0x0000004b024b7220 */ /* 0x040fe40000410000 */
[C---:B------:R-:W-:Y:S01]  /*a9d0*/  HMMA.16816.F32.BF16 R64, R128.reuse, R110, R64 ;  /* 0x0000006e8040723c */ /* 0x040fe20000041840 */
[----:B------:R-:W3:Y:S03]  /*a9e0*/  LDSM.16.MT88.4 R108, [R197+0x4100] ;  /* 0x00410000c56c783b */ /* 0x000ee60000004200 */
[C---:B------:R-:W-:Y:S02]  /*a9f0*/  FMUL.FTZ R76, R3.reuse, R76 ;  /* 0x0000004c034c7220 */ /* 0x040fe40000410000 */
[C---:B------:R-:W-:Y:S02]  /*aa00*/  FMUL.FTZ R77, R3.reuse, R77 ;  /* 0x0000004d034d7220 */ /* 0x040fe40000410000 */
[C---:B------:R-:W-:Y:S01]  /*aa10*/  FMUL.FTZ R78, R2.reuse, R78 ;  /* 0x0000004e024e7220 */ /* 0x040fe20000410000 */
[C---:B-1----:R-:W-:Y:S03]  /*aa20*/  HMMA.16816.F32.BF16 R68, R128.reuse, R104, R68 ;  /* 0x000000688044723c */ /* 0x042fe60000041844 */
[C---:B------:R-:W-:Y:S02]  /*aa30*/  FMUL.FTZ R79, R2.reuse, R79 ;  /* 0x0000004f024f7220 */ /* 0x040fe40000410000 */
[C---:B------:R-:W-:Y:S02]  /*aa40*/  FMUL.FTZ R80, R3.reuse, R80 ;  /* 0x0000005003507220 */ /* 0x040fe40000410000 */
[C---:B------:R-:W-:Y:S01]  /*aa50*/  FMUL.FTZ R81, R3.reuse, R81 ;  /* 0x0000005103517220 */ /* 0x040fe20000410000 */
[C---:B------:R-:W-:Y:S01]  /*aa60*/  HMMA.16816.F32.BF16 R72, R128.reuse, R106, R72 ;  /* 0x0000006a8048723c */ /* 0x040fe20000041848 */
[----:B------:R-:W1:Y:S03]  /*aa70*/  LDSM.16.MT88.4 R104, [R196+0x4100] ;  /* 0x00410000c468783b */ /* 0x000e660000004200 */
[C---:B------:R-:W-:Y:S02]  /*aa80*/  FMUL.FTZ R82, R2.reuse, R82 ;  /* 0x0000005202527220 */ /* 0x040fe40000410000 */
[C---:B------:R-:W-:Y:S02]  /*aa90*/  FMUL.FTZ R83, R2.reuse, R83 ;  /* 0x0000005302537220 */ /* 0x040fe40000410000 */
[C---:B--2---:R-:W-:Y:S04]  /*aaa0*/  HMMA.16816.F32.BF16 R76, R128.reuse, R100, R76 ;  /* 0x00000064804c723c */ /* 0x044fe8000004184c */
[C---:B------:R-:W-:Y:S02]  /*aab0*/  FMUL.FTZ R84, R3.reuse, R84 ;  /* 0x0000005403547220 */ /* 0x040fe40000410000 */
[C---:B------:R-:W-:Y:S02]  /*aac0*/  FMUL.FTZ R85, R3.reuse, R85 ;  /* 0x0000005503557220 */ /* 0x040fe40000410000 */
[C---:B------:R-:W-:Y:S04]  /*aad0*/  HMMA.16816.F32.BF16 R80, R128.reuse, R102, R80 ;  /* 0x000000668050723c */ /* 0x040fe80000041850 */
[C---:B------:R-:W-:Y:S02]  /*aae0*/  FMUL.FTZ R86, R2.reuse, R86 ;  /* 0x0000005602567220 */ /* 0x040fe40000410000 */
[----:B------:R-:W-:Y:S02]  /*aaf0*/  FMUL.FTZ R87, R2, R87 ;  /* 0x0000005702577220 */ /* 0x000fe40000410000 */
[----:B------:R-:W-:Y:S04]  /*ab00*/  FFMA.FTZ R175, R182, c[0x0][0x2d0], -R151 ;  /* 0x0000b400b6af7a23 */ /* 0x000fe80000010897 */
[----:B------:R-:W-:Y:S01]  /*ab10*/  FFMA.FTZ R182, R136, c[0x0][0x2d0], -R145 ;  /* 0x0000b40088b67a23 */ /* 0x000fe20000010891 */
[C---:B---3--:R-:W-:Y:S01]  /*ab20*/  HMMA.16816.F32.BF16 R84, R128.reuse, R108, R84 ;  /* 0x0000006c8054723c */ /* 0x048fe20000041854 */
[----:B------:R-:W-:Y:S01]  /*ab30*/  MUFU.EX2 R175, R175 ;  /* 0x000000af00af7308 */ /* 0x000fe20000000800 */
[----:B------:R-:W-:Y:S01]  /*ab40*/  LDSM.16.MT88.4 R136, [R198+0x2900] ;  /* 0x00290000c688783b */ /* 0x000fe20000004200 */
[--C-:B------:R-:W-:Y:S02]  /*ab50*/  FFMA.FTZ R176, R176, c[0x0][0x2d0], -R151.reuse ;  /* 0x0000b400b0b07a23 */ /* 0x100fe40000010897 */
[----:B------:R-:W-:Y:S02]  /*ab60*/  FFMA.FTZ R177, R180, c[0x0][0x2d0], -R151 ;  /* 0x0000b400b4b17a23 */ /* 0x000fe40000010897 */
[----:B------:R-:W-:Y:S02]  /*ab70*/  FFMA.FTZ R180, R140, c[0x0][0x2d0], -R145 ;  /* 0x0000b4008cb47a23 */ /* 0x000fe40000010891 */
[--C-:B------:R-:W-:Y:S01]  /*ab80*/  FFMA.FTZ R178, R178, c[0x0][0x2d0], -R151.reuse ;  /* 0x0000b400b2b27a23 */ /* 0x100fe20000010897 */
[----:B------:R-:W-:Y:S01]  /*ab90*/  LDSM.16.MT88.4 R140, [R197+0x2900] ;  /* 0x00290000c58c783b */ /* 0x000fe20000004200 */
[----:B------:R-:W2:Y:S01]  /*aba0*/  MUFU.EX2 R176, R176 ;  /* 0x000000b000b07308 */ /* 0x000ea20000000800 */
[C---:B------:R-:W-:Y:S02]  /*abb0*/  FMUL.FTZ R88, R3.reuse, R88 ;  /* 0x0000005803587220 */ /* 0x040fe40000410000 */
[----:B------:R-:W-:Y:S02]  /*abc0*/  FMUL.FTZ R89, R3, R89 ;  /* 0x0000005903597220 */ /* 0x000fe40000410000 */
[C---:B------:R-:W-:Y:S02]  /*abd0*/  FMUL.FTZ R90, R2.reuse, R90 ;  /* 0x0000005a025a7220 */ /* 0x040fe40000410000 */
[C---:B------:R-:W-:Y:S02]  /*abe0*/  FMUL.FTZ R91, R2.reuse, R91 ;  /* 0x0000005b025b7220 */ /* 0x040fe40000410000 */
[----:B------:R-:W-:Y:S01]  /*abf0*/  FFMA.FTZ R151, R147, c[0x0][0x2d0], -R151 ;  /* 0x0000b40093977a23 */ /* 0x000fe20000010897 */
[----:B------:R-:W-:Y:S01]  /*ac00*/  MUFU.EX2 R177, R177 ;  /* 0x000000b100b17308 */ /* 0x000fe20000000800 */
[C---:B------:R-:W-:Y:S02]  /*ac10*/  FMUL.FTZ R92, R3.reuse, R92 ;  /* 0x0000005c035c7220 */ /* 0x040fe40000410000 */
[C---:B------:R-:W-:Y:S01]  /*ac20*/  FMUL.FTZ R93, R3.reuse, R93 ;  /* 0x0000005d035d7220 */ /* 0x040fe20000410000 */
[C---:B------:R-:W-:Y:S01]  /*ac30*/  HMMA.16816.F32.BF16 R88, R128.reuse, R110, R88 ;  /* 0x0000006e8058723c */ /* 0x040fe20000041858 */
[----:B------:R-:W3:Y:S02]  /*ac40*/  LDSM.16.MT88.4 R108, [R197+0x900] ;  /* 0x00090000c56c783b */ /* 0x000ee40000004200 */
[C---:B------:R-:W-:Y:S02]  /*ac50*/  FMUL.FTZ R94, R2.reuse, R94 ;  /* 0x0000005e025e7220 */ /* 0x040fe40000410000 */
[C---:B------:R-:W-:Y:S01]  /*ac60*/  FMUL.FTZ R95, R2.reuse, R95 ;  /* 0x0000005f025f7220 */ /* 0x040fe20000410000 */
[----:B------:R-:W4:Y:S01]  /*ac70*/  MUFU.EX2 R178, R178 ;  /* 0x000000b200b27308 */ /* 0x000f220000000800 */
[C---:B------:R-:W-:Y:S02]  /*ac80*/  FMUL.FTZ R96, R3.reuse, R96 ;  /* 0x0000006003607220 */ /* 0x040fe40000410000 */
[----:B------:R-:W-:Y:S03]  /*ac90*/  FMUL.FTZ R97, R3, R97 ;  /* 0x0000006103617220 */ /* 0x000fe60000410000 */
[C---:B-1----:R-:W-:Y:S03]  /*aca0*/  HMMA.16816.F32.BF16 R92, R128.reuse, R104, R92 ;  /* 0x00000068805c723c */ /* 0x042fe6000004185c */
[C---:B------:R-:W-:Y:S01]  /*acb0*/  FMUL.FTZ R98, R2.reuse, R98 ;  /* 0x0000006202627220 */ /* 0x040fe20000410000 */
[----:B------:R-:W1:Y:S01]  /*acc0*/  MUFU.EX2 R180, R180 ;  /* 0x000000b400b47308 */ /* 0x000e620000000800 */
[----:B------:R-:W-:Y:S01]  /*acd0*/  FMUL.FTZ R99, R2, R99 ;  /* 0x0000006302637220 */ /* 0x000fe20000410000 */
[----:B--2---:R-:W-:Y:S01]  /*ace0*/  F2FP.BF16.PACK_AB R100, R176, R175 ;  /* 0x000000afb064723e */ /* 0x004fe200000010ff */
[--C-:B------:R-:W-:Y:S02]  /*acf0*/  FFMA.FTZ R134, R134, c[0x0][0x2d0], -R145.reuse ;  /* 0x0000b40086867a23 */ /* 0x100fe40000010891 */
[----:B------:R-:W-:Y:S03]  /*ad00*/  FFMA.FTZ R145, R133, c[0x0][0x2d0], -R145 ;  /* 0x0000b40085917a23 */ /* 0x000fe60000010891 */
[----:B------:R-:W-:Y:S01]  /*ad10*/  HMMA.16816.F32.BF16 R96, R128, R106, R96 ;  /* 0x0000006a8060723c */ /* 0x000fe20000041860 */
[----:B------:R-:W2:Y:S01]  /*ad20*/  LDSM.16.MT88.4 R104, [R196+0x2900] ;  /* 0x00290000c468783b */ /* 0x000ea20000004200 */
[----:B------:R-:W5:Y:S01]  /*ad30*/  MUFU.EX2 R182, R182 ;  /* 0x000000b600b67308 */ /* 0x000f620000000800 */
[----:B------:R-:W-:Y:S01]  /*ad40*/  FFMA.FTZ R173, R3, R218, R173 ;  /* 0x000000da03ad7223 */ /* 0x000fe200000100ad */
[----:B------:R-:W-:Y:S01]  /*ad50*/  MOV R3, R0 ;  /* 0x0000000000037202 */ /* 0x000fe20000000f00 */
[----:B------:R-:W-:Y:S01]  /*ad60*/  FFMA.FTZ R174, R2, R219, R174 ;  /* 0x000000db02ae7223 */ /* 0x000fe200000100ae */
[----:B----4-:R-:W-:Y:S01]  /*ad70*/  F2FP.BF16.PACK_AB R102, R178, R177 ;  /* 0x000000b1b266723e */ /* 0x010fe200000010ff */
[----:B------:R-:W-:Y:S02]  /*ad80*/  FADD.FTZ R172, R172, R173 ;  /* 0x000000adacac7221 */ /* 0x000fe40000010000 */
[----:B------:R-:W-:Y:S03]  /*ad90*/  LDSM.16.MT88.4 R128, [R198+0x3100] ;  /* 0x00310000c680783b */ /* 0x000fe60000004200 */
[----:B------:R4:W2:Y:S01]  /*ada0*/  MUFU.EX2 R238, R151 ;  /* 0x0000009700ee7308 */ /* 0x0008a20000000800 */
[----:B------:R-:W-:Y:S02]  /*adb0*/  FADD.FTZ R169, R169, R174 ;  /* 0x000000aea9a97221 */ /* 0x000fe40000010000 */
[----:B------:R-:W-:Y:S01]  /*adc0*/  FADD.FTZ R171, R171, R172 ;  /* 0x000000acabab7221 */ /* 0x000fe20000010000 */
[----:B-1----:R-:W-:Y:S01]  /*add0*/  F2FP.BF16.PACK_AB R101, R180, R179 ;  /* 0x000000b3b465723e */ /* 0x002fe200000010ff */
[----:B------:R-:W-:Y:S02]  /*ade0*/  FADD.FTZ R168, R168, R169 ;  /* 0x000000a9a8a87221 */ /* 0x000fe40000010000 */
[----:B------:R-:W-:Y:S02]  /*adf0*/  FADD.FTZ R170, R170, R171 ;  /* 0x000000abaaaa7221 */ /* 0x000fe40000010000 */
[----:B------:R-:W-:Y:S01]  /*ae00*/  FADD.FTZ R168, R135, R168 ;  /* 0x000000a887a87221 */ /* 0x000fe20000010000 */
[----:B------:R1:W-:Y:S01]  /*ae10*/  MUFU.EX2 R133, R145 ;  /* 0x0000009100857308 */ /* 0x0003e20000000800 */
[----:B------:R-:W-:Y:S01]  /*ae20*/  MOV R135, R132 ;  /* 0x0000008400877202 */ /* 0x000fe20000000f00 */
[----:B------:R-:W-:Y:S01]  /*ae30*/  FADD.FTZ R175, R175, R170 ;  /* 0x000000aaafaf7221 */ /* 0x000fe20000010000 */
[----:B-----5:R-:W-:Y:S01]  /*ae40*/  F2FP.BF16.PACK_AB R103, R182, R181 ;  /* 0x000000b5b667723e */ /* 0x020fe200000010ff */
[----:B------:R-:W-:Y:S02]  /*ae50*/  FADD.FTZ R179, R179, R168 ;  /* 0x000000a8b3b37221 */ /* 0x000fe40000010000 */
[----:B------:R-:W-:Y:S02]  /*ae60*/  FADD.FTZ R176, R176, R175 ;  /* 0x000000afb0b07221 */ /* 0x000fe40000010000 */
[----:B------:R-:W-:Y:S02]  /*ae70*/  FADD.FTZ R180, R180, R179 ;  /* 0x000000b3b4b47221 */ /* 0x000fe40000010000 */
[----:B------:R-:W5:Y:S01]  /*ae80*/  MUFU.EX2 R134, R134 ;  /* 0x0000008600867308 */ /* 0x000f620000000800 */
[C---:B------:R-:W-:Y:S01]  /*ae90*/  HMMA.16816.F32.BF16 R4, R100.reuse, R112, R4 ;  /* 0x000000706404723c */ /* 0x040fe20000041804 */
[----:B----4-:R-:W-:Y:S04]  /*aea0*/  LDSM.16.MT88.4 R148, [R203+0x3900] ;  /* 0x00390000cb94783b */ /* 0x010fe80000004200 */
[----:B------:R-:W-:Y:S02]  /*aeb0*/  FADD.FTZ R177, R177, R176 ;  /* 0x000000b0b1b17221 */ /* 0x000fe40000010000 */
[----:B------:R-:W-:Y:S01]  /*aec0*/  FADD.FTZ R181, R181, R180 ;  /* 0x000000b4b5b57221 */ /* 0x000fe20000010000 */
[C---:B------:R-:W-:Y:S01]  /*aed0*/  HMMA.16816.F32.BF16 R8, R100.reuse, R114, R8 ;  /* 0x000000726408723c */ /* 0x040fe20000041808 */
[----:B------:R-:W-:Y:S03]  /*aee0*/  LDSM.16.MT88.4 R112, [R198+0x4900] ;  /* 0x00490000c670783b */ /* 0x000fe60000004200 */
[----:B------:R-:W-:Y:S02]  /*aef0*/  FADD.FTZ R178, R178, R177 ;  /* 0x000000b1b2b27221 */ /* 0x000fe40000010000 */
[----:B------:R-:W-:Y:S02]  /*af00*/  FADD.FTZ R182, R182, R181 ;  /* 0x000000b5b6b67221 */ /* 0x000fe40000010000 */
[C---:B------:R-:W-:Y:S01]  /*af10*/  HMMA.16816.F32.BF16 R12, R100.reuse, R116, R12 ;  /* 0x00000074640c723c */ /* 0x040fe2000004180c */
[----:B-1----:R-:W-:Y:S07]  /*af20*/  LDSM.16.MT88.4 R144, [R196+0x1900] ;  /* 0x00190000c490783b */ /* 0x002fee0000004200 */
[C---:B------:R-:W-:Y:S01]  /*af30*/  HMMA.16816.F32.BF16 R16, R100.reuse, R118, R16 ;  /* 0x000000766410723c */ /* 0x040fe20000041810 */
[----:B------:R-:W-:Y:S07]  /*af40*/  LDSM.16.MT88.4 R116, [R197+0x4900] ;  /* 0x00490000c574783b */ /* 0x000fee0000004200 */
[C---:B---3--:R-:W-:Y:S08]  /*af50*/  HMMA.16816.F32.BF16 R20, R100.reuse, R108, R20 ;  /* 0x0000006c6414723c */ /* 0x048ff00000041814 */
[C---:B------:R-:W-:Y:S01]  /*af60*/  HMMA.16816.F32.BF16 R24, R100.reuse, R110, R24 ;  /* 0x0000006e6418723c */ /* 0x040fe20000041818 */
[----:B------:R-:W1:Y:S07]  /*af70*/  LDSM.16.MT88.4 R108, [R203+0x4900] ;  /* 0x00490000cb6c783b */ /* 0x000e6e0000004200 */
        /* <DEDUP_REMOVED lines=12> */
[C---:B--2---:R-:W-:Y:S08]  /*b040*/  HMMA.16816.F32.BF16 R60, R100.reuse, R104, R60 ;  /* 0x00000068643c723c */ /* 0x044ff0000004183c */
[C---:B------:R-:W-:Y:S01]  /*b050*/  HMMA.16816.F32.BF16 R64, R100.reuse, R106, R64 ;  /* 0x0000006a6440723c */ /* 0x040fe20000041840 */
[----:B------:R-:W2:Y:S07]  /*b060*/  LDSM.16.MT88.4 R104, [R196+0x4900] ;  /* 0x00490000c468783b */ /* 0x000eae0000004200 */
[C---:B-1----:R-:W-:Y:S08]  /*b070*/  HMMA.16816.F32.BF16 R68, R100.reuse, R108, R68 ;  /* 0x0000006c6444723c */ /* 0x042ff00000041844 */
[C---:B------:R-:W-:Y:S01]  /*b080*/  HMMA.16816.F32.BF16 R72, R100.reuse, R110, R72 ;  /* 0x0000006e6448723c */ /* 0x040fe20000041848 */
[----:B------:R-:W1:Y:S07]  /*b090*/  LDSM.16.MT88.4 R108, [R203+0x1100] ;  /* 0x00110000cb6c783b */ /* 0x000e6e0000004200 */
[C---:B------:R-:W-:Y:S08]  /*b0a0*/  HMMA.16816.F32.BF16 R76, R100.reuse, R112, R76 ;  /* 0x00000070644c723c */ /* 0x040ff0000004184c */
[C---:B------:R-:W-:Y:S01]  /*b0b0*/  HMMA.16816.F32.BF16 R80, R100.reuse, R114, R80 ;  /* 0x000000726450723c */ /* 0x040fe20000041850 */
[----:B------:R-:W3:Y:S07]  /*b0c0*/  LDSM.16.MT88.4 R112, [R197+0x1100] ;  /* 0x00110000c570783b */ /* 0x000eee0000004200 */
[C---:B------:R-:W-:Y:S08]  /*b0d0*/  HMMA.16816.F32.BF16 R84, R100.reuse, R116, R84 ;  /* 0x000000746454723c */ /* 0x040ff00000041854 */
[C---:B------:R-:W-:Y:S01]  /*b0e0*/  HMMA.16816.F32.BF16 R88, R100.reuse, R118, R88 ;  /* 0x000000766458723c */ /* 0x040fe20000041858 */
[----:B------:R-:W4:Y:S07]  /*b0f0*/  LDSM.16.MT88.4 R116, [R203+0x3100] ;  /* 0x00310000cb74783b */ /* 0x000f2e0000004200 */
[C---:B--2---:R-:W-:Y:S08]  /*b100*/  HMMA.16816.F32.BF16 R92, R100.reuse, R104, R92 ;  /* 0x00000068645c723c */ /* 0x044ff0000004185c */
[----:B------:R-:W-:Y:S01]  /*b110*/  HMMA.16816.F32.BF16 R96, R100, R106, R96 ;  /* 0x0000006a6460723c */ /* 0x000fe20000041860 */
[----:B------:R-:W2:Y:S06]  /*b120*/  LDSM.16.MT88.4 R104, [R196+0x3100] ;  /* 0x00310000c468783b */ /* 0x000eac0000004200 */
[----:B------:R-:W-:Y:S01]  /*b130*/  F2FP.BF16.PACK_AB R100, R228, R183 ;  /* 0x000000b7e464723e */ /* 0x000fe200000010ff */
[----:B------:R-:W-:Y:S01]  /*b140*/  FADD.FTZ R183, R183, R178 ;  /* 0x000000b2b7b77221 */ /* 0x000fe20000010000 */
[----:B------:R-:W-:Y:S03]  /*b150*/  F2FP.BF16.PACK_AB R102, R230, R229 ;  /* 0x000000e5e666723e */ /* 0x000fe600000010ff */
[----:B------:R-:W-:Y:S01]  /*b160*/  F2FP.BF16.PACK_AB R101, R232, R231 ;  /* 0x000000e7e865723e */ /* 0x000fe200000010ff */
[----:B------:R-:W-:Y:S01]  /*b170*/  FADD.FTZ R231, R231, R182 ;  /* 0x000000b6e7e77221 */ /* 0x000fe20000010000 */
[----:B------:R-:W-:Y:S01]  /*b180*/  F2FP.BF16.PACK_AB R103, R234, R233 ;  /* 0x000000e9ea67723e */ /* 0x000fe200000010ff */
[----:B------:R-:W-:Y:S02]  /*b190*/  FADD.FTZ R228, R228, R183 ;  /* 0x000000b7e4e47221 */ /* 0x000fe40000010000 */
[----:B------:R-:W-:Y:S02]  /*b1a0*/  FADD.FTZ R232, R232, R231 ;  /* 0x000000e7e8e87221 */ /* 0x000fe40000010000 */
[----:B------:R-:W-:Y:S02]  /*b1b0*/  FADD.FTZ R229, R229, R228 ;  /* 0x000000e4e5e57221 */ /* 0x000fe40000010000 */
[C---:B-1----:R-:W-:Y:S03]  /*b1c0*/  HMMA.16816.F32.BF16 R4, R100.reuse, R108, R4 ;  /* 0x0000006c6404723c */ /* 0x042fe60000041804 */
[----:B------:R-:W-:Y:S02]  /*b1d0*/  FADD.FTZ R233, R233, R232 ;  /* 0x000000e8e9e97221 */ /* 0x000fe40000010000 */
[----:B------:R-:W-:Y:S02]  /*b1e0*/  FADD.FTZ R230, R230, R229 ;  /* 0x000000e5e6e67221 */ /* 0x000fe40000010000 */
[----:B------:R-:W-:Y:S01]  /*b1f0*/  FADD.FTZ R234, R234, R233 ;  /* 0x000000e9eaea7221 */ /* 0x000fe20000010000 */
[C---:B------:R-:W-:Y:S01]  /*b200*/  HMMA.16816.F32.BF16 R8, R100.reuse, R110, R8 ;  /* 0x0000006e6408723c */ /* 0x040fe20000041808 */
[----:B------:R-:W1:Y:S07]  /*b210*/  LDSM.16.MT88.4 R108, [R203+0x5100] ;  /* 0x00510000cb6c783b */ /* 0x000e6e0000004200 */
[C---:B------:R-:W-:Y:S08]  /*b220*/  HMMA.16816.F32.BF16 R12, R100.reuse, R120, R12 ;  /* 0x00000078640c723c */ /* 0x040ff0000004180c */
[C---:B------:R-:W-:Y:S08]  /*b230*/  HMMA.16816.F32.BF16 R16, R100.reuse, R122, R16 ;  /* 0x0000007a6410723c */ /* 0x040ff00000041810 */
[C---:B---3--:R-:W-:Y:S08]  /*b240*/  HMMA.16816.F32.BF16 R20, R100.reuse, R112, R20 ;  /* 0x000000706414723c */ /* 0x048ff00000041814 */
[C---:B------:R-:W-:Y:S01]  /*b250*/  HMMA.16816.F32.BF16 R24, R100.reuse, R114, R24 ;  /* 0x000000726418723c */ /* 0x040fe20000041818 */
[----:B------:R-:W3:Y:S07]  /*b260*/  LDSM.16.MT88.4 R112, [R198+0x5100] ;  /* 0x00510000c670783b */ /* 0x000eee0000004200 */
[C---:B------:R-:W-:Y:S08]  /*b270*/  HMMA.16816.F32.BF16 R28, R100.reuse, R124, R28 ;  /* 0x0000007c641c723c */ /* 0x040ff0000004181c */
[C---:B------:R-:W-:Y:S01]  /*b280*/  HMMA.16816.F32.BF16 R32, R100.reuse, R126, R32 ;  /* 0x0000007e6420723c */ /* 0x040fe20000041820 */
[----:B------:R-:W-:Y:S07]  /*b290*/  LDSM.16.MT88.4 R124, [R203+0x1900] ;  /* 0x00190000cb7c783b */ /* 0x000fee0000004200 */
[C---:B----4-:R-:W-:Y:S08]  /*b2a0*/  HMMA.16816.F32.BF16 R36, R100.reuse, R116, R36 ;  /* 0x000000746424723c */ /* 0x050ff00000041824 */
[C---:B------:R-:W-:Y:S01]  /*b2b0*/  HMMA.16816.F32.BF16 R40, R100.reuse, R118, R40 ;  /* 0x000000766428723c */ /* 0x040fe20000041828 */
[----:B------:R-:W4:Y:S07]  /*b2c0*/  LDSM.16.MT88.4 R116, [R197+0x5100] ;  /* 0x00510000c574783b */ /* 0x000f2e0000004200 */
        /* <DEDUP_REMOVED lines=8> */
[C---:B--2---:R-:W-:Y:S04]  /*b350*/  HMMA.16816.F32.BF16 R60, R100.reuse, R104, R60 ;  /* 0x00000068643c723c */ /* 0x044fe8000004183c */
[----:B-----5:R-:W-:Y:S01]  /*b360*/  F2FP.BF16.PACK_AB R139, R133, R134 ;  /* 0x00000086858b723e */ /* 0x020fe200000010ff */
[----:B------:R-:W-:Y:S02]  /*b370*/  FADD.FTZ R239, R239, R234 ;  /* 0x000000eaefef7221 */ /* 0x000fe40000010000 */
[----:B------:R-:W-:Y:S01]  /*b380*/  FADD.FTZ R236, R236, R235 ;  /* 0x000000ebecec7221 */ /* 0x000fe20000010000 */
[C---:B------:R-:W-:Y:S01]  /*b390*/  HMMA.16816.F32.BF16 R64, R100.reuse, R106, R64 ;  /* 0x0000006a6440723c */ /* 0x040fe20000041840 */
[----:B------:R-:W2:Y:S03]  /*b3a0*/  LDSM.16.MT88.4 R104, [R196+0x5100] ;  /* 0x00510000c468783b */ /* 0x000ea60000004200 */
[----:B------:R-:W-:Y:S02]  /*b3b0*/  FADD.FTZ R239, R240, R239 ;  /* 0x000000eff0ef7221 */ /* 0x000fe40000010000 */
[----:B------:R-:W-:Y:S02]  /*b3c0*/  FADD.FTZ R237, R237, R236 ;  /* 0x000000eceded7221 */ /* 0x000fe40000010000 */
[C---:B-1----:R-:W-:Y:S04]  /*b3d0*/  HMMA.16816.F32.BF16 R68, R100.reuse, R108, R68 ;  /* 0x0000006c6444723c */ /* 0x042fe80000041844 */
[----:B------:R-:W-:Y:S02]  /*b3e0*/  FADD.FTZ R134, R134, R239 ;  /* 0x000000ef86867221 */ /* 0x000fe40000010000 */
[----:B------:R-:W-:Y:S02]  /*b3f0*/  FADD.FTZ R218, R238, R237 ;  /* 0x000000edeeda7221 */ /* 0x000fe40000010000 */
[C---:B------:R-:W-:Y:S01]  /*b400*/  HMMA.16816.F32.BF16 R72, R100.reuse, R110, R72 ;  /* 0x0000006e6448723c */ /* 0x040fe20000041848 */
[----:B------:R-:W1:Y:S03]  /*b410*/  LDSM.16.MT88.4 R108, [R198+0x1900] ;  /* 0x00190000c66c783b */ /* 0x000e660000004200 */
[----:B------:R-:W-:Y:S04]  /*b420*/  FADD.FTZ R219, R133, R134 ;  /* 0x0000008685db7221 */ /* 0x000fe80000010000 */
[C---:B---3--:R-:W-:Y:S08]  /*b430*/  HMMA.16816.F32.BF16 R76, R100.reuse, R112, R76 ;  /* 0x00000070644c723c */ /* 0x048ff0000004184c */
[C---:B------:R-:W-:Y:S08]  /*b440*/  HMMA.16816.F32.BF16 R80, R100.reuse, R114, R80 ;  /* 0x000000726450723c */ /* 0x040ff00000041850 */
[C---:B----4-:R-:W-:Y:S08]  /*b450*/  HMMA.16816.F32.BF16 R84, R100.reuse, R116, R84 ;  /* 0x000000746454723c */ /* 0x050ff00000041854 */
[C---:B------:R-:W-:Y:S08]  /*b460*/  HMMA.16816.F32.BF16 R88, R100.reuse, R118, R88 ;  /* 0x000000766458723c */ /* 0x040ff00000041858 */
[C---:B--2---:R-:W-:Y:S08]  /*b470*/  HMMA.16816.F32.BF16 R92, R100.reuse, R104, R92 ;  /* 0x00000068645c723c */ /* 0x044ff0000004185c */
        /* <DEDUP_REMOVED lines=22> */
[C---:B--2---:R-:W-:Y:S08]  /*b5e0*/  HMMA.16816.F32.BF16 R76, R136.reuse, R4, R76 ;  /* 0x00000004884c723c */ /* 0x044ff0000004184c */
[C---:B------:R-:W-:Y:S08]  /*b5f0*/  HMMA.16816.F32.BF16 R80, R136.reuse, R6, R80 ;  /* 0x000000068850723c */ /* 0x040ff00000041850 */
[C---:B---3--:R-:W-:Y:S08]  /*b600*/  HMMA.16816.F32.BF16 R84, R136.reuse, R8, R84 ;  /* 0x000000088854723c */ /* 0x048ff00000041854 */
[C---:B------:R-:W-:Y:S08]  /*b610*/  HMMA.16816.F32.BF16 R88, R136.reuse, R10, R88 ;  /* 0x0000000a8858723c */ /* 0x040ff00000041858 */
[C---:B-1----:R-:W-:Y:S08]  /*b620*/  HMMA.16816.F32.BF16 R92, R136.reuse, R12, R92 ;  /* 0x0000000c885c723c */ /* 0x042ff0000004185c */
[----:B------:R-:W-:Y:S01]  /*b630*/  HMMA.16816.F32.BF16 R96, R136, R14, R96 ;  /* 0x0000000e8860723c */ /* 0x000fe20000041860 */
[----:B------:R-:W-:-:S07]  /*b640*/  @P0 BRA `(.L_x_180) ;  /* 0xffffd32000000947 */ /* 0x000fce000383ffff */
.L_x_179:
[----:B------:R-:W-:-:S06]  /*b650*/  UISETP.GE.AND UP0, UPT, UR13, UR8, UPT ;  /* 0x000000080d00728c */ /* 0x000fcc000bf06270 */
[----:B------:R-:W-:-:S13]  /*b660*/  PLOP3.LUT P0, PT, PT, PT, UP0, 0x80, 0x0 ;  /* 0x000000000000781c */ /* 0x000fda0003f0f008 */
[----:B------:R-:W-:Y:S05]  /*b670*/  @!P0 BRA `(.L_x_181) ;  /* 0x000038f000008947 */ /* 0x000fea0003800000 */
[----:B------:R-:W-:Y:S01]  /*b680*/  IADD3 R220, P5, R208, 0x80, RZ ;  /* 0x00000080d0dc7810 */ /* 0x000fe20007fbe0ff */
[----:B------:R-:W-:Y:S01]  /*b690*/  ULDC.64 UR4, c[0x0][0x208] ;  /* 0x0000820000047ab9 */ /* 0x000fe20000000a00 */
[----:B------:R-:W-:Y:S01]  /*b6a0*/  IADD3 R181, P0, R210, 0x80, RZ ;  /* 0x00000080d2b57810 */ /* 0x000fe20007f1e0ff */
[----:B------:R-:W-:Y:S01]  /*b6b0*/  IMAD.MOV.U32 R2, RZ, RZ, R132 ;  /* 0x000000ffff027224 */ /* 0x000fe200078e0084 */
[----:B------:R-:W-:Y:S01]  /*b6c0*/  IADD3 R222, P6, R208, 0x40, RZ ;  /* 0x00000040d0de7810 */ /* 0x000fe20007fde0ff */
[----:B------:R-:W-:Y:S01]  /*b6d0*/  IMAD.MOV.U32 R3, RZ, RZ, R0 ;  /* 0x000000ffff037224 */ /* 0x000fe200078e0000 */
[----:B------:R-:W-:Y:S01]  /*b6e0*/  IADD3 R183, P4, R210, 0x40, RZ ;  /* 0x00000040d2b77810 */ /* 0x000fe20007f9e0ff */
[----:B------:R-:W-:Y:S01]  /*b6f0*/  IMAD.X R221, RZ, RZ, R215, P5 ;  /* 0x000000ffffdd7224 */ /* 0x000fe200028e06d7 */
[----:B------:R-:W-:Y:S01]  /*b700*/  IADD3.X R223, RZ, R215, RZ, P6, !PT ;  /* 0x000000d7ffdf7210 */ /* 0x000fe200037fe4ff */
[----:B------:R-:W-:Y:S01]  /*b710*/  IMAD.X R180, RZ, RZ, R217, P0 ;  /* 0x000000ffffb47224 */ /* 0x000fe200000e06d9 */
[----:B------:R-:W-:Y:S01]  /*b720*/  IADD3.X R182, RZ, R217, RZ, P4, !PT ;  /* 0x000000d9ffb67210 */ /* 0x000fe200027fe4ff */
[----:B------:R-:W-:Y:S01]  /*b730*/  USHF.L.U64.HI UR19, UR4, 0x5, UR5 ;  /* 0x0000000504137899 */ /* 0x000fe20008010205 */
[----:B------:R-:W-:Y:S01]  /*b740*/  MOV R214, R208 ;  /* 0x000000d000d67202 */ /* 0x000fe20000000f00 */
[----:B------:R-:W-:-:S03]  /*b750*/  USHF.L.U32 UR18, UR4, 0x5, URZ ;  /* 0x0000000504127899 */ /* 0x000fc6000800063f */
[----:B------:R-:W-:Y:S02]  /*b760*/  ULDC.64 UR4, c[0x0][0x1e0] ;  /* 0x0000780000047ab9 */ /* 0x000fe40000000a00 */
.L_x_190:
[----:B------:R-:W-:Y:S04]  /*b770*/  DEPBAR.LE SB0, 0x0 ;  /* 0x000080000000791a */ /* 0x000fe80000000000 */
[----:B------:R-:W-:Y:S01]  /*b780*/  BAR.SYNC.DEFER_BLOCKING 0x0 ;  /* 0x0000000000007b1d */ /* 0x000fe20000010000 */
[----:B------:R-:W-:Y:S01]  /*b790*/  USHF.R.S32.HI UR7, URZ, 0x1f, UR13 ;  /* 0x0000001f3f077899 */ /* 0x000fe2000801140d */
[----:B------:R-:W-:Y:S01]  /*b7a0*/  IMAD.U32 R13, RZ, RZ, UR13 ;  /* 0x0000000dff0d7e24 */ /* 0x000fe2000f8e00ff */
[----:B------:R-:W-:Y:S01]  /*b7b0*/  UIMAD UR6, UR9, UR13, URZ ;  /* 0x0000000d090672a4 */ /* 0x000fe2000f8e023f */
[----:B------:R-:W-:Y:S01]  /*b7c0*/  IMAD.U32 R7, RZ, RZ, UR13 ;  /* 0x0000000dff077e24 */ /* 0x000fe2000f8e00ff */
[----:B------:R-:W-:Y:S01]  /*b7d0*/  UIMAD.WIDE.U32 UR20, UR13, UR10, UR18 ;  /* 0x0000000a0d1472a5 */ /* 0x000fe2000f8e0012 */
[----:B------:R-:W-:Y:S01]  /*b7e0*/  IMAD.WIDE.U32 R12, R13, UR10, R214 ;  /* 0x0000000a0d0c7c25 */ /* 0x000fe2000f8e00d6 */
[----:B------:R-:W-:Y:S02]  /*b7f0*/  UIMAD UR6, UR7, UR10, UR6 ;  /* 0x0000000a070672a4 */ /* 0x000fe4000f8e0206 */
[----:B------:R-:W-:Y:S01]  /*b800*/  UISETP.GT.AND UP3, UPT, UR13, UR8, UPT ;  /* 0x000000080d00728c */ /* 0x000fe2000bf64270 */
[----:B------:R-:W-:Y:S01]  /*b810*/  IMAD.WIDE.U32 R6, R7, UR10, R222 ;  /* 0x0000000a07067c25 */ /* 0x000fe2000f8e00de */
[----:B------:R-:W-:Y:S01]  /*b820*/  LEA R22, P4, R12, c[0x0][0x1f8], 0x1 ;  /* 0x00007e000c167a11 */ /* 0x000fe200078808ff */
[----:B------:R-:W-:Y:S01]  /*b830*/  UIADD3 UR7, UR6, UR21, URZ ;  /* 0x0000001506077290 */ /* 0x000fe2000fffe03f */
[----:B------:R-:W-:Y:S01]  /*b840*/  IADD3 R0, R13, UR6, RZ ;  /* 0x000000060d007c10 */ /* 0x000fe2000fffe0ff */
[----:B------:R-:W-:Y:S01]  /*b850*/  IMAD.U32 R15, RZ, RZ, UR13 ;  /* 0x0000000dff0f7e24 */ /* 0x000fe2000f8e00ff */
[----:B------:R-:W-:Y:S02]  /*b860*/  LEA R20, P0, R6, c[0x0][0x1f8], 0x1 ;  /* 0x00007e0006147a11 */ /* 0x000fe400078008ff */
[----:B------:R-:W-:Y:S01]  /*b870*/  LEA.HI.X R23, R12, c[0x0][0x1fc], R0, 0x1, P4 ;  /* 0x00007f000c177a11 */ /* 0x000fe200020f0c00 */
[----:B------:R-:W-:Y:S01]  /*b880*/  IMAD.WIDE.U32 R14, R15, UR10, R220 ;  /* 0x0000000a0f0e7c25 */ /* 0x000fe2000f8e00dc */
[----:B------:R-:W-:Y:S02]  /*b890*/  IADD3 R4, R7, UR6, RZ ;  /* 0x0000000607047c10 */ /* 0x000fe4000fffe0ff */
[----:B------:R-:W-:Y:S02]  /*b8a0*/  IADD3 R5, P5, R208, UR20, RZ ;  /* 0x00000014d0057c10 */ /* 0x000fe4000ffbe0ff */
[----:B------:R-:W-:Y:S01]  /*b8b0*/  IADD3 R7, P4, R222, UR20, RZ ;  /* 0x00000014de077c10 */ /* 0x000fe2000ff9e0ff */
[----:B------:R-:W-:Y:S01]  /*b8c0*/  LDSM.16.M88.4 R32, [R206+0xc100] ;  /* 0x00c10000ce20783b */ /* 0x000fe20000000200 */
[----:B------:R-:W-:Y:S02]  /*b8d0*/  LEA.HI.X R21, R6, c[0x0][0x1fc], R4, 0x1, P0 ;  /* 0x00007f0006157a11 */ /* 0x000fe400000f0c04 */
[----:B------:R-:W-:Y:S02]  /*b8e0*/  IADD3.X R4, R215, UR7, RZ, P5, !PT ;  /* 0x00000007d7047c10 */ /* 0x000fe4000affe4ff */
[----:B------:R-:W-:Y:S02]  /*b8f0*/  LEA R168, P5, R5, c[0x0][0x1f8], 0x1 ;  /* 0x00007e0005a87a11 */ /* 0x000fe400078a08ff */
[----:B------:R-:W1:Y:S01]  /*b900*/  LDSM.16.M88.4 R8, [R205+0x6100] ;  /* 0x00610000cd08783b */ /* 0x000e620000000200 */
[----:B------:R-:W-:Y:S02]  /*b910*/  IADD3.X R6, R223, UR7, RZ, P4, !PT ;  /* 0x00000007df067c10 */ /* 0x000fe4000a7fe4ff */
[----:B------:R-:W-:Y:S02]  /*b920*/  LEA R166, P4, R7, c[0x0][0x1f8], 0x1 ;  /* 0x00007e0007a67a11 */ /* 0x000fe400078808ff */
[----:B------:R-:W-:Y:S02]  /*b930*/  LEA.HI.X R169, R5, c[0x0][0x1fc], R4, 0x1, P5 ;  /* 0x00007f0005a97a11 */ /* 0x000fe400028f0c04 */
[----:B------:R-:W2:Y:S01]  /*b940*/  LDSM.16.M88.4 R16, [R205+0x6900] ;  /* 0x00690000cd10783b */ /* 0x000ea20000000200 */
[----:B------:R-:W-:Y:S02]  /*b950*/  LEA.HI.X R167, R7, c[0x0][0x1fc], R6, 0x1, P4 ;  /* 0x00007f0007a77a11 */ /* 0x000fe400020f0c06 */
[----:B------:R-:W-:Y:S02]  /*b960*/  LEA R28, P6, R14, c[0x0][0x1f8], 0x1 ;  /* 0x00007e000e1c7a11 */ /* 0x000fe400078c08ff */
[----:B------:R-:W-:Y:S02]  /*b970*/  IADD3 R13, P0, R220, UR20, RZ ;  /* 0x00000014dc0d7c10 */ /* 0x000fe4000ff1e0ff */
[----:B------:R-:W3:Y:S01]  /*b980*/  LDSM.16.M88.4 R24, [R205+0x7100] ;  /* 0x00710000cd18783b */ /* 0x000ee20000000200 */
[----:B------:R-:W-:Y:S02]  /*b990*/  IADD3 R0, R15, UR6, RZ ;  /* 0x000000060f007c10 */ /* 0x000fe4000fffe0ff */
[----:B------:R-:W-:Y:S01]  /*b9a0*/  IADD3.X R12, R221, UR7, RZ, P0, !PT ;  /* 0x00000007dd0c7c10 */ /* 0x000fe200087fe4ff */
[----:B------:R-:W-:Y:S01]  /*b9b0*/  @UP3 UIADD3 UR7, UR13, -0x1, URZ ;  /* 0xffffffff0d073890 */ /* 0x000fe2000fffe03f */
[C---:B------:R-:W-:Y:S02]  /*b9c0*/  LEA R164, P0, R13.reuse, c[0x0][0x1f8], 0x1 ;  /* 0x00007e000da47a11 */ /* 0x040fe400078008ff */
[----:B------:R-:W4:Y:S01]  /*b9d0*/  LDSM.16.M88.4 R132, [R205+0x7900] ;  /* 0x00790000cd84783b */ /* 0x000f220000000200 */
[----:B------:R-:W-:Y:S01]  /*b9e0*/  LEA.HI.X R29, R14, c[0x0][0x1fc], R0, 0x1, P6 ;  /* 0x00007f000e1d7a11 */ /* 0x000fe200030f0c00 */
[----:B------:R-:W-:Y:S01]  /*b9f0*/  @UP3 USHF.R.S32.HI UR6, URZ, 0x1f, UR7 ;  /* 0x0000001f3f063899 */ /* 0x000fe20008011407 */
[----:B------:R-:W-:Y:S01]  /*ba00*/  LEA.HI.X R165, R13, c[0x0][0x1fc], R12, 0x1, P0 ;  /* 0x00007f000da57a11 */ /* 0x000fe200000f0c0c */
[----:B------:R-:W-:Y:S01]  /*ba10*/  @UP3 UIMAD.WIDE.U32 UR20, UR7, UR4, URZ ;  /* 0x00000004071432a5 */ /* 0x000fe2000f8e003f */
[----:B------:R-:W-:Y:S01]  /*ba20*/  PLOP3.LUT P0, PT, PT, PT, UP3, 0x80, 0x0 ;  /* 0x000000000000781c */ /* 0x000fe20003f0f038 */
[----:B------:R-:W-:Y:S01]  /*ba30*/  @UP3 UIMAD UR6, UR6, UR4, URZ ;  /* 0x00000004060632a4 */ /* 0x000fe2000f8e023f */
[----:B------:R-:W-:Y:S01]  /*ba40*/  LDSM.16.M88.4 R136, [R202+0xc100] ;  /* 0x00c10000ca88783b */ /* 0x000fe20000000200 */
[----:B------:R-:W-:Y:S02]  /*ba50*/  PLOP3.LUT P5, PT, PT, PT, UP2, 0x80, 0x0 ;  /* 0x000000000000781c */ /* 0x000fe40003faf028 */
[----:B------:R-:W-:Y:S01]  /*ba60*/  PLOP3.LUT P4, PT, PT, PT, UP2, 0x80, 0x0 ;  /* 0x000000000000781c */ /* 0x000fe20003f8f028 */
[----:B------:R-:W-:Y:S02]  /*ba70*/  @UP3 UIMAD UR6, UR7, UR5, UR6 ;  /* 0x00000005070632a4 */ /* 0x000fe4000f8e0206 */
[----:B------:R-:W-:Y:S01]  /*ba80*/  @UP3 USHF.L.U32 UR7, UR20, 0x6, URZ ;  /* 0x0000000614073899 */ /* 0x000fe2000800063f */
[----:B------:R-:W5:Y:S01]  /*ba90*/  LDSM.16.M88.4 R140, [R204] ;  /* 0x00000000cc8c783b */ /* 0x000f620000000200 */
[----:B------:R-:W-:Y:S01]  /*baa0*/  @UP3 UIADD3 UR6, UR21, UR6, URZ ;  /* 0x0000000615063290 */ /* 0x000fe2000fffe03f */
[C---:B-1----:R-:W-:Y:S03]  /*bab0*/  HMMA.16816.F32.BF16 R4, R32.reuse, R8, RZ ;  /* 0x000000082004723c */ /* 0x042fe600000418ff */
[----:B------:R-:W-:Y:S02]  /*bac0*/  @UP3 USHF.L.U64.HI UR6, UR20, 0x6, UR6 ;  /* 0x0000000614063899 */ /* 0x000fe40008010206 */
[----:B------:R-:W1:Y:S03]  /*bad0*/  LDSM.16.M88.4 R144, [R195] ;  /* 0x00000000c390783b */ /* 0x000e660000000200 */
[C---:B------:R-:W-:Y:S04]  /*bae0*/  HMMA.16816.F32.BF16 R8, R32.reuse, R10, RZ ;  /* 0x0000000a2008723c */ /* 0x040fe800000418ff */
[----:B------:R-:W1:Y:S04]  /*baf0*/  LDSM.16.M88.4 R148, [R194] ;  /* 0x00000000c294783b */ /* 0x000e680000000200 */
[C---:B--2---:R-:W-:Y:S03]  /*bb00*/  HMMA.16816.F32.BF16 R12, R32.reuse, R16, RZ ;  /* 0x00000010200c723c */ /* 0x044fe600000418ff */
[----:B------:R-:W2:Y:S05]  /*bb10*/  LDSM.16.M88.4 R152, [R193] ;  /* 0x00000000c198783b */ /* 0x000eaa0000000200 */
[C---:B------:R-:W-:Y:S02]  /*bb20*/  HMMA.16816.F32.BF16 R16, R32.reuse, R18, RZ ;  /* 0x000000122010723c */ /* 0x040fe400000418ff */
[----:B------:R-:W-:Y:S01]  /*bb30*/  @!PT LDS RZ, [RZ] ;  /* 0x00000000fffff984 */ /* 0x000fe20000000800 */
[----:B------:R-:W-:Y:S01]  /*bb40*/  @!PT LDS RZ, [RZ] ;  /* 0x00000000fffff984 */ /* 0x000fe20000000800 */
[----:B------:R-:W-:Y:S01]  /*bb50*/  @!PT LDS RZ, [RZ] ;  /* 0x00000000fffff984 */ /* 0x000fe20000000800 */
[----:B------:R3:W-:Y:S07]  /*bb60*/  LDGSTS.E.BYPASS.LTC128B.128 [R207+0x100], [R22.64], !P3 ;  /* 0x0010000016cf7fae */ /* 0x0007ee000d901d50 */
[----:B------:R3:W-:Y:S07]  /*bb70*/  LDGSTS.E.BYPASS.LTC128B.128 [R207+0x2100], [R20.64], !P2 ;  /* 0x0210000014cf7fae */ /* 0x0007ee000d101d50 */
[----:B------:R4:W-:Y:S07]  /*bb80*/  LDGSTS.E.BYPASS.LTC128B.128 [R207+0x4100], [R28.64], !P1 ;  /* 0x041000001ccf7fae */ /* 0x0009ee000c901d50 */
[----:B------:R1:W-:Y:S07]  /*bb90*/  LDGSTS.E.BYPASS.LTC128B.128 [R207+0x1100], [R168.64], !P3 ;  /* 0x01100000a8cf7fae */ /* 0x0003ee000d901d50 */
[----:B------:R1:W-:Y:S01]  /*bba0*/  LDGSTS.E.BYPASS.LTC128B.128 [R207+0x3100], [R166.64], !P2 ;  /* 0x03100000a6cf7fae */ /* 0x0003e2000d101d50 */
[C---:B---3--:R-:W-:Y:S06]  /*bbb0*/  HMMA.16816.F32.BF16 R20, R32.reuse, R24, RZ ;  /* 0x000000182014723c */ /* 0x048fec00000418ff */
[----:B------:R1:W-:Y:S02]  /*bbc0*/  LDGSTS.E.BYPASS.LTC128B.128 [R207+0x5100], [R164.64], !P1 ;  /* 0x05100000a4cf7fae */ /* 0x0003e4000c901d50 */
[C---:B------:R-:W-:Y:S05]  /*bbd0*/  HMMA.16816.F32.BF16 R24, R32.reuse, R26, RZ ;  /* 0x0000001a2018723c */ /* 0x040fea00000418ff */
[----:B------:R-:W-:Y:S03]  /*bbe0*/  LDSM.16.M88.4 R156, [R201+0xc100] ;  /* 0x00c10000c99c783b */ /* 0x000fe60000000200 */
[C---:B----4-:R-:W-:Y:S04]  /*bbf0*/  HMMA.16816.F32.BF16 R28, R32.reuse, R132, RZ ;  /* 0x00000084201c723c */ /* 0x050fe800000418ff */
[----:B------:R-:W0:Y:S04]  /*bc00*/  LDGDEPBAR ;  /* 0x00000000000079af */ /* 0x000e280000000000 */
[----:B------:R-:W-:Y:S03]  /*bc10*/  HMMA.16816.F32.BF16 R32, R32, R134, RZ ;  /* 0x000000862020723c */ /* 0x000fe600000418ff */
[----:B------:R-:W3:Y:S05]  /*bc20*/  LDSM.16.M88.4 R160, [R200+0x6100] ;  /* 0x00610000c8a0783b */ /* 0x000eea0000000200 */
[C---:B-----5:R-:W-:Y:S02]  /*bc30*/  HMMA.16816.F32.BF16 R4, R136.reuse, R140, R4 ;  /* 0x0000008c8804723c */ /* 0x060fe40000041804 */
[----:B------:R-:W4:Y:S06]  /*bc40*/  LDSM.16.M88.4 R132, [R200+0x6900] ;  /* 0x00690000c884783b */ /* 0x000f2c0000000200 */
[C---:B------:R-:W-:Y:S01]  /*bc50*/  HMMA.16816.F32.BF16 R8, R136.reuse, R142, R8 ;  /* 0x0000008e8808723c */ /* 0x040fe20000041808 */
[----:B-1----:R-:W1:Y:S07]  /*bc60*/  LDSM.16.M88.4 R164, [R200+0x7100] ;  /* 0x00710000c8a4783b */ /* 0x002e6e0000000200 */
[C---:B------:R-:W-:Y:S01]  /*bc70*/  HMMA.16816.F32.BF16 R12, R136.reuse, R144, R12 ;  /* 0x00000090880c723c */ /* 0x040fe2000004180c */
[----:B------:R-:W5:Y:S07]  /*bc80*/  LDSM.16.M88.4 R168, [R200+0x7900] ;  /* 0x00790000c8a8783b */ /* 0x000f6e0000000200 */
[C---:B------:R-:W-:Y:S01]  /*bc90*/  HMMA.16816.F32.BF16 R16, R136.reuse, R146, R16 ;  /* 0x000000928810723c */ /* 0x040fe20000041810 */
[----:B------:R-:W-:Y:S07]  /*bca0*/  LDSM.16.M88.4 R172, [R199+0xc100] ;  /* 0x00c10000c7ac783b */ /* 0x000fee0000000200 */
[C---:B------:R-:W-:Y:S01]  /*bcb0*/  HMMA.16816.F32.BF16 R20, R136.reuse, R148, R20 ;  /* 0x000000948814723c */ /* 0x040fe20000041814 */
[----:B------:R-:W1:Y:S07]  /*bcc0*/  LDSM.16.M88.4 R176, [R192] ;  /* 0x00000000c0b0783b */ /* 0x000e6e0000000200 */
[C---:B------:R-:W-:Y:S01]  /*bcd0*/  HMMA.16816.F32.BF16 R24, R136.reuse, R150, R24 ;  /* 0x000000968818723c */ /* 0x040fe20000041818 */
[----:B------:R-:W-:Y:S07]  /*bce0*/  LDSM.16.M88.4 R140, [R192+0x1000] ;  /* 0x00100000c08c783b */ /* 0x000fee0000000200 */
[C---:B--2---:R-:W-:Y:S01]  /*bcf0*/  HMMA.16816.F32.BF16 R28, R136.reuse, R152, R28 ;  /* 0x00000098881c723c */ /* 0x044fe2000004181c */
[----:B------:R-:W-:Y:S07]  /*bd00*/  LDSM.16.M88.4 R144, [R192+0x1800] ;  /* 0x00180000c090783b */ /* 0x000fee0000000200 */
[----:B------:R-:W-:Y:S01]  /*bd10*/  HMMA.16816.F32.BF16 R32, R136, R154, R32 ;  /* 0x0000009a8820723c */ /* 0x000fe20000041820 */
[----:B------:R-:W2:Y:S07]  /*bd20*/  LDSM.16.M88.4 R136, [R192+0x800] ;  /* 0x00080000c088783b */ /* 0x000eae0000000200 */
[C---:B---3--:R-:W-:Y:S01]  /*bd30*/  HMMA.16816.F32.BF16 R4, R156.reuse, R160, R4 ;  /* 0x000000a09c04723c */ /* 0x048fe20000041804 */
[----:B------:R-:W-:Y:S07]  /*bd40*/  LDSM.16.M88.4 R148, [R206+0x10100] ;  /* 0x01010000ce94783b */ /* 0x000fee0000000200 */
[C---:B------:R-:W-:Y:S01]  /*bd50*/  HMMA.16816.F32.BF16 R8, R156.reuse, R162, R8 ;  /* 0x000000a29c08723c */ /* 0x040fe20000041808 */
[----:B------:R-:W3:Y:S07]  /*bd60*/  LDSM.16.M88.4 R152, [R205+0x8100] ;  /* 0x00810000cd98783b */ /* 0x000eee0000000200 */
[C---:B----4-:R-:W-:Y:S01]  /*bd70*/  HMMA.16816.F32.BF16 R12, R156.reuse, R132, R12 ;  /* 0x000000849c0c723c */ /* 0x050fe2000004180c */
[----:B------:R-:W-:Y:S07]  /*bd80*/  LDSM.16.M88.4 R160, [R205+0x9900] ;  /* 0x00990000cda0783b */ /* 0x000fee0000000200 */
[C---:B------:R-:W-:Y:S01]  /*bd90*/  HMMA.16816.F32.BF16 R16, R156.reuse, R134, R16 ;  /* 0x000000869c10723c */ /* 0x040fe20000041810 */
[----:B------:R-:W4:Y:S07]  /*bda0*/  LDSM.16.M88.4 R132, [R205+0x8900] ;  /* 0x00890000cd84783b */ /* 0x000f2e0000000200 */
[C---:B-1----:R-:W-:Y:S08]  /*bdb0*/  HMMA.16816.F32.BF16 R20, R156.reuse, R164, R20 ;  /* 0x000000a49c14723c */ /* 0x042ff00000041814 */
[C---:B------:R-:W-:Y:S01]  /*bdc0*/  HMMA.16816.F32.BF16 R24, R156.reuse, R166, R24 ;  /* 0x000000a69c18723c */ /* 0x040fe20000041818 */
[----:B------:R-:W-:Y:S07]  /*bdd0*/  LDSM.16.M88.4 R164, [R202+0x10100] ;  /* 0x01010000caa4783b */ /* 0x000fee0000000200 */
[C---:B-----5:R-:W-:Y:S08]  /*bde0*/  HMMA.16816.F32.BF16 R28, R156.reuse, R168, R28 ;  /* 0x000000a89c1c723c */ /* 0x060ff0000004181c */
[----:B------:R-:W-:Y:S01]  /*bdf0*/  HMMA.16816.F32.BF16 R32, R156, R170, R32 ;  /* 0x000000aa9c20723c */ /* 0x000fe20000041820 */
[----:B------:R-:W1:Y:S07]  /*be00*/  LDSM.16.M88.4 R156, [R205+0x9100] ;  /* 0x00910000cd9c783b */ /* 0x000e6e0000000200 */
[C---:B------:R-:W-:Y:S01]  /*be10*/  HMMA.16816.F32.BF16 R4, R172.reuse, R176, R4 ;  /* 0x000000b0ac04723c */ /* 0x040fe20000041804 */
[----:B------:R-:W5:Y:S07]  /*be20*/  LDSM.16.M88.4 R168, [R191] ;  /* 0x00000000bfa8783b */ /* 0x000f6e0000000200 */
        /* <DEDUP_REMOVED lines=11> */
[C---:B---3--:R-:W-:Y:S01]  /*bee0*/  HMMA.16816.F32.BF16 R4, R148.reuse, R152, R4 ;  /* 0x000000989404723c */ /* 0x048fe20000041804 */
[----:B------:R-:W3:Y:S07]  /*bef0*/  LDSM.16.M88.4 R172, [R201+0x10100] ;  /* 0x01010000c9ac783b */ /* 0x000eee0000000200 */
[C---:B------:R-:W-:Y:S01]  /*bf00*/  HMMA.16816.F32.BF16 R8, R148.reuse, R154, R8 ;  /* 0x0000009a9408723c */ /* 0x040fe20000041808 */
[----:B------:R-:W-:Y:S07]  /*bf10*/  LDSM.16.M88.4 R152, [R200+0x9900] ;  /* 0x00990000c898783b */ /* 0x000fee0000000200 */
[C---:B----4-:R-:W-:Y:S08]  /*bf20*/  HMMA.16816.F32.BF16 R12, R148.reuse, R132, R12 ;  /* 0x00000084940c723c */ /* 0x050ff0000004180c */
[C---:B------:R-:W-:Y:S01]  /*bf30*/  HMMA.16816.F32.BF16 R16, R148.reuse, R134, R16 ;  /* 0x000000869410723c */ /* 0x040fe20000041810 */
[----:B------:R-:W4:Y:S07]  /*bf40*/  LDSM.16.M88.4 R132, [R200+0x8900] ;  /* 0x00890000c884783b */ /* 0x000f2e0000000200 */
[C---:B-1----:R-:W-:Y:S08]  /*bf50*/  HMMA.16816.F32.BF16 R20, R148.reuse, R156, R20 ;  /* 0x0000009c9414723c */ /* 0x042ff00000041814 */
[C---:B------:R-:W-:Y:S01]  /*bf60*/  HMMA.16816.F32.BF16 R24, R148.reuse, R158, R24 ;  /* 0x0000009e9418723c */ /* 0x040fe20000041818 */
[----:B------:R-:W-:Y:S07]  /*bf70*/  LDSM.16.M88.4 R156, [R199+0x10100] ;  /* 0x01010000c79c783b */ /* 0x000fee0000000200 */
[C---:B------:R-:W-:Y:S08]  /*bf80*/  HMMA.16816.F32.BF16 R28, R148.reuse, R160, R28 ;  /* 0x000000a0941c723c */ /* 0x040ff0000004181c */
[----:B------:R-:W-:Y:S01]  /*bf90*/  HMMA.16816.F32.BF16 R32, R148, R162, R32 ;  /* 0x000000a29420723c */ /* 0x000fe20000041820 */
[----:B------:R-:W1:Y:S07]  /*bfa0*/  LDSM.16.M88.4 R148, [R200+0x9100] ;  /* 0x00910000c894783b */ /* 0x000e6e0000000200 */
[C---:B-----5:R-:W-:Y:S01]  /*bfb0*/  HMMA.16816.F32.BF16 R4, R164.reuse, R168, R4 ;  /* 0x000000a8a404723c */ /* 0x060fe20000041804 */
[----:B------:R-:W5:Y:S07]  /*bfc0*/  LDSM.16.M88.4 R160, [R192+0x2000] ;  /* 0x00200000c0a0783b */ /* 0x000f6e0000000200 */
        /* <DEDUP_REMOVED lines=11> */
[C---:B---3--:R-:W-:Y:S01]  /*c080*/  HMMA.16816.F32.BF16 R4, R172.reuse, R176, R4 ;  /* 0x000000b0ac04723c */ /* 0x048fe20000041804 */
[----:B------:R-:W3:Y:S07]  /*c090*/  LDSM.16.M88.4 R164, [R206+0x14100] ;  /* 0x01410000cea4783b */ /* 0x000eee0000000200 */
[C---:B------:R-:W-:Y:S01]  /*c0a0*/  HMMA.16816.F32.BF16 R8, R172.reuse, R178, R8 ;  /* 0x000000b2ac08723c */ /* 0x040fe20000041808 */
[----:B------:R-:W-:Y:S07]  /*c0b0*/  LDSM.16.M88.4 R176, [R187] ;  /* 0x00000000bbb0783b */ /* 0x000fee0000000200 */
[C---:B----4-:R-:W-:Y:S08]  /*c0c0*/  HMMA.16816.F32.BF16 R12, R172.reuse, R132, R12 ;  /* 0x00000084ac0c723c */ /* 0x050ff0000004180c */
[C---:B------:R-:W-:Y:S01]  /*c0d0*/  HMMA.16816.F32.BF16 R16, R172.reuse, R134, R16 ;  /* 0x00000086ac10723c */ /* 0x040fe20000041810 */
[----:B------:R-:W4:Y:S07]  /*c0e0*/  LDSM.16.M88.4 R132, [R205+0xa900] ;  /* 0x00a90000cd84783b */ /* 0x000f2e0000000200 */
[C---:B-1----:R-:W-:Y:S08]  /*c0f0*/  HMMA.16816.F32.BF16 R20, R172.reuse, R148, R20 ;  /* 0x00000094ac14723c */ /* 0x042ff00000041814 */
[C---:B------:R-:W-:Y:S01]  /*c100*/  HMMA.16816.F32.BF16 R24, R172.reuse, R150, R24 ;  /* 0x00000096ac18723c */ /* 0x040fe20000041818 */
[----:B------:R-:W1:Y:S07]  /*c110*/  LDSM.16.M88.4 R148, [R205+0xb100] ;  /* 0x00b10000cd94783b */ /* 0x000e6e0000000200 */
        /* <DEDUP_REMOVED lines=29> */
[----:B------:R-:W1:Y:S01]  /*c2f0*/  LDSM.16.M88.4 R164, [R199+0x14100] ;  /* 0x01410000c7a4783b */ /* 0x000e620000000200 */
[C---:B-----5:R-:W-:Y:S08]  /*c300*/  HMMA.16816.F32.BF16 R4, R172.reuse, R176, R4 ;  /* 0x000000b0ac04723c */ /* 0x060ff00000041804 */
[C---:B------:R-:W-:Y:S08]  /*c310*/  HMMA.16816.F32.BF16 R8, R172.reuse, R178, R8 ;  /* 0x000000b2ac08723c */ /* 0x040ff00000041808 */
[C---:B--2---:R-:W-:Y:S08]  /*c320*/  HMMA.16816.F32.BF16 R12, R172.reuse, R136, R12 ;  /* 0x00000088ac0c723c */ /* 0x044ff0000004180c */
[C---:B------:R-:W-:Y:S08]  /*c330*/  HMMA.16816.F32.BF16 R16, R172.reuse, R138, R16 ;  /* 0x0000008aac10723c */ /* 0x040ff00000041810 */
[C---:B------:R-:W-:Y:S08]  /*c340*/  HMMA.16816.F32.BF16 R20, R172.reuse, R140, R20 ;  /* 0x0000008cac14723c */ /* 0x040ff00000041814 */
[C---:B------:R-:W-:Y:S08]  /*c350*/  HMMA.16816.F32.BF16 R24, R172.reuse, R142, R24 ;  /* 0x0000008eac18723c */ /* 0x040ff00000041818 */
[C---:B------:R-:W-:Y:S08]  /*c360*/  HMMA.16816.F32.BF16 R28, R172.reuse, R144, R28 ;  /* 0x00000090ac1c723c */ /* 0x040ff0000004181c */
[----:B------:R-:W-:Y:S08]  /*c370*/  HMMA.16816.F32.BF16 R32, R172, R146, R32 ;  /* 0x00000092ac20723c */ /* 0x000ff00000041820 */
[C---:B---3--:R-:W-:Y:S08]  /*c380*/  HMMA.16816.F32.BF16 R4, R156.reuse, R160, R4 ;  /* 0x000000a09c04723c */ /* 0x048ff00000041804 */
[C---:B------:R-:W-:Y:S08]  /*c390*/  HMMA.16816.F32.BF16 R8, R156.reuse, R162, R8 ;  /* 0x000000a29c08723c */ /* 0x040ff00000041808 */
[C---:B----4-:R-:W-:Y:S08]  /*c3a0*/  HMMA.16816.F32.BF16 R12, R156.reuse, R132, R12 ;  /* 0x000000849c0c723c */ /* 0x050ff0000004180c */
        /* <DEDUP_REMOVED lines=9> */
[----:B------:R-:W-:Y:S01]  /*c440*/  FMUL.FTZ R137, R4, c[0x0][0x320] ;  /* 0x0000c80004897a20 */ /* 0x000fe20000410000 */
[C---:B------:R-:W-:Y:S03]  /*c450*/  HMMA.16816.F32.BF16 R16, R164.reuse, R134, R16 ;  /* 0x00000086a410723c */ /* 0x040fe60000041810 */
[----:B------:R-:W-:Y:S02]  /*c460*/  FMUL.FTZ R138, R5, c[0x0][0x320] ;  /* 0x0000c800058a7a20 */ /* 0x000fe40000410000 */
[----:B------:R-:W1:Y:S01]  /*c470*/  MUFU.TANH R137, R137 ;  /* 0x0000008900897308 */ /* 0x000e620000002400 */
[----:B------:R-:W-:Y:S02]  /*c480*/  FMUL.FTZ R0, R6, c[0x0][0x320] ;  /* 0x0000c80006007a20 */ /* 0x000fe40000410000 */
[----:B------:R-:W-:Y:S02]  /*c490*/  FMUL.FTZ R136, R7, c[0x0][0x320] ;  /* 0x0000c80007887a20 */ /* 0x000fe40000410000 */
[----:B------:R-:W2:Y:S02]  /*c4a0*/  LDSM.16.M88.4 R4, [R192+0x5000] ;  /* 0x00500000c004783b */ /* 0x000ea40000000200 */
[----:B------:R-:W-:Y:S02]  /*c4b0*/  FMUL.FTZ R9, R9, c[0x0][0x320] ;  /* 0x0000c80009097a20 */ /* 0x000fe40000410000 */
[----:B------:R-:W-:Y:S01]  /*c4c0*/  FMUL.FTZ R10, R10, c[0x0][0x320] ;  /* 0x0000c8000a0a7a20 */ /* 0x000fe20000410000 */
[----:B------:R-:W3:Y:S01]  /*c4d0*/  MUFU.TANH R138, R138 ;  /* 0x0000008a008a7308 */ /* 0x000ee20000002400 */
[----:B------:R-:W-:Y:S02]  /*c4e0*/  FMUL.FTZ R11, R11, c[0x0][0x320] ;  /* 0x0000c8000b0b7a20 */ /* 0x000fe40000410000 */
[----:B------:R-:W-:Y:S02]  /*c4f0*/  FMUL.FTZ R139, R8, c[0x0][0x320] ;  /* 0x0000c800088b7a20 */ /* 0x000fe40000410000 */
[----:B------:R-:W-:Y:S02]  /*c500*/  FMUL.FTZ R8, R12, c[0x0][0x320] ;  /* 0x0000c8000c087a20 */ /* 0x000fe40000410000 */
[----:B------:R-:W-:Y:S02]  /*c510*/  FMUL.FTZ R14, R14, c[0x0][0x320] ;  /* 0x0000c8000e0e7a20 */ /* 0x000fe40000410000 */
[----:B------:R-:W-:Y:S01]  /*c520*/  FMUL.FTZ R15, R15, c[0x0][0x320] ;  /* 0x0000c8000f0f7a20 */ /* 0x000fe20000410000 */
[----:B------:R-:W4:Y:S01]  /*c530*/  MUFU.TANH R140, R9 ;  /* 0x00000009008c7308 */ /* 0x000f220000002400 */
[----:B------:R-:W-:Y:S02]  /*c540*/  FMUL.FTZ R142, R16, c[0x0][0x320] ;  /* 0x0000c800108e7a20 */ /* 0x000fe40000410000 */
[----:B------:R-:W-:Y:S02]  /*c550*/  FMUL.FTZ R18, R18, c[0x0][0x320] ;  /* 0x0000c80012127a20 */ /* 0x000fe40000410000 */
[----:B------:R-:W-:Y:S02]  /*c560*/  FMUL.FTZ R19, R19, c[0x0][0x320] ;  /* 0x0000c80013137a20 */ /* 0x000fe40000410000 */
[----:B------:R-:W-:Y:S02]  /*c570*/  FMUL.FTZ R162, R13, c[0x0][0x320] ;  /* 0x0000c8000da27a20 */ /* 0x000fe40000410000 */
[----:B------:R-:W-:Y:S01]  /*c580*/  FMUL.FTZ R13, R17, c[0x0][0x320] ;  /* 0x0000c800110d7a20 */ /* 0x000fe20000410000 */
[----:B------:R-:W1:Y:S10]  /*c590*/  MUFU.TANH R132, R10 ;  /* 0x0000000a00847308 */ /* 0x000e740000002400 */
[----:B------:R-:W1:Y:S01]  /*c5a0*/  MUFU.TANH R133, R11 ;  /* 0x0000000b00857308 */ /* 0x000e620000002400 */
[C---:B--2---:R-:W-:Y:S09]  /*c5b0*/  HMMA.16816.F32.BF16 R20, R164.reuse, R4, R20 ;  /* 0x00000004a414723c */ /* 0x044ff20000041814 */
[----:B------:R2:W1:Y:S03]  /*c5c0*/  MUFU.TANH R12, R8 ;  /* 0x00000008000c7308 */ /* 0x0004660000002400 */
[----:B------:R-:W-:Y:S01]  /*c5d0*/  @P5 IMAD.HI.U32 R4, R212, c[0x0][0x2c8], RZ ;  /* 0x0000b200d4045a27 */ /* 0x000fe200078e00ff */
[C---:B------:R-:W-:Y:S03]  /*c5e0*/  HMMA.16816.F32.BF16 R24, R164.reuse, R6, R24 ;  /* 0x00000006a418723c */ /* 0x040fe60000041818 */
[----:B------:R-:W-:Y:S01]  /*c5f0*/  IMAD.MOV.U32 R5, RZ, RZ, R212 ;  /* 0x000000ffff057224 */ /* 0x000fe200078e00d4 */
[----:B------:R-:W-:Y:S02]  /*c600*/  @P4 SHF.R.U32.HI R5, RZ, c[0x0][0x2cc], R4 ;  /* 0x0000b300ff054a19 */ /* 0x000fe40000011604 */
[----:B------:R5:W1:Y:S01]  /*c610*/  MUFU.TANH R163, R14 ;  /* 0x0000000e00a37308 */ /* 0x000a620000002400 */
[----:B------:R-:W-:Y:S05]  /*c620*/  @P0 IADD3 R4, P4, R210, UR7, RZ ;  /* 0x00000007d2040c10 */ /* 0x000fea000ff9e0ff */
[----:B------:R-:W-:Y:S02]  /*c630*/  @P0 LEA R16, P6, R4, c[0x0][0x1c8], 0x1 ;  /* 0x0000720004100a11 */ /* 0x000fe400078c08ff */
[----:B------:R-:W-:Y:S01]  /*c640*/  @P0 IADD3 R6, P5, R183, UR7, RZ ;  /* 0x00000007b7060c10 */ /* 0x000fe2000ffbe0ff */
[----:B------:R-:W-:Y:S01]  /*c650*/  FMUL.FTZ R22, R22, c[0x0][0x320] ;  /* 0x0000c80016167a20 */ /* 0x000fe20000410000 */
[----:B------:R1:W1:Y:S01]  /*c660*/  MUFU.TANH R161, R15 ;  /* 0x0000000f00a17308 */ /* 0x0002620000002400 */
[----:B------:R-:W-:Y:S01]  /*c670*/  FMUL.FTZ R23, R23, c[0x0][0x320] ;  /* 0x0000c80017177a20 */ /* 0x000fe20000410000 */
[----:B------:R-:W-:Y:S01]  /*c680*/  @P0 IADD3.X R7, R182, UR6, RZ, P5, !PT ;  /* 0x00000006b6070c10 */ /* 0x000fe2000affe4ff */
[----:B------:R-:W-:Y:S01]  /*c690*/  FMUL.FTZ R160, R20, c[0x0][0x320] ;  /* 0x0000c80014a07a20 */ /* 0x000fe20000410000 */
[----:B--2---:R-:W2:Y:S01]  /*c6a0*/  LDSM.16.M88.4 R8, [R192+0x5800] ;  /* 0x00580000c008783b */ /* 0x004ea20000000200 */
[----:B------:R-:W-:Y:S04]  /*c6b0*/  DEPBAR.LE SB0, 0x0 ;  /* 0x000080000000791a */ /* 0x000fe80000000000 */
[----:B------:R-:W-:Y:S01]  /*c6c0*/  FMUL.FTZ R25, R25, c[0x0][0x320] ;  /* 0x0000c80019197a20 */ /* 0x000fe20000410000 */
[----:B------:R1:W1:Y:S01]  /*c6d0*/  MUFU.TANH R159, R22 ;  /* 0x00000016009f7308 */ /* 0x0002620000002400 */
[----:B------:R-:W-:Y:S01]  /*c6e0*/  BAR.SYNC.DEFER_BLOCKING 0x0 ;  /* 0x0000000000007b1d */ /* 0x000fe20000010000 */
[----:B------:R-:W-:Y:S02]  /*c6f0*/  FMUL.FTZ R156, R24, c[0x0][0x320] ;  /* 0x0000c800189c7a20 */ /* 0x000fe40000410000 */
[----:B------:R-:W-:Y:S02]  /*c700*/  FMUL.FTZ R158, R21, c[0x0][0x320] ;  /* 0x0000c800159e7a20 */ /* 0x000fe40000410000 */
[----:B------:R-:W-:Y:S02]  /*c710*/  FMUL.FTZ R26, R26, c[0x0][0x320] ;  /* 0x0000c8001a1a7a20 */ /* 0x000fe40000410000 */
[----:B------:R-:W-:Y:S02]  /*c720*/  FMUL.FTZ R27, R27, c[0x0][0x320] ;  /* 0x0000c8001b1b7a20 */ /* 0x000fe40000410000 */
[----:B------:R1:W1:Y:S10]  /*c730*/  MUFU.TANH R157, R23 ;  /* 0x00000017009d7308 */ /* 0x0002740000002400 */
[----:B------:R1:W1:Y:S10]  /*c740*/  MUFU.TANH R154, R25 ;  /* 0x00000019009a7308 */ /* 0x0002740000002400 */
[----:B------:R1:W1:Y:S01]  /*c750*/  MUFU.TANH R143, R18 ;  /* 0x00000012008f7308 */ /* 0x0002620000002400 */
[C---:B--2---:R-:W-:Y:S09]  /*c760*/  HMMA.16816.F32.BF16 R28, R164.reuse, R8, R28 ;  /* 0x00000008a41c723c */ /* 0x044ff2000004181c */
[----:B------:R2:W2:Y:S03]  /*c770*/  MUFU.TANH R141, R19 ;  /* 0x00000013008d7308 */ /* 0x0004a60000002400 */
[----:B------:R-:W-:Y:S01]  /*c780*/  @P0 IADD3.X R9, R217, UR6, RZ, P4, !PT ;  /* 0x00000006d9090c10 */ /* 0x000fe2000a7fe4ff */
[----:B------:R-:W-:Y:S03]  /*c790*/  HMMA.16816.F32.BF16 R32, R164, R10, R32 ;  /* 0x0000000aa420723c */ /* 0x000fe60000041820 */
[----:B------:R-:W-:Y:S02]  /*c7a0*/  @P0 LEA.HI.X R17, R4, c[0x0][0x1cc], R9, 0x1, P6 ;  /* 0x0000730004110a11 */ /* 0x000fe400030f0c09 */
[C---:B-----5:R-:W-:Y:S01]  /*c7b0*/  @P0 LEA R14, P4, R6.reuse, c[0x0][0x1c8], 0x1 ;  /* 0x00007200060e0a11 */ /* 0x060fe200078808ff */
[----:B------:R-:W2:Y:S02]  /*c7c0*/  MUFU.TANH R0, R0 ;  /* 0x0000000000007308 */ /* 0x000ea40000002400 */
[----:B------:R-:W-:Y:S01]  /*c7d0*/  @!PT LDS RZ, [RZ] ;  /* 0x00000000fffff984 */ /* 0x000fe20000000800 */
[----:B------:R-:W-:Y:S01]  /*c7e0*/  @!PT LDS RZ, [RZ] ;  /* 0x00000000fffff984 */ /* 0x000fe20000000800 */
[----:B------:R-:W-:Y:S01]  /*c7f0*/  @!PT LDS RZ, [RZ] ;  /* 0x00000000fffff984 */ /* 0x000fe20000000800 */
[----:B------:R2:W-:Y:S01]  /*c800*/  @P0 LDGSTS.E.BYPASS.LTC128B.128 [R207+0x6100], [R16.64], !P3 ;  /* 0x0610000010cf0fae */ /* 0x0005e2000d901d50 */
[----:B-1----:R-:W-:Y:S03]  /*c810*/  @P0 LEA.HI.X R15, R6, c[0x0][0x1cc], R7, 0x1, P4 ;  /* 0x00007300060f0a11 */ /* 0x002fe600020f0c07 */
[----:B------:R-:W-:Y:S01]  /*c820*/  @P0 IADD3 R4, P5, R181, UR7, RZ ;  /* 0x00000007b5040c10 */ /* 0x000fe2000ffbe0ff */
[----:B------:R-:W-:Y:S01]  /*c830*/  @UP3 UIADD3 UR7, UP0, UR12, UR7, URZ ;  /* 0x000000070c073290 */ /* 0x000fe2000ff1e03f */
[----:B------:R-:W-:Y:S01]  /*c840*/  FMUL.FTZ R28, R28, c[0x0][0x320] ;  /* 0x0000c8001c1c7a20 */ /* 0x000fe20000410000 */
[----:B------:R1:W-:Y:S01]  /*c850*/  @P0 LDGSTS.E.BYPASS.LTC128B.128 [R207+0x8100], [R14.64], !P2 ;  /* 0x081000000ecf0fae */ /* 0x0003e2000d101d50 */
[----:B------:R-:W1:Y:S01]  /*c860*/  MUFU.TANH R136, R136 ;  /* 0x0000008800887308 */ /* 0x000e620000002400 */
[----:B------:R-:W-:Y:S01]  /*c870*/  @P0 LEA R22, P4, R4, c[0x0][0x1c8], 0x1 ;  /* 0x0000720004160a11 */ /* 0x000fe200078808ff */
[----:B------:R-:W-:Y:S01]  /*c880*/  FMUL.FTZ R29, R29, c[0x0][0x320] ;  /* 0x0000c8001d1d7a20 */ /* 0x000fe20000410000 */
[----:B------:R-:W-:Y:S01]  /*c890*/  @P0 IADD3.X R7, R180, UR6, RZ, P5, !PT ;  /* 0x00000006b4070c10 */ /* 0x000fe2000affe4ff */
[----:B------:R-:W-:Y:S01]  /*c8a0*/  @UP3 UIADD3.X UR6, UR11, UR6, URZ, UP0, !UPT ;  /* 0x000000060b063290 */ /* 0x000fe200087fe43f */
[----:B------:R-:W-:Y:S01]  /*c8b0*/  @P0 IADD3 R9, P6, R210, UR7, RZ ;  /* 0x00000007d2090c10 */ /* 0x000fe2000ffde0ff */
[----:B------:R-:W-:Y:S01]  /*c8c0*/  FMUL.FTZ R30, R30, c[0x0][0x320] ;  /* 0x0000c8001e1e7a20 */ /* 0x000fe20000410000 */
[----:B------:R-:W-:Y:S01]  /*c8d0*/  @P0 LEA.HI.X R23, R4, c[0x0][0x1cc], R7, 0x1, P4 ;  /* 0x0000730004170a11 */ /* 0x000fe200020f0c07 */
[----:B------:R-:W-:Y:S01]  /*c8e0*/  FMUL.FTZ R31, R31, c[0x0][0x320] ;  /* 0x0000c8001f1f7a20 */ /* 0x000fe20000410000 */
[----:B------:R-:W-:Y:S01]  /*c8f0*/  @P0 IADD3 R7, P5, R183, UR7, RZ ;  /* 0x00000007b7070c10 */ /* 0x000fe2000ffbe0ff */
[----:B------:R-:W1:Y:S01]  /*c900*/  MUFU.TANH R139, R139 ;  /* 0x0000008b008b7308 */ /* 0x000e620000002400 */
[----:B------:R-:W-:Y:S01]  /*c910*/  @P0 IADD3.X R8, R217, UR6, RZ, P6, !PT ;  /* 0x00000006d9080c10 */ /* 0x000fe2000b7fe4ff */
[----:B------:R1:W-:Y:S01]  /*c920*/  @P0 LDGSTS.E.BYPASS.LTC128B.128 [R207+0xa100], [R22.64], !P1 ;  /* 0x0a10000016cf0fae */ /* 0x0003e2000c901d50 */
[----:B------:R-:W-:Y:S01]  /*c930*/  @P0 LEA R24, P6, R9, c[0x0][0x1c8], 0x1 ;  /* 0x0000720009180a11 */ /* 0x000fe200078c08ff */
[----:B------:R-:W-:Y:S01]  /*c940*/  FMUL.FTZ R32, R32, c[0x0][0x320] ;  /* 0x0000c80020207a20 */ /* 0x000fe20000410000 */
[----:B------:R-:W-:Y:S01]  /*c950*/  @P0 IADD3.X R4, R182, UR6, RZ, P5, !PT ;  /* 0x00000006b6040c10 */ /* 0x000fe2000affe4ff */
[----:B------:R-:W-:Y:S01]  /*c960*/  FMUL.FTZ R33, R33, c[0x0][0x320] ;  /* 0x0000c80021217a20 */ /* 0x000fe20000410000 */
[----:B------:R-:W-:Y:S01]  /*c970*/  @P0 LEA.HI.X R25, R9, c[0x0][0x1cc], R8, 0x1, P6 ;  /* 0x0000730009190a11 */ /* 0x000fe200030f0c08 */
[----:B------:R-:W-:Y:S01]  /*c980*/  FMUL.FTZ R34, R34, c[0x0][0x320] ;  /* 0x0000c80022227a20 */ /* 0x000fe20000410000 */
[----:B------:R-:W-:Y:S01]  /*c990*/  @P0 LEA R18, P5, R7, c[0x0][0x1c8], 0x1 ;  /* 0x0000720007120a11 */ /* 0x000fe200078a08ff */
[----:B------:R-:W1:Y:S01]  /*c9a0*/  MUFU.TANH R162, R162 ;  /* 0x000000a200a27308 */ /* 0x000e620000002400 */
[----:B------:R-:W-:Y:S01]  /*c9b0*/  @P0 IADD3 R6, P4, R181, UR7, RZ ;  /* 0x00000007b5060c10 */ /* 0x000fe2000ff9e0ff */
[----:B------:R1:W-:Y:S01]  /*c9c0*/  @P0 LDGSTS.E.BYPASS.LTC128B.128 [R207+0x7100], [R24.64], !P3 ;  /* 0x0710000018cf0fae */ /* 0x0003e2000d901d50 */
[----:B--2---:R-:W-:Y:S01]  /*c9d0*/  @P0 LEA.HI.X R19, R7, c[0x0][0x1cc], R4, 0x1, P5 ;  /* 0x0000730007130a11 */ /* 0x004fe200028f0c04 */
[----:B------:R-:W-:Y:S01]  /*c9e0*/  FMUL.FTZ R35, R35, c[0x0][0x320] ;  /* 0x0000c80023237a20 */ /* 0x000fe20000410000 */
[----:B------:R-:W-:Y:S01]  /*c9f0*/  @P0 IADD3.X R11, R180, UR6, RZ, P4, !PT ;  /* 0x00000006b40b0c10 */ /* 0x000fe2000a7fe4ff */
[----:B------:R-:W-:Y:S01]  /*ca00*/  USHF.L.U32 UR6, UR13, 0x6, URZ ;  /* 0x000000060d067899 */ /* 0x000fe2000800063f */
[C---:B------:R-:W-:Y:S02]  /*ca10*/  @P0 LEA R20, P4, R6.reuse, c[0x0][0x1c8], 0x1 ;  /* 0x0000720006140a11 */ /* 0x040fe400078808ff */
[----:B------:R2:W-:Y:S01]  /*ca20*/  @P0 LDGSTS.E.BYPASS.LTC128B.128 [R207+0x9100], [R18.64], !P2 ;  /* 0x0910000012cf0fae */ /* 0x0005e2000d101d50 */
[----:B------:R-:W1:Y:S01]  /*ca30*/  MUFU.TANH R142, R142 ;  /* 0x0000008e008e7308 */ /* 0x000e620000002400 */
[----:B------:R-:W-:Y:S01]  /*ca40*/  @P0 LEA.HI.X R21, R6, c[0x0][0x1cc], R11, 0x1, P4 ;  /* 0x0000730006150a11 */ /* 0x000fe200020f0c0b */
[----:B------:R-:W-:Y:S04]  /*ca50*/  IMAD.U32 R4, RZ, RZ, UR6 ;  /* 0x00000006ff047e24 */ /* 0x000fe8000f8e00ff */
[----:B------:R2:W-:Y:S01]  /*ca60*/  @P0 LDGSTS.E.BYPASS.LTC128B.128 [R207+0xb100], [R20.64], !P1 ;  /* 0x0b10000014cf0fae */ /* 0x0005e2000c901d50 */
[----:B------:R-:W-:Y:S02]  /*ca70*/  IADD3 R7, -R213, 0x1, -R4 ;  /* 0x00000001d5077810 */ /* 0x000fe40007ffe904 */
[----:B------:R-:W-:Y:S01]  /*ca80*/  PLOP3.LUT P0, PT, PT, PT, UP1, 0x40, 0x0 ;  /* 0x000000000000781c */ /* 0x000fe20003f0e818 */
[----:B------:R-:W1:Y:S01]  /*ca90*/  MUFU.TANH R13, R13 ;  /* 0x0000000d000d7308 */ /* 0x000e620000002400 */
[----:B------:R-:W-:Y:S02]  /*caa0*/  IADD3 R7, R7, c[0x0][0x1d0], RZ ;  /* 0x0000740007077a10 */ /* 0x000fe40007ffe0ff */
[----:B------:R-:W0:Y:S02]  /*cab0*/  LDGDEPBAR ;  /* 0x00000000000079af */ /* 0x000e240000000000 */
[----:B------:R-:W-:Y:S04]  /*cac0*/  IADD3 R7, R7, -c[0x0][0x168], RZ ;  /* 0x80005a0007077a10 */ /* 0x000fe80007ffe0ff */
[C---:B------:R-:W-:Y:S01]  /*cad0*/  IADD3 R9, R7.reuse, c[0x0][0x328], RZ ;  /* 0x0000ca0007097a10 */ /* 0x040fe20007ffe0ff */
[----:B------:R-:W1:Y:S01]  /*cae0*/  MUFU.TANH R160, R160 ;  /* 0x000000a000a07308 */ /* 0x000e620000002400 */
[----:B------:R-:W1:Y:S01]  /*caf0*/  SHFL.IDX PT, R6, R5, RZ, 0x1c1f ;  /* 0x001c1fff05067589 */ /* 0x000e6200000e0000 */
[----:B------:R-:W-:Y:S08]  /*cb00*/  IADD3 R7, R7, UR14, RZ ;  /* 0x0000000e07077c10 */ /* 0x000ff0000fffe0ff */
[----:B------:R-:W2:Y:S10]  /*cb10*/  MUFU.TANH R158, R158 ;  /* 0x0000009e009e7308 */ /* 0x000eb40000002400 */
[----:B------:R-:W2:Y:S01]  /*cb20*/  MUFU.TANH R156, R156 ;  /* 0x0000009c009c7308 */ /* 0x000ea20000002400 */
[--C-:B-1----:R-:W-:Y:S02]  /*cb30*/  IMAD.IADD R14, R9, 0x1, R6.reuse ;  /* 0x00000001090e7824 */ /* 0x102fe400078e0206 */
[----:B------:R-:W-:Y:S07]  /*cb40*/  IMAD.IADD R11, R7, 0x1, R6 ;  /* 0x00000001070b7824 */ /* 0x000fee00078e0206 */
[----:B------:R1:W1:Y:S10]  /*cb50*/  MUFU.TANH R155, R26 ;  /* 0x0000001a009b7308 */ /* 0x0002740000002400 */
        /* <DEDUP_REMOVED lines=24> */
.L_x_184:
[----:B------:R-:W-:Y:S04]  /*cce0*/  MOV R6, c[0x0][0x32c] ;  /* 0x0000cb0000067a02 */ /* 0x000fe80000000f00 */
[----:B------:R-:W-:Y:S11]  /*ccf0*/  ISETP.NE.AND P0, PT, R6, 0x1, PT ;  /* 0x000000010600780c */ /* 0x000ff60003f05270 */
[----:B------:R-:W-:Y:S02]  /*cd00*/  @!UPT UIADD3 URZ, URZ, URZ, URZ ;  /* 0x0000003f3f3ff290 */ /* 0x000fe4000fffe03f */
[----:B------:R-:W-:Y:S05]  /*cd10*/  @P0 IMAD.HI.U32 R6, R15, c[0x0][0x330], RZ ;  /* 0x0000cc000f060a27 */ /* 0x000fea00078e00ff */
[----:B------:R-:W-:Y:S02]  /*cd20*/  @P0 SHF.R.U32.HI R15, RZ, c[0x0][0x334], R6 ;  /* 0x0000cd00ff0f0a19 */ /* 0x000fe40000011606 */
.L_x_185:
[----:B------:R-:W-:Y:S05]  /*cd30*/  BSYNC B0 ;  /* 0x0000000000007941 */ /* 0x000fea0003800000 */
.L_x_183:
[----:B------:R-:W-:Y:S04]  /*cd40*/  IMAD.MOV.U32 R6, RZ, RZ, c[0x0][0x32c] ;  /* 0x0000cb00ff067624 */ /* 0x000fe800078e00ff */
[----:B------:R-:W-:Y:S04]  /*cd50*/  IMAD R6, R15, R6, -UR6 ;  /* 0x800000060f067e24 */ /* 0x000fe8000f8e0206 */
[----:B------:R-:W-:Y:S05]  /*cd60*/  IMAD.IADD R6, R6, 0x1, -R213 ;  /* 0x0000000106067824 */ /* 0x000fea00078e0ad5 */
[----:B------:R-:W-:Y:S02]  /*cd70*/  IADD3 R15, R6, c[0x0][0x32c], RZ ;  /* 0x0000cb00060f7a10 */ /* 0x000fe40007ffe0ff */
[----:B------:R-:W-:Y:S02]  /*cd80*/  IMNMX R11, R11, R6, !PT ;  /* 0x000000060b0b7217 */ /* 0x000fe40007800200 */
[----:B------:R-:W-:Y:S02]  /*cd90*/  IMNMX R14, R14, R15, PT ;  /* 0x0000000f0e0e7217 */ /* 0x000fe40003800200 */
.L_x_182:
[----:B--234-:R-:W-:Y:S06]  /*cda0*/  UISETP.GT.AND UP0, UPT, UR13, -0x1, UPT ;  /* 0xffffffff0d00788c */ /* 0x01cfec000bf04270 */
[----:B------:R-:W-:Y:S04]  /*cdb0*/  PLOP3.LUT P0, PT, PT, PT, UP0, 0x80, 0x0 ;  /* 0x000000000000781c */ /* 0x000fe80003f0f008 */
[C---:B------:R-:W-:Y:S02]  /*cdc0*/  ISETP.GT.AND P4, PT, R11.reuse, 0x1, P0 ;  /* 0x000000010b00780c */ /* 0x040fe40000784270 */
[C---:B------:R-:W-:Y:S02]  /*cdd0*/  ISETP.GT.AND P5, PT, R11.reuse, RZ, P0 ;  /* 0x000000ff0b00720c */ /* 0x040fe400007a4270 */
[C---:B------:R-:W-:Y:S02]  /*cde0*/  ISETP.LT.OR P4, PT, R14.reuse, 0x2, P4 ;  /* 0x000000020e00780c */ /* 0x040fe40002781670 */
[----:B------:R-:W-:Y:S02]  /*cdf0*/  ISETP.LT.OR P5, PT, R14, 0x1, P5 ;  /* 0x000000010e00780c */ /* 0x000fe40002fa1670 */
[----:B------:R-:W-:Y:S02]  /*ce00*/  FSEL R138, R138, -INF , !P4 ;  /* 0xff8000008a8a7808 */ /* 0x000fe40006000000 */
[C---:B------:R-:W-:Y:S02]  /*ce10*/  ISETP.GT.AND P4, PT, R11.reuse, 0x10, P0 ;  /* 0x000000100b00780c */ /* 0x040fe40000784270 */
[----:B------:R-:W-:Y:S02]  /*ce20*/  ISETP.GT.AND P6, PT, R11, 0x8, P0 ;  /* 0x000000080b00780c */ /* 0x000fe400007c4270 */
[----:B------:R-:W-:Y:S02]  /*ce30*/  ISETP.LT.OR P4, PT, R14, 0x11, P4 ;  /* 0x000000110e00780c */ /* 0x000fe40002781670 */
[----:B------:R-:W-:Y:S02]  /*ce40*/  FSEL R10, R137, -INF , !P5 ;  /* 0xff800000890a7808 */ /* 0x000fe40006800000 */
[C---:B------:R-:W-:Y:S02]  /*ce50*/  ISETP.GT.AND P5, PT, R11.reuse, 0x9, P0 ;  /* 0x000000090b00780c */ /* 0x040fe400007a4270 */
[----:B------:R-:W-:Y:S02]  /*ce60*/  FSEL R164, R12, -INF , !P4 ;  /* 0xff8000000ca47808 */ /* 0x000fe40006000000 */
[----:B------:R-:W-:Y:S01]  /*ce70*/  ISETP.GT.AND P4, PT, R11, 0x19, P0 ;  /* 0x000000190b00780c */ /* 0x000fe20000784270 */
[----:B------:R-:W2:Y:S01]  /*ce80*/  SHFL.IDX PT, R12, R5, 0x1, 0x1c1f ;  /* 0x003c1f00050c7f89 */ /* 0x000ea200000e0000 */
        /* <DEDUP_REMOVED lines=11> */
[----:B------:R-:W-:Y:S01]  /*cf40*/  ISETP.LT.OR P4, PT, R14, 0x29, P4 ;  /* 0x000000290e00780c */ /* 0x000fe20002781670 */
[--C-:B--2---:R-:W-:Y:S01]  /*cf50*/  IMAD.IADD R5, R9, 0x1, R12.reuse ;  /* 0x0000000109057824 */ /* 0x104fe200078e020c */
[----:B------:R-:W-:Y:S01]  /*cf60*/  FSEL R162, R162, -INF , !P6 ;  /* 0xff800000a2a27808 */ /* 0x000fe20007000000 */
[----:B------:R-:W-:Y:S01]  /*cf70*/  IMAD.IADD R7, R7, 0x1, R12 ;  /* 0x0000000107077824 */ /* 0x000fe200078e020c */
[C---:B------:R-:W-:Y:S02]  /*cf80*/  ISETP.GT.AND P6, PT, R11.reuse, 0x20, P0 ;  /* 0x000000200b00780c */ /* 0x040fe400007c4270 */
[----:B------:R-:W-:Y:S02]  /*cf90*/  FSEL R142, R142, -INF , !P5 ;  /* 0xff8000008e8e7808 */ /* 0x000fe40006800000 */
[C---:B------:R-:W-:Y:S02]  /*cfa0*/  ISETP.GT.AND P5, PT, R11.reuse, 0x21, P0 ;  /* 0x000000210b00780c */ /* 0x040fe400007a4270 */
[----:B------:R-:W-:Y:S02]  /*cfb0*/  FSEL R156, R156, -INF , !P4 ;  /* 0xff8000009c9c7808 */ /* 0x000fe40006000000 */
[C---:B------:R-:W-:Y:S02]  /*cfc0*/  ISETP.GT.AND P4, PT, R11.reuse, 0x31, P0 ;  /* 0x000000310b00780c */ /* 0x040fe40000784270 */
[C---:B------:R-:W-:Y:S02]  /*cfd0*/  ISETP.LT.OR P6, PT, R14.reuse, 0x21, P6 ;  /* 0x000000210e00780c */ /* 0x040fe400037c1670 */
[C---:B------:R-:W-:Y:S02]  /*cfe0*/  ISETP.LT.OR P5, PT, R14.reuse, 0x22, P5 ;  /* 0x000000220e00780c */ /* 0x040fe40002fa1670 */
[----:B------:R-:W-:Y:S02]  /*cff0*/  ISETP.LT.OR P4, PT, R14, 0x32, P4 ;  /* 0x000000320e00780c */ /* 0x000fe40002781670 */
[----:B------:R-:W-:Y:S02]  /*d000*/  FSEL R160, R160, -INF , !P6 ;  /* 0xff800000a0a07808 */ /* 0x000fe40007000000 */
[C---:B------:R-:W-:Y:S02]  /*d010*/  ISETP.GT.AND P6, PT, R11.reuse, 0x29, P0 ;  /* 0x000000290b00780c */ /* 0x040fe400007c4270 */
[----:B------:R-:W-:Y:S02]  /*d020*/  FSEL R158, R158, -INF , !P5 ;  /* 0xff8000009e9e7808 */ /* 0x000fe40006800000 */
[C---:B------:R-:W-:Y:S02]  /*d030*/  ISETP.GT.AND P5, PT, R11.reuse, 0x30, P0 ;  /* 0x000000300b00780c */ /* 0x040fe400007a4270 */
[----:B-1----:R-:W-:Y:S02]  /*d040*/  FSEL R150, R150, -INF , !P4 ;  /* 0xff80000096967808 */ /* 0x002fe40006000000 */
[----:B------:R-:W-:Y:S02]  /*d050*/  PLOP3.LUT P4, PT, PT, PT, UP1, 0x40, 0x0 ;  /* 0x000000000000781c */ /* 0x000fe40003f8e818 */
[C---:B------:R-:W-:Y:S02]  /*d060*/  ISETP.LT.OR P6, PT, R14.reuse, 0x2a, P6 ;  /* 0x0000002a0e00780c */ /* 0x040fe400037c1670 */
[----:B------:R-:W-:Y:S02]  /*d070*/  ISETP.LT.OR P5, PT, R14, 0x31, P5 ;  /* 0x000000310e00780c */ /* 0x000fe40002fa1670 */
[----:B------:R-:W-:Y:S02]  /*d080*/  FSEL R154, R154, -INF , !P6 ;  /* 0xff8000009a9a7808 */ /* 0x000fe40007000000 */
[C---:B------:R-:W-:Y:S02]  /*d090*/  ISETP.GT.AND P6, PT, R11.reuse, 0x38, P0 ;  /* 0x000000380b00780c */ /* 0x040fe400007c4270 */
        /* <DEDUP_REMOVED lines=21> */
.L_x_188:
[----:B------:R-:W-:Y:S04]  /*d1f0*/  MOV R9, c[0x0][0x32c] ;  /* 0x0000cb0000097a02 */ /* 0x000fe80000000f00 */
[----:B------:R-:W-:Y:S11]  /*d200*/  ISETP.NE.AND P4, PT, R9, 0x1, PT ;  /* 0x000000010900780c */ /* 0x000ff60003f85270 */
[----:B------:R-:W-:Y:S02]  /*d210*/  @!UPT UIADD3 URZ, URZ, URZ, URZ ;  /* 0x0000003f3f3ff290 */ /* 0x000fe4000fffe03f */
[----:B------:R-:W-:Y:S05]  /*d220*/  @P4 IMAD.HI.U32 R9, R12, c[0x0][0x330], RZ ;  /* 0x0000cc000c094a27 */ /* 0x000fea00078e00ff */
[----:B------:R-:W-:Y:S02]  /*d230*/  @P4 SHF.R.U32.HI R12, RZ, c[0x0][0x334], R9 ;  /* 0x0000cd00ff0c4a19 */ /* 0x000fe40000011609 */
.L_x_189:
[----:B------:R-:W-:Y:S05]  /*d240*/  BSYNC B0 ;  /* 0x0000000000007941 */ /* 0x000fea0003800000 */
.L_x_187:
[----:B------:R-:W-:Y:S04]  /*d250*/  IMAD.MOV.U32 R9, RZ, RZ, c[0x0][0x32c] ;  /* 0x0000cb00ff097624 */ /* 0x000fe800078e00ff */
[----:B------:R-:W-:Y:S04]  /*d260*/  IMAD R14, R12, R9, -UR6 ;  /* 0x800000060c0e7e24 */ /* 0x000fe8000f8e0209 */
[----:B------:R-:W-:Y:S05]  /*d270*/  IMAD.IADD R14, R14, 0x1, -R213 ;  /* 0x000000010e0e7824 */ /* 0x000fea00078e0ad5 */
[----:B------:R-:W-:Y:S02]  /*d280*/  IADD3 R12, R14, c[0x0][0x32c], RZ ;  /* 0x0000cb000e0c7a10 */ /* 0x000fe40007ffe0ff */
[----:B------:R-:W-:Y:S02]  /*d290*/  IMNMX R7, R7, R14, !PT ;  /* 0x0000000e07077217 */ /* 0x000fe40007800200 */
[----:B------:R-:W-:Y:S02]  /*d2a0*/  IMNMX R5, R5, R12, PT ;  /* 0x0000000c05057217 */ /* 0x000fe40003800200 */
.L_x_186:
[----:B------:R-:W-:Y:S01]  /*d2b0*/  FMNMX.FTZ R17, R10, R3, !PT ;  /* 0x000000030a117209 */ /* 0x000fe20007810000 */
[----:B------:R-:W-:Y:S01]  /*d2c0*/  LDSM.16.MT88.4 R20, [R198+0x100] ;  /* 0x00010000c614783b */ /* 0x000fe20000004200 */
[----:B------:R-:W-:Y:S01]  /*d2d0*/  ISETP.GT.AND P6, PT, R7, RZ, P0 ;  /* 0x000000ff0700720c */ /* 0x000fe200007c4270 */
[----:B------:R-:W-:Y:S01]  /*d2e0*/  UISETP.GT.AND UP0, UPT, UR13, UR8, UPT ;  /* 0x000000080d00728c */ /* 0x000fe2000bf04270 */
[----:B------:R-:W-:Y:S01]  /*d2f0*/  FMNMX.FTZ R17, R138, R17, !PT ;  /* 0x000000118a117209 */ /* 0x000fe20007810000 */
[----:B------:R-:W-:Y:S01]  /*d300*/  UIADD3 UR13, UR13, -0x1, URZ ;  /* 0xffffffff0d0d7890 */ /* 0x000fe2000fffe03f */
[----:B------:R-:W-:Y:S02]  /*d310*/  ISETP.LT.OR P6, PT, R5, 0x1, P6 ;  /* 0x000000010500780c */ /* 0x000fe400037c1670 */
[----:B------:R-:W-:Y:S01]  /*d320*/  FMNMX.FTZ R17, R8, R17, !PT ;  /* 0x0000001108117209 */ /* 0x000fe20007810000 */
[----:B------:R-:W-:Y:S01]  /*d330*/  LDSM.16.MT88.4 R28, [R197+0x100] ;  /* 0x00010000c51c783b */ /* 0x000fe20000004200 */
[----:B------:R-:W-:Y:S02]  /*d340*/  ISETP.GT.AND P5, PT, R7, 0x1, P0 ;  /* 0x000000010700780c */ /* 0x000fe400007a4270 */
[----:B------:R-:W-:Y:S02]  /*d350*/  FMNMX.FTZ R17, R6, R17, !PT ;  /* 0x0000001106117209 */ /* 0x000fe40007810000 */
[----:B------:R-:W-:Y:S02]  /*d360*/  FSEL R15, R0, -INF , !P6 ;  /* 0xff800000000f7808 */ /* 0x000fe40007000000 */
[----:B------:R-:W-:Y:S02]  /*d370*/  FMNMX.FTZ R17, R164, R17, !PT ;  /* 0x00000011a4117209 */ /* 0x000fe40007810000 */
[----:B------:R-:W-:Y:S02]  /*d380*/  ISETP.LT.OR P5, PT, R5, 0x2, P5 ;  /* 0x000000020500780c */ /* 0x000fe40002fa1670 */
[----:B------:R-:W-:Y:S02]  /*d390*/  FMNMX.FTZ R17, R162, R17, !PT ;  /* 0x00000011a2117209 */ /* 0x000fe40007810000 */
[----:B------:R-:W-:Y:S02]  /*d3a0*/  ISETP.GT.AND P4, PT, R7, 0x8, P0 ;  /* 0x000000080700780c */ /* 0x000fe40000784270 */
[----:B------:R-:W-:Y:S02]  /*d3b0*/  FMNMX.FTZ R17, R142, R17, !PT ;  /* 0x000000118e117209 */ /* 0x000fe40007810000 */
[----:B------:R-:W-:Y:S02]  /*d3c0*/  FSEL R13, R136, -INF , !P5 ;  /* 0xff800000880d7808 */ /* 0x000fe40006800000 */
[----:B------:R-:W-:Y:S02]  /*d3d0*/  FMNMX.FTZ R17, R140, R17, !PT ;  /* 0x000000118c117209 */ /* 0x000fe40007810000 */
[----:B------:R-:W-:Y:S02]  /*d3e0*/  FMNMX.FTZ R0, R15, R2, !PT ;  /* 0x000000020f007209 */ /* 0x000fe40007810000 */
[----:B------:R-:W-:Y:S02]  /*d3f0*/  FMNMX.FTZ R17, R160, R17, !PT ;  /* 0x00000011a0117209 */ /* 0x000fe40007810000 */
[----:B------:R-:W-:Y:S02]  /*d400*/  ISETP.GT.AND P6, PT, R7, 0x9, P0 ;  /* 0x000000090700780c */ /* 0x000fe400007c4270 */
[----:B------:R-:W-:Y:S02]  /*d410*/  FMNMX.FTZ R17, R158, R17, !PT ;  /* 0x000000119e117209 */ /* 0x000fe40007810000 */
[----:B------:R-:W-:Y:S02]  /*d420*/  ISETP.LT.OR P4, PT, R5, 0x9, P4 ;  /* 0x000000090500780c */ /* 0x000fe40002781670 */
[----:B------:R-:W-:Y:S02]  /*d430*/  FMNMX.FTZ R17, R156, R17, !PT ;  /* 0x000000119c117209 */ /* 0x000fe40007810000 */
[----:B------:R-:W-:Y:S02]  /*d440*/  FMNMX.FTZ R0, R13, R0, !PT ;  /* 0x000000000d007209 */ /* 0x000fe40007810000 */
[----:B------:R-:W-:Y:S02]  /*d450*/  FSEL R11, R132, -INF , !P4 ;  /* 0xff800000840b7808 */ /* 0x000fe40006000000 */
        /* <DEDUP_REMOVED lines=30> */
[----:B------:R-:W-:Y:S02]  /*d640*/  ISETP.LT.OR P6, PT, R5, 0x22, P6 ;  /* 0x000000220500780c */ /* 0x000fe400037c1670 */
        /* <DEDUP_REMOVED lines=22> */
[----:B-1----:R-:W-:Y:S02]  /*d7b0*/  FMNMX.FTZ R17, R17, R0, !PT ;  /* 0x0000000011117209 */ /* 0x002fe40007810000 */
[----:B------:R-:W-:Y:S02]  /*d7c0*/  FMNMX.FTZ R0, R147, R12, !PT ;  /* 0x0000000c93007209 */ /* 0x000fe40007810000 */
[----:B------:R-:W-:Y:S01]  /*d7d0*/  ISETP.LT.OR P0, PT, R5, 0x3a, P0 ;  /* 0x0000003a0500780c */ /* 0x000fe20000701670 */
[----:B------:R-:W1:Y:S01]  /*d7e0*/  SHFL.BFLY PT, R12, R17, 0x1, 0x1f ;  /* 0x0c201f00110c7f89 */ /* 0x000e6200000e0000 */
[----:B------:R-:W-:Y:S02]  /*d7f0*/  FMNMX.FTZ R0, R145, R0, !PT ;  /* 0x0000000091007209 */ /* 0x000fe40007810000 */
[----:B------:R-:W-:Y:S04]  /*d800*/  FSEL R133, R4, -INF , !P0 ;  /* 0xff80000004857808 */ /* 0x000fe80004000000 */
[----:B------:R-:W-:Y:S05]  /*d810*/  FMNMX.FTZ R7, R133, R0, !PT ;  /* 0x0000000085077209 */ /* 0x000fea0007810000 */
[----:B------:R-:W2:Y:S01]  /*d820*/  SHFL.BFLY PT, R4, R7, 0x2, 0x1f ;  /* 0x0c401f0007047f89 */ /* 0x000ea200000e0000 */
[----:B-1----:R-:W-:Y:S04]  /*d830*/  FMNMX.FTZ R0, R17, R12, !PT ;  /* 0x0000000c11007209 */ /* 0x002fe80007810000 */
[C---:B------:R-:W-:Y:S01]  /*d840*/  FSETP.NEU.FTZ.AND P0, PT, R0.reuse, -INF , PT ;  /* 0xff8000000000780b */ /* 0x040fe20003f1d000 */
[C---:B------:R-:W-:Y:S05]  /*d850*/  FMUL.FTZ R151, R0.reuse, c[0x0][0x2d0] ;  /* 0x0000b40000977a20 */ /* 0x040fea0000410000 */
[----:B------:R-:W-:Y:S02]  /*d860*/  FSEL R151, R151, RZ, P0 ;  /* 0x000000ff97977208 */ /* 0x000fe40000000000 */
[----:B--2---:R-:W-:Y:S02]  /*d870*/  FMNMX.FTZ R5, R7, R4, !PT ;  /* 0x0000000407057209 */ /* 0x004fe40007810000 */
[----:B------:R-:W-:Y:S01]  /*d880*/  FSEL R4, R0, RZ, P0 ;  /* 0x000000ff00047208 */ /* 0x000fe20000000000 */
[--C-:B------:R-:W-:Y:S02]  /*d890*/  FFMA.FTZ R168, R10, c[0x0][0x2d0], -R151.reuse ;  /* 0x0000b4000aa87a23 */ /* 0x100fe40000010897 */
[----:B------:R-:W1:Y:S01]  /*d8a0*/  SHFL.BFLY PT, R132, R5, 0x1, 0x1f ;  /* 0x0c201f0005847f89 */ /* 0x000e6200000e0000 */
[----:B------:R-:W-:Y:S02]  /*d8b0*/  FFMA.FTZ R135, R138, c[0x0][0x2d0], -R151 ;  /* 0x0000b4008a877a23 */ /* 0x000fe40000010897 */
[----:B------:R-:W-:Y:S01]  /*d8c0*/  FADD.FTZ R3, -R4, R3 ;  /* 0x0000000304037221 */ /* 0x000fe20000010100 */
[----:B------:R-:W-:Y:S01]  /*d8d0*/  MUFU.EX2 R168, R168 ;  /* 0x000000a800a87308 */ /* 0x000fe20000000800 */
[--C-:B------:R-:W-:Y:S02]  /*d8e0*/  FFMA.FTZ R134, R8, c[0x0][0x2d0], -R151.reuse ;  /* 0x0000b40008867a23 */ /* 0x100fe40000010897 */
        /* <DEDUP_REMOVED lines=10> */
[----:B-1----:R-:W-:Y:S01]  /*d990*/  FMNMX.FTZ R132, R5, R132, !PT ;  /* 0x0000008405847209 */ /* 0x002fe20007810000 */
[----:B------:R-:W-:Y:S01]  /*d9a0*/  MUFU.EX2 R134, R134 ;  /* 0x0000008600867308 */ /* 0x000fe20000000800 */
[--C-:B------:R-:W-:Y:S02]  /*d9b0*/  FFMA.FTZ R228, R156, c[0x0][0x2d0], -R151.reuse ;  /* 0x0000b4009ce47a23 */ /* 0x100fe40000010897 */
[C---:B------:R-:W-:Y:S01]  /*d9c0*/  FSETP.NEU.FTZ.AND P0, PT, R132.reuse, -INF , PT ;  /* 0xff8000008400780b */ /* 0x040fe20003f1d000 */
[----:B------:R-:W-:Y:S02]  /*d9d0*/  FMUL.FTZ R144, R132, c[0x0][0x2d0] ;  /* 0x0000b40084907a20 */ /* 0x000fe40000410000 */
[--C-:B------:R-:W-:Y:S01]  /*d9e0*/  FFMA.FTZ R229, R154, c[0x0][0x2d0], -R151.reuse ;  /* 0x0000b4009ae57a23 */ /* 0x100fe20000010897 */
[----:B------:R-:W-:Y:S01]  /*d9f0*/  FSEL R5, R132, RZ, P0 ;  /* 0x000000ff84057208 */ /* 0x000fe20000000000 */
[--C-:B------:R-:W-:Y:S01]  /*da00*/  FFMA.FTZ R234, R152, c[0x0][0x2d0], -R151.reuse ;  /* 0x0000b40098ea7a23 */ /* 0x100fe20000010897 */
[----:B------:R-:W-:Y:S01]  /*da10*/  FSEL R144, R144, RZ, P0 ;  /* 0x000000ff90907208 */ /* 0x000fe20000000000 */
[----:B------:R-:W1:Y:S01]  /*da20*/  MUFU.EX2 R169, R169 ;  /* 0x000000a900a97308 */ /* 0x000e620000000800 */
[--C-:B------:R-:W-:Y:S01]  /*da30*/  FFMA.FTZ R235, R150, c[0x0][0x2d0], -R151.reuse ;  /* 0x0000b40096eb7a23 */ /* 0x100fe20000010897 */
[----:B------:R-:W-:Y:S01]  /*da40*/  PLOP3.LUT P0, PT, PT, PT, UP0, 0x80, 0x0 ;  /* 0x000000000000781c */ /* 0x000fe20003f0f008 */
[----:B------:R-:W-:Y:S01]  /*da50*/  FADD.FTZ R5, -R5, R2 ;  /* 0x0000000205057221 */ /* 0x000fe20000010100 */
[----:B--2---:R-:W-:Y:S01]  /*da60*/  F2FP.BF16.PACK_AB R136, R135, R168 ;  /* 0x000000a88788723e */ /* 0x004fe200000010ff */
[--C-:B------:R-:W-:Y:S02]  /*da70*/  FFMA.FTZ R173, R15, c[0x0][0x2d0], -R144.reuse ;  /* 0x0000b4000fad7a23 */ /* 0x100fe40000010890 */
[--C-:B------:R-:W-:Y:S02]  /*da80*/  FFMA.FTZ R172, R13, c[0x0][0x2d0], -R144.reuse ;  /* 0x0000b4000dac7a23 */ /* 0x100fe40000010890 */
[----:B------:R-:W2:Y:S01]  /*da90*/  LDSM.16.MT88.4 R12, [R203+0x100] ;  /* 0x00010000cb0c783b */ /* 0x000ea20000004200 */
[--C-:B------:R-:W-:Y:S01]  /*daa0*/  FFMA.FTZ R171, R11, c[0x0][0x2d0], -R144.reuse ;  /* 0x0000b4000bab7a23 */ /* 0x100fe20000010890 */
[----:B------:R-:W3:Y:S01]  /*dab0*/  MUFU.EX2 R3, R6 ;  /* 0x0000000600037308 */ /* 0x000ee20000000800 */
[--C-:B------:R-:W-:Y:S02]  /*dac0*/  FFMA.FTZ R170, R9, c[0x0][0x2d0], -R144.reuse ;  /* 0x0000b40009aa7a23 */ /* 0x100fe40000010890 */
[----:B------:R-:W-:Y:S02]  /*dad0*/  FMUL.FTZ R2, R5, c[0x0][0x2d0] ;  /* 0x0000b40005027a20 */ /* 0x000fe40000410000 */
[--C-:B------:R-:W-:Y:S02]  /*dae0*/  FFMA.FTZ R178, R163, c[0x0][0x2d0], -R144.reuse ;  /* 0x0000b400a3b27a23 */ /* 0x100fe40000010890 */
[--C-:B------:R-:W-:Y:S02]  /*daf0*/  FFMA.FTZ R179, R161, c[0x0][0x2d0], -R144.reuse ;  /* 0x0000b400a1b37a23 */ /* 0x100fe40000010890 */
[----:B------:R-:W-:Y:S01]  /*db00*/  LDSM.16.MT88.4 R160, [R196+0x3900] ;  /* 0x00390000c4a0783b */ /* 0x000fe20000004200 */
[----:B------:R-:W-:Y:S01]  /*db10*/  MUFU.EX2 R173, R173 ;  /* 0x000000ad00ad7308 */ /* 0x000fe20000000800 */
[--C-:B------:R-:W-:Y:S01]  /*db20*/  FFMA.FTZ R224, R143, c[0x0][0x2d0], -R144.reuse ;  /* 0x0000b4008fe07a23 */ /* 0x100fe20000010890 */
[----:B-1----:R-:W-:Y:S01]  /*db30*/  F2FP.BF16.PACK_AB R138, R169, R134 ;  /* 0x00000086a98a723e */ /* 0x002fe200000010ff */
[--C-:B------:R-:W-:Y:S02]  /*db40*/  FFMA.FTZ R225, R141, c[0x0][0x2d0], -R144.reuse ;  /* 0x0000b4008de17a23 */ /* 0x100fe40000010890 */
[--C-:B------:R-:W-:Y:S02]  /*db50*/  FFMA.FTZ R230, R159, c[0x0][0x2d0], -R144.reuse ;  /* 0x0000b4009fe67a23 */ /* 0x100fe40000010890 */
[----:B------:R-:W-:Y:S01]  /*db60*/  LDSM.16.MT88.4 R140, [R197+0x2900] ;  /* 0x00290000c58c783b */ /* 0x000fe20000004200 */
[--C-:B------:R-:W-:Y:S02]  /*db70*/  FFMA.FTZ R231, R157, c[0x0][0x2d0], -R144.reuse ;  /* 0x0000b4009de77a23 */ /* 0x100fe40000010890 */
[----:B------:R-:W1:Y:S01]  /*db80*/  MUFU.EX2 R172, R172 ;  /* 0x000000ac00ac7308 */ /* 0x000e620000000800 */
[--C-:B------:R-:W-:Y:S02]  /*db90*/  FFMA.FTZ R232, R155, c[0x0][0x2d0], -R144.reuse ;  /* 0x0000b4009be87a23 */ /* 0x100fe40000010890 */
[--C-:B------:R-:W-:Y:S02]  /*dba0*/  FFMA.FTZ R233, R153, c[0x0][0x2d0], -R144.reuse ;  /* 0x0000b40099e97a23 */ /* 0x100fe40000010890 */
[C---:B---3--:R-:W-:Y:S01]  /*dbb0*/  FMUL.FTZ R4, R3.reuse, R128 ;  /* 0x0000008003047220 */ /* 0x048fe20000410000 */
[----:B------:R-:W-:Y:S01]  /*dbc0*/  LDSM.16.MT88.4 R152, [R198+0x3900] ;  /* 0x00390000c698783b */ /* 0x000fe20000004200 */
[C---:B------:R-:W-:Y:S02]  /*dbd0*/  FMUL.FTZ R5, R3.reuse, R129 ;  /* 0x0000008103057220 */ /* 0x040fe40000410000 */
[C---:B------:R-:W-:Y:S01]  /*dbe0*/  FMUL.FTZ R8, R3.reuse, R124 ;  /* 0x0000007c03087220 */ /* 0x040fe20000410000 */
[----:B------:R-:W-:Y:S01]  /*dbf0*/  MUFU.EX2 R171, R171 ;  /* 0x000000ab00ab7308 */ /* 0x000fe20000000800 */
[C---:B------:R-:W-:Y:S02]  /*dc00*/  FMUL.FTZ R9, R3.reuse, R125 ;  /* 0x0000007d03097220 */ /* 0x040fe40000410000 */
[C---:B------:R-:W-:Y:S01]  /*dc10*/  FMUL.FTZ R16, R3.reuse, R116 ;  /* 0x0000007403107220 */ /* 0x040fe20000410000 */
[----:B------:R-:W-:Y:S01]  /*dc20*/  LDSM.16.MT88.4 R156, [R197+0x3900] ;  /* 0x00390000c59c783b */ /* 0x000fe20000004200 */
        /* <DEDUP_REMOVED lines=8> */
[--C-:B------:R-:W-:Y:S02]  /*dcb0*/  FFMA.FTZ R238, R149, c[0x0][0x2d0], -R144.reuse ;  /* 0x0000b40095ee7a23 */ /* 0x100fe40000010890 */
[--C-:B------:R-:W-:Y:S01]  /*dcc0*/  FFMA.FTZ R239, R147, c[0x0][0x2d0], -R144.reuse ;  /* 0x0000b40093ef7a23 */ /* 0x100fe20000010890 */
[----:B------:R-:W1:Y:S01]  /*dcd0*/  MUFU.EX2 R2, R2 ;  /* 0x0000000200027308 */ /* 0x000e620000000800 */
[--C-:B------:R-:W-:Y:S02]  /*dce0*/  FFMA.FTZ R240, R145, c[0x0][0x2d0], -R144.reuse ;  /* 0x0000b40091f07a23 */ /* 0x100fe40000010890 */
[----:B------:R-:W-:Y:S02]  /*dcf0*/  FFMA.FTZ R151, R146, c[0x0][0x2d0], -R151 ;  /* 0x0000b40092977a23 */ /* 0x000fe40000010897 */
[----:B------:R-:W-:Y:S02]  /*dd00*/  FFMA.FTZ R144, R133, c[0x0][0x2d0], -R144 ;  /* 0x0000b40085907a23 */ /* 0x000fe40000010890 */
[C---:B------:R-:W-:Y:S02]  /*dd10*/  FMUL.FTZ R36, R3.reuse, R36 ;  /* 0x0000002403247220 */ /* 0x040fe40000410000 */
        /* <DEDUP_REMOVED lines=123> */
[----:B------:R-:W3:Y:S01]  /*e4d0*/  MUFU.EX2 R235, R235 ;  /* 0x000000eb00eb7308 */ /* 0x000ee20000000800 */
[C---:B-1----:R-:W-:Y:S04]  /*e4e0*/  HMMA.16816.F32.BF16 R76, R136.reuse, R100, R76 ;  /* 0x00000064884c723c */ /* 0x042fe8000004184c */
[C---:B------:R-:W-:Y:S02]  /*e4f0*/  FMUL.FTZ R84, R3.reuse, R84 ;  /* 0x0000005403547220 */ /* 0x040fe40000410000 */
[----:B------:R-:W-:Y:S01]  /*e500*/  FMUL.FTZ R85, R3, R85 ;  /* 0x0000005503557220 */ /* 0x000fe20000410000 */
[----:B------:R-:W-:Y:S01]  /*e510*/  F2FP.BF16.PACK_AB R100, R175, R174 ;  /* 0x000000aeaf64723e */ /* 0x000fe200000010ff */
[C---:B------:R-:W-:Y:S01]  /*e520*/  HMMA.16816.F32.BF16 R80, R136.reuse, R102, R80 ;  /* 0x000000668850723c */ /* 0x040fe20000041850 */
[----:B------:R-:W-:Y:S03]  /*e530*/  MUFU.EX2 R236, R236 ;  /* 0x000000ec00ec7308 */ /* 0x000fe60000000800 */
[C---:B------:R-:W-:Y:S01]  /*e540*/  FMUL.FTZ R86, R2.reuse, R86 ;  /* 0x0000005602567220 */ /* 0x040fe20000410000 */
[----:B----4-:R-:W-:Y:S01]  /*e550*/  F2FP.BF16.PACK_AB R101, R179, R178 ;  /* 0x000000b2b365723e */ /* 0x010fe200000010ff */
[C---:B------:R-:W-:Y:S01]  /*e560*/  FMUL.FTZ R87, R2.reuse, R87 ;  /* 0x0000005702577220 */ /* 0x040fe20000410000 */
[----:B------:R-:W-:Y:S01]  /*e570*/  F2FP.BF16.PACK_AB R102, R177, R176 ;  /* 0x000000b0b166723e */ /* 0x000fe200000010ff */
[----:B------:R-:W-:Y:S01]  /*e580*/  FMUL.FTZ R88, R3, R88 ;  /* 0x0000005803587220 */ /* 0x000fe20000410000 */
[----:B-----5:R-:W-:Y:S02]  /*e590*/  F2FP.BF16.PACK_AB R103, R225, R224 ;  /* 0x000000e0e167723e */ /* 0x020fe400000010ff */
[----:B------:R-:W-:Y:S01]  /*e5a0*/  MUFU.EX2 R238, R238 ;  /* 0x000000ee00ee7308 */ /* 0x000fe20000000800 */
[C---:B------:R-:W-:Y:S01]  /*e5b0*/  FMUL.FTZ R89, R3.reuse, R89 ;  /* 0x0000005903597220 */ /* 0x040fe20000410000 */
[C---:B--2---:R-:W-:Y:S03]  /*e5c0*/  HMMA.16816.F32.BF16 R84, R136.reuse, R108, R84 ;  /* 0x0000006c8854723c */ /* 0x044fe60000041854 */
[C---:B------:R-:W-:Y:S02]  /*e5d0*/  FMUL.FTZ R90, R2.reuse, R90 ;  /* 0x0000005a025a7220 */ /* 0x040fe40000410000 */
        /* <DEDUP_REMOVED lines=19> */
[----:B------:R-:W-:Y:S01]  /*e710*/  FADD.FTZ R135, R135, R168 ;  /* 0x000000a887877221 */ /* 0x000fe20000010000 */
[----:B------:R-:W-:Y:S01]  /*e720*/  MOV R2, R132 ;  /* 0x0000008400027202 */ /* 0x000fe20000000f00 */
        /* <DEDUP_REMOVED lines=132> */
.L_x_181:
[----:B------:R-:W1:Y:S01]  /*ef70*/  SHFL.BFLY PT, R3, R218, 0x2, 0x1f ;  /* 0x0c401f00da037f89 */ /* 0x000e6200000e0000 */
[----:B------:R-:W-:Y:S01]  /*ef80*/  CS2R R4, SRZ ;  /* 0x0000000000047805 */ /* 0x000fe2000001ff00 */
[----:B------:R-:W-:-:S02]  /*ef90*/  MOV R8, 0xff800000 ;  /* 0xff80000000087802 */ /* 0x000fc40000000f00 */
[----:B------:R-:W2:Y:S01]  /*efa0*/  SHFL.BFLY PT, R2, R219, 0x2, 0x1f ;  /* 0x0c401f00db027f89 */ /* 0x000ea200000e0000 */
        /* <DEDUP_REMOVED lines=8> */
[----:B------:R-:W-:Y:S02]  /*f030*/  MOV R7, 0xff800000 ;  /* 0xff80000000077802 */ /* 0x000fe40000000f00 */
[----:B------:R-:W-:-:S09]  /*f040*/  FSETP.NE.FTZ.AND P0, PT, R2, RZ, PT ;  /* 0x000000ff0200720b */ /* 0x000fd20003f15000 */
[----:B------:R-:W1:Y:S01]  /*f050*/  @P1 MUFU.RCP R5, R3 ;  /* 0x0000000300051308 */ /* 0x000e620000001000 */
[----:B------:R-:W-:-:S03]  /*f060*/  @P1 MOV R10, 0x3f317218 ;  /* 0x3f317218000a1802 */ /* 0x000fc60000000f00 */
[----:B------:R-:W-:Y:S02]  /*f070*/  @P0 MOV R9, 0x3f317218 ;  /* 0x3f31721800090802 */ /* 0x000fe40000000f00 */
[----:B------:R-:W-:Y:S02]  /*f080*/  @P1 FMUL.FTZ R10, R10, c[0x0][0x2d0] ;  /* 0x0000b4000a0a1a20 */ /* 0x000fe40000410000 */
[----:B------:R-:W-:Y:S01]  /*f090*/  @P0 MUFU.RCP R4, R2 ;  /* 0x0000000200040308 */ /* 0x000fe20000001000 */
[----:B------:R-:W-:-:S07]  /*f0a0*/  @P0 FMUL.FTZ R9, R9, c[0x0][0x2d0] ;  /* 0x0000b40009090a20 */ /* 0x000fce0000410000 */
[----:B------:R-:W2:Y:S01]  /*f0b0*/  @P1 MUFU.LG2 R3, R3 ;  /* 0x0000000300031308 */ /* 0x000ea20000000c00 */
[C---:B-1----:R-:W-:Y:S02]  /*f0c0*/  FMUL.FTZ R128, R5.reuse, R128 ;  /* 0x0000008005807220 */ /* 0x042fe40000410000 */
[C---:B------:R-:W-:Y:S02]  /*f0d0*/  FMUL.FTZ R129, R5.reuse, R129 ;  /* 0x0000008105817220 */ /* 0x040fe40000410000 */
[C---:B------:R-:W-:Y:S02]  /*f0e0*/  FMUL.FTZ R124, R5.reuse, R124 ;  /* 0x0000007c057c7220 */ /* 0x040fe40000410000 */
[C---:B------:R-:W-:Y:S01]  /*f0f0*/  FMUL.FTZ R125, R5.reuse, R125 ;  /* 0x0000007d057d7220 */ /* 0x040fe20000410000 */
[----:B------:R-:W1:Y:S01]  /*f100*/  @P0 MUFU.LG2 R2, R2 ;  /* 0x0000000200020308 */ /* 0x000e620000000c00 */
[C---:B------:R-:W-:Y:S02]  /*f110*/  FMUL.FTZ R120, R5.reuse, R120 ;  /* 0x0000007805787220 */ /* 0x040fe40000410000 */
[----:B------:R-:W-:-:S02]  /*f120*/  FMUL.FTZ R121, R5, R121 ;  /* 0x0000007905797220 */ /* 0x000fc40000410000 */
[C---:B------:R-:W-:Y:S02]  /*f130*/  FMUL.FTZ R116, R5.reuse, R116 ;  /* 0x0000007405747220 */ /* 0x040fe40000410000 */
[----:B------:R-:W-:Y:S02]  /*f140*/  FMUL.FTZ R117, R5, R117 ;  /* 0x0000007505757220 */ /* 0x000fe40000410000 */
[----:B--2---:R-:W-:Y:S02]  /*f150*/  @P1 FMUL.FTZ R3, R3, 0.69314718246459960938 ;  /* 0x3f31721803031820 */ /* 0x004fe40000410000 */
[C---:B------:R-:W-:Y:S02]  /*f160*/  FMUL.FTZ R112, R5.reuse, R112 ;  /* 0x0000007005707220 */ /* 0x040fe40000410000 */
        /* <DEDUP_REMOVED lines=90> */
.L_x_154:
[----:B------:R-:W-:Y:S05]  /*f710*/  @P2 BRA `(.L_x_191) ;  /* 0x0000153000002947 */ /* 0x000fea0003800000 */
[----:B------:R-:W1:Y:S01]  /*f720*/  S2R R0, SR_CTAID.Y ;  /* 0x0000000000007919 */ /* 0x000e620000002600 */
[----:B------:R-:W-:Y:S01]  /*f730*/  F2FP.BF16.PACK_AB R128, R129, R128 ;  /* 0x000000808180723e */ /* 0x000fe200000010ff */
[----:B------:R-:W-:Y:S01]  /*f740*/  BSSY B0, `(.L_x_192) ;  /* 0x0000108000007945 */ /* 0x000fe20003800000 */
[----:B------:R-:W-:Y:S01]  /*f750*/  F2FP.BF16.PACK_AB R130, R131, R130 ;  /* 0x000000828382723e */ /* 0x000fe200000010ff */
[----:B------:R-:W2:Y:S01]  /*f760*/  S2R R2, SR_TID.X ;  /* 0x0000000000027919 */ /* 0x000ea20000002100 */
[----:B------:R-:W-:-:S02]  /*f770*/  F2FP.BF16.PACK_AB R124, R125, R124 ;  /* 0x0000007c7d7c723e */ /* 0x000fc400000010ff */
[----:B------:R-:W-:Y:S01]  /*f780*/  F2FP.BF16.PACK_AB R126, R127, R126 ;  /* 0x0000007e7f7e723e */ /* 0x000fe200000010ff */
[----:B------:R-:W3:Y:S01]  /*f790*/  S2R R22, SR_CTAID.Z ;  /* 0x0000000000167919 */ /* 0x000ee20000002700 */
[----:B------:R-:W-:Y:S02]  /*f7a0*/  F2FP.BF16.PACK_AB R120, R121, R120 ;  /* 0x000000787978723e */ /* 0x000fe400000010ff */
[----:B------:R-:W-:Y:S01]  /*f7b0*/  F2FP.BF16.PACK_AB R122, R123, R122 ;  /* 0x0000007a7b7a723e */ /* 0x000fe200000010ff */
[----:B------:R-:W-:Y:S01]  /*f7c0*/  BAR.SYNC.DEFER_BLOCKING 0x1, 0x100 ;  /* 0x0044000000007b1d */ /* 0x000fe20000010000 */
[----:B------:R-:W-:Y:S02]  /*f7d0*/  F2FP.BF16.PACK_AB R116, R117, R116 ;  /* 0x000000747574723e */ /* 0x000fe400000010ff */
[----:B------:R-:W-:Y:S02]  /*f7e0*/  F2FP.BF16.PACK_AB R118, R119, R118 ;  /* 0x000000767776723e */ /* 0x000fe400000010ff */
[----:B------:R-:W-:-:S02]  /*f7f0*/  F2FP.BF16.PACK_AB R112, R113, R112 ;  /* 0x000000707170723e */ /* 0x000fc400000010ff */
[----:B------:R-:W-:Y:S02]  /*f800*/  F2FP.BF16.PACK_AB R114, R115, R114 ;  /* 0x000000727372723e */ /* 0x000fe400000010ff */
[----:B------:R-:W-:Y:S02]  /*f810*/  F2FP.BF16.PACK_AB R108, R109, R108 ;  /* 0x0000006c6d6c723e */ /* 0x000fe400000010ff */
[----:B------:R-:W-:Y:S01]  /*f820*/  F2FP.BF16.PACK_AB R110, R111, R110 ;  /* 0x0000006e6f6e723e */ /* 0x000fe200000010ff */
[C---:B-1----:R-:W-:Y:S01]  /*f830*/  IMAD.WIDE.U32 R26, R0.reuse, c[0x0][0x490], RZ ;  /* 0x00012400001a7a25 */ /* 0x042fe200078e00ff */
[----:B------:R-:W-:Y:S02]  /*f840*/  SHF.R.S32.HI R3, RZ, 0x1f, R0 ;  /* 0x0000001fff037819 */ /* 0x000fe40000011400 */
[----:B------:R-:W-:Y:S01]  /*f850*/  F2FP.BF16.PACK_AB R104, R105, R104 ;  /* 0x000000686968723e */ /* 0x000fe200000010ff */
[----:B------:R-:W-:Y:S01]  /*f860*/  IMAD.WIDE.U32 R16, R0, c[0x0][0x3e8], RZ ;  /* 0x0000fa0000107a25 */ /* 0x000fe200078e00ff */
[----:B--2---:R-:W-:-:S02]  /*f870*/  SHF.R.S32.HI R11, RZ, 0x1f, R2 ;  /* 0x0000001fff0b7819 */ /* 0x004fc40000011402 */
[----:B------:R-:W-:Y:S01]  /*f880*/  F2FP.BF16.PACK_AB R106, R107, R106 ;  /* 0x0000006a6b6a723e */ /* 0x000fe200000010ff */
[----:B------:R-:W-:Y:S01]  /*f890*/  IMAD R9, R3, c[0x0][0x490], RZ ;  /* 0x0001240003097a24 */ /* 0x000fe200078e02ff */
[-C--:B------:R-:W-:Y:S01]  /*f8a0*/  LEA.HI R19, R11, R2.reuse, RZ, 0x5 ;  /* 0x000000020b137211 */ /* 0x080fe200078f28ff */
[----:B------:R-:W-:Y:S01]  /*f8b0*/  IMAD R3, R3, c[0x0][0x3e8], RZ ;  /* 0x0000fa0003037a24 */ /* 0x000fe200078e02ff */
[CC--:B------:R-:W-:Y:S01]  /*f8c0*/  LEA.HI R4, R11.reuse, R2.reuse, RZ, 0x3 ;  /* 0x000000020b047211 */ /* 0x0c0fe200078f18ff */
[C---:B------:R-:W-:Y:S01]  /*f8d0*/  IMAD R24, R0.reuse, c[0x0][0x494], R9 ;  /* 0x0001250000187a24 */ /* 0x040fe200078e0209 */
[-C--:B------:R-:W-:Y:S01]  /*f8e0*/  LEA.HI R9, R11, R2.reuse, RZ, 0x2 ;  /* 0x000000020b097211 */ /* 0x080fe200078f10ff */
[----:B------:R-:W-:Y:S01]  /*f8f0*/  IMAD R3, R0, c[0x0][0x3ec], R3 ;  /* 0x0000fb0000037a24 */ /* 0x000fe200078e0203 */
[----:B------:R-:W-:Y:S01]  /*f900*/  LOP3.LUT R13, R19, 0xffffffe0, RZ, 0xc0, !PT ;  /* 0xffffffe0130d7812 */ /* 0x000fe200078ec0ff */
[----:B------:R-:W-:Y:S01]  /*f910*/  IMAD.IADD R25, R27, 0x1, R24 ;  /* 0x000000011b197824 */ /* 0x000fe200078e0218 */
[----:B------:R-:W-:Y:S01]  /*f920*/  SHF.R.S32.HI R21, RZ, 0x2, R9 ;  /* 0x00000002ff157819 */ /* 0x000fe20000011409 */
[----:B------:R-:W-:Y:S01]  /*f930*/  IMAD.IADD R3, R17, 0x1, R3 ;  /* 0x0000000111037824 */ /* 0x000fe200078e0203 */
[----:B------:R-:W-:Y:S01]  /*f940*/  SHF.R.S32.HI R10, RZ, 0x1f, R9 ;  /* 0x0000001fff0a7819 */ /* 0x000fe20000011409 */
[----:B------:R-:W-:Y:S01]  /*f950*/  IMAD.MOV.U32 R24, RZ, RZ, R26 ;  /* 0x000000ffff187224 */ /* 0x000fe200078e001a */
[----:B------:R-:W-:-:S02]  /*f960*/  LEA.HI R0, R11, R2, RZ, 0x6 ;  /* 0x000000020b007211 */ /* 0x000fc400078f30ff */
[----:B------:R-:W-:Y:S01]  /*f970*/  LEA.HI R11, R10, R21, RZ, 0x3 ;  /* 0x000000150a0b7211 */ /* 0x000fe200078f18ff */
[----:B------:R-:W-:Y:S01]  /*f980*/  IMAD.IADD R10, R2, 0x1, -R13 ;  /* 0x00000001020a7824 */ /* 0x000fe200078e0a0d */
[----:B------:R-:W-:Y:S01]  /*f990*/  SHF.R.S32.HI R20, RZ, 0x5, R19 ;  /* 0x00000005ff147819 */ /* 0x000fe20000011413 */
[----:B---3--:R-:W-:Y:S01]  /*f9a0*/  IMAD.WIDE.U32 R24, R22, c[0x0][0x498], R24 ;  /* 0x0001260016187a25 */ /* 0x008fe200078e0018 */
[----:B------:R-:W-:Y:S02]  /*f9b0*/  LOP3.LUT R12, R11, 0xfffffff8, RZ, 0xc0, !PT ;  /* 0xfffffff80b0c7812 */ /* 0x000fe400078ec0ff */
[----:B------:R-:W-:Y:S02]  /*f9c0*/  SHF.R.S32.HI R11, RZ, 0x1f, R10 ;  /* 0x0000001fff0b7819 */ /* 0x000fe4000001140a */
[----:B------:R-:W-:Y:S01]  /*f9d0*/  LOP3.LUT P4, RZ, R10, 0x3, RZ, 0xc0, !PT ;  /* 0x000000030aff7812 */ /* 0x000fe2000788c0ff */
[----:B------:R-:W-:Y:S01]  /*f9e0*/  IMAD.IADD R21, R21, 0x1, -R12 ;  /* 0x0000000115157824 */ /* 0x000fe200078e0a0c */
[----:B------:R-:W-:Y:S01]  /*f9f0*/  LEA.HI R10, R11, R10, RZ, 0x2 ;  /* 0x0000000a0b0a7211 */ /* 0x000fe200078f10ff */
[----:B------:R-:W-:Y:S01]  /*fa00*/  IMAD.MOV.U32 R12, RZ, RZ, c[0x0][0x4e8] ;  /* 0x00013a00ff0c7624 */ /* 0x000fe200078e00ff */
[----:B------:R-:W1:Y:S01]  /*fa10*/  S2R R11, SR_CTAID.X ;  /* 0x00000000000b7919 */ /* 0x000e620000002500 */
[----:B------:R-:W-:-:S02]  /*fa20*/  LOP3.LUT R9, R9, 0xfffffffc, RZ, 0xc0, !PT ;  /* 0xfffffffc09097812 */ /* 0x000fc400078ec0ff */
[----:B------:R-:W-:Y:S02]  /*fa30*/  SHF.R.S32.HI R13, RZ, 0x1f, R22 ;  /* 0x0000001fff0d7819 */ /* 0x000fe40000011416 */
[----:B------:R-:W-:Y:S01]  /*fa40*/  SHF.R.S32.HI R19, RZ, 0x1f, R19 ;  /* 0x0000001fff137819 */ /* 0x000fe20000011413 */
[----:B------:R-:W-:Y:S01]  /*fa50*/  IMAD.IADD R9, R2, 0x1, -R9 ;  /* 0x0000000102097824 */ /* 0x000fe200078e0a09 */
[----:B------:R-:W-:Y:S01]  /*fa60*/  LOP3.LUT R15, R4, 0xfffffff8, RZ, 0xc0, !PT ;  /* 0xfffffff8040f7812 */ /* 0x000fe200078ec0ff */
[----:B------:R-:W-:Y:S01]  /*fa70*/  IMAD R17, R13, c[0x0][0x498], RZ ;  /* 0x000126000d117a24 */ /* 0x000fe200078e02ff */
[----:B------:R-:W-:Y:S01]  /*fa80*/  LEA.HI R19, R19, R20, RZ, 0x3 ;  /* 0x0000001413137211 */ /* 0x000fe200078f18ff */
[----:B------:R-:W-:Y:S01]  /*fa90*/  IMAD R13, R13, c[0x0][0x3f0], RZ ;  /* 0x0000fc000d0d7a24 */ /* 0x000fe200078e02ff */
[----:B------:R-:W-:Y:S01]  /*faa0*/  SHF.R.S32.HI R4, RZ, 0x3, R4 ;  /* 0x00000003ff047819 */ /* 0x000fe20000011404 */
[----:B------:R-:W-:Y:S01]  /*fab0*/  IMAD.IADD R15, R2, 0x1, -R15 ;  /* 0x00000001020f7824 */ /* 0x000fe200078e0a0f */
[----:B------:R-:W-:Y:S01]  /*fac0*/  ISETP.NE.AND P0, PT, R12, 0x1, PT ;  /* 0x000000010c00780c */ /* 0x000fe20003f05270 */
[----:B------:R-:W-:Y:S01]  /*fad0*/  IMAD.MOV.U32 R2, RZ, RZ, R16 ;  /* 0x000000ffff027224 */ /* 0x000fe200078e0010 */
[----:B------:R-:W-:Y:S01]  /*fae0*/  LOP3.LUT R19, R19, 0xffffff8, RZ, 0xc0, !PT ;  /* 0x0ffffff813137812 */ /* 0x000fe200078ec0ff */
[C---:B------:R-:W-:Y:S01]  /*faf0*/  IMAD R14, R22.reuse, c[0x0][0x49c], R17 ;  /* 0x00012700160e7a24 */ /* 0x040fe200078e0211 */
[----:B------:R-:W-:Y:S01]  /*fb00*/  LEA.HI R16, R9, R9, RZ, 0x1 ;  /* 0x0000000909107211 */ /* 0x000fe200078f08ff */
[----:B------:R-:W-:Y:S01]  /*fb10*/  IMAD R13, R22, c[0x0][0x3f4], R13 ;  /* 0x0000fd00160d7a24 */ /* 0x000fe200078e020d */
[----:B------:R-:W-:Y:S01]  /*fb20*/  R2P PR, R21, 0x6 ;  /* 0x0000000615007804 */ /* 0x000fe20000000000 */
[----:B------:R-:W-:Y:S01]  /*fb30*/  IMAD.SHL.U32 R26, R4, 0x40, RZ ;  /* 0x00000040041a7824 */ /* 0x000fe200078e00ff */
[----:B------:R-:W-:Y:S01]  /*fb40*/  LOP3.LUT R16, R16, 0x1ffffffe, RZ, 0xc0, !PT ;  /* 0x1ffffffe10107812 */ /* 0x000fe200078ec0ff */
[----:B------:R-:W-:Y:S01]  /*fb50*/  IMAD.WIDE.U32 R22, R22, c[0x0][0x3f0], R2 ;  /* 0x0000fc0016167a25 */ /* 0x000fe200078e0002 */
[----:B------:R-:W-:-:S02]  /*fb60*/  SHF.R.S32.HI R10, RZ, 0x2, R10 ;  /* 0x00000002ff0a7819 */ /* 0x000fc4000001140a */
[----:B------:R-:W-:Y:S01]  /*fb70*/  LOP3.LUT R26, R26, 0x1c0, RZ, 0xc0, !PT ;  /* 0x000001c01a1a7812 */ /* 0x000fe200078ec0ff */
[----:B------:R-:W-:Y:S01]  /*fb80*/  IMAD.SHL.U32 R3, R15, 0x8, RZ ;  /* 0x000000080f037824 */ /* 0x000fe200078e00ff */
[----:B------:R-:W-:Y:S01]  /*fb90*/  F2FP.BF16.PACK_AB R100, R101, R100 ;  /* 0x000000646564723e */ /* 0x000fe200000010ff */
[----:B------:R-:W-:Y:S01]  /*fba0*/  IMAD R18, R15, 0x20, R4 ;  /* 0x000000200f127824 */ /* 0x000fe200078e0204 */
[----:B------:R-:W-:Y:S01]  /*fbb0*/  SHF.R.U32.HI R2, RZ, 0x3, R26 ;  /* 0x00000003ff027819 */ /* 0x000fe2000001161a */
[----:B------:R-:W-:Y:S01]  /*fbc0*/  IMAD.IADD R19, R20, 0x1, -R19 ;  /* 0x0000000114137824 */ /* 0x000fe200078e0a13 */
[----:B------:R-:W-:Y:S01]  /*fbd0*/  LOP3.LUT R17, R26, 0x38, R3, 0xf8, !PT ;  /* 0x000000381a117812 */ /* 0x000fe200078ef803 */
[----:B------:R-:W-:Y:S01]  /*fbe0*/  IMAD R15, R20, 0x200, R9 ;  /* 0x00000200140f7824 */ /* 0x000fe200078e0209 */
[C---:B------:R-:W-:Y:S01]  /*fbf0*/  LOP3.LUT R20, R21.reuse, 0x1, RZ, 0xc0, !PT ;  /* 0x0000000115147812 */ /* 0x040fe200078ec0ff */
[----:B------:R-:W-:Y:S01]  /*fc00*/  IMAD.SHL.U32 R21, R21, 0x40, RZ ;  /* 0x0000004015157824 */ /* 0x000fe200078e00ff */
[----:B------:R-:W-:Y:S01]  /*fc10*/  LOP3.LUT R2, R17, R2, RZ, 0x3c, !PT ;  /* 0x0000000211027212 */ /* 0x000fe200078e3cff */
[----:B-1----:R-:W-:Y:S01]  /*fc20*/  IMAD R18, R11, 0x80, R18 ;  /* 0x000000800b127824 */ /* 0x002fe200078e0212 */
[----:B------:R-:W-:Y:S01]  /*fc30*/  ISETP.NE.U32.AND P3, PT, R20, 0x1, PT ;  /* 0x000000011400780c */ /* 0x000fe20003f65070 */
[----:B------:R-:W-:Y:S01]  /*fc40*/  IMAD.IADD R9, R9, 0x1, -R16 ;  /* 0x0000000109097824 */ /* 0x000fe200078e0a10 */
[----:B------:R-:W-:Y:S01]  /*fc50*/  LOP3.LUT R21, R21, 0x1c0, RZ, 0xc0, !PT ;  /* 0x000001c015157812 */ /* 0x000fe200078ec0ff */
[----:B------:R-:W-:Y:S01]  /*fc60*/  @P0 IMAD.HI.U32 R16, R18, c[0x0][0x4ec], RZ ;  /* 0x00013b0012100a27 */ /* 0x000fe200078e00ff */
[----:B------:R-:W-:-:S02]  /*fc70*/  F2FP.BF16.PACK_AB R102, R103, R102 ;  /* 0x000000666766723e */ /* 0x000fc400000010ff */
[----:B------:R-:W-:Y:S01]  /*fc80*/  F2FP.BF16.PACK_AB R36, R37, R36 ;  /* 0x000000242524723e */ /* 0x000fe200000010ff */
[----:B------:R-:W-:Y:S01]  /*fc90*/  IMAD.IADD R23, R23, 0x1, R13 ;  /* 0x0000000117177824 */ /* 0x000fe200078e020d */
[----:B------:R-:W-:Y:S01]  /*fca0*/  F2FP.BF16.PACK_AB R38, R39, R38 ;  /* 0x000000262726723e */ /* 0x000fe200000010ff */
[----:B------:R-:W-:Y:S01]  /*fcb0*/  IMAD R10, R19, 0x10, R10 ;  /* 0x00000010130a7824 */ /* 0x000fe200078e020a */
[----:B------:R-:W-:Y:S01]  /*fcc0*/  F2FP.BF16.PACK_AB R40, R41, R40 ;  /* 0x000000282928723e */ /* 0x000fe200000010ff */
[----:B------:R-:W-:Y:S01]  /*fcd0*/  IMAD.SHL.U32 R13, R0, 0x8, RZ ;  /* 0x00000008000d7824 */ /* 0x000fe200078e00ff */
[----:B------:R-:W-:Y:S01]  /*fce0*/  LEA.HI R0, R21, R21, RZ, 0x1d ;  /* 0x0000001515007211 */ /* 0x000fe200078fe8ff */
[----:B------:R-:W-:Y:S01]  /*fcf0*/  IMAD.MOV.U32 R17, RZ, RZ, R18 ;  /* 0x000000ffff117224 */ /* 0x000fe200078e0012 */
[----:B------:R-:W-:Y:S01]  /*fd00*/  @P0 SHF.R.U32.HI R17, RZ, c[0x0][0x4f0], R16 ;  /* 0x00013c00ff110a19 */ /* 0x000fe20000011610 */
[----:B------:R-:W-:Y:S01]  /*fd10*/  IMAD R16, R9, 0x8, R10 ;  /* 0x0000000809107824 */ /* 0x000fe200078e020a */
[----:B------:R-:W-:Y:S01]  /*fd20*/  LOP3.LUT R13, R2, 0x7ffffe00, R13, 0xf8, !PT ;  /* 0x7ffffe00020d7812 */ /* 0x000fe200078ef80d */
[----:B------:R-:W-:Y:S01]  /*fd30*/  IMAD.U32 R0, R15, 0x2, R0 ;  /* 0x000000020f007824 */ /* 0x000fe200078e0000 */
[----:B------:R-:W-:Y:S01]  /*fd40*/  SHF.R.S32.HI R2, RZ, 0x1f, R17 ;  /* 0x0000001fff027819 */ /* 0x000fe20000011411 */
[----:B------:R-:W-:Y:S01]  /*fd50*/  IMAD R16, R11, 0x80, R16 ;  /* 0x000000800b107824 */ /* 0x000fe200078e0210 */
[----:B------:R-:W-:Y:S01]  /*fd60*/  F2FP.BF16.PACK_AB R42, R43, R42 ;  /* 0x0000002a2b2a723e */ /* 0x000fe200000010ff */
[----:B------:R-:W-:Y:S01]  /*fd70*/  IMAD R12, R12, c[0x0][0x388], RZ ;  /* 0x0000e2000c0c7a24 */ /* 0x000fe200078e02ff */
[----:B------:R-:W-:Y:S01]  /*fd80*/  F2FP.BF16.PACK_AB R44, R45, R44 ;  /* 0x0000002c2d2c723e */ /* 0x000fe200000010ff */
[----:B------:R-:W-:Y:S01]  /*fd90*/  IMAD R9, R11, 0x80, R10 ;  /* 0x000000800b097824 */ /* 0x000fe200078e020a */
[----:B------:R-:W-:Y:S01]  /*fda0*/  F2FP.BF16.PACK_AB R46, R47, R46 ;  /* 0x0000002e2f2e723e */ /* 0x000fe200000010ff */
[----:B------:R-:W-:Y:S01]  /*fdb0*/  IMAD.SHL.U32 R21, R0, 0x2, RZ ;  /* 0x0000000200157824 */ /* 0x000fe200078e00ff */
[----:B------:R-:W-:Y:S01]  /*fdc0*/  F2FP.BF16.PACK_AB R48, R49, R48 ;  /* 0x000000303130723e */ /* 0x000fe200000010ff */
[----:B------:R-:W-:Y:S01]  /*fdd0*/  @P0 IMAD.HI.U32 R0, R16, c[0x0][0x4ec], RZ ;  /* 0x00013b0010000a27 */ /* 0x000fe200078e00ff */
[----:B------:R-:W-:-:S02]  /*fde0*/  ISETP.GE.OR P5, PT, R9, R12, P4 ;  /* 0x0000000c0900720c */ /* 0x000fc400027a6670 */
[----:B------:R-:W-:Y:S01]  /*fdf0*/  IADD3 R9, R9, 0x8, RZ ;  /* 0x0000000809097810 */ /* 0x000fe20007ffe0ff */
[----:B------:R-:W-:Y:S01]  /*fe00*/  IMAD R2, R2, c[0x0][0x3e0], RZ ;  /* 0x0000f80002027a24 */ /* 0x000fe200078e02ff */
[----:B------:R-:W-:Y:S01]  /*fe10*/  STS [R21+0x80], R128 ;  /* 0x0000808015007388 */ /* 0x000fe20000000800 */
[----:B------:R-:W-:Y:S01]  /*fe20*/  IMAD.MOV.U32 R15, RZ, RZ, R16 ;  /* 0x000000ffff0f7224 */ /* 0x000fe200078e0010 */
[----:B------:R-:W-:Y:S01]  /*fe30*/  @P0 SHF.R.U32.HI R15, RZ, c[0x0][0x4f0], R0 ;  /* 0x00013c00ff0f0a19 */ /* 0x000fe20000011600 */
[----:B------:R-:W-:Y:S01]  /*fe40*/  IMAD.MOV R19, RZ, RZ, -R17 ;  /* 0x000000ffff137224 */ /* 0x000fe200078e0a11 */
[----:B------:R-:W-:Y:S01]  /*fe50*/  ISETP.GE.OR P4, PT, R9, R12, P4 ;  /* 0x0000000c0900720c */ /* 0x000fe20002786670 */
[----:B------:R-:W-:Y:S01]  /*fe60*/  IMAD.WIDE.U32 R22, R17, c[0x0][0x3e0], R22 ;  /* 0x0000f80011167a25 */ /* 0x000fe200078e0016 */
[----:B------:R-:W-:Y:S01]  /*fe70*/  SHF.R.S32.HI R9, RZ, 0x1f, R15 ;  /* 0x0000001fff097819 */ /* 0x000fe2000001140f */
[----:B------:R-:W-:Y:S01]  /*fe80*/  STS [R21+0x480], R130 ;  /* 0x0004808215007388 */ /* 0x000fe20000000800 */
[----:B------:R-:W-:Y:S01]  /*fe90*/  IADD3 R24, P0, R15, R24, RZ ;  /* 0x000000180f187210 */ /* 0x000fe20007f1e0ff */
[----:B------:R-:W-:Y:S01]  /*fea0*/  IMAD R17, R17, c[0x0][0x3e4], R2 ;  /* 0x0000f90011117a24 */ /* 0x000fe200078e0202 */
[----:B------:R-:W-:Y:S01]  /*feb0*/  IADD3 R0, R21, 0x80, RZ ;  /* 0x0000008015007810 */ /* 0x000fe20007ffe0ff */
[----:B------:R-:W-:Y:S01]  /*fec0*/  IMAD R19, R19, c[0x0][0x4e8], R18 ;  /* 0x00013a0013137a24 */ /* 0x000fe200078e0212 */
[----:B------:R-:W-:Y:S01]  /*fed0*/  IADD3.X R25, R9, R25, R14, P0, !PT ;  /* 0x0000001909197210 */ /* 0x000fe200007fe40e */
[----:B------:R-:W-:Y:S01]  /*fee0*/  IMAD.IADD R23, R23, 0x1, R17 ;  /* 0x0000000117177824 */ /* 0x000fe200078e0211 */
[----:B------:R-:W-:Y:S01]  /*fef0*/  IADD3 R17, R21, 0x70, RZ ;  /* 0x0000007015117810 */ /* 0x000fe20007ffe0ff */
[----:B------:R-:W-:Y:S01]  /*ff00*/  IMAD.MOV R9, RZ, RZ, -R15 ;  /* 0x000000ffff097224 */ /* 0x000fe200078e0a0f */
[----:B------:R-:W-:Y:S01]  /*ff10*/  @P3 IADD3 R17, R0, 0x10, RZ ;  /* 0x0000001000113810 */ /* 0x000fe20007ffe0ff */
[----:B------:R-:W-:Y:S01]  /*ff20*/  IMAD.MOV.U32 R0, RZ, RZ, 0x20 ;  /* 0x00000020ff007424 */ /* 0x000fe200078e00ff */
[----:B------:R-:W-:Y:S01]  /*ff30*/  SHF.R.S32.HI R2, RZ, 0x1f, R19 ;  /* 0x0000001fff027819 */ /* 0x000fe20000011413 */
[----:B------:R-:W-:Y:S01]  /*ff40*/  IMAD R27, R9, c[0x0][0x4e8], R16 ;  /* 0x00013a00091b7a24 */ /* 0x000fe200078e0210 */
[----:B------:R-:W-:Y:S01]  /*ff50*/  F2FP.BF16.PACK_AB R50, R51, R50 ;  /* 0x000000323332723e */ /* 0x000fe200000010ff */
[----:B------:R-:W-:Y:S01]  /*ff60*/  IMAD.MOV.U32 R9, RZ, RZ, 0x40 ;  /* 0x00000040ff097424 */ /* 0x000fe200078e00ff */
[----:B------:R-:W-:Y:S01]  /*ff70*/  SEL R0, R0, 0xffffffe0, !P1 ;  /* 0xffffffe000007807 */ /* 0x000fe20004800000 */
[----:B------:R-:W-:Y:S01]  /*ff80*/  IMAD R2, R2, c[0x0][0x3d8], RZ ;  /* 0x0000f60002027a24 */ /* 0x000fe200078e02ff */
[----:B------:R-:W-:Y:S01]  /*ff90*/  STS [R17], R124 ;  /* 0x0000007c11007388 */ /* 0x000fe20000000800 */
[----:B------:R-:W-:Y:S01]  /*ffa0*/  IMAD.WIDE.U32 R24, R27, c[0x0][0x488], R24 ;  /* 0x000122001b187a25 */ /* 0x000fe200078e0018 */
[----:B------:R-:W-:-:S02]  /*ffb0*/  SEL R10, R9, 0xffffffc0, !P2 ;  /* 0xffffffc0090a7807 */ /* 0x000fc40005000000 */
[----:B------:R-:W-:Y:S01]  /*ffc0*/  STS [R17+0x400], R126 ;  /* 0x0004007e11007388 */ /* 0x000fe20000000800 */
[----:B------:R-:W-:Y:S01]  /*ffd0*/  IMAD.IADD R15, R21, 0x1, R0 ;  /* 0x00000001150f7824 */ /* 0x000fe200078e0200 */
[----:B------:R-:W-:Y:S01]  /*ffe0*/  F2FP.BF16.PACK_AB R52, R53, R52 ;  /* 0x000000343534723e */ /* 0x000fe200000010ff */
[----:B------:R-:W-:Y:S01]  /*fff0*/  IMAD.IADD R9, R0, 0x1, R17 ;  /* 0x0000000100097824 */ /* 0x000fe200078e0211 */
[----:B------:R-:W-:Y:S01]  /*10000*/  SHF.R.S32.HI R0, RZ, 0x1f, R27 ;  /* 0x0000001fff007819 */ /* 0x000fe2000001141b */
[C---:B------:R-:W-:Y:S01]  /*10010*/  IMAD R2, R19.reuse, c[0x0][0x3dc], R2 ;  /* 0x0000f70013027a24 */ /* 0x040fe200078e0202 */
[----:B------:R-:W-:Y:S01]  /*10020*/  STS [R15+0x80], R120 ;  /* 0x000080780f007388 */ /* 0x000fe20000000800 */
[----:B------:R-:W-:Y:S01]  /*10030*/  IMAD.WIDE.U32 R18, R19, c[0x0][0x3d8], R22 ;  /* 0x0000f60013127a25 */ /* 0x000fe200078e0016 */
[----:B------:R-:W-:Y:S02]  /*10040*/  F2FP.BF16.PACK_AB R54, R55, R54 ;  /* 0x000000363736723e */ /* 0x000fe400000010ff */
[----:B------:R-:W-:Y:S01]  /*10050*/  STS [R15+0x480], R122 ;  /* 0x0004807a0f007388 */ /* 0x000fe20000000800 */
[----:B------:R-:W-:Y:S01]  /*10060*/  IMAD R0, R0, c[0x0][0x488], RZ ;  /* 0x0001220000007a24 */ /* 0x000fe200078e02ff */
[----:B------:R-:W-:Y:S01]  /*10070*/  F2FP.BF16.PACK_AB R56, R57, R56 ;  /* 0x000000383938723e */ /* 0x000fe200000010ff */
[----:B------:R-:W-:Y:S01]  /*10080*/  IMAD.IADD R23, R21, 0x1, R10 ;  /* 0x0000000115177824 */ /* 0x000fe200078e020a */
[----:B------:R-:W-:Y:S01]  /*10090*/  STS [R9], R116 ;  /* 0x0000007409007388 */ /* 0x000fe20000000800 */
[----:B------:R-:W-:Y:S01]  /*100a0*/  IMAD R0, R27, c[0x0][0x48c], R0 ;  /* 0x000123001b007a24 */ /* 0x000fe200078e0200 */
[----:B------:R-:W-:Y:S01]  /*100b0*/  F2FP.BF16.PACK_AB R58, R59, R58 ;  /* 0x0000003a3b3a723e */ /* 0x000fe200000010ff */
[C---:B------:R-:W-:Y:S01]  /*100c0*/  IMAD.IADD R27, R10.reuse, 0x1, R17 ;  /* 0x000000010a1b7824 */ /* 0x040fe200078e0211 */
[----:B------:R-:W-:Y:S01]  /*100d0*/  STS [R9+0x400], R118 ;  /* 0x0004007609007388 */ /* 0x000fe20000000800 */
[----:B------:R-:W-:Y:S01]  /*100e0*/  IMAD.IADD R29, R10, 0x1, R15 ;  /* 0x000000010a1d7824 */ /* 0x000fe200078e020f */
[----:B------:R-:W-:Y:S01]  /*100f0*/  F2FP.BF16.PACK_AB R60, R61, R60 ;  /* 0x0000003c3d3c723e */ /* 0x000fe200000010ff */
[----:B------:R-:W-:Y:S01]  /*10100*/  IMAD.IADD R31, R9, 0x1, R10 ;  /* 0x00000001091f7824 */ /* 0x000fe200078e020a */
[----:B------:R-:W-:Y:S01]  /*10110*/  STS [R23+0x80], R112 ;  /* 0x0000807017007388 */ /* 0x000fe20000000800 */
[----:B------:R-:W-:Y:S01]  /*10120*/  F2FP.BF16.PACK_AB R62, R63, R62 ;  /* 0x0000003e3f3e723e */ /* 0x000fe200000010ff */
[----:B------:R-:W-:Y:S01]  /*10130*/  IMAD.IADD R25, R25, 0x1, R0 ;  /* 0x0000000119197824 */ /* 0x000fe200078e0200 */
[----:B------:R-:W-:Y:S01]  /*10140*/  F2FP.BF16.PACK_AB R64, R65, R64 ;  /* 0x000000404140723e */ /* 0x000fe200000010ff */
[----:B------:R-:W-:Y:S01]  /*10150*/  STS [R23+0x480], R114 ;  /* 0x0004807217007388 */ /* 0x000fe20000000800 */
[----:B------:R-:W-:Y:S01]  /*10160*/  F2FP.BF16.PACK_AB R66, R67, R66 ;  /* 0x000000424342723e */ /* 0x000fe200000010ff */
[----:B------:R-:W-:Y:S01]  /*10170*/  IMAD R57, R11, 0x80, R4 ;  /* 0x000000800b397824 */ /* 0x000fe200078e0204 */
[----:B------:R-:W-:Y:S01]  /*10180*/  F2FP.BF16.PACK_AB R68, R69, R68 ;  /* 0x000000444544723e */ /* 0x000fe200000010ff */
[----:B------:R-:W-:Y:S01]  /*10190*/  STS [R27], R108 ;  /* 0x0000006c1b007388 */ /* 0x000fe20000000800 */
        /* <DEDUP_REMOVED lines=11> */
[----:B------:R-:W-:Y:S01]  /*10250*/  STS [R31], R100 ;  /* 0x000000641f007388 */ /* 0x000fe20000000800 */
[----:B------:R-:W-:Y:S02]  /*10260*/  F2FP.BF16.PACK_AB R86, R87, R86 ;  /* 0x000000565756723e */ /* 0x000fe400000010ff */
[----:B------:R-:W-:Y:S01]  /*10270*/  LEA R14, P0, R24, c[0x0][0x450], 0x2 ;  /* 0x00011400180e7a11 */ /* 0x000fe200078010ff */
        /* <DEDUP_REMOVED lines=10> */
[----:B------:R-:W-:Y:S02]  /*10320*/  LEA.HI.X R25, R24, c[0x0][0x454], R25, 0x2, P0 ;  /* 0x0001150018197a11 */ /* 0x000fe400000f1419 */
[----:B------:R-:W-:Y:S01]  /*10330*/  LEA R0, P0, R18, c[0x0][0x380], 0x1 ;  /* 0x0000e00012007a11 */ /* 0x000fe200078008ff */
        /* <DEDUP_REMOVED lines=15> */
[----:B-1----:R-:W-:-:S03]  /*10430*/  IMAD.SHL.U32 R58, R13, 0x2, RZ ;  /* 0x000000020d3a7824 */ /* 0x002fc600078e00ff */
        /* <DEDUP_REMOVED lines=14> */
[----:B------:R-:W-:Y:S04]  /*10520*/  SHFL.IDX PT, R88, R14, RZ, 0x1c1f ;  /* 0x001c1fff0e587589 */ /* 0x000fe800000e0000 */
[----:B------:R-:W2:Y:S04]  /*10530*/  SHFL.IDX PT, R89, R25, RZ, 0x1c1f ;  /* 0x001c1fff19597589 */ /* 0x000ea800000e0000 */
[----:B------:R-:W-:Y:S06]  /*10540*/  BAR.SYNC.DEFER_BLOCKING 0x1, 0x100 ;  /* 0x0044000000007b1d */ /* 0x000fec0000010000 */
[----:B------:R-:W-:Y:S01]  /*10550*/  SHFL.IDX PT, R96, R14, 0x1, 0x1c1f ;  /* 0x003c1f000e607f89 */ /* 0x000fe200000e0000 */
[----:B-1----:R-:W-:-:S03]  /*10560*/  IMAD.IADD R5, R19, 0x1, R2 ;  /* 0x0000000113057824 */ /* 0x002fc600078e0202 */
[----:B------:R-:W1:Y:S02]  /*10570*/  SHFL.IDX PT, R97, R25, 0x1, 0x1c1f ;  /* 0x003c1f0019617f89 */ /* 0x000e6400000e0000 */
[----:B------:R-:W-:Y:S02]  /*10580*/  LEA.HI.X R2, R18, c[0x0][0x384], R5, 0x1, P0 ;  /* 0x0000e10012027a11 */ /* 0x000fe400000f0c05 */
[----:B------:R3:W4:Y:S01]  /*10590*/  SHFL.IDX PT, R60, R0, RZ, 0x181f ;  /* 0x00181fff003c7589 */ /* 0x00072200000e0000 */
[----:B------:R-:W-:-:S03]  /*105a0*/  ISETP.GE.AND P0, PT, R57, R12, PT ;  /* 0x0000000c3900720c */ /* 0x000fc60003f06270 */
[----:B------:R3:W3:Y:S04]  /*105b0*/  SHFL.IDX PT, R61, R2, RZ, 0x181f ;  /* 0x00181fff023d7589 */ /* 0x0006e800000e0000 */
[----:B--2---:R2:W-:Y:S04]  /*105c0*/  @!P5 ST.E [R88.64], R7 ;  /* 0x000000075800d985 */ /* 0x0045e8000c101910 */
[----:B-1----:R2:W-:Y:S04]  /*105d0*/  @!P4 ST.E [R96.64], R8 ;  /* 0x000000086000c985 */ /* 0x0025e8000c101910 */
[----:B------:R2:W1:Y:S04]  /*105e0*/  LDS.128 R52, [R58+0x1080] ;  /* 0x001080003a347984 */ /* 0x0004680000000c00 */
[----:B------:R2:W1:Y:S04]  /*105f0*/  LDS.128 R48, [R58+0x2080] ;  /* 0x002080003a307984 */ /* 0x0004680000000c00 */
[----:B------:R2:W1:Y:S04]  /*10600*/  LDS.128 R44, [R58+0x3080] ;  /* 0x003080003a2c7984 */ /* 0x0004680000000c00 */
[----:B------:R2:W1:Y:S04]  /*10610*/  LDS.128 R40, [R58+0x5080] ;  /* 0x005080003a287984 */ /* 0x0004680000000c00 */
[----:B------:R2:W1:Y:S04]  /*10620*/  LDS.128 R36, [R58+0x6080] ;  /* 0x006080003a247984 */ /* 0x0004680000000c00 */
[----:B------:R2:W1:Y:S04]  /*10630*/  LDS.128 R32, [R58+0x7080] ;  /* 0x007080003a207984 */ /* 0x0004680000000c00 */
[----:B------:R2:W1:Y:S04]  /*10640*/  LDS.128 R28, [R58+0x9080] ;  /* 0x009080003a1c7984 */ /* 0x0004680000000c00 */
[----:B------:R2:W1:Y:S04]  /*10650*/  LDS.128 R24, [R58+0xa080] ;  /* 0x00a080003a187984 */ /* 0x0004680000000c00 */
[----:B------:R2:W1:Y:S01]  /*10660*/  LDS.128 R20, [R58+0xb080] ;  /* 0x00b080003a147984 */ /* 0x0004620000000c00 */
[----:B------:R-:W-:Y:S05]  /*10670*/  @P0 BRA `(.L_x_193) ;  /* 0x0000014000000947 */ /* 0x000fea0003800000 */
[----:B---34-:R-:W3:Y:S01]  /*10680*/  LDS.128 R16, [R58+0x80] ;  /* 0x000080003a107984 */ /* 0x018ee20000000c00 */
[----:B------:R-:W-:-:S02]  /*10690*/  IADD3 R56, R3, 0x40, RZ ;  /* 0x0000004003387810 */ /* 0x000fc40007ffe0ff */
[C---:B------:R-:W-:Y:S01]  /*106a0*/  IADD3 R14, R3.reuse, 0x80, RZ ;  /* 0x00000080030e7810 */ /* 0x040fe20007ffe0ff */
[----:B--2---:R-:W2:Y:S01]  /*106b0*/  LDS.128 R8, [R58+0x4080] ;  /* 0x004080003a087984 */ /* 0x004ea20000000c00 */
[----:B------:R-:W-:Y:S02]  /*106c0*/  ISETP.GE.AND P1, PT, R56, c[0x0][0x3c8], PT ;  /* 0x0000f20038007a0c */ /* 0x000fe40003f26270 */
[----:B------:R-:W-:Y:S01]  /*106d0*/  ISETP.GE.AND P0, PT, R14, c[0x0][0x3c8], PT ;  /* 0x0000f2000e007a0c */ /* 0x000fe20003f06270 */
[----:B------:R4:W5:Y:S01]  /*106e0*/  LDS.128 R4, [R58+0x8080] ;  /* 0x008080003a047984 */ /* 0x0009620000000c00 */
[----:B------:R-:W-:-:S09]  /*106f0*/  ISETP.GE.AND P2, PT, R3, c[0x0][0x3c8], PT ;  /* 0x0000f20003007a0c */ /* 0x000fd20003f46270 */
[----:B------:R-:W-:Y:S02]  /*10700*/  @!P1 SHF.R.S32.HI R15, RZ, 0x1f, R56 ;  /* 0x0000001fff0f9819 */ /* 0x000fe40000011438 */
[----:B------:R-:W-:Y:S02]  /*10710*/  @!P0 SHF.R.S32.HI R13, RZ, 0x1f, R14 ;  /* 0x0000001fff0d8819 */ /* 0x000fe4000001140e */
[----:B------:R-:W-:Y:S02]  /*10720*/  @!P1 LEA.HI R15, R15, R56, RZ, 0x3 ;  /* 0x000000380f0f9211 */ /* 0x000fe400078f18ff */
[----:B------:R-:W-:Y:S02]  /*10730*/  @!P0 LEA.HI R13, R13, R14, RZ, 0x3 ;  /* 0x0000000e0d0d8211 */ /* 0x000fe400078f18ff */
[----:B------:R-:W-:Y:S02]  /*10740*/  @!P1 LOP3.LUT R15, R15, 0xfffffff8, RZ, 0xc0, !PT ;  /* 0xfffffff80f0f9812 */ /* 0x000fe400078ec0ff */
[----:B------:R-:W-:Y:S01]  /*10750*/  @!P0 LOP3.LUT R13, R13, 0xfffffff8, RZ, 0xc0, !PT ;  /* 0xfffffff80d0d8812 */ /* 0x000fe200078ec0ff */
[----:B----4-:R-:W-:-:S04]  /*10760*/  @!P2 IMAD.WIDE R58, R3, 0x2, R60 ;  /* 0x00000002033aa825 */ /* 0x010fc800078e023c */
[----:B------:R-:W-:-:S04]  /*10770*/  @!P1 IMAD.WIDE R14, R15, 0x2, R60 ;  /* 0x000000020f0e9825 */ /* 0x000fc800078e023c */
[----:B------:R-:W-:Y:S01]  /*10780*/  @!P0 IMAD.WIDE R60, R13, 0x2, R60 ;  /* 0x000000020d3c8825 */ /* 0x000fe200078e023c */
[----:B---3--:R3:W-:Y:S04]  /*10790*/  @!P2 ST.E.128 [R58.64], R16 ;  /* 0x000000103a00a985 */ /* 0x0087e8000c101d10 */
[----:B--2---:R3:W-:Y:S04]  /*107a0*/  @!P1 ST.E.128 [R14.64], R8 ;  /* 0x000000080e009985 */ /* 0x0047e8000c101d10 */
[----:B-----5:R3:W-:Y:S02]  /*107b0*/  @!P0 ST.E.128 [R60.64], R4 ;  /* 0x000000043c008985 */ /* 0x0207e4000c101d10 */
.L_x_193:
[----:B---34-:R-:W-:Y:S05]  /*107c0*/  BSYNC B0 ;  /* 0x0000000000007941 */ /* 0x018fea0003800000 */
.L_x_192:
[----:B------:R-:W-:Y:S01]  /*107d0*/  IADD3 R5, R57, 0x20, RZ ;  /* 0x0000002039057810 */ /* 0x000fe20007ffe0ff */
[----:B------:R3:W4:Y:S01]  /*107e0*/  SHFL.IDX PT, R9, R2, 0x1, 0x181f ;  /* 0x00381f0002097f89 */ /* 0x00072200000e0000 */
[----:B------:R-:W-:Y:S02]  /*107f0*/  BSSY B0, `(.L_x_194) ;  /* 0x0000015000007945 */ /* 0x000fe40003800000 */
[----:B------:R-:W-:Y:S01]  /*10800*/  ISETP.GE.AND P0, PT, R5, R12, PT ;  /* 0x0000000c0500720c */ /* 0x000fe20003f06270 */
[----:B--2---:R3:W2:-:S12]  /*10810*/  SHFL.IDX PT, R8, R0, 0x1, 0x181f ;  /* 0x00381f0000087f89 */ /* 0x00469800000e0000 */
        /* <DEDUP_REMOVED lines=13> */
[----:B-1----:R1:W-:Y:S02]  /*108f0*/  @!P2 ST.E.128 [R10.64], R52 ;  /* 0x000000340a00a985 */ /* 0x0023e4000c101d10 */
[----:B------:R-:W-:-:S04]  /*10900*/  @!P1 IMAD.WIDE R6, R6, 0x2, R8 ;  /* 0x0000000206069825 */ /* 0x000fc800078e0208 */
[----:B------:R-:W-:Y:S01]  /*10910*/  @!P0 IMAD.WIDE R4, R4, 0x2, R8 ;  /* 0x0000000204048825 */ /* 0x000fe200078e0208 */
[----:B------:R1:W-:Y:S04]  /*10920*/  @!P1 ST.E.128 [R6.64], R40 ;  /* 0x0000002806009985 */ /* 0x0003e8000c101d10 */
[----:B------:R1:W-:Y:S02]  /*10930*/  @!P0 ST.E.128 [R4.64], R28 ;  /* 0x0000001c04008985 */ /* 0x0003e4000c101d10 */
.L_x_195:
[----:B------:R-:W-:Y:S05]  /*10940*/  BSYNC B0 ;  /* 0x0000000000007941 */ /* 0x000fea0003800000 */
.L_x_194:
[----:B-1----:R-:W-:Y:S01]  /*10950*/  IADD3 R5, R57, 0x40, RZ ;  /* 0x0000004039057810 */ /* 0x002fe20007ffe0ff */
[----:B----4-:R1:W4:Y:S01]  /*10960*/  SHFL.IDX PT, R9, R2, 0x2, 0x181f ;  /* 0x00581f0002097f89 */ /* 0x01032200000e0000 */
        /* <DEDUP_REMOVED lines=21> */
.L_x_197:
[----:B------:R-:W-:Y:S05]  /*10ac0*/  BSYNC B0 ;  /* 0x0000000000007941 */ /* 0x000fea0003800000 */
.L_x_196:
[----:B------:R-:W-:Y:S01]  /*10ad0*/  IADD3 R57, R57, 0x60, RZ ;  /* 0x0000006039397810 */ /* 0x000fe20007ffe0ff */
[----:B--2---:R2:W1:Y:S03]  /*10ae0*/  SHFL.IDX PT, R7, R2, 0x3, 0x181f ;  /* 0x00781f0002077f89 */ /* 0x00446600000e0000 */
[----:B------:R-:W-:Y:S01]  /*10af0*/  ISETP.GE.AND P0, PT, R57, R12, PT ;  /* 0x0000000c3900720c */ /* 0x000fe20003f06270 */
[----:B------:R2:W3:-:S12]  /*10b00*/  SHFL.IDX PT, R6, R0, 0x3, 0x181f ;  /* 0x00781f0000067f89 */ /* 0x0004d800000e0000 */
[----:B------:R-:W-:Y:S05]  /*10b10*/  @P0 EXIT ;  /* 0x000000000000094d */ /* 0x000fea0003800000 */
[C---:B------:R-:W-:Y:S02]  /*10b20*/  IADD3 R5, R3.reuse, 0x40, RZ ;  /* 0x0000004003057810 */ /* 0x040fe40007ffe0ff */
[----:B------:R-:W-:Y:S02]  /*10b30*/  ISETP.GE.AND P1, PT, R3, c[0x0][0x3c8], PT ;  /* 0x0000f20003007a0c */ /* 0x000fe40003f26270 */
[----:B------:R-:W-:-:S13]  /*10b40*/  ISETP.GE.AND P0, PT, R5, c[0x0][0x3c8], PT ;  /* 0x0000f20005007a0c */ /* 0x000fda0003f06270 */
[----:B-123--:R-:W-:-:S04]  /*10b50*/  @!P0 SHF.R.S32.HI R0, RZ, 0x1f, R5 ;  /* 0x0000001fff008819 */ /* 0x00efc80000011405 */
[----:B------:R-:W-:Y:S01]  /*10b60*/  @!P0 LEA.HI R0, R0, R5, RZ, 0x3 ;  /* 0x0000000500008211 */ /* 0x000fe200078f18ff */
[C-C-:B------:R-:W-:Y:S01]  /*10b70*/  @!P1 IMAD.WIDE R4, R3.reuse, 0x2, R6.reuse ;  /* 0x0000000203049825 */ /* 0x140fe200078e0206 */
[----:B------:R-:W-:Y:S02]  /*10b80*/  IADD3 R3, R3, 0x80, RZ ;  /* 0x0000008003037810 */ /* 0x000fe40007ffe0ff */
[----:B------:R-:W-:Y:S02]  /*10b90*/  @!P0 LOP3.LUT R0, R0, 0xfffffff8, RZ, 0xc0, !PT ;  /* 0xfffffff800008812 */ /* 0x000fe400078ec0ff */
[----:B------:R1:W-:Y:S03]  /*10ba0*/  @!P1 ST.E.128 [R4.64], R44 ;  /* 0x0000002c04009985 */ /* 0x0003e6000c101d10 */
[----:B----4-:R-:W-:-:S05]  /*10bb0*/  @!P0 IMAD.WIDE R8, R0, 0x2, R6 ;  /* 0x0000000200088825 */ /* 0x010fca00078e0206 */
[----:B------:R1:W-:Y:S01]  /*10bc0*/  @!P0 ST.E.128 [R8.64], R32 ;  /* 0x0000002008008985 */ /* 0x0003e2000c101d10 */
[----:B------:R-:W-:-:S13]  /*10bd0*/  ISETP.GE.AND P0, PT, R3, c[0x0][0x3c8], PT ;  /* 0x0000f20003007a0c */ /* 0x000fda0003f06270 */
[----:B------:R-:W-:Y:S05]  /*10be0*/  @P0 EXIT ;  /* 0x000000000000094d */ /* 0x000fea0003800000 */
[----:B------:R-:W-:-:S04]  /*10bf0*/  SHF.R.S32.HI R0, RZ, 0x1f, R3 ;  /* 0x0000001fff007819 */ /* 0x000fc80000011403 */
[----:B------:R-:W-:-:S04]  /*10c00*/  LEA.HI R3, R0, R3, RZ, 0x3 ;  /* 0x0000000300037211 */ /* 0x000fc800078f18ff */
[----:B------:R-:W-:-:S05]  /*10c10*/  LOP3.LUT R3, R3, 0xfffffff8, RZ, 0xc0, !PT ;  /* 0xfffffff803037812 */ /* 0x000fca00078ec0ff */
[----:B------:R-:W-:-:S05]  /*10c20*/  IMAD.WIDE R6, R3, 0x2, R6 ;  /* 0x0000000203067825 */ /* 0x000fca00078e0206 */
[----:B------:R-:W-:Y:S01]  /*10c30*/  ST.E.128 [R6.64], R20 ;  /* 0x0000001406007985 */ /* 0x000fe2000c101d10 */
[----:B------:R-:W-:Y:S05]  /*10c40*/  EXIT ;  /* 0x000000000000794d */ /* 0x000fea0003800000 */
.L_x_191:
[----:B------:R-:W1:Y:S01]  /*10c50*/  S2R R7, SR_TID.X ;  /* 0x0000000000077919 */ /* 0x000e620000002100 */
[----:B------:R-:W-:Y:S03]  /*10c60*/  BSSY B0, `(.L_x_198) ;  /* 0x0000027000007945 */ /* 0x000fe60003800000 */
[----:B------:R-:W2:Y:S01]  /*10c70*/  S2R R8, SR_CTAID.Z ;  /* 0x0000000000087919 */ /* 0x000ea20000002700 */
[----:B-1----:R-:W-:Y:S02]  /*10c80*/  ISETP.GT.AND P0, PT, R7, 0x7f, PT ;  /* 0x0000007f0700780c */ /* 0x002fe40003f04270 */
[----:B--2---:R-:W-:-:S11]  /*10c90*/  SHF.R.S32.HI R11, RZ, 0x1f, R8 ;  /* 0x0000001fff0b7819 */ /* 0x004fd60000011408 */
[----:B------:R-:W-:Y:S05]  /*10ca0*/  @P0 BRA `(.L_x_199) ;  /* 0x0000022000000947 */ /* 0x000fea0003800000 */
[----:B------:R-:W1:Y:S01]  /*10cb0*/  S2R R0, SR_CTAID.X ;  /* 0x0000000000007919 */ /* 0x000e620000002500 */
[----:B------:R-:W-:-:S05]  /*10cc0*/  MOV R2, c[0x0][0x4e8] ;  /* 0x00013a0000027a02 */ /* 0x000fca0000000f00 */
[----:B------:R-:W-:Y:S01]  /*10cd0*/  IMAD R3, R2, c[0x0][0x388], RZ ;  /* 0x0000e20002037a24 */ /* 0x000fe200078e02ff */
[----:B-1----:R-:W-:-:S04]  /*10ce0*/  LEA R0, R0, R7, 0x7 ;  /* 0x0000000700007211 */ /* 0x002fc800078e38ff */
[----:B------:R-:W-:-:S13]  /*10cf0*/  ISETP.GE.AND P0, PT, R0, R3, PT ;  /* 0x000000030000720c */ /* 0x000fda0003f06270 */
[----:B------:R-:W-:Y:S05]  /*10d00*/  @P0 BRA `(.L_x_199) ;  /* 0x000001c000000947 */ /* 0x000fea0003800000 */
[----:B------:R-:W1:Y:S01]  /*10d10*/  S2R R9, SR_CTAID.Y ;  /* 0x0000000000097919 */ /* 0x000e620000002600 */
[----:B------:R-:W-:Y:S02]  /*10d20*/  ISETP.NE.AND P0, PT, R2, 0x1, PT ;  /* 0x000000010200780c */ /* 0x000fe40003f05270 */
[----:B------:R-:W-:-:S11]  /*10d30*/  MOV R5, R0 ;  /* 0x0000000000057202 */ /* 0x000fd60000000f00 */
[----:B------:R-:W-:-:S05]  /*10d40*/  @P0 IMAD.HI.U32 R6, R0, c[0x0][0x4ec], RZ ;  /* 0x00013b0000060a27 */ /* 0x000fca00078e00ff */
[----:B------:R-:W-:Y:S02]  /*10d50*/  @P0 SHF.R.U32.HI R5, RZ, c[0x0][0x4f0], R6 ;  /* 0x00013c00ff050a19 */ /* 0x000fe40000011606 */
[----:B-1----:R-:W-:Y:S01]  /*10d60*/  SHF.R.S32.HI R4, RZ, 0x1f, R9 ;  /* 0x0000001fff047819 */ /* 0x002fe20000011409 */
[----:B------:R-:W-:-:S04]  /*10d70*/  IMAD.WIDE.U32 R2, R9, c[0x0][0x490], RZ ;  /* 0x0001240009027a25 */ /* 0x000fc800078e00ff */
[----:B------:R-:W-:Y:S02]  /*10d80*/  IMAD R4, R4, c[0x0][0x490], RZ ;  /* 0x0001240004047a24 */ /* 0x000fe400078e02ff */
[----:B------:R-:W-:Y:S02]  /*10d90*/  IMAD.MOV.U32 R12, RZ, RZ, R2 ;  /* 0x000000ffff0c7224 */ /* 0x000fe400078e0002 */
[----:B------:R-:W-:Y:S01]  /*10da0*/  IMAD R13, R9, c[0x0][0x494], R4 ;  /* 0x00012500090d7a24 */ /* 0x000fe200078e0204 */
[----:B------:R-:W-:-:S04]  /*10db0*/  IADD3 R9, -R5, RZ, RZ ;  /* 0x000000ff05097210 */ /* 0x000fc80007ffe1ff */
[----:B------:R-:W-:Y:S01]  /*10dc0*/  IADD3 R13, R3, R13, RZ ;  /* 0x0000000d030d7210 */ /* 0x000fe20007ffe0ff */
[----:B------:R-:W-:Y:S02]  /*10dd0*/  IMAD R3, R11, c[0x0][0x498], RZ ;  /* 0x000126000b037a24 */ /* 0x000fe400078e02ff */
[----:B------:R-:W-:Y:S02]  /*10de0*/  IMAD R4, R9, c[0x0][0x4e8], R0 ;  /* 0x00013a0009047a24 */ /* 0x000fe400078e0200 */
[----:B------:R-:W-:-:S03]  /*10df0*/  IMAD.WIDE.U32 R12, R8, c[0x0][0x498], R12 ;  /* 0x00012600080c7a25 */ /* 0x000fc600078e000c */
[----:B------:R-:W-:Y:S01]  /*10e00*/  SHF.R.S32.HI R2, RZ, 0x1f, R4 ;  /* 0x0000001fff027819 */ /* 0x000fe20000011404 */
[----:B------:R-:W-:Y:S01]  /*10e10*/  IMAD R0, R8, c[0x0][0x49c], R3 ;  /* 0x0001270008007a24 */ /* 0x000fe200078e0203 */
[----:B------:R-:W-:Y:S02]  /*10e20*/  SHF.R.S32.HI R3, RZ, 0x1f, R5 ;  /* 0x0000001fff037819 */ /* 0x000fe40000011405 */
[----:B------:R-:W-:Y:S01]  /*10e30*/  IADD3 R12, P0, R5, R12, RZ ;  /* 0x0000000c050c7210 */ /* 0x000fe20007f1e0ff */
[----:B------:R-:W-:-:S03]  /*10e40*/  IMAD R5, R2, c[0x0][0x488], RZ ;  /* 0x0001220002057a24 */ /* 0x000fc600078e02ff */
[----:B------:R-:W-:Y:S01]  /*10e50*/  IADD3.X R13, R3, R13, R0, P0, !PT ;  /* 0x0000000d030d7210 */ /* 0x000fe200007fe400 */
[----:B------:R-:W-:-:S04]  /*10e60*/  IMAD R5, R4, c[0x0][0x48c], R5 ;  /* 0x0001230004057a24 */ /* 0x000fc800078e0205 */
[----:B------:R-:W-:-:S05]  /*10e70*/  IMAD.WIDE.U32 R12, R4, c[0x0][0x488], R12 ;  /* 0x00012200040c7a25 */ /* 0x000fca00078e000c */
[----:B------:R-:W-:Y:S02]  /*10e80*/  IADD3 R5, R13, R5, RZ ;  /* 0x000000050d057210 */ /* 0x000fe40007ffe0ff */
[----:B------:R-:W-:-:S04]  /*10e90*/  LEA R2, P0, R12, c[0x0][0x450], 0x2 ;  /* 0x000114000c027a11 */ /* 0x000fc800078010ff */
[----:B------:R-:W-:Y:S01]  /*10ea0*/  LEA.HI.X R3, R12, c[0x0][0x454], R5, 0x2, P0 ;  /* 0x000115000c037a11 */ /* 0x000fe200000f1405 */
[----:B------:R-:W-:-:S05]  /*10eb0*/  IMAD.MOV.U32 R5, RZ, RZ, -0x800000 ;  /* 0xff800000ff057424 */ /* 0x000fca00078e00ff */
[----:B------:R1:W-:Y:S03]  /*10ec0*/  STG.E [R2.64], R5 ;  /* 0x0000000502007986 */ /* 0x0003e6000c101910 */
.L_x_199:
[----:B------:R-:W-:Y:S05]  /*10ed0*/  BSYNC B0 ;  /* 0x0000000000007941 */ /* 0x000fea0003800000 */
.L_x_198:
[----:B------:R-:W2:Y:S01]  /*10ee0*/  S2R R12, SR_CTAID.Y ;  /* 0x00000000000c7919 */ /* 0x000ea20000002600 */
[----:B------:R-:W-:Y:S01]  /*10ef0*/  SHF.R.S32.HI R4, RZ, 0x1f, R7 ;  /* 0x0000001fff047819 */ /* 0x000fe20000011407 */
[----:B------:R-:W-:Y:S01]  /*10f00*/  IMAD R11, R11, c[0x0][0x3f0], RZ ;  /* 0x0000fc000b0b7a24 */ /* 0x000fe200078e02ff */
[----:B-1----:R-:W-:Y:S01]  /*10f10*/  MOV R3, c[0x0][0x4e8] ;  /* 0x00013a0000037a02 */ /* 0x002fe20000000f00 */
[----:B------:R-:W1:Y:S01]  /*10f20*/  S2R R5, SR_CTAID.X ;  /* 0x0000000000057919 */ /* 0x000e620000002500 */
[----:B------:R-:W-:Y:S01]  /*10f30*/  LEA.HI R4, R4, R7, RZ, 0x3 ;  /* 0x0000000704047211 */ /* 0x000fe200078f18ff */
[----:B------:R-:W-:Y:S01]  /*10f40*/  BSSY B0, `(.L_x_200) ;  /* 0x0000038000007945 */ /* 0x000fe20003800000 */
[C---:B------:R-:W-:Y:S01]  /*10f50*/  ISETP.NE.AND P0, PT, R3.reuse, 0x1, PT ;  /* 0x000000010300780c */ /* 0x040fe20003f05270 */
[----:B------:R-:W-:Y:S01]  /*10f60*/  IMAD R3, R3, c[0x0][0x388], RZ ;  /* 0x0000e20003037a24 */ /* 0x000fe200078e02ff */
[----:B------:R-:W-:Y:S02]  /*10f70*/  LOP3.LUT R2, R4, 0xfffffff8, RZ, 0xc0, !PT ;  /* 0xfffffff804027812 */ /* 0x000fe400078ec0ff */
[----:B------:R-:W-:-:S03]  /*10f80*/  SHF.R.S32.HI R4, RZ, 0x3, R4 ;  /* 0x00000003ff047819 */ /* 0x000fc60000011404 */
[----:B------:R-:W-:-:S05]  /*10f90*/  IMAD.IADD R7, R7, 0x1, -R2 ;  /* 0x0000000107077824 */ /* 0x000fca00078e0a02 */
[CC--:B------:R-:W-:Y:S02]  /*10fa0*/  LEA R6, R7.reuse, R4.reuse, 0x5 ;  /* 0x0000000407067211 */ /* 0x0c0fe400078e28ff */
[----:B------:R-:W-:Y:S02]  /*10fb0*/  SHF.L.U32 R7, R7, 0x3, RZ ;  /* 0x0000000307077819 */ /* 0x000fe400000006ff */
[----:B--2---:R-:W-:Y:S01]  /*10fc0*/  SHF.R.S32.HI R0, RZ, 0x1f, R12 ;  /* 0x0000001fff007819 */ /* 0x004fe2000001140c */
[C---:B-1----:R-:W-:Y:S01]  /*10fd0*/  IMAD R6, R5.reuse, 0x80, R6 ;  /* 0x0000008005067824 */ /* 0x042fe200078e0206 */
[----:B------:R-:W-:-:S03]  /*10fe0*/  LEA R4, R5, R4, 0x7 ;  /* 0x0000000405047211 */ /* 0x000fc600078e38ff */
[----:B------:R-:W-:Y:S01]  /*10ff0*/  IMAD R9, R0, c[0x0][0x3e8], RZ ;  /* 0x0000fa0000097a24 */ /* 0x000fe200078e02ff */
[----:B------:R-:W-:Y:S01]  /*11000*/  IADD3 R5, R7, 0x80, RZ ;  /* 0x0000008007057810 */ /* 0x000fe20007ffe0ff */
[----:B------:R-:W-:-:S04]  /*11010*/  @P0 IMAD.HI.U32 R2, R6, c[0x0][0x4ec], RZ ;  /* 0x00013b0006020a27 */ /* 0x000fc800078e00ff */
[C---:B------:R-:W-:Y:S02]  /*11020*/  IMAD R9, R12.reuse, c[0x0][0x3ec], R9 ;  /* 0x0000fb000c097a24 */ /* 0x040fe400078e0209 */
[----:B------:R-:W-:-:S04]  /*11030*/  IMAD.WIDE.U32 R12, R12, c[0x0][0x3e8], RZ ;  /* 0x0000fa000c0c7a25 */ /* 0x000fc800078e00ff */
[----:B------:R-:W-:Y:S01]  /*11040*/  IMAD R0, R8, c[0x0][0x3f4], R11 ;  /* 0x0000fd0008007a24 */ /* 0x000fe200078e020b */
[----:B------:R-:W-:Y:S01]  /*11050*/  IADD3 R13, R13, R9, RZ ;  /* 0x000000090d0d7210 */ /* 0x000fe20007ffe0ff */
[----:B------:R-:W-:Y:S01]  /*11060*/  IMAD.MOV.U32 R9, RZ, RZ, R6 ;  /* 0x000000ffff097224 */ /* 0x000fe200078e0006 */
[----:B------:R-:W-:-:S03]  /*11070*/  @P0 SHF.R.U32.HI R9, RZ, c[0x0][0x4f0], R2 ;  /* 0x00013c00ff090a19 */ /* 0x000fc60000011602 */
[----:B------:R-:W-:Y:S01]  /*11080*/  IMAD.WIDE.U32 R12, R8, c[0x0][0x3f0], R12 ;  /* 0x0000fc00080c7a25 */ /* 0x000fe200078e000c */
[----:B------:R-:W-:Y:S02]  /*11090*/  SHF.R.S32.HI R2, RZ, 0x1f, R9 ;  /* 0x0000001fff027819 */ /* 0x000fe40000011409 */
[----:B------:R-:W-:Y:S01]  /*110a0*/  IADD3 R11, -R9, RZ, RZ ;  /* 0x000000ff090b7210 */ /* 0x000fe20007ffe1ff */
[----:B------:R-:W-:Y:S02]  /*110b0*/  IMAD.IADD R13, R13, 0x1, R0 ;  /* 0x000000010d0d7824 */ /* 0x000fe400078e0200 */
[----:B------:R-:W-:Y:S02]  /*110c0*/  IMAD R2, R2, c[0x0][0x3e0], RZ ;  /* 0x0000f80002027a24 */ /* 0x000fe400078e02ff */
[----:B------:R-:W-:Y:S01]  /*110d0*/  IMAD R11, R11, c[0x0][0x4e8], R6 ;  /* 0x00013a000b0b7a24 */ /* 0x000fe200078e0206 */
[----:B------:R-:W-:Y:S01]  /*110e0*/  IADD3 R6, R7, 0x40, RZ ;  /* 0x0000004007067810 */ /* 0x000fe20007ffe0ff */
[----:B------:R-:W-:-:S03]  /*110f0*/  IMAD.WIDE.U32 R12, R9, c[0x0][0x3e0], R12 ;  /* 0x0000f800090c7a25 */ /* 0x000fc600078e000c */
[----:B------:R-:W-:Y:S01]  /*11100*/  SHF.R.S32.HI R0, RZ, 0x1f, R11 ;  /* 0x0000001fff007819 */ /* 0x000fe2000001140b */
[----:B------:R-:W-:-:S04]  /*11110*/  IMAD R9, R9, c[0x0][0x3e4], R2 ;  /* 0x0000f90009097a24 */ /* 0x000fc800078e0202 */
[----:B------:R-:W-:Y:S01]  /*11120*/  IMAD R0, R0, c[0x0][0x3d8], RZ ;  /* 0x0000f60000007a24 */ /* 0x000fe200078e02ff */
[----:B------:R-:W-:-:S03]  /*11130*/  IADD3 R13, R13, R9, RZ ;  /* 0x000000090d0d7210 */ /* 0x000fc60007ffe0ff */
[C---:B------:R-:W-:Y:S02]  /*11140*/  IMAD R0, R11.reuse, c[0x0][0x3dc], R0 ;  /* 0x0000f7000b007a24 */ /* 0x040fe400078e0200 */
[----:B------:R-:W-:-:S04]  /*11150*/  IMAD.WIDE.U32 R8, R11, c[0x0][0x3d8], R12 ;  /* 0x0000f6000b087a25 */ /* 0x000fc800078e000c */
[----:B------:R-:W-:Y:S01]  /*11160*/  IMAD.IADD R11, R9, 0x1, R0 ;  /* 0x00000001090b7824 */ /* 0x000fe200078e0200 */
[----:B------:R-:W-:-:S04]  /*11170*/  LEA R9, P0, R8, c[0x0][0x380], 0x1 ;  /* 0x0000e00008097a11 */ /* 0x000fc800078008ff */
[----:B------:R-:W-:Y:S01]  /*11180*/  LEA.HI.X R8, R8, c[0x0][0x384], R11, 0x1, P0 ;  /* 0x0000e10008087a11 */ /* 0x000fe200000f0c0b */
[----:B------:R1:W2:Y:S01]  /*11190*/  SHFL.IDX PT, R10, R9, RZ, 0x181f ;  /* 0x00181fff090a7589 */ /* 0x0002a200000e0000 */
[----:B------:R-:W-:-:S03]  /*111a0*/  ISETP.GE.AND P0, PT, R4, R3, PT ;  /* 0x000000030400720c */ /* 0x000fc60003f06270 */
[----:B------:R1:W3:Y:S10]  /*111b0*/  SHFL.IDX PT, R11, R8, RZ, 0x181f ;  /* 0x00181fff080b7589 */ /* 0x0002f400000e0000 */
        /* <DEDUP_REMOVED lines=16> */
.L_x_201:
[----:B------:R-:W-:Y:S05]  /*112c0*/  BSYNC B0 ;  /* 0x0000000000007941 */ /* 0x000fea0003800000 */
.L_x_200:
        /* <DEDUP_REMOVED lines=21> */
.L_x_203:
[----:B------:R-:W-:Y:S05]  /*11420*/  BSYNC B0 ;  /* 0x0000000000007941 */ /* 0x000fea0003800000 */
.L_x_202:
        /* <DEDUP_REMOVED lines=21> */
.L_x_205:
[----:B------:R-:W-:Y:S05]  /*11580*/  BSYNC B0 ;  /* 0x0000000000007941 */ /* 0x000fea0003800000 */
.L_x_204:
        /* <DEDUP_REMOVED lines=12> */
[----:B------:R-:W-:-:S05]  /*11650*/  @!P0 IMAD.WIDE R2, R3, 0x2, R10 ;  /* 0x0000000203028825 */ /* 0x000fca00078e020a */
        /* <DEDUP_REMOVED lines=9> */
.L_x_206:
        /* <DEDUP_REMOVED lines=9> */
.L_x_2617:


//--------------------- .text._ZN7cutlass13device_kernelIN5flash19enable_sm80_to_sm89INS1_16FlashAttnFwdSm80INS1_25CollectiveMainloopFwdSm80ILi8ELi1ELb0EN4cute5tupleIJNS5_1CILi128EEENS7_ILi64EEENS7_ILi192EEEEEELi192ENS_10bfloat16_tEfNS_4arch4Sm80ELb0ELb1ELb1ELb1ELb0ELb0ELb1ELb0EEENS1_21CollectiveEpilogueFwdINS6_IJS8_SA_S9_EEENS6_IJNS7_ILi1EEESI_SI_EEESC_SE_Li256ELb1ELb1ELb0ELb0EEENS1_19SingleTileSchedulerILb1ELb0ELb1ELi128EEEEEEEEEvNT_6ParamsE --------------------------
	.section	.text._ZN7cutlass13device_kernelIN5flash19enable_sm80_to_sm89INS1_16FlashAttnFwdSm80INS1_25CollectiveMainloopFwdSm80ILi8ELi1ELb0EN4cute5tupleIJNS5_1CILi128EEENS7_ILi64EEENS7_ILi192EEEEEELi192ENS_10bfloat16_tEfNS_4arch4Sm80ELb0ELb1ELb1ELb1ELb0ELb0ELb1ELb0EEENS1_21CollectiveEpilogueFwdINS6_IJS8_SA_S9_EEENS6_IJNS7_ILi1EEESI_SI_EEESC_SE_Li256ELb1ELb1ELb0ELb0EEENS1_19SingleTileSchedulerILb1ELb0ELb1ELi128EEEEEEEEEvNT_6ParamsE,"ax",@progbits
	.sectioninfo	@"SHI_REGISTERS=255"
	.align	128
.text._ZN7cutlass13device_kernelIN5flash19enable_sm80_to_sm89INS1_16FlashAttnFwdSm80INS1_25CollectiveMainloopFwdSm80ILi8ELi1ELb0EN4cute5tupleIJNS5_1CILi128EEENS7_ILi64EEENS7_ILi192EEEEEELi192ENS_10bfloat16_tEfNS_4arch4Sm80ELb0ELb1ELb1ELb1ELb0ELb0ELb1ELb0EEENS1_21CollectiveEpilogueFwdINS6_IJS8_SA_S9_EEENS6_IJNS7_ILi1EEESI_SI_EEESC_SE_Li256ELb1ELb1ELb0ELb0EEENS1_19SingleTileSchedulerILb1ELb0ELb1ELi128EEEEEEEEEvNT_6ParamsE:
        .type           _ZN7cutlass13device_kernelIN5flash19enable_sm80_to_sm89INS1_16FlashAttnFwdSm80INS1_25CollectiveMainloopFwdSm80ILi8ELi1ELb0EN4cute5tupleIJNS5_1CILi128EEENS7_ILi64EEENS7_ILi192EEEEEELi192ENS_10bfloat16_tEfNS_4arch4Sm80ELb0ELb1ELb1ELb1ELb0ELb0ELb1ELb0EEENS1_21CollectiveEpilogueFwdINS6_IJS8_SA_S9_EEENS6_IJNS7_ILi1EEESI_SI_EEESC_SE_Li256ELb1ELb1ELb0ELb0EEENS1_19SingleTileSchedulerILb1ELb0ELb1ELi128EEEEEEEEEvNT_6ParamsE,@function
        .size           _ZN7cutlass13device_kernelIN5flash19enable_sm80_to_sm89INS1_16FlashAttnFwdSm80INS1_25CollectiveMainloopFwdSm80ILi8ELi1ELb0EN4cute5tupleIJNS5_1CILi128EEENS7_ILi64EEENS7_ILi192EEEEEELi192ENS_10bfloat16_tEfNS_4arch4Sm80ELb0ELb1ELb1ELb1ELb0ELb0ELb1ELb0EEENS1_21CollectiveEpilogueFwdINS6_IJS8_SA_S9_EEENS6_IJNS7_ILi1EEESI_SI_EEESC_SE_Li256ELb1ELb1ELb0ELb0EEENS1_19SingleTileSchedulerILb1ELb0ELb1ELi128EEEEEEEEEvNT_6ParamsE,(.L_x_2618 - _ZN7cutlass13device_kernelIN5flash19enable_sm80_to_sm89INS1_16FlashAttnFwdSm80INS1_25CollectiveMainloopFwdSm80ILi8ELi1ELb0EN4cute5tupleIJNS5_1CILi128EEENS7_ILi64EEENS7_ILi192EEEEEELi192ENS_10bfloat16_tEfNS_4arch4Sm80ELb0ELb1ELb1ELb1ELb0ELb0ELb1ELb0EEENS1_21CollectiveEpilogueFwdINS6_IJS8_SA_S9_EEENS6_IJNS7_ILi1EEESI_SI_EEESC_SE_Li256ELb1ELb1ELb0ELb0EEENS1_19SingleTileSchedulerILb1ELb0ELb1ELi128EEEEEEEEEvNT_6ParamsE)
        .other          _ZN7cutlass13device_kernelIN5flash19enable_sm80_to_sm89INS1_16FlashAttnFwdSm80INS1_25CollectiveMainloopFwdSm80ILi8ELi1ELb0EN4cute5tupleIJNS5_1CILi128EEENS7_ILi64EEENS7_ILi192EEEEEELi192ENS_10bfloat16_tEfNS_4arch4Sm80ELb0ELb1ELb1ELb1ELb0ELb0ELb1ELb0EEENS1_21CollectiveEpilogueFwdINS6_IJS8_SA_S9_EEENS6_IJNS7_ILi1EEESI_SI_EEESC_SE_Li256ELb1ELb1ELb0ELb0EEENS1_19SingleTileSchedulerILb1ELb0ELb1ELi128EEEEEEEEEvNT_6ParamsE,@"STO_CUDA_ENTRY STV_DEFAULT"
_ZN7cutlass13device_kernelIN5flash19enable_sm80_to_sm89INS1_16FlashAttnFwdSm80INS1_25CollectiveMainloopFwdSm80ILi8ELi1ELb0EN4cute5tupleIJNS5_1CILi128EEENS7_ILi64EEENS7_ILi192EEEEEELi192ENS_10bfloat16_tEfNS_4arch4Sm80ELb0ELb1ELb1ELb1ELb0ELb0ELb1ELb0EEENS1_21CollectiveEpilogueFwdINS6_IJS8_SA_S9_EEENS6_IJNS7_ILi1EEESI_SI_EEESC_SE_Li256ELb1ELb1ELb0ELb0EEENS1_19SingleTileSchedulerILb1ELb0ELb1ELi128EEEEEEEEEvNT_6ParamsE:
[----:B------:R-:W-:Y:S02]  /*0000*/  MOV R1, c[0x0][0x28] ;  /* 0x00000a0000017a02 */ /* 0x000fe40000000f00 */
[----:B------:R-:W1:Y:S01]  /*0010*/  S2R R6, SR_TID.X ;  /* 0x0000000000067919 */ /* 0x000e620000002100 */
[----:B------:R-:W-:Y:S01]  /*0020*/  MOV R5, 0x4 ;  /* 0x0000000400057802 */ /* 0x000fe20000000f00 */
[----:B------:R-:W2:Y:S01]  /*0030*/  S2UR UR17, SR_CTAID.X ;  /* 0x00000000001179c3 */ /* 0x000ea20000002500 */
[----:B------:R-:W-:Y:S01]  /*0040*/  ULDC.64 UR18, c[0x0][0x118] ;  /* 0x0000460000127ab9 */ /* 0x000fe20000000a00 */
[----:B------:R-:W3:Y:S01]  /*0050*/  S2R R208, SR_CTAID.Z ;  /* 0x0000000000d07919 */ /* 0x000ee20000002700 */
[----:B-1----:R-:W-:Y:S01]  /*0060*/  SHF.R.U32.HI R0, RZ, 0x5, R6 ;  /* 0x00000005ff007819 */ /* 0x002fe20000011606 */
[----:B---3--:R-:W-:-:S05]  /*0070*/  IMAD.WIDE R2, R208, R5, c[0x0][0x568] ;  /* 0x00015a00d0027625 */ /* 0x008fca00078e0205 */
[----:B------:R-:W1:Y:S02]  /*0080*/  SHFL.IDX PT, R0, R0, RZ, 0x1f ;  /* 0x00001fff00007589 */ /* 0x000e6400000e0000 */
[----:B-1----:R-:W-:-:S13]  /*0090*/  ISETP.NE.AND P0, PT, R0, RZ, PT ;  /* 0x000000ff0000720c */ /* 0x002fda0003f05270 */
[----:B------:R-:W-:Y:S05]  /*00a0*/  @!P0 BRA `(.L_x_207) ;  /* 0x0000013000008947 */ /* 0x000fea0003800000 */
[----:B--2---:R-:W-:-:S04]  /*00b0*/  ISETP.NE.U32.AND P0, PT, RZ, c[0x0][0x568], PT ;  /* 0x00015a00ff007a0c */ /* 0x004fc80003f05070 */
[----:B------:R-:W-:-:S13]  /*00c0*/  ISETP.NE.AND.EX P0, PT, RZ, c[0x0][0x56c], PT, P0 ;  /* 0x00015b00ff007a0c */ /* 0x000fda0003f05300 */
[----:B------:R-:W-:Y:S05]  /*00d0*/  @!P0 BRA `(.L_x_208) ;  /* 0x0000002000008947 */ /* 0x000fea0003800000 */
[----:B------:R1:W5:Y:S01]  /*00e0*/  LDG.E R0, [R2.64] ;  /* 0x0000001202007981 */ /* 0x000362000c1e1900 */
[----:B------:R-:W-:Y:S05]  /*00f0*/  BRA `(.L_x_209) ;  /* 0x0000009000007947 */ /* 0x000fea0003800000 */
.L_x_208:
        /* <DEDUP_REMOVED lines=8> */
.L_x_210:
[----:B------:R-:W-:-:S04]  /*0180*/  MOV R0, c[0x0][0x54c] ;  /* 0x0001530000007a02 */ /* 0x000fc80000000f00 */
.L_x_209:
[----:B------:R-:W-:Y:S01]  /*0190*/  USHF.L.U32 UR7, UR17, 0x7, URZ ;  /* 0x0000000711077899 */ /* 0x000fe2000800063f */
[----:B-----5:R-:W-:-:S05]  /*01a0*/  IMAD R0, R0, c[0x0][0x548], RZ ;  /* 0x0001520000007a24 */ /* 0x020fca00078e02ff */
[----:B------:R-:W-:-:S04]  /*01b0*/  ISETP.LE.AND P0, PT, R0, UR7, PT ;  /* 0x0000000700007c0c */ /* 0x000fc8000bf03270 */
[----:B------:R-:W-:Y:S01]  /*01c0*/  SEL R208, R208, 0xffffffff, !P0 ;  /* 0xffffffffd0d07807 */ /* 0x000fe20004000000 */
[----:B------:R-:W-:Y:S05]  /*01d0*/  BRA `(.L_x_211) ;  /* 0x0000012000007947 */ /* 0x000fea0003800000 */
.L_x_207:
[----:B--2---:R-:W-:-:S04]  /*01e0*/  ISETP.NE.U32.AND P0, PT, RZ, c[0x0][0x568], PT ;  /* 0x00015a00ff007a0c */ /* 0x004fc80003f05070 */
[----:B------:R-:W-:-:S13]  /*01f0*/  ISETP.NE.AND.EX P0, PT, RZ, c[0x0][0x56c], PT, P0 ;  /* 0x00015b00ff007a0c */ /* 0x000fda0003f05300 */
[----:B------:R-:W-:Y:S05]  /*0200*/  @!P0 BRA `(.L_x_212) ;  /* 0x0000002000008947 */ /* 0x000fea0003800000 */
[----:B------:R1:W5:Y:S01]  /*0210*/  LDG.E R0, [R2.64] ;  /* 0x0000001202007981 */ /* 0x000362000c1e1900 */
[----:B------:R-:W-:Y:S05]  /*0220*/  BRA `(.L_x_213) ;  /* 0x0000009000007947 */ /* 0x000fea0003800000 */
.L_x_212:
        /* <DEDUP_REMOVED lines=8> */
.L_x_214:
[----:B------:R-:W-:-:S04]  /*02b0*/  MOV R0, c[0x0][0x54c] ;  /* 0x0001530000007a02 */ /* 0x000fc80000000f00 */
.L_x_213:
[----:B------:R-:W-:Y:S01]  /*02c0*/  USHF.L.U32 UR7, UR17, 0x7, URZ ;  /* 0x0000000711077899 */ /* 0x000fe2000800063f */
[----:B-----5:R-:W-:-:S05]  /*02d0*/  IMAD R0, R0, c[0x0][0x548], RZ ;  /* 0x0001520000007a24 */ /* 0x020fca00078e02ff */
[----:B------:R-:W-:-:S04]  /*02e0*/  ISETP.LE.AND P0, PT, R0, UR7, PT ;  /* 0x0000000700007c0c */ /* 0x000fc8000bf03270 */
[----:B------:R-:W-:-:S04]  /*02f0*/  SEL R208, R208, 0xffffffff, !P0 ;  /* 0xffffffffd0d07807 */ /* 0x000fc80004000000 */
.L_x_211:
[----:B------:R-:W-:-:S13]  /*0300*/  ISETP.GE.AND P0, PT, R208, RZ, PT ;  /* 0x000000ffd000720c */ /* 0x000fda0003f06270 */
[----:B------:R-:W-:Y:S05]  /*0310*/  @!P0 EXIT ;  /* 0x000000000000894d */ /* 0x000fea0003800000 */
[----:B------:R-:W-:Y:S02]  /*0320*/  ISETP.NE.U32.AND P1, PT, RZ, c[0x0][0x370], PT ;  /* 0x0000dc00ff007a0c */ /* 0x000fe40003f25070 */
[----:B------:R-:W-:Y:S02]  /*0330*/  ISETP.NE.U32.AND P0, PT, RZ, c[0x0][0x360], PT ;  /* 0x0000d800ff007a0c */ /* 0x000fe40003f05070 */
[----:B------:R-:W-:Y:S02]  /*0340*/  ISETP.NE.AND.EX P1, PT, RZ, c[0x0][0x374], PT, P1 ;  /* 0x0000dd00ff007a0c */ /* 0x000fe40003f25310 */
[----:B------:R-:W-:Y:S02]  /*0350*/  ISETP.NE.AND.EX P0, PT, RZ, c[0x0][0x364], PT, P0 ;  /* 0x0000d900ff007a0c */ /* 0x000fe40003f05300 */
[----:B------:R-:W-:Y:S02]  /*0360*/  ISETP.NE.U32.AND P5, PT, RZ, c[0x0][0x348], PT ;  /* 0x0000d200ff007a0c */ /* 0x000fe40003fa5070 */
[----:B------:R-:W-:-:S02]  /*0370*/  ISETP.NE.U32.AND P4, PT, RZ, c[0x0][0x350], PT ;  /* 0x0000d400ff007a0c */ /* 0x000fc40003f85070 */
[----:B------:R-:W-:Y:S02]  /*0380*/  ISETP.NE.AND.EX P5, PT, RZ, c[0x0][0x34c], PT, P5 ;  /* 0x0000d300ff007a0c */ /* 0x000fe40003fa5350 */
[----:B------:R-:W-:-:S03]  /*0390*/  ISETP.NE.AND.EX P4, PT, RZ, c[0x0][0x354], PT, P4 ;  /* 0x0000d500ff007a0c */ /* 0x000fc60003f85340 */
[----:B------:R-:W-:-:S04]  /*03a0*/  @P1 IMAD.WIDE R14, R208, R5, c[0x0][0x370] ;  /* 0x0000dc00d00e1625 */ /* 0x000fc800078e0205 */
[----:B------:R-:W-:Y:S01]  /*03b0*/  @P0 IMAD.WIDE R12, R208, R5, c[0x0][0x360] ;  /* 0x0000d800d00c0625 */ /* 0x000fe200078e0205 */
[----:B------:R-:W2:Y:S01]  /*03c0*/  @P1 LDG.E R4, [R14.64] ;  /* 0x000000120e041981 */ /* 0x000ea2000c1e1900 */
[----:B-1----:R-:W-:-:S03]  /*03d0*/  CS2R R2, SRZ ;  /* 0x0000000000027805 */ /* 0x002fc6000001ff00 */
[----:B------:R-:W3:Y:S01]  /*03e0*/  @P0 LDG.E R0, [R12.64] ;  /* 0x000000120c000981 */ /* 0x000ee2000c1e1900 */
[----:B------:R-:W-:-:S04]  /*03f0*/  IMAD.WIDE R10, R208, R5, c[0x0][0x348] ;  /* 0x0000d200d00a7625 */ /* 0x000fc800078e0205 */
[----:B------:R-:W-:Y:S01]  /*0400*/  IMAD.WIDE R8, R208, R5, c[0x0][0x350] ;  /* 0x0000d400d0087625 */ /* 0x000fe200078e0205 */
[----:B------:R1:W5:Y:S04]  /*0410*/  @P5 LDG.E R2, [R10.64] ;  /* 0x000000120a025981 */ /* 0x000368000c1e1900 */
[----:B------:R1:W5:Y:S01]  /*0420*/  @P4 LDG.E R3, [R8.64] ;  /* 0x0000001208034981 */ /* 0x000362000c1e1900 */
[----:B------:R-:W-:Y:S02]  /*0430*/  UMOV UR6, URZ ;  /* 0x0000003f00067c82 */ /* 0x000fe40008000000 */
[----:B------:R-:W-:Y:S02]  /*0440*/  ULDC UR16, c[0x0][0x168] ;  /* 0x00005a0000107ab9 */ /* 0x000fe40000000800 */
[----:B------:R-:W-:Y:S01]  /*0450*/  ULDC UR9, c[0x0][0x1d0] ;  /* 0x0000740000097ab9 */ /* 0x000fe20000000800 */
[----:B--2---:R1:W2:Y:S08]  /*0460*/  @P1 R2UR UR6, R4 ;  /* 0x00000000040613c2 */ /* 0x0042b000000e0000 */
[----:B---3--:R1:W3:Y:S02]  /*0470*/  @P0 R2UR UR16, R0 ;  /* 0x00000000001003c2 */ /* 0x0082e400000e0000 */
[----:B-12---:R-:W-:Y:S05]  /*0480*/  @P0 BRA `(.L_x_215) ;  /* 0x0000006000000947 */ /* 0x006fea0003800000 */
[----:B------:R-:W-:Y:S05]  /*0490*/  @!P5 BRA `(.L_x_215) ;  /* 0x000000500000d947 */ /* 0x000fea0003800000 */
[----:B------:R-:W2:Y:S04]  /*04a0*/  LDG.E R0, [R10.64] ;  /* 0x000000120a007981 */ /* 0x000ea8000c1e1900 */
[----:B------:R-:W4:Y:S01]  /*04b0*/  LDG.E R4, [R10.64+0x4] ;  /* 0x000004120a047981 */ /* 0x000f22000c1e1900 */
[----:B--23--:R-:W1:Y:S08]  /*04c0*/  R2UR UR16, R0 ;  /* 0x00000000001073c2 */ /* 0x00ce7000000e0000 */
[----:B----4-:R-:W1:Y:S02]  /*04d0*/  R2UR UR4, R4 ;  /* 0x00000000040473c2 */ /* 0x010e6400000e0000 */
[----:B-1----:R-:W-:-:S06]  /*04e0*/  UIADD3 UR16, -UR16, UR4, URZ ;  /* 0x0000000410107290 */ /* 0x002fcc000fffe13f */
.L_x_215:
[----:B------:R-:W-:-:S04]  /*04f0*/  ISETP.NE.U32.AND P0, PT, RZ, c[0x0][0x368], PT ;  /* 0x0000da00ff007a0c */ /* 0x000fc80003f05070 */
[----:B------:R-:W-:-:S13]  /*0500*/  ISETP.NE.AND.EX P0, PT, RZ, c[0x0][0x36c], PT, P0 ;  /* 0x0000db00ff007a0c */ /* 0x000fda0003f05300 */
[----:B------:R-:W-:Y:S05]  /*0510*/  @!P0 BRA `(.L_x_216) ;  /* 0x0000004000008947 */ /* 0x000fea0003800000 */
[----:B------:R-:W-:-:S05]  /*0520*/  IMAD.WIDE R8, R208, R5, c[0x0][0x368] ;  /* 0x0000da00d0087625 */ /* 0x000fca00078e0205 */
[----:B------:R-:W2:Y:S02]  /*0530*/  LDG.E R0, [R8.64] ;  /* 0x0000001208007981 */ /* 0x000ea4000c1e1900 */
[----:B--2---:R1:W2:Y:S02]  /*0540*/  R2UR UR9, R0 ;  /* 0x00000000000973c2 */ /* 0x0042a400000e0000 */
[----:B-12---:R-:W-:Y:S05]  /*0550*/  BRA `(.L_x_217) ;  /* 0x0000006000007947 */ /* 0x006fea0003800000 */
.L_x_216:
[----:B------:R-:W-:Y:S05]  /*0560*/  @!P4 BRA `(.L_x_217) ;  /* 0x000000500000c947 */ /* 0x000fea0003800000 */
[----:B------:R-:W2:Y:S04]  /*0570*/  LDG.E R0, [R8.64] ;  /* 0x0000001208007981 */ /* 0x000ea8000c1e1900 */
[----:B------:R-:W4:Y:S01]  /*0580*/  LDG.E R4, [R8.64+0x4] ;  /* 0x0000041208047981 */ /* 0x000f22000c1e1900 */
[----:B--2---:R-:W1:Y:S08]  /*0590*/  R2UR UR9, R0 ;  /* 0x00000000000973c2 */ /* 0x004e7000000e0000 */
[----:B----4-:R-:W1:Y:S02]  /*05a0*/  R2UR UR4, R4 ;  /* 0x00000000040473c2 */ /* 0x010e6400000e0000 */
[----:B-1----:R-:W-:-:S06]  /*05b0*/  UIADD3 UR9, -UR9, UR4, URZ ;  /* 0x0000000409097290 */ /* 0x002fcc000fffe13f */
.L_x_217:
[----:B------:R-:W-:Y:S01]  /*05c0*/  ULDC UR4, c[0x0][0x2c4] ;  /* 0x0000b10000047ab9 */ /* 0x000fe20000000800 */
[----:B-----5:R-:W-:Y:S01]  /*05d0*/  IADD3 R0, R3, UR6, RZ ;  /* 0x0000000603007c10 */ /* 0x020fe2000fffe0ff */
[----:B------:R-:W-:-:S02]  /*05e0*/  UISETP.NE.AND UP2, UPT, UR4, 0x1, UPT ;  /* 0x000000010400788c */ /* 0x000fc4000bf45270 */
[----:B------:R-:W-:Y:S02]  /*05f0*/  ULDC.64 UR10, c[0x0][0x2c8] ;  /* 0x0000b200000a7ab9 */ /* 0x000fe40000000a00 */
[----:B------:R-:W-:Y:S02]  /*0600*/  ULDC.64 UR4, c[0x0][0x328] ;  /* 0x0000ca0000047ab9 */ /* 0x000fe40000000a00 */
[----:B------:R-:W-:Y:S02]  /*0610*/  UISETP.GE.AND UP1, UPT, UR5, 0x1, UPT ;  /* 0x000000010500788c */ /* 0x000fe4000bf26270 */
[----:B------:R-:W-:-:S03]  /*0620*/  UIADD3 UR9, -UR6, UR9, URZ ;  /* 0x0000000906097290 */ /* 0x000fc6000fffe13f */
[----:B------:R-:W-:Y:S01]  /*0630*/  @UP2 UIADD3 UR12, UR7, 0x7f, URZ ;  /* 0x0000007f070c2890 */ /* 0x000fe2000fffe03f */
[----:B------:R-:W-:Y:S01]  /*0640*/  PLOP3.LUT P0, PT, PT, PT, UP1, 0x40, 0x0 ;  /* 0x000000000000781c */ /* 0x000fe20003f0e818 */
[----:B---3--:R-:W-:Y:S02]  /*0650*/  UIADD3 UR8, UR9, 0x1, -UR16 ;  /* 0x0000000109087890 */ /* 0x008fe4000fffe810 */
[----:B------:R-:W-:Y:S02]  /*0660*/  UIMAD.WIDE.U32 UR12, UR12, UR10, URZ ;  /* 0x0000000a0c0c72a5 */ /* 0x000fe4000f8e003f */
[----:B------:R-:W-:Y:S02]  /*0670*/  UIADD3 UR10, UR7, 0x7f, URZ ;  /* 0x0000007f070a7890 */ /* 0x000fe4000fffe03f */
[----:B------:R-:W-:-:S04]  /*0680*/  @UP2 USHF.R.U32.HI UR10, URZ, UR11, UR13 ;  /* 0x0000000b3f0a2299 */ /* 0x000fc8000801160d */
[----:B------:R-:W-:-:S04]  /*0690*/  UIADD3 UR8, UR8, UR10, URZ ;  /* 0x0000000a08087290 */ /* 0x000fc8000fffe03f */
[----:B------:R-:W-:Y:S01]  /*06a0*/  UIADD3 UR4, UR8, UR4, URZ ;  /* 0x0000000408047290 */ /* 0x000fe2000fffe03f */
[----:B------:R-:W-:Y:S05]  /*06b0*/  @P0 BRA `(.L_x_218) ;  /* 0x0000012000000947 */ /* 0x000fea0003800000 */
[----:B------:R-:W-:Y:S01]  /*06c0*/  ISETP.LT.AND P0, PT, RZ, UR8, PT ;  /* 0x00000008ff007c0c */ /* 0x000fe2000bf01270 */
[----:B------:R-:W-:-:S12]  /*06d0*/  UIADD3 UR6, UR8, -0x1, URZ ;  /* 0xffffffff08067890 */ /* 0x000fd8000fffe03f */
[----:B------:R-:W-:Y:S05]  /*06e0*/  @P0 BRA `(.L_x_219) ;  /* 0x0000007000000947 */ /* 0x000fea0003800000 */
[----:B------:R-:W-:Y:S02]  /*06f0*/  UISETP.NE.AND UP0, UPT, UR5, 0x1, UPT ;  /* 0x000000010500788c */ /* 0x000fe4000bf05270 */
[----:B------:R-:W-:Y:S02]  /*0700*/  UIADD3 UR6, -UR8, URZ, URZ ;  /* 0x0000003f08067290 */ /* 0x000fe4000fffe13f */
[----:B------:R-:W-:Y:S02]  /*0710*/  ULDC.64 UR10, c[0x0][0x330] ;  /* 0x0000cc00000a7ab9 */ /* 0x000fe40000000a00 */
[----:B------:R-:W-:-:S05]  /*0720*/  UIMAD.WIDE.U32 UR12, UR6, UR10, URZ ;  /* 0x0000000a060c72a5 */ /* 0x000fca000f8e003f */
[----:B------:R-:W-:-:S04]  /*0730*/  @UP0 USHF.R.U32.HI UR6, URZ, UR11, UR13 ;  /* 0x0000000b3f060299 */ /* 0x000fc8000801160d */
[----:B------:R-:W-:Y:S01]  /*0740*/  ULOP3.LUT UR6, URZ, UR6, URZ, 0x33, !UPT ;  /* 0x000000063f067292 */ /* 0x000fe2000f8e333f */
[----:B------:R-:W-:Y:S05]  /*0750*/  BRA `(.L_x_220) ;  /* 0x0000004000007947 */ /* 0x000fea0003800000 */
.L_x_219:
[----:B------:R-:W-:Y:S02]  /*0760*/  UISETP.NE.AND UP0, UPT, UR5, 0x1, UPT ;  /* 0x000000010500788c */ /* 0x000fe4000bf05270 */
[----:B------:R-:W-:Y:S02]  /*0770*/  ULDC.64 UR10, c[0x0][0x330] ;  /* 0x0000cc00000a7ab9 */ /* 0x000fe40000000a00 */
[----:B------:R-:W-:-:S07]  /*0780*/  UIMAD.WIDE.U32 UR12, UR6, UR10, URZ ;  /* 0x0000000a060c72a5 */ /* 0x000fce000f8e003f */
[----:B------:R-:W-:Y:S02]  /*0790*/  @UP0 USHF.R.U32.HI UR6, URZ, UR11, UR13 ;  /* 0x0000000b3f060299 */ /* 0x000fe4000801160d */
.L_x_220:
[----:B------:R-:W-:Y:S02]  /*07a0*/  ULDC UR8, c[0x0][0x32c] ;  /* 0x0000cb0000087ab9 */ /* 0x000fe40000000800 */
[----:B------:R-:W-:-:S04]  /*07b0*/  UIMAD UR8, UR6, UR5, UR8 ;  /* 0x00000005060872a4 */ /* 0x000fc8000f8e0208 */
[----:B------:R-:W-:-:S04]  /*07c0*/  UISETP.LT.AND UP0, UPT, UR4, UR8, UPT ;  /* 0x000000080400728c */ /* 0x000fc8000bf01270 */
[----:B------:R-:W-:Y:S02]  /*07d0*/  USEL UR4, UR4, UR8, UP0 ;  /* 0x0000000804047287 */ /* 0x000fe40008000000 */
.L_x_218:
[----:B------:R-:W-:Y:S01]  /*07e0*/  UIADD3 UR12, UR9, 0x3f, URZ ;  /* 0x0000003f090c7890 */ /* 0x000fe2000fffe03f */
[----:B------:R-:W-:Y:S01]  /*07f0*/  PLOP3.LUT P0, PT, PT, PT, UP1, 0x40, 0x0 ;  /* 0x000000000000781c */ /* 0x000fe20003f0e818 */
[----:B------:R-:W-:Y:S02]  /*0800*/  UIADD3 UR6, UR4, 0x3f, URZ ;  /* 0x0000003f04067890 */ /* 0x000fe4000fffe03f */
[----:B------:R-:W-:Y:S02]  /*0810*/  ULDC.64 UR10, c[0x0][0x2c8] ;  /* 0x0000b200000a7ab9 */ /* 0x000fe40000000a00 */
[----:B------:R-:W-:Y:S02]  /*0820*/  UIMAD.WIDE.U32 UR14, UR7, UR10, URZ ;  /* 0x0000000a070e72a5 */ /* 0x000fe4000f8e003f */
[----:B------:R-:W-:Y:S02]  /*0830*/  USHF.R.S32.HI UR8, URZ, 0x1f, UR12 ;  /* 0x0000001f3f087899 */ /* 0x000fe4000801140c */
[----:B------:R-:W-:-:S02]  /*0840*/  USHF.R.S32.HI UR10, URZ, 0x1f, UR6 ;  /* 0x0000001f3f0a7899 */ /* 0x000fc40008011406 */
[----:B------:R-:W-:Y:S02]  /*0850*/  ULEA.HI UR8, UR8, UR12, URZ, 0x6 ;  /* 0x0000000c08087291 */ /* 0x000fe4000f8f303f */
[----:B------:R-:W-:Y:S02]  /*0860*/  ULEA.HI UR10, UR10, UR6, URZ, 0x6 ;  /* 0x000000060a0a7291 */ /* 0x000fe4000f8f303f */
[----:B------:R-:W-:Y:S02]  /*0870*/  UMOV UR4, UR7 ;  /* 0x0000000700047c82 */ /* 0x000fe40008000000 */
[----:B------:R-:W-:Y:S02]  /*0880*/  @UP2 USHF.R.U32.HI UR4, URZ, UR11, UR15 ;  /* 0x0000000b3f042299 */ /* 0x000fe4000801160f */
[----:B------:R-:W-:Y:S02]  /*0890*/  USHF.R.S32.HI UR14, URZ, 0x6, UR8 ;  /* 0x000000063f0e7899 */ /* 0x000fe40008011408 */
[----:B------:R-:W-:-:S02]  /*08a0*/  USHF.R.S32.HI UR11, URZ, 0x6, UR10 ;  /* 0x000000063f0b7899 */ /* 0x000fc4000801140a */
[----:B------:R-:W-:Y:S02]  /*08b0*/  UIADD3 UR6, UR9, -UR16, URZ ;  /* 0x8000001009067290 */ /* 0x000fe4000fffe03f */
[----:B------:R-:W-:Y:S02]  /*08c0*/  UISETP.LT.AND UP0, UPT, UR14, UR11, UPT ;  /* 0x0000000b0e00728c */ /* 0x000fe4000bf01270 */
[----:B------:R-:W-:Y:S02]  /*08d0*/  UIADD3 UR10, UR6, UR4, URZ ;  /* 0x00000004060a7290 */ /* 0x000fe4000fffe03f */
[----:B------:R-:W-:Y:S02]  /*08e0*/  ULDC UR8, c[0x0][0x324] ;  /* 0x0000c90000087ab9 */ /* 0x000fe40000000800 */
[----:B------:R-:W-:Y:S02]  /*08f0*/  USEL UR14, UR14, UR11, UP0 ;  /* 0x0000000b0e0e7287 */ /* 0x000fe40008000000 */
[----:B------:R-:W-:Y:S01]  /*0900*/  UIADD3 UR8, UR10, -UR8, URZ ;  /* 0x800000080a087290 */ /* 0x000fe2000fffe03f */
[----:B------:R-:W-:Y:S05]  /*0910*/  @P0 BRA `(.L_x_221) ;  /* 0x0000014000000947 */ /* 0x000fea0003800000 */
[----:B------:R-:W-:-:S06]  /*0920*/  UISETP.GT.AND UP0, UPT, UR10, -0x1, UPT ;  /* 0xffffffff0a00788c */ /* 0x000fcc000bf04270 */
[----:B------:R-:W-:-:S13]  /*0930*/  PLOP3.LUT P0, PT, PT, PT, UP0, 0x80, 0x0 ;  /* 0x000000000000781c */ /* 0x000fda0003f0f008 */
[----:B------:R-:W-:Y:S05]  /*0940*/  @P0 BRA `(.L_x_222) ;  /* 0x0000008000000947 */ /* 0x000fea0003800000 */
        /* <DEDUP_REMOVED lines=8> */
.L_x_222:
[----:B------:R-:W-:-:S03]  /*09d0*/  UISETP.NE.AND UP0, UPT, UR5, 0x1, UPT ;  /* 0x000000010500788c */ /* 0x000fc6000bf05270 */
[----:B------:R-:W-:Y:S02]  /*09e0*/  ULDC.64 UR4, c[0x0][0x330] ;  /* 0x0000cc0000047ab9 */ /* 0x000fe40000000a00 */
[----:B------:R-:W-:-:S07]  /*09f0*/  UIMAD.WIDE.U32 UR12, UR10, UR4, URZ ;  /* 0x000000040a0c72a5 */ /* 0x000fce000f8e003f */
[----:B------:R-:W-:Y:S02]  /*0a00*/  @UP0 UMOV UR11, UR13 ;  /* 0x0000000d000b0c82 */ /* 0x000fe40008000000 */
[----:B------:R-:W-:Y:S02]  /*0a10*/  @UP0 USHF.R.U32.HI UR10, URZ, UR5, UR11 ;  /* 0x000000053f0a0299 */ /* 0x000fe4000801160b */
.L_x_223:
[----:B------:R-:W-:Y:S02]  /*0a20*/  ULDC UR4, c[0x0][0x32c] ;  /* 0x0000cb0000047ab9 */ /* 0x000fe40000000800 */
[----:B------:R-:W-:-:S04]  /*0a30*/  UIMAD UR4, UR10, UR4, URZ ;  /* 0x000000040a0472a4 */ /* 0x000fc8000f8e023f */
[----:B------:R-:W-:-:S04]  /*0a40*/  UISETP.LT.AND UP0, UPT, UR8, UR4, UPT ;  /* 0x000000040800728c */ /* 0x000fc8000bf01270 */
[----:B------:R-:W-:-:S04]  /*0a50*/  USEL UR8, UR8, UR4, !UP0 ;  /* 0x0000000408087287 */ /* 0x000fc8000c000000 */
.L_x_221:
[----:B------:R-:W-:Y:S01]  /*0a60*/  USHF.R.S32.HI UR4, URZ, 0x1f, UR8 ;  /* 0x0000001f3f047899 */ /* 0x000fe20008011408 */
[----:B------:R-:W-:Y:S01]  /*0a70*/  PLOP3.LUT P1, PT, PT, PT, PT, 0x80, 0x0 ;  /* 0x000000000000781c */ /* 0x000fe20003f2f070 */
[----:B------:R-:W-:Y:S01]  /*0a80*/  IMAD.MOV.U32 R3, RZ, RZ, RZ ;  /* 0x000000ffff037224 */ /* 0x000fe200078e00ff */
[----:B------:R-:W-:Y:S01]  /*0a90*/  CS2R R96, SRZ ;  /* 0x0000000000607805 */ /* 0x000fe2000001ff00 */
[----:B------:R-:W-:Y:S01]  /*0aa0*/  ULEA.HI UR8, UR4, UR8, URZ, 0x6 ;  /* 0x0000000804087291 */ /* 0x000fe2000f8f303f */
[----:B------:R-:W-:Y:S01]  /*0ab0*/  IMAD.MOV.U32 R98, RZ, RZ, RZ ;  /* 0x000000ffff627224 */ /* 0x000fe200078e00ff */
[----:B------:R-:W-:Y:S01]  /*0ac0*/  CS2R R94, SRZ ;  /* 0x00000000005e7805 */ /* 0x000fe2000001ff00 */
[----:B------:R-:W-:Y:S01]  /*0ad0*/  CS2R R92, SRZ ;  /* 0x00000000005c7805 */ /* 0x000fe2000001ff00 */
[----:B------:R-:W-:Y:S01]  /*0ae0*/  USHF.R.S32.HI UR8, URZ, 0x6, UR8 ;  /* 0x000000063f087899 */ /* 0x000fe20008011408 */
[----:B------:R-:W-:Y:S01]  /*0af0*/  CS2R R90, SRZ ;  /* 0x00000000005a7805 */ /* 0x000fe2000001ff00 */
[----:B------:R-:W-:Y:S01]  /*0b00*/  CS2R R88, SRZ ;  /* 0x0000000000587805 */ /* 0x000fe2000001ff00 */
[----:B------:R-:W-:Y:S01]  /*0b10*/  CS2R R86, SRZ ;  /* 0x0000000000567805 */ /* 0x000fe2000001ff00 */
        /* <DEDUP_REMOVED lines=45> */
[----:B------:R-:W-:Y:S01]  /*0df0*/  MOV R7, RZ ;  /* 0x000000ff00077202 */ /* 0x000fe20000000f00 */
[----:B------:R-:W-:Y:S01]  /*0e00*/  IMAD.MOV.U32 R4, RZ, RZ, RZ ;  /* 0x000000ffff047224 */ /* 0x000fe200078e00ff */
[----:B------:R-:W-:Y:S05]  /*0e10*/  @!P0 BRA `(.L_x_224) ;  /* 0x0000ef4000008947 */ /* 0x000fea0003800000 */
[----:B------:R-:W-:-:S04]  /*0e20*/  ISETP.NE.U32.AND P3, PT, RZ, c[0x0][0x340], PT ;  /* 0x0000d000ff007a0c */ /* 0x000fc80003f65070 */
[----:B------:R-:W-:-:S13]  /*0e30*/  ISETP.NE.AND.EX P3, PT, RZ, c[0x0][0x344], PT, P3 ;  /* 0x0000d100ff007a0c */ /* 0x000fda0003f65330 */
[----:B------:R-:W-:-:S06]  /*0e40*/  @P3 IMAD.WIDE R8, R208, R5, c[0x0][0x340] ;  /* 0x0000d000d0083625 */ /* 0x000fcc00078e0205 */
[----:B------:R1:W2:Y:S01]  /*0e50*/  @P3 LDG.E R8, [R8.64] ;  /* 0x0000001208083981 */ /* 0x0002a2000c1e1900 */
[----:B------:R-:W-:Y:S01]  /*0e60*/  SHF.R.S32.HI R7, RZ, 0x1f, R2 ;  /* 0x0000001fff077819 */ /* 0x000fe20000011402 */
[C---:B------:R-:W-:Y:S01]  /*0e70*/  IMAD.WIDE.U32 R26, R2.reuse, c[0x0][0x178], RZ ;  /* 0x00005e00021a7a25 */ /* 0x040fe200078e00ff */
[----:B------:R-:W-:Y:S01]  /*0e80*/  SHF.R.S32.HI R83, RZ, 0x1f, R6 ;  /* 0x0000001fff537819 */ /* 0x000fe20000011406 */
[----:B------:R-:W3:Y:S01]  /*0e90*/  S2R R4, SR_CTAID.Y ;  /* 0x0000000000047919 */ /* 0x000ee20000002600 */
[----:B------:R-:W-:Y:S01]  /*0ea0*/  PLOP3.LUT P2, PT, PT, PT, UP2, 0x80, 0x0 ;  /* 0x000000000000781c */ /* 0x000fe20003f4f028 */
[----:B------:R-:W-:Y:S01]  /*0eb0*/  IMAD R7, R7, c[0x0][0x178], RZ ;  /* 0x00005e0007077a24 */ /* 0x000fe200078e02ff */
[CC--:B------:R-:W-:Y:S01]  /*0ec0*/  LEA.HI R5, R83.reuse, R6.reuse, RZ, 0x3 ;  /* 0x0000000653057211 */ /* 0x0c0fe200078f18ff */
[----:B------:R-:W-:Y:S01]  /*0ed0*/  ULDC UR4, c[0x0][0x2c4] ;  /* 0x0000b10000047ab9 */ /* 0x000fe20000000800 */
[----:B------:R-:W-:Y:S01]  /*0ee0*/  LEA.HI R3, R83, R6, RZ, 0x4 ;  /* 0x0000000653037211 */ /* 0x000fe200078f20ff */
[----:B------:R-:W-:Y:S01]  /*0ef0*/  IMAD R7, R2, c[0x0][0x17c], R7 ;  /* 0x00005f0002077a24 */ /* 0x000fe200078e0207 */
[----:B------:R-:W-:Y:S01]  /*0f00*/  SHF.R.S32.HI R12, RZ, 0x3, R5 ;  /* 0x00000003ff0c7819 */ /* 0x000fe20000011405 */
[----:B------:R-:W-:Y:S01]  /*0f10*/  UIMAD UR4, UR16, UR4, URZ ;  /* 0x00000004100472a4 */ /* 0x000fe2000f8e023f */
[----:B------:R-:W-:Y:S01]  /*0f20*/  LOP3.LUT R5, R5, 0xfffffff8, RZ, 0xc0, !PT ;  /* 0xfffffff805057812 */ /* 0x000fe200078ec0ff */
[----:B------:R-:W-:Y:S01]  /*0f30*/  IMAD.IADD R27, R27, 0x1, R7 ;  /* 0x000000011b1b7824 */ /* 0x000fe200078e0207 */
[----:B------:R-:W-:Y:S01]  /*0f40*/  SHF.R.S32.HI R2, RZ, 0x4, R3 ;  /* 0x00000004ff027819 */ /* 0x000fe20000011403 */
[----:B------:R-:W-:Y:S01]  /*0f50*/  IMAD.SHL.U32 R207, R12, 0x40, RZ ;  /* 0x000000400ccf7824 */ /* 0x000fe200078e00ff */
[----:B------:R-:W-:Y:S01]  /*0f60*/  IADD3 R23, P0, R0, R12, RZ ;  /* 0x0000000c00177210 */ /* 0x000fe20007f1e0ff */
[----:B------:R-:W-:Y:S01]  /*0f70*/  IMAD.IADD R54, R6, 0x1, -R5 ;  /* 0x0000000106367824 */ /* 0x000fe200078e0a05 */
[----:B------:R-:W-:Y:S01]  /*0f80*/  LEA.HI R205, R3, R2, RZ, 0x1 ;  /* 0x0000000203cd7211 */ /* 0x000fe200078f08ff */
[----:B------:R-:W-:Y:S01]  /*0f90*/  BSSY B0, `(.L_x_225) ;  /* 0x000007f000007945 */ /* 0x000fe20003800000 */
[----:B------:R-:W-:Y:S01]  /*0fa0*/  SHF.R.S32.HI R5, RZ, 0x1f, R0 ;  /* 0x0000001fff057819 */ /* 0x000fe20000011400 */
[----:B------:R-:W-:Y:S01]  /*0fb0*/  IMAD.SHL.U32 R18, R54, 0x8, RZ ;  /* 0x0000000836127824 */ /* 0x000fe200078e00ff */
[----:B------:R-:W-:-:S02]  /*0fc0*/  LOP3.LUT R205, R205, 0xfffffffe, RZ, 0xc0, !PT ;  /* 0xfffffffecdcd7812 */ /* 0x000fc400078ec0ff */
[----:B------:R-:W-:Y:S02]  /*0fd0*/  LEA.HI.X.SX32 R0, R12, R5, 0x1, P0 ;  /* 0x000000050c007211 */ /* 0x000fe400000f0eff */
[----:B------:R-:W-:Y:S01]  /*0fe0*/  LOP3.LUT R207, R207, 0x1c0, RZ, 0xc0, !PT ;  /* 0x000001c0cfcf7812 */ /* 0x000fe200078ec0ff */
[----:B------:R-:W-:Y:S01]  /*0ff0*/  IMAD.IADD R205, R2, 0x1, -R205 ;  /* 0x0000000102cd7824 */ /* 0x000fe200078e0acd */
[----:B------:R-:W-:Y:S01]  /*1000*/  IADD3 R5, R18, 0x80, RZ ;  /* 0x0000008012057810 */ /* 0x000fe20007ffe0ff */
[C---:B------:R-:W-:Y:S01]  /*1010*/  IMAD R2, R0.reuse, c[0x0][0x1e0], RZ ;  /* 0x0000780000027a24 */ /* 0x040fe200078e02ff */
[----:B------:R-:W-:Y:S01]  /*1020*/  LOP3.LUT R10, R207, 0x38, R18, 0xf8, !PT ;  /* 0x00000038cf0a7812 */ /* 0x000fe200078ef812 */
[----:B------:R-:W-:Y:S01]  /*1030*/  IMAD R0, R0, c[0x0][0x208], RZ ;  /* 0x0000820000007a24 */ /* 0x000fe200078e02ff */
[----:B------:R-:W-:Y:S01]  /*1040*/  SHF.R.U32.HI R207, RZ, 0x3, R207 ;  /* 0x00000003ffcf7819 */ /* 0x000fe200000116cf */
[----:B-1----:R-:W-:Y:S01]  /*1050*/  IMAD R9, R23, c[0x0][0x1e4], R2 ;  /* 0x0000790017097a24 */ /* 0x002fe200078e0202 */
[----:B------:R-:W-:Y:S01]  /*1060*/  LOP3.LUT R3, R3, 0xfffffff0, RZ, 0xc0, !PT ;  /* 0xfffffff003037812 */ /* 0x000fe200078ec0ff */
[----:B------:R-:W-:Y:S01]  /*1070*/  IMAD R7, R23, c[0x0][0x20c], R0 ;  /* 0x0000830017077a24 */ /* 0x000fe200078e0200 */
[----:B------:R-:W-:Y:S01]  /*1080*/  LOP3.LUT R207, R10, R207, RZ, 0x3c, !PT ;  /* 0x000000cf0acf7212 */ /* 0x000fe200078e3cff */
[----:B------:R-:W-:Y:S01]  /*1090*/  IMAD R0, R54, 0x20, R12 ;  /* 0x0000002036007824 */ /* 0x000fe200078e020c */
[----:B---3--:R-:W-:Y:S01]  /*10a0*/  SHF.R.S32.HI R10, RZ, 0x1f, R4 ;  /* 0x0000001fff0a7819 */ /* 0x008fe20000011404 */
[----:B------:R-:W-:Y:S01]  /*10b0*/  IMAD.IADD R16, R6, 0x1, -R3 ;  /* 0x0000000106107824 */ /* 0x000fe200078e0a03 */
[----:B------:R-:W-:Y:S01]  /*10c0*/  PLOP3.LUT P0, PT, PT, PT, UP2, 0x80, 0x0 ;  /* 0x000000000000781c */ /* 0x000fe20003f0f028 */
[----:B------:R-:W-:Y:S01]  /*10d0*/  IMAD.WIDE.U32 R26, R4, c[0x0][0x1b8], R26 ;  /* 0x00006e00041a7a25 */ /* 0x000fe200078e001a */
[----:B------:R-:W-:-:S02]  /*10e0*/  IADD3 R0, R0, UR7, RZ ;  /* 0x0000000700007c10 */ /* 0x000fc4000fffe0ff */
[----:B------:R-:W-:Y:S01]  /*10f0*/  ISETP.GE.AND P1, PT, R5, c[0x0][0x1d4], PT ;  /* 0x0000750005007a0c */ /* 0x000fe20003f26270 */
[----:B------:R-:W-:Y:S01]  /*1100*/  IMAD R5, R10, c[0x0][0x1b8], RZ ;  /* 0x00006e000a057a24 */ /* 0x000fe200078e02ff */
[----:B------:R-:W-:Y:S01]  /*1110*/  SHF.R.S32.HI R19, RZ, 0x1f, R18 ;  /* 0x0000001fff137819 */ /* 0x000fe20000011412 */
[----:B------:R-:W-:Y:S01]  /*1120*/  @P2 IMAD.HI.U32 R13, R0, c[0x0][0x2c8], RZ ;  /* 0x0000b200000d2a27 */ /* 0x000fe200078e00ff */
[----:B------:R-:W-:Y:S02]  /*1130*/  SHF.R.S32.HI R3, RZ, 0x1f, R208 ;  /* 0x0000001fff037819 */ /* 0x000fe400000114d0 */
[----:B------:R-:W-:Y:S01]  /*1140*/  SEL R11, R208, RZ, !P5 ;  /* 0x000000ffd00b7207 */ /* 0x000fe20006800000 */
[----:B------:R-:W-:Y:S01]  /*1150*/  IMAD R20, R4, c[0x0][0x1bc], R5 ;  /* 0x00006f0004147a24 */ /* 0x000fe200078e0205 */
[----:B------:R-:W-:Y:S01]  /*1160*/  SEL R2, R3, RZ, !P5 ;  /* 0x000000ff03027207 */ /* 0x000fe20006800000 */
[----:B------:R-:W-:Y:S01]  /*1170*/  IMAD.WIDE.U32 R24, R23, c[0x0][0x1e0], R18 ;  /* 0x0000780017187a25 */ /* 0x000fe200078e0012 */
[----:B------:R-:W-:-:S02]  /*1180*/  SHF.R.S32.HI R5, RZ, 0x1f, R16 ;  /* 0x0000001fff057819 */ /* 0x000fc40000011410 */
[----:B------:R-:W-:Y:S01]  /*1190*/  IADD3 R21, R27, R20, RZ ;  /* 0x000000141b157210 */ /* 0x000fe20007ffe0ff */
[----:B------:R-:W-:Y:S01]  /*11a0*/  IMAD.WIDE.U32 R22, R23, c[0x0][0x208], R18 ;  /* 0x0000820017167a25 */ /* 0x000fe200078e0012 */
[----:B------:R-:W-:-:S03]  /*11b0*/  LEA.HI R5, R5, R16, RZ, 0x3 ;  /* 0x0000001005057211 */ /* 0x000fc600078f18ff */
[----:B------:R-:W-:Y:S01]  /*11c0*/  IMAD.MOV.U32 R14, RZ, RZ, R0 ;  /* 0x000000ffff0e7224 */ /* 0x000fe200078e0000 */
[----:B------:R-:W-:Y:S01]  /*11d0*/  @P0 SHF.R.U32.HI R14, RZ, c[0x0][0x2cc], R13 ;  /* 0x0000b300ff0e0a19 */ /* 0x000fe2000001160d */
[----:B------:R-:W-:Y:S01]  /*11e0*/  IMAD R2, R2, c[0x0][0x1c0], RZ ;  /* 0x0000700002027a24 */ /* 0x000fe200078e02ff */
[----:B------:R-:W-:Y:S01]  /*11f0*/  LOP3.LUT R15, R5, 0xfffffff8, RZ, 0xc0, !PT ;  /* 0xfffffff8050f7812 */ /* 0x000fe200078ec0ff */
[----:B------:R-:W-:Y:S02]  /*1200*/  IMAD.MOV.U32 R20, RZ, RZ, R26 ;  /* 0x000000ffff147224 */ /* 0x000fe400078e001a */
[----:B------:R-:W-:Y:S01]  /*1210*/  IMAD.IADD R23, R23, 0x1, R7 ;  /* 0x0000000117177824 */ /* 0x000fe200078e0207 */
[----:B------:R-:W-:Y:S01]  /*1220*/  IADD3 R7, -R14, RZ, RZ ;  /* 0x000000ff0e077210 */ /* 0x000fe20007ffe1ff */
[----:B------:R-:W-:Y:S01]  /*1230*/  IMAD.IADD R25, R25, 0x1, R9 ;  /* 0x0000000119197824 */ /* 0x000fe200078e0209 */
[----:B------:R-:W-:Y:S01]  /*1240*/  SHF.R.S32.HI R9, RZ, 0x1f, R14 ;  /* 0x0000001fff097819 */ /* 0x000fe2000001140e */
[----:B------:R-:W-:-:S02]  /*1250*/  IMAD R2, R11, c[0x0][0x1c4], R2 ;  /* 0x000071000b027a24 */ /* 0x000fc400078e0202 */
[----:B------:R-:W-:-:S04]  /*1260*/  IMAD.WIDE.U32 R20, R11, c[0x0][0x1c0], R20 ;  /* 0x000070000b147a25 */ /* 0x000fc800078e0014 */
[----:B------:R-:W-:Y:S02]  /*1270*/  IMAD R7, R7, c[0x0][0x2c4], R0 ;  /* 0x0000b10007077a24 */ /* 0x000fe400078e0200 */
[----:B------:R-:W-:Y:S02]  /*1280*/  IMAD.IADD R21, R21, 0x1, R2 ;  /* 0x0000000115157824 */ /* 0x000fe400078e0202 */
[----:B------:R-:W-:Y:S01]  /*1290*/  IMAD R9, R9, c[0x0][0x1b0], RZ ;  /* 0x00006c0009097a24 */ /* 0x000fe200078e02ff */
[----:B------:R-:W-:Y:S01]  /*12a0*/  SHF.R.S32.HI R0, RZ, 0x1f, R7 ;  /* 0x0000001fff007819 */ /* 0x000fe20000011407 */
[----:B------:R-:W-:Y:S02]  /*12b0*/  IMAD.IADD R15, R16, 0x1, -R15 ;  /* 0x00000001100f7824 */ /* 0x000fe400078e0a0f */
[----:B------:R-:W-:Y:S02]  /*12c0*/  IMAD R11, R10, c[0x0][0x1e8], RZ ;  /* 0x00007a000a0b7a24 */ /* 0x000fe400078e02ff */
[C---:B------:R-:W-:Y:S01]  /*12d0*/  IMAD R9, R14.reuse, c[0x0][0x1b4], R9 ;  /* 0x00006d000e097a24 */ /* 0x040fe200078e0209 */
[C---:B------:R-:W-:Y:S01]  /*12e0*/  LOP3.LUT P6, RZ, R15.reuse, 0x4, RZ, 0xc0, !PT ;  /* 0x000000040fff7812 */ /* 0x040fe200078cc0ff */
[----:B------:R-:W-:Y:S01]  /*12f0*/  IMAD.WIDE.U32 R16, R14, c[0x0][0x1b0], R20 ;  /* 0x00006c000e107a25 */ /* 0x000fe200078e0014 */
[----:B------:R-:W-:-:S03]  /*1300*/  LOP3.LUT P0, RZ, R15, 0x2, RZ, 0xc0, !PT ;  /* 0x000000020fff7812 */ /* 0x000fc6000780c0ff */
[----:B------:R-:W-:Y:S01]  /*1310*/  IMAD R13, R10, c[0x0][0x210], RZ ;  /* 0x000084000a0d7a24 */ /* 0x000fe200078e02ff */
[----:B------:R-:W-:Y:S01]  /*1320*/  LEA.HI R10, R83, R6, RZ, 0x6 ;  /* 0x00000006530a7211 */ /* 0x000fe200078f30ff */
[C---:B------:R-:W-:Y:S02]  /*1330*/  IMAD R11, R4.reuse, c[0x0][0x1ec], R11 ;  /* 0x00007b00040b7a24 */ /* 0x040fe400078e020b */
[----:B------:R-:W-:Y:S01]  /*1340*/  IMAD.WIDE.U32 R212, R4, c[0x0][0x1e8], R24 ;  /* 0x00007a0004d47a25 */ /* 0x000fe200078e0018 */
[----:B------:R-:W-:-:S03]  /*1350*/  SHF.L.U32 R10, R10, 0x3, RZ ;  /* 0x000000030a0a7819 */ /* 0x000fc600000006ff */
[----:B------:R-:W-:Y:S01]  /*1360*/  IMAD.IADD R17, R17, 0x1, R9 ;  /* 0x0000000111117824 */ /* 0x000fe200078e0209 */
[----:B------:R-:W-:Y:S01]  /*1370*/  LOP3.LUT R207, R207, 0xfffffe00, R10, 0xf8, !PT ;  /* 0xfffffe00cfcf7812 */ /* 0x000fe200078ef80a */
[----:B------:R-:W-:Y:S02]  /*1380*/  IMAD R0, R0, c[0x0][0x1a8], RZ ;  /* 0x00006a0000007a24 */ /* 0x000fe400078e02ff */
[C---:B------:R-:W-:Y:S02]  /*1390*/  IMAD R13, R4.reuse, c[0x0][0x214], R13 ;  /* 0x00008500040d7a24 */ /* 0x040fe400078e020d */
[----:B------:R-:W-:-:S04]  /*13a0*/  IMAD.WIDE.U32 R20, R4, c[0x0][0x210], R22 ;  /* 0x0000840004147a25 */ /* 0x000fc800078e0016 */
[----:B------:R-:W-:Y:S01]  /*13b0*/  IMAD.IADD R213, R213, 0x1, R11 ;  /* 0x00000001d5d57824 */ /* 0x000fe200078e020b */
[----:B------:R-:W-:Y:S01]  /*13c0*/  IADD3 R11, R12, UR7, RZ ;  /* 0x000000070c0b7c10 */ /* 0x000fe2000fffe0ff */
[----:B------:R-:W-:Y:S01]  /*13d0*/  IMAD.SHL.U32 R4, R15, 0x40, RZ ;  /* 0x000000400f047824 */ /* 0x000fe200078e00ff */
[----:B------:R-:W-:Y:S01]  /*13e0*/  IADD3 R21, R21, R13, RZ ;  /* 0x0000000d15157210 */ /* 0x000fe20007ffe0ff */
[C---:B------:R-:W-:Y:S02]  /*13f0*/  IMAD R0, R7.reuse, c[0x0][0x1ac], R0 ;  /* 0x00006b0007007a24 */ /* 0x040fe400078e0200 */
[----:B------:R-:W-:Y:S01]  /*1400*/  IMAD.WIDE.U32 R16, R7, c[0x0][0x1a8], R16 ;  /* 0x00006a0007107a25 */ /* 0x000fe200078e0010 */
[----:B------:R-:W-:-:S03]  /*1410*/  LOP3.LUT R4, R4, 0x1c0, RZ, 0xc0, !PT ;  /* 0x000001c004047812 */ /* 0x000fc600078ec0ff */
[----:B------:R-:W-:Y:S01]  /*1420*/  IMAD.SHL.U32 R15, R205, 0x8, RZ ;  /* 0x00000008cd0f7824 */ /* 0x000fe200078e00ff */
[----:B------:R-:W-:Y:S01]  /*1430*/  LEA R14, P2, R16, c[0x0][0x160], 0x1 ;  /* 0x00005800100e7a11 */ /* 0x000fe200078408ff */
[----:B------:R-:W-:Y:S02]  /*1440*/  IMAD.IADD R0, R17, 0x1, R0 ;  /* 0x0000000111007824 */ /* 0x000fe400078e0200 */
[----:B------:R-:W-:Y:S01]  /*1450*/  IMAD.MOV.U32 R2, RZ, RZ, 0x10 ;  /* 0x00000010ff027424 */ /* 0x000fe200078e00ff */
[----:B------:R-:W-:Y:S01]  /*1460*/  LOP3.LUT R7, R4, 0x8, R15, 0xf8, !PT ;  /* 0x0000000804077812 */ /* 0x000fe200078ef80f */
[----:B------:R-:W-:Y:S01]  /*1470*/  IMAD.SHL.U32 R5, R5, 0x40, RZ ;  /* 0x0000004005057824 */ /* 0x000fe200078e00ff */
[----:B------:R-:W-:Y:S02]  /*1480*/  SHF.R.U32.HI R4, RZ, 0x3, R4 ;  /* 0x00000003ff047819 */ /* 0x000fe40000011604 */
[----:B------:R-:W-:Y:S02]  /*1490*/  LEA.HI.X R13, R16, c[0x0][0x164], R0, 0x1, P2 ;  /* 0x00005900100d7a11 */ /* 0x000fe400010f0c00 */
[----:B------:R-:W-:Y:S01]  /*14a0*/  LOP3.LUT R4, R7, R4, RZ, 0x3c, !PT ;  /* 0x0000000407047212 */ /* 0x000fe200078e3cff */
[----:B------:R1:W3:Y:S01]  /*14b0*/  SHFL.IDX PT, R16, R14, RZ, 0x181f ;  /* 0x00181fff0e107589 */ /* 0x0002e200000e0000 */
[----:B------:R-:W-:-:S02]  /*14c0*/  IADD3 R7, R18, 0x40, RZ ;  /* 0x0000004012077810 */ /* 0x000fc40007ffe0ff */
[----:B------:R-:W-:Y:S01]  /*14d0*/  SEL R2, R2, 0xfffffff0, !P0 ;  /* 0xfffffff002027807 */ /* 0x000fe20004000000 */
[----:B------:R1:W4:Y:S01]  /*14e0*/  SHFL.IDX PT, R17, R13, RZ, 0x181f ;  /* 0x00181fff0d117589 */ /* 0x00032200000e0000 */
[C---:B------:R-:W-:Y:S02]  /*14f0*/  ISETP.GE.AND P2, PT, R7.reuse, c[0x0][0x1d4], PT ;  /* 0x0000750007007a0c */ /* 0x040fe40003f46270 */
[----:B------:R-:W-:Y:S02]  /*1500*/  ISETP.GE.AND P0, PT, R7, c[0x0][0x198], PT ;  /* 0x0000660007007a0c */ /* 0x000fe40003f06270 */
[----:B------:R-:W-:Y:S02]  /*1510*/  LOP3.LUT R4, R4, 0xfffffe00, R5, 0xf8, !PT ;  /* 0xfffffe0004047812 */ /* 0x000fe400078ef805 */
[----:B--2---:R-:W-:Y:S01]  /*1520*/  @P3 SHF.R.S32.HI R9, RZ, 0x1f, R8 ;  /* 0x0000001fff093819 */ /* 0x004fe20000011408 */
[----:B------:R-:W-:Y:S02]  /*1530*/  @!P3 IMAD.MOV.U32 R8, RZ, RZ, R208 ;  /* 0x000000ffff08b224 */ /* 0x000fe400078e00d0 */
[----:B------:R-:W-:Y:S01]  /*1540*/  @!P3 IMAD.MOV.U32 R9, RZ, RZ, R3 ;  /* 0x000000ffff09b224 */ /* 0x000fe200078e0003 */
[----:B------:R-:W-:Y:S01]  /*1550*/  ISETP.GE.AND P3, PT, R18, c[0x0][0x1d4], PT ;  /* 0x0000750012007a0c */ /* 0x000fe20003f66270 */
[----:B------:R-:W-:Y:S01]  /*1560*/  IMAD.MOV.U32 R3, RZ, RZ, 0x20 ;  /* 0x00000020ff037424 */ /* 0x000fe200078e00ff */
[----:B------:R-:W-:Y:S01]  /*1570*/  SEL R210, R8, RZ, !P4 ;  /* 0x000000ff08d27207 */ /* 0x000fe20006000000 */
[----:B------:R-:W-:Y:S01]  /*1580*/  IMAD.SHL.U32 R8, R54, 0x8, RZ ;  /* 0x0000000836087824 */ /* 0x000fe200078e00ff */
[----:B------:R-:W-:-:S02]  /*1590*/  SEL R215, R9, RZ, !P4 ;  /* 0x000000ff09d77207 */ /* 0x000fc40006000000 */
[----:B------:R-:W-:Y:S01]  /*15a0*/  ISETP.GE.AND P4, PT, R11, UR4, PT ;  /* 0x000000040b007c0c */ /* 0x000fe2000bf86270 */
[----:B------:R-:W-:Y:S01]  /*15b0*/  IMAD.WIDE.U32 R212, R210, c[0x0][0x1f0], R212 ;  /* 0x00007c00d2d47a25 */ /* 0x000fe200078e00d4 */
[----:B------:R-:W-:Y:S02]  /*15c0*/  IADD3 R0, R8, 0x80, RZ ;  /* 0x0000008008007810 */ /* 0x000fe40007ffe0ff */
[----:B------:R-:W-:Y:S01]  /*15d0*/  SEL R3, R3, 0xffffffe0, !P6 ;  /* 0xffffffe003037807 */ /* 0x000fe20007000000 */
[C---:B------:R-:W-:Y:S01]  /*15e0*/  IMAD R219, R215.reuse, c[0x0][0x1f0], RZ ;  /* 0x00007c00d7db7a24 */ /* 0x040fe200078e02ff */
[----:B------:R-:W-:Y:S01]  /*15f0*/  ISETP.GE.AND P6, PT, R0, c[0x0][0x198], PT ;  /* 0x0000660000007a0c */ /* 0x000fe20003fc6270 */
[----:B------:R-:W-:Y:S01]  /*1600*/  IMAD R215, R215, c[0x0][0x218], RZ ;  /* 0x00008600d7d77a24 */ /* 0x000fe200078e02ff */
[----:B------:R-:W-:Y:S01]  /*1610*/  ISETP.GE.AND P5, PT, R8, c[0x0][0x198], PT ;  /* 0x0000660008007a0c */ /* 0x000fe20003fa6270 */
[C---:B------:R-:W-:Y:S01]  /*1620*/  IMAD R219, R210.reuse, c[0x0][0x1f4], R219 ;  /* 0x00007d00d2db7a24 */ /* 0x040fe200078e02db */
[----:B------:R-:W-:Y:S01]  /*1630*/  P2R R9, PR, RZ, 0x40 ;  /* 0x00000040ff097803 */ /* 0x000fe20000000000 */
[----:B------:R-:W-:-:S02]  /*1640*/  IMAD R215, R210, c[0x0][0x21c], R215 ;  /* 0x00008700d2d77a24 */ /* 0x000fc400078e02d7 */
[----:B------:R-:W-:-:S04]  /*1650*/  IMAD.WIDE.U32 R210, R210, c[0x0][0x218], R20 ;  /* 0x00008600d2d27a25 */ /* 0x000fc800078e0014 */
[----:B------:R-:W-:Y:S02]  /*1660*/  IMAD.IADD R219, R213, 0x1, R219 ;  /* 0x00000001d5db7824 */ /* 0x000fe400078e02db */
[----:B------:R-:W-:Y:S01]  /*1670*/  IMAD.IADD R215, R211, 0x1, R215 ;  /* 0x00000001d3d77824 */ /* 0x000fe200078e02d7 */
[----:B------:R-:W-:Y:S05]  /*1680*/  @P4 BRA `(.L_x_226) ;  /* 0x000000f000004947 */ /* 0x000fea0003800000 */
[----:B-1-34-:R-:W-:Y:S02]  /*1690*/  SHF.R.S32.HI R10, RZ, 0x1f, R7 ;  /* 0x0000001fff0a7819 */ /* 0x01afe40000011407 */
[----:B------:R-:W-:Y:S02]  /*16a0*/  SHF.R.S32.HI R5, RZ, 0x1f, R0 ;  /* 0x0000001fff057819 */ /* 0x000fe40000011400 */
[----:B------:R-:W-:Y:S01]  /*16b0*/  LEA.HI R9, R10, R7, RZ, 0x3 ;  /* 0x000000070a097211 */ /* 0x000fe200078f18ff */
[----:B------:R-:W-:Y:S01]  /*16c0*/  IMAD.SHL.U32 R10, R207, 0x2, RZ ;  /* 0x00000002cf0a7824 */ /* 0x000fe200078e00ff */
[----:B------:R-:W-:Y:S02]  /*16d0*/  LEA.HI R5, R5, R0, RZ, 0x3 ;  /* 0x0000000005057211 */ /* 0x000fe400078f18ff */
        /* <DEDUP_REMOVED lines=10> */
.L_x_226:
[----:B-1-34-:R-:W-:Y:S05]  /*1780*/  BSYNC B0 ;  /* 0x0000000000007941 */ /* 0x01afea0003800000 */
.L_x_225:
[----:B------:R-:W-:Y:S01]  /*1790*/  IADD3 R5, R11, 0x20, RZ ;  /* 0x000000200b057810 */ /* 0x000fe20007ffe0ff */
[----:B------:R1:W2:Y:S01]  /*17a0*/  SHFL.IDX PT, R21, R13, 0x1, 0x181f ;  /* 0x00381f000d157f89 */ /* 0x0002a200000e0000 */
[----:B------:R-:W-:Y:S02]  /*17b0*/  BSSY B0, `(.L_x_227) ;  /* 0x0000014000007945 */ /* 0x000fe40003800000 */
[----:B------:R-:W-:Y:S01]  /*17c0*/  ISETP.GE.AND P4, PT, R5, UR4, PT ;  /* 0x0000000405007c0c */ /* 0x000fe2000bf86270 */
[----:B------:R1:W3:-:S12]  /*17d0*/  SHFL.IDX PT, R20, R14, 0x1, 0x181f ;  /* 0x00381f000e147f89 */ /* 0x0002d800000e0000 */
[----:B------:R-:W-:Y:S05]  /*17e0*/  @P4 BRA `(.L_x_228) ;  /* 0x0000010000004947 */ /* 0x000fea0003800000 */
[----:B------:R-:W-:Y:S02]  /*17f0*/  IADD3 R10, R8, 0x80, RZ ;  /* 0x00000080080a7810 */ /* 0x000fe40007ffe0ff */
        /* <DEDUP_REMOVED lines=15> */
.L_x_228:
[----:B------:R-:W-:Y:S05]  /*18f0*/  BSYNC B0 ;  /* 0x0000000000007941 */ /* 0x000fea0003800000 */
.L_x_227:
[----:B------:R-:W-:Y:S01]  /*1900*/  IADD3 R5, R11, 0x40, RZ ;  /* 0x000000400b057810 */ /* 0x000fe20007ffe0ff */
[----:B--2---:R2:W4:Y:S01]  /*1910*/  SHFL.IDX PT, R21, R13, 0x2, 0x181f ;  /* 0x00581f000d157f89 */ /* 0x00452200000e0000 */
[----:B------:R-:W-:Y:S02]  /*1920*/  BSSY B0, `(.L_x_229) ;  /* 0x0000014000007945 */ /* 0x000fe40003800000 */
[----:B------:R-:W-:Y:S01]  /*1930*/  ISETP.GE.AND P4, PT, R5, UR4, PT ;  /* 0x0000000405007c0c */ /* 0x000fe2000bf86270 */
[----:B---3--:R2:W3:-:S12]  /*1940*/  SHFL.IDX PT, R20, R14, 0x2, 0x181f ;  /* 0x00581f000e147f89 */ /* 0x0084d800000e0000 */
        /* <DEDUP_REMOVED lines=17> */
.L_x_230:
[----:B------:R-:W-:Y:S05]  /*1a60*/  BSYNC B0 ;  /* 0x0000000000007941 */ /* 0x000fea0003800000 */
.L_x_229:
[----:B---3--:R-:W3:Y:S01]  /*1a70*/  SHFL.IDX PT, R16, R14, 0x3, 0x181f ;  /* 0x00781f000e107f89 */ /* 0x008ee200000e0000 */
[----:B------:R-:W-:Y:S01]  /*1a80*/  IADD3 R11, R11, 0x60, RZ ;  /* 0x000000600b0b7810 */ /* 0x000fe20007ffe0ff */
[----:B------:R-:W-:Y:S01]  /*1a90*/  UIADD3 UR20, UR14, -0x1, URZ ;  /* 0xffffffff0e147890 */ /* 0x000fe2000fffe03f */
[----:B------:R-:W-:Y:S01]  /*1aa0*/  IMAD.SHL.U32 R207, R207, 0x2, RZ ;  /* 0x00000002cfcf7824 */ /* 0x000fe200078e00ff */
[----:B------:R-:W5:Y:S01]  /*1ab0*/  SHFL.IDX PT, R17, R13, 0x3, 0x181f ;  /* 0x00781f000d117f89 */ /* 0x000f6200000e0000 */
[----:B------:R-:W-:Y:S01]  /*1ac0*/  ISETP.GE.AND P6, PT, R11, UR4, PT ;  /* 0x000000040b007c0c */ /* 0x000fe2000bfc6270 */
[----:B------:R-:W-:Y:S01]  /*1ad0*/  USHF.L.U32 UR15, UR20, 0x6, URZ ;  /* 0x00000006140f7899 */ /* 0x000fe2000800063f */
[----:B------:R-:W-:Y:S01]  /*1ae0*/  IMAD.MOV.U32 R218, RZ, RZ, R212 ;  /* 0x000000ffffda7224 */ /* 0x000fe200078e00d4 */
[----:B------:R-:W-:Y:S01]  /*1af0*/  ULDC.64 UR4, c[0x0][0x1e0] ;  /* 0x0000780000047ab9 */ /* 0x000fe20000000a00 */
[CC--:B------:R-:W-:Y:S01]  /*1b00*/  LEA.HI R80, R83.reuse, R6.reuse, RZ, 0x5 ;  /* 0x0000000653507211 */ /* 0x0c0fe200078f28ff */
[----:B------:R-:W-:Y:S01]  /*1b10*/  UMOV UR10, 0x6 ;  /* 0x00000006000a7882 */ /* 0x000fe20000000000 */
[----:B------:R-:W-:Y:S01]  /*1b20*/  LEA.HI R83, R83, R6, RZ, 0x2 ;  /* 0x0000000653537211 */ /* 0x000fe200078f10ff */
[----:B------:R-:W-:Y:S01]  /*1b30*/  IMAD.U32 R5, RZ, RZ, UR15 ;  /* 0x0000000fff057e24 */ /* 0x000fe2000f8e00ff */
[----:B------:R-:W-:Y:S01]  /*1b40*/  USHF.L.U32 UR22, UR4, 0x6, URZ ;  /* 0x0000000604167899 */ /* 0x000fe2000800063f */
[----:B------:R-:W-:Y:S01]  /*1b50*/  SHF.R.S32.HI R81, RZ, 0x5, R80 ;  /* 0x00000005ff517819 */ /* 0x000fe20000011450 */
[----:B------:R-:W-:Y:S01]  /*1b60*/  USHF.L.U64.HI UR21, UR4, UR10, UR5 ;  /* 0x0000000a04157299 */ /* 0x000fe20008010205 */
[----:B------:R-:W-:Y:S01]  /*1b70*/  LOP3.LUT R83, R83, 0xfffffffc, RZ, 0xc0, !PT ;  /* 0xfffffffc53537812 */ /* 0x000fe200078ec0ff */
[----:B------:R-:W-:Y:S01]  /*1b80*/  USHF.R.S32.HI UR11, URZ, 0x1f, UR20 ;  /* 0x0000001f3f0b7899 */ /* 0x000fe20008011414 */
[----:B------:R-:W-:Y:S01]  /*1b90*/  @!P6 SHF.R.S32.HI R10, RZ, 0x1f, R7 ;  /* 0x0000001fff0ae819 */ /* 0x000fe20000011407 */
[----:B------:R-:W-:Y:S01]  /*1ba0*/  UIMAD UR12, UR21, UR20, URZ ;  /* 0x00000014150c72a4 */ /* 0x000fe2000f8e023f */
[----:B------:R-:W-:Y:S01]  /*1bb0*/  IMAD R206, R81, 0x400, R4 ;  /* 0x0000040051ce7824 */ /* 0x000fe200078e0204 */
[----:B------:R-:W-:Y:S01]  /*1bc0*/  USHF.L.U32 UR13, UR4, 0x5, URZ ;  /* 0x00000005040d7899 */ /* 0x000fe2000800063f */
[----:B------:R-:W-:Y:S01]  /*1bd0*/  @!P6 LEA.HI R9, R10, R7, RZ, 0x3 ;  /* 0x000000070a09e211 */ /* 0x000fe200078f18ff */
[----:B------:R-:W-:Y:S01]  /*1be0*/  IMAD.U32 R7, RZ, RZ, UR22 ;  /* 0x00000016ff077e24 */ /* 0x000fe2000f8e00ff */
[----:B---3--:R-:W-:Y:S01]  /*1bf0*/  @!P6 LEA R20, P4, R8, R16, 0x1 ;  /* 0x000000100814e211 */ /* 0x008fe200078808ff */
[----:B------:R-:W-:Y:S01]  /*1c00*/  UIMAD UR12, UR11, UR22, UR12 ;  /* 0x000000160b0c72a4 */ /* 0x000fe2000f8e020c */
[----:B------:R-:W-:Y:S01]  /*1c10*/  IADD3 R10, -R5, UR9, -R12 ;  /* 0x00000009050a7c10 */ /* 0x000fe2000fffe90c */
[----:B------:R-:W-:Y:S01]  /*1c20*/  IMAD.SHL.U32 R206, R206, 0x2, RZ ;  /* 0x00000002cece7824 */ /* 0x000fe200078e00ff */
[----:B----45:R-:W-:Y:S01]  /*1c30*/  @!P6 LEA.HI.X R21, R8, R17, R19, 0x1, P4 ;  /* 0x000000110815e211 */ /* 0x030fe200020f0c13 */
[----:B------:R-:W-:Y:S01]  /*1c40*/  IMAD.WIDE.U32 R18, R7, UR20, R218 ;  /* 0x0000001407127c25 */ /* 0x000fe2000f8e00da */
[----:B------:R-:W-:Y:S01]  /*1c50*/  @!P6 LOP3.LUT R9, R9, 0xfffffff8, RZ, 0xc0, !PT ;  /* 0xfffffff80909e812 */ /* 0x000fe200078ec0ff */
[----:B------:R-:W-:Y:S01]  /*1c60*/  UISETP.GT.AND UP0, UPT, UR20, UR8, UPT ;  /* 0x000000081400728c */ /* 0x000fe2000bf04270 */
[C---:B------:R-:W-:Y:S01]  /*1c70*/  ISETP.GE.AND P4, PT, R10.reuse, 0x21, PT ;  /* 0x000000210a00780c */ /* 0x040fe20003f86270 */
[----:B------:R-:W-:Y:S01]  /*1c80*/  @!PT LDS RZ, [RZ] ;  /* 0x00000000fffff984 */ /* 0x000fe20000000800 */
[----:B------:R3:W-:Y:S01]  /*1c90*/  @!P6 LDGSTS.E.BYPASS.LTC128B.128 [R207+0xf100], [R20.64], !P5 ;  /* 0x0f10000014cfefae */ /* 0x0007e2000e901d52 */
[----:B------:R-:W-:Y:S01]  /*1ca0*/  ISETP.GE.AND P5, PT, R10, 0x1, PT ;  /* 0x000000010a00780c */ /* 0x000fe20003fa6270 */
[----:B------:R-:W-:Y:S01]  /*1cb0*/  @!P6 IMAD.WIDE R22, R9, 0x2, R16 ;  /* 0x000000020916e825 */ /* 0x000fe200078e0210 */
[----:B------:R-:W-:Y:S01]  /*1cc0*/  IADD3 R9, R19, UR12, RZ ;  /* 0x0000000c13097c10 */ /* 0x000fe2000fffe0ff */
[----:B------:R-:W-:-:S02]  /*1cd0*/  UMOV UR12, 0x5 ;  /* 0x00000005000c7882 */ /* 0x000fc40000000000 */
[----:B------:R-:W-:Y:S01]  /*1ce0*/  USHF.L.U64.HI UR12, UR4, UR12, UR5 ;  /* 0x0000000c040c7299 */ /* 0x000fe20008010205 */
[----:B------:R3:W-:Y:S01]  /*1cf0*/  @!P6 LDGSTS.E.BYPASS.LTC128B.128 [R207+0x13100], [R22.64], !P0 ;  /* 0x1310000016cfefae */ /* 0x0007e2000c101d52 */
[--C-:B------:R-:W-:Y:S01]  /*1d00*/  IMAD R202, R2, 0x2, R206.reuse ;  /* 0x0000000202ca7824 */ /* 0x100fe200078e02ce */
[----:B------:R-:W-:Y:S01]  /*1d10*/  ULDC.64 UR4, c[0x0][0x208] ;  /* 0x0000820000047ab9 */ /* 0x000fe20000000a00 */
[C---:B------:R-:W-:Y:S01]  /*1d20*/  IMAD R201, R3.reuse, 0x2, R206 ;  /* 0x0000000203c97824 */ /* 0x040fe200078e02ce */
[----:B------:R-:W-:Y:S01]  /*1d30*/  UIMAD UR11, UR11, UR4, URZ ;  /* 0x000000040b0b72a4 */ /* 0x000fe2000f8e023f */
[----:B------:R-:W-:Y:S01]  /*1d40*/  IMAD R199, R3, 0x2, R202 ;  /* 0x0000000203c77824 */ /* 0x000fe200078e02ca */
[----:B------:R-:W-:Y:S01]  /*1d50*/  UIMAD.WIDE.U32 UR24, UR20, UR4, URZ ;  /* 0x00000004141872a5 */ /* 0x000fe2000f8e003f */
[C---:B-12---:R-:W-:Y:S01]  /*1d60*/  @P5 LEA R14, P0, R18.reuse, c[0x0][0x1c8], 0x1 ;  /* 0x00007200120e5a11 */ /* 0x046fe200078008ff */
[----:B------:R-:W-:Y:S02]  /*1d70*/  UIMAD UR11, UR20, UR5, UR11 ;  /* 0x00000005140b72a4 */ /* 0x000fe4000f8e020b */
[----:B------:R-:W-:Y:S01]  /*1d80*/  USHF.L.U64.HI UR10, UR4, UR10, UR5 ;  /* 0x0000000a040a7299 */ /* 0x000fe20008010205 */
[C---:B------:R-:W-:Y:S01]  /*1d90*/  @P5 LEA.HI.X R15, R18.reuse, c[0x0][0x1cc], R9, 0x1, P0 ;  /* 0x00007300120f5a11 */ /* 0x040fe200000f0c09 */
[----:B------:R-:W-:Y:S01]  /*1da0*/  UIADD3 UR11, UR25, UR11, URZ ;  /* 0x0000000b190b7290 */ /* 0x000fe2000fffe03f */
[----:B------:R-:W-:Y:S01]  /*1db0*/  @P4 IADD3 R10, P0, R18, UR13, RZ ;  /* 0x0000000d120a4c10 */ /* 0x000fe2000ff1e0ff */
[----:B------:R-:W-:-:S03]  /*1dc0*/  @UP0 UIADD3 UR5, UR14, -0x2, URZ ;  /* 0xfffffffe0e050890 */ /* 0x000fc6000fffe03f */
[----:B------:R-:W-:Y:S01]  /*1dd0*/  @P4 IADD3.X R9, R9, UR12, RZ, P0, !PT ;  /* 0x0000000c09094c10 */ /* 0x000fe200087fe4ff */
[----:B------:R-:W-:Y:S01]  /*1de0*/  IMAD.U32 R13, RZ, RZ, UR11 ;  /* 0x0000000bff0d7e24 */ /* 0x000fe2000f8e00ff */
[C---:B------:R-:W-:Y:S01]  /*1df0*/  @P4 LEA R18, P0, R10.reuse, c[0x0][0x1c8], 0x1 ;  /* 0x000072000a124a11 */ /* 0x040fe200078008ff */
[----:B------:R-:W-:Y:S02]  /*1e00*/  USHF.L.U32 UR11, UR4, 0x6, URZ ;  /* 0x00000006040b7899 */ /* 0x000fe4000800063f */
[----:B------:R-:W-:Y:S01]  /*1e10*/  @UP0 USHF.R.S32.HI UR4, URZ, 0x1f, UR5 ;  /* 0x0000001f3f040899 */ /* 0x000fe20008011405 */
[----:B------:R-:W-:Y:S02]  /*1e20*/  @P4 LEA.HI.X R19, R10, c[0x0][0x1cc], R9, 0x1, P0 ;  /* 0x000073000a134a11 */ /* 0x000fe400000f0c09 */
[----:B------:R-:W-:Y:S02]  /*1e30*/  @!P6 IADD3 R9, R8, 0x80, RZ ;  /* 0x000000800809e810 */ /* 0x000fe40007ffe0ff */
[----:B------:R-:W-:Y:S01]  /*1e40*/  ISETP.GE.AND P0, PT, R0, c[0x0][0x198], PT ;  /* 0x0000660000007a0c */ /* 0x000fe20003f06270 */
[----:B------:R-:W-:Y:S01]  /*1e50*/  IMAD.SHL.U32 R0, R54, 0x40, RZ ;  /* 0x0000004036007824 */ /* 0x000fe200078e00ff */
[----:B------:R-:W-:-:S04]  /*1e60*/  @!P6 SHF.R.S32.HI R8, RZ, 0x1f, R9 ;  /* 0x0000001fff08e819 */ /* 0x000fc80000011409 */
[----:B------:R-:W-:Y:S01]  /*1e70*/  @!P6 LEA.HI R9, R8, R9, RZ, 0x3 ;  /* 0x000000090809e211 */ /* 0x000fe200078f18ff */
[----:B------:R-:W-:-:S03]  /*1e80*/  IMAD.SHL.U32 R8, R12, 0x8, RZ ;  /* 0x000000080c087824 */ /* 0x000fc600078e00ff */
[----:B------:R-:W-:-:S05]  /*1e90*/  @!P6 LOP3.LUT R9, R9, 0xfffffff8, RZ, 0xc0, !PT ;  /* 0xfffffff80909e812 */ /* 0x000fca00078ec0ff */
[----:B------:R-:W-:Y:S01]  /*1ea0*/  @!P6 IMAD.WIDE R16, R9, 0x2, R16 ;  /* 0x000000020910e825 */ /* 0x000fe200078e0210 */
[----:B------:R-:W-:-:S04]  /*1eb0*/  LOP3.LUT R9, R0, 0x1c0, RZ, 0xc0, !PT ;  /* 0x000001c000097812 */ /* 0x000fc800078ec0ff */
[----:B------:R1:W-:Y:S01]  /*1ec0*/  @!P6 LDGSTS.E.BYPASS.LTC128B.128 [R207+0x17100], [R16.64], !P0 ;  /* 0x1710000010cfefae */ /* 0x0003e2000c101d52 */
[----:B------:R-:W-:Y:S02]  /*1ed0*/  LOP3.LUT R0, R9, 0x8, R8, 0xf8, !PT ;  /* 0x0000000809007812 */ /* 0x000fe400078ef808 */
[----:B------:R-:W-:Y:S01]  /*1ee0*/  SHF.R.U32.HI R9, RZ, 0x3, R9 ;  /* 0x00000003ff097819 */ /* 0x000fe20000011609 */
[----:B------:R-:W0:Y:S03]  /*1ef0*/  LDGDEPBAR ;  /* 0x00000000000079af */ /* 0x000e260000000000 */
[----:B------:R-:W-:Y:S01]  /*1f00*/  LOP3.LUT R0, R0, R9, RZ, 0x3c, !PT ;  /* 0x0000000900007212 */ /* 0x000fe200078e3cff */
[----:B------:R-:W-:Y:S04]  /*1f10*/  BAR.SYNC.DEFER_BLOCKING 0x0 ;  /* 0x0000000000007b1d */ /* 0x000fe80000010000 */
[----:B------:R-:W-:-:S04]  /*1f20*/  IMAD R205, R205, 0x200, R0 ;  /* 0x00000200cdcd7824 */ /* 0x000fc800078e0200 */
[----:B------:R-:W-:-:S05]  /*1f30*/  IMAD.SHL.U32 R205, R205, 0x2, RZ ;  /* 0x00000002cdcd7824 */ /* 0x000fca00078e00ff */
[----:B------:R-:W-:Y:S02]  /*1f40*/  IADD3 R204, R205, 0x6120, RZ ;  /* 0x00006120cdcc7810 */ /* 0x000fe40007ffe0ff */
[----:B-1----:R-:W-:Y:S02]  /*1f50*/  SEL R17, RZ, 0x2, P2 ;  /* 0x00000002ff117807 */ /* 0x002fe40001000000 */
[----:B------:R-:W-:Y:S01]  /*1f60*/  SEL R16, RZ, 0x4, P1 ;  /* 0x00000004ff107807 */ /* 0x000fe20000800000 */
        /* <DEDUP_REMOVED lines=8> */
[----:B------:R2:W-:Y:S01]  /*1ff0*/  @P4 LDGSTS.E.BYPASS.LTC128B.128 [R207+0xb100], [R18.64+0x100], !P1 ;  /* 0x0b10010012cf4fae */ /* 0x0005e2000c901d52 */
[----:B------:R-:W-:-:S03]  /*2000*/  LOP3.LUT P4, RZ, R54, 0x2, RZ, 0xc0, !PT ;  /* 0x0000000236ff7812 */ /* 0x000fc6000788c0ff */
[----:B------:R-:W0:Y:S01]  /*2010*/  LDGDEPBAR ;  /* 0x00000000000079af */ /* 0x000e220000000000 */
[----:B-1----:R-:W-:Y:S02]  /*2020*/  IMAD.U32 R14, RZ, RZ, UR24 ;  /* 0x00000018ff0e7e24 */ /* 0x002fe4000f8e00ff */
[----:B------:R-:W-:-:S03]  /*2030*/  IMAD.U32 R15, RZ, RZ, UR25 ;  /* 0x00000019ff0f7e24 */ /* 0x000fc6000f8e00ff */
[----:B------:R-:W-:-:S04]  /*2040*/  LEA R15, P0, R14, R210, 0x6 ;  /* 0x000000d20e0f7211 */ /* 0x000fc800078030ff */
[----:B------:R-:W-:Y:S02]  /*2050*/  LEA.HI.X R0, R14, R215, R13, 0x6, P0 ;  /* 0x000000d70e007211 */ /* 0x000fe400000f340d */
[----:B------:R-:W-:Y:S01]  /*2060*/  LEA R56, P0, R15, c[0x0][0x1f8], 0x1 ;  /* 0x00007e000f387a11 */ /* 0x000fe200078008ff */
[----:B------:R-:W-:-:S04]  /*2070*/  DEPBAR.LE SB0, 0x1 ;  /* 0x000080400000791a */ /* 0x000fc80000000000 */
[----:B------:R-:W-:-:S04]  /*2080*/  DEPBAR.LE SB0, 0x0 ;  /* 0x000080000000791a */ /* 0x000fc80000000000 */
[----:B------:R-:W-:Y:S01]  /*2090*/  BAR.SYNC.DEFER_BLOCKING 0x0 ;  /* 0x0000000000007b1d */ /* 0x000fe20000010000 */
[----:B------:R-:W-:Y:S02]  /*20a0*/  LEA.HI.X R57, R15, c[0x0][0x1fc], R0, 0x1, P0 ;  /* 0x00007f000f397a11 */ /* 0x000fe400000f0c00 */
[----:B------:R-:W-:Y:S02]  /*20b0*/  IADD3 R0, -R12, UR9, -R5 ;  /* 0x000000090c007c10 */ /* 0x000fe4000fffe905 */
[----:B------:R-:W-:Y:S02]  /*20c0*/  SEL R13, RZ, 0x1, P3 ;  /* 0x00000001ff0d7807 */ /* 0x000fe40001800000 */
[----:B------:R-:W-:Y:S02]  /*20d0*/  ISETP.LT.OR P6, PT, R0, 0x1, P3 ;  /* 0x000000010000780c */ /* 0x000fe40001fc1670 */
[----:B------:R-:W-:Y:S02]  /*20e0*/  IADD3 R14, R205, 0x6100, RZ ;  /* 0x00006100cd0e7810 */ /* 0x000fe40007ffe0ff */
[----:B------:R-:W-:-:S02]  /*20f0*/  IADD3 R13, R16, R17, R13 ;  /* 0x00000011100d7210 */ /* 0x000fc40007ffe00d */
[----:B------:R-:W-:Y:S02]  /*2100*/  @P4 IADD3 R204, R14, -0x20, RZ ;  /* 0xffffffe00ecc4810 */ /* 0x000fe40007ffe0ff */
[----:B------:R-:W-:Y:S02]  /*2110*/  IADD3 R52, P0, R56, UR11, RZ ;  /* 0x0000000b38347c10 */ /* 0x000fe4000ff1e0ff */
[C---:B------:R-:W-:Y:S02]  /*2120*/  LOP3.LUT P5, RZ, R13.reuse, 0x2, RZ, 0xc0, !PT ;  /* 0x000000020dff7812 */ /* 0x040fe400078ac0ff */
[----:B------:R-:W-:Y:S02]  /*2130*/  LOP3.LUT P4, RZ, R13, 0x4, RZ, 0xc0, !PT ;  /* 0x000000040dff7812 */ /* 0x000fe4000788c0ff */
[----:B------:R-:W-:Y:S02]  /*2140*/  IADD3.X R53, R57, UR10, RZ, P0, !PT ;  /* 0x0000000a39357c10 */ /* 0x000fe400087fe4ff */
[C---:B------:R-:W-:Y:S01]  /*2150*/  ISETP.LT.OR P0, PT, R0.reuse, 0x1, !P5 ;  /* 0x000000010000780c */ /* 0x040fe20006f01670 */
[----:B------:R-:W-:Y:S01]  /*2160*/  LDSM.16.M88.4 R8, [R206+0xc100] ;  /* 0x00c10000ce08783b */ /* 0x000fe20000000200 */
[----:B------:R-:W-:-:S02]  /*2170*/  ISETP.LT.OR P5, PT, R0, 0x21, !P5 ;  /* 0x000000210000780c */ /* 0x000fc40006fa1670 */
[C---:B------:R-:W-:Y:S01]  /*2180*/  IADD3 R195, R204.reuse, 0x800, RZ ;  /* 0x00000800ccc37810 */ /* 0x040fe20007ffe0ff */
[----:B------:R-:W1:Y:S01]  /*2190*/  LDSM.16.M88.4 R28, [R205+0x6100] ;  /* 0x00610000cd1c783b */ /* 0x000e620000000200 */
[C---:B------:R-:W-:Y:S02]  /*21a0*/  IADD3 R194, R204.reuse, 0x1000, RZ ;  /* 0x00001000ccc27810 */ /* 0x040fe40007ffe0ff */
[C---:B------:R-:W-:Y:S01]  /*21b0*/  IADD3 R193, R204.reuse, 0x1800, RZ ;  /* 0x00001800ccc17810 */ /* 0x040fe20007ffe0ff */
[----:B---3--:R-:W3:Y:S01]  /*21c0*/  LDSM.16.M88.4 R20, [R205+0x6900] ;  /* 0x00690000cd14783b */ /* 0x008ee20000000200 */
[C---:B------:R-:W-:Y:S02]  /*21d0*/  IADD3 R191, R204.reuse, 0x2000, RZ ;  /* 0x00002000ccbf7810 */ /* 0x040fe40007ffe0ff */
[C---:B------:R-:W-:Y:S01]  /*21e0*/  IADD3 R190, R204.reuse, 0x2800, RZ ;  /* 0x00002800ccbe7810 */ /* 0x040fe20007ffe0ff */
[----:B------:R-:W2:Y:S01]  /*21f0*/  LDSM.16.M88.4 R64, [R205+0x7100] ;  /* 0x00710000cd40783b */ /* 0x000ea20000000200 */
[----:B------:R-:W-:-:S02]  /*2200*/  IADD3 R189, R204, 0x3000, RZ ;  /* 0x00003000ccbd7810 */ /* 0x000fc40007ffe0ff */
[C---:B------:R-:W-:Y:S01]  /*2210*/  IADD3 R188, R204.reuse, 0x3800, RZ ;  /* 0x00003800ccbc7810 */ /* 0x040fe20007ffe0ff */
[----:B------:R-:W4:Y:S01]  /*2220*/  LDSM.16.M88.4 R40, [R205+0x7900] ;  /* 0x00790000cd28783b */ /* 0x000f220000000200 */
[C---:B------:R-:W-:Y:S02]  /*2230*/  IADD3 R187, R204.reuse, 0x4000, RZ ;  /* 0x00004000ccbb7810 */ /* 0x040fe40007ffe0ff */
[C---:B------:R-:W-:Y:S01]  /*2240*/  IADD3 R186, R204.reuse, 0x4800, RZ ;  /* 0x00004800ccba7810 */ /* 0x040fe20007ffe0ff */
[----:B------:R-:W-:Y:S01]  /*2250*/  LDSM.16.M88.4 R44, [R202+0xc100] ;  /* 0x00c10000ca2c783b */ /* 0x000fe20000000200 */
[C---:B------:R-:W-:Y:S02]  /*2260*/  IADD3 R185, R204.reuse, 0x5000, RZ ;  /* 0x00005000ccb97810 */ /* 0x040fe40007ffe0ff */
[----:B------:R-:W-:Y:S01]  /*2270*/  IADD3 R184, R204, 0x5800, RZ ;  /* 0x00005800ccb87810 */ /* 0x000fe20007ffe0ff */
[----:B------:R-:W5:Y:S04]  /*2280*/  LDSM.16.M88.4 R12, [R204] ;  /* 0x00000000cc0c783b */ /* 0x000f680000000200 */
[----:B------:R-:W2:Y:S04]  /*2290*/  LDSM.16.M88.4 R36, [R204+0x800] ;  /* 0x00080000cc24783b */ /* 0x000ea80000000200 */
[----:B------:R-:W4:Y:S04]  /*22a0*/  LDSM.16.M88.4 R76, [R204+0x1000] ;  /* 0x00100000cc4c783b */ /* 0x000f280000000200 */
[----:B------:R-:W4:Y:S04]  /*22b0*/  LDSM.16.M88.4 R48, [R204+0x1800] ;  /* 0x00180000cc30783b */ /* 0x000f280000000200 */
[----:B------:R-:W-:Y:S01]  /*22c0*/  @!PT LDS RZ, [RZ] ;  /* 0x00000000fffff984 */ /* 0x000fe20000000800 */
[----:B------:R-:W-:Y:S01]  /*22d0*/  @!PT LDS RZ, [RZ] ;  /* 0x00000000fffff984 */ /* 0x000fe20000000800 */
[----:B------:R-:W-:Y:S01]  /*22e0*/  @!PT LDS RZ, [RZ] ;  /* 0x00000000fffff984 */ /* 0x000fe20000000800 */
[----:B------:R2:W-:Y:S01]  /*22f0*/  LDGSTS.E.BYPASS.LTC128B.128 [R207+0x100], [R56.64], !P6 ;  /* 0x0010000038cf7fae */ /* 0x0005e2000f101d52 */
[----:B------:R-:W-:-:S02]  /*2300*/  ISETP.LT.OR P6, PT, R0, 0x1, !P4 ;  /* 0x000000010000780c */ /* 0x000fc400067c1670 */
[----:B------:R-:W-:Y:S01]  /*2310*/  ISETP.LT.OR P4, PT, R0, 0x21, !P4 ;  /* 0x000000210000780c */ /* 0x000fe20006781670 */
[----:B------:R4:W-:Y:S01]  /*2320*/  LDGSTS.E.BYPASS.LTC128B.128 [R207+0x2100], [R56.64+0x80], !P0 ;  /* 0x0210008038cf7fae */ /* 0x0009e2000c101d52 */
[----:B-1----:R-:W-:Y:S01]  /*2330*/  HMMA.16816.F32.BF16 R32, R8, R28, RZ ;  /* 0x0000001c0820723c */ /* 0x002fe200000418ff */
[----:B------:R-:W-:-:S07]  /*2340*/  LOP3.LUT P0, RZ, R54, 0x4, RZ, 0xc0, !PT ;  /* 0x0000000436ff7812 */ /* 0x000fce000780c0ff */
[----:B------:R-:W-:Y:S01]  /*2350*/  HMMA.16816.F32.BF16 R28, R8, R30, RZ ;  /* 0x0000001e081c723c */ /* 0x000fe200000418ff */
[----:B------:R4:W-:Y:S01]  /*2360*/  LDGSTS.E.BYPASS.LTC128B.128 [R207+0x4100], [R56.64+0x100], !P6 ;  /* 0x0410010038cf7fae */ /* 0x0009e2000f101d52 */
[----:B------:R-:W-:Y:S01]  /*2370*/  ISETP.LT.OR P6, PT, R0, 0x21, P3 ;  /* 0x000000210000780c */ /* 0x000fe20001fc1670 */
[----:B------:R-:W-:-:S05]  /*2380*/  IMAD.MOV.U32 R0, RZ, RZ, 0x40 ;  /* 0x00000040ff007424 */ /* 0x000fca00078e00ff */
[----:B------:R-:W-:Y:S01]  /*2390*/  SEL R0, R0, 0xffffffc0, !P0 ;  /* 0xffffffc000007807 */ /* 0x000fe20004000000 */
[C---:B---3--:R-:W-:Y:S04]  /*23a0*/  HMMA.16816.F32.BF16 R24, R8.reuse, R20, RZ ;  /* 0x000000140818723c */ /* 0x048fe800000418ff */
[----:B------:R-:W-:Y:S02]  /*23b0*/  IMAD.IADD R200, R205, 0x1, R0 ;  /* 0x00000001cdc87824 */ /* 0x000fe400078e0200 */
[----:B------:R1:W-:Y:S01]  /*23c0*/  LDGSTS.E.BYPASS.LTC128B.128 [R207+0x1100], [R52.64], !P6 ;  /* 0x0110000034cf7fae */ /* 0x0003e2000f101d52 */
[----:B------:R-:W-:Y:S01]  /*23d0*/  IMAD.IADD R192, R0, 0x1, R204 ;  /* 0x0000000100c07824 */ /* 0x000fe200078e02cc */
[----:B--2---:R-:W-:Y:S02]  /*23e0*/  HMMA.16816.F32.BF16 R16, R8, R64, RZ ;  /* 0x000000400810723c */ /* 0x004fe400000418ff */
[----:B------:R1:W-:Y:S01]  /*23f0*/  LDGSTS.E.BYPASS.LTC128B.128 [R207+0x3100], [R52.64+0x80], !P5 ;  /* 0x0310008034cf7fae */ /* 0x0003e2000e901d52 */
[----:B------:R-:W-:-:S03]  /*2400*/  PLOP3.LUT P5, PT, PT, PT, UP0, 0x80, 0x0 ;  /* 0x000000000000781c */ /* 0x000fc60003faf008 */
[----:B------:R1:W-:Y:S01]  /*2410*/  LDGSTS.E.BYPASS.LTC128B.128 [R207+0x5100], [R52.64+0x100], !P4 ;  /* 0x0510010034cf7fae */ /* 0x0003e2000e101d52 */
[----:B------:R-:W-:Y:S01]  /*2420*/  PLOP3.LUT P4, PT, PT, PT, UP2, 0x80, 0x0 ;  /* 0x000000000000781c */ /* 0x000fe20003f8f028 */
[C---:B------:R-:W-:Y:S02]  /*2430*/  HMMA.16816.F32.BF16 R20, R8.reuse, R22, RZ ;  /* 0x000000160814723c */ /* 0x040fe400000418ff */
[----:B------:R-:W-:Y:S04]  /*2440*/  LDSM.16.M88.4 R72, [R200+0x6900] ;  /* 0x00690000c848783b */ /* 0x000fe80000000200 */
[----:B----4-:R-:W-:Y:S02]  /*2450*/  LDSM.16.M88.4 R56, [R201+0xc100] ;  /* 0x00c10000c938783b */ /* 0x010fe40000000200 */
[C---:B------:R-:W-:Y:S02]  /*2460*/  HMMA.16816.F32.BF16 R64, R8.reuse, R66, RZ ;  /* 0x000000420840723c */ /* 0x040fe400000418ff */
[----:B------:R-:W-:Y:S04]  /*2470*/  LDSM.16.M88.4 R68, [R200+0x7900] ;  /* 0x00790000c844783b */ /* 0x000fe80000000200 */
[----:B------:R-:W0:Y:S02]  /*2480*/  LDGDEPBAR ;  /* 0x00000000000079af */ /* 0x000e240000000000 */
[C---:B------:R-:W-:Y:S08]  /*2490*/  HMMA.16816.F32.BF16 R60, R8.reuse, R40, RZ ;  /* 0x00000028083c723c */ /* 0x040ff000000418ff */
[----:B------:R-:W-:Y:S01]  /*24a0*/  HMMA.16816.F32.BF16 R8, R8, R42, RZ ;  /* 0x0000002a0808723c */ /* 0x000fe200000418ff */
[----:B------:R-:W2:Y:S04]  /*24b0*/  LDSM.16.M88.4 R40, [R200+0x6100] ;  /* 0x00610000c828783b */ /* 0x000ea80000000200 */
[----:B-1----:R-:W-:Y:S03]  /*24c0*/  LDSM.16.M88.4 R52, [R192] ;  /* 0x00000000c034783b */ /* 0x002fe60000000200 */
[C---:B-----5:R-:W-:Y:S08]  /*24d0*/  HMMA.16816.F32.BF16 R32, R44.reuse, R12, R32 ;  /* 0x0000000c2c20723c */ /* 0x060ff00000041820 */
[C---:B------:R-:W-:Y:S01]  /*24e0*/  HMMA.16816.F32.BF16 R28, R44.reuse, R14, R28 ;  /* 0x0000000e2c1c723c */ /* 0x040fe2000004181c */
[----:B------:R-:W1:Y:S07]  /*24f0*/  LDSM.16.M88.4 R12, [R200+0x7100] ;  /* 0x00710000c80c783b */ /* 0x000e6e0000000200 */
[C---:B------:R-:W-:Y:S08]  /*2500*/  HMMA.16816.F32.BF16 R24, R44.reuse, R36, R24 ;  /* 0x000000242c18723c */ /* 0x040ff00000041818 */
[C---:B------:R-:W-:Y:S01]  /*2510*/  HMMA.16816.F32.BF16 R20, R44.reuse, R38, R20 ;  /* 0x000000262c14723c */ /* 0x040fe20000041814 */
[----:B------:R-:W3:Y:S07]  /*2520*/  LDSM.16.M88.4 R36, [R199+0xc100] ;  /* 0x00c10000c724783b */ /* 0x000eee0000000200 */
[C---:B------:R-:W-:Y:S08]  /*2530*/  HMMA.16816.F32.BF16 R16, R44.reuse, R76, R16 ;  /* 0x0000004c2c10723c */ /* 0x040ff00000041810 */
[C---:B------:R-:W-:Y:S01]  /*2540*/  HMMA.16816.F32.BF16 R64, R44.reuse, R78, R64 ;  /* 0x0000004e2c40723c */ /* 0x040fe20000041840 */
[----:B------:R-:W-:Y:S07]  /*2550*/  LDSM.16.M88.4 R76, [R205+0x9100] ;  /* 0x00910000cd4c783b */ /* 0x000fee0000000200 */
[C---:B------:R-:W-:Y:S08]  /*2560*/  HMMA.16816.F32.BF16 R60, R44.reuse, R48, R60 ;  /* 0x000000302c3c723c */ /* 0x040ff0000004183c */
[----:B------:R-:W-:Y:S01]  /*2570*/  HMMA.16816.F32.BF16 R8, R44, R50, R8 ;  /* 0x000000322c08723c */ /* 0x000fe20000041808 */
[----:B------:R-:W4:Y:S04]  /*2580*/  LDSM.16.M88.4 R48, [R192+0x800] ;  /* 0x00080000c030783b */ /* 0x000f280000000200 */
[----:B------:R-:W5:Y:S03]  /*2590*/  LDSM.16.M88.4 R44, [R192+0x1000] ;  /* 0x00100000c02c783b */ /* 0x000f660000000200 */
[C---:B--2---:R-:W-:Y:S08]  /*25a0*/  HMMA.16816.F32.BF16 R32, R56.reuse, R40, R32 ;  /* 0x000000283820723c */ /* 0x044ff00000041820 */
[C---:B------:R-:W-:Y:S01]  /*25b0*/  HMMA.16816.F32.BF16 R28, R56.reuse, R42, R28 ;  /* 0x0000002a381c723c */ /* 0x040fe2000004181c */
[----:B------:R-:W2:Y:S07]  /*25c0*/  LDSM.16.M88.4 R40, [R192+0x1800] ;  /* 0x00180000c028783b */ /* 0x000eae0000000200 */
[C---:B------:R-:W-:Y:S08]  /*25d0*/  HMMA.16816.F32.BF16 R24, R56.reuse, R72, R24 ;  /* 0x000000483818723c */ /* 0x040ff00000041818 */
[C---:B------:R-:W-:Y:S01]  /*25e0*/  HMMA.16816.F32.BF16 R20, R56.reuse, R74, R20 ;  /* 0x0000004a3814723c */ /* 0x040fe20000041814 */
[----:B------:R-:W-:Y:S07]  /*25f0*/  LDSM.16.M88.4 R72, [R206+0x10100] ;  /* 0x01010000ce48783b */ /* 0x000fee0000000200 */
[C---:B-1----:R-:W-:Y:S08]  /*2600*/  HMMA.16816.F32.BF16 R16, R56.reuse, R12, R16 ;  /* 0x0000000c3810723c */ /* 0x042ff00000041810 */
[C---:B------:R-:W-:Y:S01]  /*2610*/  HMMA.16816.F32.BF16 R64, R56.reuse, R14, R64 ;  /* 0x0000000e3840723c */ /* 0x040fe20000041840 */
[----:B------:R-:W1:Y:S07]  /*2620*/  LDSM.16.M88.4 R12, [R205+0x8100] ;  /* 0x00810000cd0c783b */ /* 0x000e6e0000000200 */
[C---:B------:R-:W-:Y:S08]  /*2630*/  HMMA.16816.F32.BF16 R60, R56.reuse, R68, R60 ;  /* 0x00000044383c723c */ /* 0x040ff0000004183c */
[----:B------:R-:W-:Y:S01]  /*2640*/  HMMA.16816.F32.BF16 R56, R56, R70, R8 ;  /* 0x000000463838723c */ /* 0x000fe20000041808 */
[----:B------:R-:W1:Y:S04]  /*2650*/  LDSM.16.M88.4 R8, [R205+0x8900] ;  /* 0x00890000cd08783b */ /* 0x000e680000000200 */
[----:B------:R-:W1:Y:S03]  /*2660*/  LDSM.16.M88.4 R68, [R205+0x9900] ;  /* 0x00990000cd44783b */ /* 0x000e660000000200 */
[C---:B---3--:R-:W-:Y:S08]  /*2670*/  HMMA.16816.F32.BF16 R32, R36.reuse, R52, R32 ;  /* 0x000000342420723c */ /* 0x048ff00000041820 */
[C---:B------:R-:W-:Y:S01]  /*2680*/  HMMA.16816.F32.BF16 R28, R36.reuse, R54, R28 ;  /* 0x00000036241c723c */ /* 0x040fe2000004181c */
[----:B------:R-:W-:Y:S07]  /*2690*/  LDSM.16.M88.4 R52, [R202+0x10100] ;  /* 0x01010000ca34783b */ /* 0x000fee0000000200 */
[C---:B----4-:R-:W-:Y:S08]  /*26a0*/  HMMA.16816.F32.BF16 R24, R36.reuse, R48, R24 ;  /* 0x000000302418723c */ /* 0x050ff00000041818 */
[C---:B------:R-:W-:Y:S01]  /*26b0*/  HMMA.16816.F32.BF16 R20, R36.reuse, R50, R20 ;  /* 0x000000322414723c */ /* 0x040fe20000041814 */
[----:B------:R-:W3:Y:S07]  /*26c0*/  LDSM.16.M88.4 R48, [R204+0x2000] ;  /* 0x00200000cc30783b */ /* 0x000eee0000000200 */
[C---:B-----5:R-:W-:Y:S08]  /*26d0*/  HMMA.16816.F32.BF16 R16, R36.reuse, R44, R16 ;  /* 0x0000002c2410723c */ /* 0x060ff00000041810 */
[C---:B------:R-:W-:Y:S01]  /*26e0*/  HMMA.16816.F32.BF16 R64, R36.reuse, R46, R64 ;  /* 0x0000002e2440723c */ /* 0x040fe20000041840 */
[----:B------:R-:W4:Y:S07]  /*26f0*/  LDSM.16.M88.4 R44, [R204+0x2800] ;  /* 0x00280000cc2c783b */ /* 0x000f2e0000000200 */
[C---:B--2---:R-:W-:Y:S08]  /*2700*/  HMMA.16816.F32.BF16 R60, R36.reuse, R40, R60 ;  /* 0x00000028243c723c */ /* 0x044ff0000004183c */
[----:B------:R-:W-:Y:S01]  /*2710*/  HMMA.16816.F32.BF16 R56, R36, R42, R56 ;  /* 0x0000002a2438723c */ /* 0x000fe20000041838 */
[----:B------:R-:W2:Y:S04]  /*2720*/  LDSM.16.M88.4 R40, [R204+0x3000] ;  /* 0x00300000cc28783b */ /* 0x000ea80000000200 */
[----:B------:R-:W5:Y:S03]  /*2730*/  LDSM.16.M88.4 R36, [R204+0x3800] ;  /* 0x00380000cc24783b */ /* 0x000f660000000200 */
[C---:B-1----:R-:W-:Y:S08]  /*2740*/  HMMA.16816.F32.BF16 R32, R72.reuse, R12, R32 ;  /* 0x0000000c4820723c */ /* 0x042ff00000041820 */
[C---:B------:R-:W-:Y:S01]  /*2750*/  HMMA.16816.F32.BF16 R28, R72.reuse, R14, R28 ;  /* 0x0000000e481c723c */ /* 0x040fe2000004181c */
[----:B------:R-:W-:Y:S07]  /*2760*/  LDSM.16.M88.4 R12, [R201+0x10100] ;  /* 0x01010000c90c783b */ /* 0x000fee0000000200 */
[C---:B------:R-:W-:Y:S08]  /*2770*/  HMMA.16816.F32.BF16 R24, R72.reuse, R8, R24 ;  /* 0x000000084818723c */ /* 0x040ff00000041818 */
[C---:B------:R-:W-:Y:S01]  /*2780*/  HMMA.16816.F32.BF16 R20, R72.reuse, R10, R20 ;  /* 0x0000000a4814723c */ /* 0x040fe20000041814 */
[----:B------:R-:W1:Y:S07]  /*2790*/  LDSM.16.M88.4 R8, [R200+0x8100] ;  /* 0x00810000c808783b */ /* 0x000e6e0000000200 */
[C---:B------:R-:W-:Y:S08]  /*27a0*/  HMMA.16816.F32.BF16 R16, R72.reuse, R76, R16 ;  /* 0x0000004c4810723c */ /* 0x040ff00000041810 */
[C---:B------:R-:W-:Y:S08]  /*27b0*/  HMMA.16816.F32.BF16 R64, R72.reuse, R78, R64 ;  /* 0x0000004e4840723c */ /* 0x040ff00000041840 */
[C---:B------:R-:W-:Y:S08]  /*27c0*/  HMMA.16816.F32.BF16 R60, R72.reuse, R68, R60 ;  /* 0x00000044483c723c */ /* 0x040ff0000004183c */
[----:B------:R-:W-:Y:S01]  /*27d0*/  HMMA.16816.F32.BF16 R56, R72, R70, R56 ;  /* 0x000000464838723c */ /* 0x000fe20000041838 */
[----:B------:R-:W-:Y:S07]  /*27e0*/  LDSM.16.M88.4 R68, [R192+0x3000] ;  /* 0x00300000c044783b */ /* 0x000fee0000000200 */
        /* <DEDUP_REMOVED lines=9> */
[C---:B-----5:R-:W-:Y:S08]  /*2880*/  HMMA.16816.F32.BF16 R60, R52.reuse, R36, R60 ;  /* 0x00000024343c723c */ /* 0x060ff0000004183c */
[----:B------:R-:W-:Y:S01]  /*2890*/  HMMA.16816.F32.BF16 R56, R52, R38, R56 ;  /* 0x000000263438723c */ /* 0x000fe20000041838 */
[----:B------:R-:W-:Y:S04]  /*28a0*/  LDSM.16.M88.4 R52, [R199+0x10100] ;  /* 0x01010000c734783b */ /* 0x000fe80000000200 */
[----:B------:R-:W5:Y:S03]  /*28b0*/  LDSM.16.M88.4 R36, [R192+0x2000] ;  /* 0x00200000c024783b */ /* 0x000f660000000200 */
        /* <DEDUP_REMOVED lines=8> */
[----:B------:R-:W-:Y:S07]  /*2940*/  LDSM.16.M88.4 R44, [R205+0xa100] ;  /* 0x00a10000cd2c783b */ /* 0x000fee0000000200 */
[----:B--2---:R-:W-:Y:S01]  /*2950*/  HMMA.16816.F32.BF16 R72, R12, R40, R60 ;  /* 0x000000280c48723c */ /* 0x004fe2000004183c */
[----:B------:R-:W2:Y:S07]  /*2960*/  LDSM.16.M88.4 R60, [R206+0x14100] ;  /* 0x01410000ce3c783b */ /* 0x000eae0000000200 */
[C---:B-----5:R-:W-:Y:S08]  /*2970*/  HMMA.16816.F32.BF16 R32, R52.reuse, R36, R32 ;  /* 0x000000243420723c */ /* 0x060ff00000041820 */
[----:B------:R-:W-:Y:S01]  /*2980*/  HMMA.16816.F32.BF16 R28, R52, R38, R28 ;  /* 0x00000026341c723c */ /* 0x000fe2000004181c */
[----:B------:R-:W4:Y:S07]  /*2990*/  LDSM.16.M88.4 R36, [R205+0xb100] ;  /* 0x00b10000cd24783b */ /* 0x000f2e0000000200 */
[----:B------:R-:W-:Y:S01]  /*29a0*/  HMMA.16816.F32.BF16 R56, R12, R42, R56 ;  /* 0x0000002a0c38723c */ /* 0x000fe20000041838 */
[----:B------:R-:W5:Y:S04]  /*29b0*/  LDSM.16.M88.4 R12, [R205+0xa900] ;  /* 0x00a90000cd0c783b */ /* 0x000f680000000200 */
[----:B------:R-:W-:Y:S03]  /*29c0*/  LDSM.16.M88.4 R40, [R202+0x14100] ;  /* 0x01410000ca28783b */ /* 0x000fe60000000200 */
[C---:B------:R-:W-:Y:S08]  /*29d0*/  HMMA.16816.F32.BF16 R16, R52.reuse, R68, R16 ;  /* 0x000000443410723c */ /* 0x040ff00000041810 */
[C---:B------:R-:W-:Y:S01]  /*29e0*/  HMMA.16816.F32.BF16 R64, R52.reuse, R70, R64 ;  /* 0x000000463440723c */ /* 0x040fe20000041840 */
[----:B------:R-:W4:Y:S07]  /*29f0*/  LDSM.16.M88.4 R68, [R205+0xb900] ;  /* 0x00b90000cd44783b */ /* 0x000f2e0000000200 */
[C---:B-1----:R-:W-:Y:S08]  /*2a00*/  HMMA.16816.F32.BF16 R24, R52.reuse, R8, R24 ;  /* 0x000000083418723c */ /* 0x042ff00000041818 */
[C---:B------:R-:W-:Y:S01]  /*2a10*/  HMMA.16816.F32.BF16 R20, R52.reuse, R10, R20 ;  /* 0x0000000a3414723c */ /* 0x040fe20000041814 */
[----:B------:R-:W1:Y:S07]  /*2a20*/  LDSM.16.M88.4 R8, [R204+0x4000] ;  /* 0x00400000cc08783b */ /* 0x000e6e0000000200 */
[C---:B---3--:R-:W-:Y:S08]  /*2a30*/  HMMA.16816.F32.BF16 R72, R52.reuse, R48, R72 ;  /* 0x000000303448723c */ /* 0x048ff00000041848 */
[----:B------:R-:W-:Y:S01]  /*2a40*/  HMMA.16816.F32.BF16 R56, R52, R50, R56 ;  /* 0x000000323438723c */ /* 0x000fe20000041838 */
[----:B------:R-:W-:Y:S07]  /*2a50*/  LDSM.16.M88.4 R52, [R204+0x5000] ;  /* 0x00500000cc34783b */ /* 0x000fee0000000200 */
[C---:B--2---:R-:W-:Y:S08]  /*2a60*/  HMMA.16816.F32.BF16 R32, R60.reuse, R44, R32 ;  /* 0x0000002c3c20723c */ /* 0x044ff00000041820 */
[C---:B------:R-:W-:Y:S01]  /*2a70*/  HMMA.16816.F32.BF16 R28, R60.reuse, R46, R28 ;  /* 0x0000002e3c1c723c */ /* 0x040fe2000004181c */
[----:B------:R-:W2:Y:S07]  /*2a80*/  LDSM.16.M88.4 R44, [R204+0x4800] ;  /* 0x00480000cc2c783b */ /* 0x000eae0000000200 */
[C---:B----4-:R-:W-:Y:S01]  /*2a90*/  HMMA.16816.F32.BF16 R48, R60.reuse, R36, R16 ;  /* 0x000000243c30723c */ /* 0x050fe20000041810 */
[----:B------:R-:W-:Y:S07]  /*2aa0*/  LDSM.16.M88.4 R16, [R201+0x14100] ;  /* 0x01410000c910783b */ /* 0x000fee0000000200 */
[C---:B------:R-:W-:Y:S01]  /*2ab0*/  HMMA.16816.F32.BF16 R64, R60.reuse, R38, R64 ;  /* 0x000000263c40723c */ /* 0x040fe20000041840 */
[----:B------:R-:W3:Y:S07]  /*2ac0*/  LDSM.16.M88.4 R36, [R204+0x5800] ;  /* 0x00580000cc24783b */ /* 0x000eee0000000200 */
[C---:B-----5:R-:W-:Y:S08]  /*2ad0*/  HMMA.16816.F32.BF16 R24, R60.reuse, R12, R24 ;  /* 0x0000000c3c18723c */ /* 0x060ff00000041818 */
[C---:B------:R-:W-:Y:S01]  /*2ae0*/  HMMA.16816.F32.BF16 R20, R60.reuse, R14, R20 ;  /* 0x0000000e3c14723c */ /* 0x040fe20000041814 */
[----:B------:R-:W4:Y:S07]  /*2af0*/  LDSM.16.M88.4 R12, [R200+0xa100] ;  /* 0x00a10000c80c783b */ /* 0x000f2e0000000200 */
[C---:B------:R-:W-:Y:S08]  /*2b00*/  HMMA.16816.F32.BF16 R72, R60.reuse, R68, R72 ;  /* 0x000000443c48723c */ /* 0x040ff00000041848 */
[----:B------:R-:W-:Y:S01]  /*2b10*/  HMMA.16816.F32.BF16 R56, R60, R70, R56 ;  /* 0x000000463c38723c */ /* 0x000fe20000041838 */
[----:B------:R-:W5:Y:S07]  /*2b20*/  LDSM.16.M88.4 R68, [R200+0xa900] ;  /* 0x00a90000c844783b */ /* 0x000f6e0000000200 */
[C---:B-1----:R-:W-:Y:S08]  /*2b30*/  HMMA.16816.F32.BF16 R32, R40.reuse, R8, R32 ;  /* 0x000000082820723c */ /* 0x042ff00000041820 */
[C---:B------:R-:W-:Y:S01]  /*2b40*/  HMMA.16816.F32.BF16 R60, R40.reuse, R10, R28 ;  /* 0x0000000a283c723c */ /* 0x040fe2000004181c */
[----:B------:R-:W-:Y:S04]  /*2b50*/  LDSM.16.M88.4 R8, [R199+0x14100] ;  /* 0x01410000c708783b */ /* 0x000fe80000000200 */
[----:B------:R-:W1:Y:S03]  /*2b60*/  LDSM.16.M88.4 R28, [R192+0x4000] ;  /* 0x00400000c01c783b */ /* 0x000e660000000200 */
[C---:B--2---:R-:W-:Y:S08]  /*2b70*/  HMMA.16816.F32.BF16 R24, R40.reuse, R44, R24 ;  /* 0x0000002c2818723c */ /* 0x044ff00000041818 */
[C---:B------:R-:W-:Y:S01]  /*2b80*/  HMMA.16816.F32.BF16 R20, R40.reuse, R46, R20 ;  /* 0x0000002e2814723c */ /* 0x040fe20000041814 */
[----:B------:R-:W2:Y:S07]  /*2b90*/  LDSM.16.M88.4 R44, [R200+0xb100] ;  /* 0x00b10000c82c783b */ /* 0x000eae0000000200 */
[C---:B---3--:R-:W-:Y:S08]  /*2ba0*/  HMMA.16816.F32.BF16 R72, R40.reuse, R36, R72 ;  /* 0x000000242848723c */ /* 0x048ff00000041848 */
[----:B------:R-:W-:Y:S01]  /*2bb0*/  HMMA.16816.F32.BF16 R56, R40, R38, R56 ;  /* 0x000000262838723c */ /* 0x000fe20000041838 */
[----:B------:R-:W3:Y:S07]  /*2bc0*/  LDSM.16.M88.4 R36, [R192+0x4800] ;  /* 0x00480000c024783b */ /* 0x000eee0000000200 */
[----:B----4-:R-:W-:Y:S08]  /*2bd0*/  HMMA.16816.F32.BF16 R32, R16, R12, R32 ;  /* 0x0000000c1020723c */ /* 0x010ff00000041820 */
[----:B------:R-:W-:Y:S08]  /*2be0*/  HMMA.16816.F32.BF16 R48, R40, R52, R48 ;  /* 0x000000342830723c */ /* 0x000ff00000041830 */
[----:B-----5:R-:W-:Y:S08]  /*2bf0*/  HMMA.16816.F32.BF16 R24, R16, R68, R24 ;  /* 0x000000441018723c */ /* 0x020ff00000041818 */
[----:B------:R-:W-:Y:S01]  /*2c00*/  HMMA.16816.F32.BF16 R64, R40, R54, R64 ;  /* 0x000000362840723c */ /* 0x000fe20000041840 */
[----:B------:R-:W4:Y:S07]  /*2c10*/  LDSM.16.M88.4 R40, [R192+0x5000] ;  /* 0x00500000c028783b */ /* 0x000f2e0000000200 */
[C---:B------:R-:W-:Y:S01]  /*2c20*/  HMMA.16816.F32.BF16 R60, R16.reuse, R14, R60 ;  /* 0x0000000e103c723c */ /* 0x040fe2000004183c */
[----:B------:R-:W5:Y:S07]  /*2c30*/  LDSM.16.M88.4 R12, [R200+0xb900] ;  /* 0x00b90000c80c783b */ /* 0x000f6e0000000200 */
[----:B------:R-:W-:Y:S08]  /*2c40*/  HMMA.16816.F32.BF16 R20, R16, R70, R20 ;  /* 0x000000461014723c */ /* 0x000ff00000041814 */
[----:B-1----:R-:W-:Y:S08]  /*2c50*/  HMMA.16816.F32.BF16 R32, R8, R28, R32 ;  /* 0x0000001c0820723c */ /* 0x002ff00000041820 */
[----:B--2---:R-:W-:Y:S08]  /*2c60*/  HMMA.16816.F32.BF16 R48, R16, R44, R48 ;  /* 0x0000002c1030723c */ /* 0x004ff00000041830 */
[C---:B---3--:R-:W-:Y:S07]  /*2c70*/  HMMA.16816.F32.BF16 R24, R8.reuse, R36, R24 ;  /* 0x000000240818723c */ /* 0x048fee0000041818 */
[----:B------:R-:W-:Y:S01]  /*2c80*/  LOP3.LUT R37, R80, 0xffffffe0, RZ, 0xc0, !PT ;  /* 0xffffffe050257812 */ /* 0x000fe200078ec0ff */
[----:B------:R-:W-:Y:S01]  /*2c90*/  HMMA.16816.F32.BF16 R60, R8, R30, R60 ;  /* 0x0000001e083c723c */ /* 0x000fe2000004183c */
[----:B------:R-:W1:Y:S01]  /*2ca0*/  LDSM.16.M88.4 R28, [R192+0x5800] ;  /* 0x00580000c01c783b */ /* 0x000e620000000200 */
[----:B------:R-:W-:Y:S01]  /*2cb0*/  FMUL.FTZ R0, R32, c[0x0][0x320] ;  /* 0x0000c80020007a20 */ /* 0x000fe20000410000 */
[----:B------:R-:W-:-:S04]  /*2cc0*/  DEPBAR.LE SB0, 0x0 ;  /* 0x000080000000791a */ /* 0x000fc80000000000 */
[----:B------:R-:W-:Y:S01]  /*2cd0*/  FMUL.FTZ R32, R34, c[0x0][0x320] ;  /* 0x0000c80022207a20 */ /* 0x000fe20000410000 */
[----:B------:R-:W-:Y:S01]  /*2ce0*/  HMMA.16816.F32.BF16 R20, R8, R38, R20 ;  /* 0x000000260814723c */ /* 0x000fe20000041814 */
[----:B------:R-:W-:Y:S01]  /*2cf0*/  SHF.R.S32.HI R34, RZ, 0x1f, R81 ;  /* 0x0000001fff227819 */ /* 0x000fe20000011451 */
[----:B------:R-:W-:Y:S01]  /*2d00*/  IMAD.IADD R36, R6, 0x1, -R83 ;  /* 0x0000000106247824 */ /* 0x000fe200078e0a53 */
[----:B------:R-:W2:Y:S01]  /*2d10*/  MUFU.TANH R0, R0 ;  /* 0x0000000000007308 */ /* 0x000ea20000002400 */
[----:B------:R-:W-:-:S03]  /*2d20*/  FMUL.FTZ R33, R33, c[0x0][0x320] ;  /* 0x0000c80021217a20 */ /* 0x000fc60000410000 */
[----:B------:R-:W-:Y:S01]  /*2d30*/  @P5 IMAD.WIDE.U32 R38, R7, UR5, R218 ;  /* 0x0000000507265c25 */ /* 0x000fe2000f8e00da */
[----:B----4-:R-:W-:Y:S01]  /*2d40*/  HMMA.16816.F32.BF16 R48, R8, R40, R48 ;  /* 0x000000280830723c */ /* 0x010fe20000041830 */
[----:B------:R-:W-:Y:S01]  /*2d50*/  LEA.HI R209, R36, R36, RZ, 0x1 ;  /* 0x0000002424d17211 */ /* 0x000fe200078f08ff */
[----:B------:R-:W-:Y:S01]  /*2d60*/  @UP0 UIMAD UR5, UR21, UR5, URZ ;  /* 0x00000005150502a4 */ /* 0x000fe2000f8e023f */
[----:B------:R-:W-:Y:S01]  /*2d70*/  FMUL.FTZ R24, R24, c[0x0][0x320] ;  /* 0x0000c80018187a20 */ /* 0x000fe20000410000 */
[----:B------:R-:W3:Y:S01]  /*2d80*/  MUFU.TANH R33, R33 ;  /* 0x0000002100217308 */ /* 0x000ee20000002400 */
[----:B------:R-:W-:Y:S01]  /*2d90*/  LOP3.LUT R209, R209, 0x1ffffffe, RZ, 0xc0, !PT ;  /* 0x1ffffffed1d17812 */ /* 0x000fe200078ec0ff */
[----:B------:R-:W-:Y:S01]  /*2da0*/  @UP0 UIMAD UR4, UR4, UR22, UR5 ;  /* 0x00000016040402a4 */ /* 0x000fe2000f8e0205 */
[----:B------:R-:W-:Y:S01]  /*2db0*/  LEA.HI R40, R34, R81, RZ, 0x3 ;  /* 0x0000005122287211 */ /* 0x000fe200078f18ff */
[----:B------:R-:W-:Y:S01]  /*2dc0*/  IMAD.IADD R34, R6, 0x1, -R37 ;  /* 0x0000000106227824 */ /* 0x000fe200078e0a25 */
[C---:B------:R-:W-:Y:S01]  /*2dd0*/  HMMA.16816.F32.BF16 R64, R16.reuse, R46, R64 ;  /* 0x0000002e1040723c */ /* 0x040fe20000041840 */
[----:B------:R-:W-:Y:S01]  /*2de0*/  FMUL.FTZ R37, R25, c[0x0][0x320] ;  /* 0x0000c80019257a20 */ /* 0x000fe20000410000 */
[----:B------:R-:W-:Y:S01]  /*2df0*/  LOP3.LUT R40, R40, 0xffffff8, RZ, 0xc0, !PT ;  /* 0x0ffffff828287812 */ /* 0x000fe200078ec0ff */
[----:B------:R-:W-:Y:S01]  /*2e00*/  IMAD.IADD R209, R36, 0x1, -R209 ;  /* 0x0000000124d17824 */ /* 0x000fe200078e0ad1 */
[----:B------:R-:W-:Y:S01]  /*2e10*/  SHF.R.S32.HI R25, RZ, 0x1f, R34 ;  /* 0x0000001fff197819 */ /* 0x000fe20000011422 */
[----:B------:R4:W1:Y:S02]  /*2e20*/  MUFU.TANH R7, R37 ;  /* 0x0000002500077308 */ /* 0x0008640000002400 */
[----:B------:R-:W-:Y:S01]  /*2e30*/  FMUL.FTZ R6, R20, c[0x0][0x320] ;  /* 0x0000c80014067a20 */ /* 0x000fe20000410000 */
[----:B-----5:R-:W-:Y:S01]  /*2e40*/  HMMA.16816.F32.BF16 R72, R16, R12, R72 ;  /* 0x0000000c1048723c */ /* 0x020fe20000041848 */
[----:B------:R-:W-:Y:S01]  /*2e50*/  LEA.HI R25, R25, R34, RZ, 0x2 ;  /* 0x0000002219197211 */ /* 0x000fe200078f10ff */
[----:B------:R-:W-:Y:S01]  /*2e60*/  IMAD.IADD R81, R81, 0x1, -R40 ;  /* 0x0000000151517824 */ /* 0x000fe200078e0a28 */
[----:B------:R-:W-:-:S02]  /*2e70*/  @P5 LEA R20, P0, R38, c[0x0][0x1c8], 0x1 ;  /* 0x0000720026145a11 */ /* 0x000fc400078008ff */
[C---:B------:R-:W-:Y:S01]  /*2e80*/  LEA.HI.SX32 R36, R25.reuse, UR7, 0x1e ;  /* 0x0000000719247c11 */ /* 0x040fe2000f8ff2ff */
[----:B------:R-:W1:Y:S01]  /*2e90*/  MUFU.TANH R32, R32 ;  /* 0x0000002000207308 */ /* 0x000e620000002400 */
[----:B------:R-:W-:Y:S01]  /*2ea0*/  LOP3.LUT R25, R25, 0x7ffffffc, RZ, 0xc0, !PT ;  /* 0x7ffffffc19197812 */ /* 0x000fe200078ec0ff */
[----:B------:R-:W-:Y:S01]  /*2eb0*/  HMMA.16816.F32.BF16 R56, R16, R14, R56 ;  /* 0x0000000e1038723c */ /* 0x000fe20000041838 */
[----:B------:R-:W-:Y:S02]  /*2ec0*/  FMUL.FTZ R12, R60, c[0x0][0x320] ;  /* 0x0000c8003c0c7a20 */ /* 0x000fe40000410000 */
[----:B------:R-:W-:Y:S02]  /*2ed0*/  IMAD R36, R81, 0x10, R36 ;  /* 0x0000001051247824 */ /* 0x000fe400078e0224 */
[----:B----4-:R-:W-:Y:S01]  /*2ee0*/  FMUL.FTZ R37, R21, c[0x0][0x320] ;  /* 0x0000c80015257a20 */ /* 0x010fe20000410000 */
[----:B------:R-:W-:Y:S01]  /*2ef0*/  @P5 IADD3 R21, R39, UR4, RZ ;  /* 0x0000000427155c10 */ /* 0x000fe2000fffe0ff */
[----:B------:R-:W-:Y:S01]  /*2f00*/  IMAD R209, R209, 0x8, R36 ;  /* 0x00000008d1d17824 */ /* 0x000fe200078e0224 */
[C---:B------:R-:W-:Y:S01]  /*2f10*/  HMMA.16816.F32.BF16 R64, R8.reuse, R42, R64 ;  /* 0x0000002a0840723c */ /* 0x040fe20000041840 */
[----:B------:R-:W-:Y:S01]  /*2f20*/  IMAD.U32 R15, RZ, RZ, UR13 ;  /* 0x0000000dff0f7e24 */ /* 0x000fe2000f8e00ff */
[----:B------:R-:W-:Y:S01]  /*2f30*/  @P5 LEA.HI.X R21, R38, c[0x0][0x1cc], R21, 0x1, P0 ;  /* 0x0000730026155a11 */ /* 0x000fe200000f0c15 */
[----:B------:R-:W-:Y:S01]  /*2f40*/  @P4 IMAD.HI.U32 R19, R209, c[0x0][0x2c8], RZ ;  /* 0x0000b200d1134a27 */ /* 0x000fe200078e00ff */
[----:B------:R-:W-:Y:S01]  /*2f50*/  PLOP3.LUT P0, PT, PT, PT, UP2, 0x80, 0x0 ;  /* 0x000000000000781c */ /* 0x000fe20003f0f028 */
[----:B------:R-:W-:Y:S01]  /*2f60*/  BAR.SYNC.DEFER_BLOCKING 0x0 ;  /* 0x0000000000007b1d */ /* 0x000fe20000010000 */
[----:B------:R-:W-:Y:S01]  /*2f70*/  @P5 LEA R16, P6, R15, R20, 0x1 ;  /* 0x000000140f105211 */ /* 0x000fe200078c08ff */
[----:B------:R-:W-:Y:S01]  /*2f80*/  IMAD.MOV.U32 R15, RZ, RZ, R209 ;  /* 0x000000ffff0f7224 */ /* 0x000fe200078e00d1 */
[C---:B-1----:R-:W-:Y:S01]  /*2f90*/  HMMA.16816.F32.BF16 R72, R8.reuse, R28, R72 ;  /* 0x0000001c0848723c */ /* 0x042fe20000041848 */
[----:B------:R-:W-:Y:S01]  /*2fa0*/  UIADD3 UR4, UR9, 0x1, -UR15 ;  /* 0x0000000109047890 */ /* 0x000fe2000fffe80f */
[----:B------:R-:W-:Y:S01]  /*2fb0*/  IMAD.IADD R216, R34, 0x1, -R25 ;  /* 0x0000000122d87824 */ /* 0x000fe200078e0a19 */
[----:B------:R-:W1:Y:S01]  /*2fc0*/  MUFU.TANH R12, R12 ;  /* 0x0000000c000c7308 */ /* 0x000e620000002400 */
[----:B------:R-:W-:Y:S01]  /*2fd0*/  FMUL.FTZ R13, R61, c[0x0][0x320] ;  /* 0x0000c8003d0d7a20 */ /* 0x000fe20000410000 */
[----:B------:R-:W-:Y:S01]  /*2fe0*/  ULDC UR15, c[0x0][0x324] ;  /* 0x0000c900000f7ab9 */ /* 0x000fe20000000800 */
[----:B------:R-:W-:Y:S01]  /*2ff0*/  IMAD.SHL.U32 R216, R216, 0x2, RZ ;  /* 0x00000002d8d87824 */ /* 0x000fe200078e00ff */
[----:B------:R-:W-:Y:S01]  /*3000*/  ULOP3.LUT UR15, URZ, UR15, URZ, 0x33, !UPT ;  /* 0x0000000f3f0f7292 */ /* 0x000fe2000f8e333f */
[----:B------:R-:W-:Y:S01]  /*3010*/  HMMA.16816.F32.BF16 R56, R8, R30, R56 ;  /* 0x0000001e0838723c */ /* 0x000fe20000041838 */
[----:B------:R-:W-:Y:S01]  /*3020*/  @P0 SHF.R.U32.HI R15, RZ, c[0x0][0x2cc], R19 ;  /* 0x0000b300ff0f0a19 */ /* 0x000fe20000011613 */
[----:B------:R-:W-:Y:S01]  /*3030*/  IMAD.U32 R19, RZ, RZ, UR4 ;  /* 0x00000004ff137e24 */ /* 0x000fe2000f8e00ff */
[----:B------:R-:W-:Y:S01]  /*3040*/  PLOP3.LUT P0, PT, PT, PT, UP1, 0x40, 0x0 ;  /* 0x000000000000781c */ /* 0x000fe20003f0e818 */
[----:B------:R-:W-:Y:S01]  /*3050*/  IMAD.U32 R17, RZ, RZ, UR13 ;  /* 0x0000000dff117e24 */ /* 0x000fe2000f8e00ff */
[----:B------:R-:W4:Y:S01]  /*3060*/  MUFU.TANH R13, R13 ;  /* 0x0000000d000d7308 */ /* 0x000f220000002400 */
[----:B------:R-:W5:Y:S01]  /*3070*/  SHFL.IDX PT, R8, R15, RZ, 0x1c1f ;  /* 0x001c1fff0f087589 */ /* 0x000f6200000e0000 */
[----:B------:R-:W-:Y:S01]  /*3080*/  IMAD.U32 R18, RZ, RZ, UR12 ;  /* 0x0000000cff127e24 */ /* 0x000fe2000f8e00ff */
[----:B------:R-:W-:Y:S01]  /*3090*/  IADD3 R19, R19, -UR16, -R216 ;  /* 0x8000001013137c10 */ /* 0x000fe2000fffe8d8 */
[----:B------:R-:W-:-:S02]  /*30a0*/  FMUL.FTZ R48, R48, c[0x0][0x320] ;  /* 0x0000c80030307a20 */ /* 0x000fc40000410000 */
[----:B------:R-:W-:Y:S01]  /*30b0*/  FMUL.FTZ R64, R64, c[0x0][0x320] ;  /* 0x0000c80040407a20 */ /* 0x000fe20000410000 */
[----:B------:R-:W-:Y:S01]  /*30c0*/  @P5 LEA.HI.X R17, R17, R21, R18, 0x1, P6 ;  /* 0x0000001511115211 */ /* 0x000fe200030f0c12 */
[----:B------:R-:W-:Y:S01]  /*30d0*/  FMUL.FTZ R65, R65, c[0x0][0x320] ;  /* 0x0000c80041417a20 */ /* 0x000fe20000410000 */
[----:B------:R-:W-:Y:S01]  /*30e0*/  @!PT LDS RZ, [RZ] ;  /* 0x00000000fffff984 */ /* 0x000fe20000000800 */
[----:B------:R-:W-:Y:S01]  /*30f0*/  @!PT LDS RZ, [RZ] ;  /* 0x00000000fffff984 */ /* 0x000fe20000000800 */
[----:B------:R1:W-:Y:S01]  /*3100*/  @P5 LDGSTS.E.BYPASS.LTC128B.128 [R207+0x6100], [R20.64], !P3 ;  /* 0x0610000014cf5fae */ /* 0x0003e2000d901d52 */
[----:B------:R-:W-:Y:S01]  /*3110*/  FMUL.FTZ R49, R49, c[0x0][0x320] ;  /* 0x0000c80031317a20 */ /* 0x000fe20000410000 */
[----:B------:R-:W1:Y:S01]  /*3120*/  MUFU.TANH R24, R24 ;  /* 0x0000001800187308 */ /* 0x000e620000002400 */
[----:B------:R-:W-:Y:S01]  /*3130*/  FMUL.FTZ R72, R72, c[0x0][0x320] ;  /* 0x0000c80048487a20 */ /* 0x000fe20000410000 */
[----:B------:R1:W-:Y:S01]  /*3140*/  @P5 LDGSTS.E.BYPASS.LTC128B.128 [R207+0x8100], [R20.64+0x80], !P2 ;  /* 0x0810008014cf5fae */ /* 0x0003e2000d101d52 */
[----:B------:R-:W-:-:S03]  /*3150*/  FMUL.FTZ R73, R73, c[0x0][0x320] ;  /* 0x0000c80049497a20 */ /* 0x000fc60000410000 */
[----:B------:R1:W-:Y:S02]  /*3160*/  @P5 LDGSTS.E.BYPASS.LTC128B.128 [R207+0xa100], [R20.64+0x100], !P1 ;  /* 0x0a10010014cf5fae */ /* 0x0003e4000c901d52 */
[----:B------:R-:W-:Y:S01]  /*3170*/  FMUL.FTZ R56, R56, c[0x0][0x320] ;  /* 0x0000c80038387a20 */ /* 0x000fe20000410000 */
[----:B------:R-:W1:Y:S01]  /*3180*/  MUFU.TANH R6, R6 ;  /* 0x0000000600067308 */ /* 0x000e620000002400 */
[----:B------:R-:W-:Y:S01]  /*3190*/  FMUL.FTZ R57, R57, c[0x0][0x320] ;  /* 0x0000c80039397a20 */ /* 0x000fe20000410000 */
[----:B------:R2:W-:Y:S04]  /*31a0*/  @P5 LDGSTS.E.BYPASS.LTC128B.128 [R207+0x7100], [R16.64], !P3 ;  /* 0x0710000010cf5fae */ /* 0x0005e8000d901d52 */
[----:B------:R2:W-:Y:S02]  /*31b0*/  @P5 LDGSTS.E.BYPASS.LTC128B.128 [R207+0x9100], [R16.64+0x80], !P2 ;  /* 0x0910008010cf5fae */ /* 0x0005e4000d101d52 */
[----:B------:R1:W1:Y:S02]  /*31c0*/  MUFU.TANH R14, R37 ;  /* 0x00000025000e7308 */ /* 0x0002640000002400 */
[----:B------:R2:W-:Y:S04]  /*31d0*/  @P5 LDGSTS.E.BYPASS.LTC128B.128 [R207+0xb100], [R16.64+0x100], !P1 ;  /* 0x0b10010010cf5fae */ /* 0x0005e8000c901d52 */
[----:B------:R-:W0:Y:S02]  /*31e0*/  LDGDEPBAR ;  /* 0x00000000000079af */ /* 0x000e240000000000 */
[----:B------:R2:W2:Y:S08]  /*31f0*/  MUFU.TANH R155, R48 ;  /* 0x00000030009b7308 */ /* 0x0004b00000002400 */
[----:B------:R3:W3:Y:S01]  /*3200*/  MUFU.TANH R161, R64 ;  /* 0x0000004000a17308 */ /* 0x0006e20000002400 */
[----:B-1----:R-:W-:-:S02]  /*3210*/  IADD3 R20, R19, c[0x0][0x328], RZ ;  /* 0x0000ca0013147a10 */ /* 0x002fc40007ffe0ff */
[----:B------:R-:W-:-:S03]  /*3220*/  IADD3 R19, R19, UR15, RZ ;  /* 0x0000000f13137c10 */ /* 0x000fc6000fffe0ff */
[--C-:B-----5:R-:W-:Y:S02]  /*3230*/  IMAD.IADD R25, R20, 0x1, R8.reuse ;  /* 0x0000000114197824 */ /* 0x120fe400078e0208 */
[----:B------:R1:W1:Y:S01]  /*3240*/  MUFU.TANH R157, R65 ;  /* 0x00000041009d7308 */ /* 0x0002620000002400 */
[----:B------:R-:W-:Y:S01]  /*3250*/  IMAD.IADD R21, R19, 0x1, R8 ;  /* 0x0000000113157824 */ /* 0x000fe200078e0208 */
[----:B--2---:R-:W-:-:S06]  /*3260*/  IADD3 R16, -R216, UR9, -R5 ;  /* 0x00000009d8107c10 */ /* 0x004fcc000fffe905 */
[----:B------:R2:W1:Y:S01]  /*3270*/  MUFU.TANH R163, R49 ;  /* 0x0000003100a37308 */ /* 0x0004620000002400 */
[----:B------:R-:W-:-:S07]  /*3280*/  IMNMX R25, R25, R16, PT ;  /* 0x0000001019197217 */ /* 0x000fce0003800200 */
[----:B------:R2:W1:Y:S08]  /*3290*/  MUFU.TANH R167, R72 ;  /* 0x0000004800a77308 */ /* 0x0004700000002400 */
[----:B------:R2:W1:Y:S08]  /*32a0*/  MUFU.TANH R165, R73 ;  /* 0x0000004900a57308 */ /* 0x0004700000002400 */
[----:B------:R2:W1:Y:S08]  /*32b0*/  MUFU.TANH R143, R56 ;  /* 0x00000038008f7308 */ /* 0x0004700000002400 */
[----:B------:R2:W1:Y:S01]  /*32c0*/  MUFU.TANH R141, R57 ;  /* 0x00000039008d7308 */ /* 0x0004620000002400 */
[----:B------:R-:W-:Y:S05]  /*32d0*/  @P0 BRA `(.L_x_231) ;  /* 0x0000016000000947 */ /* 0x000fea0003800000 */
[----:B---34-:R-:W-:Y:S01]  /*32e0*/  IMAD.U32 R9, RZ, RZ, UR16 ;  /* 0x00000010ff097e24 */ /* 0x018fe2000f8e00ff */
[----:B------:R-:W-:Y:S04]  /*32f0*/  BSSY B0, `(.L_x_232) ;  /* 0x000000f000007945 */ /* 0x000fe80003800000 */
[----:B------:R-:W-:-:S04]  /*3300*/  IADD3 R10, -R9, UR9, R8 ;  /* 0x00000009090a7c10 */ /* 0x000fc8000fffe108 */
[----:B------:R-:W-:-:S13]  /*3310*/  ISETP.GT.AND P0, PT, R10, -0x1, PT ;  /* 0xffffffff0a00780c */ /* 0x000fda0003f04270 */
[----:B------:R-:W-:Y:S05]  /*3320*/  @P0 BRA `(.L_x_233) ;  /* 0x0000007000000947 */ /* 0x000fea0003800000 */
[----:B------:R-:W-:Y:S01]  /*3330*/  IMAD.MOV.U32 R8, RZ, RZ, c[0x0][0x32c] ;  /* 0x0000cb00ff087624 */ /* 0x000fe200078e00ff */
[----:B------:R-:W-:-:S04]  /*3340*/  LOP3.LUT R10, RZ, R10, RZ, 0x33, !PT ;  /* 0x0000000aff0a7212 */ /* 0x000fc800078e33ff */
[----:B------:R-:W-:-:S13]  /*3350*/  ISETP.NE.AND P0, PT, R8, 0x1, PT ;  /* 0x000000010800780c */ /* 0x000fda0003f05270 */
[----:B------:R-:W-:-:S05]  /*3360*/  @P0 IMAD.HI.U32 R8, R10, c[0x0][0x330], RZ ;  /* 0x0000cc000a080a27 */ /* 0x000fca00078e00ff */
[----:B------:R-:W-:-:S04]  /*3370*/  @P0 SHF.R.U32.HI R10, RZ, c[0x0][0x334], R8 ;  /* 0x0000cd00ff0a0a19 */ /* 0x000fc80000011608 */
[----:B------:R-:W-:Y:S01]  /*3380*/  LOP3.LUT R10, RZ, R10, RZ, 0x33, !PT ;  /* 0x0000000aff0a7212 */ /* 0x000fe200078e33ff */
[----:B------:R-:W-:Y:S05]  /*3390*/  BRA `(.L_x_234) ;  /* 0x0000004000007947 */ /* 0x000fea0003800000 */
.L_x_233:
[----:B------:R-:W-:-:S04]  /*33a0*/  MOV R8, c[0x0][0x32c] ;  /* 0x0000cb0000087a02 */ /* 0x000fc80000000f00 */
[----:B------:R-:W-:-:S13]  /*33b0*/  ISETP.NE.AND P0, PT, R8, 0x1, PT ;  /* 0x000000010800780c */ /* 0x000fda0003f05270 */
[----:B------:R-:W-:-:S05]  /*33c0*/  @P0 IMAD.HI.U32 R8, R10, c[0x0][0x330], RZ ;  /* 0x0000cc000a080a27 */ /* 0x000fca00078e00ff */
[----:B------:R-:W-:Y:S02]  /*33d0*/  @P0 SHF.R.U32.HI R10, RZ, c[0x0][0x334], R8 ;  /* 0x0000cd00ff0a0a19 */ /* 0x000fe40000011608 */
.L_x_234:
[----:B------:R-:W-:Y:S05]  /*33e0*/  BSYNC B0 ;  /* 0x0000000000007941 */ /* 0x000fea0003800000 */
.L_x_232:
[----:B------:R-:W-:-:S04]  /*33f0*/  IMAD R9, R10, c[0x0][0x32c], -R5 ;  /* 0x0000cb000a097a24 */ /* 0x000fc800078e0a05 */
[----:B------:R-:W-:-:S05]  /*3400*/  IMAD.IADD R10, R9, 0x1, -R216 ;  /* 0x00000001090a7824 */ /* 0x000fca00078e0ad8 */
[----:B------:R-:W-:Y:S02]  /*3410*/  IADD3 R8, R10, c[0x0][0x32c], RZ ;  /* 0x0000cb000a087a10 */ /* 0x000fe40007ffe0ff */
[----:B------:R-:W-:Y:S02]  /*3420*/  IMNMX R21, R21, R10, !PT ;  /* 0x0000000a15157217 */ /* 0x000fe40007800200 */
[----:B------:R-:W-:Y:S02]  /*3430*/  IMNMX R25, R25, R8, PT ;  /* 0x0000000819197217 */ /* 0x000fe40003800200 */
.L_x_231:
[----:B---34-:R-:W-:Y:S01]  /*3440*/  ISETP.LT.AND P0, PT, RZ, UR14, PT ;  /* 0x0000000eff007c0c */ /* 0x018fe2000bf01270 */
[----:B------:R-:W-:Y:S02]  /*3450*/  FMUL.FTZ R9, R22, c[0x0][0x320] ;  /* 0x0000c80016097a20 */ /* 0x000fe40000410000 */
[----:B------:R-:W-:Y:S01]  /*3460*/  FMUL.FTZ R22, R23, c[0x0][0x320] ;  /* 0x0000c80017167a20 */ /* 0x000fe20000410000 */
[C---:B------:R-:W-:Y:S01]  /*3470*/  ISETP.GT.AND P5, PT, R21.reuse, RZ, P0 ;  /* 0x000000ff1500720c */ /* 0x040fe200007a4270 */
[----:B------:R3:W4:Y:S01]  /*3480*/  SHFL.IDX PT, R23, R15, 0x1, 0x1c1f ;  /* 0x003c1f000f177f89 */ /* 0x00072200000e0000 */
[----:B------:R-:W-:Y:S01]  /*3490*/  ISETP.GT.AND P4, PT, R21, 0x1, P0 ;  /* 0x000000011500780c */ /* 0x000fe20000784270 */
[----:B------:R-:W-:Y:S01]  /*34a0*/  FMUL.FTZ R10, R26, c[0x0][0x320] ;  /* 0x0000c8001a0a7a20 */ /* 0x000fe20000410000 */
[----:B------:R-:W-:Y:S01]  /*34b0*/  ISETP.LT.OR P5, PT, R25, 0x1, P5 ;  /* 0x000000011900780c */ /* 0x000fe20002fa1670 */
[----:B------:R-:W-:Y:S01]  /*34c0*/  FMUL.FTZ R8, R27, c[0x0][0x320] ;  /* 0x0000c8001b087a20 */ /* 0x000fe20000410000 */
[----:B------:R-:W-:Y:S01]  /*34d0*/  ISETP.LT.OR P4, PT, R25, 0x2, P4 ;  /* 0x000000021900780c */ /* 0x000fe20002781670 */
[----:B------:R-:W-:Y:S01]  /*34e0*/  FMUL.FTZ R26, R63, c[0x0][0x320] ;  /* 0x0000c8003f1a7a20 */ /* 0x000fe20000410000 */
[----:B------:R-:W-:Y:S01]  /*34f0*/  FSEL R18, R0, -INF , !P5 ;  /* 0xff80000000127808 */ /* 0x000fe20006800000 */
[----:B------:R-:W-:Y:S01]  /*3500*/  FMUL.FTZ R27, R35, c[0x0][0x320] ;  /* 0x0000c800231b7a20 */ /* 0x000fe20000410000 */
[C---:B------:R-:W-:Y:S01]  /*3510*/  ISETP.GT.AND P6, PT, R21.reuse, 0x8, P0 ;  /* 0x000000081500780c */ /* 0x040fe200007c4270 */
[----:B------:R5:W2:Y:S01]  /*3520*/  MUFU.TANH R0, R9 ;  /* 0x0000000900007308 */ /* 0x000aa20000002400 */
        /* <DEDUP_REMOVED lines=9> */
[----:B------:R-:W-:Y:S01]  /*35c0*/  FMUL.FTZ R74, R74, c[0x0][0x320] ;  /* 0x0000c8004a4a7a20 */ /* 0x000fe20000410000 */
[----:B------:R-:W-:Y:S01]  /*35d0*/  ISETP.LT.OR P4, PT, R25, 0x11, P4 ;  /* 0x000000111900780c */ /* 0x000fe20002781670 */
[----:B------:R-:W-:Y:S01]  /*35e0*/  FMUL.FTZ R75, R75, c[0x0][0x320] ;  /* 0x0000c8004b4b7a20 */ /* 0x000fe20000410000 */
[----:B------:R-:W-:Y:S01]  /*35f0*/  FSEL R17, R12, -INF , !P6 ;  /* 0xff8000000c117808 */ /* 0x000fe20007000000 */
[----:B------:R-:W-:Y:S01]  /*3600*/  FMUL.FTZ R58, R58, c[0x0][0x320] ;  /* 0x0000c8003a3a7a20 */ /* 0x000fe20000410000 */
[----:B---3--:R-:W-:Y:S01]  /*3610*/  FSEL R15, R13, -INF , !P5 ;  /* 0xff8000000d0f7808 */ /* 0x008fe20006800000 */
[----:B------:R-:W-:Y:S01]  /*3620*/  FMUL.FTZ R59, R59, c[0x0][0x320] ;  /* 0x0000c8003b3b7a20 */ /* 0x000fe20000410000 */
[----:B------:R-:W-:Y:S01]  /*3630*/  ISETP.GT.AND P6, PT, R21, 0x11, P0 ;  /* 0x000000111500780c */ /* 0x000fe200007c4270 */
[----:B------:R3:W1:Y:S01]  /*3640*/  MUFU.TANH R162, R51 ;  /* 0x0000003300a27308 */ /* 0x0006620000002400 */
[----:B------:R-:W-:Y:S01]  /*3650*/  FSEL R13, R24, -INF , !P4 ;  /* 0xff800000180d7808 */ /* 0x000fe20006000000 */
[----:B----4-:R-:W-:Y:S01]  /*3660*/  IMAD.IADD R19, R19, 0x1, R23 ;  /* 0x0000000113137824 */ /* 0x010fe200078e0217 */
[----:B------:R-:W-:-:S02]  /*3670*/  ISETP.GT.AND P4, PT, R21, 0x19, P0 ;  /* 0x000000191500780c */ /* 0x000fc40000784270 */
[C---:B------:R-:W-:Y:S02]  /*3680*/  ISETP.LT.OR P6, PT, R25.reuse, 0x12, P6 ;  /* 0x000000121900780c */ /* 0x040fe400037c1670 */
[----:B------:R-:W-:Y:S01]  /*3690*/  ISETP.LT.OR P4, PT, R25, 0x1a, P4 ;  /* 0x0000001a1900780c */ /* 0x000fe20002781670 */
[----:B------:R3:W4:Y:S01]  /*36a0*/  MUFU.TANH R172, R50 ;  /* 0x0000003200ac7308 */ /* 0x0007220000002400 */
[----:B------:R-:W-:Y:S02]  /*36b0*/  ISETP.GT.AND P5, PT, R21, 0x18, P0 ;  /* 0x000000181500780c */ /* 0x000fe400007a4270 */
[----:B------:R-:W-:Y:S02]  /*36c0*/  FSEL R11, R7, -INF , !P6 ;  /* 0xff800000070b7808 */ /* 0x000fe40007000000 */
[----:B------:R-:W-:Y:S02]  /*36d0*/  FSEL R7, R14, -INF , !P4 ;  /* 0xff8000000e077808 */ /* 0x000fe40006000000 */
[----:B------:R-:W-:Y:S01]  /*36e0*/  ISETP.GT.AND P4, PT, R21, 0x28, P0 ;  /* 0x000000281500780c */ /* 0x000fe20000784270 */
[----:B------:R-:W1:Y:S01]  /*36f0*/  MUFU.TANH R10, R10 ;  /* 0x0000000a000a7308 */ /* 0x000e620000002400 */
[----:B------:R-:W-:-:S02]  /*3700*/  ISETP.LT.OR P5, PT, R25, 0x19, P5 ;  /* 0x000000191900780c */ /* 0x000fc40002fa1670 */
[----:B------:R-:W-:Y:S02]  /*3710*/  ISETP.LT.OR P4, PT, R25, 0x29, P4 ;  /* 0x000000291900780c */ /* 0x000fe40002781670 */
[----:B-----5:R-:W-:Y:S01]  /*3720*/  FSEL R9, R6, -INF , !P5 ;  /* 0xff80000006097808 */ /* 0x020fe20006800000 */
[----:B------:R-:W-:Y:S01]  /*3730*/  FMUL.FTZ R6, R62, c[0x0][0x320] ;  /* 0x0000c8003e067a20 */ /* 0x000fe20000410000 */
[C---:B------:R-:W-:Y:S01]  /*3740*/  ISETP.GT.AND P6, PT, R21.reuse, 0x20, P0 ;  /* 0x000000201500780c */ /* 0x040fe200007c4270 */
[----:B------:R-:W1:Y:S01]  /*3750*/  MUFU.TANH R8, R8 ;  /* 0x0000000800087308 */ /* 0x000e620000002400 */
[----:B------:R-:W-:Y:S02]  /*3760*/  ISETP.GT.AND P5, PT, R21, 0x21, P0 ;  /* 0x000000211500780c */ /* 0x000fe400007a4270 */
[----:B------:R-:W-:Y:S02]  /*3770*/  FSEL R161, R161, -INF , !P4 ;  /* 0xff800000a1a17808 */ /* 0x000fe40006000000 */
[----:B------:R-:W-:-:S02]  /*3780*/  ISETP.GT.AND P4, PT, R21, 0x31, P0 ;  /* 0x000000311500780c */ /* 0x000fc40000784270 */
[C---:B------:R-:W-:Y:S01]  /*3790*/  ISETP.LT.OR P6, PT, R25.reuse, 0x21, P6 ;  /* 0x000000211900780c */ /* 0x040fe200037c1670 */
[----:B------:R3:W1:Y:S01]  /*37a0*/  MUFU.TANH R170, R66 ;  /* 0x0000004200aa7308 */ /* 0x0006620000002400 */
[C---:B------:R-:W-:Y:S02]  /*37b0*/  ISETP.LT.OR P5, PT, R25.reuse, 0x22, P5 ;  /* 0x000000221900780c */ /* 0x040fe40002fa1670 */
[----:B------:R-:W-:Y:S02]  /*37c0*/  ISETP.LT.OR P4, PT, R25, 0x32, P4 ;  /* 0x000000321900780c */ /* 0x000fe40002781670 */
[----:B------:R-:W-:Y:S02]  /*37d0*/  FSEL R155, R155, -INF , !P6 ;  /* 0xff8000009b9b7808 */ /* 0x000fe40007000000 */
[----:B-1----:R-:W-:Y:S01]  /*37e0*/  FSEL R163, R163, -INF , !P5 ;  /* 0xff800000a3a37808 */ /* 0x002fe20006800000 */
[----:B------:R3:W1:Y:S01]  /*37f0*/  MUFU.TANH R164, R67 ;  /* 0x0000004300a47308 */ /* 0x0006620000002400 */
[----:B------:R-:W-:-:S02]  /*3800*/  ISETP.GT.AND P6, PT, R21, 0x29, P0 ;  /* 0x000000291500780c */ /* 0x000fc400007c4270 */
[----:B------:R-:W-:Y:S02]  /*3810*/  ISETP.GT.AND P5, PT, R21, 0x30, P0 ;  /* 0x000000301500780c */ /* 0x000fe400007a4270 */
[----:B------:R-:W-:Y:S02]  /*3820*/  FSEL R165, R165, -INF , !P4 ;  /* 0xff800000a5a57808 */ /* 0x000fe40006000000 */
[----:B------:R-:W-:Y:S01]  /*3830*/  PLOP3.LUT P4, PT, PT, PT, UP1, 0x40, 0x0 ;  /* 0x000000000000781c */ /* 0x000fe20003f8e818 */
[----:B------:R-:W1:Y:S01]  /*3840*/  MUFU.TANH R26, R26 ;  /* 0x0000001a001a7308 */ /* 0x000e620000002400 */
[C---:B------:R-:W-:Y:S02]  /*3850*/  ISETP.LT.OR P6, PT, R25.reuse, 0x2a, P6 ;  /* 0x0000002a1900780c */ /* 0x040fe400037c1670 */
[----:B------:R-:W-:Y:S02]  /*3860*/  ISETP.LT.OR P5, PT, R25, 0x31, P5 ;  /* 0x000000311900780c */ /* 0x000fe40002fa1670 */
[----:B------:R-:W-:-:S02]  /*3870*/  FSEL R157, R157, -INF , !P6 ;  /* 0xff8000009d9d7808 */ /* 0x000fc40007000000 */
[----:B------:R-:W-:Y:S01]  /*3880*/  FSEL R167, R167, -INF , !P5 ;  /* 0xff800000a7a77808 */ /* 0x000fe20006800000 */
[----:B------:R-:W1:Y:S01]  /*3890*/  MUFU.TANH R27, R27 ;  /* 0x0000001b001b7308 */ /* 0x000e620000002400 */
[C---:B------:R-:W-:Y:S02]  /*38a0*/  ISETP.GT.AND P6, PT, R21.reuse, 0x38, P0 ;  /* 0x000000381500780c */ /* 0x040fe400007c4270 */
[----:B------:R-:W-:Y:S01]  /*38b0*/  ISETP.GT.AND P5, PT, R21, 0x39, P0 ;  /* 0x000000391500780c */ /* 0x000fe200007a4270 */
[----:B------:R-:W-:Y:S01]  /*38c0*/  IMAD.IADD R21, R20, 0x1, R23 ;  /* 0x0000000114157824 */ /* 0x000fe200078e0217 */
[C---:B------:R-:W-:Y:S02]  /*38d0*/  ISETP.LT.OR P6, PT, R25.reuse, 0x39, P6 ;  /* 0x000000391900780c */ /* 0x040fe400037c1670 */
[----:B------:R-:W-:Y:S01]  /*38e0*/  ISETP.LT.OR P5, PT, R25, 0x3a, P5 ;  /* 0x0000003a1900780c */ /* 0x000fe20002fa1670 */
[----:B------:R3:W1:Y:S01]  /*38f0*/  MUFU.TANH R166, R74 ;  /* 0x0000004a00a67308 */ /* 0x0006620000002400 */
[----:B------:R-:W-:-:S02]  /*3900*/  IMNMX R21, R21, R16, PT ;  /* 0x0000001015157217 */ /* 0x000fc40003800200 */
[----:B------:R-:W-:Y:S02]  /*3910*/  FSEL R143, R143, -INF , !P6 ;  /* 0xff8000008f8f7808 */ /* 0x000fe40007000000 */
[----:B------:R-:W-:-:S03]  /*3920*/  FSEL R141, R141, -INF , !P5 ;  /* 0xff8000008d8d7808 */ /* 0x000fc60006800000 */
[----:B------:R3:W1:Y:S08]  /*3930*/  MUFU.TANH R142, R75 ;  /* 0x0000004b008e7308 */ /* 0x0006700000002400 */
[----:B------:R-:W1:Y:S08]  /*3940*/  MUFU.TANH R22, R22 ;  /* 0x0000001600167308 */ /* 0x000e700000002400 */
[----:B------:R3:W1:Y:S08]  /*3950*/  MUFU.TANH R140, R58 ;  /* 0x0000003a008c7308 */ /* 0x0006700000002400 */
[----:B------:R3:W1:Y:S08]  /*3960*/  MUFU.TANH R160, R59 ;  /* 0x0000003b00a07308 */ /* 0x0006700000002400 */
[----:B------:R-:W1:Y:S01]  /*3970*/  MUFU.TANH R6, R6 ;  /* 0x0000000600067308 */ /* 0x000e620000002400 */
[----:B------:R-:W-:Y:S05]  /*3980*/  @P4 BRA `(.L_x_235) ;  /* 0x0000016000004947 */ /* 0x000fea0003800000 */
[----:B--2-4-:R-:W-:Y:S01]  /*3990*/  IMAD.U32 R12, RZ, RZ, UR16 ;  /* 0x00000010ff0c7e24 */ /* 0x014fe2000f8e00ff */
        /* <DEDUP_REMOVED lines=11> */
.L_x_237:
[----:B------:R-:W-:-:S04]  /*3a50*/  MOV R12, c[0x0][0x32c] ;  /* 0x0000cb00000c7a02 */ /* 0x000fc80000000f00 */
[----:B------:R-:W-:-:S13]  /*3a60*/  ISETP.NE.AND P4, PT, R12, 0x1, PT ;  /* 0x000000010c00780c */ /* 0x000fda0003f85270 */
[----:B------:R-:W-:-:S05]  /*3a70*/  @P4 IMAD.HI.U32 R12, R14, c[0x0][0x330], RZ ;  /* 0x0000cc000e0c4a27 */ /* 0x000fca00078e00ff */
[----:B------:R-:W-:Y:S02]  /*3a80*/  @P4 SHF.R.U32.HI R14, RZ, c[0x0][0x334], R12 ;  /* 0x0000cd00ff0e4a19 */ /* 0x000fe4000001160c */
.L_x_238:
[----:B------:R-:W-:Y:S05]  /*3a90*/  BSYNC B0 ;  /* 0x0000000000007941 */ /* 0x000fea0003800000 */
.L_x_236:
[----:B------:R-:W-:-:S04]  /*3aa0*/  IMAD R5, R14, c[0x0][0x32c], -R5 ;  /* 0x0000cb000e057a24 */ /* 0x000fc800078e0a05 */
[----:B------:R-:W-:-:S05]  /*3ab0*/  IMAD.IADD R14, R5, 0x1, -R216 ;  /* 0x00000001050e7824 */ /* 0x000fca00078e0ad8 */
[----:B------:R-:W-:Y:S02]  /*3ac0*/  IADD3 R12, R14, c[0x0][0x32c], RZ ;  /* 0x0000cb000e0c7a10 */ /* 0x000fe40007ffe0ff */
[----:B------:R-:W-:Y:S02]  /*3ad0*/  IMNMX R19, R19, R14, !PT ;  /* 0x0000000e13137217 */ /* 0x000fe40007800200 */
[----:B------:R-:W-:Y:S02]  /*3ae0*/  IMNMX R21, R21, R12, PT ;  /* 0x0000000c15157217 */ /* 0x000fe40003800200 */
.L_x_235:
[C---:B--2-4-:R-:W-:Y:S01]  /*3af0*/  ISETP.GT.AND P4, PT, R19.reuse, 0x8, P0 ;  /* 0x000000081300780c */ /* 0x054fe20000784270 */
[----:B------:R-:W-:Y:S01]  /*3b00*/  IMAD.SHL.U32 R203, R4, 0x2, RZ ;  /* 0x0000000204cb7824 */ /* 0x000fe200078e00ff */
[----:B------:R-:W-:Y:S01]  /*3b10*/  ISETP.GT.AND P5, PT, R19, 0x9, P0 ;  /* 0x000000091300780c */ /* 0x000fe200007a4270 */
[----:B------:R-:W-:Y:S01]  /*3b20*/  @UP2 USHF.L.U32 UR17, UR17, 0x7, URZ ;  /* 0x0000000711112899 */ /* 0x000fe2000800063f */
[----:B------:R-:W-:Y:S01]  /*3b30*/  ISETP.LT.OR P4, PT, R21, 0x9, P4 ;  /* 0x000000091500780c */ /* 0x000fe20002781670 */
[--C-:B------:R-:W-:Y:S01]  /*3b40*/  IMAD R197, R3, 0x2, R203.reuse ;  /* 0x0000000203c57824 */ /* 0x100fe200078e02cb */
[----:B------:R-:W-:Y:S01]  /*3b50*/  ISETP.LT.OR P5, PT, R21, 0xa, P5 ;  /* 0x0000000a1500780c */ /* 0x000fe20002fa1670 */
[----:B------:R-:W-:Y:S01]  /*3b60*/  LDSM.16.MT88.4 R40, [R203+0x2100] ;  /* 0x00210000cb28783b */ /* 0x000fe20000004200 */
[----:B-1----:R-:W-:Y:S01]  /*3b70*/  FSEL R16, R6, -INF , !P4 ;  /* 0xff80000006107808 */ /* 0x002fe20006000000 */
[----:B------:R-:W-:Y:S01]  /*3b80*/  IMAD R198, R2, 0x2, R203 ;  /* 0x0000000202c67824 */ /* 0x000fe200078e02cb */
[----:B------:R-:W-:Y:S01]  /*3b90*/  FMNMX.FTZ R12, R18, R33, !PT ;  /* 0x00000021120c7209 */ /* 0x000fe20007810000 */
[----:B---3--:R-:W-:Y:S01]  /*3ba0*/  LDSM.16.MT88.4 R56, [R197+0x2100] ;  /* 0x00210000c538783b */ /* 0x008fe20000004200 */
[----:B------:R-:W-:Y:S01]  /*3bb0*/  FSEL R6, R26, -INF , !P5 ;  /* 0xff8000001a067808 */ /* 0x000fe20006800000 */
[----:B------:R-:W-:Y:S01]  /*3bc0*/  IMAD R196, R3, 0x2, R198 ;  /* 0x0000000203c47824 */ /* 0x000fe200078e02c6 */
[C---:B------:R-:W-:Y:S01]  /*3bd0*/  ISETP.GT.AND P6, PT, R19.reuse, 0x1, P0 ;  /* 0x000000011300780c */ /* 0x040fe200007c4270 */
[----:B------:R-:W-:Y:S01]  /*3be0*/  LDSM.16.MT88.4 R124, [R203+0x100] ;  /* 0x00010000cb7c783b */ /* 0x000fe20000004200 */
[----:B------:R-:W-:Y:S01]  /*3bf0*/  ISETP.GT.AND P5, PT, R19, RZ, P0 ;  /* 0x000000ff1300720c */ /* 0x000fe200007a4270 */
[----:B------:R-:W-:Y:S01]  /*3c00*/  ULDC.64 UR4, c[0x0][0x2c8] ;  /* 0x0000b20000047ab9 */ /* 0x000fe20000000a00 */
[----:B------:R-:W-:Y:S01]  /*3c10*/  FMNMX.FTZ R12, R17, R12, !PT ;  /* 0x0000000c110c7209 */ /* 0x000fe20007810000 */
[----:B------:R-:W-:Y:S01]  /*3c20*/  LDSM.16.MT88.4 R116, [R198+0x100] ;  /* 0x00010000c674783b */ /* 0x000fe20000004200 */
[C---:B------:R-:W-:Y:S01]  /*3c30*/  ISETP.LT.OR P6, PT, R21.reuse, 0x2, P6 ;  /* 0x000000021500780c */ /* 0x040fe200037c1670 */
[----:B------:R-:W-:Y:S01]  /*3c40*/  UIMAD.WIDE.U32 UR20, UR17, UR4, URZ ;  /* 0x00000004111472a5 */ /* 0x000fe2000f8e003f */
[----:B------:R-:W-:Y:S01]  /*3c50*/  ISETP.LT.OR P5, PT, R21, 0x1, P5 ;  /* 0x000000011500780c */ /* 0x000fe20002fa1670 */
[----:B------:R-:W-:Y:S01]  /*3c60*/  LDSM.16.MT88.4 R108, [R197+0x100] ;  /* 0x00010000c56c783b */ /* 0x000fe20000004200 */
[----:B------:R-:W-:Y:S01]  /*3c70*/  FMNMX.FTZ R12, R15, R12, !PT ;  /* 0x0000000c0f0c7209 */ /* 0x000fe20007810000 */
[----:B------:R-:W-:Y:S01]  /*3c80*/  UIADD3 UR14, UR14, -0x2, URZ ;  /* 0xfffffffe0e0e7890 */ /* 0x000fe2000fffe03f */
[----:B------:R-:W-:Y:S01]  /*3c90*/  FSEL R20, R27, -INF , !P6 ;  /* 0xff8000001b147808 */ /* 0x000fe20007000000 */
[----:B------:R-:W-:Y:S01]  /*3ca0*/  LDSM.16.MT88.4 R100, [R196+0x100] ;  /* 0x00010000c464783b */ /* 0x000fe20000004200 */
[----:B------:R-:W-:Y:S01]  /*3cb0*/  FSEL R32, R32, -INF , !P5 ;  /* 0xff80000020207808 */ /* 0x000fe20006800000 */
[----:B------:R-:W-:Y:S01]  /*3cc0*/  @UP2 UMOV UR17, UR21 ;  /* 0x0000001500112c82 */ /* 0x000fe20008000000 */
[----:B------:R-:W-:Y:S01]  /*3cd0*/  ISETP.GT.AND P6, PT, R19, 0x10, P0 ;  /* 0x000000101300780c */ /* 0x000fe200007c4270 */
[----:B------:R-:W-:Y:S01]  /*3ce0*/  LDSM.16.MT88.4 R48, [R198+0x2100] ;  /* 0x00210000c630783b */ /* 0x000fe20000004200 */
[----:B------:R-:W-:Y:S01]  /*3cf0*/  FMNMX.FTZ R12, R13, R12, !PT ;  /* 0x0000000c0d0c7209 */ /* 0x000fe20007810000 */
[----:B------:R-:W-:Y:S01]  /*3d00*/  @UP2 USHF.R.U32.HI UR7, URZ, UR5, UR17 ;  /* 0x000000053f072299 */ /* 0x000fe20008011611 */
[----:B------:R-:W-:Y:S01]  /*3d10*/  FMNMX.FTZ R5, R32, R20, !PT ;  /* 0x0000001420057209 */ /* 0x000fe20007810000 */
[----:B------:R-:W-:Y:S01]  /*3d20*/  LDSM.16.MT88.4 R64, [R196+0x2100] ;  /* 0x00210000c440783b */ /* 0x000fe20000004200 */
[----:B------:R-:W-:Y:S01]  /*3d30*/  ISETP.GT.AND P4, PT, R19, 0x11, P0 ;  /* 0x000000111300780c */ /* 0x000fe20000784270 */
[----:B------:R-:W-:Y:S01]  /*3d40*/  UIADD3 UR4, UR6, UR7, URZ ;  /* 0x0000000706047290 */ /* 0x000fe2000fffe03f */
[----:B------:R-:W-:Y:S01]  /*3d50*/  ISETP.LT.OR P6, PT, R21, 0x11, P6 ;  /* 0x000000111500780c */ /* 0x000fe200037c1670 */
[----:B------:R-:W-:Y:S01]  /*3d60*/  LDSM.16.MT88.4 R72, [R203+0x4100] ;  /* 0x00410000cb48783b */ /* 0x000fe20000004200 */
[----:B------:R-:W-:Y:S01]  /*3d70*/  FMNMX.FTZ R12, R11, R12, !PT ;  /* 0x0000000c0b0c7209 */ /* 0x000fe20007810000 */
[----:B------:R-:W-:Y:S01]  /*3d80*/  ULDC UR7, c[0x0][0x328] ;  /* 0x0000ca0000077ab9 */ /* 0x000fe20000000800 */
[----:B------:R-:W-:Y:S01]  /*3d90*/  FMNMX.FTZ R5, R16, R5, !PT ;  /* 0x0000000510057209 */ /* 0x000fe20007810000 */
[----:B------:R-:W-:Y:S01]  /*3da0*/  LDSM.16.MT88.4 R80, [R198+0x4100] ;  /* 0x00410000c650783b */ /* 0x000fe20000004200 */
[----:B------:R-:W-:Y:S01]  /*3db0*/  ISETP.LT.OR P4, PT, R21, 0x12, P4 ;  /* 0x000000121500780c */ /* 0x000fe20002781670 */
[----:B------:R-:W-:Y:S01]  /*3dc0*/  UIADD3 UR7, UR4, UR7, URZ ;  /* 0x0000000704077290 */ /* 0x000fe2000fffe03f */
[----:B------:R-:W-:Y:S01]  /*3dd0*/  FSEL R14, R10, -INF , !P6 ;  /* 0xff8000000a0e7808 */ /* 0x000fe20007000000 */
[----:B------:R-:W-:Y:S01]  /*3de0*/  LDSM.16.MT88.4 R88, [R197+0x4100] ;  /* 0x00410000c558783b */ /* 0x000fe20000004200 */
[----:B------:R-:W-:-:S02]  /*3df0*/  FMNMX.FTZ R10, R9, R12, !PT ;  /* 0x0000000c090a7209 */ /* 0x000fc40007810000 */
[----:B------:R-:W-:Y:S01]  /*3e00*/  ISETP.GT.AND P6, PT, R19, 0x18, P0 ;  /* 0x000000181300780c */ /* 0x000fe200007c4270 */
[----:B------:R-:W-:Y:S01]  /*3e10*/  LDSM.16.MT88.4 R136, [R198+0x900] ;  /* 0x00090000c688783b */ /* 0x000fe20000004200 */
[----:B------:R-:W-:Y:S02]  /*3e20*/  FMNMX.FTZ R5, R6, R5, !PT ;  /* 0x0000000506057209 */ /* 0x000fe40007810000 */
[----:B------:R-:W-:Y:S01]  /*3e30*/  FSEL R12, R8, -INF , !P4 ;  /* 0xff800000080c7808 */ /* 0x000fe20006000000 */
[----:B------:R-:W-:Y:S01]  /*3e40*/  LDSM.16.MT88.4 R28, [R196+0x900] ;  /* 0x00090000c41c783b */ /* 0x000fe20000004200 */
[----:B------:R-:W-:Y:S02]  /*3e50*/  FMNMX.FTZ R8, R7, R10, !PT ;  /* 0x0000000a07087209 */ /* 0x000fe40007810000 */
[----:B------:R-:W-:Y:S01]  /*3e60*/  ISETP.GT.AND P5, PT, R19, 0x19, P0 ;  /* 0x000000191300780c */ /* 0x000fe200007a4270 */
[----:B------:R-:W-:Y:S01]  /*3e70*/  LDSM.16.MT88.4 R24, [R198+0x2900] ;  /* 0x00290000c618783b */ /* 0x000fe20000004200 */
        /* <DEDUP_REMOVED lines=27> */
[----:B------:R-:W-:Y:S02]  /*4030*/  ISETP.LT.OR P6, PT, R21, 0x31, P6 ;  /* 0x000000311500780c */ /* 0x000fe400037c1670 */
[----:B------:R-:W-:Y:S02]  /*4040*/  FSEL R164, R164, -INF , !P4 ;  /* 0xff800000a4a47808 */ /* 0x000fe40006000000 */
        /* <DEDUP_REMOVED lines=12> */
[----:B------:R-:W-:Y:S02]  /*4110*/  ISETP.LT.OR P0, PT, R21, 0x3a, P0 ;  /* 0x0000003a1500780c */ /* 0x000fe40000701670 */
[----:B------:R-:W-:-:S02]  /*4120*/  FSEL R140, R140, -INF , !P4 ;  /* 0xff8000008c8c7808 */ /* 0x000fc40006000000 */
[----:B------:R-:W-:Y:S02]  /*4130*/  FMNMX.FTZ R23, R142, R23, !PT ;  /* 0x000000178e177209 */ /* 0x000fe40007810000 */
[----:B------:R-:W-:Y:S02]  /*4140*/  FMNMX.FTZ R0, R141, R0, !PT ;  /* 0x000000008d007209 */ /* 0x000fe40007810000 */
        /* <DEDUP_REMOVED lines=9> */
[----:B-1----:R-:W-:-:S04]  /*41e0*/  FMNMX.FTZ R0, R21, R0, !PT ;  /* 0x0000000015007209 */ /* 0x002fc80007810000 */
        /* <DEDUP_REMOVED lines=24> */
[--C-:B------:R-:W-:Y:S01]  /*4370*/  FFMA.FTZ R3, R10, c[0x0][0x2d0], -R159.reuse ;  /* 0x0000b4000a037a23 */ /* 0x100fe2000001089f */
[----:B------:R-:W-:Y:S01]  /*4380*/  MUFU.EX2 R152, R152 ;  /* 0x0000009800987308 */ /* 0x000fe20000000800 */
[----:B------:R-:W-:Y:S01]  /*4390*/  FFMA.FTZ R2, R8, c[0x0][0x2d0], -R159 ;  /* 0x0000b40008027a23 */ /* 0x000fe2000001089f */
[----:B------:R-:W-:Y:S01]  /*43a0*/  LDSM.16.MT88.4 R20, [R203+0x900] ;  /* 0x00090000cb14783b */ /* 0x000fe20000004200 */
[----:B------:R-:W-:-:S02]  /*43b0*/  FFMA.FTZ R151, R13, c[0x0][0x2d0], -R168 ;  /* 0x0000b4000d977a23 */ /* 0x000fc400000108a8 */
[--C-:B------:R-:W-:Y:S01]  /*43c0*/  FFMA.FTZ R144, R14, c[0x0][0x2d0], -R159.reuse ;  /* 0x0000b4000e907a23 */ /* 0x100fe2000001089f */
[----:B------:R-:W3:Y:S01]  /*43d0*/  LDSM.16.MT88.4 R8, [R203+0x2900] ;  /* 0x00290000cb08783b */ /* 0x000ee20000004200 */
[----:B------:R-:W-:Y:S01]  /*43e0*/  FFMA.FTZ R133, R12, c[0x0][0x2d0], -R159 ;  /* 0x0000b4000c857a23 */ /* 0x000fe2000001089f */
[----:B------:R-:W4:Y:S01]  /*43f0*/  MUFU.EX2 R147, R147 ;  /* 0x0000009300937308 */ /* 0x000f220000000800 */
[----:B-1----:R-:W-:Y:S01]  /*4400*/  F2FP.BF16.PACK_AB R96, R153, R154 ;  /* 0x0000009a9960723e */ /* 0x002fe200000010ff */
[----:B------:R-:W1:Y:S01]  /*4410*/  LDSM.16.MT88.4 R12, [R196+0x2900] ;  /* 0x00290000c40c783b */ /* 0x000e620000004200 */
[--C-:B------:R-:W-:Y:S02]  /*4420*/  FFMA.FTZ R158, R163, c[0x0][0x2d0], -R168.reuse ;  /* 0x0000b400a39e7a23 */ /* 0x100fe400000108a8 */
[--C-:B------:R-:W-:Y:S02]  /*4430*/  FFMA.FTZ R156, R161, c[0x0][0x2d0], -R168.reuse ;  /* 0x0000b400a19c7a23 */ /* 0x100fe400000108a8 */
[--C-:B------:R-:W-:Y:S01]  /*4440*/  FFMA.FTZ R155, R155, c[0x0][0x2d0], -R168.reuse ;  /* 0x0000b4009b9b7a23 */ /* 0x100fe200000108a8 */
[----:B------:R-:W-:Y:S01]  /*4450*/  MUFU.EX2 R148, R148 ;  /* 0x0000009400947308 */ /* 0x000fe20000000800 */
[----:B------:R-:W-:-:S02]  /*4460*/  FFMA.FTZ R157, R157, c[0x0][0x2d0], -R168 ;  /* 0x0000b4009d9d7a23 */ /* 0x000fc400000108a8 */
[--C-:B------:R-:W-:Y:S02]  /*4470*/  FFMA.FTZ R161, R172, c[0x0][0x2d0], -R159.reuse ;  /* 0x0000b400aca17a23 */ /* 0x100fe4000001089f */
[--C-:B------:R-:W-:Y:S02]  /*4480*/  FFMA.FTZ R162, R162, c[0x0][0x2d0], -R159.reuse ;  /* 0x0000b400a2a27a23 */ /* 0x100fe4000001089f */
[--C-:B------:R-:W-:Y:S01]  /*4490*/  FFMA.FTZ R163, R170, c[0x0][0x2d0], -R159.reuse ;  /* 0x0000b400aaa37a23 */ /* 0x100fe2000001089f */
[----:B------:R-:W5:Y:S01]  /*44a0*/  MUFU.EX2 R149, R149 ;  /* 0x0000009500957308 */ /* 0x000f620000000800 */
[----:B----4-:R-:W-:Y:S01]  /*44b0*/  F2FP.BF16.PACK_AB R98, R147, R152 ;  /* 0x000000989362723e */ /* 0x010fe200000010ff */
[----:B------:R-:W-:Y:S02]  /*44c0*/  FFMA.FTZ R164, R164, c[0x0][0x2d0], -R159 ;  /* 0x0000b400a4a47a23 */ /* 0x000fe4000001089f */
[--C-:B------:R-:W-:Y:S02]  /*44d0*/  FFMA.FTZ R170, R165, c[0x0][0x2d0], -R168.reuse ;  /* 0x0000b400a5aa7a23 */ /* 0x100fe400000108a8 */
[----:B------:R-:W-:-:S02]  /*44e0*/  FFMA.FTZ R167, R167, c[0x0][0x2d0], -R168 ;  /* 0x0000b400a7a77a23 */ /* 0x000fc400000108a8 */
[----:B------:R-:W-:Y:S01]  /*44f0*/  MUFU.EX2 R150, R150 ;  /* 0x0000009600967308 */ /* 0x000fe20000000800 */
[--C-:B------:R-:W-:Y:S02]  /*4500*/  FFMA.FTZ R165, R143, c[0x0][0x2d0], -R168.reuse ;  /* 0x0000b4008fa57a23 */ /* 0x100fe400000108a8 */
[----:B------:R-:W-:Y:S02]  /*4510*/  FFMA.FTZ R220, R141, c[0x0][0x2d0], -R168 ;  /* 0x0000b4008ddc7a23 */ /* 0x000fe400000108a8 */
[--C-:B------:R-:W-:Y:S02]  /*4520*/  FFMA.FTZ R166, R166, c[0x0][0x2d0], -R159.reuse ;  /* 0x0000b400a6a67a23 */ /* 0x100fe4000001089f */
[--C-:B------:R-:W-:Y:S01]  /*4530*/  FFMA.FTZ R169, R142, c[0x0][0x2d0], -R159.reuse ;  /* 0x0000b4008ea97a23 */ /* 0x100fe2000001089f */
[----:B------:R-:W4:Y:S01]  /*4540*/  MUFU.EX2 R135, R135 ;  /* 0x0000008700877308 */ /* 0x000f220000000800 */
[----:B-----5:R-:W-:Y:S01]  /*4550*/  F2FP.BF16.PACK_AB R97, R149, R148 ;  /* 0x000000949561723e */ /* 0x020fe200000010ff */
[----:B------:R-:W-:-:S02]  /*4560*/  FFMA.FTZ R168, R140, c[0x0][0x2d0], -R159 ;  /* 0x0000b4008ca87a23 */ /* 0x000fc4000001089f */
[----:B------:R-:W-:Y:S01]  /*4570*/  FFMA.FTZ R217, R160, c[0x0][0x2d0], -R159 ;  /* 0x0000b400a0d97a23 */ /* 0x000fe2000001089f */
[----:B------:R-:W-:Y:S01]  /*4580*/  LDSM.16.MT88.4 R140, [R198+0x1900] ;  /* 0x00190000c68c783b */ /* 0x000fe20000004200 */
[----:B------:R-:W-:Y:S02]  /*4590*/  FADD.FTZ R153, R154, R153 ;  /* 0x000000999a997221 */ /* 0x000fe40000010000 */
[----:B------:R-:W-:Y:S01]  /*45a0*/  MUFU.EX2 R151, R151 ;  /* 0x0000009700977308 */ /* 0x000fe20000000800 */
[----:B------:R-:W-:Y:S02]  /*45b0*/  FADD.FTZ R149, R148, R149 ;  /* 0x0000009594957221 */ /* 0x000fe40000010000 */
[----:B------:R-:W-:-:S04]  /*45c0*/  FADD.FTZ R152, R152, R153 ;  /* 0x0000009998987221 */ /* 0x000fc80000010000 */
[----:B------:R-:W-:Y:S01]  /*45d0*/  FADD.FTZ R152, R147, R152 ;  /* 0x0000009893987221 */ /* 0x000fe20000010000 */
[----:B----4-:R-:W-:Y:S01]  /*45e0*/  F2FP.BF16.PACK_AB R99, R135, R150 ;  /* 0x000000968763723e */ /* 0x010fe200000010ff */
[----:B------:R-:W4:Y:S01]  /*45f0*/  MUFU.EX2 R146, R146 ;  /* 0x0000009200927308 */ /* 0x000f220000000800 */
[----:B------:R-:W-:-:S04]  /*4600*/  FADD.FTZ R150, R150, R149 ;  /* 0x0000009596967221 */ /* 0x000fc80000010000 */
        /* <DEDUP_REMOVED lines=184> */
[----:B------:R-:W-:-:S02]  /*5190*/  UIADD3 UR17, UR4, -0x1, URZ ;  /* 0xffffffff04117890 */ /* 0x000fc4000fffe03f */
[----:B------:R-:W-:-:S10]  /*51a0*/  ULDC UR6, c[0x0][0x32c] ;  /* 0x0000cb0000067ab9 */ /* 0x000fd40000000800 */
[----:B------:R-:W-:Y:S05]  /*51b0*/  @P0 BRA `(.L_x_240) ;  /* 0x0000007000000947 */ /* 0x000fea0003800000 */
[----:B------:R-:W-:Y:S02]  /*51c0*/  UISETP.NE.AND UP0, UPT, UR6, 0x1, UPT ;  /* 0x000000010600788c */ /* 0x000fe4000bf05270 */
[----:B------:R-:W-:-:S03]  /*51d0*/  UIADD3 UR17, -UR4, URZ, URZ ;  /* 0x0000003f04117290 */ /* 0x000fc6000fffe13f */
[----:B------:R-:W-:Y:S02]  /*51e0*/  ULDC.64 UR4, c[0x0][0x330] ;  /* 0x0000cc0000047ab9 */ /* 0x000fe40000000a00 */
[----:B------:R-:W-:-:S04]  /*51f0*/  UIMAD.WIDE.U32 UR20, UR17, UR4, URZ ;  /* 0x00000004111472a5 */ /* 0x000fc8000f8e003f */
[----:B------:R-:W-:-:S04]  /*5200*/  @UP0 USHF.R.U32.HI UR17, URZ, UR5, UR21 ;  /* 0x000000053f110299 */ /* 0x000fc80008011615 */
[----:B------:R-:W-:Y:S01]  /*5210*/  ULOP3.LUT UR17, URZ, UR17, URZ, 0x33, !UPT ;  /* 0x000000113f117292 */ /* 0x000fe2000f8e333f */
[----:B------:R-:W-:Y:S05]  /*5220*/  BRA `(.L_x_241) ;  /* 0x0000004000007947 */ /* 0x000fea0003800000 */
.L_x_240:
[----:B------:R-:W-:Y:S02]  /*5230*/  UISETP.NE.AND UP0, UPT, UR6, 0x1, UPT ;  /* 0x000000010600788c */ /* 0x000fe4000bf05270 */
[----:B------:R-:W-:Y:S02]  /*5240*/  ULDC.64 UR4, c[0x0][0x330] ;  /* 0x0000cc0000047ab9 */ /* 0x000fe40000000a00 */
[----:B------:R-:W-:-:S07]  /*5250*/  UIMAD.WIDE.U32 UR20, UR17, UR4, URZ ;  /* 0x00000004111472a5 */ /* 0x000fce000f8e003f */
[----:B------:R-:W-:Y:S02]  /*5260*/  @UP0 USHF.R.U32.HI UR17, URZ, UR5, UR21 ;  /* 0x000000053f110299 */ /* 0x000fe40008011615 */
.L_x_241:
[----:B------:R-:W-:Y:S02]  /*5270*/  ULDC UR4, c[0x0][0x32c] ;  /* 0x0000cb0000047ab9 */ /* 0x000fe40000000800 */
[----:B------:R-:W-:-:S04]  /*5280*/  UIMAD UR4, UR17, UR6, UR4 ;  /* 0x00000006110472a4 */ /* 0x000fc8000f8e0204 */
[----:B------:R-:W-:-:S04]  /*5290*/  UISETP.LT.AND UP0, UPT, UR7, UR4, UPT ;  /* 0x000000040700728c */ /* 0x000fc8000bf01270 */
[----:B------:R-:W-:-:S04]  /*52a0*/  USEL UR7, UR7, UR4, UP0 ;  /* 0x0000000407077287 */ /* 0x000fc80008000000 */
.L_x_239:
        /* <DEDUP_REMOVED lines=24> */
.L_x_251:
        /* <DEDUP_REMOVED lines=18> */
[C---:B------:R-:W-:Y:S01]  /*5550*/  @!P0 LEA R236, P6, R227.reuse, c[0x0][0x1f8], 0x1 ;  /* 0x00007e00e3ec8a11 */ /* 0x040fe200078c08ff */
[----:B------:R-:W2:Y:S01]  /*5560*/  LDSM.16.M88.4 R140, [R205+0x6900] ;  /* 0x00690000cd8c783b */ /* 0x000ea20000000200 */
[----:B------:R-:W-:Y:S02]  /*5570*/  @!P0 IADD3.X R226, R224, UR20, RZ, P5, !PT ;  /* 0x00000014e0e28c10 */ /* 0x000fe4000affe4ff */
[----:B------:R-:W-:Y:S02]  /*5580*/  @!P0 LEA.HI.X R237, R227, c[0x0][0x1fc], R0, 0x1, P6 ;  /* 0x00007f00e3ed8a11 */ /* 0x000fe400030f0c00 */
[C---:B------:R-:W-:Y:S02]  /*5590*/  @!P0 LEA R234, P5, R229.reuse, c[0x0][0x1f8], 0x1 ;  /* 0x00007e00e5ea8a11 */ /* 0x040fe400078a08ff */
        /* <DEDUP_REMOVED lines=11> */
[----:B------:R-:W-:Y:S02]  /*5650*/  @!P0 LEA R230, P6, R227, c[0x0][0x1f8], 0x1 ;  /* 0x00007e00e3e68a11 */ /* 0x000fe400078c08ff */
        /* <DEDUP_REMOVED lines=30> */
[----:B------:R-:W-:Y:S02]  /*5840*/  @UP3 USHF.L.U64.HI UR20, UR22, 0x6, UR20 ;  /* 0x0000000616143899 */ /* 0x000fe40008010214 */
[----:B------:R-:W-:Y:S04]  /*5850*/  @UP3 UIADD3 UR22, UP0, UR13, UR21, URZ ;  /* 0x000000150d163290 */ /* 0x000fe8000ff1e03f */
        /* <DEDUP_REMOVED lines=14> */
[----:B------:R-:W-:Y:S02]  /*5940*/  @P0 LEA R250, P4, R249, c[0x0][0x1c8], 0x1 ;  /* 0x00007200f9fa0a11 */ /* 0x000fe400078808ff */
[----:B------:R-:W-:Y:S02]  /*5950*/  @P0 IADD3.X R248, R219, UR20, RZ, P5, !PT ;  /* 0x00000014dbf80c10 */ /* 0x000fe4000affe4ff */
[C---:B------:R-:W-:Y:S01]  /*5960*/  HMMA.16816.F32.BF16 R16, R152.reuse, R162, R16 ;  /* 0x000000a29810723c */ /* 0x040fe20000041810 */
[----:B------:R-:W1:Y:S03]  /*5970*/  LDSM.16.M88.4 R176, [R200+0x6100] ;  /* 0x00610000c8b0783b */ /* 0x000e660000000200 */
[----:B------:R-:W-:Y:S02]  /*5980*/  @P0 LEA.HI.X R251, R249, c[0x0][0x1cc], R248, 0x1, P4 ;  /* 0x00007300f9fb0a11 */ /* 0x000fe400020f0cf8 */
[----:B------:R-:W-:Y:S02]  /*5990*/  @P0 IADD3 R248, P4, R221, UR21, RZ ;  /* 0x00000015ddf80c10 */ /* 0x000fe4000ff9e0ff */
        /* <DEDUP_REMOVED lines=112> */
[----:B------:R-:W-:Y:S07]  /*60a0*/  HMMA.16816.F32.BF16 R32, R156, R154, R32 ;  /* 0x0000009a9c20723c */ /* 0x000fee0000041820 */
[----:B------:R-:W-:Y:S01]  /*60b0*/  @P0 LEA R158, P6, R248, c[0x0][0x1c8], 0x1 ;  /* 0x00007200f89e0a11 */ /* 0x000fe200078c08ff */
        /* <DEDUP_REMOVED lines=16> */
[----:B------:R-:W-:Y:S02]  /*61c0*/  FMUL.FTZ R228, R4, c[0x0][0x320] ;  /* 0x0000c80004e47a20 */ /* 0x000fe40000410000 */
[C---:B--2---:R-:W-:Y:S04]  /*61d0*/  HMMA.16816.F32.BF16 R20, R172.reuse, R136, R20 ;  /* 0x00000088ac14723c */ /* 0x044fe80000041814 */
[----:B------:R-:W2:Y:S01]  /*61e0*/  MUFU.TANH R228, R228 ;  /* 0x000000e400e47308 */ /* 0x000ea20000002400 */
[----:B------:R-:W-:Y:S01]  /*61f0*/  BAR.SYNC.DEFER_BLOCKING 0x0 ;  /* 0x0000000000007b1d */ /* 0x000fe20000010000 */
[----:B------:R-:W-:Y:S01]  /*6200*/  FMUL.FTZ R229, R11, c[0x0][0x320] ;  /* 0x0000c8000be57a20 */ /* 0x000fe20000410000 */
[----:B------:R-:W-:Y:S01]  /*6210*/  @P0 IADD3 R11, P5, R182, UR21, RZ ;  /* 0x00000015b60b0c10 */ /* 0x000fe2000ffbe0ff */
[C---:B------:R-:W-:Y:S04]  /*6220*/  HMMA.16816.F32.BF16 R24, R172.reuse, R138, R24 ;  /* 0x0000008aac18723c */ /* 0x040fe80000041818 */
[----:B------:R-:W-:Y:S01]  /*6230*/  FMUL.FTZ R237, R13, c[0x0][0x320] ;  /* 0x0000c8000ded7a20 */ /* 0x000fe20000410000 */
[----:B------:R-:W-:Y:S01]  /*6240*/  @P0 IADD3.X R13, R183, UR20, RZ, P4, !PT ;  /* 0x00000014b70d0c10 */ /* 0x000fe2000a7fe4ff */
[----:B------:R-:W3:Y:S01]  /*6250*/  MUFU.TANH R229, R229 ;  /* 0x000000e500e57308 */ /* 0x000ee20000002400 */
[----:B------:R-:W-:Y:S01]  /*6260*/  FMUL.FTZ R233, R14, c[0x0][0x320] ;  /* 0x0000c8000ee97a20 */ /* 0x000fe20000410000 */
[----:B------:R-:W-:Y:S01]  /*6270*/  @P0 IADD3.X R14, R181, UR20, RZ, P5, !PT ;  /* 0x00000014b50e0c10 */ /* 0x000fe2000affe4ff */
[----:B------:R-:W-:Y:S03]  /*6280*/  @UP3 UIADD3.X UR20, UR12, UR20, URZ, UP0, !UPT ;  /* 0x000000140c143290 */ /* 0x000fe600087fe43f */
[----:B------:R-:W-:Y:S01]  /*6290*/  @P0 LEA.HI.X R159, R248, c[0x0][0x1cc], R13, 0x1, P6 ;  /* 0x00007300f89f0a11 */ /* 0x000fe200030f0c0d */
[----:B------:R-:W-:Y:S01]  /*62a0*/  FMUL.FTZ R236, R18, c[0x0][0x320] ;  /* 0x0000c80012ec7a20 */ /* 0x000fe20000410000 */
[----:B------:R-:W-:Y:S01]  /*62b0*/  @P0 IADD3 R18, P5, R221, UR22, RZ ;  /* 0x00000016dd120c10 */ /* 0x000fe2000ffbe0ff */
[----:B------:R-:W-:Y:S01]  /*62c0*/  FMUL.FTZ R232, R15, c[0x0][0x320] ;  /* 0x0000c8000fe87a20 */ /* 0x000fe20000410000 */
[----:B------:R-:W2:Y:S01]  /*62d0*/  MUFU.TANH R237, R237 ;  /* 0x000000ed00ed7308 */ /* 0x000ea20000002400 */
[----:B------:R-:W-:Y:S01]  /*62e0*/  FMUL.FTZ R241, R22, c[0x0][0x320] ;  /* 0x0000c80016f17a20 */ /* 0x000fe20000410000 */
[----:B------:R-:W-:Y:S01]  /*62f0*/  @P0 IADD3.X R13, R183, UR20, RZ, P5, !PT ;  /* 0x00000014b70d0c10 */ /* 0x000fe2000affe4ff */
[----:B------:R-:W-:Y:S01]  /*6300*/  FMUL.FTZ R235, R19, c[0x0][0x320] ;  /* 0x0000c80013eb7a20 */ /* 0x000fe20000410000 */
[C---:B------:R-:W-:Y:S01]  /*6310*/  @P0 LEA R162, P5, R18.reuse, c[0x0][0x1c8], 0x1 ;  /* 0x0000720012a20a11 */ /* 0x040fe200078a08ff */
[----:B------:R-:W-:Y:S01]  /*6320*/  @!PT LDS RZ, [RZ] ;  /* 0x00000000fffff984 */ /* 0x000fe20000000800 */
[----:B------:R-:W-:Y:S01]  /*6330*/  @!PT LDS RZ, [RZ] ;  /* 0x00000000fffff984 */ /* 0x000fe20000000800 */
[----:B------:R-:W-:Y:S01]  /*6340*/  @!PT LDS RZ, [RZ] ;  /* 0x00000000fffff984 */ /* 0x000fe20000000800 */
[----:B------:R2:W-:Y:S01]  /*6350*/  @P0 LDGSTS.E.BYPASS.LTC128B.128 [R207+0x6100], [R250.64], !P3 ;  /* 0x06100000facf0fae */ /* 0x0005e2000d901d52 */
[----:B------:R-:W-:Y:S02]  /*6360*/  IMAD.MOV.U32 R19, RZ, RZ, R209 ;  /* 0x000000ffff137224 */ /* 0x000fe400078e00d1 */
[----:B------:R-:W-:Y:S01]  /*6370*/  @P0 LEA.HI.X R163, R18, c[0x0][0x1cc], R13, 0x1, P5 ;  /* 0x0000730012a30a11 */ /* 0x000fe200028f0c0d */
[C---:B-1----:R-:W-:Y:S01]  /*6380*/  HMMA.16816.F32.BF16 R28, R172.reuse, R132, R28 ;  /* 0x00000084ac1c723c */ /* 0x042fe2000004181c */
[----:B------:R-:W1:Y:S02]  /*6390*/  MUFU.TANH R233, R233 ;  /* 0x000000e900e97308 */ /* 0x000e640000002400 */
[----:B------:R1:W-:Y:S01]  /*63a0*/  @P0 LDGSTS.E.BYPASS.LTC128B.128 [R207+0x8100], [R158.64], !P2 ;  /* 0x081000009ecf0fae */ /* 0x0003e2000d101d52 */
[----:B------:R-:W-:Y:S01]  /*63b0*/  FMUL.FTZ R244, R26, c[0x0][0x320] ;  /* 0x0000c8001af47a20 */ /* 0x000fe20000410000 */
[----:B------:R-:W-:Y:S01]  /*63c0*/  @P0 LEA R26, P4, R11, c[0x0][0x1c8], 0x1 ;  /* 0x000072000b1a0a11 */ /* 0x000fe200078808ff */
[----:B------:R-:W-:Y:S02]  /*63d0*/  FMUL.FTZ R243, R27, c[0x0][0x320] ;  /* 0x0000c8001bf37a20 */ /* 0x000fe40000410000 */
[----:B------:R-:W-:Y:S03]  /*63e0*/  HMMA.16816.F32.BF16 R32, R172, R134, R32 ;  /* 0x00000086ac20723c */ /* 0x000fe60000041820 */
[----:B------:R-:W1:Y:S01]  /*63f0*/  MUFU.TANH R232, R232 ;  /* 0x000000e800e87308 */ /* 0x000e620000002400 */
[----:B------:R-:W-:Y:S01]  /*6400*/  @P0 LEA.HI.X R27, R11, c[0x0][0x1cc], R14, 0x1, P4 ;  /* 0x000073000b1b0a11 */ /* 0x000fe200020f0c0e */
[----:B------:R-:W-:Y:S01]  /*6410*/  FMUL.FTZ R242, R17, c[0x0][0x320] ;  /* 0x0000c80011f27a20 */ /* 0x000fe20000410000 */
[----:B------:R-:W-:Y:S01]  /*6420*/  @P0 IADD3 R11, P6, R212, UR22, RZ ;  /* 0x00000016d40b0c10 */ /* 0x000fe2000ffde0ff */
[----:B----4-:R-:W-:Y:S01]  /*6430*/  FMUL.FTZ R230, R5, c[0x0][0x320] ;  /* 0x0000c80005e67a20 */ /* 0x010fe20000410000 */
        /* <DEDUP_REMOVED lines=8> */
[C---:B------:R-:W-:Y:S01]  /*64c0*/  @P0 LEA R30, P4, R22.reuse, c[0x0][0x1c8], 0x1 ;  /* 0x00007200161e0a11 */ /* 0x040fe200078808ff */
[----:B------:R-:W-:Y:S01]  /*64d0*/  FMUL.FTZ R248, R31, c[0x0][0x320] ;  /* 0x0000c8001ff87a20 */ /* 0x000fe20000410000 */
[----:B------:R-:W-:Y:S01]  /*64e0*/  @P0 LEA.HI.X R167, R11, c[0x0][0x1cc], R14, 0x1, P6 ;  /* 0x000073000ba70a11 */ /* 0x000fe200030f0c0e */
[----:B-----5:R-:W-:Y:S01]  /*64f0*/  FMUL.FTZ R226, R7, c[0x0][0x320] ;  /* 0x0000c80007e27a20 */ /* 0x020fe20000410000 */
[----:B------:R-:W-:Y:S01]  /*6500*/  @P0 LEA.HI.X R31, R22, c[0x0][0x1cc], R15, 0x1, P4 ;  /* 0x00007300161f0a11 */ /* 0x000fe200020f0c0f */
[----:B------:R-:W1:Y:S01]  /*6510*/  MUFU.TANH R0, R0 ;  /* 0x0000000000007308 */ /* 0x000e620000002400 */
[----:B------:R-:W-:Y:S01]  /*6520*/  PLOP3.LUT P4, PT, PT, PT, UP2, 0x80, 0x0 ;  /* 0x000000000000781c */ /* 0x000fe20003f8f028 */
[----:B------:R4:W-:Y:S01]  /*6530*/  @P0 LDGSTS.E.BYPASS.LTC128B.128 [R207+0x7100], [R166.64], !P3 ;  /* 0x07100000a6cf0fae */ /* 0x0009e2000d901d52 */
[----:B------:R-:W-:Y:S01]  /*6540*/  FMUL.FTZ R17, R32, c[0x0][0x320] ;  /* 0x0000c80020117a20 */ /* 0x000fe20000410000 */
[----:B------:R-:W-:Y:S01]  /*6550*/  USHF.L.U32 UR20, UR14, 0x6, URZ ;  /* 0x000000060e147899 */ /* 0x000fe2000800063f */
[----:B------:R-:W-:Y:S02]  /*6560*/  FMUL.FTZ R231, R8, c[0x0][0x320] ;  /* 0x0000c80008e77a20 */ /* 0x000fe40000410000 */
[----:B------:R-:W-:Y:S02]  /*6570*/  FMUL.FTZ R234, R9, c[0x0][0x320] ;  /* 0x0000c80009ea7a20 */ /* 0x000fe40000410000 */
[----:B------:R4:W-:Y:S01]  /*6580*/  @P0 LDGSTS.E.BYPASS.LTC128B.128 [R207+0x9100], [R162.64], !P2 ;  /* 0x09100000a2cf0fae */ /* 0x0009e2000d101d52 */
[----:B------:R5:W1:Y:S01]  /*6590*/  MUFU.TANH R13, R17 ;  /* 0x00000011000d7308 */ /* 0x000a620000002400 */
[----:B------:R-:W-:Y:S02]  /*65a0*/  FMUL.FTZ R227, R10, c[0x0][0x320] ;  /* 0x0000c8000ae37a20 */ /* 0x000fe40000410000 */
[----:B------:R-:W-:Y:S02]  /*65b0*/  FMUL.FTZ R238, R12, c[0x0][0x320] ;  /* 0x0000c8000cee7a20 */ /* 0x000fe40000410000 */
[----:B------:R-:W-:Y:S01]  /*65c0*/  @P4 IMAD.MOV.U32 R19, RZ, RZ, R180 ;  /* 0x000000ffff134224 */ /* 0x000fe200078e00b4 */
[----:B------:R4:W-:Y:S01]  /*65d0*/  @P0 LDGSTS.E.BYPASS.LTC128B.128 [R207+0xb100], [R30.64], !P1 ;  /* 0x0b1000001ecf0fae */ /* 0x0009e2000c901d52 */
[----:B------:R-:W-:Y:S01]  /*65e0*/  FMUL.FTZ R239, R16, c[0x0][0x320] ;  /* 0x0000c80010ef7a20 */ /* 0x000fe20000410000 */
[----:B------:R-:W-:Y:S01]  /*65f0*/  PLOP3.LUT P0, PT, PT, PT, UP1, 0x40, 0x0 ;  /* 0x000000000000781c */ /* 0x000fe20003f0e818 */
[----:B------:R-:W-:Y:S01]  /*6600*/  FMUL.FTZ R246, R20, c[0x0][0x320] ;  /* 0x0000c80014f67a20 */ /* 0x000fe20000410000 */
[----:B------:R-:W1:Y:S01]  /*6610*/  MUFU.TANH R226, R226 ;  /* 0x000000e200e27308 */ /* 0x000e620000002400 */
[----:B------:R-:W-:Y:S02]  /*6620*/  FMUL.FTZ R245, R21, c[0x0][0x320] ;  /* 0x0000c80015f57a20 */ /* 0x000fe40000410000 */
[----:B------:R-:W0:Y:S01]  /*6630*/  LDGDEPBAR ;  /* 0x00000000000079af */ /* 0x000e220000000000 */
[----:B------:R-:W-:Y:S02]  /*6640*/  FMUL.FTZ R240, R23, c[0x0][0x320] ;  /* 0x0000c80017f07a20 */ /* 0x000fe40000410000 */
[----:B------:R-:W-:Y:S02]  /*6650*/  FMUL.FTZ R247, R24, c[0x0][0x320] ;  /* 0x0000c80018f77a20 */ /* 0x000fe40000410000 */
[----:B------:R-:W-:Y:S02]  /*6660*/  FMUL.FTZ R252, R25, c[0x0][0x320] ;  /* 0x0000c80019fc7a20 */ /* 0x000fe40000410000 */
[----:B------:R-:W1:Y:S01]  /*6670*/  MUFU.TANH R231, R231 ;  /* 0x000000e700e77308 */ /* 0x000e620000002400 */
[----:B------:R-:W-:Y:S01]  /*6680*/  FMUL.FTZ R10, R28, c[0x0][0x320] ;  /* 0x0000c8001c0a7a20 */ /* 0x000fe20000410000 */
[----:B------:R-:W1:Y:S01]  /*6690*/  SHFL.IDX PT, R21, R19, RZ, 0x1c1f ;  /* 0x001c1fff13157589 */ /* 0x000e6200000e0000 */
[----:B------:R-:W-:Y:S02]  /*66a0*/  FMUL.FTZ R9, R29, c[0x0][0x320] ;  /* 0x0000c8001d097a20 */ /* 0x000fe40000410000 */
[----:B------:R-:W-:Y:S02]  /*66b0*/  FMUL.FTZ R11, R33, c[0x0][0x320] ;  /* 0x0000c800210b7a20 */ /* 0x000fe40000410000 */
[----:B--2---:R-:W-:Y:S02]  /*66c0*/  FMUL.FTZ R250, R35, c[0x0][0x320] ;  /* 0x0000c80023fa7a20 */ /* 0x004fe40000410000 */
[----:B------:R-:W-:Y:S01]  /*66d0*/  FMUL.FTZ R34, R34, c[0x0][0x320] ;  /* 0x0000c80022227a20 */ /* 0x000fe20000410000 */
[----:B------:R-:W2:Y:S01]  /*66e0*/  MUFU.TANH R234, R234 ;  /* 0x000000ea00ea7308 */ /* 0x000ea20000002400 */
[----:B------:R-:W-:Y:S02]  /*66f0*/  IMAD.U32 R15, RZ, RZ, UR20 ;  /* 0x00000014ff0f7e24 */ /* 0x000fe4000f8e00ff */
[----:B------:R-:W-:Y:S03]  /*6700*/  IMAD.U32 R14, RZ, RZ, UR16 ;  /* 0x00000010ff0e7e24 */ /* 0x000fe6000f8e00ff */
[----:B------:R-:W-:Y:S04]  /*6710*/  IADD3 R15, -R216, 0x1, -R15 ;  /* 0x00000001d80f7810 */ /* 0x000fe80007ffe90f */
[----:B------:R-:W2:Y:S01]  /*6720*/  MUFU.TANH R227, R227 ;  /* 0x000000e300e37308 */ /* 0x000ea20000002400 */
[----:B------:R-:W-:Y:S04]  /*6730*/  IADD3 R14, -R14, UR9, R15 ;  /* 0x000000090e0e7c10 */ /* 0x000fe8000fffe10f */
[C---:B------:R-:W-:Y:S02]  /*6740*/  IADD3 R15, R14.reuse, c[0x0][0x328], RZ ;  /* 0x0000ca000e0f7a10 */ /* 0x040fe40007ffe0ff */
[----:B------:R-:W-:Y:S03]  /*6750*/  IADD3 R14, R14, UR15, RZ ;  /* 0x0000000f0e0e7c10 */ /* 0x000fe6000fffe0ff */
[----:B------:R-:W2:Y:S01]  /*6760*/  MUFU.TANH R238, R238 ;  /* 0x000000ee00ee7308 */ /* 0x000ea20000002400 */
[--C-:B-1----:R-:W-:Y:S02]  /*6770*/  IMAD.IADD R18, R15, 0x1, R21.reuse ;  /* 0x000000010f127824 */ /* 0x102fe400078e0215 */
[----:B-----5:R-:W-:Y:S07]  /*6780*/  IMAD.IADD R17, R14, 0x1, R21 ;  /* 0x000000010e117824 */ /* 0x020fee00078e0215 */
        /* <DEDUP_REMOVED lines=17> */
[----:B------:R4:W1:Y:S10]  /*68a0*/  MUFU.TANH R251, R34 ;  /* 0x0000002200fb7308 */ /* 0x0008740000002400 */
[----:B------:R-:W1:Y:S01]  /*68b0*/  MUFU.TANH R250, R250 ;  /* 0x000000fa00fa7308 */ /* 0x000e620000002400 */
[----:B------:R-:W-:-:S05]  /*68c0*/  @P0 BRA `(.L_x_243) ;  /* 0x000001a000000947 */ /* 0x000fca0003800000 */
[----:B--23--:R-:W-:Y:S01]  /*68d0*/  IMAD.U32 R4, RZ, RZ, UR16 ;  /* 0x00000010ff047e24 */ /* 0x00cfe2000f8e00ff */
[----:B------:R-:W-:Y:S04]  /*68e0*/  BSSY B0, `(.L_x_244) ;  /* 0x0000012000007945 */ /* 0x000fe80003800000 */
[----:B------:R-:W-:Y:S04]  /*68f0*/  IADD3 R21, -R4, UR9, R21 ;  /* 0x0000000904157c10 */ /* 0x000fe8000fffe115 */
        /* <DEDUP_REMOVED lines=11> */
.L_x_245:
[----:B------:R-:W-:Y:S04]  /*69b0*/  MOV R4, c[0x0][0x32c] ;  /* 0x0000cb0000047a02 */ /* 0x000fe80000000f00 */
[----:B------:R-:W-:Y:S11]  /*69c0*/  ISETP.NE.AND P0, PT, R4, 0x1, PT ;  /* 0x000000010400780c */ /* 0x000ff60003f05270 */
[----:B------:R-:W-:Y:S02]  /*69d0*/  @!UPT UIADD3 URZ, URZ, URZ, URZ ;  /* 0x0000003f3f3ff290 */ /* 0x000fe4000fffe03f */
[----:B------:R-:W-:Y:S05]  /*69e0*/  @P0 IMAD.HI.U32 R4, R21, c[0x0][0x330], RZ ;  /* 0x0000cc0015040a27 */ /* 0x000fea00078e00ff */
[----:B------:R-:W-:Y:S02]  /*69f0*/  @P0 SHF.R.U32.HI R21, RZ, c[0x0][0x334], R4 ;  /* 0x0000cd00ff150a19 */ /* 0x000fe40000011604 */
.L_x_246:
[----:B------:R-:W-:Y:S05]  /*6a00*/  BSYNC B0 ;  /* 0x0000000000007941 */ /* 0x000fea0003800000 */
.L_x_244:
[----:B------:R-:W-:Y:S04]  /*6a10*/  IMAD.MOV.U32 R4, RZ, RZ, c[0x0][0x32c] ;  /* 0x0000cb00ff047624 */ /* 0x000fe800078e00ff */
[----:B------:R-:W-:Y:S04]  /*6a20*/  IMAD R21, R21, R4, -UR20 ;  /* 0x8000001415157e24 */ /* 0x000fe8000f8e0204 */
[----:B------:R-:W-:Y:S05]  /*6a30*/  IMAD.IADD R4, R21, 0x1, -R216 ;  /* 0x0000000115047824 */ /* 0x000fea00078e0ad8 */
[----:B------:R-:W-:Y:S02]  /*6a40*/  IADD3 R5, R4, c[0x0][0x32c], RZ ;  /* 0x0000cb0004057a10 */ /* 0x000fe40007ffe0ff */
[----:B------:R-:W-:Y:S02]  /*6a50*/  IMNMX R17, R17, R4, !PT ;  /* 0x0000000411117217 */ /* 0x000fe40007800200 */
[----:B------:R-:W-:Y:S02]  /*6a60*/  IMNMX R18, R18, R5, PT ;  /* 0x0000000512127217 */ /* 0x000fe40003800200 */
.L_x_243:
[----:B--23--:R-:W-:Y:S01]  /*6a70*/  UISETP.GT.AND UP0, UPT, UR14, -0x1, UPT ;  /* 0xffffffff0e00788c */ /* 0x00cfe2000bf04270 */
[----:B------:R-:W2:Y:S05]  /*6a80*/  SHFL.IDX PT, R7, R19, 0x1, 0x1c1f ;  /* 0x003c1f0013077f89 */ /* 0x000eaa00000e0000 */
        /* <DEDUP_REMOVED lines=8> */
[----:B------:R-:W-:Y:S01]  /*6b10*/  ISETP.LT.OR P4, PT, R18, 0x11, P4 ;  /* 0x000000111200780c */ /* 0x000fe20002781670 */
[--C-:B--2---:R-:W-:Y:S01]  /*6b20*/  IMAD.IADD R4, R15, 0x1, R7.reuse ;  /* 0x000000010f047824 */ /* 0x104fe200078e0207 */
[----:B------:R-:W-:Y:S01]  /*6b30*/  FSEL R228, R228, -INF , !P5 ;  /* 0xff800000e4e47808 */ /* 0x000fe20006800000 */
[----:B------:R-:W-:Y:S01]  /*6b40*/  IMAD.IADD R5, R14, 0x1, R7 ;  /* 0x000000010e057824 */ /* 0x000fe200078e0207 */
[C---:B------:R-:W-:Y:S02]  /*6b50*/  ISETP.GT.AND P5, PT, R17.reuse, 0x9, P0 ;  /* 0x000000091100780c */ /* 0x040fe400007a4270 */
        /* <DEDUP_REMOVED lines=10> */
[----:B------:R-:W-:Y:S02]  /*6c00*/  ISETP.GT.AND P4, PT, R17, 0x28, P0 ;  /* 0x000000281100780c */ /* 0x000fe40000784270 */
[C---:B------:R-:W-:Y:S02]  /*6c10*/  ISETP.LT.OR P6, PT, R18.reuse, 0x12, P6 ;  /* 0x000000121200780c */ /* 0x040fe400037c1670 */
[C---:B------:R-:W-:Y:S02]  /*6c20*/  ISETP.LT.OR P5, PT, R18.reuse, 0x19, P5 ;  /* 0x000000191200780c */ /* 0x040fe40002fa1670 */
[C---:B------:R-:W-:Y:S02]  /*6c30*/  ISETP.LT.OR P4, PT, R18.reuse, 0x29, P4 ;  /* 0x000000291200780c */ /* 0x040fe40002781670 */
[----:B----4-:R-:W-:Y:S02]  /*6c40*/  FSEL R162, R237, -INF , !P6 ;  /* 0xff800000eda27808 */ /* 0x010fe40007000000 */
[----:B------:R-:W-:Y:S02]  /*6c50*/  ISETP.GT.AND P6, PT, R17, 0x20, P0 ;  /* 0x000000201100780c */ /* 0x000fe400007c4270 */
[----:B------:R-:W-:Y:S02]  /*6c60*/  FSEL R142, R239, -INF , !P5 ;  /* 0xff800000ef8e7808 */ /* 0x000fe40006800000 */
        /* <DEDUP_REMOVED lines=10> */
[----:B------:R-:W-:Y:S02]  /*6d10*/  FSEL R150, R9, -INF , !P4 ;  /* 0xff80000009967808 */ /* 0x000fe40006000000 */
        /* <DEDUP_REMOVED lines=12> */
[----:B------:R-:W-:Y:S01]  /*6de0*/  IMAD.U32 R8, RZ, RZ, UR16 ;  /* 0x00000010ff087e24 */ /* 0x000fe2000f8e00ff */
        /* <DEDUP_REMOVED lines=13> */
.L_x_249:
[----:B------:R-:W-:Y:S04]  /*6ec0*/  MOV R7, c[0x0][0x32c] ;  /* 0x0000cb0000077a02 */ /* 0x000fe80000000f00 */
[----:B------:R-:W-:Y:S11]  /*6ed0*/  ISETP.NE.AND P4, PT, R7, 0x1, PT ;  /* 0x000000010700780c */ /* 0x000ff60003f85270 */
[----:B------:R-:W-:Y:S02]  /*6ee0*/  @!UPT UIADD3 URZ, URZ, URZ, URZ ;  /* 0x0000003f3f3ff290 */ /* 0x000fe4000fffe03f */
[----:B------:R-:W-:Y:S05]  /*6ef0*/  @P4 IMAD.HI.U32 R7, R8, c[0x0][0x330], RZ ;  /* 0x0000cc0008074a27 */ /* 0x000fea00078e00ff */
[----:B------:R-:W-:Y:S02]  /*6f00*/  @P4 SHF.R.U32.HI R8, RZ, c[0x0][0x334], R7 ;  /* 0x0000cd00ff084a19 */ /* 0x000fe40000011607 */
.L_x_250:
[----:B------:R-:W-:Y:S05]  /*6f10*/  BSYNC B0 ;  /* 0x0000000000007941 */ /* 0x000fea0003800000 */
.L_x_248:
[----:B------:R-:W-:Y:S04]  /*6f20*/  IMAD.MOV.U32 R7, RZ, RZ, c[0x0][0x32c] ;  /* 0x0000cb00ff077624 */ /* 0x000fe800078e00ff */
[----:B------:R-:W-:Y:S04]  /*6f30*/  IMAD R7, R8, R7, -UR20 ;  /* 0x8000001408077e24 */ /* 0x000fe8000f8e0207 */
[----:B------:R-:W-:Y:S05]  /*6f40*/  IMAD.IADD R8, R7, 0x1, -R216 ;  /* 0x0000000107087824 */ /* 0x000fea00078e0ad8 */
[----:B------:R-:W-:Y:S02]  /*6f50*/  IADD3 R7, R8, c[0x0][0x32c], RZ ;  /* 0x0000cb0008077a10 */ /* 0x000fe40007ffe0ff */
[----:B------:R-:W-:Y:S02]  /*6f60*/  IMNMX R5, R5, R8, !PT ;  /* 0x0000000805057217 */ /* 0x000fe40007800200 */
[----:B------:R-:W-:Y:S02]  /*6f70*/  IMNMX R4, R4, R7, PT ;  /* 0x0000000704047217 */ /* 0x000fe40003800200 */
.L_x_247:
[----:B------:R-:W-:Y:S01]  /*6f80*/  FMNMX.FTZ R7, R228, R3, !PT ;  /* 0x00000003e4077209 */ /* 0x000fe20007810000 */
[----:B------:R-:W-:Y:S01]  /*6f90*/  LDSM.16.MT88.4 R20, [R198+0x100] ;  /* 0x00010000c614783b */ /* 0x000fe20000004200 */
[C---:B------:R-:W-:Y:S01]  /*6fa0*/  ISETP.GT.AND P6, PT, R5.reuse, RZ, P0 ;  /* 0x000000ff0500720c */ /* 0x040fe200007c4270 */
[----:B------:R-:W-:Y:S01]  /*6fb0*/  UISETP.GT.AND UP0, UPT, UR14, UR17, UPT ;  /* 0x000000110e00728c */ /* 0x000fe2000bf04270 */
[----:B------:R-:W-:Y:S01]  /*6fc0*/  FMNMX.FTZ R7, R230, R7, !PT ;  /* 0x00000007e6077209 */ /* 0x000fe20007810000 */
[----:B------:R-:W-:Y:S01]  /*6fd0*/  UIADD3 UR14, UR14, -0x1, URZ ;  /* 0xffffffff0e0e7890 */ /* 0x000fe2000fffe03f */
[C---:B------:R-:W-:Y:S02]  /*6fe0*/  ISETP.GT.AND P5, PT, R5.reuse, 0x1, P0 ;  /* 0x000000010500780c */ /* 0x040fe400007a4270 */
[----:B------:R-:W-:Y:S01]  /*6ff0*/  FMNMX.FTZ R7, R6, R7, !PT ;  /* 0x0000000706077209 */ /* 0x000fe20007810000 */
[----:B------:R-:W-:Y:S01]  /*7000*/  LDSM.16.MT88.4 R28, [R197+0x100] ;  /* 0x00010000c51c783b */ /* 0x000fe20000004200 */
[----:B------:R-:W-:Y:S02]  /*7010*/  ISETP.LT.OR P6, PT, R4, 0x1, P6 ;  /* 0x000000010400780c */ /* 0x000fe400037c1670 */
        /* <DEDUP_REMOVED lines=42> */
[C---:B------:R-:W-:Y:S01]  /*72c0*/  ISETP.LT.OR P4, PT, R4.reuse, 0x21, P4 ;  /* 0x000000210400780c */ /* 0x040fe20002781670 */
        /* <DEDUP_REMOVED lines=35> */
[----:B-1----:R-:W-:Y:S07]  /*7500*/  FMNMX.FTZ R0, R8, R13, !PT ;  /* 0x0000000d08007209 */ /* 0x002fee0007810000 */
[----:B------:R-:W-:Y:S01]  /*7510*/  LDSM.16.MT88.4 R12, [R203+0x100] ;  /* 0x00010000cb0c783b */ /* 0x000fe20000004200 */
        /* <DEDUP_REMOVED lines=37> */
[--C-:B------:R-:W-:Y:S01]  /*7770*/  FFMA.FTZ R171, R227, c[0x0][0x2d0], -R144.reuse ;  /* 0x0000b400e3ab7a23 */ /* 0x100fe20000010890 */
[----:B------:R-:W2:Y:S01]  /*7780*/  MUFU.EX2 R3, R6 ;  /* 0x0000000600037308 */ /* 0x000ea20000000800 */
[--C-:B------:R-:W-:Y:S02]  /*7790*/  FFMA.FTZ R170, R229, c[0x0][0x2d0], -R144.reuse ;  /* 0x0000b400e5aa7a23 */ /* 0x100fe40000010890 */
[----:B------:R-:W-:Y:S02]  /*77a0*/  FMUL.FTZ R2, R5, c[0x0][0x2d0] ;  /* 0x0000b40005027a20 */ /* 0x000fe40000410000 */
[--C-:B------:R-:W-:Y:S02]  /*77b0*/  FFMA.FTZ R178, R163, c[0x0][0x2d0], -R144.reuse ;  /* 0x0000b400a3b27a23 */ /* 0x100fe40000010890 */
[--C-:B------:R-:W-:Y:S02]  /*77c0*/  FFMA.FTZ R179, R161, c[0x0][0x2d0], -R144.reuse ;  /* 0x0000b400a1b37a23 */ /* 0x100fe40000010890 */
[----:B------:R-:W-:Y:S01]  /*77d0*/  LDSM.16.MT88.4 R160, [R196+0x3900] ;  /* 0x00390000c4a0783b */ /* 0x000fe20000004200 */
[----:B------:R-:W-:Y:S01]  /*77e0*/  MUFU.EX2 R173, R173 ;  /* 0x000000ad00ad7308 */ /* 0x000fe20000000800 */
[--C-:B------:R-:W-:Y:S02]  /*77f0*/  FFMA.FTZ R226, R143, c[0x0][0x2d0], -R144.reuse ;  /* 0x0000b4008fe27a23 */ /* 0x100fe40000010890 */
[--C-:B------:R-:W-:Y:S01]  /*7800*/  FFMA.FTZ R227, R141, c[0x0][0x2d0], -R144.reuse ;  /* 0x0000b4008de37a23 */ /* 0x100fe20000010890 */
[----:B-1----:R-:W-:Y:S01]  /*7810*/  F2FP.BF16.PACK_AB R138, R169, R134 ;  /* 0x00000086a98a723e */ /* 0x002fe200000010ff */
[--C-:B------:R-:W-:Y:S02]  /*7820*/  FFMA.FTZ R229, R158, c[0x0][0x2d0], -R151.reuse ;  /* 0x0000b4009ee57a23 */ /* 0x100fe40000010897 */
[----:B------:R-:W-:Y:S01]  /*7830*/  LDSM.16.MT88.4 R140, [R197+0x2900] ;  /* 0x00290000c58c783b */ /* 0x000fe20000004200 */
[--C-:B------:R-:W-:Y:S02]  /*7840*/  FFMA.FTZ R232, R159, c[0x0][0x2d0], -R144.reuse ;  /* 0x0000b4009fe87a23 */ /* 0x100fe40000010890 */
[----:B------:R-:W1:Y:S01]  /*7850*/  MUFU.EX2 R172, R172 ;  /* 0x000000ac00ac7308 */ /* 0x000e620000000800 */
[--C-:B------:R-:W-:Y:S02]  /*7860*/  FFMA.FTZ R233, R157, c[0x0][0x2d0], -R144.reuse ;  /* 0x0000b4009de97a23 */ /* 0x100fe40000010890 */
[--C-:B------:R-:W-:Y:S02]  /*7870*/  FFMA.FTZ R234, R155, c[0x0][0x2d0], -R144.reuse ;  /* 0x0000b4009bea7a23 */ /* 0x100fe40000010890 */
[C---:B--2---:R-:W-:Y:S01]  /*7880*/  FMUL.FTZ R4, R3.reuse, R128 ;  /* 0x0000008003047220 */ /* 0x044fe20000410000 */
[----:B------:R-:W-:Y:S01]  /*7890*/  LDSM.16.MT88.4 R156, [R197+0x3900] ;  /* 0x00390000c59c783b */ /* 0x000fe20000004200 */
[C---:B------:R-:W-:Y:S02]  /*78a0*/  FMUL.FTZ R5, R3.reuse, R129 ;  /* 0x0000008103057220 */ /* 0x040fe40000410000 */
[C---:B------:R-:W-:Y:S01]  /*78b0*/  FMUL.FTZ R8, R3.reuse, R124 ;  /* 0x0000007c03087220 */ /* 0x040fe20000410000 */
[----:B------:R-:W-:Y:S01]  /*78c0*/  MUFU.EX2 R171, R171 ;  /* 0x000000ab00ab7308 */ /* 0x000fe20000000800 */
[C---:B------:R-:W-:Y:S02]  /*78d0*/  FMUL.FTZ R9, R3.reuse, R125 ;  /* 0x0000007d03097220 */ /* 0x040fe40000410000 */
[C---:B------:R-:W-:Y:S02]  /*78e0*/  FMUL.FTZ R16, R3.reuse, R116 ;  /* 0x0000007403107220 */ /* 0x040fe40000410000 */
[C---:B------:R-:W-:Y:S02]  /*78f0*/  FMUL.FTZ R17, R3.reuse, R117 ;  /* 0x0000007503117220 */ /* 0x040fe40000410000 */
[C---:B------:R-:W-:Y:S02]  /*7900*/  FMUL.FTZ R24, R3.reuse, R108 ;  /* 0x0000006c03187220 */ /* 0x040fe40000410000 */
[C---:B------:R-:W-:Y:S01]  /*7910*/  FMUL.FTZ R25, R3.reuse, R109 ;  /* 0x0000006d03197220 */ /* 0x040fe20000410000 */
[----:B------:R-:W2:Y:S01]  /*7920*/  MUFU.EX2 R170, R170 ;  /* 0x000000aa00aa7308 */ /* 0x000ea20000000800 */
        /* <DEDUP_REMOVED lines=15> */
[----:B--2---:R-:W-:Y:S01]  /*7a20*/  F2FP.BF16.PACK_AB R139, R170, R171 ;  /* 0x000000abaa8b723e */ /* 0x004fe200000010ff */
        /* <DEDUP_REMOVED lines=12> */
[C---:B------:R-:W-:Y:S03]  /*7af0*/  HMMA.16816.F32.BF16 R4, R136.reuse, R12, R4 ;  /* 0x0000000c8804723c */ /* 0x040fe60000041804 */
[----:B------:R-:W-:Y:S02]  /*7b00*/  LDSM.16.MT88.4 R124, [R203+0x2900] ;  /* 0x00290000cb7c783b */ /* 0x000fe40000004200 */
[C---:B------:R-:W-:Y:S02]  /*7b10*/  FMUL.FTZ R18, R2.reuse, R118 ;  /* 0x0000007602127220 */ /* 0x040fe40000410000 */
[C---:B------:R-:W-:Y:S01]  /*7b20*/  FMUL.FTZ R12, R3.reuse, R120 ;  /* 0x00000078030c7220 */ /* 0x040fe20000410000 */
[C---:B------:R-:W-:Y:S01]  /*7b30*/  HMMA.16816.F32.BF16 R8, R136.reuse, R14, R8 ;  /* 0x0000000e8808723c */ /* 0x040fe20000041808 */
[----:B------:R-:W1:Y:S02]  /*7b40*/  MUFU.EX2 R175, R175 ;  /* 0x000000af00af7308 */ /* 0x000e640000000800 */
[----:B--2---:R-:W-:Y:S01]  /*7b50*/  LDSM.16.MT88.4 R144, [R196+0x1900] ;  /* 0x00190000c490783b */ /* 0x004fe20000004200 */
        /* <DEDUP_REMOVED lines=112> */
[----:B------:R-:W-:Y:S01]  /*8260*/  FMUL.FTZ R89, R3, R89 ;  /* 0x0000005903597220 */ /* 0x000fe20000410000 */
[----:B------:R-:W-:Y:S02]  /*8270*/  MUFU.EX2 R240, R240 ;  /* 0x000000f000f07308 */ /* 0x000fe40000000800 */
[C---:B--2---:R-:W-:Y:S03]  /*8280*/  HMMA.16816.F32.BF16 R84, R136.reuse, R108, R84 ;  /* 0x0000006c8854723c */ /* 0x044fe60000041854 */
[C---:B------:R-:W-:Y:S01]  /*8290*/  FMUL.FTZ R90, R2.reuse, R90 ;  /* 0x0000005a025a7220 */ /* 0x040fe20000410000 */
        /* <DEDUP_REMOVED lines=154> */
.L_x_242:
[----:B------:R-:W1:Y:S01]  /*8c40*/  S2UR UR6, SR_CTAID.X ;  /* 0x00000000000679c3 */ /* 0x000e620000002500 */
[----:B------:R-:W-:Y:S01]  /*8c50*/  ULDC.64 UR4, c[0x0][0x2c8] ;  /* 0x0000b20000047ab9 */ /* 0x000fe20000000a00 */
[----:B------:R-:W-:Y:S01]  /*8c60*/  PLOP3.LUT P0, PT, PT, PT, UP1, 0x40, 0x0 ;  /* 0x000000000000781c */ /* 0x000fe20003f0e818 */
[----:B-1----:R-:W-:-:S04]  /*8c70*/  ULEA UR6, UR6, 0x7f, 0x7 ;  /* 0x0000007f06067891 */ /* 0x002fc8000f8e383f */
[----:B------:R-:W-:Y:S02]  /*8c80*/  UIMAD.WIDE.U32 UR20, UR6, UR4, URZ ;  /* 0x00000004061472a5 */ /* 0x000fe4000f8e003f */
[----:B------:R-:W-:Y:S02]  /*8c90*/  UIADD3 UR4, UR9, 0x1, -UR16 ;  /* 0x0000000109047890 */ /* 0x000fe4000fffe810 */
[----:B------:R-:W-:-:S04]  /*8ca0*/  @UP2 USHF.R.U32.HI UR6, URZ, UR5, UR21 ;  /* 0x000000053f062299 */ /* 0x000fc80008011615 */
[----:B------:R-:W-:-:S03]  /*8cb0*/  UIADD3 UR7, UR4, UR6, URZ ;  /* 0x0000000604077290 */ /* 0x000fc6000fffe03f */
[----:B------:R-:W-:Y:S02]  /*8cc0*/  ULDC UR6, c[0x0][0x324] ;  /* 0x0000c90000067ab9 */ /* 0x000fe40000000800 */
        /* <DEDUP_REMOVED lines=14> */
.L_x_253:
[----:B------:R-:W-:Y:S02]  /*8db0*/  ULDC UR4, c[0x0][0x32c] ;  /* 0x0000cb0000047ab9 */ /* 0x000fe40000000800 */
[----:B------:R-:W-:-:S03]  /*8dc0*/  UISETP.NE.AND UP0, UPT, UR4, 0x1, UPT ;  /* 0x000000010400788c */ /* 0x000fc6000bf05270 */
[----:B------:R-:W-:Y:S02]  /*8dd0*/  ULDC.64 UR4, c[0x0][0x330] ;  /* 0x0000cc0000047ab9 */ /* 0x000fe40000000a00 */
[----:B------:R-:W-:-:S07]  /*8de0*/  UIMAD.WIDE.U32 UR20, UR7, UR4, URZ ;  /* 0x00000004071472a5 */ /* 0x000fce000f8e003f */
[----:B------:R-:W-:Y:S02]  /*8df0*/  @UP0 UMOV UR17, UR21 ;  /* 0x0000001500110c82 */ /* 0x000fe40008000000 */
[----:B------:R-:W-:Y:S02]  /*8e00*/  @UP0 USHF.R.U32.HI UR7, URZ, UR5, UR17 ;  /* 0x000000053f070299 */ /* 0x000fe40008011611 */
.L_x_254:
[----:B------:R-:W-:Y:S02]  /*8e10*/  ULDC UR4, c[0x0][0x32c] ;  /* 0x0000cb0000047ab9 */ /* 0x000fe40000000800 */
[----:B------:R-:W-:-:S04]  /*8e20*/  UIMAD UR4, UR7, UR4, URZ ;  /* 0x00000004070472a4 */ /* 0x000fc8000f8e023f */
[----:B------:R-:W-:-:S04]  /*8e30*/  UISETP.LT.AND UP0, UPT, UR6, UR4, UPT ;  /* 0x000000040600728c */ /* 0x000fc8000bf01270 */
[----:B------:R-:W-:-:S04]  /*8e40*/  USEL UR6, UR6, UR4, !UP0 ;  /* 0x0000000406067287 */ /* 0x000fc8000c000000 */
.L_x_252:
        /* <DEDUP_REMOVED lines=22> */
.L_x_256:
        /* <DEDUP_REMOVED lines=327> */
[C---:B------:R-:W-:Y:S01]  /*a420*/  FADD.FTZ R4, -R132.reuse, R135 ;  /* 0x0000008784047221 */ /* 0x040fe20000010100 */
        /* <DEDUP_REMOVED lines=20> */
[C---:B------:R-:W-:Y:S01]  /*a570*/  @P0 LEA R16, P4, R4.reuse, c[0x0][0x1c8], 0x1 ;  /* 0x0000720004100a11 */ /* 0x040fe200078808ff */
[----:B-1----:R-:W-:Y:S01]  /*a580*/  FMUL.FTZ R32, R3, R100 ;  /* 0x0000006403207220 */ /* 0x002fe20000410000 */
        /* <DEDUP_REMOVED lines=18> */
[C---:B------:R-:W-:Y:S01]  /*a6b0*/  @P0 LEA R26, P5, R5.reuse, c[0x0][0x1c8], 0x1 ;  /* 0x00007200051a0a11 */ /* 0x040fe200078a08ff */
        /* <DEDUP_REMOVED lines=349> */
.L_x_255:
        /* <DEDUP_REMOVED lines=18> */
.L_x_266:
        /* <DEDUP_REMOVED lines=210> */
[----:B------:R-:W-:Y:S04]  /*cad0*/  FMUL.FTZ R9, R9, c[0x0][0x320] ;  /* 0x0000c80009097a20 */ /* 0x000fe80000410000 */
[----:B------:R-:W-:Y:S02]  /*cae0*/  FMUL.FTZ R10, R10, c[0x0][0x320] ;  /* 0x0000c8000a0a7a20 */ /* 0x000fe40000410000 */
[----:B------:R-:W-:Y:S01]  /*caf0*/  FMUL.FTZ R11, R11, c[0x0][0x320] ;  /* 0x0000c8000b0b7a20 */ /* 0x000fe20000410000 */
[----:B------:R-:W2:Y:S01]  /*cb00*/  MUFU.TANH R140, R9 ;  /* 0x00000009008c7308 */ /* 0x000ea20000002400 */
[----:B------:R-:W-:Y:S02]  /*cb10*/  FMUL.FTZ R136, R7, c[0x0][0x320] ;  /* 0x0000c80007887a20 */ /* 0x000fe40000410000 */
[----:B------:R-:W3:Y:S01]  /*cb20*/  LDSM.16.M88.4 R4, [R192+0x5000] ;  /* 0x00500000c004783b */ /* 0x000ee20000000200 */
[----:B------:R-:W-:Y:S02]  /*cb30*/  FMUL.FTZ R139, R8, c[0x0][0x320] ;  /* 0x0000c800088b7a20 */ /* 0x000fe40000410000 */
[----:B------:R-:W-:Y:S02]  /*cb40*/  FMUL.FTZ R8, R12, c[0x0][0x320] ;  /* 0x0000c8000c087a20 */ /* 0x000fe40000410000 */
[----:B------:R-:W-:Y:S02]  /*cb50*/  FMUL.FTZ R14, R14, c[0x0][0x320] ;  /* 0x0000c8000e0e7a20 */ /* 0x000fe40000410000 */
[----:B------:R-:W4:Y:S01]  /*cb60*/  MUFU.TANH R132, R10 ;  /* 0x0000000a00847308 */ /* 0x000f220000002400 */
[----:B------:R-:W-:Y:S02]  /*cb70*/  FMUL.FTZ R15, R15, c[0x0][0x320] ;  /* 0x0000c8000f0f7a20 */ /* 0x000fe40000410000 */
[----:B------:R-:W-:Y:S02]  /*cb80*/  FMUL.FTZ R142, R16, c[0x0][0x320] ;  /* 0x0000c800108e7a20 */ /* 0x000fe40000410000 */
[----:B------:R-:W-:Y:S02]  /*cb90*/  FMUL.FTZ R18, R18, c[0x0][0x320] ;  /* 0x0000c80012127a20 */ /* 0x000fe40000410000 */
[----:B------:R-:W-:Y:S02]  /*cba0*/  FMUL.FTZ R19, R19, c[0x0][0x320] ;  /* 0x0000c80013137a20 */ /* 0x000fe40000410000 */
[----:B------:R-:W-:Y:S01]  /*cbb0*/  FMUL.FTZ R162, R13, c[0x0][0x320] ;  /* 0x0000c8000da27a20 */ /* 0x000fe20000410000 */
[----:B------:R-:W1:Y:S01]  /*cbc0*/  MUFU.TANH R133, R11 ;  /* 0x0000000b00857308 */ /* 0x000e620000002400 */
[----:B------:R-:W-:Y:S09]  /*cbd0*/  FMUL.FTZ R13, R17, c[0x0][0x320] ;  /* 0x0000c800110d7a20 */ /* 0x000ff20000410000 */
[----:B------:R5:W1:Y:S10]  /*cbe0*/  MUFU.TANH R12, R8 ;  /* 0x00000008000c7308 */ /* 0x000a740000002400 */
[----:B------:R1:W1:Y:S01]  /*cbf0*/  MUFU.TANH R163, R14 ;  /* 0x0000000e00a37308 */ /* 0x0002620000002400 */
[C---:B---3--:R-:W-:Y:S09]  /*cc00*/  HMMA.16816.F32.BF16 R20, R164.reuse, R4, R20 ;  /* 0x00000004a414723c */ /* 0x048ff20000041814 */
[----:B------:R3:W1:Y:S01]  /*cc10*/  MUFU.TANH R161, R15 ;  /* 0x0000000f00a17308 */ /* 0x0006620000002400 */
[C---:B------:R-:W-:Y:S01]  /*cc20*/  HMMA.16816.F32.BF16 R24, R164.reuse, R6, R24 ;  /* 0x00000006a418723c */ /* 0x040fe20000041818 */
[----:B-----5:R-:W5:Y:S01]  /*cc30*/  LDSM.16.M88.4 R8, [R192+0x5800] ;  /* 0x00580000c008783b */ /* 0x020f620000000200 */
[----:B------:R-:W-:Y:S04]  /*cc40*/  DEPBAR.LE SB0, 0x0 ;  /* 0x000080000000791a */ /* 0x000fe80000000000 */
[----:B------:R-:W-:Y:S03]  /*cc50*/  @P5 IMAD.HI.U32 R4, R209, c[0x0][0x2c8], RZ ;  /* 0x0000b200d1045a27 */ /* 0x000fe600078e00ff */
[----:B------:R1:W1:Y:S01]  /*cc60*/  MUFU.TANH R143, R18 ;  /* 0x00000012008f7308 */ /* 0x0002620000002400 */
[----:B------:R-:W-:Y:S02]  /*cc70*/  BAR.SYNC.DEFER_BLOCKING 0x0 ;  /* 0x0000000000007b1d */ /* 0x000fe40000010000 */
[----:B------:R-:W-:Y:S01]  /*cc80*/  IMAD.MOV.U32 R5, RZ, RZ, R209 ;  /* 0x000000ffff057224 */ /* 0x000fe200078e00d1 */
[----:B------:R-:W-:Y:S02]  /*cc90*/  @P4 SHF.R.U32.HI R5, RZ, c[0x0][0x2cc], R4 ;  /* 0x0000b300ff054a19 */ /* 0x000fe40000011604 */
[----:B------:R-:W-:Y:S01]  /*cca0*/  @P0 IADD3 R6, P4, R212, UR7, RZ ;  /* 0x00000007d4060c10 */ /* 0x000fe2000ff9e0ff */
[----:B------:R-:W-:Y:S01]  /*ccb0*/  FMUL.FTZ R22, R22, c[0x0][0x320] ;  /* 0x0000c80016167a20 */ /* 0x000fe20000410000 */
[----:B------:R-:W-:Y:S01]  /*ccc0*/  @P0 IADD3 R4, P5, R183, UR7, RZ ;  /* 0x00000007b7040c10 */ /* 0x000fe2000ffbe0ff */
[----:B------:R-:W-:Y:S01]  /*ccd0*/  FMUL.FTZ R23, R23, c[0x0][0x320] ;  /* 0x0000c80017177a20 */ /* 0x000fe20000410000 */
[----:B------:R-:W1:Y:S01]  /*cce0*/  MUFU.TANH R141, R19 ;  /* 0x00000013008d7308 */ /* 0x000e620000002400 */
[----:B------:R-:W-:Y:S01]  /*ccf0*/  @P0 LEA R16, P6, R6, c[0x0][0x1c8], 0x1 ;  /* 0x0000720006100a11 */ /* 0x000fe200078c08ff */
[----:B------:R-:W-:Y:S01]  /*cd00*/  FMUL.FTZ R160, R20, c[0x0][0x320] ;  /* 0x0000c80014a07a20 */ /* 0x000fe20000410000 */
[----:B------:R-:W-:Y:S01]  /*cd10*/  @P0 IADD3.X R7, R182, UR6, RZ, P5, !PT ;  /* 0x00000006b6070c10 */ /* 0x000fe2000affe4ff */
[----:B------:R-:W-:Y:S02]  /*cd20*/  FMUL.FTZ R158, R21, c[0x0][0x320] ;  /* 0x0000c800159e7a20 */ /* 0x000fe40000410000 */
[----:B------:R-:W-:Y:S02]  /*cd30*/  FMUL.FTZ R156, R24, c[0x0][0x320] ;  /* 0x0000c800189c7a20 */ /* 0x000fe40000410000 */
[----:B------:R-:W-:Y:S02]  /*cd40*/  FMUL.FTZ R25, R25, c[0x0][0x320] ;  /* 0x0000c80019197a20 */ /* 0x000fe40000410000 */
[----:B------:R1:W1:Y:S01]  /*cd50*/  MUFU.TANH R159, R22 ;  /* 0x00000016009f7308 */ /* 0x0002620000002400 */
[----:B------:R-:W-:Y:S02]  /*cd60*/  FMUL.FTZ R26, R26, c[0x0][0x320] ;  /* 0x0000c8001a1a7a20 */ /* 0x000fe40000410000 */
[----:B------:R-:W-:Y:S07]  /*cd70*/  FMUL.FTZ R27, R27, c[0x0][0x320] ;  /* 0x0000c8001b1b7a20 */ /* 0x000fee0000410000 */
[----:B------:R2:W2:Y:S01]  /*cd80*/  MUFU.TANH R157, R23 ;  /* 0x00000017009d7308 */ /* 0x0004a20000002400 */
[C---:B-----5:R-:W-:Y:S09]  /*cd90*/  HMMA.16816.F32.BF16 R28, R164.reuse, R8, R28 ;  /* 0x00000008a41c723c */ /* 0x060ff2000004181c */
[----:B------:R-:W2:Y:S03]  /*cda0*/  MUFU.TANH R138, R138 ;  /* 0x0000008a008a7308 */ /* 0x000ea60000002400 */
[----:B------:R-:W-:Y:S01]  /*cdb0*/  @P0 IADD3.X R9, R219, UR6, RZ, P4, !PT ;  /* 0x00000006db090c10 */ /* 0x000fe2000a7fe4ff */
[----:B------:R-:W-:Y:S03]  /*cdc0*/  HMMA.16816.F32.BF16 R32, R164, R10, R32 ;  /* 0x0000000aa420723c */ /* 0x000fe60000041820 */
[----:B------:R-:W-:Y:S02]  /*cdd0*/  @P0 LEA.HI.X R17, R6, c[0x0][0x1cc], R9, 0x1, P6 ;  /* 0x0000730006110a11 */ /* 0x000fe400030f0c09 */
[C---:B-1----:R-:W-:Y:S01]  /*cde0*/  @P0 LEA R14, P4, R4.reuse, c[0x0][0x1c8], 0x1 ;  /* 0x00007200040e0a11 */ /* 0x042fe200078808ff */
[----:B------:R-:W1:Y:S02]  /*cdf0*/  MUFU.TANH R0, R0 ;  /* 0x0000000000007308 */ /* 0x000e640000002400 */
[----:B------:R-:W-:Y:S01]  /*ce00*/  @!PT LDS RZ, [RZ] ;  /* 0x00000000fffff984 */ /* 0x000fe20000000800 */
[----:B------:R-:W-:Y:S01]  /*ce10*/  @!PT LDS RZ, [RZ] ;  /* 0x00000000fffff984 */ /* 0x000fe20000000800 */
[----:B------:R-:W-:Y:S01]  /*ce20*/  @!PT LDS RZ, [RZ] ;  /* 0x00000000fffff984 */ /* 0x000fe20000000800 */
[----:B------:R1:W-:Y:S01]  /*ce30*/  @P0 LDGSTS.E.BYPASS.LTC128B.128 [R207+0x6100], [R16.64], !P3 ;  /* 0x0610000010cf0fae */ /* 0x0003e2000d901d52 */
[----:B---3--:R-:W-:Y:S03]  /*ce40*/  @P0 LEA.HI.X R15, R4, c[0x0][0x1cc], R7, 0x1, P4 ;  /* 0x00007300040f0a11 */ /* 0x008fe600020f0c07 */
        /* <DEDUP_REMOVED lines=21> */
[----:B------:R-:W-:Y:S01]  /*cfa0*/  @P0 LEA R22, P6, R7, c[0x0][0x1c8], 0x1 ;  /* 0x0000720007160a11 */ /* 0x000fe200078c08ff */
[----:B------:R-:W-:Y:S01]  /*cfb0*/  FMUL.FTZ R34, R34, c[0x0][0x320] ;  /* 0x0000c80022227a20 */ /* 0x000fe20000410000 */
[----:B------:R-:W-:Y:S01]  /*cfc0*/  @P0 LEA.HI.X R19, R9, c[0x0][0x1cc], R6, 0x1, P5 ;  /* 0x0000730009130a11 */ /* 0x000fe200028f0c06 */
[----:B------:R-:W1:Y:S01]  /*cfd0*/  MUFU.TANH R162, R162 ;  /* 0x000000a200a27308 */ /* 0x000e620000002400 */
[----:B--2---:R-:W-:Y:S01]  /*cfe0*/  @P0 LEA.HI.X R23, R7, c[0x0][0x1cc], R4, 0x1, P6 ;  /* 0x0000730007170a11 */ /* 0x004fe200030f0c04 */
[----:B------:R-:W-:Y:S01]  /*cff0*/  FMUL.FTZ R4, R35, c[0x0][0x320] ;  /* 0x0000c80023047a20 */ /* 0x000fe20000410000 */
[----:B------:R-:W-:Y:S01]  /*d000*/  @P0 IADD3 R8, P4, R181, UR7, RZ ;  /* 0x00000007b5080c10 */ /* 0x000fe2000ff9e0ff */
[----:B------:R-:W3:Y:S03]  /*d010*/  SHFL.IDX PT, R6, R5, RZ, 0x1c1f ;  /* 0x001c1fff05067589 */ /* 0x000ee600000e0000 */
[----:B------:R-:W-:Y:S01]  /*d020*/  @P0 IADD3.X R11, R180, UR6, RZ, P4, !PT ;  /* 0x00000006b40b0c10 */ /* 0x000fe2000a7fe4ff */
[----:B------:R-:W-:Y:S01]  /*d030*/  USHF.L.U32 UR6, UR14, 0x6, URZ ;  /* 0x000000060e067899 */ /* 0x000fe2000800063f */
[C---:B------:R-:W-:Y:S01]  /*d040*/  @P0 LEA R10, P4, R8.reuse, c[0x0][0x1c8], 0x1 ;  /* 0x00007200080a0a11 */ /* 0x040fe200078808ff */
[----:B------:R-:W2:Y:S01]  /*d050*/  MUFU.TANH R142, R142 ;  /* 0x0000008e008e7308 */ /* 0x000ea20000002400 */
[----:B------:R1:W-:Y:S02]  /*d060*/  @P0 LDGSTS.E.BYPASS.LTC128B.128 [R207+0x7100], [R22.64], !P3 ;  /* 0x0710000016cf0fae */ /* 0x0003e4000d901d52 */
[----:B------:R-:W-:Y:S01]  /*d070*/  @P0 LEA.HI.X R11, R8, c[0x0][0x1cc], R11, 0x1, P4 ;  /* 0x00007300080b0a11 */ /* 0x000fe200020f0c0b */
[----:B------:R-:W-:Y:S02]  /*d080*/  IMAD.U32 R7, RZ, RZ, UR6 ;  /* 0x00000006ff077e24 */ /* 0x000fe4000f8e00ff */
[----:B------:R-:W-:Y:S02]  /*d090*/  IMAD.U32 R8, RZ, RZ, UR16 ;  /* 0x00000010ff087e24 */ /* 0x000fe4000f8e00ff */
[----:B------:R1:W-:Y:S01]  /*d0a0*/  @P0 LDGSTS.E.BYPASS.LTC128B.128 [R207+0x9100], [R18.64], !P2 ;  /* 0x0910000012cf0fae */ /* 0x0003e2000d101d52 */
[----:B------:R-:W-:Y:S01]  /*d0b0*/  IADD3 R7, -R216, 0x1, -R7 ;  /* 0x00000001d8077810 */ /* 0x000fe20007ffe907 */
[----:B------:R-:W1:Y:S03]  /*d0c0*/  MUFU.TANH R13, R13 ;  /* 0x0000000d000d7308 */ /* 0x000e660000002400 */
[----:B------:R-:W-:Y:S02]  /*d0d0*/  IADD3 R8, -R8, UR9, R7 ;  /* 0x0000000908087c10 */ /* 0x000fe4000fffe107 */
[----:B------:R5:W-:Y:S01]  /*d0e0*/  @P0 LDGSTS.E.BYPASS.LTC128B.128 [R207+0xb100], [R10.64], !P1 ;  /* 0x0b1000000acf0fae */ /* 0x000be2000c901d52 */
[----:B------:R-:W-:Y:S02]  /*d0f0*/  PLOP3.LUT P0, PT, PT, PT, UP1, 0x40, 0x0 ;  /* 0x000000000000781c */ /* 0x000fe40003f0e818 */
[C---:B------:R-:W-:Y:S02]  /*d100*/  IADD3 R9, R8.reuse, c[0x0][0x328], RZ ;  /* 0x0000ca0008097a10 */ /* 0x040fe40007ffe0ff */
[----:B------:R-:W1:Y:S01]  /*d110*/  MUFU.TANH R160, R160 ;  /* 0x000000a000a07308 */ /* 0x000e620000002400 */
[----:B------:R-:W-:Y:S01]  /*d120*/  IADD3 R7, R8, UR15, RZ ;  /* 0x0000000f08077c10 */ /* 0x000fe2000fffe0ff */
[----:B------:R-:W0:Y:S01]  /*d130*/  LDGDEPBAR ;  /* 0x00000000000079af */ /* 0x000e220000000000 */
[--C-:B---3--:R-:W-:Y:S07]  /*d140*/  IMAD.IADD R14, R9, 0x1, R6.reuse ;  /* 0x00000001090e7824 */ /* 0x108fee00078e0206 */
[----:B------:R-:W3:Y:S10]  /*d150*/  MUFU.TANH R158, R158 ;  /* 0x0000009e009e7308 */ /* 0x000ef40000002400 */
[----:B------:R-:W1:Y:S01]  /*d160*/  MUFU.TANH R156, R156 ;  /* 0x0000009c009c7308 */ /* 0x000e620000002400 */
[----:B-----5:R-:W-:Y:S09]  /*d170*/  IMAD.IADD R11, R7, 0x1, R6 ;  /* 0x00000001070b7824 */ /* 0x020ff200078e0206 */
        /* <DEDUP_REMOVED lines=10> */
[----:B------:R-:W1:Y:S01]  /*d220*/  MUFU.TANH R4, R4 ;  /* 0x0000000400047308 */ /* 0x000e620000002400 */
[----:B------:R-:W-:-:S05]  /*d230*/  @P0 BRA `(.L_x_258) ;  /* 0x000001a000000947 */ /* 0x000fca0003800000 */
[----:B--234-:R-:W-:Y:S01]  /*d240*/  IMAD.U32 R15, RZ, RZ, UR16 ;  /* 0x00000010ff0f7e24 */ /* 0x01cfe2000f8e00ff */
        /* <DEDUP_REMOVED lines=13> */
.L_x_260:
[----:B------:R-:W-:Y:S04]  /*d320*/  MOV R6, c[0x0][0x32c] ;  /* 0x0000cb0000067a02 */ /* 0x000fe80000000f00 */
[----:B------:R-:W-:Y:S11]  /*d330*/  ISETP.NE.AND P0, PT, R6, 0x1, PT ;  /* 0x000000010600780c */ /* 0x000ff60003f05270 */
[----:B------:R-:W-:Y:S02]  /*d340*/  @!UPT UIADD3 URZ, URZ, URZ, URZ ;  /* 0x0000003f3f3ff290 */ /* 0x000fe4000fffe03f */
[----:B------:R-:W-:Y:S05]  /*d350*/  @P0 IMAD.HI.U32 R6, R15, c[0x0][0x330], RZ ;  /* 0x0000cc000f060a27 */ /* 0x000fea00078e00ff */
[----:B------:R-:W-:Y:S02]  /*d360*/  @P0 SHF.R.U32.HI R15, RZ, c[0x0][0x334], R6 ;  /* 0x0000cd00ff0f0a19 */ /* 0x000fe40000011606 */
.L_x_261:
[----:B------:R-:W-:Y:S05]  /*d370*/  BSYNC B0 ;  /* 0x0000000000007941 */ /* 0x000fea0003800000 */
.L_x_259:
[----:B------:R-:W-:Y:S04]  /*d380*/  IMAD.MOV.U32 R6, RZ, RZ, c[0x0][0x32c] ;  /* 0x0000cb00ff067624 */ /* 0x000fe800078e00ff */
[----:B------:R-:W-:Y:S04]  /*d390*/  IMAD R15, R15, R6, -UR6 ;  /* 0x800000060f0f7e24 */ /* 0x000fe8000f8e0206 */
[----:B------:R-:W-:Y:S05]  /*d3a0*/  IMAD.IADD R6, R15, 0x1, -R216 ;  /* 0x000000010f067824 */ /* 0x000fea00078e0ad8 */
[----:B------:R-:W-:Y:S02]  /*d3b0*/  IADD3 R15, R6, c[0x0][0x32c], RZ ;  /* 0x0000cb00060f7a10 */ /* 0x000fe40007ffe0ff */
[----:B------:R-:W-:Y:S02]  /*d3c0*/  IMNMX R11, R11, R6, !PT ;  /* 0x000000060b0b7217 */ /* 0x000fe40007800200 */
[----:B------:R-:W-:Y:S02]  /*d3d0*/  IMNMX R14, R14, R15, PT ;  /* 0x0000000f0e0e7217 */ /* 0x000fe40003800200 */
.L_x_258:
        /* <DEDUP_REMOVED lines=18> */
[----:B-1----:R-:W-:Y:S02]  /*d500*/  FSEL R8, R139, -INF , !P6 ;  /* 0xff8000008b087808 */ /* 0x002fe40007000000 */
        /* <DEDUP_REMOVED lines=50> */
.L_x_264:
[----:B------:R-:W-:Y:S04]  /*d830*/  MOV R9, c[0x0][0x32c] ;  /* 0x0000cb0000097a02 */ /* 0x000fe80000000f00 */
[----:B------:R-:W-:Y:S11]  /*d840*/  ISETP.NE.AND P4, PT, R9, 0x1, PT ;  /* 0x000000010900780c */ /* 0x000ff60003f85270 */
[----:B------:R-:W-:Y:S02]  /*d850*/  @!UPT UIADD3 URZ, URZ, URZ, URZ ;  /* 0x0000003f3f3ff290 */ /* 0x000fe4000fffe03f */
[----:B------:R-:W-:Y:S05]  /*d860*/  @P4 IMAD.HI.U32 R9, R12, c[0x0][0x330], RZ ;  /* 0x0000cc000c094a27 */ /* 0x000fea00078e00ff */
[----:B------:R-:W-:Y:S02]  /*d870*/  @P4 SHF.R.U32.HI R12, RZ, c[0x0][0x334], R9 ;  /* 0x0000cd00ff0c4a19 */ /* 0x000fe40000011609 */
.L_x_265:
[----:B------:R-:W-:Y:S05]  /*d880*/  BSYNC B0 ;  /* 0x0000000000007941 */ /* 0x000fea0003800000 */
.L_x_263:
[----:B------:R-:W-:Y:S04]  /*d890*/  IMAD.MOV.U32 R9, RZ, RZ, c[0x0][0x32c] ;  /* 0x0000cb00ff097624 */ /* 0x000fe800078e00ff */
[----:B------:R-:W-:Y:S04]  /*d8a0*/  IMAD R9, R12, R9, -UR6 ;  /* 0x800000060c097e24 */ /* 0x000fe8000f8e0209 */
[----:B------:R-:W-:Y:S05]  /*d8b0*/  IMAD.IADD R14, R9, 0x1, -R216 ;  /* 0x00000001090e7824 */ /* 0x000fea00078e0ad8 */
[----:B------:R-:W-:Y:S02]  /*d8c0*/  IADD3 R12, R14, c[0x0][0x32c], RZ ;  /* 0x0000cb000e0c7a10 */ /* 0x000fe40007ffe0ff */
[----:B------:R-:W-:Y:S02]  /*d8d0*/  IMNMX R7, R7, R14, !PT ;  /* 0x0000000e07077217 */ /* 0x000fe40007800200 */
[----:B------:R-:W-:Y:S02]  /*d8e0*/  IMNMX R5, R5, R12, PT ;  /* 0x0000000c05057217 */ /* 0x000fe40003800200 */
.L_x_262:
        /* <DEDUP_REMOVED lines=299> */
[----:B------:R-:W-:Y:S01]  /*eba0*/  FMUL.FTZ R87, R2, R87 ;  /* 0x0000005702577220 */ /* 0x000fe20000410000 */
[----:B------:R-:W-:Y:S01]  /*ebb0*/  F2FP.BF16.PACK_AB R102, R177, R176 ;  /* 0x000000b0b166723e */ /* 0x000fe200000010ff */
[C---:B------:R-:W-:Y:S01]  /*ebc0*/  FMUL.FTZ R88, R3.reuse, R88 ;  /* 0x0000005803587220 */ /* 0x040fe20000410000 */
        /* <DEDUP_REMOVED lines=158> */
.L_x_257:
[----:B------:R-:W1:Y:S01]  /*f5b0*/  SHFL.BFLY PT, R3, R220, 0x2, 0x1f ;  /* 0x0c401f00dc037f89 */ /* 0x000e6200000e0000 */
[----:B------:R-:W-:-:S02]  /*f5c0*/  MOV R4, RZ ;  /* 0x000000ff00047202 */ /* 0x000fc40000000f00 */
[----:B------:R-:W-:Y:S01]  /*f5d0*/  PLOP3.LUT P1, PT, PT, PT, PT, 0x8, 0x0 ;  /* 0x000000000000781c */ /* 0x000fe20003f2e170 */
[----:B------:R-:W2:Y:S01]  /*f5e0*/  SHFL.BFLY PT, R2, R217, 0x2, 0x1f ;  /* 0x0c401f00d9027f89 */ /* 0x000ea200000e0000 */
[----:B-1----:R-:W-:Y:S01]  /*f5f0*/  FADD.FTZ R6, R3, R220 ;  /* 0x000000dc03067221 */ /* 0x002fe20000010000 */
[----:B------:R-:W-:Y:S01]  /*f600*/  MOV R3, RZ ;  /* 0x000000ff00037202 */ /* 0x000fe20000000f00 */
        /* <DEDUP_REMOVED lines=23> */
[C---:B------:R-:W-:Y:S02]  /*f780*/  FMUL.FTZ R117, R4.reuse, R117 ;  /* 0x0000007504757220 */ /* 0x040fe40000410000 */
        /* <DEDUP_REMOVED lines=41> */
[----:B------:R-:W-:Y:S01]  /*fa20*/  FMUL.FTZ R97, R4, R97 ;  /* 0x0000006104617220 */ /* 0x000fe20000410000 */
[----:B------:R-:W-:Y:S01]  /*fa30*/  MOV R4, 0xff800000 ;  /* 0xff80000000047802 */ /* 0x000fe20000000f00 */
        /* <DEDUP_REMOVED lines=50> */
.L_x_224:
[----:B------:R-:W-:Y:S05]  /*fd60*/  @P1 BRA `(.L_x_267) ;  /* 0x000016a000001947 */ /* 0x000fea0003800000 */
[----:B------:R-:W1:Y:S01]  /*fd70*/  S2R R0, SR_TID.X ;  /* 0x0000000000007919 */ /* 0x000e620000002100 */
[----:B------:R-:W-:Y:S02]  /*fd80*/  F2FP.BF16.PACK_AB R128, R129, R128 ;  /* 0x000000808180723e */ /* 0x000fe400000010ff */
[----:B------:R-:W-:Y:S01]  /*fd90*/  F2FP.BF16.PACK_AB R130, R131, R130 ;  /* 0x000000828382723e */ /* 0x000fe200000010ff */
[----:B------:R-:W-:Y:S01]  /*fda0*/  BAR.SYNC.DEFER_BLOCKING 0x1, 0x100 ;  /* 0x0044000000007b1d */ /* 0x000fe20000010000 */
        /* <DEDUP_REMOVED lines=10> */
[----:B-1----:R-:W-:Y:S02]  /*fe50*/  SHF.R.S32.HI R5, RZ, 0x1f, R0 ;  /* 0x0000001fff057819 */ /* 0x002fe40000011400 */
[----:B------:R-:W-:Y:S02]  /*fe60*/  F2FP.BF16.PACK_AB R104, R105, R104 ;  /* 0x000000686968723e */ /* 0x000fe400000010ff */
[----:B------:R-:W-:-:S02]  /*fe70*/  LEA.HI R2, R5, R0, RZ, 0x2 ;  /* 0x0000000005027211 */ /* 0x000fc400078f10ff */
[----:B------:R-:W-:Y:S02]  /*fe80*/  F2FP.BF16.PACK_AB R106, R107, R106 ;  /* 0x0000006a6b6a723e */ /* 0x000fe400000010ff */
[--C-:B------:R-:W-:Y:S02]  /*fe90*/  SHF.R.S32.HI R9, RZ, 0x2, R2.reuse ;  /* 0x00000002ff097819 */ /* 0x100fe40000011402 */
[----:B------:R-:W-:Y:S02]  /*fea0*/  SHF.R.S32.HI R6, RZ, 0x1f, R2 ;  /* 0x0000001fff067819 */ /* 0x000fe40000011402 */
[----:B------:R-:W-:Y:S02]  /*feb0*/  LOP3.LUT R11, R2, 0xfffffffc, RZ, 0xc0, !PT ;  /* 0xfffffffc020b7812 */ /* 0x000fe400078ec0ff */
[----:B------:R-:W-:Y:S02]  /*fec0*/  LEA.HI R6, R6, R9, RZ, 0x3 ;  /* 0x0000000906067211 */ /* 0x000fe400078f18ff */
[----:B------:R-:W-:Y:S01]  /*fed0*/  F2FP.BF16.PACK_AB R100, R101, R100 ;  /* 0x000000646564723e */ /* 0x000fe200000010ff */
[----:B------:R-:W-:Y:S01]  /*fee0*/  IMAD.IADD R11, R0, 0x1, -R11 ;  /* 0x00000001000b7824 */ /* 0x000fe200078e0a0b */
[----:B------:R-:W-:-:S02]  /*fef0*/  LOP3.LUT R6, R6, 0xfffffff8, RZ, 0xc0, !PT ;  /* 0xfffffff806067812 */ /* 0x000fc400078ec0ff */
[----:B------:R-:W-:Y:S02]  /*ff00*/  F2FP.BF16.PACK_AB R102, R103, R102 ;  /* 0x000000666766723e */ /* 0x000fe400000010ff */
[----:B------:R-:W-:Y:S01]  /*ff10*/  F2FP.BF16.PACK_AB R36, R37, R36 ;  /* 0x000000242524723e */ /* 0x000fe200000010ff */
[----:B------:R-:W-:Y:S01]  /*ff20*/  IMAD.IADD R9, R9, 0x1, -R6 ;  /* 0x0000000109097824 */ /* 0x000fe200078e0a06 */
[----:B------:R-:W-:Y:S02]  /*ff30*/  LEA.HI R6, R5, R0, RZ, 0x5 ;  /* 0x0000000005067211 */ /* 0x000fe400078f28ff */
[----:B------:R-:W-:Y:S01]  /*ff40*/  F2FP.BF16.PACK_AB R38, R39, R38 ;  /* 0x000000262726723e */ /* 0x000fe200000010ff */
[C---:B------:R-:W-:Y:S01]  /*ff50*/  IMAD.SHL.U32 R8, R9.reuse, 0x40, RZ ;  /* 0x0000004009087824 */ /* 0x040fe200078e00ff */
[----:B------:R-:W-:Y:S02]  /*ff60*/  SHF.R.S32.HI R2, RZ, 0x5, R6 ;  /* 0x00000005ff027819 */ /* 0x000fe40000011406 */
[----:B------:R-:W-:-:S02]  /*ff70*/  LOP3.LUT R12, R9, 0x1, RZ, 0xc0, !PT ;  /* 0x00000001090c7812 */ /* 0x000fc400078ec0ff */
[----:B------:R-:W-:Y:S01]  /*ff80*/  LOP3.LUT R8, R8, 0x1c0, RZ, 0xc0, !PT ;  /* 0x000001c008087812 */ /* 0x000fe200078ec0ff */
[----:B------:R-:W-:Y:S01]  /*ff90*/  IMAD R10, R2, 0x200, R11 ;  /* 0x00000200020a7824 */ /* 0x000fe200078e020b */
[----:B------:R-:W-:Y:S02]  /*ffa0*/  ISETP.NE.U32.AND P0, PT, R12, 0x1, PT ;  /* 0x000000010c00780c */ /* 0x000fe40003f05070 */
[----:B------:R-:W-:Y:S02]  /*ffb0*/  LEA.HI R13, R8, R8, RZ, 0x1d ;  /* 0x00000008080d7211 */ /* 0x000fe400078fe8ff */
[----:B------:R-:W-:Y:S01]  /*ffc0*/  R2P PR, R9, 0x6 ;  /* 0x0000000609007804 */ /* 0x000fe20000000000 */
[----:B------:R-:W-:Y:S01]  /*ffd0*/  IMAD.MOV.U32 R9, RZ, RZ, 0x20 ;  /* 0x00000020ff097424 */ /* 0x000fe200078e00ff */
[----:B------:R-:W-:Y:S01]  /*ffe0*/  F2FP.BF16.PACK_AB R40, R41, R40 ;  /* 0x000000282928723e */ /* 0x000fe200000010ff */
[----:B------:R-:W-:Y:S01]  /*fff0*/  IMAD.U32 R10, R10, 0x2, R13 ;  /* 0x000000020a0a7824 */ /* 0x000fe200078e000d */
[----:B------:R-:W-:-:S02]  /*10000*/  F2FP.BF16.PACK_AB R42, R43, R42 ;  /* 0x0000002a2b2a723e */ /* 0x000fc400000010ff */
[----:B------:R-:W-:Y:S01]  /*10010*/  F2FP.BF16.PACK_AB R44, R45, R44 ;  /* 0x0000002c2d2c723e */ /* 0x000fe200000010ff */
[----:B------:R-:W-:Y:S01]  /*10020*/  IMAD.SHL.U32 R13, R10, 0x2, RZ ;  /* 0x000000020a0d7824 */ /* 0x000fe200078e00ff */
[----:B------:R-:W-:Y:S02]  /*10030*/  F2FP.BF16.PACK_AB R46, R47, R46 ;  /* 0x0000002e2f2e723e */ /* 0x000fe400000010ff */
[----:B------:R-:W-:Y:S02]  /*10040*/  F2FP.BF16.PACK_AB R48, R49, R48 ;  /* 0x000000303130723e */ /* 0x000fe400000010ff */
[C---:B------:R-:W-:Y:S01]  /*10050*/  IADD3 R8, R13.reuse, 0x80, RZ ;  /* 0x000000800d087810 */ /* 0x040fe20007ffe0ff */
[----:B------:R-:W-:Y:S01]  /*10060*/  STS [R13+0x80], R128 ;  /* 0x000080800d007388 */ /* 0x000fe20000000800 */
[----:B------:R-:W-:Y:S02]  /*10070*/  IADD3 R15, R13, 0x70, RZ ;  /* 0x000000700d0f7810 */ /* 0x000fe40007ffe0ff */
[----:B------:R-:W-:Y:S01]  /*10080*/  @P0 IADD3 R15, R8, 0x10, RZ ;  /* 0x00000010080f0810 */ /* 0x000fe20007ffe0ff */
[----:B------:R-:W-:Y:S01]  /*10090*/  STS [R13+0x480], R130 ;  /* 0x000480820d007388 */ /* 0x000fe20000000800 */
[----:B------:R-:W-:Y:S01]  /*100a0*/  SEL R8, R9, 0xffffffe0, !P1 ;  /* 0xffffffe009087807 */ /* 0x000fe20004800000 */
[----:B------:R-:W-:Y:S01]  /*100b0*/  IMAD.MOV.U32 R9, RZ, RZ, 0x40 ;  /* 0x00000040ff097424 */ /* 0x000fe200078e00ff */
[----:B------:R-:W-:Y:S01]  /*100c0*/  F2FP.BF16.PACK_AB R50, R51, R50 ;  /* 0x000000323332723e */ /* 0x000fe200000010ff */
[----:B------:R-:W-:Y:S01]  /*100d0*/  STS [R15], R124 ;  /* 0x0000007c0f007388 */ /* 0x000fe20000000800 */
[----:B------:R-:W-:Y:S01]  /*100e0*/  F2FP.BF16.PACK_AB R52, R53, R52 ;  /* 0x000000343534723e */ /* 0x000fe200000010ff */
[----:B------:R-:W-:Y:S01]  /*100f0*/  IMAD.IADD R17, R13, 0x1, R8 ;  /* 0x000000010d117824 */ /* 0x000fe200078e0208 */
[----:B------:R-:W-:Y:S01]  /*10100*/  SEL R10, R9, 0xffffffc0, !P2 ;  /* 0xffffffc0090a7807 */ /* 0x000fe20005000000 */
[----:B------:R-:W-:Y:S01]  /*10110*/  IMAD.IADD R9, R8, 0x1, R15 ;  /* 0x0000000108097824 */ /* 0x000fe200078e020f */
[----:B------:R-:W-:Y:S01]  /*10120*/  STS [R15+0x400], R126 ;  /* 0x0004007e0f007388 */ /* 0x000fe20000000800 */
[----:B------:R-:W-:-:S02]  /*10130*/  F2FP.BF16.PACK_AB R54, R55, R54 ;  /* 0x000000363736723e */ /* 0x000fc400000010ff */
[--C-:B------:R-:W-:Y:S01]  /*10140*/  IMAD.IADD R19, R13, 0x1, R10.reuse ;  /* 0x000000010d137824 */ /* 0x100fe200078e020a */
[----:B------:R-:W-:Y:S01]  /*10150*/  STS [R17+0x80], R120 ;  /* 0x0000807811007388 */ /* 0x000fe20000000800 */
[C---:B------:R-:W-:Y:S01]  /*10160*/  IMAD.IADD R21, R10.reuse, 0x1, R15 ;  /* 0x000000010a157824 */ /* 0x040fe200078e020f */
[----:B------:R-:W-:Y:S01]  /*10170*/  F2FP.BF16.PACK_AB R56, R57, R56 ;  /* 0x000000383938723e */ /* 0x000fe200000010ff */
[----:B------:R-:W-:Y:S01]  /*10180*/  IMAD.IADD R23, R10, 0x1, R17 ;  /* 0x000000010a177824 */ /* 0x000fe200078e0211 */
[----:B------:R-:W-:Y:S01]  /*10190*/  STS [R17+0x480], R122 ;  /* 0x0004807a11007388 */ /* 0x000fe20000000800 */
[----:B------:R-:W-:Y:S01]  /*101a0*/  IMAD.IADD R25, R9, 0x1, R10 ;  /* 0x0000000109197824 */ /* 0x000fe200078e020a */
[----:B------:R-:W-:Y:S02]  /*101b0*/  F2FP.BF16.PACK_AB R58, R59, R58 ;  /* 0x0000003a3b3a723e */ /* 0x000fe400000010ff */
        /* <DEDUP_REMOVED lines=53> */
[----:B------:R2:W-:Y:S04]  /*10510*/  STS [R15+0x8400], R74 ;  /* 0x0084004a0f007388 */ /* 0x0005e80000000800 */
[----:B------:R-:W-:Y:S04]  /*10520*/  STS [R17+0x8080], R76 ;  /* 0x0080804c11007388 */ /* 0x000fe80000000800 */
[----:B------:R-:W-:Y:S04]  /*10530*/  STS [R17+0x8480], R78 ;  /* 0x0084804e11007388 */ /* 0x000fe80000000800 */
[----:B------:R-:W-:Y:S04]  /*10540*/  STS [R9+0x8000], R80 ;  /* 0x0080005009007388 */ /* 0x000fe80000000800 */
[----:B------:R3:W-:Y:S01]  /*10550*/  STS [R9+0x8400], R82 ;  /* 0x0084005209007388 */ /* 0x0007e20000000800 */
[----:B-1----:R-:W-:-:S03]  /*10560*/  IMAD.MOV.U32 R13, RZ, RZ, 0x4 ;  /* 0x00000004ff0d7424 */ /* 0x002fc600078e00ff */
[----:B------:R-:W-:Y:S04]  /*10570*/  STS [R19+0x8080], R84 ;  /* 0x0080805413007388 */ /* 0x000fe80000000800 */
[----:B------:R1:W-:Y:S01]  /*10580*/  STS [R19+0x8480], R86 ;  /* 0x0084805613007388 */ /* 0x0003e20000000800 */
[----:B--2---:R-:W-:-:S03]  /*10590*/  IMAD.WIDE R14, R208, R13, c[0x0][0x500] ;  /* 0x00014000d00e7625 */ /* 0x004fc600078e020d */
[----:B------:R2:W-:Y:S04]  /*105a0*/  STS [R21+0x8000], R88 ;  /* 0x0080005815007388 */ /* 0x0005e80000000800 */
[----:B------:R2:W-:Y:S04]  /*105b0*/  STS [R21+0x8400], R90 ;  /* 0x0084005a15007388 */ /* 0x0005e80000000800 */
[----:B------:R2:W-:Y:S04]  /*105c0*/  STS [R23+0x8080], R92 ;  /* 0x0080805c17007388 */ /* 0x0005e80000000800 */
[----:B------:R2:W-:Y:S04]  /*105d0*/  STS [R23+0x8480], R94 ;  /* 0x0084805e17007388 */ /* 0x0005e80000000800 */
[----:B------:R2:W-:Y:S04]  /*105e0*/  STS [R25+0x8000], R96 ;  /* 0x0080006019007388 */ /* 0x0005e80000000800 */
[----:B------:R2:W-:Y:S04]  /*105f0*/  STS [R25+0x8400], R3 ;  /* 0x0084000319007388 */ /* 0x0005e80000000800 */
[----:B------:R-:W-:Y:S01]  /*10600*/  BAR.SYNC.DEFER_BLOCKING 0x1, 0x100 ;  /* 0x0044000000007b1d */ /* 0x000fe20000010000 */
[----:B------:R-:W-:-:S02]  /*10610*/  IMAD.MOV.U32 R8, RZ, RZ, c[0x0][0x388] ;  /* 0x0000e200ff087624 */ /* 0x000fc400078e00ff */
[----:B------:R-:W-:-:S03]  /*10620*/  @P1 IMAD.WIDE R12, R208, R13, c[0x0][0x508] ;  /* 0x00014200d00c1625 */ /* 0x000fc600078e020d */
[----:B---3--:R-:W3:Y:S04]  /*10630*/  @P0 LDG.E R9, [R14.64] ;  /* 0x000000120e090981 */ /* 0x008ee8000c1e1900 */
[----:B------:R2:W5:Y:S01]  /*10640*/  @P1 LDG.E R8, [R12.64] ;  /* 0x000000120c081981 */ /* 0x000562000c1e1900 */
[----:B-1----:R-:W-:Y:S02]  /*10650*/  CS2R R18, SRZ ;  /* 0x0000000000127805 */ /* 0x002fe4000001ff00 */
[--C-:B---3--:R-:W-:Y:S01]  /*10660*/  @P0 SHF.R.S32.HI R19, RZ, 0x1f, R9.reuse ;  /* 0x0000001fff130819 */ /* 0x108fe20000011409 */
[----:B------:R-:W-:Y:S01]  /*10670*/  @P0 IMAD.MOV.U32 R18, RZ, RZ, R9 ;  /* 0x000000ffff120224 */ /* 0x000fe200078e0009 */
[----:B------:R-:W-:Y:S05]  /*10680*/  @P1 BRA `(.L_x_268) ;  /* 0x0000004000001947 */ /* 0x000fea0003800000 */
[----:B--2---:R-:W-:Y:S05]  /*10690*/  @!P0 BRA `(.L_x_268) ;  /* 0x0000003000008947 */ /* 0x004fea0003800000 */
[----:B-----5:R-:W2:Y:S04]  /*106a0*/  LDG.E R8, [R14.64] ;  /* 0x000000120e087981 */ /* 0x020ea8000c1e1900 */
[----:B------:R-:W2:Y:S02]  /*106b0*/  LDG.E R3, [R14.64+0x4] ;  /* 0x000004120e037981 */ /* 0x000ea4000c1e1900 */
[----:B--2---:R-:W-:-:S02]  /*106c0*/  IADD3 R8, -R8, R3, RZ ;  /* 0x0000000308087210 */ /* 0x004fc40007ffe1ff */
.L_x_268:
[----:B--2---:R-:W-:Y:S01]  /*106d0*/  LOP3.LUT R9, R6, 0xffffffe0, RZ, 0xc0, !PT ;  /* 0xffffffe006097812 */ /* 0x004fe200078ec0ff */
[----:B------:R-:W1:Y:S01]  /*106e0*/  S2R R57, SR_CTAID.X ;  /* 0x0000000000397919 */ /* 0x000e620000002500 */
[----:B------:R-:W-:Y:S01]  /*106f0*/  SHF.R.S32.HI R13, RZ, 0x1f, R2 ;  /* 0x0000001fff0d7819 */ /* 0x000fe20000011402 */
[----:B------:R-:W-:Y:S01]  /*10700*/  IMAD.MOV.U32 R3, RZ, RZ, c[0x0][0x4e8] ;  /* 0x00013a00ff037624 */ /* 0x000fe200078e00ff */
[----:B------:R-:W-:Y:S01]  /*10710*/  LEA.HI R10, R11, R11, RZ, 0x1 ;  /* 0x0000000b0b0a7211 */ /* 0x000fe200078f08ff */
[----:B------:R-:W-:Y:S01]  /*10720*/  IMAD.IADD R9, R0, 0x1, -R9 ;  /* 0x0000000100097824 */ /* 0x000fe200078e0a09 */
[----:B------:R-:W2:Y:S01]  /*10730*/  S2R R14, SR_CTAID.Y ;  /* 0x00000000000e7919 */ /* 0x000ea20000002600 */
[----:B------:R-:W-:Y:S01]  /*10740*/  LEA.HI R13, R13, R2, RZ, 0x3 ;  /* 0x000000020d0d7211 */ /* 0x000fe200078f18ff */
[----:B------:R-:W-:Y:S01]  /*10750*/  IMAD.WIDE.U32 R16, R18, c[0x0][0x3a0], RZ ;  /* 0x0000e80012107a25 */ /* 0x000fe200078e00ff */
[----:B------:R-:W-:Y:S01]  /*10760*/  ISETP.NE.AND P1, PT, R3, 0x1, PT ;  /* 0x000000010300780c */ /* 0x000fe20003f25270 */
[----:B------:R-:W-:Y:S01]  /*10770*/  BSSY B0, `(.L_x_269) ;  /* 0x0000081000007945 */ /* 0x000fe20003800000 */
[----:B------:R-:W-:Y:S01]  /*10780*/  SHF.R.S32.HI R6, RZ, 0x1f, R9 ;  /* 0x0000001fff067819 */ /* 0x000fe20000011409 */
[----:B------:R-:W-:Y:S01]  /*10790*/  IMAD.MOV.U32 R23, RZ, RZ, R19 ;  /* 0x000000ffff177224 */ /* 0x000fe200078e0013 */
[----:B------:R-:W-:-:S02]  /*107a0*/  LOP3.LUT R13, R13, 0xffffff8, RZ, 0xc0, !PT ;  /* 0x0ffffff80d0d7812 */ /* 0x000fc400078ec0ff */
[----:B------:R-:W-:Y:S02]  /*107b0*/  LEA.HI R3, R6, R9, RZ, 0x2 ;  /* 0x0000000906037211 */ /* 0x000fe400078f10ff */
[----:B------:R-:W-:Y:S02]  /*107c0*/  LOP3.LUT R10, R10, 0x1ffffffe, RZ, 0xc0, !PT ;  /* 0x1ffffffe0a0a7812 */ /* 0x000fe400078ec0ff */
[----:B------:R-:W-:Y:S02]  /*107d0*/  IADD3 R2, -R13, R2, RZ ;  /* 0x000000020d027210 */ /* 0x000fe40007ffe1ff */
[-C--:B------:R-:W-:Y:S02]  /*107e0*/  LEA.HI R6, R5, R0.reuse, RZ, 0x3 ;  /* 0x0000000005067211 */ /* 0x080fe400078f18ff */
[----:B------:R-:W-:Y:S02]  /*107f0*/  SHF.R.S32.HI R3, RZ, 0x2, R3 ;  /* 0x00000002ff037819 */ /* 0x000fe40000011403 */
[----:B------:R-:W-:Y:S01]  /*10800*/  LOP3.LUT P2, RZ, R9, 0x3, RZ, 0xc0, !PT ;  /* 0x0000000309ff7812 */ /* 0x000fe2000784c0ff */
[----:B------:R-:W-:Y:S01]  /*10810*/  IMAD.IADD R9, R11, 0x1, -R10 ;  /* 0x000000010b097824 */ /* 0x000fe200078e0a0a */
[----:B------:R-:W-:Y:S01]  /*10820*/  LOP3.LUT R11, R6, 0xfffffff8, RZ, 0xc0, !PT ;  /* 0xfffffff8060b7812 */ /* 0x000fe200078ec0ff */
[----:B------:R-:W-:Y:S01]  /*10830*/  IMAD R2, R2, 0x10, R3 ;  /* 0x0000001002027824 */ /* 0x000fe200078e0203 */
[-C--:B------:R-:W-:Y:S01]  /*10840*/  LEA.HI R5, R5, R0.reuse, RZ, 0x6 ;  /* 0x0000000005057211 */ /* 0x080fe200078f30ff */
[----:B------:R-:W-:Y:S01]  /*10850*/  IMAD R3, R19, c[0x0][0x3a0], RZ ;  /* 0x0000e80013037a24 */ /* 0x000fe200078e02ff */
[----:B------:R-:W-:Y:S01]  /*10860*/  IADD3 R11, -R11, R0, RZ ;  /* 0x000000000b0b7210 */ /* 0x000fe20007ffe1ff */
[----:B------:R-:W-:Y:S01]  /*10870*/  IMAD R0, R9, 0x8, R2 ;  /* 0x0000000809007824 */ /* 0x000fe200078e0202 */
[----:B--2---:R-:W-:Y:S01]  /*10880*/  SHF.R.S32.HI R9, RZ, 0x1f, R14 ;  /* 0x0000001fff097819 */ /* 0x004fe2000001140e */
[----:B------:R-:W-:Y:S01]  /*10890*/  IMAD R3, R18, c[0x0][0x3a4], R3 ;  /* 0x0000e90012037a24 */ /* 0x000fe200078e0203 */
[----:B------:R-:W-:Y:S01]  /*108a0*/  MOV R22, R18 ;  /* 0x0000001200167202 */ /* 0x000fe20000000f00 */
[----:B-1----:R-:W-:Y:S01]  /*108b0*/  IMAD R13, R57, 0x80, R0 ;  /* 0x00000080390d7824 */ /* 0x002fe200078e0200 */
[----:B------:R-:W-:Y:S01]  /*108c0*/  SHF.R.S32.HI R6, RZ, 0x3, R6 ;  /* 0x00000003ff067819 */ /* 0x000fe20000011406 */
[----:B------:R-:W-:-:S02]  /*108d0*/  IMAD R15, R9, c[0x0][0x490], RZ ;  /* 0x00012400090f7a24 */ /* 0x000fc400078e02ff */
[----:B------:R-:W-:Y:S01]  /*108e0*/  @P1 IMAD.HI.U32 R0, R13, c[0x0][0x4ec], RZ ;  /* 0x00013b000d001a27 */ /* 0x000fe200078e00ff */
[----:B------:R-:W-:Y:S02]  /*108f0*/  MOV R20, R13 ;  /* 0x0000000d00147202 */ /* 0x000fe40000000f00 */
[----:B------:R-:W-:Y:S01]  /*10900*/  LEA R10, R11, R6, 0x5 ;  /* 0x000000060b0a7211 */ /* 0x000fe200078e28ff */
[----:B------:R-:W-:Y:S01]  /*10910*/  IMAD.IADD R17, R17, 0x1, R3 ;  /* 0x0000000111117824 */ /* 0x000fe200078e0203 */
[----:B------:R-:W-:Y:S01]  /*10920*/  @P1 SHF.R.U32.HI R20, RZ, c[0x0][0x4f0], R0 ;  /* 0x00013c00ff141a19 */ /* 0x000fe20000011600 */
[----:B------:R-:W-:Y:S01]  /*10930*/  IMAD.WIDE.U32 R22, R14, c[0x0][0x490], R22 ;  /* 0x000124000e167a25 */ /* 0x000fe200078e0016 */
[----:B------:R-:W-:Y:S02]  /*10940*/  SHF.R.S32.HI R3, RZ, 0x1f, R208 ;  /* 0x0000001fff037819 */ /* 0x000fe400000114d0 */
[----:B------:R-:W-:Y:S01]  /*10950*/  SEL R208, R208, RZ, !P0 ;  /* 0x000000ffd0d07207 */ /* 0x000fe20004000000 */
[----:B------:R-:W-:Y:S01]  /*10960*/  IMAD R15, R14, c[0x0][0x494], R15 ;  /* 0x000125000e0f7a24 */ /* 0x000fe200078e020f */
[----:B------:R-:W-:Y:S01]  /*10970*/  SEL R3, R3, RZ, !P0 ;  /* 0x000000ff03037207 */ /* 0x000fe20004000000 */
[----:B------:R-:W-:-:S02]  /*10980*/  IMAD.MOV R12, RZ, RZ, -R20 ;  /* 0x000000ffff0c7224 */ /* 0x000fc400078e0a14 */
[----:B------:R-:W-:Y:S02]  /*10990*/  IMAD.IADD R23, R23, 0x1, R15 ;  /* 0x0000000117177824 */ /* 0x000fe400078e020f */
[----:B------:R-:W-:Y:S02]  /*109a0*/  IMAD R9, R9, c[0x0][0x3e8], RZ ;  /* 0x0000fa0009097a24 */ /* 0x000fe400078e02ff */
[----:B------:R-:W-:Y:S02]  /*109b0*/  IMAD R12, R12, c[0x0][0x4e8], R13 ;  /* 0x00013a000c0c7a24 */ /* 0x000fe400078e020d */
[----:B------:R-:W-:Y:S02]  /*109c0*/  IMAD R13, R3, c[0x0][0x498], RZ ;  /* 0x00012600030d7a24 */ /* 0x000fe400078e02ff */
[----:B------:R-:W-:-:S04]  /*109d0*/  IMAD.WIDE.U32 R22, R208, c[0x0][0x498], R22 ;  /* 0x00012600d0167a25 */ /* 0x000fc800078e0016 */
[C---:B------:R-:W-:Y:S02]  /*109e0*/  IMAD R9, R14.reuse, c[0x0][0x3ec], R9 ;  /* 0x0000fb000e097a24 */ /* 0x040fe400078e0209 */
[----:B------:R-:W-:Y:S01]  /*109f0*/  IMAD.WIDE.U32 R14, R14, c[0x0][0x3e8], R16 ;  /* 0x0000fa000e0e7a25 */ /* 0x000fe200078e0010 */
[----:B------:R-:W-:Y:S02]  /*10a00*/  SHF.R.S32.HI R16, RZ, 0x1f, R20 ;  /* 0x0000001fff107819 */ /* 0x000fe40000011414 */
[----:B------:R-:W-:Y:S01]  /*10a10*/  IADD3 R20, P0, R20, R22, RZ ;  /* 0x0000001614147210 */ /* 0x000fe20007f1e0ff */
[----:B------:R-:W-:Y:S01]  /*10a20*/  IMAD R13, R208, c[0x0][0x49c], R13 ;  /* 0x00012700d00d7a24 */ /* 0x000fe200078e020d */
[----:B------:R-:W-:Y:S01]  /*10a30*/  SHF.R.S32.HI R17, RZ, 0x1f, R12 ;  /* 0x0000001fff117819 */ /* 0x000fe2000001140c */
[----:B------:R-:W-:Y:S01]  /*10a40*/  IMAD.SHL.U32 R0, R6, 0x40, RZ ;  /* 0x0000004006007824 */ /* 0x000fe200078e00ff */
[----:B------:R-:W-:Y:S01]  /*10a50*/  IADD3 R15, R15, R9, RZ ;  /* 0x000000090f0f7210 */ /* 0x000fe20007ffe0ff */
[----:B------:R-:W-:Y:S01]  /*10a60*/  IMAD R10, R57, 0x80, R10 ;  /* 0x00000080390a7824 */ /* 0x000fe200078e020a */
[----:B------:R-:W-:Y:S01]  /*10a70*/  IADD3.X R21, R16, R23, R13, P0, !PT ;  /* 0x0000001710157210 */ /* 0x000fe200007fe40d */
[----:B------:R-:W-:Y:S01]  /*10a80*/  IMAD R17, R17, c[0x0][0x488], RZ ;  /* 0x0001220011117a24 */ /* 0x000fe200078e02ff */
[----:B------:R-:W-:Y:S01]  /*10a90*/  LOP3.LUT R13, R0, 0x1c0, RZ, 0xc0, !PT ;  /* 0x000001c0000d7812 */ /* 0x000fe200078ec0ff */
[----:B------:R-:W-:-:S02]  /*10aa0*/  IMAD.SHL.U32 R0, R11, 0x8, RZ ;  /* 0x000000080b007824 */ /* 0x000fc400078e00ff */
[----:B------:R-:W-:-:S04]  /*10ab0*/  IMAD.WIDE.U32 R20, R12, c[0x0][0x488], R20 ;  /* 0x000122000c147a25 */ /* 0x000fc800078e0014 */
[----:B------:R-:W-:Y:S01]  /*10ac0*/  IMAD R17, R12, c[0x0][0x48c], R17 ;  /* 0x000123000c117a24 */ /* 0x000fe200078e0211 */
[----:B------:R-:W-:Y:S01]  /*10ad0*/  LOP3.LUT R12, R13, 0x38, R0, 0xf8, !PT ;  /* 0x000000380d0c7812 */ /* 0x000fe200078ef800 */
[----:B------:R-:W-:Y:S01]  /*10ae0*/  IMAD R11, R3, c[0x0][0x3f0], RZ ;  /* 0x0000fc00030b7a24 */ /* 0x000fe200078e02ff */
[----:B------:R-:W-:Y:S01]  /*10af0*/  SHF.R.U32.HI R3, RZ, 0x3, R13 ;  /* 0x00000003ff037819 */ /* 0x000fe2000001160d */
[----:B------:R-:W-:Y:S01]  /*10b00*/  @P1 IMAD.HI.U32 R18, R10, c[0x0][0x4ec], RZ ;  /* 0x00013b000a121a27 */ /* 0x000fe200078e00ff */
[----:B------:R-:W-:Y:S02]  /*10b10*/  LEA R13, P0, R20, c[0x0][0x450], 0x2 ;  /* 0x00011400140d7a11 */ /* 0x000fe400078010ff */
[----:B------:R-:W-:Y:S01]  /*10b20*/  IADD3 R17, R21, R17, RZ ;  /* 0x0000001115117210 */ /* 0x000fe20007ffe0ff */
[----:B------:R-:W-:Y:S01]  /*10b30*/  IMAD R11, R208, c[0x0][0x3f4], R11 ;  /* 0x0000fd00d00b7a24 */ /* 0x000fe200078e020b */
[----:B------:R-:W-:Y:S01]  /*10b40*/  LOP3.LUT R3, R12, R3, RZ, 0x3c, !PT ;  /* 0x000000030c037212 */ /* 0x000fe200078e3cff */
[----:B------:R-:W-:Y:S01]  /*10b50*/  IMAD.WIDE.U32 R14, R208, c[0x0][0x3f0], R14 ;  /* 0x0000fc00d00e7a25 */ /* 0x000fe200078e000e */
[----:B------:R-:W-:Y:S01]  /*10b60*/  LEA.HI.X R17, R20, c[0x0][0x454], R17, 0x2, P0 ;  /* 0x0001150014117a11 */ /* 0x000fe200000f1411 */
[----:B------:R-:W-:Y:S02]  /*10b70*/  SHFL.IDX PT, R34, R13, RZ, 0x1c1f ;  /* 0x001c1fff0d227589 */ /* 0x000fe400000e0000 */
[----:B------:R-:W-:Y:S01]  /*10b80*/  IMAD.MOV.U32 R9, RZ, RZ, R10 ;  /* 0x000000ffff097224 */ /* 0x000fe200078e000a */
[----:B------:R-:W-:Y:S01]  /*10b90*/  @P1 SHF.R.U32.HI R9, RZ, c[0x0][0x4f0], R18 ;  /* 0x00013c00ff091a19 */ /* 0x000fe20000011612 */
[----:B------:R-:W1:Y:S01]  /*10ba0*/  SHFL.IDX PT, R35, R17, RZ, 0x1c1f ;  /* 0x001c1fff11237589 */ /* 0x000e6200000e0000 */
[----:B------:R-:W-:Y:S01]  /*10bb0*/  IMAD.IADD R15, R15, 0x1, R11 ;  /* 0x000000010f0f7824 */ /* 0x000fe200078e020b */
[----:B------:R-:W-:Y:S01]  /*10bc0*/  LEA R11, R57, R2, 0x7 ;  /* 0x00000002390b7211 */ /* 0x000fe200078e38ff */
[----:B-----5:R-:W-:Y:S01]  /*10bd0*/  IMAD R2, R8, c[0x0][0x4e8], RZ ;  /* 0x00013a0008027a24 */ /* 0x020fe200078e02ff */
[----:B------:R-:W-:Y:S01]  /*10be0*/  SHFL.IDX PT, R48, R13, 0x1, 0x1c1f ;  /* 0x003c1f000d307f89 */ /* 0x000fe200000e0000 */
[--C-:B------:R-:W-:Y:S01]  /*10bf0*/  IMAD.MOV R19, RZ, RZ, -R9.reuse ;  /* 0x000000ffff137224 */ /* 0x100fe200078e0a09 */
[----:B------:R-:W-:Y:S01]  /*10c00*/  SHF.R.S32.HI R12, RZ, 0x1f, R9 ;  /* 0x0000001fff0c7819 */ /* 0x000fe20000011409 */
[----:B------:R-:W-:Y:S01]  /*10c10*/  IMAD.WIDE.U32 R14, R9, c[0x0][0x3e0], R14 ;  /* 0x0000f800090e7a25 */ /* 0x000fe200078e000e */
[----:B------:R-:W2:Y:S01]  /*10c20*/  SHFL.IDX PT, R49, R17, 0x1, 0x1c1f ;  /* 0x003c1f0011317f89 */ /* 0x000ea200000e0000 */
[----:B------:R-:W-:-:S02]  /*10c30*/  IADD3 R21, R11, 0x8, RZ ;  /* 0x000000080b157810 */ /* 0x000fc40007ffe0ff */
[----:B------:R-:W-:Y:S01]  /*10c40*/  IMAD R19, R19, c[0x0][0x4e8], R10 ;  /* 0x00013a0013137a24 */ /* 0x000fe200078e020a */
[-C--:B------:R-:W-:Y:S01]  /*10c50*/  ISETP.GE.OR P0, PT, R11, R2.reuse, P2 ;  /* 0x000000020b00720c */ /* 0x080fe20001706670 */
[----:B------:R-:W-:Y:S01]  /*10c60*/  IMAD R12, R12, c[0x0][0x3e0], RZ ;  /* 0x0000f8000c0c7a24 */ /* 0x000fe200078e02ff */
[----:B------:R-:W-:Y:S01]  /*10c70*/  ISETP.GE.OR P2, PT, R21, R2, P2 ;  /* 0x000000021500720c */ /* 0x000fe20001746670 */
[----:B------:R-:W-:Y:S01]  /*10c80*/  IMAD.SHL.U32 R10, R5, 0x8, RZ ;  /* 0x00000008050a7824 */ /* 0x000fe200078e00ff */
[----:B------:R-:W-:Y:S01]  /*10c90*/  SHF.R.S32.HI R8, RZ, 0x1f, R19 ;  /* 0x0000001fff087819 */ /* 0x000fe20000011413 */
[----:B------:R-:W-:Y:S01]  /*10ca0*/  IMAD R12, R9, c[0x0][0x3e4], R12 ;  /* 0x0000f900090c7a24 */ /* 0x000fe200078e020c */
[----:B------:R-:W-:Y:S02]  /*10cb0*/  LEA R57, R57, R6, 0x7 ;  /* 0x0000000639397211 */ /* 0x000fe400078e38ff */
[----:B------:R-:W-:Y:S01]  /*10cc0*/  LOP3.LUT R10, R3, 0x7ffffe00, R10, 0xf8, !PT ;  /* 0x7ffffe00030a7812 */ /* 0x000fe200078ef80a */
[----:B------:R-:W-:-:S02]  /*10cd0*/  IMAD.IADD R15, R15, 0x1, R12 ;  /* 0x000000010f0f7824 */ /* 0x000fc400078e020c */
[----:B------:R-:W-:Y:S01]  /*10ce0*/  IMAD R8, R8, c[0x0][0x3d8], RZ ;  /* 0x0000f60008087a24 */ /* 0x000fe200078e02ff */
[----:B------:R-:W-:Y:S01]  /*10cf0*/  SHF.L.U32 R58, R10, 0x1, RZ ;  /* 0x000000010a3a7819 */ /* 0x000fe200000006ff */
[----:B-1----:R1:W-:Y:S01]  /*10d00*/  @!P0 ST.E [R34.64], R4 ;  /* 0x0000000422008985 */ /* 0x0023e2000c101912 */
[----:B------:R-:W-:-:S04]  /*10d10*/  IMAD.WIDE.U32 R32, R19, c[0x0][0x3d8], R14 ;  /* 0x0000f60013207a25 */ /* 0x000fc800078e000e */
[----:B------:R-:W-:Y:S01]  /*10d20*/  IMAD R3, R19, c[0x0][0x3dc], R8 ;  /* 0x0000f70013037a24 */ /* 0x000fe200078e0208 */
[C---:B------:R-:W-:Y:S01]  /*10d30*/  LEA R56, P0, R32.reuse, c[0x0][0x380], 0x1 ;  /* 0x0000e00020387a11 */ /* 0x040fe200078008ff */
[----:B--2---:R1:W-:Y:S02]  /*10d40*/  @!P2 ST.E [R48.64], R7 ;  /* 0x000000073000a985 */ /* 0x0043e4000c101912 */
[----:B------:R-:W-:Y:S02]  /*10d50*/  IMAD.IADD R3, R33, 0x1, R3 ;  /* 0x0000000121037824 */ /* 0x000fe400078e0203 */
        /* <DEDUP_REMOVED lines=34> */
.L_x_270:
[----:B--2---:R-:W-:Y:S05]  /*10f80*/  BSYNC B0 ;  /* 0x0000000000007941 */ /* 0x004fea0003800000 */
.L_x_269:
        /* <DEDUP_REMOVED lines=23> */
.L_x_272:
[----:B------:R-:W-:Y:S05]  /*11100*/  BSYNC B0 ;  /* 0x0000000000007941 */ /* 0x000fea0003800000 */
.L_x_271:
[----:B------:R-:W-:Y:S01]  /*11110*/  IADD3 R3, R57, 0x40, RZ ;  /* 0x0000004039037810 */ /* 0x000fe20007ffe0ff */
[----:B--2---:R2:W1:Y:S01]  /*11120*/  SHFL.IDX PT, R17, R55, 0x2, 0x181f ;  /* 0x00581f0037117f89 */ /* 0x00446200000e0000 */
        /* <DEDUP_REMOVED lines=21> */
.L_x_274:
[----:B------:R-:W-:Y:S05]  /*11280*/  BSYNC B0 ;  /* 0x0000000000007941 */ /* 0x000fea0003800000 */
.L_x_273:
        /* <DEDUP_REMOVED lines=24> */
.L_x_267:
        /* <DEDUP_REMOVED lines=18> */
.L_x_275:
[----:B-1----:R-:W1:Y:S01]  /*11530*/  S2R R0, SR_TID.X ;  /* 0x0000000000007919 */ /* 0x002e620000002100 */
[----:B------:R-:W-:Y:S01]  /*11540*/  SHF.R.S32.HI R9, RZ, 0x1f, R208 ;  /* 0x0000001fff097819 */ /* 0x000fe200000114d0 */
[----:B------:R-:W-:Y:S01]  /*11550*/  BSSY B0, `(.L_x_276) ;  /* 0x0000028000007945 */ /* 0x000fe20003800000 */
[----:B------:R-:W-:-:S02]  /*11560*/  SEL R208, R208, RZ, !P1 ;  /* 0x000000ffd0d07207 */ /* 0x000fc40004800000 */
[----:B------:R-:W-:Y:S02]  /*11570*/  SEL R9, R9, RZ, !P1 ;  /* 0x000000ff09097207 */ /* 0x000fe40004800000 */
[----:B-1----:R-:W-:-:S13]  /*11580*/  ISETP.GT.AND P0, PT, R0, 0x7f, PT ;  /* 0x0000007f0000780c */ /* 0x002fda0003f04270 */
        /* <DEDUP_REMOVED lines=9> */
[----:B------:R-:W-:Y:S01]  /*11620*/  MOV R10, R12 ;  /* 0x0000000c000a7202 */ /* 0x000fe20000000f00 */
[----:B------:R-:W-:Y:S01]  /*11630*/  IMAD.MOV.U32 R6, RZ, RZ, R7 ;  /* 0x000000ffff067224 */ /* 0x000fe200078e0007 */
[----:B------:R-:W-:-:S13]  /*11640*/  ISETP.NE.AND P0, PT, R3, 0x1, PT ;  /* 0x000000010300780c */ /* 0x000fda0003f05270 */
[----:B------:R-:W-:-:S05]  /*11650*/  @P0 IMAD.HI.U32 R5, R7, c[0x0][0x4ec], RZ ;  /* 0x00013b0007050a27 */ /* 0x000fca00078e00ff */
[----:B------:R-:W-:Y:S01]  /*11660*/  @P0 SHF.R.U32.HI R6, RZ, c[0x0][0x4f0], R5 ;  /* 0x00013c00ff060a19 */ /* 0x000fe20000011605 */
[----:B-1----:R-:W-:Y:S01]  /*11670*/  IMAD.WIDE.U32 R10, R4, c[0x0][0x490], R10 ;  /* 0x00012400040a7a25 */ /* 0x002fe200078e000a */
[----:B------:R-:W-:Y:S02]  /*11680*/  SHF.R.S32.HI R3, RZ, 0x1f, R4 ;  /* 0x0000001fff037819 */ /* 0x000fe40000011404 */
[----:B------:R-:W-:-:S03]  /*11690*/  SHF.R.S32.HI R8, RZ, 0x1f, R6 ;  /* 0x0000001fff087819 */ /* 0x000fc60000011406 */
[----:B------:R-:W-:-:S04]  /*116a0*/  IMAD R3, R3, c[0x0][0x490], RZ ;  /* 0x0001240003037a24 */ /* 0x000fc800078e02ff */
[----:B------:R-:W-:Y:S01]  /*116b0*/  IMAD R3, R4, c[0x0][0x494], R3 ;  /* 0x0001250004037a24 */ /* 0x000fe200078e0203 */
[----:B------:R-:W-:-:S03]  /*116c0*/  IADD3 R4, -R6, RZ, RZ ;  /* 0x000000ff06047210 */ /* 0x000fc60007ffe1ff */
[----:B------:R-:W-:Y:S02]  /*116d0*/  IMAD.IADD R11, R3, 0x1, R11 ;  /* 0x00000001030b7824 */ /* 0x000fe400078e020b */
[----:B------:R-:W-:Y:S02]  /*116e0*/  IMAD R3, R9, c[0x0][0x498], RZ ;  /* 0x0001260009037a24 */ /* 0x000fe400078e02ff */
[----:B------:R-:W-:Y:S02]  /*116f0*/  IMAD R4, R4, c[0x0][0x4e8], R7 ;  /* 0x00013a0004047a24 */ /* 0x000fe400078e0207 */
[----:B------:R-:W-:-:S03]  /*11700*/  IMAD.WIDE.U32 R10, R208, c[0x0][0x498], R10 ;  /* 0x00012600d00a7a25 */ /* 0x000fc600078e000a */
[----:B------:R-:W-:Y:S01]  /*11710*/  SHF.R.S32.HI R5, RZ, 0x1f, R4 ;  /* 0x0000001fff057819 */ /* 0x000fe20000011404 */
[----:B------:R-:W-:Y:S01]  /*11720*/  IMAD R3, R208, c[0x0][0x49c], R3 ;  /* 0x00012700d0037a24 */ /* 0x000fe200078e0203 */
[----:B------:R-:W-:-:S03]  /*11730*/  IADD3 R6, P0, R6, R10, RZ ;  /* 0x0000000a06067210 */ /* 0x000fc60007f1e0ff */
[----:B------:R-:W-:Y:S01]  /*11740*/  IMAD R5, R5, c[0x0][0x488], RZ ;  /* 0x0001220005057a24 */ /* 0x000fe200078e02ff */
[----:B------:R-:W-:Y:S02]  /*11750*/  IADD3.X R7, R8, R11, R3, P0, !PT ;  /* 0x0000000b08077210 */ /* 0x000fe400007fe403 */
[----:B------:R-:W-:Y:S01]  /*11760*/  MOV R3, 0xff800000 ;  /* 0xff80000000037802 */ /* 0x000fe20000000f00 */
[C---:B------:R-:W-:Y:S02]  /*11770*/  IMAD R5, R4.reuse, c[0x0][0x48c], R5 ;  /* 0x0001230004057a24 */ /* 0x040fe400078e0205 */
[----:B------:R-:W-:-:S05]  /*11780*/  IMAD.WIDE.U32 R6, R4, c[0x0][0x488], R6 ;  /* 0x0001220004067a25 */ /* 0x000fca00078e0006 */
[----:B------:R-:W-:Y:S02]  /*11790*/  IADD3 R5, R7, R5, RZ ;  /* 0x0000000507057210 */ /* 0x000fe40007ffe0ff */
[----:B------:R-:W-:-:S04]  /*117a0*/  LEA R4, P0, R6, c[0x0][0x450], 0x2 ;  /* 0x0001140006047a11 */ /* 0x000fc800078010ff */
[----:B------:R-:W-:-:S05]  /*117b0*/  LEA.HI.X R5, R6, c[0x0][0x454], R5, 0x2, P0 ;  /* 0x0001150006057a11 */ /* 0x000fca00000f1405 */
[----:B------:R1:W-:Y:S04]  /*117c0*/  STG.E [R4.64], R3 ;  /* 0x0000000304007986 */ /* 0x0003e8000c101912 */
.L_x_277:
[----:B------:R-:W-:Y:S05]  /*117d0*/  BSYNC B0 ;  /* 0x0000000000007941 */ /* 0x000fea0003800000 */
.L_x_276:
[----:B------:R-:W2:Y:S01]  /*117e0*/  S2R R7, SR_CTAID.Y ;  /* 0x0000000000077919 */ /* 0x000ea20000002600 */
[----:B-1----:R-:W-:Y:S01]  /*117f0*/  SHF.R.S32.HI R3, RZ, 0x1f, R0 ;  /* 0x0000001fff037819 */ /* 0x002fe20000011400 */
[----:B------:R-:W-:Y:S01]  /*11800*/  IMAD R5, R13, c[0x0][0x3a0], RZ ;  /* 0x0000e8000d057a24 */ /* 0x000fe200078e02ff */
[----:B------:R-:W-:Y:S01]  /*11810*/  BSSY B0, `(.L_x_278) ;  /* 0x000003f000007945 */ /* 0x000fe20003800000 */
[----:B------:R-:W1:Y:S01]  /*11820*/  S2R R8, SR_CTAID.X ;  /* 0x0000000000087919 */ /* 0x000e620000002500 */
[----:B------:R-:W-:Y:S01]  /*11830*/  LEA.HI R4, R3, R0, RZ, 0x3 ;  /* 0x0000000003047211 */ /* 0x000fe200078f18ff */
[C---:B------:R-:W-:Y:S01]  /*11840*/  IMAD R10, R12.reuse, c[0x0][0x3a4], R5 ;  /* 0x0000e9000c0a7a24 */ /* 0x040fe200078e0205 */
[----:B------:R-:W-:Y:S01]  /*11850*/  MOV R3, c[0x0][0x4e8] ;  /* 0x00013a0000037a02 */ /* 0x000fe20000000f00 */
[----:B------:R-:W-:Y:S01]  /*11860*/  IMAD.WIDE.U32 R12, R12, c[0x0][0x3a0], RZ ;  /* 0x0000e8000c0c7a25 */ /* 0x000fe200078e00ff */
[----:B------:R-:W-:Y:S02]  /*11870*/  LOP3.LUT R5, R4, 0xfffffff8, RZ, 0xc0, !PT ;  /* 0xfffffff804057812 */ /* 0x000fe400078ec0ff */
[----:B------:R-:W-:Y:S01]  /*11880*/  ISETP.NE.AND P0, PT, R3, 0x1, PT ;  /* 0x000000010300780c */ /* 0x000fe20003f05270 */
[----:B------:R-:W-:Y:S01]  /*11890*/  IMAD R9, R9, c[0x0][0x3f0], RZ ;  /* 0x0000fc0009097a24 */ /* 0x000fe200078e02ff */
[----:B------:R-:W-:Y:S01]  /*118a0*/  SHF.R.S32.HI R4, RZ, 0x3, R4 ;  /* 0x00000003ff047819 */ /* 0x000fe20000011404 */
[----:B------:R-:W-:Y:S01]  /*118b0*/  IMAD.IADD R5, R0, 0x1, -R5 ;  /* 0x0000000100057824 */ /* 0x000fe200078e0a05 */
[----:B------:R-:W-:Y:S01]  /*118c0*/  IADD3 R13, R13, R10, RZ ;  /* 0x0000000a0d0d7210 */ /* 0x000fe20007ffe0ff */
[----:B------:R-:W-:-:S02]  /*118d0*/  IMAD R9, R208, c[0x0][0x3f4], R9 ;  /* 0x0000fd00d0097a24 */ /* 0x000fc400078e0209 */
[----:B-----5:R-:W-:Y:S01]  /*118e0*/  IMAD R2, R2, c[0x0][0x4e8], RZ ;  /* 0x00013a0002027a24 */ /* 0x020fe200078e02ff */
[C---:B------:R-:W-:Y:S02]  /*118f0*/  LEA R3, R5.reuse, R4, 0x5 ;  /* 0x0000000405037211 */ /* 0x040fe400078e28ff */
[----:B------:R-:W-:Y:S02]  /*11900*/  SHF.L.U32 R11, R5, 0x3, RZ ;  /* 0x00000003050b7819 */ /* 0x000fe400000006ff */
[----:B--2---:R-:W-:Y:S01]  /*11910*/  SHF.R.S32.HI R6, RZ, 0x1f, R7 ;  /* 0x0000001fff067819 */ /* 0x004fe20000011407 */
[----:B------:R-:W-:Y:S01]  /*11920*/  IMAD.WIDE.U32 R12, R7, c[0x0][0x3e8], R12 ;  /* 0x0000fa00070c7a25 */ /* 0x000fe200078e000c */
[----:B------:R-:W-:-:S03]  /*11930*/  IADD3 R5, R11, 0x40, RZ ;  /* 0x000000400b057810 */ /* 0x000fc60007ffe0ff */
[----:B------:R-:W-:Y:S02]  /*11940*/  IMAD R6, R6, c[0x0][0x3e8], RZ ;  /* 0x0000fa0006067a24 */ /* 0x000fe400078e02ff */
[----:B-1----:R-:W-:Y:S02]  /*11950*/  IMAD R3, R8, 0x80, R3 ;  /* 0x0000008008037824 */ /* 0x002fe400078e0203 */
[----:B------:R-:W-:Y:S02]  /*11960*/  IMAD R6, R7, c[0x0][0x3ec], R6 ;  /* 0x0000fb0007067a24 */ /* 0x000fe400078e0206 */
[----:B------:R-:W-:-:S03]  /*11970*/  @P0 IMAD.HI.U32 R0, R3, c[0x0][0x4ec], RZ ;  /* 0x00013b0003000a27 */ /* 0x000fc600078e00ff */
[----:B------:R-:W-:Y:S02]  /*11980*/  IADD3 R13, R6, R13, RZ ;  /* 0x0000000d060d7210 */ /* 0x000fe40007ffe0ff */
[----:B------:R-:W-:Y:S02]  /*11990*/  MOV R6, R3 ;  /* 0x0000000300067202 */ /* 0x000fe40000000f00 */
[----:B------:R-:W-:Y:S01]  /*119a0*/  @P0 SHF.R.U32.HI R6, RZ, c[0x0][0x4f0], R0 ;  /* 0x00013c00ff060a19 */ /* 0x000fe20000011600 */
[----:B------:R-:W-:-:S03]  /*119b0*/  IMAD.WIDE.U32 R12, R208, c[0x0][0x3f0], R12 ;  /* 0x0000fc00d00c7a25 */ /* 0x000fc600078e000c */
[--C-:B------:R-:W-:Y:S01]  /*119c0*/  SHF.R.S32.HI R7, RZ, 0x1f, R6.reuse ;  /* 0x0000001fff077819 */ /* 0x100fe20000011406 */
[----:B------:R-:W-:Y:S01]  /*119d0*/  IMAD.MOV R0, RZ, RZ, -R6 ;  /* 0x000000ffff007224 */ /* 0x000fe200078e0a06 */
[----:B------:R-:W-:Y:S02]  /*119e0*/  IADD3 R13, R13, R9, RZ ;  /* 0x000000090d0d7210 */ /* 0x000fe40007ffe0ff */
[----:B------:R-:W-:Y:S01]  /*119f0*/  LEA R9, R8, R4, 0x7 ;  /* 0x0000000408097211 */ /* 0x000fe200078e38ff */
[----:B------:R-:W-:Y:S01]  /*11a00*/  IMAD R7, R7, c[0x0][0x3e0], RZ ;  /* 0x0000f80007077a24 */ /* 0x000fe200078e02ff */
[----:B------:R-:W-:Y:S01]  /*11a10*/  IADD3 R4, R11, 0x80, RZ ;  /* 0x000000800b047810 */ /* 0x000fe20007ffe0ff */
[----:B------:R-:W-:Y:S02]  /*11a20*/  IMAD R0, R0, c[0x0][0x4e8], R3 ;  /* 0x00013a0000007a24 */ /* 0x000fe400078e0203 */
        /* <DEDUP_REMOVED lines=29> */
.L_x_279:
[----:B------:R-:W-:Y:S05]  /*11c00*/  BSYNC B0 ;  /* 0x0000000000007941 */ /* 0x000fea0003800000 */
.L_x_278:
[----:B--23--:R-:W-:Y:S01]  /*11c10*/  IADD3 R7, R9, 0x20, RZ ;  /* 0x0000002009077810 */ /* 0x00cfe20007ffe0ff */
[----:B------:R2:W3:Y:S01]  /*11c20*/  SHFL.IDX PT, R13, R0, 0x1, 0x181f ;  /* 0x00381f00000d7f89 */ /* 0x0004e200000e0000 */
        /* <DEDUP_REMOVED lines=19> */
.L_x_281:
[----:B------:R-:W-:Y:S05]  /*11d60*/  BSYNC B0 ;  /* 0x0000000000007941 */ /* 0x000fea0003800000 */
.L_x_280:
        /* <DEDUP_REMOVED lines=21> */
.L_x_283:
[----:B------:R-:W-:Y:S05]  /*11ec0*/  BSYNC B0 ;  /* 0x0000000000007941 */ /* 0x000fea0003800000 */
.L_x_282:
[----:B------:R-:W-:Y:S01]  /*11ed0*/  IADD3 R9, R9, 0x60, RZ ;  /* 0x0000006009097810 */ /* 0x000fe20007ffe0ff */
[----:B-1----:R1:W2:Y:S03]  /*11ee0*/  SHFL.IDX PT, R7, R0, 0x3, 0x181f ;  /* 0x00781f0000077f89 */ /* 0x0022a600000e0000 */
[----:B------:R-:W-:Y:S01]  /*11ef0*/  ISETP.GE.AND P0, PT, R9, R2, PT ;  /* 0x000000020900720c */ /* 0x000fe20003f06270 */
[----:B------:R1:W3:-:S12]  /*11f00*/  SHFL.IDX PT, R6, R3, 0x3, 0x181f ;  /* 0x00781f0003067f89 */ /* 0x0002d800000e0000 */
[----:B------:R-:W-:Y:S05]  /*11f10*/  @P0 EXIT ;  /* 0x000000000000094d */ /* 0x000fea0003800000 */
[----:B------:R-:W-:Y:S02]  /*11f20*/  ISETP.GE.AND P0, PT, R5, c[0x0][0x3c8], PT ;  /* 0x0000f20005007a0c */ /* 0x000fe40003f06270 */
[----:B------:R-:W-:-:S11]  /*11f30*/  ISETP.GE.AND P1, PT, R11, c[0x0][0x3c8], PT ;  /* 0x0000f2000b007a0c */ /* 0x000fd60003f26270 */
[----:B-123--:R-:W-:Y:S02]  /*11f40*/  @!P0 SHF.R.S32.HI R0, RZ, 0x1f, R5 ;  /* 0x0000001fff008819 */ /* 0x00efe40000011405 */
[----:B------:R-:W-:Y:S02]  /*11f50*/  @!P1 IMAD.WIDE R8, R11, 0x2, R6 ;  /* 0x000000020b089825 */ /* 0x000fe400078e0206 */
[----:B------:R-:W-:-:S03]  /*11f60*/  @!P0 LEA.HI R0, R0, R5, RZ, 0x3 ;  /* 0x0000000500008211 */ /* 0x000fc600078f18ff */
[----:B------:R1:W-:Y:S01]  /*11f70*/  @!P1 ST.E.128 [R8.64], RZ ;  /* 0x000000ff08009985 */ /* 0x0003e2000c101d12 */
[----:B------:R-:W-:-:S05]  /*11f80*/  @!P0 LOP3.LUT R3, R0, 0xfffffff8, RZ, 0xc0, !PT ;  /* 0xfffffff800038812 */ /* 0x000fca00078ec0ff */
[----:B------:R-:W-:-:S05]  /*11f90*/  @!P0 IMAD.WIDE R2, R3, 0x2, R6 ;  /* 0x0000000203028825 */ /* 0x000fca00078e0206 */
[----:B------:R1:W-:Y:S01]  /*11fa0*/  @!P0 ST.E.128 [R2.64], RZ ;  /* 0x000000ff02008985 */ /* 0x0003e2000c101d12 */
[----:B------:R-:W-:-:S13]  /*11fb0*/  ISETP.GE.AND P0, PT, R4, c[0x0][0x3c8], PT ;  /* 0x0000f20004007a0c */ /* 0x000fda0003f06270 */
[----:B------:R-:W-:Y:S05]  /*11fc0*/  @P0 EXIT ;  /* 0x000000000000094d */ /* 0x000fea0003800000 */
[----:B-1----:R-:W-:-:S04]  /*11fd0*/  SHF.R.S32.HI R3, RZ, 0x1f, R4 ;  /* 0x0000001fff037819 */ /* 0x002fc80000011404 */
[----:B------:R-:W-:-:S04]  /*11fe0*/  LEA.HI R3, R3, R4, RZ, 0x3 ;  /* 0x0000000403037211 */ /* 0x000fc800078f18ff */
[----:B------:R-:W-:-:S05]  /*11ff0*/  LOP3.LUT R3, R3, 0xfffffff8, RZ, 0xc0, !PT ;  /* 0xfffffff803037812 */ /* 0x000fca00078ec0ff */
[----:B------:R-:W-:-:S05]  /*12000*/  IMAD.WIDE R6, R3, 0x2, R6 ;  /* 0x0000000203067825 */ /* 0x000fca00078e0206 */
[----:B------:R-:W-:Y:S01]  /*12010*/  ST.E.128 [R6.64], RZ ;  /* 0x000000ff06007985 */ /* 0x000fe2000c101d12 */
[----:B------:R-:W-:Y:S05]  /*12020*/  EXIT ;  /* 0x000000000000794d */ /* 0x000fea0003800000 */
.L_x_284:
        /* <DEDUP_REMOVED lines=13> */
.L_x_2618:


//--------------------- .text._ZN7cutlass13device_kernelIN5flash19enable_sm80_to_sm89INS1_16FlashAttnFwdSm80INS1_25CollectiveMainloopFwdSm80ILi8ELi1ELb0EN4cute5tupleIJNS5_1CILi128EEENS7_ILi64EEENS7_ILi192EEEEEELi192ENS_10bfloat16_tEfNS_4arch4Sm80ELb0ELb1ELb1ELb1ELb0ELb1ELb1ELb0EEENS1_21CollectiveEpilogueFwdINS6_IJS8_SA_S9_EEENS6_IJNS7_ILi1EEESI_SI_EEESC_SE_Li256ELb1ELb1ELb0ELb0EEENS1_19SingleTileSchedulerILb1ELb0ELb1ELi128EEEEEEEEEvNT_6ParamsE --------------------------
	.section	.text._ZN7cutlass13device_kernelIN5flash19enable_sm80_to_sm89INS1_16FlashAttnFwdSm80INS1_25CollectiveMainloopFwdSm80ILi8ELi1ELb0EN4cute5tupleIJNS5_1CILi128EEENS7_ILi64EEENS7_ILi192EEEEEELi192ENS_10bfloat16_tEfNS_4arch4Sm80ELb0ELb1ELb1ELb1ELb0ELb1ELb1ELb0EEENS1_21CollectiveEpilogueFwdINS6_IJS8_SA_S9_EEENS6_IJNS7_ILi1EEESI_SI_EEESC_SE_Li256ELb1ELb1ELb0ELb0EEENS1_19SingleTileSchedulerILb1ELb0ELb1ELi128EEEEEEEEEvNT_6ParamsE,"ax",@progbits
	.sectioninfo	@"SHI_REGISTERS=250"
	.align	128
.text._ZN7cutlass13device_kernelIN5flash19enable_sm80_to_sm89INS1_16FlashAttnFwdSm80INS1_25CollectiveMainloopFwdSm80ILi8ELi1ELb0EN4cute5tupleIJNS5_1CILi128EEENS7_ILi64EEENS7_ILi192EEEEEELi192ENS_10bfloat16_tEfNS_4arch4Sm80ELb0ELb1ELb1ELb1ELb0ELb1ELb1ELb0EEENS1_21CollectiveEpilogueFwdINS6_IJS8_SA_S9_EEENS6_IJNS7_ILi1EEESI_SI_EEESC_SE_Li256ELb1ELb1ELb0ELb0EEENS1_19SingleTileSchedulerILb1ELb0ELb1ELi128EEEEEEEEEvNT_6ParamsE:
        .type           _ZN7cutlass13device_kernelIN5flash19enable_sm80_to_sm89INS1_16FlashAttnFwdSm80INS1_25CollectiveMainloopFwdSm80ILi8ELi1ELb0EN4cute5tupleIJNS5_1CILi128EEENS7_ILi64EEENS7_ILi192EEEEEELi192ENS_10bfloat16_tEfNS_4arch4Sm80ELb0ELb1ELb1ELb1ELb0ELb1ELb1ELb0EEENS1_21CollectiveEpilogueFwdINS6_IJS8_SA_S9_EEENS6_IJNS7_ILi1EEESI_SI_EEESC_SE_Li256ELb1ELb1ELb0ELb0EEENS1_19SingleTileSchedulerILb1ELb0ELb1ELi128EEEEEEEEEvNT_6ParamsE,@function
        .size           _ZN7cutlass13device_kernelIN5flash19enable_sm80_to_sm89INS1_16FlashAttnFwdSm80INS1_25CollectiveMainloopFwdSm80ILi8ELi1ELb0EN4cute5tupleIJNS5_1CILi128EEENS7_ILi64EEENS7_ILi192EEEEEELi192ENS_10bfloat16_tEfNS_4arch4Sm80ELb0ELb1ELb1ELb1ELb0ELb1ELb1ELb0EEENS1_21CollectiveEpilogueFwdINS6_IJS8_SA_S9_EEENS6_IJNS7_ILi1EEESI_SI_EEESC_SE_Li256ELb1ELb1ELb0ELb0EEENS1_19SingleTileSchedulerILb1ELb0ELb1ELi128EEEEEEEEEvNT_6ParamsE,(.L_x_2619 - _ZN7cutlass13device_kernelIN5flash19enable_sm80_to_sm89INS1_16FlashAttnFwdSm80INS1_25CollectiveMainloopFwdSm80ILi8ELi1ELb0EN4cute5tupleIJNS5_1CILi128EEENS7_ILi64EEENS7_ILi192EEEEEELi192ENS_10bfloat16_tEfNS_4arch4Sm80ELb0ELb1ELb1ELb1ELb0ELb1ELb1ELb0EEENS1_21CollectiveEpilogueFwdINS6_IJS8_SA_S9_EEENS6_IJNS7_ILi1EEESI_SI_EEESC_SE_Li256ELb1ELb1ELb0ELb0EEENS1_19SingleTileSchedulerILb1ELb0ELb1ELi128EEEEEEEEEvNT_6ParamsE)
        .other          _ZN7cutlass13device_kernelIN5flash19enable_sm80_to_sm89INS1_16FlashAttnFwdSm80INS1_25CollectiveMainloopFwdSm80ILi8ELi1ELb0EN4cute5tupleIJNS5_1CILi128EEENS7_ILi64EEENS7_ILi192EEEEEELi192ENS_10bfloat16_tEfNS_4arch4Sm80ELb0ELb1ELb1ELb1ELb0ELb1ELb1ELb0EEENS1_21CollectiveEpilogueFwdINS6_IJS8_SA_S9_EEENS6_IJNS7_ILi1EEESI_SI_EEESC_SE_Li256ELb1ELb1ELb0ELb0EEENS1_19SingleTileSchedulerILb1ELb0ELb1ELi128EEEEEEEEEvNT_6ParamsE,@"STO_CUDA_ENTRY STV_DEFAULT"
_ZN7cutlass13device_kernelIN5flash19enable_sm80_to_sm89INS1_16FlashAttnFwdSm80INS1_25CollectiveMainloopFwdSm80ILi8ELi1ELb0EN4cute5tupleIJNS5_1CILi128EEENS7_ILi64EEENS7_ILi192EEEEEELi192ENS_10bfloat16_tEfNS_4arch4Sm80ELb0ELb1ELb1ELb1ELb0ELb1ELb1ELb0EEENS1_21CollectiveEpilogueFwdINS6_IJS8_SA_S9_EEENS6_IJNS7_ILi1EEESI_SI_EEESC_SE_Li256ELb1ELb1ELb0ELb0EEENS1_19SingleTileSchedulerILb1ELb0ELb1ELi128EEEEEEEEEvNT_6ParamsE:
[----:B------:R-:W-:Y:S02]  /*0000*/  MOV R1, c[0x0][0x28] ;  /* 0x00000a0000017a02 */ /* 0x000fe40000000f00 */
[----:B------:R-:W1:Y:S01]  /*0010*/  S2R R83, SR_TID.X ;  /* 0x0000000000537919 */ /* 0x000e620000002100 */
[----:B------:R-:W2:Y:S01]  /*0020*/  S2UR UR24, SR_CTAID.Z ;  /* 0x00000000001879c3 */ /* 0x000ea20000002700 */
[----:B------:R-:W-:Y:S02]  /*0030*/  UMOV UR13, 0x4 ;  /* 0x00000004000d7882 */ /* 0x000fe40000000000 */
[----:B------:R-:W-:Y:S02]  /*0040*/  ULDC.64 UR4, c[0x0][0x568] ;  /* 0x00015a0000047ab9 */ /* 0x000fe40000000a00 */
[----:B------:R-:W-:-:S03]  /*0050*/  ULDC.64 UR28, c[0x0][0x118] ;  /* 0x00004600001c7ab9 */ /* 0x000fc60000000a00 */
[----:B------:R-:W3:Y:S01]  /*0060*/  S2UR UR16, SR_CTAID.X ;  /* 0x00000000001079c3 */ /* 0x000ee20000002500 */
[----:B-1----:R-:W-:Y:S01]  /*0070*/  SHF.R.U32.HI R0, RZ, 0x5, R83 ;  /* 0x00000005ff007819 */ /* 0x002fe20000011653 */
[----:B--2---:R-:W-:-:S05]  /*0080*/  UIMAD.WIDE UR4, UR24, UR13, UR4 ;  /* 0x0000000d180472a5 */ /* 0x004fca000f8e0204 */
[----:B------:R-:W1:Y:S02]  /*0090*/  SHFL.IDX PT, R0, R0, RZ, 0x1f ;  /* 0x00001fff00007589 */ /* 0x000e6400000e0000 */
[----:B-1----:R-:W-:-:S13]  /*00a0*/  ISETP.NE.AND P0, PT, R0, RZ, PT ;  /* 0x000000ff0000720c */ /* 0x002fda0003f05270 */
[----:B------:R-:W-:Y:S05]  /*00b0*/  @!P0 BRA `(.L_x_285) ;  /* 0x000001c000008947 */ /* 0x000fea0003800000 */
[----:B---3--:R-:W-:-:S04]  /*00c0*/  ISETP.NE.U32.AND P0, PT, RZ, c[0x0][0x568], PT ;  /* 0x00015a00ff007a0c */ /* 0x008fc80003f05070 */
[----:B------:R-:W-:-:S13]  /*00d0*/  ISETP.NE.AND.EX P0, PT, RZ, c[0x0][0x56c], PT, P0 ;  /* 0x00015b00ff007a0c */ /* 0x000fda0003f05300 */
[----:B------:R-:W-:Y:S05]  /*00e0*/  @!P0 BRA `(.L_x_286) ;  /* 0x0000005000008947 */ /* 0x000fea0003800000 */
[----:B------:R-:W-:Y:S02]  /*00f0*/  MOV R2, UR4 ;  /* 0x0000000400027c02 */ /* 0x000fe40008000f00 */
[----:B------:R-:W-:-:S05]  /*0100*/  MOV R3, UR5 ;  /* 0x0000000500037c02 */ /* 0x000fca0008000f00 */
[----:B------:R-:W2:Y:S02]  /*0110*/  LDG.E R2, [R2.64] ;  /* 0x0000001c02027981 */ /* 0x000ea4000c1e1900 */
[----:B--2---:R1:W2:Y:S02]  /*0120*/  R2UR UR5, R2 ;  /* 0x00000000020573c2 */ /* 0x0042a400000e0000 */
[----:B-12---:R-:W-:Y:S05]  /*0130*/  BRA `(.L_x_287) ;  /* 0x000000e000007947 */ /* 0x006fea0003800000 */
.L_x_286:
[----:B------:R-:W-:-:S04]  /*0140*/  ISETP.NE.U32.AND P0, PT, RZ, c[0x0][0x560], PT ;  /* 0x00015800ff007a0c */ /* 0x000fc80003f05070 */
[----:B------:R-:W-:-:S13]  /*0150*/  ISETP.NE.AND.EX P0, PT, RZ, c[0x0][0x564], PT, P0 ;  /* 0x00015900ff007a0c */ /* 0x000fda0003f05300 */
[----:B------:R-:W-:Y:S05]  /*0160*/  @!P0 BRA `(.L_x_288) ;  /* 0x000000a000008947 */ /* 0x000fea0003800000 */
[----:B------:R-:W-:Y:S02]  /*0170*/  ULDC.64 UR4, c[0x0][0x560] ;  /* 0x0001580000047ab9 */ /* 0x000fe40000000a00 */
[----:B------:R-:W-:-:S06]  /*0180*/  UIMAD.WIDE UR4, UR24, UR13, UR4 ;  /* 0x0000000d180472a5 */ /* 0x000fcc000f8e0204 */
[----:B------:R-:W-:Y:S02]  /*0190*/  MOV R4, UR4 ;  /* 0x0000000400047c02 */ /* 0x000fe40008000f00 */
[----:B------:R-:W-:-:S05]  /*01a0*/  MOV R5, UR5 ;  /* 0x0000000500057c02 */ /* 0x000fca0008000f00 */
[----:B------:R-:W2:Y:S04]  /*01b0*/  LDG.E R2, [R4.64] ;  /* 0x0000001c04027981 */ /* 0x000ea8000c1e1900 */
[----:B------:R-:W3:Y:S01]  /*01c0*/  LDG.E R0, [R4.64+0x4] ;  /* 0x0000041c04007981 */ /* 0x000ee2000c1e1900 */
[----:B--2---:R-:W1:Y:S08]  /*01d0*/  R2UR UR4, R2 ;  /* 0x00000000020473c2 */ /* 0x004e7000000e0000 */
[----:B---3--:R-:W1:Y:S02]  /*01e0*/  R2UR UR5, R0 ;  /* 0x00000000000573c2 */ /* 0x008e6400000e0000 */
[----:B-1----:R-:W-:Y:S01]  /*01f0*/  UIADD3 UR5, -UR4, UR5, URZ ;  /* 0x0000000504057290 */ /* 0x002fe2000fffe13f */
[----:B------:R-:W-:Y:S05]  /*0200*/  BRA `(.L_x_287) ;  /* 0x0000001000007947 */ /* 0x000fea0003800000 */
.L_x_288:
[----:B------:R-:W-:Y:S02]  /*0210*/  ULDC UR5, c[0x0][0x54c] ;  /* 0x0001530000057ab9 */ /* 0x000fe40000000800 */
.L_x_287:
[----:B------:R-:W-:Y:S02]  /*0220*/  ULDC UR4, c[0x0][0x548] ;  /* 0x0001520000047ab9 */ /* 0x000fe40000000800 */
[----:B------:R-:W-:-:S02]  /*0230*/  USHF.L.U32 UR18, UR16, 0x7, URZ ;  /* 0x0000000710127899 */ /* 0x000fc4000800063f */
[----:B------:R-:W-:-:S04]  /*0240*/  UIMAD UR4, UR5, UR4, URZ ;  /* 0x00000004050472a4 */ /* 0x000fc8000f8e023f */
[----:B------:R-:W-:-:S04]  /*0250*/  UISETP.GE.AND UP0, UPT, UR18, UR4, UPT ;  /* 0x000000041200728c */ /* 0x000fc8000bf06270 */
[----:B------:R-:W-:Y:S01]  /*0260*/  USEL UR24, UR24, 0xffffffff, !UP0 ;  /* 0xffffffff18187887 */ /* 0x000fe2000c000000 */
[----:B------:R-:W-:Y:S05]  /*0270*/  BRA `(.L_x_289) ;  /* 0x000001b000007947 */ /* 0x000fea0003800000 */
.L_x_285:
        /* <DEDUP_REMOVED lines=8> */
.L_x_290:
        /* <DEDUP_REMOVED lines=13> */
.L_x_292:
[----:B------:R-:W-:Y:S02]  /*03d0*/  ULDC UR5, c[0x0][0x54c] ;  /* 0x0001530000057ab9 */ /* 0x000fe40000000800 */
.L_x_291:
[----:B------:R-:W-:Y:S02]  /*03e0*/  ULDC UR4, c[0x0][0x548] ;  /* 0x0001520000047ab9 */ /* 0x000fe40000000800 */
[----:B------:R-:W-:-:S02]  /*03f0*/  USHF.L.U32 UR18, UR16, 0x7, URZ ;  /* 0x0000000710127899 */ /* 0x000fc4000800063f */
[----:B------:R-:W-:-:S04]  /*0400*/  UIMAD UR4, UR5, UR4, URZ ;  /* 0x00000004050472a4 */ /* 0x000fc8000f8e023f */
[----:B------:R-:W-:-:S04]  /*0410*/  UISETP.GE.AND UP0, UPT, UR18, UR4, UPT ;  /* 0x000000041200728c */ /* 0x000fc8000bf06270 */
[----:B------:R-:W-:-:S06]  /*0420*/  USEL UR24, UR24, 0xffffffff, !UP0 ;  /* 0xffffffff18187887 */ /* 0x000fcc000c000000 */
.L_x_289:
[----:B------:R-:W-:-:S13]  /*0430*/  ISETP.LE.AND P0, PT, RZ, UR24, PT ;  /* 0x00000018ff007c0c */ /* 0x000fda000bf03270 */
[----:B------:R-:W-:Y:S05]  /*0440*/  @!P0 EXIT ;  /* 0x000000000000894d */ /* 0x000fea0003800000 */
[----:B------:R-:W-:Y:S01]  /*0450*/  ULDC.64 UR4, c[0x0][0x360] ;  /* 0x0000d80000047ab9 */ /* 0x000fe20000000a00 */
[----:B------:R-:W-:Y:S01]  /*0460*/  ISETP.NE.U32.AND P4, PT, RZ, c[0x0][0x348], PT ;  /* 0x0000d200ff007a0c */ /* 0x000fe20003f85070 */
[----:B------:R-:W-:Y:S02]  /*0470*/  UISETP.NE.U32.AND UP0, UPT, URZ, UR4, UPT ;  /* 0x000000043f00728c */ /* 0x000fe4000bf05070 */
[----:B------:R-:W-:Y:S01]  /*0480*/  ULDC.64 UR8, c[0x0][0x370] ;  /* 0x0000dc0000087ab9 */ /* 0x000fe20000000a00 */
[----:B------:R-:W-:Y:S01]  /*0490*/  ISETP.NE.AND.EX P4, PT, RZ, c[0x0][0x34c], PT, P4 ;  /* 0x0000d300ff007a0c */ /* 0x000fe20003f85340 */
[----:B------:R-:W-:Y:S02]  /*04a0*/  UISETP.NE.AND.EX UP0, UPT, URZ, UR5, UPT, UP0 ;  /* 0x000000053f00728c */ /* 0x000fe4000bf05300 */
[----:B------:R-:W-:Y:S02]  /*04b0*/  UISETP.NE.U32.AND UP1, UPT, URZ, UR8, UPT ;  /* 0x000000083f00728c */ /* 0x000fe4000bf25070 */
[----:B------:R-:W-:-:S02]  /*04c0*/  ULDC.64 UR4, c[0x0][0x360] ;  /* 0x0000d80000047ab9 */ /* 0x000fc40000000a00 */
[----:B------:R-:W-:Y:S01]  /*04d0*/  ULDC.64 UR6, c[0x0][0x350] ;  /* 0x0000d40000067ab9 */ /* 0x000fe20000000a00 */
[----:B------:R-:W-:Y:S01]  /*04e0*/  PLOP3.LUT P0, PT, PT, PT, UP0, 0x80, 0x0 ;  /* 0x000000000000781c */ /* 0x000fe20003f0f008 */
[----:B------:R-:W-:Y:S02]  /*04f0*/  UISETP.NE.U32.AND UP5, UPT, URZ, UR6, UPT ;  /* 0x000000063f00728c */ /* 0x000fe4000bfa5070 */
[----:B------:R-:W-:Y:S02]  /*0500*/  UISETP.NE.AND.EX UP1, UPT, URZ, UR9, UPT, UP1 ;  /* 0x000000093f00728c */ /* 0x000fe4000bf25310 */
[----:B------:R-:W-:Y:S02]  /*0510*/  @UP0 UIMAD.WIDE UR4, UR24, UR13, UR4 ;  /* 0x0000000d180402a5 */ /* 0x000fe4000f8e0204 */
[----:B------:R-:W-:Y:S02]  /*0520*/  UISETP.NE.AND.EX UP5, UPT, URZ, UR7, UPT, UP5 ;  /* 0x000000073f00728c */ /* 0x000fe4000bfa5350 */
[----:B------:R-:W-:Y:S01]  /*0530*/  ULDC.64 UR10, c[0x0][0x370] ;  /* 0x0000dc00000a7ab9 */ /* 0x000fe20000000a00 */
[----:B------:R-:W-:Y:S01]  /*0540*/  PLOP3.LUT P3, PT, PT, PT, UP1, 0x80, 0x0 ;  /* 0x000000000000781c */ /* 0x000fe20003f6f018 */
[----:B------:R-:W-:Y:S01]  /*0550*/  IMAD.U32 R13, RZ, RZ, UR5 ;  /* 0x00000005ff0d7e24 */ /* 0x000fe2000f8e00ff */
[----:B------:R-:W-:Y:S01]  /*0560*/  MOV R12, UR4 ;  /* 0x00000004000c7c02 */ /* 0x000fe20008000f00 */
[----:B------:R-:W-:Y:S01]  /*0570*/  ULDC.64 UR4, c[0x0][0x358] ;  /* 0x0000d60000047ab9 */ /* 0x000fe20000000a00 */
[----:B------:R-:W-:Y:S01]  /*0580*/  PLOP3.LUT P2, PT, PT, PT, UP5, 0x80, 0x0 ;  /* 0x000000000000781c */ /* 0x000fe20003f4f058 */
[----:B------:R-:W-:-:S02]  /*0590*/  UISETP.NE.U32.AND UP4, UPT, URZ, UR4, UPT ;  /* 0x000000043f00728c */ /* 0x000fc4000bf85070 */
[----:B------:R-:W-:Y:S01]  /*05a0*/  ULDC.64 UR8, c[0x0][0x348] ;  /* 0x0000d20000087ab9 */ /* 0x000fe20000000a00 */
[----:B------:R-:W2:Y:S01]  /*05b0*/  @P0 LDG.E R0, [R12.64] ;  /* 0x0000001c0c000981 */ /* 0x000ea2000c1e1900 */
[----:B------:R-:W-:Y:S02]  /*05c0*/  ULDC.64 UR6, c[0x0][0x350] ;  /* 0x0000d40000067ab9 */ /* 0x000fe40000000a00 */
[----:B------:R-:W-:Y:S02]  /*05d0*/  @UP1 UIMAD.WIDE UR10, UR24, UR13, UR10 ;  /* 0x0000000d180a12a5 */ /* 0x000fe4000f8e020a */
[----:B------:R-:W-:Y:S02]  /*05e0*/  UISETP.NE.AND.EX UP4, UPT, URZ, UR5, UPT, UP4 ;  /* 0x000000053f00728c */ /* 0x000fe4000bf85340 */
[----:B------:R-:W-:Y:S02]  /*05f0*/  UIMAD.WIDE UR8, UR24, UR13, UR8 ;  /* 0x0000000d180872a5 */ /* 0x000fe4000f8e0208 */
[----:B------:R-:W-:Y:S01]  /*0600*/  UIMAD.WIDE UR6, UR24, UR13, UR6 ;  /* 0x0000000d180672a5 */ /* 0x000fe2000f8e0206 */
[----:B------:R-:W-:Y:S01]  /*0610*/  IMAD.U32 R4, RZ, RZ, UR10 ;  /* 0x0000000aff047e24 */ /* 0x000fe2000f8e00ff */
[----:B------:R-:W-:Y:S01]  /*0620*/  ULDC.64 UR4, c[0x0][0x358] ;  /* 0x0000d60000047ab9 */ /* 0x000fe20000000a00 */
[----:B------:R-:W-:Y:S01]  /*0630*/  PLOP3.LUT P1, PT, PT, PT, UP4, 0x80, 0x0 ;  /* 0x000000000000781c */ /* 0x000fe20003f2f048 */
[----:B------:R-:W-:Y:S01]  /*0640*/  IMAD.U32 R5, RZ, RZ, UR11 ;  /* 0x0000000bff057e24 */ /* 0x000fe2000f8e00ff */
[----:B------:R-:W-:Y:S01]  /*0650*/  MOV R11, UR9 ;  /* 0x00000009000b7c02 */ /* 0x000fe20008000f00 */
[----:B------:R-:W-:Y:S01]  /*0660*/  IMAD.U32 R10, RZ, RZ, UR8 ;  /* 0x00000008ff0a7e24 */ /* 0x000fe2000f8e00ff */
[----:B------:R-:W-:Y:S01]  /*0670*/  UIMAD.WIDE UR4, UR24, UR13, UR4 ;  /* 0x0000000d180472a5 */ /* 0x000fe2000f8e0204 */
[----:B------:R-:W-:Y:S01]  /*0680*/  IMAD.U32 R8, RZ, RZ, UR6 ;  /* 0x00000006ff087e24 */ /* 0x000fe2000f8e00ff */
[----:B------:R-:W3:Y:S01]  /*0690*/  @P3 LDG.E R4, [R4.64] ;  /* 0x0000001c04043981 */ /* 0x000ee2000c1e1900 */
[----:B------:R-:W-:Y:S01]  /*06a0*/  IMAD.U32 R9, RZ, RZ, UR7 ;  /* 0x00000007ff097e24 */ /* 0x000fe2000f8e00ff */
[----:B------:R-:W-:-:S02]  /*06b0*/  MOV R100, RZ ;  /* 0x000000ff00647202 */ /* 0x000fc40000000f00 */
[----:B------:R-:W4:Y:S01]  /*06c0*/  @P4 LDG.E R3, [R10.64] ;  /* 0x0000001c0a034981 */ /* 0x000f22000c1e1900 */
[----:B------:R-:W-:Y:S01]  /*06d0*/  IMAD.U32 R6, RZ, RZ, UR4 ;  /* 0x00000004ff067e24 */ /* 0x000fe2000f8e00ff */
[----:B------:R-:W-:Y:S02]  /*06e0*/  MOV R7, UR5 ;  /* 0x0000000500077c02 */ /* 0x000fe40008000f00 */
[----:B------:R-:W4:Y:S04]  /*06f0*/  @P2 LDG.E R2, [R8.64] ;  /* 0x0000001c08022981 */ /* 0x000f28000c1e1900 */
[----:B------:R1:W5:Y:S01]  /*0700*/  @P1 LDG.E R100, [R6.64] ;  /* 0x0000001c06641981 */ /* 0x000362000c1e1900 */
[----:B------:R-:W1:Y:S01]  /*0710*/  S2UR UR15, SR_CTAID.Y ;  /* 0x00000000000f79c3 */ /* 0x000e620000002600 */
[----:B------:R-:W-:-:S02]  /*0720*/  UMOV UR20, URZ ;  /* 0x0000003f00147c82 */ /* 0x000fc40008000000 */
[----:B------:R-:W-:Y:S02]  /*0730*/  ULDC UR23, c[0x0][0x168] ;  /* 0x00005a0000177ab9 */ /* 0x000fe40000000800 */
[----:B------:R-:W-:Y:S02]  /*0740*/  UMOV UR21, URZ ;  /* 0x0000003f00157c82 */ /* 0x000fe40008000000 */
[----:B------:R-:W-:Y:S02]  /*0750*/  UMOV UR19, URZ ;  /* 0x0000003f00137c82 */ /* 0x000fe40008000000 */
[----:B------:R-:W-:Y:S02]  /*0760*/  ULDC UR37, c[0x0][0x1d0] ;  /* 0x0000740000257ab9 */ /* 0x000fe40000000800 */
[----:B------:R-:W-:Y:S02]  /*0770*/  ULDC UR22, c[0x0][0x228] ;  /* 0x00008a0000167ab9 */ /* 0x000fe40000000800 */
[----:B-1----:R-:W-:Y:S01]  /*0780*/  USHF.R.S32.HI UR14, URZ, 0x1f, UR15 ;  /* 0x0000001f3f0e7899 */ /* 0x002fe2000801140f */
[----:B--2---:R1:W2:Y:S08]  /*0790*/  @P0 R2UR UR23, R0 ;  /* 0x00000000001703c2 */ /* 0x0042b000000e0000 */
[----:B---3--:R1:W3:Y:S08]  /*07a0*/  @P3 R2UR UR20, R4 ;  /* 0x00000000041433c2 */ /* 0x0082f000000e0000 */
[----:B----4-:R1:W4:Y:S08]  /*07b0*/  @P4 R2UR UR21, R3 ;  /* 0x00000000031543c2 */ /* 0x01033000000e0000 */
[----:B------:R1:W1:Y:S01]  /*07c0*/  @P2 R2UR UR19, R2 ;  /* 0x00000000021323c2 */ /* 0x00026200000e0000 */
[----:B------:R-:W-:Y:S05]  /*07d0*/  @P0 BRA `(.L_x_293) ;  /* 0x0000006000000947 */ /* 0x000fea0003800000 */
[----:B--2---:R-:W-:Y:S05]  /*07e0*/  @!P4 BRA `(.L_x_293) ;  /* 0x000000500000c947 */ /* 0x004fea0003800000 */
[----:B-1----:R-:W2:Y:S04]  /*07f0*/  LDG.E R0, [R10.64] ;  /* 0x0000001c0a007981 */ /* 0x002ea8000c1e1900 */
[----:B----4-:R-:W4:Y:S01]  /*0800*/  LDG.E R2, [R10.64+0x4] ;  /* 0x0000041c0a027981 */ /* 0x010f22000c1e1900 */
[----:B--2---:R-:W1:Y:S08]  /*0810*/  R2UR UR23, R0 ;  /* 0x00000000001773c2 */ /* 0x004e7000000e0000 */
[----:B----4-:R-:W1:Y:S02]  /*0820*/  R2UR UR4, R2 ;  /* 0x00000000020473c2 */ /* 0x010e6400000e0000 */
[----:B-1----:R-:W-:-:S06]  /*0830*/  UIADD3 UR23, -UR23, UR4, URZ ;  /* 0x0000000417177290 */ /* 0x002fcc000fffe13f */
.L_x_293:
[----:B--2---:R-:W-:-:S04]  /*0840*/  ISETP.NE.U32.AND P0, PT, RZ, c[0x0][0x368], PT ;  /* 0x0000da00ff007a0c */ /* 0x004fc80003f05070 */
[----:B------:R-:W-:-:S13]  /*0850*/  ISETP.NE.AND.EX P0, PT, RZ, c[0x0][0x36c], PT, P0 ;  /* 0x0000db00ff007a0c */ /* 0x000fda0003f05300 */
[----:B------:R-:W-:Y:S05]  /*0860*/  @!P0 BRA `(.L_x_294) ;  /* 0x0000007000008947 */ /* 0x000fea0003800000 */
[----:B------:R-:W-:Y:S02]  /*0870*/  ULDC.64 UR4, c[0x0][0x368] ;  /* 0x0000da0000047ab9 */ /* 0x000fe40000000a00 */
[----:B------:R-:W-:-:S06]  /*0880*/  UIMAD.WIDE UR4, UR24, UR13, UR4 ;  /* 0x0000000d180472a5 */ /* 0x000fcc000f8e0204 */
[----:B-1----:R-:W-:Y:S02]  /*0890*/  MOV R2, UR4 ;  /* 0x0000000400027c02 */ /* 0x002fe40008000f00 */
[----:B------:R-:W-:-:S05]  /*08a0*/  MOV R3, UR5 ;  /* 0x0000000500037c02 */ /* 0x000fca0008000f00 */
[----:B------:R-:W2:Y:S02]  /*08b0*/  LDG.E R0, [R2.64] ;  /* 0x0000001c02007981 */ /* 0x000ea4000c1e1900 */
[----:B--2---:R1:W2:Y:S02]  /*08c0*/  R2UR UR37, R0 ;  /* 0x00000000002573c2 */ /* 0x0042a400000e0000 */
[----:B-12---:R-:W-:Y:S05]  /*08d0*/  BRA `(.L_x_295) ;  /* 0x0000006000007947 */ /* 0x006fea0003800000 */
.L_x_294:
[----:B------:R-:W-:Y:S05]  /*08e0*/  @!P2 BRA `(.L_x_295) ;  /* 0x000000500000a947 */ /* 0x000fea0003800000 */
[----:B-1----:R-:W2:Y:S04]  /*08f0*/  LDG.E R0, [R8.64] ;  /* 0x0000001c08007981 */ /* 0x002ea8000c1e1900 */
[----:B----4-:R-:W4:Y:S01]  /*0900*/  LDG.E R2, [R8.64+0x4] ;  /* 0x0000041c08027981 */ /* 0x010f22000c1e1900 */
[----:B--2---:R-:W1:Y:S08]  /*0910*/  R2UR UR37, R0 ;  /* 0x00000000002573c2 */ /* 0x004e7000000e0000 */
[----:B----4-:R-:W1:Y:S02]  /*0920*/  R2UR UR4, R2 ;  /* 0x00000000020473c2 */ /* 0x010e6400000e0000 */
[----:B-1----:R-:W-:-:S06]  /*0930*/  UIADD3 UR37, -UR37, UR4, URZ ;  /* 0x0000000425257290 */ /* 0x002fcc000fffe13f */
.L_x_295:
[----:B-1----:R-:W2:Y:S01]  /*0940*/  @P1 LDG.E R0, [R6.64] ;  /* 0x0000001c06001981 */ /* 0x002ea2000c1e1900 */
[----:B------:R-:W-:-:S03]  /*0950*/  ULDC.64 UR4, c[0x0][0x378] ;  /* 0x0000de0000047ab9 */ /* 0x000fc60000000a00 */
[----:B----4-:R-:W4:Y:S01]  /*0960*/  @P1 LDG.E R2, [R6.64+0x4] ;  /* 0x0000041c06021981 */ /* 0x010f22000c1e1900 */
[----:B------:R-:W-:Y:S01]  /*0970*/  UISETP.NE.U32.AND UP0, UPT, URZ, UR4, UPT ;  /* 0x000000043f00728c */ /* 0x000fe2000bf05070 */
[----:B------:R-:W-:-:S03]  /*0980*/  IMAD.U32 R84, RZ, RZ, UR37 ;  /* 0x00000025ff547e24 */ /* 0x000fc6000f8e00ff */
[----:B------:R-:W-:-:S03]  /*0990*/  UISETP.NE.AND.EX UP0, UPT, URZ, UR5, UPT, UP0 ;  /* 0x000000053f00728c */ /* 0x000fc6000bf05300 */
[----:B------:R-:W-:-:S03]  /*09a0*/  ULDC.64 UR4, c[0x0][0x378] ;  /* 0x0000de0000047ab9 */ /* 0x000fc60000000a00 */
[----:B------:R-:W-:-:S05]  /*09b0*/  PLOP3.LUT P0, PT, PT, PT, UP0, 0x80, 0x0 ;  /* 0x000000000000781c */ /* 0x000fca0003f0f008 */
[----:B------:R-:W-:-:S06]  /*09c0*/  @UP0 UIMAD.WIDE UR4, UR24, UR13, UR4 ;  /* 0x0000000d180402a5 */ /* 0x000fcc000f8e0204 */
[----:B------:R-:W-:Y:S01]  /*09d0*/  MOV R4, UR4 ;  /* 0x0000000400047c02 */ /* 0x000fe20008000f00 */
[----:B------:R-:W-:Y:S01]  /*09e0*/  ULDC UR4, c[0x0][0x2c4] ;  /* 0x0000b10000047ab9 */ /* 0x000fe20000000800 */
[----:B------:R-:W-:Y:S01]  /*09f0*/  IMAD.U32 R5, RZ, RZ, UR5 ;  /* 0x00000005ff057e24 */ /* 0x000fe2000f8e00ff */
[----:B------:R-:W-:-:S03]  /*0a00*/  UISETP.NE.AND UP3, UPT, UR4, 0x1, UPT ;  /* 0x000000010400788c */ /* 0x000fc6000bf65270 */
[----:B------:R-:W-:Y:S01]  /*0a10*/  ULDC.64 UR4, c[0x0][0x2c8] ;  /* 0x0000b20000047ab9 */ /* 0x000fe20000000a00 */
[----:B------:R1:W5:Y:S01]  /*0a20*/  @P0 LDG.E R84, [R4.64] ;  /* 0x0000001c04540981 */ /* 0x000362000c1e1900 */
[----:B---3--:R-:W-:-:S06]  /*0a30*/  UIADD3 UR8, -UR20, UR37, URZ ;  /* 0x0000002514087290 */ /* 0x008fcc000fffe13f */
[----:B------:R-:W-:-:S04]  /*0a40*/  @UP3 UIADD3 UR10, UR18, 0x7f, URZ ;  /* 0x0000007f120a3890 */ /* 0x000fc8000fffe03f */
[----:B------:R-:W-:Y:S01]  /*0a50*/  UIMAD.WIDE.U32 UR10, UR10, UR4, URZ ;  /* 0x000000040a0a72a5 */ /* 0x000fe2000f8e003f */
[----:B--2---:R-:W2:Y:S08]  /*0a60*/  @P1 R2UR UR6, R0 ;  /* 0x00000000000613c2 */ /* 0x004eb000000e0000 */
[----:B----4-:R-:W2:Y:S02]  /*0a70*/  @P1 R2UR UR7, R2 ;  /* 0x00000000020713c2 */ /* 0x010ea400000e0000 */
[----:B--2---:R-:W-:-:S02]  /*0a80*/  @UP4 UIADD3 UR22, -UR6, UR7, URZ ;  /* 0x0000000706164290 */ /* 0x004fc4000fffe13f */
[----:B------:R-:W-:Y:S02]  /*0a90*/  UIADD3 UR6, UR18, 0x7f, URZ ;  /* 0x0000007f12067890 */ /* 0x000fe4000fffe03f */
[----:B------:R-:W-:Y:S02]  /*0aa0*/  @UP3 USHF.R.U32.HI UR6, URZ, UR5, UR11 ;  /* 0x000000053f063299 */ /* 0x000fe4000801160b */
[----:B------:R-:W-:Y:S02]  /*0ab0*/  UIADD3 UR12, UR8, UR22, URZ ;  /* 0x00000016080c7290 */ /* 0x000fe4000fffe03f */
[----:B------:R-:W-:Y:S02]  /*0ac0*/  ULDC.64 UR4, c[0x0][0x328] ;  /* 0x0000ca0000047ab9 */ /* 0x000fe40000000a00 */
[----:B------:R-:W-:Y:S02]  /*0ad0*/  UISETP.GE.AND UP2, UPT, UR5, 0x1, UPT ;  /* 0x000000010500788c */ /* 0x000fe4000bf46270 */
[----:B------:R-:W-:-:S04]  /*0ae0*/  UIADD3 UR11, UR12, 0x1, -UR23 ;  /* 0x000000010c0b7890 */ /* 0x000fc8000fffe817 */
[----:B------:R-:W-:Y:S01]  /*0af0*/  PLOP3.LUT P0, PT, PT, PT, UP2, 0x40, 0x0 ;  /* 0x000000000000781c */ /* 0x000fe20003f0e828 */
[----:B------:R-:W-:-:S04]  /*0b00*/  UIADD3 UR6, UR11, UR6, URZ ;  /* 0x000000060b067290 */ /* 0x000fc8000fffe03f */
[----:B------:R-:W-:-:S08]  /*0b10*/  UIADD3 UR17, UR6, UR4, URZ ;  /* 0x0000000406117290 */ /* 0x000fd0000fffe03f */
[----:B------:R-:W-:Y:S05]  /*0b20*/  @P0 BRA `(.L_x_296) ;  /* 0x0000014000000947 */ /* 0x000fea0003800000 */
[----:B-1----:R-:W-:Y:S01]  /*0b30*/  ISETP.LT.AND P0, PT, RZ, UR6, PT ;  /* 0x00000006ff007c0c */ /* 0x002fe2000bf01270 */
[----:B------:R-:W-:-:S12]  /*0b40*/  UIADD3 UR4, UR6, -0x1, URZ ;  /* 0xffffffff06047890 */ /* 0x000fd8000fffe03f */
[----:B------:R-:W-:Y:S05]  /*0b50*/  @P0 BRA `(.L_x_297) ;  /* 0x0000008000000947 */ /* 0x000fea0003800000 */
[----:B------:R-:W-:Y:S02]  /*0b60*/  UISETP.NE.AND UP0, UPT, UR5, 0x1, UPT ;  /* 0x000000010500788c */ /* 0x000fe4000bf05270 */
[----:B------:R-:W-:-:S03]  /*0b70*/  UIADD3 UR4, -UR6, URZ, URZ ;  /* 0x0000003f06047290 */ /* 0x000fc6000fffe13f */
[----:B------:R-:W-:Y:S02]  /*0b80*/  ULDC.64 UR6, c[0x0][0x330] ;  /* 0x0000cc0000067ab9 */ /* 0x000fe40000000a00 */
[----:B------:R-:W-:-:S07]  /*0b90*/  UIMAD.WIDE.U32 UR26, UR4, UR6, URZ ;  /* 0x00000006041a72a5 */ /* 0x000fce000f8e003f */
[----:B------:R-:W-:Y:S02]  /*0ba0*/  @UP0 UMOV UR9, UR27 ;  /* 0x0000001b00090c82 */ /* 0x000fe40008000000 */
[----:B------:R-:W-:-:S04]  /*0bb0*/  @UP0 USHF.R.U32.HI UR4, URZ, UR7, UR9 ;  /* 0x000000073f040299 */ /* 0x000fc80008011609 */
[----:B------:R-:W-:Y:S01]  /*0bc0*/  ULOP3.LUT UR4, URZ, UR4, URZ, 0x33, !UPT ;  /* 0x000000043f047292 */ /* 0x000fe2000f8e333f */
[----:B------:R-:W-:Y:S05]  /*0bd0*/  BRA `(.L_x_298) ;  /* 0x0000005000007947 */ /* 0x000fea0003800000 */
.L_x_297:
[----:B------:R-:W-:Y:S02]  /*0be0*/  UISETP.NE.AND UP0, UPT, UR5, 0x1, UPT ;  /* 0x000000010500788c */ /* 0x000fe4000bf05270 */
[----:B------:R-:W-:Y:S02]  /*0bf0*/  ULDC.64 UR6, c[0x0][0x330] ;  /* 0x0000cc0000067ab9 */ /* 0x000fe40000000a00 */
[----:B------:R-:W-:-:S07]  /*0c00*/  UIMAD.WIDE.U32 UR26, UR4, UR6, URZ ;  /* 0x00000006041a72a5 */ /* 0x000fce000f8e003f */
[----:B------:R-:W-:Y:S02]  /*0c10*/  @UP0 UMOV UR9, UR27 ;  /* 0x0000001b00090c82 */ /* 0x000fe40008000000 */
[----:B------:R-:W-:Y:S02]  /*0c20*/  @UP0 USHF.R.U32.HI UR4, URZ, UR7, UR9 ;  /* 0x000000073f040299 */ /* 0x000fe40008011609 */
.L_x_298:
[----:B------:R-:W-:Y:S02]  /*0c30*/  ULDC UR6, c[0x0][0x32c] ;  /* 0x0000cb0000067ab9 */ /* 0x000fe40000000800 */
[----:B------:R-:W-:-:S04]  /*0c40*/  UIMAD UR6, UR4, UR5, UR6 ;  /* 0x00000005040672a4 */ /* 0x000fc8000f8e0206 */
[----:B------:R-:W-:-:S04]  /*0c50*/  UISETP.LT.AND UP0, UPT, UR17, UR6, UPT ;  /* 0x000000061100728c */ /* 0x000fc8000bf01270 */
[----:B------:R-:W-:-:S03]  /*0c60*/  USEL UR17, UR17, UR6, UP0 ;  /* 0x0000000611117287 */ /* 0x000fc60008000000 */
.L_x_296:
[----:B-1----:R-:W-:Y:S01]  /*0c70*/  ULDC.64 UR6, c[0x0][0x2c8] ;  /* 0x0000b20000067ab9 */ /* 0x002fe20000000a00 */
[----:B------:R-:W-:Y:S01]  /*0c80*/  PLOP3.LUT P0, PT, PT, PT, UP2, 0x40, 0x0 ;  /* 0x000000000000781c */ /* 0x000fe20003f0e828 */
[----:B------:R-:W-:Y:S02]  /*0c90*/  UIMAD.WIDE.U32 UR26, UR18, UR6, URZ ;  /* 0x00000006121a72a5 */ /* 0x000fe4000f8e003f */
[----:B------:R-:W-:Y:S02]  /*0ca0*/  UIADD3 UR9, UR12, 0x3f, URZ ;  /* 0x0000003f0c097890 */ /* 0x000fe4000fffe03f */
[----:B------:R-:W-:Y:S02]  /*0cb0*/  UMOV UR25, UR18 ;  /* 0x0000001200197c82 */ /* 0x000fe40008000000 */
[----:B------:R-:W-:Y:S02]  /*0cc0*/  UIADD3 UR10, UR12, -UR23, URZ ;  /* 0x800000170c0a7290 */ /* 0x000fe4000fffe03f */
[----:B------:R-:W-:-:S02]  /*0cd0*/  USHF.R.S32.HI UR4, URZ, 0x1f, UR9 ;  /* 0x0000001f3f047899 */ /* 0x000fc40008011409 */
[----:B------:R-:W-:Y:S02]  /*0ce0*/  @UP3 USHF.R.U32.HI UR25, URZ, UR7, UR27 ;  /* 0x000000073f193299 */ /* 0x000fe4000801161b */
[----:B------:R-:W-:Y:S02]  /*0cf0*/  ULEA.HI UR9, UR4, UR9, URZ, 0x6 ;  /* 0x0000000904097291 */ /* 0x000fe4000f8f303f */
[----:B------:R-:W-:Y:S02]  /*0d00*/  UIADD3 UR7, UR10, UR25, URZ ;  /* 0x000000190a077290 */ /* 0x000fe4000fffe03f */
[----:B------:R-:W-:Y:S02]  /*0d10*/  ULDC UR6, c[0x0][0x324] ;  /* 0x0000c90000067ab9 */ /* 0x000fe40000000800 */
[----:B------:R-:W-:Y:S02]  /*0d20*/  USHF.R.S32.HI UR9, URZ, 0x6, UR9 ;  /* 0x000000063f097899 */ /* 0x000fe40008011409 */
        /* <DEDUP_REMOVED lines=13> */
.L_x_300:
[----:B------:R-:W-:-:S03]  /*0e00*/  UISETP.NE.AND UP0, UPT, UR5, 0x1, UPT ;  /* 0x000000010500788c */ /* 0x000fc6000bf05270 */
[----:B------:R-:W-:Y:S02]  /*0e10*/  ULDC.64 UR4, c[0x0][0x330] ;  /* 0x0000cc0000047ab9 */ /* 0x000fe40000000a00 */
[----:B------:R-:W-:-:S07]  /*0e20*/  UIMAD.WIDE.U32 UR26, UR7, UR4, URZ ;  /* 0x00000004071a72a5 */ /* 0x000fce000f8e003f */
[----:B------:R-:W-:Y:S02]  /*0e30*/  @UP0 UMOV UR25, UR27 ;  /* 0x0000001b00190c82 */ /* 0x000fe40008000000 */
[----:B------:R-:W-:Y:S02]  /*0e40*/  @UP0 USHF.R.U32.HI UR7, URZ, UR5, UR25 ;  /* 0x000000053f070299 */ /* 0x000fe40008011619 */
.L_x_301:
[----:B------:R-:W-:Y:S02]  /*0e50*/  ULDC UR4, c[0x0][0x32c] ;  /* 0x0000cb0000047ab9 */ /* 0x000fe40000000800 */
[----:B------:R-:W-:-:S04]  /*0e60*/  UIMAD UR4, UR7, UR4, URZ ;  /* 0x00000004070472a4 */ /* 0x000fc8000f8e023f */
[----:B------:R-:W-:-:S04]  /*0e70*/  UISETP.LT.AND UP0, UPT, UR6, UR4, UPT ;  /* 0x000000040600728c */ /* 0x000fc8000bf01270 */
[----:B------:R-:W-:Y:S02]  /*0e80*/  USEL UR6, UR6, UR4, !UP0 ;  /* 0x0000000406067287 */ /* 0x000fe4000c000000 */
.L_x_299:
[----:B------:R-:W-:Y:S02]  /*0e90*/  UIADD3 UR17, UR17, 0x3f, URZ ;  /* 0x0000003f11117890 */ /* 0x000fe4000fffe03f */
[----:B------:R-:W-:Y:S02]  /*0ea0*/  USHF.R.S32.HI UR4, URZ, 0x1f, UR6 ;  /* 0x0000001f3f047899 */ /* 0x000fe40008011406 */
[----:B------:R-:W-:Y:S02]  /*0eb0*/  USHF.R.S32.HI UR5, URZ, 0x1f, UR17 ;  /* 0x0000001f3f057899 */ /* 0x000fe40008011411 */
[----:B------:R-:W-:Y:S02]  /*0ec0*/  ULEA.HI UR4, UR4, UR6, URZ, 0x6 ;  /* 0x0000000604047291 */ /* 0x000fe4000f8f303f */
[----:B------:R-:W-:Y:S02]  /*0ed0*/  ULEA.HI UR5, UR5, UR17, URZ, 0x6 ;  /* 0x0000001105057291 */ /* 0x000fe4000f8f303f */
[----:B------:R-:W-:-:S02]  /*0ee0*/  USHF.R.S32.HI UR4, URZ, 0x6, UR4 ;  /* 0x000000063f047899 */ /* 0x000fc40008011404 */
[----:B------:R-:W-:Y:S02]  /*0ef0*/  USHF.R.S32.HI UR5, URZ, 0x6, UR5 ;  /* 0x000000063f057899 */ /* 0x000fe40008011405 */
[----:B------:R-:W-:Y:S02]  /*0f00*/  UISETP.LT.AND UP1, UPT, URZ, UR4, UPT ;  /* 0x000000043f00728c */ /* 0x000fe4000bf21270 */
[----:B------:R-:W-:Y:S02]  /*0f10*/  UISETP.LT.AND UP0, UPT, UR5, UR9, UPT ;  /* 0x000000090500728c */ /* 0x000fe4000bf01270 */
[----:B------:R-:W-:Y:S02]  /*0f20*/  USEL UR4, URZ, UR4, !UP1 ;  /* 0x000000043f047287 */ /* 0x000fe4000c800000 */
[----:B------:R-:W-:Y:S02]  /*0f30*/  USEL UR5, UR5, UR9, UP0 ;  /* 0x0000000905057287 */ /* 0x000fe40008000000 */
[----:B------:R-:W-:-:S02]  /*0f40*/  ULEA UR4, UR4, -UR8, 0x6 ;  /* 0x8000000804047291 */ /* 0x000fc4000f8e303f */
[----:B------:R-:W-:Y:S02]  /*0f50*/  ULEA UR5, UR5, -UR8, 0x6 ;  /* 0x8000000805057291 */ /* 0x000fe4000f8e303f */
[----:B------:R-:W-:Y:S02]  /*0f60*/  UISETP.LT.AND UP1, UPT, URZ, UR4, UPT ;  /* 0x000000043f00728c */ /* 0x000fe4000bf21270 */
[----:B------:R-:W-:Y:S02]  /*0f70*/  UISETP.LT.AND UP0, UPT, UR5, UR22, UPT ;  /* 0x000000160500728c */ /* 0x000fe4000bf01270 */
[----:B------:R-:W-:Y:S02]  /*0f80*/  USEL UR4, URZ, UR4, !UP1 ;  /* 0x000000043f047287 */ /* 0x000fe4000c800000 */
[----:B------:R-:W-:Y:S02]  /*0f90*/  USEL UR5, UR5, UR22, UP0 ;  /* 0x0000001605057287 */ /* 0x000fe40008000000 */
[----:B------:R-:W-:-:S02]  /*0fa0*/  USHF.R.U32.HI UR8, URZ, 0x6, UR4 ;  /* 0x000000063f087899 */ /* 0x000fc40008011604 */
[----:B------:R-:W-:-:S05]  /*0fb0*/  UISETP.GT.AND UP0, UPT, UR5, UR4, UPT ;  /* 0x000000040500728c */ /* 0x000fca000bf04270 */
[----:B------:R-:W-:-:S06]  /*0fc0*/  UMOV UR6, UR8 ;  /* 0x0000000800067c82 */ /* 0x000fcc0008000000 */
[----:B------:R-:W-:-:S04]  /*0fd0*/  @UP0 UIADD3 UR5, UR5, 0x3f, URZ ;  /* 0x0000003f05050890 */ /* 0x000fc8000fffe03f */
[----:B------:R-:W-:-:S04]  /*0fe0*/  @UP0 USHF.R.S32.HI UR4, URZ, 0x1f, UR5 ;  /* 0x0000001f3f040899 */ /* 0x000fc80008011405 */
[----:B------:R-:W-:-:S04]  /*0ff0*/  @UP0 ULEA.HI UR4, UR4, UR5, URZ, 0x6 ;  /* 0x0000000504040291 */ /* 0x000fc8000f8f303f */
[----:B------:R-:W-:-:S04]  /*1000*/  @UP0 USHF.R.S32.HI UR6, URZ, 0x6, UR4 ;  /* 0x000000063f060899 */ /* 0x000fc80008011404 */
[----:B------:R-:W-:-:S06]  /*1010*/  UISETP.GT.AND UP0, UPT, UR6, UR8, UPT ;  /* 0x000000080600728c */ /* 0x000fcc000bf04270 */
[----:B------:R-:W-:-:S13]  /*1020*/  PLOP3.LUT P0, PT, PT, PT, UP0, 0x80, 0x0 ;  /* 0x000000000000781c */ /* 0x000fda0003f0f008 */
[----:B------:R-:W-:Y:S05]  /*1030*/  @!P0 BRA `(.L_x_302) ;  /* 0x0000556000008947 */ /* 0x000fea0003800000 */
[----:B------:R-:W-:Y:S02]  /*1040*/  ULDC.64 UR4, c[0x0][0x340] ;  /* 0x0000d00000047ab9 */ /* 0x000fe40000000a00 */
[----:B------:R-:W-:-:S04]  /*1050*/  UISETP.NE.U32.AND UP0, UPT, URZ, UR4, UPT ;  /* 0x000000043f00728c */ /* 0x000fc8000bf05070 */
[----:B------:R-:W-:-:S03]  /*1060*/  UISETP.NE.AND.EX UP0, UPT, URZ, UR5, UPT, UP0 ;  /* 0x000000053f00728c */ /* 0x000fc6000bf05300 */
[----:B------:R-:W-:-:S03]  /*1070*/  ULDC.64 UR4, c[0x0][0x340] ;  /* 0x0000d00000047ab9 */ /* 0x000fc60000000a00 */
[----:B------:R-:W-:-:S05]  /*1080*/  PLOP3.LUT P2, PT, PT, PT, UP0, 0x80, 0x0 ;  /* 0x000000000000781c */ /* 0x000fca0003f4f008 */
[----:B------:R-:W-:-:S06]  /*1090*/  @UP0 UIMAD.WIDE UR4, UR24, UR13, UR4 ;  /* 0x0000000d180402a5 */ /* 0x000fcc000f8e0204 */
[----:B------:R-:W-:Y:S02]  /*10a0*/  IMAD.U32 R4, RZ, RZ, UR4 ;  /* 0x00000004ff047e24 */ /* 0x000fe4000f8e00ff */
[----:B------:R-:W-:Y:S01]  /*10b0*/  IMAD.U32 R5, RZ, RZ, UR5 ;  /* 0x00000005ff057e24 */ /* 0x000fe2000f8e00ff */
[----:B------:R-:W-:Y:S01]  /*10c0*/  SHF.R.S32.HI R20, RZ, 0x1f, R83 ;  /* 0x0000001fff147819 */ /* 0x000fe20000011453 */
[----:B------:R-:W-:Y:S01]  /*10d0*/  UIADD3 UR17, UR6, -0x1, URZ ;  /* 0xffffffff06117890 */ /* 0x000fe2000fffe03f */
[----:B-----5:R-:W-:Y:S01]  /*10e0*/  SHF.R.S32.HI R2, RZ, 0x1f, R100 ;  /* 0x0000001fff027819 */ /* 0x020fe20000011464 */
[----:B------:R-:W-:Y:S01]  /*10f0*/  ULDC.64 UR4, c[0x0][0x240] ;  /* 0x0000900000047ab9 */ /* 0x000fe20000000a00 */
[-C--:B------:R-:W-:Y:S01]  /*1100*/  LEA.HI R26, R20, R83.reuse, RZ, 0x3 ;  /* 0x00000053141a7211 */ /* 0x080fe200078f18ff */
[----:B------:R1:W2:Y:S01]  /*1110*/  @P2 LDG.E R0, [R4.64] ;  /* 0x0000001c04002981 */ /* 0x0002a2000c1e1900 */
[----:B------:R-:W-:Y:S01]  /*1120*/  UIMAD UR4, UR14, UR4, URZ ;  /* 0x000000040e0472a4 */ /* 0x000fe2000f8e023f */
[----:B------:R-:W-:Y:S01]  /*1130*/  IMAD.U32 R3, RZ, RZ, UR17 ;  /* 0x00000011ff037e24 */ /* 0x000fe2000f8e00ff */
[----:B------:R-:W-:Y:S01]  /*1140*/  SHF.R.S32.HI R17, RZ, 0x3, R26 ;  /* 0x00000003ff117819 */ /* 0x000fe2000001141a */
[----:B------:R-:W-:Y:S01]  /*1150*/  USHF.R.S32.HI UR13, URZ, 0x1f, UR24 ;  /* 0x0000001f3f0d7899 */ /* 0x000fe20008011418 */
[----:B------:R-:W-:Y:S01]  /*1160*/  LOP3.LUT R26, R26, 0x1ffffff8, RZ, 0xc0, !PT ;  /* 0x1ffffff81a1a7812 */ /* 0x000fe200078ec0ff */
[----:B------:R-:W-:Y:S01]  /*1170*/  UIMAD UR6, UR15, UR5, UR4 ;  /* 0x000000050f0672a4 */ /* 0x000fe2000f8e0204 */
[C---:B------:R-:W-:Y:S01]  /*1180*/  IADD3 R98, -R17.reuse, UR22, RZ ;  /* 0x0000001611627c10 */ /* 0x040fe2000fffe1ff */
[----:B------:R-:W-:Y:S01]  /*1190*/  USEL UR31, UR24, URZ, !UP4 ;  /* 0x0000003f181f7287 */ /* 0x000fe2000e000000 */
[----:B------:R-:W-:Y:S01]  /*11a0*/  IADD3 R100, P3, R17, R100, RZ ;  /* 0x0000006411647210 */ /* 0x000fe20007f7e0ff */
[----:B------:R-:W-:Y:S01]  /*11b0*/  IMAD.IADD R26, R83, 0x1, -R26 ;  /* 0x00000001531a7824 */ /* 0x000fe200078e0a1a */
[----:B------:R-:W-:Y:S01]  /*11c0*/  USEL UR27, UR13, URZ, !UP4 ;  /* 0x0000003f0d1b7287 */ /* 0x000fe2000e000000 */
[----:B------:R-:W-:Y:S01]  /*11d0*/  IMAD R3, R3, -0x40, R98 ;  /* 0xffffffc003037824 */ /* 0x000fe200078e0262 */
[----:B------:R-:W-:Y:S01]  /*11e0*/  LEA.HI.X.SX32 R99, R17, R2, 0x1, P3 ;  /* 0x0000000211637211 */ /* 0x000fe200018f0eff */
[----:B------:R-:W-:Y:S01]  /*11f0*/  IMAD.SHL.U32 R26, R26, 0x8, RZ ;  /* 0x000000081a1a7824 */ /* 0x000fe200078e00ff */
[----:B------:R-:W-:Y:S01]  /*1200*/  ULDC.64 UR4, c[0x0][0x248] ;  /* 0x0000920000047ab9 */ /* 0x000fe20000000a00 */
[----:B------:R-:W-:Y:S01]  /*1210*/  IMAD.U32 R138, RZ, RZ, UR31 ;  /* 0x0000001fff8a7e24 */ /* 0x000fe2000f8e00ff */
[C---:B------:R-:W-:Y:S01]  /*1220*/  ISETP.GE.AND P0, PT, R3.reuse, 0x1, PT ;  /* 0x000000010300780c */ /* 0x040fe20003f06270 */
[----:B------:R-:W-:Y:S01]  /*1230*/  UIMAD UR4, UR27, UR4, URZ ;  /* 0x000000041b0472a4 */ /* 0x000fe2000f8e023f */
[----:B------:R-:W-:Y:S01]  /*1240*/  ISETP.GT.AND P1, PT, R3, 0x20, PT ;  /* 0x000000200300780c */ /* 0x000fe20003f24270 */
[----:B------:R-:W-:Y:S01]  /*1250*/  IMAD R3, R99, c[0x0][0x238], RZ ;  /* 0x00008e0063037a24 */ /* 0x000fe200078e02ff */
[--C-:B------:R-:W-:Y:S01]  /*1260*/  SHF.R.S32.HI R27, RZ, 0x1f, R26.reuse ;  /* 0x0000001fff1b7819 */ /* 0x100fe2000001141a */
[----:B------:R-:W-:Y:S01]  /*1270*/  UIMAD UR5, UR31, UR5, UR4 ;  /* 0x000000051f0572a4 */ /* 0x000fe2000f8e0204 */
[----:B------:R-:W-:Y:S01]  /*1280*/  LEA.HI R24, R20, R83, RZ, 0x2 ;  /* 0x0000005314187211 */ /* 0x000fe200078f10ff */
[C---:B------:R-:W-:Y:S01]  /*1290*/  IMAD R2, R100.reuse, c[0x0][0x23c], R3 ;  /* 0x00008f0064027a24 */ /* 0x040fe200078e0203 */
[----:B------:R-:W-:Y:S01]  /*12a0*/  UMOV UR38, 0x6 ;  /* 0x0000000600267882 */ /* 0x000fe20000000000 */
[----:B------:R-:W-:Y:S01]  /*12b0*/  IMAD.WIDE.U32 R6, R100, c[0x0][0x238], R26 ;  /* 0x00008e0064067a25 */ /* 0x000fe200078e001a */
[----:B------:R-:W-:Y:S01]  /*12c0*/  LOP3.LUT R18, R24, 0xfffffffc, RZ, 0xc0, !PT ;  /* 0xfffffffc18127812 */ /* 0x000fe200078ec0ff */
[----:B------:R-:W-:Y:S01]  /*12d0*/  USHF.R.S32.HI UR4, URZ, 0x1f, UR17 ;  /* 0x0000001f3f047899 */ /* 0x000fe20008011411 */
[C---:B------:R-:W-:Y:S01]  /*12e0*/  IADD3 R3, R26.reuse, 0x40, RZ ;  /* 0x000000401a037810 */ /* 0x040fe20007ffe0ff */
[----:B------:R-:W-:Y:S01]  /*12f0*/  IMAD.IADD R7, R7, 0x1, R2 ;  /* 0x0000000107077824 */ /* 0x000fe200078e0202 */
[----:B------:R-:W-:Y:S01]  /*1300*/  ISETP.GE.AND P5, PT, R26, c[0x0][0x1d4], PT ;  /* 0x000075001a007a0c */ /* 0x000fe20003fa6270 */
[----:B------:R-:W-:Y:S01]  /*1310*/  IMAD.U32 R2, RZ, RZ, UR15 ;  /* 0x0000000fff027e24 */ /* 0x000fe2000f8e00ff */
[----:B------:R-:W-:Y:S01]  /*1320*/  ISETP.GE.AND P4, PT, R3, c[0x0][0x1d4], PT ;  /* 0x0000750003007a0c */ /* 0x000fe20003f86270 */
[----:B------:R-:W-:Y:S01]  /*1330*/  IMAD.SHL.U32 R17, R17, 0x40, RZ ;  /* 0x0000004011117824 */ /* 0x000fe200078e00ff */
[----:B------:R-:W-:Y:S01]  /*1340*/  SHF.R.S32.HI R127, RZ, 0x2, R24 ;  /* 0x00000002ff7f7819 */ /* 0x000fe20000011418 */
[----:B------:R-:W-:Y:S01]  /*1350*/  IMAD.WIDE.U32 R140, R2, c[0x0][0x240], R6 ;  /* 0x00009000028c7a25 */ /* 0x000fe200078e0006 */
[----:B------:R-:W-:Y:S01]  /*1360*/  SHF.R.S32.HI R24, RZ, 0x1f, R24 ;  /* 0x0000001fff187819 */ /* 0x000fe20000011418 */
[----:B------:R-:W-:Y:S01]  /*1370*/  ULDC UR32, c[0x0][0x23c] ;  /* 0x00008f0000207ab9 */ /* 0x000fe20000000800 */
[----:B------:R-:W-:Y:S01]  /*1380*/  LOP3.LUT R17, R17, 0x1c0, RZ, 0xc0, !PT ;  /* 0x000001c011117812 */ /* 0x000fe200078ec0ff */
[----:B------:R-:W-:Y:S01]  /*1390*/  IMAD.IADD R18, R83, 0x1, -R18 ;  /* 0x0000000153127824 */ /* 0x000fe200078e0a12 */
[----:B------:R-:W-:Y:S01]  /*13a0*/  IADD3 R141, R141, UR6, RZ ;  /* 0x000000068d8d7c10 */ /* 0x000fe2000fffe0ff */
[----:B------:R-:W-:Y:S01]  /*13b0*/  ULDC.64 UR6, c[0x0][0x238] ;  /* 0x00008e0000067ab9 */ /* 0x000fe20000000a00 */
[----:B------:R-:W-:Y:S01]  /*13c0*/  IMAD.MOV.U32 R2, RZ, RZ, c[0x0][0x27c] ;  /* 0x00009f00ff027624 */ /* 0x000fe200078e00ff */
[----:B------:R-:W-:Y:S01]  /*13d0*/  USHF.L.U32 UR26, UR6, 0x6, URZ ;  /* 0x00000006061a7899 */ /* 0x000fe2000800063f */
[----:B------:R-:W-:Y:S01]  /*13e0*/  IMAD.SHL.U32 R16, R18, 0x4, RZ ;  /* 0x0000000412107824 */ /* 0x000fe200078e00ff */
[----:B------:R-:W-:Y:S01]  /*13f0*/  USHF.L.U64.HI UR25, UR6, UR38, UR7 ;  /* 0x0000002606197299 */ /* 0x000fe20008010207 */
[----:B------:R-:W-:Y:S01]  /*1400*/  IMAD.WIDE.U32 R140, R138, c[0x0][0x248], R140 ;  /* 0x000092008a8c7a25 */ /* 0x000fe200078e008c */
[----:B-1----:R-:W-:Y:S01]  /*1410*/  LOP3.LUT R4, R17, 0x38, R26, 0xf8, !PT ;  /* 0x0000003811047812 */ /* 0x002fe200078ef81a */
[----:B------:R-:W-:Y:S01]  /*1420*/  UIADD3 UR37, UR19, UR37, URZ ;  /* 0x0000002513257290 */ /* 0x000fe2000fffe03f */
[----:B------:R-:W-:Y:S01]  /*1430*/  SHF.R.U32.HI R17, RZ, 0x3, R17 ;  /* 0x00000003ff117819 */ /* 0x000fe20000011611 */
[----:B------:R-:W-:Y:S01]  /*1440*/  UIMAD UR7, UR25, UR17, URZ ;  /* 0x00000011190772a4 */ /* 0x000fe2000f8e023f */
[----:B------:R-:W-:Y:S01]  /*1450*/  IADD3 R145, R141, UR5, RZ ;  /* 0x000000058d917c10 */ /* 0x000fe2000fffe0ff */
[----:B------:R-:W-:Y:S01]  /*1460*/  IMAD.U32 R85, RZ, RZ, UR26 ;  /* 0x0000001aff557e24 */ /* 0x000fe2000f8e00ff */
[----:B------:R-:W-:Y:S01]  /*1470*/  IADD3 R15, R16, 0x20, RZ ;  /* 0x00000020100f7810 */ /* 0x000fe20007ffe0ff */
[----:B------:R-:W-:Y:S01]  /*1480*/  IMAD.MOV.U32 R144, RZ, RZ, R140 ;  /* 0x000000ffff907224 */ /* 0x000fe200078e008c */
[----:B------:R-:W-:Y:S01]  /*1490*/  UIMAD UR7, UR4, UR26, UR7 ;  /* 0x0000001a040772a4 */ /* 0x000fe2000f8e0207 */
[----:B------:R-:W-:Y:S01]  /*14a0*/  IMAD.U32 R3, RZ, RZ, UR15 ;  /* 0x0000000fff037e24 */ /* 0x000fe2000f8e00ff */
[----:B------:R-:W-:Y:S01]  /*14b0*/  LOP3.LUT R17, R4, R17, RZ, 0x3c, !PT ;  /* 0x0000001104117212 */ /* 0x000fe200078e3cff */
[----:B------:R-:W-:Y:S01]  /*14c0*/  IMAD.WIDE.U32 R8, R85, UR17, R144 ;  /* 0x0000001155087c25 */ /* 0x000fe2000f8e0090 */
[----:B------:R-:W-:Y:S01]  /*14d0*/  IADD3 R4, R26, 0x80, RZ ;  /* 0x000000801a047810 */ /* 0x000fe20007ffe0ff */
[----:B------:R-:W-:Y:S01]  /*14e0*/  ULDC.64 UR4, c[0x0][0x260] ;  /* 0x0000980000047ab9 */ /* 0x000fe20000000a00 */
[----:B------:R-:W-:Y:S01]  /*14f0*/  IADD3 R14, R16, 0x40, RZ ;  /* 0x00000040100e7810 */ /* 0x000fe20007ffe0ff */
[----:B------:R-:W-:Y:S01]  /*1500*/  IMAD.SHL.U32 R18, R18, 0x8, RZ ;  /* 0x0000000812127824 */ /* 0x000fe200078e00ff */
[----:B------:R-:W-:Y:S01]  /*1510*/  @P0 LEA R10, P6, R8, c[0x0][0x220], 0x1 ;  /* 0x00008800080a0a11 */ /* 0x000fe200078c08ff */
[----:B------:R-:W-:Y:S01]  /*1520*/  IMAD.WIDE.U32 R26, R3, c[0x0][0x260], R26 ;  /* 0x00009800031a7a25 */ /* 0x000fe200078e001a */
[----:B------:R-:W-:Y:S01]  /*1530*/  LEA.HI R24, R24, R127, RZ, 0x3 ;  /* 0x0000007f18187211 */ /* 0x000fe200078f18ff */
[----:B------:R-:W-:Y:S01]  /*1540*/  UIMAD UR4, UR14, UR4, URZ ;  /* 0x000000040e0472a4 */ /* 0x000fe2000f8e023f */
[----:B------:R-:W-:Y:S01]  /*1550*/  SHF.R.S32.HI R19, RZ, 0x1f, R18 ;  /* 0x0000001fff137819 */ /* 0x000fe20000011412 */
[----:B------:R-:W-:Y:S01]  /*1560*/  IMAD.IADD R13, R16, 0x1, R15 ;  /* 0x00000001100d7824 */ /* 0x000fe200078e020f */
[----:B------:R-:W-:Y:S01]  /*1570*/  LOP3.LUT R24, R24, 0xfffffff8, RZ, 0xc0, !PT ;  /* 0xfffffff818187812 */ /* 0x000fe200078ec0ff */
[----:B------:R-:W-:Y:S01]  /*1580*/  IMAD.IADD R12, R16, 0x1, R14 ;  /* 0x00000001100c7824 */ /* 0x000fe200078e020e */
[----:B------:R-:W-:Y:S01]  /*1590*/  ISETP.GE.AND P3, PT, R4, c[0x0][0x1d4], PT ;  /* 0x0000750004007a0c */ /* 0x000fe20003f66270 */
[----:B------:R-:W-:Y:S01]  /*15a0*/  UIMAD UR4, UR15, UR5, UR4 ;  /* 0x000000050f0472a4 */ /* 0x000fe2000f8e0204 */
[----:B------:R-:W-:Y:S01]  /*15b0*/  LEA.HI R122, R20, R83, RZ, 0x6 ;  /* 0x00000053147a7211 */ /* 0x000fe200078f30ff */
[----:B------:R-:W-:Y:S01]  /*15c0*/  USHF.L.U32 UR33, UR6, 0x5, URZ ;  /* 0x0000000506217899 */ /* 0x000fe2000800063f */
[----:B------:R-:W-:Y:S01]  /*15d0*/  SHF.R.S32.HI R94, RZ, 0x1f, R127 ;  /* 0x0000001fff5e7819 */ /* 0x000fe2000001147f */
[----:B------:R-:W-:Y:S01]  /*15e0*/  USHF.R.S32.HI UR40, URZ, 0x1f, UR37 ;  /* 0x0000001f3f287899 */ /* 0x000fe20008011425 */
[----:B------:R-:W-:Y:S01]  /*15f0*/  IMAD.WIDE.U32 R30, R127, c[0x0][0x280], R18 ;  /* 0x0000a0007f1e7a25 */ /* 0x000fe200078e0012 */
[----:B------:R-:W-:Y:S01]  /*1600*/  IADD3 R27, R27, UR4, RZ ;  /* 0x000000041b1b7c10 */ /* 0x000fe2000fffe0ff */
[----:B------:R-:W-:Y:S01]  /*1610*/  ULDC.64 UR4, c[0x0][0x210] ;  /* 0x0000840000047ab9 */ /* 0x000fe20000000a00 */
[----:B------:R-:W-:Y:S01]  /*1620*/  IADD3 R125, R18, 0x60, RZ ;  /* 0x00000060127d7810 */ /* 0x000fe20007ffe0ff */
[----:B------:R-:W-:Y:S01]  /*1630*/  UIMAD UR4, UR14, UR4, URZ ;  /* 0x000000040e0472a4 */ /* 0x000fe2000f8e023f */
[----:B------:R-:W-:Y:S01]  /*1640*/  IMAD.SHL.U32 R122, R122, 0x8, RZ ;  /* 0x000000087a7a7824 */ /* 0x000fe200078e00ff */
[----:B------:R-:W-:Y:S01]  /*1650*/  IADD3 R124, R18, 0x80, RZ ;  /* 0x00000080127c7810 */ /* 0x000fe20007ffe0ff */
[C---:B------:R-:W-:Y:S01]  /*1660*/  IMAD R130, R94.reuse, c[0x0][0x280], RZ ;  /* 0x0000a0005e827a24 */ /* 0x040fe200078e02ff */
[----:B------:R-:W-:Y:S01]  /*1670*/  UIMAD UR4, UR15, UR5, UR4 ;  /* 0x000000050f0472a4 */ /* 0x000fe2000f8e0204 */
[----:B------:R-:W-:Y:S01]  /*1680*/  IMAD R128, R94, c[0x0][0x290], RZ ;  /* 0x0000a4005e807a24 */ /* 0x000fe200078e02ff */
[----:B------:R-:W-:Y:S01]  /*1690*/  LOP3.LUT R122, R17, 0xfffffe00, R122, 0xf8, !PT ;  /* 0xfffffe00117a7812 */ /* 0x000fe200078ef87a */
[C---:B------:R-:W-:Y:S01]  /*16a0*/  IMAD R130, R127.reuse, c[0x0][0x284], R130 ;  /* 0x0000a1007f827a24 */ /* 0x040fe200078e0282 */
[----:B------:R-:W-:Y:S01]  /*16b0*/  SHF.R.S32.HI R17, RZ, 0x1f, R16 ;  /* 0x0000001fff117819 */ /* 0x000fe20000011410 */
[----:B------:R-:W-:Y:S01]  /*16c0*/  IMAD R128, R127, c[0x0][0x294], R128 ;  /* 0x0000a5007f807a24 */ /* 0x000fe200078e0280 */
[----:B------:R-:W-:Y:S01]  /*16d0*/  IADD3 R123, R18, 0xa0, RZ ;  /* 0x000000a0127b7810 */ /* 0x000fe20007ffe0ff */
[----:B------:R-:W-:-:S02]  /*16e0*/  IMAD.SHL.U32 R122, R122, 0x2, RZ ;  /* 0x000000027a7a7824 */ /* 0x000fc400078e00ff */
[----:B------:R-:W-:-:S04]  /*16f0*/  IMAD.WIDE.U32 R134, R127, c[0x0][0x280], R16 ;  /* 0x0000a0007f867a25 */ /* 0x000fc800078e0010 */
[----:B------:R-:W-:-:S04]  /*1700*/  IMAD.WIDE.U32 R132, R127, c[0x0][0x290], R16 ;  /* 0x0000a4007f847a25 */ /* 0x000fc800078e0010 */
[----:B------:R-:W-:-:S04]  /*1710*/  IMAD.WIDE.U32 R28, R127, c[0x0][0x290], R18 ;  /* 0x0000a4007f1c7a25 */ /* 0x000fc800078e0012 */
[----:B------:R-:W-:-:S04]  /*1720*/  IMAD.WIDE.U32 R138, R138, c[0x0][0x268], R26 ;  /* 0x00009a008a8a7a25 */ /* 0x000fc800078e001a */
[----:B------:R-:W-:Y:S02]  /*1730*/  IMAD.IADD R135, R135, 0x1, R130 ;  /* 0x0000000187877824 */ /* 0x000fe400078e0282 */
[----:B------:R-:W-:Y:S02]  /*1740*/  IMAD.IADD R133, R133, 0x1, R128 ;  /* 0x0000000185857824 */ /* 0x000fe400078e0280 */
[----:B------:R-:W-:Y:S02]  /*1750*/  IMAD.IADD R131, R130, 0x1, R31 ;  /* 0x0000000182837824 */ /* 0x000fe400078e021f */
[----:B------:R-:W-:Y:S02]  /*1760*/  IMAD.IADD R129, R128, 0x1, R29 ;  /* 0x0000000180817824 */ /* 0x000fe400078e021d */
[----:B------:R-:W-:-:S04]  /*1770*/  IMAD.WIDE.U32 R142, R127, c[0x0][0x1e0], RZ ;  /* 0x000078007f8e7a25 */ /* 0x000fc800078e00ff */
[----:B------:R-:W-:Y:S02]  /*1780*/  IMAD.MOV.U32 R130, RZ, RZ, R30 ;  /* 0x000000ffff827224 */ /* 0x000fe400078e001e */
[----:B------:R-:W-:Y:S02]  /*1790*/  IMAD.MOV.U32 R128, RZ, RZ, R28 ;  /* 0x000000ffff807224 */ /* 0x000fe400078e001c */
[----:B------:R-:W-:-:S04]  /*17a0*/  IMAD.WIDE.U32 R134, R84, c[0x0][0x280], R134 ;  /* 0x0000a00054867a25 */ /* 0x000fc800078e0086 */
[----:B------:R-:W-:-:S04]  /*17b0*/  IMAD.WIDE.U32 R130, R84, c[0x0][0x280], R130 ;  /* 0x0000a00054827a25 */ /* 0x000fc800078e0082 */
[----:B------:R-:W-:-:S04]  /*17c0*/  IMAD.WIDE.U32 R132, R84, c[0x0][0x290], R132 ;  /* 0x0000a40054847a25 */ /* 0x000fc800078e0084 */
[----:B------:R-:W-:Y:S01]  /*17d0*/  IMAD.WIDE.U32 R128, R84, c[0x0][0x290], R128 ;  /* 0x0000a40054807a25 */ /* 0x000fe200078e0080 */
[----:B--2---:R1:W2:Y:S01]  /*17e0*/  @P2 R2UR UR30, R0 ;  /* 0x00000000001e23c2 */ /* 0x0042a200000e0000 */
[C---:B------:R-:W-:Y:S02]  /*17f0*/  ISETP.GE.AND P2, PT, R2.reuse, 0x1, PT ;  /* 0x000000010200780c */ /* 0x040fe40003f46270 */
[----:B------:R-:W-:-:S05]  /*1800*/  IMAD.SHL.U32 R2, R2, 0x2, RZ ;  /* 0x0000000202027824 */ /* 0x000fca00078e00ff */
[----:B------:R-:W-:Y:S02]  /*1810*/  IADD3 R3, -R2, c[0x0][0x1d4], RZ ;  /* 0x0000750002037a10 */ /* 0x000fe40007ffe1ff */
[----:B-1----:R-:W-:-:S04]  /*1820*/  IADD3 R0, R9, UR7, RZ ;  /* 0x0000000709007c10 */ /* 0x002fc8000fffe0ff */
[----:B------:R-:W-:Y:S02]  /*1830*/  @P0 LEA.HI.X R11, R8, c[0x0][0x224], R0, 0x1, P6 ;  /* 0x00008900080b0a11 */ /* 0x000fe400030f0c00 */
[----:B------:R-:W-:-:S03]  /*1840*/  ISETP.GE.AND P6, PT, R18, c[0x0][0x27c], PT ;  /* 0x00009f0012007a0c */ /* 0x000fc60003fc6270 */
[----:B------:R-:W-:Y:S01]  /*1850*/  @!PT LDS RZ, [RZ] ;  /* 0x00000000fffff984 */ /* 0x000fe20000000800 */
[----:B------:R-:W-:Y:S01]  /*1860*/  @!PT LDS RZ, [RZ] ;  /* 0x00000000fffff984 */ /* 0x000fe20000000800 */
[----:B------:R-:W-:Y:S01]  /*1870*/  @!PT LDS RZ, [RZ] ;  /* 0x00000000fffff984 */ /* 0x000fe20000000800 */
[----:B------:R1:W-:Y:S01]  /*1880*/  @P0 LDGSTS.E.BYPASS.LTC128B.128 [R122+0x6100], [R10.64], !P5 ;  /* 0x061000000a7a0fae */ /* 0x0003e2000e901d5c */
[----:B------:R-:W-:Y:S02]  /*1890*/  SEL R7, RZ, c[0x0][0x27c], !P6 ;  /* 0x00009f00ff077a07 */ /* 0x000fe40007000000 */
[CC--:B------:R-:W-:Y:S01]  /*18a0*/  SEL R9, R2.reuse, R3.reuse, !P6 ;  /* 0x0000000302097207 */ /* 0x0c0fe20007000000 */
[----:B------:R1:W-:Y:S01]  /*18b0*/  @P0 LDGSTS.E.BYPASS.LTC128B.128 [R122+0x8100], [R10.64+0x80], !P4 ;  /* 0x081000800a7a0fae */ /* 0x0003e2000e101d5c */
[----:B------:R-:W-:Y:S02]  /*18c0*/  ISETP.GE.AND P6, PT, R13, c[0x0][0x27c], PT ;  /* 0x00009f000d007a0c */ /* 0x000fe40003fc6270 */
[----:B------:R-:W-:Y:S01]  /*18d0*/  SHF.R.S32.HI R6, RZ, 0x1f, R9 ;  /* 0x0000001fff067819 */ /* 0x000fe20000011409 */
[----:B------:R1:W-:Y:S01]  /*18e0*/  @P0 LDGSTS.E.BYPASS.LTC128B.128 [R122+0xa100], [R10.64+0x100], !P3 ;  /* 0x0a1001000a7a0fae */ /* 0x0003e2000d901d5c */
[----:B------:R-:W-:Y:S02]  /*18f0*/  SEL R22, RZ, c[0x0][0x27c], !P6 ;  /* 0x00009f00ff167a07 */ /* 0x000fe40007000000 */
[----:B------:R-:W-:-:S02]  /*1900*/  SEL R5, R2, R3, !P6 ;  /* 0x0000000302057207 */ /* 0x000fc40007000000 */
[----:B------:R-:W-:Y:S01]  /*1910*/  ISETP.GE.AND P6, PT, R12, c[0x0][0x27c], PT ;  /* 0x00009f000c007a0c */ /* 0x000fe20003fc6270 */
[----:B------:R-:W-:Y:S01]  /*1920*/  IMAD.IADD R22, R22, 0x1, R13 ;  /* 0x0000000116167824 */ /* 0x000fe200078e020d */
[----:B------:R-:W-:Y:S02]  /*1930*/  SHF.R.S32.HI R4, RZ, 0x1f, R5 ;  /* 0x0000001fff047819 */ /* 0x000fe40000011405 */
[----:B------:R-:W-:Y:S01]  /*1940*/  SEL R3, R2, R3, !P6 ;  /* 0x0000000302037207 */ /* 0x000fe20007000000 */
[----:B------:R-:W-:Y:S01]  /*1950*/  IMAD.IADD R2, R18, 0x1, R7 ;  /* 0x0000000112027824 */ /* 0x000fe200078e0207 */
[----:B------:R-:W-:Y:S01]  /*1960*/  LEA.HI R6, R6, R9, RZ, 0x4 ;  /* 0x0000000906067211 */ /* 0x000fe200078f20ff */
[----:B------:R-:W-:Y:S01]  /*1970*/  IMAD.U32 R7, RZ, RZ, UR15 ;  /* 0x0000000fff077e24 */ /* 0x000fe2000f8e00ff */
[----:B------:R-:W-:Y:S02]  /*1980*/  LEA.HI R4, R4, R5, RZ, 0x4 ;  /* 0x0000000504047211 */ /* 0x000fe400078f20ff */
[----:B------:R-:W-:Y:S01]  /*1990*/  SHF.R.S32.HI R113, RZ, 0x1f, R2 ;  /* 0x0000001fff717819 */ /* 0x000fe20000011402 */
[----:B------:R-:W-:Y:S01]  /*19a0*/  IMAD.WIDE.U32 R136, R7, c[0x0][0x210], R18 ;  /* 0x0000840007887a25 */ /* 0x000fe200078e0012 */
[----:B------:R-:W-:-:S02]  /*19b0*/  SHF.R.S32.HI R9, RZ, 0x1f, R22 ;  /* 0x0000001fff097819 */ /* 0x000fc40000011416 */
[-C--:B------:R-:W-:Y:S01]  /*19c0*/  LEA.HI R121, R113, R2.reuse, RZ, 0x3 ;  /* 0x0000000271797211 */ /* 0x080fe200078f18ff */
[----:B------:R-:W-:Y:S01]  /*19d0*/  IMAD.IADD R7, R127, 0x1, -R24 ;  /* 0x000000017f077824 */ /* 0x000fe200078e0a18 */
[----:B------:R-:W-:Y:S02]  /*19e0*/  LEA.HI R113, R113, R2, RZ, 0x6 ;  /* 0x0000000271717211 */ /* 0x000fe400078f30ff */
[----:B------:R-:W-:Y:S02]  /*19f0*/  SEL R5, RZ, c[0x0][0x27c], !P6 ;  /* 0x00009f00ff057a07 */ /* 0x000fe40007000000 */
[----:B------:R-:W-:Y:S01]  /*1a00*/  SHF.R.S32.HI R2, RZ, 0x1f, R3 ;  /* 0x0000001fff027819 */ /* 0x000fe20000011403 */
[----:B------:R-:W-:Y:S01]  /*1a10*/  IMAD.SHL.U32 R113, R113, 0x40, RZ ;  /* 0x0000004071717824 */ /* 0x000fe200078e00ff */
[C---:B------:R-:W-:Y:S01]  /*1a20*/  LOP3.LUT P6, RZ, R7.reuse, 0x4, RZ, 0xc0, !PT ;  /* 0x0000000407ff7812 */ /* 0x040fe200078cc0ff */
[----:B------:R-:W-:Y:S01]  /*1a30*/  IMAD.SHL.U32 R7, R7, 0x40, RZ ;  /* 0x0000004007077824 */ /* 0x000fe200078e00ff */
[----:B------:R-:W-:-:S02]  /*1a40*/  LEA.HI R120, R9, R22, RZ, 0x3 ;  /* 0x0000001609787211 */ /* 0x000fc400078f18ff */
[----:B------:R-:W-:Y:S01]  /*1a50*/  LEA.HI R9, R9, R22, RZ, 0x6 ;  /* 0x0000001609097211 */ /* 0x000fe200078f30ff */
[----:B------:R-:W-:Y:S01]  /*1a60*/  IMAD.IADD R22, R5, 0x1, R12 ;  /* 0x0000000105167824 */ /* 0x000fe200078e020c */
[----:B------:R-:W-:Y:S02]  /*1a70*/  LEA.HI R2, R2, R3, RZ, 0x4 ;  /* 0x0000000302027211 */ /* 0x000fe400078f20ff */
[----:B------:R-:W-:Y:S01]  /*1a80*/  LEA.HI R3, R20, R83, RZ, 0x5 ;  /* 0x0000005314037211 */ /* 0x000fe200078f28ff */
[----:B------:R-:W-:Y:S01]  /*1a90*/  IMAD.SHL.U32 R9, R9, 0x40, RZ ;  /* 0x0000004009097824 */ /* 0x000fe200078e00ff */
[----:B------:R-:W-:Y:S02]  /*1aa0*/  LOP3.LUT R7, R7, 0x1c0, RZ, 0xc0, !PT ;  /* 0x000001c007077812 */ /* 0x000fe400078ec0ff */
[----:B------:R-:W-:Y:S01]  /*1ab0*/  SHF.R.S32.HI R118, RZ, 0x4, R6 ;  /* 0x00000004ff767819 */ /* 0x000fe20000011406 */
[----:B------:R-:W-:Y:S01]  /*1ac0*/  IMAD.SHL.U32 R3, R3, 0x10, RZ ;  /* 0x0000001003037824 */ /* 0x000fe200078e00ff */
[----:B------:R-:W-:-:S02]  /*1ad0*/  SHF.R.S32.HI R109, RZ, 0x1f, R22 ;  /* 0x0000001fff6d7819 */ /* 0x000fc40000011416 */
[----:B------:R-:W-:Y:S02]  /*1ae0*/  SHF.R.U32.HI R5, RZ, 0x3, R7 ;  /* 0x00000003ff057819 */ /* 0x000fe40000011607 */
[----:B------:R-:W-:Y:S02]  /*1af0*/  LOP3.LUT R6, R7, 0x38, R120, 0xf8, !PT ;  /* 0x0000003807067812 */ /* 0x000fe400078ef878 */
[----:B------:R-:W-:Y:S02]  /*1b00*/  LEA.HI.SX32 R118, R121, R118, 0x1d ;  /* 0x0000007679767211 */ /* 0x000fe400078feaff */
[----:B------:R-:W-:Y:S02]  /*1b10*/  LEA.HI R119, R109, R22, RZ, 0x3 ;  /* 0x000000166d777211 */ /* 0x000fe400078f18ff */
[----:B------:R-:W-:Y:S02]  /*1b20*/  SHF.R.S32.HI R115, RZ, 0x4, R4 ;  /* 0x00000004ff737819 */ /* 0x000fe40000011404 */
[----:B------:R-:W-:-:S02]  /*1b30*/  SHF.R.S32.HI R2, RZ, 0x4, R2 ;  /* 0x00000004ff027819 */ /* 0x000fc40000011402 */
[----:B------:R-:W-:Y:S02]  /*1b40*/  LOP3.LUT R3, R3, 0xfffffe00, RZ, 0xc0, !PT ;  /* 0xfffffe0003037812 */ /* 0x000fe400078ec0ff */
[----:B------:R-:W-:Y:S02]  /*1b50*/  LOP3.LUT R111, R9, 0x7ffff000, RZ, 0xc0, !PT ;  /* 0x7ffff000096f7812 */ /* 0x000fe400078ec0ff */
[----:B------:R-:W-:Y:S02]  /*1b60*/  LOP3.LUT R6, R6, R5, RZ, 0x3c, !PT ;  /* 0x0000000506067212 */ /* 0x000fe400078e3cff */
[----:B------:R-:W-:Y:S02]  /*1b70*/  SHF.R.S32.HI R9, RZ, 0x1f, R118 ;  /* 0x0000001fff097819 */ /* 0x000fe40000011476 */
[----:B------:R-:W-:Y:S02]  /*1b80*/  LEA.HI.SX32 R115, R120, R115, 0x1d ;  /* 0x0000007378737211 */ /* 0x000fe400078feaff */
[----:B------:R-:W-:-:S02]  /*1b90*/  LEA.HI.SX32 R114, R119, R2, 0x1d ;  /* 0x0000000277727211 */ /* 0x000fc400078feaff */
[----:B------:R-:W-:Y:S02]  /*1ba0*/  IADD3 R111, R6, R111, R3 ;  /* 0x0000006f066f7210 */ /* 0x000fe40007ffe003 */
[----:B------:R-:W-:Y:S01]  /*1bb0*/  IADD3 R137, R137, UR4, RZ ;  /* 0x0000000489897c10 */ /* 0x000fe2000fffe0ff */
[----:B------:R-:W-:Y:S01]  /*1bc0*/  UMOV UR4, 0x5 ;  /* 0x0000000500047882 */ /* 0x000fe20000000000 */
[----:B------:R-:W-:Y:S01]  /*1bd0*/  LEA.HI R6, R9, R118, RZ, 0x3 ;  /* 0x0000007609067211 */ /* 0x000fe200078f18ff */
[----:B------:R-:W-:Y:S01]  /*1be0*/  IMAD.SHL.U32 R118, R118, 0x8, RZ ;  /* 0x0000000876767824 */ /* 0x000fe200078e00ff */
[----:B------:R-:W-:Y:S01]  /*1bf0*/  SHF.R.S32.HI R4, RZ, 0x1f, R115 ;  /* 0x0000001fff047819 */ /* 0x000fe20000011473 */
[----:B------:R-:W-:Y:S01]  /*1c00*/  USHF.L.U64.HI UR32, UR6, UR4, UR32 ;  /* 0x0000000406207299 */ /* 0x000fe20008010220 */
[----:B------:R-:W-:Y:S01]  /*1c10*/  SHF.R.S32.HI R9, RZ, 0x1f, R114 ;  /* 0x0000001fff097819 */ /* 0x000fe20000011472 */
[----:B------:R-:W-:Y:S01]  /*1c20*/  IMAD.SHL.U32 R6, R6, 0x200, RZ ;  /* 0x0000020006067824 */ /* 0x000fe200078e00ff */
[----:B------:R-:W-:Y:S01]  /*1c30*/  LOP3.LUT R20, R7, 0x38, R121, 0xf8, !PT ;  /* 0x0000003807147812 */ /* 0x000fe200078ef879 */
[----:B------:R-:W-:Y:S01]  /*1c40*/  ULDC.64 UR4, c[0x0][0x1e0] ;  /* 0x0000780000047ab9 */ /* 0x000fe20000000a00 */
[----:B------:R-:W-:Y:S01]  /*1c50*/  LEA.HI R109, R109, R22, RZ, 0x6 ;  /* 0x000000166d6d7211 */ /* 0x000fe200078f30ff */
[----:B------:R-:W-:Y:S01]  /*1c60*/  USHF.L.U64.HI UR34, UR4, UR38, UR5 ;  /* 0x0000002604227299 */ /* 0x000fe20008010205 */
[----:B------:R-:W-:Y:S01]  /*1c70*/  LEA.HI R4, R4, R115, RZ, 0x3 ;  /* 0x0000007304047211 */ /* 0x000fe200078f18ff */
[----:B------:R-:W-:Y:S01]  /*1c80*/  USHF.L.U32 UR35, UR4, 0x6, URZ ;  /* 0x0000000604237899 */ /* 0x000fe2000800063f */
[----:B------:R-:W-:Y:S01]  /*1c90*/  LEA.HI R2, R9, R114, RZ, 0x3 ;  /* 0x0000007209027211 */ /* 0x000fe200078f18ff */
[----:B------:R-:W-:Y:S01]  /*1ca0*/  IMAD.SHL.U32 R115, R115, 0x8, RZ ;  /* 0x0000000873737824 */ /* 0x000fe200078e00ff */
[----:B------:R-:W-:Y:S01]  /*1cb0*/  LOP3.LUT R113, R113, 0x7ffff000, RZ, 0xc0, !PT ;  /* 0x7ffff00071717812 */ /* 0x000fe200078ec0ff */
[----:B------:R-:W-:Y:S01]  /*1cc0*/  IMAD.SHL.U32 R114, R114, 0x8, RZ ;  /* 0x0000000872727824 */ /* 0x000fe200078e00ff */
[----:B------:R-:W-:Y:S01]  /*1cd0*/  LOP3.LUT R20, R20, R5, RZ, 0x3c, !PT ;  /* 0x0000000514147212 */ /* 0x000fe200078e3cff */
[----:B------:R-:W-:Y:S01]  /*1ce0*/  ULDC.64 UR4, c[0x0][0x280] ;  /* 0x0000a00000047ab9 */ /* 0x000fe20000000a00 */
[----:B------:R-:W-:Y:S01]  /*1cf0*/  LOP3.LUT R112, R7, 0x38, R118, 0xf8, !PT ;  /* 0x0000003807707812 */ /* 0x000fe200078ef876 */
[----:B------:R-:W-:Y:S01]  /*1d00*/  USHF.L.U64.HI UR36, UR4, UR38, UR5 ;  /* 0x0000002604247299 */ /* 0x000fe20008010205 */
[----:B------:R-:W-:Y:S01]  /*1d10*/  IADD3 R113, R20, R113, R3 ;  /* 0x0000007114717210 */ /* 0x000fe20007ffe003 */
[----:B------:R-:W-:Y:S01]  /*1d20*/  USHF.L.U32 UR39, UR4, 0x6, URZ ;  /* 0x0000000604277899 */ /* 0x000fe2000800063f */
[----:B------:R-:W-:Y:S01]  /*1d30*/  IMAD.SHL.U32 R109, R109, 0x40, RZ ;  /* 0x000000406d6d7824 */ /* 0x000fe200078e00ff */
[-C--:B------:R-:W-:Y:S01]  /*1d40*/  LOP3.LUT R112, R112, R5.reuse, RZ, 0x3c, !PT ;  /* 0x0000000570707212 */ /* 0x080fe200078e3cff */
[----:B------:R-:W-:Y:S01]  /*1d50*/  ULDC.64 UR4, c[0x0][0x290] ;  /* 0x0000a40000047ab9 */ /* 0x000fe20000000a00 */
[----:B------:R-:W-:Y:S01]  /*1d60*/  LOP3.LUT R6, R6, 0x7ffff000, RZ, 0xc0, !PT ;  /* 0x7ffff00006067812 */ /* 0x000fe200078ec0ff */
[----:B------:R-:W-:Y:S01]  /*1d70*/  IMAD.SHL.U32 R4, R4, 0x200, RZ ;  /* 0x0000020004047824 */ /* 0x000fe200078e00ff */
[C---:B------:R-:W-:Y:S01]  /*1d80*/  LOP3.LUT R20, R7.reuse, 0x38, R119, 0xf8, !PT ;  /* 0x0000003807147812 */ /* 0x040fe200078ef877 */
[----:B------:R-:W-:Y:S01]  /*1d90*/  IMAD.SHL.U32 R2, R2, 0x200, RZ ;  /* 0x0000020002027824 */ /* 0x000fe200078e00ff */
[C---:B------:R-:W-:Y:S01]  /*1da0*/  LOP3.LUT R110, R7.reuse, 0x38, R115, 0xf8, !PT ;  /* 0x00000038076e7812 */ /* 0x040fe200078ef873 */
[----:B------:R-:W-:Y:S01]  /*1db0*/  USHF.L.U64.HI UR38, UR4, UR38, UR5 ;  /* 0x0000002604267299 */ /* 0x000fe20008010205 */
[----:B------:R-:W-:Y:S01]  /*1dc0*/  LOP3.LUT R108, R7, 0x38, R114, 0xf8, !PT ;  /* 0x00000038076c7812 */ /* 0x000fe200078ef872 */
[----:B------:R-:W-:Y:S01]  /*1dd0*/  USHF.L.U32 UR41, UR4, 0x6, URZ ;  /* 0x0000000604297899 */ /* 0x000fe2000800063f */
[--C-:B------:R-:W-:Y:S01]  /*1de0*/  IADD3 R112, R112, R6, R3.reuse ;  /* 0x0000000670707210 */ /* 0x100fe20007ffe003 */
[----:B------:R-:W-:Y:S01]  /*1df0*/  ULDC.64 UR6, c[0x0][0x1e8] ;  /* 0x00007a0000067ab9 */ /* 0x000fe20000000a00 */
[----:B------:R-:W-:Y:S01]  /*1e00*/  LOP3.LUT R109, R109, 0x7ffff000, RZ, 0xc0, !PT ;  /* 0x7ffff0006d6d7812 */ /* 0x000fe200078ec0ff */
[----:B------:R-:W-:Y:S01]  /*1e10*/  ULDC.64 UR4, c[0x0][0x1e0] ;  /* 0x0000780000047ab9 */ /* 0x000fe20000000a00 */
[-C--:B------:R-:W-:Y:S01]  /*1e20*/  LOP3.LUT R20, R20, R5.reuse, RZ, 0x3c, !PT ;  /* 0x0000000514147212 */ /* 0x080fe200078e3cff */
[----:B------:R-:W-:Y:S01]  /*1e30*/  UIMAD UR43, UR40, UR4, URZ ;  /* 0x00000004282b72a4 */ /* 0x000fe2000f8e023f */
[----:B------:R-:W-:Y:S01]  /*1e40*/  LOP3.LUT R6, R7, 0x18, R18, 0xf8, !PT ;  /* 0x0000001807067812 */ /* 0x000fe200078ef812 */
[----:B------:R-:W-:Y:S01]  /*1e50*/  UIMAD.WIDE.U32 UR44, UR37, UR4, URZ ;  /* 0x00000004252c72a5 */ /* 0x000fe2000f8e003f */
[-C--:B------:R-:W-:Y:S01]  /*1e60*/  LOP3.LUT R110, R110, R5.reuse, RZ, 0x3c, !PT ;  /* 0x000000056e6e7212 */ /* 0x080fe200078e3cff */
[----:B------:R-:W-:Y:S01]  /*1e70*/  UIMAD UR43, UR37, UR5, UR43 ;  /* 0x00000005252b72a4 */ /* 0x000fe2000f8e022b */
[----:B------:R-:W-:Y:S01]  /*1e80*/  LOP3.LUT R4, R4, 0x7ffff000, RZ, 0xc0, !PT ;  /* 0x7ffff00004047812 */ /* 0x000fe200078ec0ff */
[----:B------:R-:W-:Y:S01]  /*1e90*/  UIMAD UR42, UR14, UR6, URZ ;  /* 0x000000060e2a72a4 */ /* 0x000fe2000f8e023f */
[----:B------:R-:W-:Y:S01]  /*1ea0*/  LOP3.LUT R108, R108, R5, RZ, 0x3c, !PT ;  /* 0x000000056c6c7212 */ /* 0x000fe200078e3cff */
[----:B------:R-:W-:Y:S01]  /*1eb0*/  ULDC.64 UR4, c[0x0][0x268] ;  /* 0x00009a0000047ab9 */ /* 0x000fe20000000a00 */
[----:B------:R-:W-:Y:S01]  /*1ec0*/  LOP3.LUT R2, R2, 0x7ffff000, RZ, 0xc0, !PT ;  /* 0x7ffff00002027812 */ /* 0x000fe200078ec0ff */
[----:B------:R-:W-:Y:S01]  /*1ed0*/  UIMAD UR27, UR27, UR4, URZ ;  /* 0x000000041b1b72a4 */ /* 0x000fe2000f8e023f */
[----:B------:R-:W-:Y:S01]  /*1ee0*/  @P1 IADD3 R8, P0, R8, UR33, RZ ;  /* 0x0000002108081c10 */ /* 0x000fe2000ff1e0ff */
[----:B------:R-:W-:Y:S01]  /*1ef0*/  UIADD3 UR45, UR45, UR43, URZ ;  /* 0x0000002b2d2d7290 */ /* 0x000fe2000fffe03f */
[----:B------:R-:W-:Y:S01]  /*1f00*/  IADD3 R109, R20, R109, R3 ;  /* 0x0000006d146d7210 */ /* 0x000fe20007ffe003 */
[----:B------:R-:W-:Y:S01]  /*1f10*/  UIMAD UR27, UR31, UR5, UR27 ;  /* 0x000000051f1b72a4 */ /* 0x000fe2000f8e021b */
[----:B------:R-:W-:Y:S01]  /*1f20*/  LOP3.LUT R117, R3, R6, R5, 0xf6, !PT ;  /* 0x0000000603757212 */ /* 0x000fe200078ef605 */
[----:B--2---:R-:W-:Y:S01]  /*1f30*/  @UP0 USHF.R.S32.HI UR31, URZ, 0x1f, UR30 ;  /* 0x0000001f3f1f0899 */ /* 0x004fe2000801141e */
[--C-:B------:R-:W-:Y:S01]  /*1f40*/  IADD3 R110, R110, R4, R3.reuse ;  /* 0x000000046e6e7210 */ /* 0x100fe20007ffe003 */
[----:B------:R-:W-:Y:S01]  /*1f50*/  UIMAD UR42, UR15, UR7, UR42 ;  /* 0x000000070f2a72a4 */ /* 0x000fe2000f8e022a */
[----:B------:R-:W-:Y:S01]  /*1f60*/  IADD3 R108, R108, R2, R3 ;  /* 0x000000026c6c7210 */ /* 0x000fe20007ffe003 */
[----:B------:R-:W-:Y:S01]  /*1f70*/  UIMAD.WIDE.U32 UR44, UR15, UR6, UR44 ;  /* 0x000000060f2c72a5 */ /* 0x000fe2000f8e002c */
[----:B------:R-:W-:Y:S01]  /*1f80*/  @P1 IADD3.X R3, R0, UR32, RZ, P0, !PT ;  /* 0x0000002000031c10 */ /* 0x000fe200087fe4ff */
[----:B------:R-:W-:Y:S01]  /*1f90*/  @!UP0 UMOV UR30, UR24 ;  /* 0x00000018001e8c82 */ /* 0x000fe20008000000 */
[----:B------:R-:W-:Y:S01]  /*1fa0*/  @P1 LEA R6, P0, R8, c[0x0][0x220], 0x1 ;  /* 0x0000880008061a11 */ /* 0x000fe200078008ff */
[----:B------:R-:W-:Y:S01]  /*1fb0*/  UIADD3 UR45, UR45, UR42, URZ ;  /* 0x0000002a2d2d7290 */ /* 0x000fe2000fffe03f */
[----:B------:R-:W-:Y:S01]  /*1fc0*/  IMAD R0, R94, c[0x0][0x1e0], RZ ;  /* 0x000078005e007a24 */ /* 0x000fe200078e02ff */
[----:B------:R-:W-:Y:S01]  /*1fd0*/  @!UP0 UMOV UR31, UR13 ;  /* 0x0000000d001f8c82 */ /* 0x000fe20008000000 */
[----:B------:R-:W-:Y:S01]  /*1fe0*/  @P1 LEA.HI.X R7, R8, c[0x0][0x224], R3, 0x1, P0 ;  /* 0x0000890008071a11 */ /* 0x000fe200000f0c03 */
[----:B------:R-:W-:Y:S01]  /*1ff0*/  USEL UR42, UR30, URZ, !UP5 ;  /* 0x0000003f1e2a7287 */ /* 0x000fe2000e800000 */
[----:B------:R-:W-:Y:S01]  /*2000*/  SHF.R.S32.HI R3, RZ, 0x1f, R84 ;  /* 0x0000001fff037819 */ /* 0x000fe20000011454 */
[----:B------:R-:W-:Y:S01]  /*2010*/  USEL UR13, UR31, URZ, !UP5 ;  /* 0x0000003f1f0d7287 */ /* 0x000fe2000e800000 */
[----:B------:R-:W-:Y:S01]  /*2020*/  LEA R117, R117, 0x100, 0x1 ;  /* 0x0000010075757811 */ /* 0x000fe200078e08ff */
[----:B------:R2:W-:Y:S01]  /*2030*/  @P1 LDGSTS.E.BYPASS.LTC128B.128 [R122+0x7100], [R6.64], !P5 ;  /* 0x07100000067a1fae */ /* 0x0005e2000e901d5c */
[----:B------:R-:W-:Y:S01]  /*2040*/  ULDC.64 UR6, c[0x0][0x1f0] ;  /* 0x00007c0000067ab9 */ /* 0x000fe20000000a00 */
[----:B------:R-:W-:Y:S01]  /*2050*/  IMAD.U32 R5, RZ, RZ, UR42 ;  /* 0x0000002aff057e24 */ /* 0x000fe2000f8e00ff */
[----:B------:R-:W-:Y:S01]  /*2060*/  UIMAD.WIDE.U32 UR30, UR42, UR6, UR44 ;  /* 0x000000062a1e72a5 */ /* 0x000fe2000f8e002c */
[----:B------:R2:W-:Y:S01]  /*2070*/  @P1 LDGSTS.E.BYPASS.LTC128B.128 [R122+0x9100], [R6.64+0x80], !P4 ;  /* 0x09100080067a1fae */ /* 0x0005e2000e101d5c */
[----:B------:R-:W-:Y:S01]  /*2080*/  UIMAD UR6, UR13, UR6, URZ ;  /* 0x000000060d0672a4 */ /* 0x000fe2000f8e023f */
[----:B------:R-:W-:Y:S01]  /*2090*/  IMAD R89, R3, c[0x0][0x280], RZ ;  /* 0x0000a00003597a24 */ /* 0x000fe200078e02ff */
[----:B------:R-:W-:Y:S01]  /*20a0*/  ULDC.64 UR4, c[0x0][0x218] ;  /* 0x0000860000047ab9 */ /* 0x000fe20000000a00 */
[----:B------:R2:W-:Y:S01]  /*20b0*/  @P1 LDGSTS.E.BYPASS.LTC128B.128 [R122+0xb100], [R6.64+0x100], !P3 ;  /* 0x0b100100067a1fae */ /* 0x0005e2000d901d5c */
[----:B------:R-:W-:Y:S01]  /*20c0*/  UIMAD UR4, UR13, UR4, URZ ;  /* 0x000000040d0472a4 */ /* 0x000fe2000f8e023f */
[C---:B------:R-:W-:Y:S01]  /*20d0*/  IADD3 R95, P0, R127.reuse, UR37, RZ ;  /* 0x000000257f5f7c10 */ /* 0x040fe2000ff1e0ff */
[----:B------:R-:W-:Y:S01]  /*20e0*/  UIMAD UR6, UR42, UR7, UR6 ;  /* 0x000000072a0672a4 */ /* 0x000fe2000f8e0206 */
[----:B------:R-:W0:Y:S01]  /*20f0*/  LDGDEPBAR ;  /* 0x00000000000079af */ /* 0x000e220000000000 */
[----:B------:R-:W-:Y:S01]  /*2100*/  IMAD R101, R127, c[0x0][0x1e4], R0 ;  /* 0x000079007f657a24 */ /* 0x000fe200078e0200 */
[----:B------:R-:W-:Y:S01]  /*2110*/  IADD3 R97, R139, UR27, RZ ;  /* 0x0000001b8b617c10 */ /* 0x000fe2000fffe0ff */
[----:B------:R-:W-:Y:S01]  /*2120*/  IMAD R3, R3, c[0x0][0x290], RZ ;  /* 0x0000a40003037a24 */ /* 0x000fe200078e02ff */
[----:B------:R-:W-:Y:S01]  /*2130*/  UIMAD UR4, UR42, UR5, UR4 ;  /* 0x000000052a0472a4 */ /* 0x000fe2000f8e0204 */
[----:B------:R-:W-:Y:S01]  /*2140*/  IADD3 R116, R117, 0x40, RZ ;  /* 0x0000004075747810 */ /* 0x000fe20007ffe0ff */
[----:B------:R-:W-:Y:S01]  /*2150*/  UIADD3 UR27, UR31, UR6, URZ ;  /* 0x000000061f1b7290 */ /* 0x000fe2000fffe03f */
[----:B------:R-:W-:Y:S01]  /*2160*/  IMAD.WIDE.U32 R136, R5, c[0x0][0x218], R136 ;  /* 0x0000860005887a25 */ /* 0x000fe200078e0088 */
[----:B------:R-:W-:Y:S01]  /*2170*/  IADD3.X R94, R94, UR40, RZ, P0, !PT ;  /* 0x000000285e5e7c10 */ /* 0x000fe200087fe4ff */
[----:B------:R-:W-:Y:S01]  /*2180*/  ULDC.U8 UR5, c[0x0][0x298] ;  /* 0x0000a60000057ab9 */ /* 0x000fe20000000000 */
[----:B------:R-:W-:Y:S01]  /*2190*/  @P6 IADD3 R116, R117, -0x40, RZ ;  /* 0xffffffc075746810 */ /* 0x000fe20007ffe0ff */
[----:B------:R-:W-:Y:S01]  /*21a0*/  IMAD R89, R84, c[0x0][0x284], R89 ;  /* 0x0000a10054597a24 */ /* 0x000fe200078e0259 */
[----:B------:R-:W-:Y:S01]  /*21b0*/  LOP3.LUT R121, R121, 0xfffffff8, RZ, 0xc0, !PT ;  /* 0xfffffff879797812 */ /* 0x000fe200078ec0ff */
[----:B------:R-:W-:Y:S01]  /*21c0*/  IMAD.IADD R101, R143, 0x1, R101 ;  /* 0x000000018f657824 */ /* 0x000fe200078e0265 */
[----:B------:R-:W-:Y:S01]  /*21d0*/  LOP3.LUT R120, R120, 0xfffffff8, RZ, 0xc0, !PT ;  /* 0xfffffff878787812 */ /* 0x000fe200078ec0ff */
[----:B------:R-:W-:Y:S01]  /*21e0*/  IMAD R3, R84, c[0x0][0x294], R3 ;  /* 0x0000a50054037a24 */ /* 0x000fe200078e0203 */
[----:B------:R-:W-:Y:S01]  /*21f0*/  LOP3.LUT R119, R119, 0xfffffff8, RZ, 0xc0, !PT ;  /* 0xfffffff877777812 */ /* 0x000fe200078ec0ff */
[----:B------:R-:W-:Y:S01]  /*2200*/  IMAD.IADD R91, R135, 0x1, R89 ;  /* 0x00000001875b7824 */ /* 0x000fe200078e0259 */
[----:B------:R-:W-:Y:S01]  /*2210*/  IADD3 R87, P6, P0, R142, UR30, R18 ;  /* 0x0000001e8e577c10 */ /* 0x000fe2000f8de012 */
[----:B------:R-:W-:Y:S01]  /*2220*/  IMAD.IADD R89, R89, 0x1, R131 ;  /* 0x0000000159597824 */ /* 0x000fe200078e0283 */
[----:B------:R-:W-:Y:S01]  /*2230*/  ISETP.NE.AND P1, PT, RZ, UR5, PT ;  /* 0x00000005ff007c0c */ /* 0x000fe2000bf25270 */
[----:B------:R-:W-:Y:S01]  /*2240*/  IMAD.IADD R90, R133, 0x1, R3 ;  /* 0x00000001855a7824 */ /* 0x000fe200078e0203 */
[C---:B-1----:R-:W-:Y:S01]  /*2250*/  IADD3 R11, R16.reuse, 0x50, RZ ;  /* 0x00000050100b7810 */ /* 0x042fe20007ffe0ff */
[----:B------:R-:W-:Y:S01]  /*2260*/  IMAD.IADD R88, R3, 0x1, R129 ;  /* 0x0000000103587824 */ /* 0x000fe200078e0281 */
[C---:B------:R-:W-:Y:S01]  /*2270*/  IADD3 R10, R16.reuse, 0x30, RZ ;  /* 0x00000030100a7810 */ /* 0x040fe20007ffe0ff */
[----:B------:R-:W-:Y:S01]  /*2280*/  IMAD.SHL.U32 R113, R113, 0x2, RZ ;  /* 0x0000000271717824 */ /* 0x000fe200078e00ff */
[----:B------:R-:W-:Y:S01]  /*2290*/  IADD3 R9, R16, 0x10, RZ ;  /* 0x0000001010097810 */ /* 0x000fe20007ffe0ff */
[----:B------:R-:W-:Y:S01]  /*22a0*/  IMAD.SHL.U32 R111, R111, 0x2, RZ ;  /* 0x000000026f6f7824 */ /* 0x000fe200078e00ff */
[----:B------:R-:W-:Y:S01]  /*22b0*/  SHF.R.S32.HI R107, RZ, 0x1f, R121 ;  /* 0x0000001fff6b7819 */ /* 0x000fe20000011479 */
[----:B------:R-:W-:Y:S01]  /*22c0*/  IMAD.SHL.U32 R109, R109, 0x2, RZ ;  /* 0x000000026d6d7824 */ /* 0x000fe200078e00ff */
[----:B------:R-:W-:Y:S01]  /*22d0*/  SHF.R.S32.HI R104, RZ, 0x1f, R118 ;  /* 0x0000001fff687819 */ /* 0x000fe20000011476 */
[----:B------:R-:W-:Y:S01]  /*22e0*/  IMAD.SHL.U32 R112, R112, 0x2, RZ ;  /* 0x0000000270707824 */ /* 0x000fe200078e00ff */
[----:B------:R-:W-:Y:S01]  /*22f0*/  SHF.R.S32.HI R106, RZ, 0x1f, R120 ;  /* 0x0000001fff6a7819 */ /* 0x000fe20000011478 */
[----:B------:R-:W-:Y:S01]  /*2300*/  IMAD.SHL.U32 R110, R110, 0x2, RZ ;  /* 0x000000026e6e7824 */ /* 0x000fe200078e00ff */
[----:B------:R-:W-:Y:S01]  /*2310*/  SHF.R.S32.HI R105, RZ, 0x1f, R119 ;  /* 0x0000001fff697819 */ /* 0x000fe20000011477 */
[----:B------:R-:W-:Y:S01]  /*2320*/  IMAD.SHL.U32 R108, R108, 0x2, RZ ;  /* 0x000000026c6c7824 */ /* 0x000fe200078e00ff */
[----:B------:R-:W-:-:S02]  /*2330*/  IADD3 R93, R137, UR4, RZ ;  /* 0x00000004895d7c10 */ /* 0x000fc4000fffe0ff */
[----:B------:R-:W-:Y:S02]  /*2340*/  SHF.R.S32.HI R103, RZ, 0x1f, R115 ;  /* 0x0000001fff677819 */ /* 0x000fe40000011473 */
[----:B------:R-:W-:Y:S02]  /*2350*/  SHF.R.S32.HI R102, RZ, 0x1f, R114 ;  /* 0x0000001fff667819 */ /* 0x000fe40000011472 */
[----:B------:R-:W-:Y:S01]  /*2360*/  IADD3.X R86, R101, UR27, R19, P6, P0 ;  /* 0x0000001b65567c10 */ /* 0x000fe2000b7e0413 */
[----:B--2---:R-:W-:Y:S06]  /*2370*/  BAR.SYNC.DEFER_BLOCKING 0x0 ;  /* 0x0000000000007b1d */ /* 0x004fec0000010000 */
.L_x_327:
[----:B------:R-:W-:Y:S01]  /*2380*/  USHF.R.S32.HI UR13, URZ, 0x1f, UR17 ;  /* 0x0000001f3f0d7899 */ /* 0x000fe20008011411 */
[----:B------:R-:W-:Y:S04]  /*2390*/  DEPBAR.LE SB0, 0x0 ;  /* 0x000080000000791a */ /* 0x000fe80000000000 */
[----:B------:R-:W-:Y:S01]  /*23a0*/  UIMAD UR7, UR34, UR17, URZ ;  /* 0x00000011220772a4 */ /* 0x000fe2000f8e023f */
[----:B------:R-:W-:Y:S01]  /*23b0*/  BAR.SYNC.DEFER_BLOCKING 0x0 ;  /* 0x0000000000007b1d */ /* 0x000fe20000010000 */
[----:B------:R-:W-:Y:S02]  /*23c0*/  UIMAD.WIDE.U32 UR46, UR35, UR17, URZ ;  /* 0x00000011232e72a5 */ /* 0x000fe4000f8e003f */
[----:B------:R-:W-:Y:S04]  /*23d0*/  UIMAD UR7, UR13, UR35, UR7 ;  /* 0x000000230d0772a4 */ /* 0x000fe8000f8e0207 */
[----:B-1----:R-:W-:Y:S01]  /*23e0*/  IADD3 R3, P6, R87, UR46, RZ ;  /* 0x0000002e57037c10 */ /* 0x002fe2000ffde0ff */
[----:B------:R-:W-:Y:S03]  /*23f0*/  UIADD3 UR7, UR47, UR7, URZ ;  /* 0x000000072f077290 */ /* 0x000fe6000fffe03f */
[C---:B------:R-:W-:Y:S03]  /*2400*/  LEA R72, P0, R3.reuse, c[0x0][0x1c8], 0x1 ;  /* 0x0000720003487a11 */ /* 0x040fe600078008ff */
[----:B------:R-:W-:Y:S04]  /*2410*/  IADD3.X R0, R86, UR7, RZ, P6, !PT ;  /* 0x0000000756007c10 */ /* 0x000fe8000b7fe4ff */
[----:B------:R-:W-:Y:S01]  /*2420*/  LEA.HI.X R73, R3, c[0x0][0x1cc], R0, 0x1, P0 ;  /* 0x0000730003497a11 */ /* 0x000fe200000f0c00 */
[----:B------:R-:W-:Y:S01]  /*2430*/  BSSY B1, `(.L_x_303) ;  /* 0x000039b000017945 */ /* 0x000fe20003800000 */
[----:B------:R-:W-:-:S05]  /*2440*/  @!P2 BRA `(.L_x_304) ;  /* 0x000038100000a947 */ /* 0x000fca0003800000 */
[----:B------:R-:W-:Y:S02]  /*2450*/  UIMAD UR6, UR36, UR17, URZ ;  /* 0x00000011240672a4 */ /* 0x000fe4000f8e023f */
[----:B------:R-:W-:Y:S02]  /*2460*/  UIMAD UR5, UR38, UR17, URZ ;  /* 0x00000011260572a4 */ /* 0x000fe4000f8e023f */
[----:B------:R-:W-:Y:S02]  /*2470*/  UIMAD UR4, UR17, -0x40, UR22 ;  /* 0xffffffc0110478a4 */ /* 0x000fe4000f8e0216 */
[----:B------:R-:W-:Y:S02]  /*2480*/  UIMAD.WIDE.U32 UR44, UR39, UR17, URZ ;  /* 0x00000011272c72a5 */ /* 0x000fe4000f8e003f */
[----:B------:R-:W-:Y:S02]  /*2490*/  UIMAD.WIDE.U32 UR42, UR41, UR17, URZ ;  /* 0x00000011292a72a5 */ /* 0x000fe4000f8e003f */
[----:B------:R-:W-:Y:S02]  /*24a0*/  UIMAD UR6, UR13, UR39, UR6 ;  /* 0x000000270d0672a4 */ /* 0x000fe4000f8e0206 */
[----:B------:R-:W-:Y:S02]  /*24b0*/  UIMAD UR5, UR13, UR41, UR5 ;  /* 0x000000290d0572a4 */ /* 0x000fe4000f8e0205 */
[----:B------:R-:W-:Y:S02]  /*24c0*/  UISETP.LT.AND UP0, UPT, UR4, 0x40, UPT ;  /* 0x000000400400788c */ /* 0x000fe4000bf01270 */
[----:B------:R-:W-:Y:S02]  /*24d0*/  UIADD3 UR6, UR45, UR6, URZ ;  /* 0x000000062d067290 */ /* 0x000fe4000fffe03f */
[----:B------:R-:W-:Y:S02]  /*24e0*/  UIADD3 UR5, UR43, UR5, URZ ;  /* 0x000000052b057290 */ /* 0x000fe4000fffe03f */
[----:B------:R-:W-:Y:S01]  /*24f0*/  USEL UR4, UR4, 0x40, UP0 ;  /* 0x0000004004047887 */ /* 0x000fe20008000000 */
[----:B------:R-:W-:-:S05]  /*2500*/  @!P1 BRA `(.L_x_305) ;  /* 0x00001bc000009947 */ /* 0x000fca0003800000 */
[----:B------:R-:W-:Y:S01]  /*2510*/  ISETP.GE.AND P0, PT, R127, UR4, PT ;  /* 0x000000047f007c0c */ /* 0x000fe2000bf06270 */
        /* <DEDUP_REMOVED lines=14> */
[----:B------:R-:W-:Y:S01]  /*2600*/  IADD3 R3, P6, R134, UR44, RZ ;  /* 0x0000002c86037c10 */ /* 0x000fe2000ffde0ff */
[----:B------:R-:W-:Y:S01]  /*2610*/  CS2R R42, SRZ ;  /* 0x00000000002a7805 */ /* 0x000fe2000001ff00 */
[----:B------:R-:W-:Y:S01]  /*2620*/  CS2R R46, SRZ ;  /* 0x00000000002e7805 */ /* 0x000fe2000001ff00 */
[----:B------:R-:W-:Y:S01]  /*2630*/  CS2R R44, SRZ ;  /* 0x00000000002c7805 */ /* 0x000fe2000001ff00 */
[----:B------:R-:W-:Y:S01]  /*2640*/  IADD3.X R0, R91, UR6, RZ, P6, !PT ;  /* 0x000000065b007c10 */ /* 0x000fe2000b7fe4ff */
[----:B------:R-:W-:Y:S01]  /*2650*/  CS2R R70, SRZ ;  /* 0x0000000000467805 */ /* 0x000fe2000001ff00 */
[----:B------:R-:W-:Y:S01]  /*2660*/  IADD3 R5, P6, R132, UR42, RZ ;  /* 0x0000002a84057c10 */ /* 0x000fe2000ffde0ff */
[----:B------:R-:W-:Y:S01]  /*2670*/  CS2R R36, SRZ ;  /* 0x0000000000247805 */ /* 0x000fe2000001ff00 */
[----:B------:R-:W-:Y:S01]  /*2680*/  CS2R R66, SRZ ;  /* 0x0000000000427805 */ /* 0x000fe2000001ff00 */
[----:B------:R-:W-:Y:S01]  /*2690*/  CS2R R32, SRZ ;  /* 0x0000000000207805 */ /* 0x000fe2000001ff00 */
[----:B------:R-:W-:Y:S01]  /*26a0*/  IADD3.X R2, R90, UR5, RZ, P6, !PT ;  /* 0x000000055a027c10 */ /* 0x000fe2000b7fe4ff */
[----:B------:R-:W-:Y:S01]  /*26b0*/  CS2R R62, SRZ ;  /* 0x00000000003e7805 */ /* 0x000fe2000001ff00 */
        /* <DEDUP_REMOVED lines=32> */
.L_x_307:
[----:B------:R-:W-:Y:S05]  /*28c0*/  BSYNC B0 ;  /* 0x0000000000007941 */ /* 0x000fea0003800000 */
.L_x_306:
        /* <DEDUP_REMOVED lines=99> */
.L_x_310:
[----:B------:R-:W-:Y:S05]  /*2f00*/  BSYNC B0 ;  /* 0x0000000000007941 */ /* 0x000fea0003800000 */
.L_x_309:
        /* <DEDUP_REMOVED lines=56> */
.L_x_312:
[----:B------:R-:W-:Y:S05]  /*3290*/  BSYNC B0 ;  /* 0x0000000000007941 */ /* 0x000fea0003800000 */
.L_x_311:
        /* <DEDUP_REMOVED lines=56> */
.L_x_314:
[----:B------:R-:W-:Y:S05]  /*3620*/  BSYNC B0 ;  /* 0x0000000000007941 */ /* 0x000fea0003800000 */
.L_x_313:
        /* <DEDUP_REMOVED lines=56> */
.L_x_316:
[----:B------:R-:W-:Y:S05]  /*39b0*/  BSYNC B0 ;  /* 0x0000000000007941 */ /* 0x000fea0003800000 */
.L_x_315:
        /* <DEDUP_REMOVED lines=56> */
.L_x_318:
[----:B------:R-:W-:Y:S05]  /*3d40*/  BSYNC B0 ;  /* 0x0000000000007941 */ /* 0x000fea0003800000 */
.L_x_317:
        /* <DEDUP_REMOVED lines=56> */
.L_x_305:
        /* <DEDUP_REMOVED lines=47> */
.L_x_320:
[----:B------:R-:W-:Y:S05]  /*43c0*/  BSYNC B0 ;  /* 0x0000000000007941 */ /* 0x000fea0003800000 */
.L_x_319:
[----:B------:R-:W-:Y:S04]  /*43d0*/  IADD3 R96, P6, R142, UR46, RZ ;  /* 0x0000002e8e607c10 */ /* 0x000fe8000ffde0ff */
[----:B------:R-:W-:Y:S01]  /*43e0*/  IADD3.X R92, R101, UR7, RZ, P6, !PT ;  /* 0x00000007655c7c10 */ /* 0x000fe2000b7fe4ff */
        /* <DEDUP_REMOVED lines=36> */
[----:B------:R-:W-:Y:S01]  /*4630*/  IADD3 R149, P6, P0, R96, UR30, R121 ;  /* 0x0000001e60957c10 */ /* 0x000fe2000f8de079 */
[----:B------:R-:W-:Y:S01]  /*4640*/  LDS.128 R24, [R112+0x6100] ;  /* 0x0061000070187984 */ /* 0x000fe20000000c00 */
[----:B------:R-:W-:Y:S01]  /*4650*/  P2R R148, PR, RZ, 0x2 ;  /* 0x00000002ff947803 */ /* 0x000fe20000000000 */
[----:B------:R-:W-:Y:S01]  /*4660*/  IMAD.MOV.U32 R48, RZ, RZ, R53 ;  /* 0x000000ffff307224 */ /* 0x000fe200078e0035 */
[----:B------:R-:W-:Y:S01]  /*4670*/  IADD3.X R146, R92, UR27, R107, P6, P0 ;  /* 0x0000001b5c927c10 */ /* 0x000fe2000b7e046b */
[----:B------:R-:W-:Y:S01]  /*4680*/  IMAD.MOV.U32 R46, RZ, RZ, R42 ;  /* 0x000000ffff2e7224 */ /* 0x000fe200078e002a */
[----:B------:R-:W-:Y:S01]  /*4690*/  ISETP.GE.AND P6, PT, R118, c[0x0][0x1d4], PT ;  /* 0x0000750076007a0c */ /* 0x000fe20003fc6270 */
[----:B------:R-:W-:Y:S01]  /*46a0*/  IMAD.MOV.U32 R63, RZ, RZ, R55 ;  /* 0x000000ffff3f7224 */ /* 0x000fe200078e0037 */
[----:B------:R-:W-:Y:S01]  /*46b0*/  MOV R59, R54 ;  /* 0x00000036003b7202 */ /* 0x000fe20000000f00 */
[----:B------:R-:W1:Y:S01]  /*46c0*/  LDS.128 R72, [R113+0x6100] ;  /* 0x0061000071487984 */ /* 0x000e620000000c00 */
[----:B------:R-:W-:Y:S02]  /*46d0*/  IMAD.MOV.U32 R50, RZ, RZ, R52 ;  /* 0x000000ffff327224 */ /* 0x000fe400078e0034 */
[--C-:B------:R-:W-:Y:S02]  /*46e0*/  IMAD.MOV.U32 R44, RZ, RZ, R41.reuse ;  /* 0x000000ffff2c7224 */ /* 0x100fe400078e0029 */
[----:B------:R-:W-:Y:S05]  /*46f0*/  IMAD.MOV.U32 R45, RZ, RZ, R40 ;  /* 0x000000ffff2d7224 */ /* 0x000fea00078e0028 */
[----:B------:R-:W-:Y:S04]  /*4700*/  @!P6 IADD3 R147, P1, P0, R96, UR30, R118 ;  /* 0x0000001e6093ec10 */ /* 0x000fe8000f83e076 */
[----:B------:R-:W-:Y:S02]  /*4710*/  @!P6 IADD3.X R126, R92, UR27, R104, P1, P0 ;  /* 0x0000001b5c7eec10 */ /* 0x000fe40008fe0468 */
[----:B------:R-:W-:Y:S02]  /*4720*/  ISETP.NE.AND P1, PT, R148, RZ, PT ;  /* 0x000000ff9400720c */ /* 0x000fe40003f25270 */
[C---:B------:R-:W-:Y:S04]  /*4730*/  LEA R148, P0, R149.reuse, c[0x0][0x1c8], 0x1 ;  /* 0x0000720095947a11 */ /* 0x040fe800078008ff */
[----:B------:R-:W-:Y:S02]  /*4740*/  LEA.HI.X R149, R149, c[0x0][0x1cc], R146, 0x1, P0 ;  /* 0x0000730095957a11 */ /* 0x000fe400000f0c92 */
[C---:B------:R-:W-:Y:S04]  /*4750*/  @!P6 LEA R146, P0, R147.reuse, c[0x0][0x1c8], 0x1 ;  /* 0x000072009392ea11 */ /* 0x040fe800078008ff */
[----:B------:R-:W-:Y:S02]  /*4760*/  @!P6 LEA.HI.X R147, R147, c[0x0][0x1cc], R126, 0x1, P0 ;  /* 0x000073009393ea11 */ /* 0x000fe400000f0c7e */
[----:B------:R-:W-:Y:S11]  /*4770*/  ISETP.GE.AND P0, PT, R18, c[0x0][0x27c], PT ;  /* 0x00009f0012007a0c */ /* 0x000ff60003f06270 */
[----:B------:R-:W-:Y:S02]  /*4780*/  @!UPT UIADD3 URZ, URZ, URZ, URZ ;  /* 0x0000003f3f3ff290 */ /* 0x000fe4000fffe03f */
[----:B-1----:R-:W-:Y:S01]  /*4790*/  @!P0 IMAD.U32 R57, R74, 0x10000, RZ ;  /* 0x000100004a398824 */ /* 0x002fe200078e00ff */
[C---:B------:R-:W-:Y:S01]  /*47a0*/  @!P0 LOP3.LUT R60, R75.reuse, 0xffff0000, RZ, 0xc0, !PT ;  /* 0xffff00004b3c8812 */ /* 0x040fe200078ec0ff */
[----:B------:R-:W-:Y:S01]  /*47b0*/  @!P0 IMAD.U32 R61, R75, 0x10000, RZ ;  /* 0x000100004b3d8824 */ /* 0x000fe200078e00ff */
[----:B------:R-:W-:Y:S02]  /*47c0*/  @!P0 SHF.R.U32.HI R47, RZ, 0x10, R41 ;  /* 0x00000010ff2f8819 */ /* 0x000fe40000011629 */
[----:B------:R-:W-:Y:S02]  /*47d0*/  @!P0 SHF.R.U64 R56, R54, 0x10, R55 ;  /* 0x0000001036388819 */ /* 0x000fe40000001237 */
[----:B------:R-:W-:Y:S01]  /*47e0*/  @!P0 PRMT R44, R44, 0x5410, R47 ;  /* 0x000054102c2c8816 */ /* 0x000fe2000000002f */
[----:B------:R-:W-:Y:S01]  /*47f0*/  @!P0 IMAD.U32 R47, R25, 0x10000, RZ ;  /* 0x00010000192f8824 */ /* 0x000fe200078e00ff */
        /* <DEDUP_REMOVED lines=9> */
[----:B------:R-:W-:Y:S01]  /*4890*/  @!P0 SHF.R.U32.HI R42, RZ, 0x10, R43 ;  /* 0x00000010ff2a8819 */ /* 0x000fe2000001162b */
[----:B------:R-:W-:Y:S01]  /*48a0*/  @!P0 IMAD.U32 R53, R73, 0x10000, RZ ;  /* 0x0001000049358824 */ /* 0x000fe200078e00ff */
[----:B------:R-:W-:Y:S01]  /*48b0*/  @!P0 SHF.R.U64 R40, R40, 0x10, R41 ;  /* 0x0000001028288819 */ /* 0x000fe20000001229 */
[----:B------:R-:W-:Y:S01]  /*48c0*/  IMAD.MOV.U32 R41, RZ, RZ, R43 ;  /* 0x000000ffff297224 */ /* 0x000fe200078e002b */
[----:B------:R-:W-:Y:S02]  /*48d0*/  @!P0 PRMT R43, R46, 0x5410, R49 ;  /* 0x000054102e2b8816 */ /* 0x000fe40000000031 */
[----:B------:R-:W-:Y:S02]  /*48e0*/  @!P0 SHF.L.U32 R46, R24, 0x10, RZ ;  /* 0x00000010182e8819 */ /* 0x000fe400000006ff */
[----:B------:R-:W-:Y:S02]  /*48f0*/  @!P0 PRMT R40, R45, 0x5410, R40 ;  /* 0x000054102d288816 */ /* 0x000fe40000000028 */
[----:B------:R-:W-:Y:S01]  /*4900*/  @!P0 PRMT R41, R41, 0x5410, R42 ;  /* 0x0000541029298816 */ /* 0x000fe2000000002a */
[C---:B------:R-:W-:Y:S01]  /*4910*/  @!P0 IMAD.U32 R42, R44.reuse, 0x10000, RZ ;  /* 0x000100002c2a8824 */ /* 0x040fe200078e00ff */
[----:B------:R-:W-:Y:S01]  /*4920*/  @!P0 LOP3.LUT R44, R44, 0xffff0000, RZ, 0xc0, !PT ;  /* 0xffff00002c2c8812 */ /* 0x000fe200078ec0ff */
[----:B------:R-:W-:Y:S01]  /*4930*/  @!P0 IMAD.U32 R45, R40, 0x10000, RZ ;  /* 0x00010000282d8824 */ /* 0x000fe200078e00ff */
[----:B------:R-:W-:Y:S01]  /*4940*/  @!P0 PRMT R54, R50, 0x5410, R51 ;  /* 0x0000541032368816 */ /* 0x000fe20000000033 */
[----:B------:R-:W-:Y:S01]  /*4950*/  @!P0 FMUL.FTZ R3, R47, R42 ;  /* 0x0000002a2f038220 */ /* 0x000fe20000410000 */
[----:B------:R-:W-:Y:S01]  /*4960*/  @!P0 SHF.L.U32 R50, R52, 0x10, RZ ;  /* 0x0000001034328819 */ /* 0x000fe200000006ff */
[----:B------:R-:W-:Y:S01]  /*4970*/  @!P0 FMUL.FTZ R0, R46, R45 ;  /* 0x0000002d2e008220 */ /* 0x000fe20000410000 */
[----:B------:R-:W-:Y:S01]  /*4980*/  @!P0 LOP3.LUT R52, R52, 0xffff0000, RZ, 0xc0, !PT ;  /* 0xffff000034348812 */ /* 0x000fe200078ec0ff */
[----:B------:R-:W-:Y:S01]  /*4990*/  @!P0 IMAD.U32 R51, R54, 0x10000, RZ ;  /* 0x0001000036338824 */ /* 0x000fe200078e00ff */
[----:B------:R-:W-:Y:S01]  /*49a0*/  @!P0 PRMT R63, R63, 0x5410, R58 ;  /* 0x000054103f3f8816 */ /* 0x000fe2000000003a */
[----:B------:R-:W-:Y:S01]  /*49b0*/  @!P0 FMUL.FTZ R150, R47, R50 ;  /* 0x000000322f968220 */ /* 0x000fe20000410000 */
[----:B------:R-:W-:Y:S01]  /*49c0*/  @!P0 LOP3.LUT R47, R25, 0xffff0000, RZ, 0xc0, !PT ;  /* 0xffff0000192f8812 */ /* 0x000fe200078ec0ff */
[----:B------:R-:W-:Y:S02]  /*49d0*/  @!P0 FMUL.FTZ R126, R46, R51 ;  /* 0x000000332e7e8220 */ /* 0x000fe40000410000 */
[----:B------:R-:W-:Y:S01]  /*49e0*/  @!P0 FFMA.FTZ R0, R51, R48, R0 ;  /* 0x0000003033008223 */ /* 0x000fe20000010000 */
[----:B------:R-:W-:Y:S01]  /*49f0*/  @!P0 LOP3.LUT R51, R54, 0xffff0000, RZ, 0xc0, !PT ;  /* 0xffff000036338812 */ /* 0x000fe200078ec0ff */
[----:B------:R-:W-:Y:S01]  /*4a00*/  @!P0 FFMA.FTZ R126, R48, R45, -R126 ;  /* 0x0000002d307e8223 */ /* 0x000fe2000001087e */
        /* <DEDUP_REMOVED lines=11> */
[----:B------:R-:W-:Y:S01]  /*4ac0*/  @!P0 FFMA.FTZ R153, R48, R45, -R153 ;  /* 0x0000002d30998223 */ /* 0x000fe20000010899 */
[----:B------:R-:W-:Y:S01]  /*4ad0*/  @!P0 SHF.L.U32 R45, R26, 0x10, RZ ;  /* 0x000000101a2d8819 */ /* 0x000fe200000006ff */
[C---:B------:R-:W-:Y:S01]  /*4ae0*/  @!P0 IMAD.U32 R58, R63.reuse, 0x10000, RZ ;  /* 0x000100003f3a8824 */ /* 0x040fe200078e00ff */
[----:B------:R-:W-:Y:S01]  /*4af0*/  @!P0 LOP3.LUT R63, R63, 0xffff0000, RZ, 0xc0, !PT ;  /* 0xffff00003f3f8812 */ /* 0x000fe200078ec0ff */
[C---:B------:R-:W-:Y:S01]  /*4b00*/  @!P0 FMUL.FTZ R155, R42.reuse, R59 ;  /* 0x0000003b2a9b8220 */ /* 0x040fe20000410000 */
[----:B------:R-:W-:Y:S01]  /*4b10*/  @!P0 F2FP.BF16.PACK_AB R153, R153, R126 ;  /* 0x0000007e9999823e */ /* 0x000fe200000010ff */
[----:B------:R-:W-:Y:S02]  /*4b20*/  @!P0 FMUL.FTZ R152, R45, R54 ;  /* 0x000000362d988220 */ /* 0x000fe40000410000 */
[-C--:B------:R-:W-:Y:S01]  /*4b30*/  @!P0 FMUL.FTZ R6, R42, R43.reuse ;  /* 0x0000002b2a068220 */ /* 0x080fe20000410000 */
[C---:B------:R-:W-:Y:S01]  /*4b40*/  @!P0 LOP3.LUT R42, R27.reuse, 0xffff0000, RZ, 0xc0, !PT ;  /* 0xffff00001b2a8812 */ /* 0x040fe200078ec0ff */
[----:B------:R-:W-:Y:S01]  /*4b50*/  @!P0 FFMA.FTZ R155, R56, R43, -R155 ;  /* 0x0000002b389b8223 */ /* 0x000fe2000001089b */
[----:B------:R-:W-:Y:S01]  /*4b60*/  @!P0 SHF.L.U32 R43, R27, 0x10, RZ ;  /* 0x000000101b2b8819 */ /* 0x000fe200000006ff */
[-C--:B------:R-:W-:Y:S02]  /*4b70*/  @!P0 FMUL.FTZ R5, R45, R40.reuse ;  /* 0x000000282d058220 */ /* 0x080fe40000410000 */
[----:B------:R-:W-:Y:S02]  /*4b80*/  @!P0 FFMA.FTZ R152, R57, R40, -R152 ;  /* 0x0000002839988223 */ /* 0x000fe40000010898 */
[C---:B------:R-:W-:Y:S01]  /*4b90*/  @!P0 IMAD.U32 R40, R41.reuse, 0x10000, RZ ;  /* 0x0001000029288824 */ /* 0x040fe200078e00ff */
[----:B------:R-:W-:Y:S01]  /*4ba0*/  @!P0 LOP3.LUT R41, R41, 0xffff0000, RZ, 0xc0, !PT ;  /* 0xffff000029298812 */ /* 0x000fe200078ec0ff */
[----:B------:R-:W-:Y:S01]  /*4bb0*/  @!P0 FMUL.FTZ R4, R47, R44 ;  /* 0x0000002c2f048220 */ /* 0x000fe20000410000 */
[----:B------:R-:W-:Y:S01]  /*4bc0*/  @!P0 F2FP.BF16.PACK_AB R152, R155, R152 ;  /* 0x000000989b98823e */ /* 0x000fe200000010ff */
[----:B------:R-:W-:Y:S02]  /*4bd0*/  @!P0 FMUL.FTZ R157, R43, R58 ;  /* 0x0000003a2b9d8220 */ /* 0x000fe40000410000 */
[----:B------:R-:W-:Y:S02]  /*4be0*/  @!P0 FMUL.FTZ R154, R42, R63 ;  /* 0x0000003f2a9a8220 */ /* 0x000fe40000410000 */
[----:B------:R-:W-:Y:S02]  /*4bf0*/  @!P0 FFMA.FTZ R2, R51, R48, R2 ;  /* 0x0000003033028223 */ /* 0x000fe40000010002 */
[----:B------:R-:W-:Y:S02]  /*4c00*/  @!P0 FMUL.FTZ R151, R47, R52 ;  /* 0x000000342f978220 */ /* 0x000fe40000410000 */
[----:B------:R-:W-:Y:S01]  /*4c10*/  @!P0 FFMA.FTZ R3, R50, R53, R3 ;  /* 0x0000003532038223 */ /* 0x000fe20000010003 */
[----:B------:R-:W-:Y:S01]  /*4c20*/  @!P0 F2FP.BF16.PACK_AB R126, R2, R0 ;  /* 0x00000000027e823e */ /* 0x000fe200000010ff */
[----:B------:R-:W-:Y:S02]  /*4c30*/  @!P0 FFMA.FTZ R157, R61, R40, -R157 ;  /* 0x000000283d9d8223 */ /* 0x000fe4000001089d */
[----:B------:R-:W-:Y:S02]  /*4c40*/  @!P0 FFMA.FTZ R154, R60, R41, -R154 ;  /* 0x000000293c9a8223 */ /* 0x000fe4000001089a */
[----:B------:R-:W-:Y:S02]  /*4c50*/  @!P0 FFMA.FTZ R4, R52, R55, R4 ;  /* 0x0000003734048223 */ /* 0x000fe40000010004 */
[----:B------:R-:W-:Y:S01]  /*4c60*/  @!P0 FFMA.FTZ R151, R55, R44, -R151 ;  /* 0x0000002c37978223 */ /* 0x000fe20000010897 */
[----:B------:R-:W-:Y:S01]  /*4c70*/  @!P0 F2FP.BF16.PACK_AB R157, R154, R157 ;  /* 0x0000009d9a9d823e */ /* 0x000fe200000010ff */
[----:B------:R-:W-:Y:S02]  /*4c80*/  @!P0 FMUL.FTZ R7, R43, R40 ;  /* 0x000000282b078220 */ /* 0x000fe40000410000 */
[----:B------:R-:W-:Y:S01]  /*4c90*/  @!P0 FFMA.FTZ R5, R54, R57, R5 ;  /* 0x0000003936058223 */ /* 0x000fe20000010005 */
[----:B------:R-:W-:Y:S01]  /*4ca0*/  @!P0 F2FP.BF16.PACK_AB R150, R151, R150 ;  /* 0x000000969796823e */ /* 0x000fe200000010ff */
[----:B------:R-:W-:Y:S01]  /*4cb0*/  @!P0 FMUL.FTZ R8, R42, R41 ;  /* 0x000000292a088220 */ /* 0x000fe20000410000 */
[----:B------:R-:W-:Y:S01]  /*4cc0*/  @!P0 F2FP.BF16.PACK_AB R151, R4, R3 ;  /* 0x000000030497823e */ /* 0x000fe200000010ff */
[----:B------:R-:W-:Y:S01]  /*4cd0*/  @!P0 FFMA.FTZ R6, R59, R56, R6 ;  /* 0x000000383b068223 */ /* 0x000fe20000010006 */
[----:B------:R-:W-:Y:S01]  /*4ce0*/  @!P0 MOV R73, R150 ;  /* 0x0000009600498202 */ /* 0x000fe20000000f00 */
[----:B------:R-:W-:Y:S01]  /*4cf0*/  @!P0 FFMA.FTZ R7, R58, R61, R7 ;  /* 0x0000003d3a078223 */ /* 0x000fe20000010007 */
[----:B------:R-:W-:Y:S01]  /*4d00*/  @!P0 MOV R25, R151 ;  /* 0x0000009700198202 */ /* 0x000fe20000000f00 */
[----:B------:R-:W-:Y:S01]  /*4d10*/  @!P0 FFMA.FTZ R8, R63, R60, R8 ;  /* 0x0000003c3f088223 */ /* 0x000fe20000010008 */
[----:B------:R-:W-:Y:S01]  /*4d20*/  @!P0 F2FP.BF16.PACK_AB R150, R6, R5 ;  /* 0x000000050696823e */ /* 0x000fe200000010ff */
[----:B------:R-:W-:Y:S02]  /*4d30*/  @!P0 IMAD.MOV.U32 R72, RZ, RZ, R153 ;  /* 0x000000ffff488224 */ /* 0x000fe400078e0099 */
        /* <DEDUP_REMOVED lines=8> */
.L_x_322:
[----:B------:R-:W-:Y:S05]  /*4dc0*/  BSYNC B0 ;  /* 0x0000000000007941 */ /* 0x000fea0003800000 */
.L_x_321:
[----:B------:R-:W-:Y:S01]  /*4dd0*/  ISETP.GE.AND P0, PT, R13, c[0x0][0x1d4], PT ;  /* 0x000075000d007a0c */ /* 0x000fe20003f06270 */
[----:B------:R-:W-:Y:S01]  /*4de0*/  @!UPT UIADD3 URZ, URZ, URZ, URZ ;  /* 0x0000003f3f3ff290 */ /* 0x000fe2000fffe03f */
[----:B------:R-:W-:Y:S11]  /*4df0*/  BSSY B0, `(.L_x_323) ;  /* 0x0000073000007945 */ /* 0x000ff60003800000 */
[----:B------:R-:W-:-:S05]  /*4e00*/  @P0 BRA `(.L_x_324) ;  /* 0x0000071000000947 */ /* 0x000fca0003800000 */
[----:B------:R-:W-:Y:S01]  /*4e10*/  IADD3 R63, P6, P0, R96, UR30, R120 ;  /* 0x0000001e603f7c10 */ /* 0x000fe2000f8de078 */
[----:B-1----:R-:W-:Y:S01]  /*4e20*/  LDS.128 R24, [R110+0x6100] ;  /* 0x006100006e187984 */ /* 0x002fe20000000c00 */
[----:B------:R-:W-:Y:S02]  /*4e30*/  P2R R72, PR, RZ, 0x2 ;  /* 0x00000002ff487803 */ /* 0x000fe40000000000 */
[----:B------:R-:W-:Y:S02]  /*4e40*/  IADD3.X R60, R92, UR27, R106, P6, P0 ;  /* 0x0000001b5c3c7c10 */ /* 0x000fe4000b7e046a */
[----:B------:R-:W-:Y:S03]  /*4e50*/  ISETP.GE.AND P6, PT, R115, c[0x0][0x1d4], PT ;  /* 0x0000750073007a0c */ /* 0x000fe60003fc6270 */
[----:B------:R-:W1:Y:S10]  /*4e60*/  LDS.128 R56, [R111+0x6100] ;  /* 0x006100006f387984 */ /* 0x000e740000000c00 */
        /* <DEDUP_REMOVED lines=12> */
[C---:B------:R-:W-:Y:S01]  /*4f30*/  @!P0 SHF.L.U32 R52, R59.reuse, 0x10, RZ ;  /* 0x000000103b348819 */ /* 0x040fe200000006ff */
[C---:B------:R-:W-:Y:S01]  /*4f40*/  @!P0 IMAD.U32 R48, R58.reuse, 0x10000, RZ ;  /* 0x000100003a308824 */ /* 0x040fe200078e00ff */
[----:B------:R-:W-:Y:S02]  /*4f50*/  @!P0 LOP3.LUT R55, R59, 0xffff0000, RZ, 0xc0, !PT ;  /* 0xffff00003b378812 */ /* 0x000fe400078ec0ff */
[----:B------:R-:W-:Y:S02]  /*4f60*/  @!P0 LOP3.LUT R51, R58, 0xffff0000, RZ, 0xc0, !PT ;  /* 0xffff00003a338812 */ /* 0x000fe400078ec0ff */
[----:B------:R-:W-:Y:S02]  /*4f70*/  @!P0 SHF.R.U64 R30, R30, 0x10, R31 ;  /* 0x000000101e1e8819 */ /* 0x000fe4000000121f */
[----:B------:R-:W-:Y:S02]  /*4f80*/  @!P0 SHF.R.U32.HI R45, RZ, 0x10, R71 ;  /* 0x00000010ff2d8819 */ /* 0x000fe40000011647 */
[----:B------:R-:W-:Y:S01]  /*4f90*/  @!P0 PRMT R39, R39, 0x5410, R30 ;  /* 0x0000541027278816 */ /* 0x000fe2000000001e */
[C---:B------:R-:W-:Y:S01]  /*4fa0*/  @!P0 IMAD.U32 R30, R24.reuse, 0x10000, RZ ;  /* 0x00010000181e8824 */ /* 0x040fe200078e00ff */
[----:B------:R-:W-:Y:S02]  /*4fb0*/  @!P0 SHF.R.U32.HI R41, RZ, 0x10, R31 ;  /* 0x00000010ff298819 */ /* 0x000fe4000001161f */
        /* <DEDUP_REMOVED lines=30> */
[----:B------:R-:W-:Y:S01]  /*51a0*/  @!P0 IMAD.U32 R40, R81, 0x10000, RZ ;  /* 0x0001000051288824 */ /* 0x000fe200078e00ff */
[----:B------:R-:W-:Y:S01]  /*51b0*/  @!P0 LOP3.LUT R49, R79, 0xffff0000, RZ, 0xc0, !PT ;  /* 0xffff00004f318812 */ /* 0x000fe200078ec0ff */
[----:B------:R-:W-:Y:S01]  /*51c0*/  @!P0 FFMA.FTZ R63, R45, R28, -R63 ;  /* 0x0000001c2d3f8223 */ /* 0x000fe2000001083f */
[C---:B------:R-:W-:Y:S01]  /*51d0*/  @!P0 LOP3.LUT R28, R36.reuse, 0xffff0000, RZ, 0xc0, !PT ;  /* 0xffff0000241c8812 */ /* 0x040fe200078ec0ff */
[----:B------:R-:W-:Y:S02]  /*51e0*/  @!P0 IMAD.U32 R29, R36, 0x10000, RZ ;  /* 0x00010000241d8824 */ /* 0x000fe400078e00ff */
[----:B------:R-:W-:Y:S01]  /*51f0*/  @!P0 FMUL.FTZ R75, R31, R43 ;  /* 0x0000002b1f4b8220 */ /* 0x000fe20000410000 */
[----:B------:R-:W-:Y:S01]  /*5200*/  @!P0 F2FP.BF16.PACK_AB R54, R63, R54 ;  /* 0x000000363f36823e */ /* 0x000fe200000010ff */
[C---:B------:R-:W-:Y:S02]  /*5210*/  @!P0 FMUL.FTZ R74, R30.reuse, R40 ;  /* 0x000000281e4a8220 */ /* 0x040fe40000410000 */
[-C--:B------:R-:W-:Y:S02]  /*5220*/  @!P0 FMUL.FTZ R3, R30, R29.reuse ;  /* 0x0000001d1e038220 */ /* 0x080fe40000410000 */
[-C--:B------:R-:W-:Y:S01]  /*5230*/  @!P0 FMUL.FTZ R4, R31, R28.reuse ;  /* 0x0000001c1f048220 */ /* 0x080fe20000410000 */
[----:B------:R-:W-:Y:S01]  /*5240*/  @!P0 LOP3.LUT R31, R27, 0xffff0000, RZ, 0xc0, !PT ;  /* 0xffff00001b1f8812 */ /* 0x000fe200078ec0ff */
[----:B------:R-:W-:Y:S01]  /*5250*/  @!P0 FFMA.FTZ R75, R47, R28, -R75 ;  /* 0x0000001c2f4b8223 */ /* 0x000fe2000001084b */
[----:B------:R-:W-:Y:S01]  /*5260*/  @!P0 LOP3.LUT R28, R38, 0xffff0000, RZ, 0xc0, !PT ;  /* 0xffff0000261c8812 */ /* 0x000fe200078ec0ff */
[----:B------:R-:W-:Y:S02]  /*5270*/  @!P0 IMAD.U32 R30, R27, 0x10000, RZ ;  /* 0x000100001b1e8824 */ /* 0x000fe400078e00ff */
[----:B------:R-:W-:Y:S02]  /*5280*/  @!P0 FFMA.FTZ R74, R44, R29, -R74 ;  /* 0x0000001d2c4a8223 */ /* 0x000fe4000001084a */
[----:B------:R-:W-:Y:S02]  /*5290*/  @!P0 IMAD.U32 R29, R38, 0x10000, RZ ;  /* 0x00010000261d8824 */ /* 0x000fe400078e00ff */
[----:B------:R-:W-:Y:S01]  /*52a0*/  @!P0 FMUL.FTZ R126, R30, R50 ;  /* 0x000000321e7e8220 */ /* 0x000fe20000410000 */
[----:B------:R-:W-:Y:S01]  /*52b0*/  @!P0 F2FP.BF16.PACK_AB R75, R75, R74 ;  /* 0x0000004a4b4b823e */ /* 0x000fe200000010ff */
[C---:B------:R-:W-:Y:S02]  /*52c0*/  @!P0 FMUL.FTZ R147, R31.reuse, R53 ;  /* 0x000000351f938220 */ /* 0x040fe40000410000 */
[-C--:B------:R-:W-:Y:S01]  /*52d0*/  @!P0 FMUL.FTZ R8, R31, R28.reuse ;  /* 0x0000001c1f088220 */ /* 0x080fe20000410000 */
[----:B------:R-:W-:Y:S01]  /*52e0*/  @!P0 LOP3.LUT R31, R26, 0xffff0000, RZ, 0xc0, !PT ;  /* 0xffff00001a1f8812 */ /* 0x000fe200078ec0ff */
[-C--:B------:R-:W-:Y:S02]  /*52f0*/  @!P0 FMUL.FTZ R7, R30, R29.reuse ;  /* 0x0000001d1e078220 */ /* 0x080fe40000410000 */
        /* <DEDUP_REMOVED lines=10> */
[----:B------:R-:W-:Y:S02]  /*53a0*/  @!P0 FFMA.FTZ R3, R40, R44, R3 ;  /* 0x0000002c28038223 */ /* 0x000fe40000010003 */
        /* <DEDUP_REMOVED lines=17> */
[----:B------:R-:W-:Y:S02]  /*54c0*/  @!P0 IMAD.MOV.U32 R59, RZ, RZ, R126 ;  /* 0x000000ffff3b8224 */ /* 0x000fe400078e007e */
[----:B------:R-:W-:Y:S02]  /*54d0*/  @!P0 IMAD.MOV.U32 R25, RZ, RZ, R63 ;  /* 0x000000ffff198224 */ /* 0x000fe400078e003f */
[----:B------:R-:W-:Y:S01]  /*54e0*/  @!P0 IMAD.MOV.U32 R26, RZ, RZ, R74 ;  /* 0x000000ffff1a8224 */ /* 0x000fe200078e004a */
[----:B------:R1:W-:Y:S01]  /*54f0*/  STG.E.128 [R72.64], R56 ;  /* 0x0000003848007986 */ /* 0x0003e2000c101d1c */
[----:B------:R-:W-:Y:S07]  /*5500*/  @!P0 IMAD.MOV.U32 R27, RZ, RZ, R75 ;  /* 0x000000ffff1b8224 */ /* 0x000fee00078e004b */
[----:B------:R1:W-:Y:S02]  /*5510*/  @!P6 STG.E.128 [R60.64], R24 ;  /* 0x000000183c00e986 */ /* 0x0003e4000c101d1c */
.L_x_324:
[----:B------:R-:W-:Y:S05]  /*5520*/  BSYNC B0 ;  /* 0x0000000000007941 */ /* 0x000fea0003800000 */
.L_x_323:
[----:B------:R-:W-:Y:S11]  /*5530*/  ISETP.GE.AND P0, PT, R12, c[0x0][0x1d4], PT ;  /* 0x000075000c007a0c */ /* 0x000ff60003f06270 */
[----:B------:R-:W-:Y:S02]  /*5540*/  @!UPT UIADD3 URZ, URZ, URZ, URZ ;  /* 0x0000003f3f3ff290 */ /* 0x000fe4000fffe03f */
[----:B------:R-:W-:-:S05]  /*5550*/  @P0 BRA `(.L_x_308) ;  /* 0x0000088000000947 */ /* 0x000fca0003800000 */
[----:B-1----:R-:W-:Y:S01]  /*5560*/  IADD3 R58, P6, P0, R96, UR30, R119 ;  /* 0x0000001e603a7c10 */ /* 0x002fe2000f8de077 */
[----:B------:R-:W1:Y:S03]  /*5570*/  LDS.128 R24, [R108+0x6100] ;  /* 0x006100006c187984 */ /* 0x000e660000000c00 */
[----:B------:R-:W-:Y:S02]  /*5580*/  IADD3.X R57, R92, UR27, R105, P6, P0 ;  /* 0x0000001b5c397c10 */ /* 0x000fe4000b7e0469 */
        /* <DEDUP_REMOVED lines=9> */
[C---:B------:R-:W-:Y:S02]  /*5620*/  @!P0 SHF.L.U32 R48, R62.reuse, 0x10, RZ ;  /* 0x000000103e308819 */ /* 0x040fe400000006ff */
[----:B------:R-:W-:Y:S02]  /*5630*/  @!P0 LOP3.LUT R50, R62, 0xffff0000, RZ, 0xc0, !PT ;  /* 0xffff00003e328812 */ /* 0x000fe400078ec0ff */
[----:B------:R-:W-:Y:S02]  /*5640*/  @!P0 SHF.R.U32.HI R37, RZ, 0x10, R65 ;  /* 0x00000010ff258819 */ /* 0x000fe40000011641 */
[----:B------:R-:W-:Y:S02]  /*5650*/  @!P0 SHF.R.U32.HI R29, RZ, 0x10, R21 ;  /* 0x00000010ff1d8819 */ /* 0x000fe40000011615 */
[----:B------:R-:W-:Y:S02]  /*5660*/  @!P0 SHF.R.U32.HI R21, RZ, 0x10, R23 ;  /* 0x00000010ff158819 */ /* 0x000fe40000011617 */
[----:B------:R-:W-:Y:S02]  /*5670*/  @!P0 PRMT R32, R32, 0x5410, R29 ;  /* 0x0000541020208816 */ /* 0x000fe4000000001d */
[----:B------:R-:W-:Y:S01]  /*5680*/  @!P0 PRMT R34, R34, 0x5410, R21 ;  /* 0x0000541022228816 */ /* 0x000fe20000000015 */
[----:B-1----:R-:W-:Y:S01]  /*5690*/  @!P0 IMAD.U32 R31, R26, 0x10000, RZ ;  /* 0x000100001a1f8824 */ /* 0x002fe200078e00ff */
[C---:B------:R-:W-:Y:S01]  /*56a0*/  @!P0 LOP3.LUT R20, R32.reuse, 0xffff0000, RZ, 0xc0, !PT ;  /* 0xffff000020148812 */ /* 0x040fe200078ec0ff */
[----:B------:R-:W-:Y:S01]  /*56b0*/  @!P0 IMAD.U32 R21, R32, 0x10000, RZ ;  /* 0x0001000020158824 */ /* 0x000fe200078e00ff */
[----:B------:R-:W-:Y:S02]  /*56c0*/  @!P0 LOP3.LUT R29, R26, 0xffff0000, RZ, 0xc0, !PT ;  /* 0xffff00001a1d8812 */ /* 0x000fe400078ec0ff */
[----:B------:R-:W-:Y:S02]  /*56d0*/  @!P0 PRMT R78, R78, 0x5410, R37 ;  /* 0x000054104e4e8816 */ /* 0x000fe40000000025 */
[----:B------:R-:W-:Y:S01]  /*56e0*/  @!P0 SHF.R.U64 R22, R22, 0x10, R23 ;  /* 0x0000001016168819 */ /* 0x000fe20000001217 */
[C---:B--2---:R-:W-:Y:S01]  /*56f0*/  @!P0 IMAD.U32 R42, R53.reuse, 0x10000, RZ ;  /* 0x00010000352a8824 */ /* 0x044fe200078e00ff */
[----:B------:R-:W-:Y:S01]  /*5700*/  @!P0 LOP3.LUT R43, R53, 0xffff0000, RZ, 0xc0, !PT ;  /* 0xffff0000352b8812 */ /* 0x000fe200078ec0ff */
[----:B------:R-:W-:Y:S01]  /*5710*/  @!P0 IMAD.U32 R40, R78, 0x10000, RZ ;  /* 0x000100004e288824 */ /* 0x000fe200078e00ff */
[----:B------:R-:W-:Y:S01]  /*5720*/  @!P0 SHF.L.U32 R36, R52, 0x10, RZ ;  /* 0x0000001034248819 */ /* 0x000fe200000006ff */
[----:B------:R-:W-:Y:S01]  /*5730*/  @!P0 IMAD.U32 R45, R54, 0x10000, RZ ;  /* 0x00010000362d8824 */ /* 0x000fe200078e00ff */
[----:B------:R-:W-:Y:S02]  /*5740*/  @!P0 LOP3.LUT R39, R52, 0xffff0000, RZ, 0xc0, !PT ;  /* 0xffff000034278812 */ /* 0x000fe400078ec0ff */
[----:B------:R-:W-:Y:S02]  /*5750*/  @!P0 LOP3.LUT R47, R54, 0xffff0000, RZ, 0xc0, !PT ;  /* 0xffff0000362f8812 */ /* 0x000fe400078ec0ff */
[C---:B------:R-:W-:Y:S02]  /*5760*/  @!P0 SHF.L.U32 R49, R55.reuse, 0x10, RZ ;  /* 0x0000001037318819 */ /* 0x040fe400000006ff */
[----:B------:R-:W-:Y:S02]  /*5770*/  @!P0 LOP3.LUT R51, R55, 0xffff0000, RZ, 0xc0, !PT ;  /* 0xffff000037338812 */ /* 0x000fe400078ec0ff */
[----:B------:R-:W-:Y:S02]  /*5780*/  @!P0 LOP3.LUT R23, R25, 0xffff0000, RZ, 0xc0, !PT ;  /* 0xffff000019178812 */ /* 0x000fe400078ec0ff */
[----:B------:R-:W-:Y:S02]  /*5790*/  @!P0 LOP3.LUT R41, R78, 0xffff0000, RZ, 0xc0, !PT ;  /* 0xffff00004e298812 */ /* 0x000fe400078ec0ff */
[----:B------:R-:W-:Y:S01]  /*57a0*/  @!P0 PRMT R35, R35, 0x5410, R22 ;  /* 0x0000541023238816 */ /* 0x000fe20000000016 */
[----:B------:R-:W-:Y:S01]  /*57b0*/  @!P0 IMAD.U32 R22, R25, 0x10000, RZ ;  /* 0x0001000019168824 */ /* 0x000fe200078e00ff */
[----:B------:R-:W-:Y:S01]  /*57c0*/  @!P0 SHF.R.U64 R64, R64, 0x10, R65 ;  /* 0x0000001040408819 */ /* 0x000fe20000001241 */
[----:B------:R-:W-:Y:S01]  /*57d0*/  @!P0 FMUL.FTZ R59, R23, R41 ;  /* 0x00000029173b8220 */ /* 0x000fe20000410000 */
[----:B------:R-:W-:Y:S01]  /*57e0*/  @!P0 LOP3.LUT R28, R35, 0xffff0000, RZ, 0xc0, !PT ;  /* 0xffff0000231c8812 */ /* 0x000fe200078ec0ff */
[C---:B------:R-:W-:Y:S01]  /*57f0*/  @!P0 FMUL.FTZ R58, R22.reuse, R40 ;  /* 0x00000028163a8220 */ /* 0x040fe20000410000 */
[----:B------:R-:W-:Y:S01]  /*5800*/  @!P0 PRMT R77, R77, 0x5410, R64 ;  /* 0x000054104d4d8816 */ /* 0x000fe20000000040 */
[-C--:B------:R-:W-:Y:S01]  /*5810*/  @!P0 FMUL.FTZ R3, R22, R21.reuse ;  /* 0x0000001516038220 */ /* 0x080fe20000410000 */
[----:B------:R-:W-:Y:S01]  /*5820*/  @!P0 SHF.R.U64 R67, R66, 0x10, R67 ;  /* 0x0000001042438819 */ /* 0x000fe20000001243 */
[----:B------:R-:W-:Y:S01]  /*5830*/  @!P0 IMAD.U32 R22, R24, 0x10000, RZ ;  /* 0x0001000018168824 */ /* 0x000fe200078e00ff */
[C---:B------:R-:W-:Y:S01]  /*5840*/  @!P0 LOP3.LUT R38, R77.reuse, 0xffff0000, RZ, 0xc0, !PT ;  /* 0xffff00004d268812 */ /* 0x040fe200078ec0ff */
[----:B------:R-:W-:Y:S01]  /*5850*/  @!P0 IMAD.U32 R37, R77, 0x10000, RZ ;  /* 0x000100004d258824 */ /* 0x000fe200078e00ff */
[----:B------:R-:W-:Y:S01]  /*5860*/  @!P0 PRMT R76, R76, 0x5410, R67 ;  /* 0x000054104c4c8816 */ /* 0x000fe20000000043 */
[-C--:B------:R-:W-:Y:S01]  /*5870*/  @!P0 FMUL.FTZ R4, R23, R20.reuse ;  /* 0x0000001417048220 */ /* 0x080fe20000410000 */
[----:B------:R-:W-:Y:S01]  /*5880*/  @!P0 LOP3.LUT R23, R24, 0xffff0000, RZ, 0xc0, !PT ;  /* 0xffff000018178812 */ /* 0x000fe200078ec0ff */
[----:B------:R-:W-:Y:S01]  /*5890*/  @!P0 FFMA.FTZ R58, R42, R21, -R58 ;  /* 0x000000152a3a8223 */ /* 0x000fe2000001083a */
[----:B------:R-:W-:Y:S01]  /*58a0*/  @!P0 LOP3.LUT R46, R76, 0xffff0000, RZ, 0xc0, !PT ;  /* 0xffff00004c2e8812 */ /* 0x000fe200078ec0ff */
[----:B------:R-:W-:Y:S01]  /*58b0*/  @!P0 FFMA.FTZ R59, R43, R20, -R59 ;  /* 0x000000142b3b8223 */ /* 0x000fe2000001083b */
[C---:B------:R-:W-:Y:S01]  /*58c0*/  @!P0 LOP3.LUT R20, R33.reuse, 0xffff0000, RZ, 0xc0, !PT ;  /* 0xffff000021148812 */ /* 0x040fe200078ec0ff */
[----:B------:R-:W-:Y:S02]  /*58d0*/  @!P0 IMAD.U32 R21, R33, 0x10000, RZ ;  /* 0x0001000021158824 */ /* 0x000fe400078e00ff */
[C---:B------:R-:W-:Y:S01]  /*58e0*/  @!P0 FMUL.FTZ R60, R22.reuse, R37 ;  /* 0x00000025163c8220 */ /* 0x040fe20000410000 */
[----:B------:R-:W-:Y:S01]  /*58f0*/  @!P0 F2FP.BF16.PACK_AB R58, R59, R58 ;  /* 0x0000003a3b3a823e */ /* 0x000fe200000010ff */
[----:B------:R-:W-:Y:S02]  /*5900*/  @!P0 FMUL.FTZ R61, R23, R38 ;  /* 0x00000026173d8220 */ /* 0x000fe40000410000 */
[-C--:B------:R-:W-:Y:S02]  /*5910*/  @!P0 FMUL.FTZ R0, R22, R21.reuse ;  /* 0x0000001516008220 */ /* 0x080fe40000410000 */
[----:B------:R-:W-:Y:S01]  /*5920*/  @!P0 FFMA.FTZ R60, R36, R21, -R60 ;  /* 0x00000015243c8223 */ /* 0x000fe2000001083c */
[----:B------:R-:W-:Y:S01]  /*5930*/  @!P0 LOP3.LUT R21, R27, 0xffff0000, RZ, 0xc0, !PT ;  /* 0xffff00001b158812 */ /* 0x000fe200078ec0ff */
[----:B------:R-:W-:Y:S02]  /*5940*/  @!P0 IMAD.U32 R44, R76, 0x10000, RZ ;  /* 0x000100004c2c8824 */ /* 0x000fe400078e00ff */
[-C--:B------:R-:W-:Y:S02]  /*5950*/  @!P0 FMUL.FTZ R2, R23, R20.reuse ;  /* 0x0000001417028220 */ /* 0x080fe40000410000 */
[----:B------:R-:W-:Y:S02]  /*5960*/  @!P0 IMAD.U32 R23, R27, 0x10000, RZ ;  /* 0x000100001b178824 */ /* 0x000fe400078e00ff */
[----:B------:R-:W-:Y:S01]  /*5970*/  @!P0 FFMA.FTZ R61, R39, R20, -R61 ;  /* 0x00000014273d8223 */ /* 0x000fe2000001083d */
[C---:B------:R-:W-:Y:S01]  /*5980*/  @!P0 LOP3.LUT R20, R34.reuse, 0xffff0000, RZ, 0xc0, !PT ;  /* 0xffff000022148812 */ /* 0x040fe200078ec0ff */
[----:B------:R-:W-:Y:S02]  /*5990*/  @!P0 IMAD.U32 R30, R35, 0x10000, RZ ;  /* 0x00010000231e8824 */ /* 0x000fe400078e00ff */
[----:B------:R-:W-:Y:S01]  /*59a0*/  @!P0 FMUL.FTZ R70, R31, R44 ;  /* 0x0000002c1f468220 */ /* 0x000fe20000410000 */
[----:B------:R-:W-:Y:S01]  /*59b0*/  @!P0 F2FP.BF16.PACK_AB R61, R61, R60 ;  /* 0x0000003c3d3d823e */ /* 0x000fe200000010ff */
[----:B------:R-:W-:Y:S02]  /*59c0*/  @!P0 FMUL.FTZ R69, R29, R46 ;  /* 0x0000002e1d458220 */ /* 0x000fe40000410000 */
[----:B------:R-:W-:Y:S01]  /*59d0*/  @!P0 IMAD.U32 R22, R34, 0x10000, RZ ;  /* 0x0001000022168824 */ /* 0x000fe200078e00ff */
[----:B------:R-:W-:Y:S01]  /*59e0*/  @!P0 MOV R52, R61 ;  /* 0x0000003d00348202 */ /* 0x000fe20000000f00 */
[----:B------:R-:W-:Y:S02]  /*59f0*/  @!P0 FMUL.FTZ R68, R23, R48 ;  /* 0x0000003017448220 */ /* 0x000fe40000410000 */
[----:B------:R-:W-:Y:S02]  /*5a00*/  @!P0 FMUL.FTZ R63, R21, R50 ;  /* 0x00000032153f8220 */ /* 0x000fe40000410000 */
[----:B------:R-:W-:Y:S02]  /*5a10*/  @!P0 FFMA.FTZ R70, R45, R30, -R70 ;  /* 0x0000001e2d468223 */ /* 0x000fe40000010846 */
[----:B------:R-:W-:Y:S02]  /*5a20*/  @!P0 FFMA.FTZ R69, R47, R28, -R69 ;  /* 0x0000001c2f458223 */ /* 0x000fe40000010845 */
[----:B------:R-:W-:Y:S02]  /*5a30*/  @!P0 FFMA.FTZ R68, R49, R22, -R68 ;  /* 0x0000001631448223 */ /* 0x000fe40000010844 */
[----:B------:R-:W-:Y:S01]  /*5a40*/  @!P0 FFMA.FTZ R63, R51, R20, -R63 ;  /* 0x00000014333f8223 */ /* 0x000fe2000001083f */
[----:B------:R-:W-:Y:S01]  /*5a50*/  @!P0 F2FP.BF16.PACK_AB R70, R69, R70 ;  /* 0x000000464546823e */ /* 0x000fe200000010ff */
[----:B------:R-:W-:Y:S02]  /*5a60*/  @!P0 IMAD.MOV.U32 R53, RZ, RZ, R58 ;  /* 0x000000ffff358224 */ /* 0x000fe400078e003a */
[----:B------:R-:W-:Y:S01]  /*5a70*/  @!P0 FFMA.FTZ R0, R37, R36, R0 ;  /* 0x0000002425008223 */ /* 0x000fe20000010000 */
[----:B------:R-:W-:Y:S01]  /*5a80*/  @!P0 F2FP.BF16.PACK_AB R63, R63, R68 ;  /* 0x000000443f3f823e */ /* 0x000fe200000010ff */
[----:B------:R-:W-:Y:S02]  /*5a90*/  @!P0 IMAD.MOV.U32 R54, RZ, RZ, R70 ;  /* 0x000000ffff368224 */ /* 0x000fe400078e0046 */
[----:B------:R-:W-:Y:S01]  /*5aa0*/  @!P0 FFMA.FTZ R2, R38, R39, R2 ;  /* 0x0000002726028223 */ /* 0x000fe20000010002 */
[----:B------:R-:W-:Y:S01]  /*5ab0*/  @!P0 MOV R55, R63 ;  /* 0x0000003f00378202 */ /* 0x000fe20000000f00 */
[----:B------:R-:W-:Y:S02]  /*5ac0*/  @!P0 FMUL.FTZ R5, R31, R30 ;  /* 0x0000001e1f058220 */ /* 0x000fe40000410000 */
[----:B------:R-:W-:Y:S01]  /*5ad0*/  @!P0 FFMA.FTZ R3, R40, R42, R3 ;  /* 0x0000002a28038223 */ /* 0x000fe20000010003 */
[----:B------:R-:W-:Y:S01]  /*5ae0*/  @!P0 F2FP.BF16.PACK_AB R58, R2, R0 ;  /* 0x00000000023a823e */ /* 0x000fe200000010ff */
[----:B------:R-:W-:Y:S01]  /*5af0*/  @!P0 FMUL.FTZ R6, R29, R28 ;  /* 0x0000001c1d068220 */ /* 0x000fe20000410000 */
[----:B------:R1:W-:Y:S01]  /*5b00*/  STG.E.128 [R56.64], R52 ;  /* 0x0000003438007986 */ /* 0x0003e2000c101d1c */
[----:B------:R-:W-:Y:S02]  /*5b10*/  @!P0 FFMA.FTZ R4, R41, R43, R4 ;  /* 0x0000002b29048223 */ /* 0x000fe40000010004 */
[----:B------:R-:W-:Y:S02]  /*5b20*/  @!P0 FMUL.FTZ R7, R23, R22 ;  /* 0x0000001617078220 */ /* 0x000fe40000410000 */
[----:B------:R-:W-:Y:S01]  /*5b30*/  @!P0 FFMA.FTZ R5, R44, R45, R5 ;  /* 0x0000002d2c058223 */ /* 0x000fe20000010005 */
[----:B------:R-:W-:Y:S01]  /*5b40*/  @!P0 F2FP.BF16.PACK_AB R59, R4, R3 ;  /* 0x00000003043b823e */ /* 0x000fe200000010ff */
[----:B------:R-:W-:Y:S02]  /*5b50*/  @!P0 FMUL.FTZ R8, R21, R20 ;  /* 0x0000001415088220 */ /* 0x000fe40000410000 */
[----:B------:R-:W-:Y:S02]  /*5b60*/  @!P0 FFMA.FTZ R6, R46, R47, R6 ;  /* 0x0000002f2e068223 */ /* 0x000fe40000010006 */
[----:B------:R-:W-:Y:S02]  /*5b70*/  @!P0 FFMA.FTZ R7, R48, R49, R7 ;  /* 0x0000003130078223 */ /* 0x000fe40000010007 */
[----:B------:R-:W-:Y:S02]  /*5b80*/  @!P0 FFMA.FTZ R8, R50, R51, R8 ;  /* 0x0000003332088223 */ /* 0x000fe40000010008 */
[----:B------:R-:W-:Y:S02]  /*5b90*/  @!P0 IMAD.MOV.U32 R24, RZ, RZ, R58 ;  /* 0x000000ffff188224 */ /* 0x000fe400078e003a */
[----:B------:R-:W-:Y:S01]  /*5ba0*/  @!P0 IMAD.MOV.U32 R25, RZ, RZ, R59 ;  /* 0x000000ffff198224 */ /* 0x000fe200078e003b */
[----:B-1----:R-:W-:Y:S02]  /*5bb0*/  @!P0 F2FP.BF16.PACK_AB R57, R8, R7 ;  /* 0x000000070839823e */ /* 0x002fe400000010ff */
[----:B------:R-:W-:Y:S03]  /*5bc0*/  @!P0 F2FP.BF16.PACK_AB R56, R6, R5 ;  /* 0x000000050638823e */ /* 0x000fe600000010ff */
[----:B------:R-:W-:Y:S01]  /*5bd0*/  @!P0 IMAD.MOV.U32 R27, RZ, RZ, R57 ;  /* 0x000000ffff1b8224 */ /* 0x000fe200078e0039 */
[----:B------:R-:W-:Y:S01]  /*5be0*/  @!P0 MOV R26, R56 ;  /* 0x00000038001a8202 */ /* 0x000fe20000000f00 */
[----:B------:R-:W-:-:S05]  /*5bf0*/  @P6 BRA `(.L_x_308) ;  /* 0x000001e000006947 */ /* 0x000fca0003800000 */
[----:B------:R-:W-:Y:S04]  /*5c00*/  IADD3 R96, P6, P0, R96, UR30, R114 ;  /* 0x0000001e60607c10 */ /* 0x000fe8000f8de072 */
[----:B------:R-:W-:Y:S02]  /*5c10*/  IADD3.X R3, R92, UR27, R102, P6, P0 ;  /* 0x0000001b5c037c10 */ /* 0x000fe4000b7e0466 */
[C---:B------:R-:W-:Y:S04]  /*5c20*/  LEA R4, P0, R96.reuse, c[0x0][0x1c8], 0x1 ;  /* 0x0000720060047a11 */ /* 0x040fe800078008ff */
[----:B------:R-:W-:Y:S05]  /*5c30*/  LEA.HI.X R5, R96, c[0x0][0x1cc], R3, 0x1, P0 ;  /* 0x0000730060057a11 */ /* 0x000fea00000f0c03 */
[----:B------:R1:W-:Y:S01]  /*5c40*/  STG.E.128 [R4.64], R24 ;  /* 0x0000001804007986 */ /* 0x0003e2000c101d1c */
[----:B------:R-:W-:-:S05]  /*5c50*/  BRA `(.L_x_308) ;  /* 0x0000018000007947 */ /* 0x000fca0003800000 */
.L_x_304:
[----:B------:R-:W-:Y:S04]  /*5c60*/  UIMAD UR4, UR17, -0x40, UR22 ;  /* 0xffffffc0110478a4 */ /* 0x000fe8000f8e0216 */
[----:B------:R-:W-:Y:S04]  /*5c70*/  UISETP.LT.AND UP0, UPT, UR4, 0x40, UPT ;  /* 0x000000400400788c */ /* 0x000fe8000bf01270 */
[----:B------:R-:W-:Y:S06]  /*5c80*/  USEL UR4, UR4, 0x40, UP0 ;  /* 0x0000004004047887 */ /* 0x000fec0008000000 */
[----:B------:R-:W-:Y:S11]  /*5c90*/  ISETP.GE.AND P0, PT, R127, UR4, PT ;  /* 0x000000047f007c0c */ /* 0x000ff6000bf06270 */
[----:B------:R-:W-:Y:S02]  /*5ca0*/  @!UPT UIADD3 URZ, URZ, URZ, URZ ;  /* 0x0000003f3f3ff290 */ /* 0x000fe4000fffe03f */
[----:B------:R-:W-:-:S05]  /*5cb0*/  @P0 BRA `(.L_x_308) ;  /* 0x0000012000000947 */ /* 0x000fca0003800000 */
[----:B------:R-:W-:Y:S02]  /*5cc0*/  ISETP.GE.AND P6, PT, R18, c[0x0][0x1d4], PT ;  /* 0x0000750012007a0c */ /* 0x000fe40003fc6270 */
[----:B------:R-:W-:Y:S11]  /*5cd0*/  ISETP.GE.AND P0, PT, R13, c[0x0][0x1d4], PT ;  /* 0x000075000d007a0c */ /* 0x000ff60003f06270 */
[----:B------:R-:W1:Y:S04]  /*5ce0*/  @!P6 LDS.128 R4, [R117+0x6000] ;  /* 0x006000007504e984 */ /* 0x000e680000000c00 */
[----:B------:R-:W2:Y:S04]  /*5cf0*/  @!P0 LDS.128 R32, [R116+0x6000] ;  /* 0x0060000074208984 */ /* 0x000ea80000000c00 */
[----:B-1----:R-:W-:Y:S01]  /*5d00*/  @!P6 STG.E.128 [R72.64], R4 ;  /* 0x000000044800e986 */ /* 0x002fe2000c101d1c */
[----:B------:R-:W-:Y:S03]  /*5d10*/  ISETP.GE.AND P6, PT, R12, c[0x0][0x1d4], PT ;  /* 0x000075000c007a0c */ /* 0x000fe60003fc6270 */
[----:B--2---:R-:W-:Y:S01]  /*5d20*/  @!P0 STG.E.128 [R72.64+0x40], R32 ;  /* 0x0000402048008986 */ /* 0x004fe2000c101d1c */
[----:B------:R-:W-:Y:S09]  /*5d30*/  ISETP.GE.AND P0, PT, R125, c[0x0][0x1d4], PT ;  /* 0x000075007d007a0c */ /* 0x000ff20003f06270 */
[----:B------:R-:W1:Y:S04]  /*5d40*/  @!P6 LDS.128 R28, [R117+0x8000] ;  /* 0x00800000751ce984 */ /* 0x000e680000000c00 */
[----:B------:R-:W2:Y:S04]  /*5d50*/  @!P0 LDS.128 R24, [R116+0x8000] ;  /* 0x0080000074188984 */ /* 0x000ea80000000c00 */
[----:B-1----:R-:W-:Y:S01]  /*5d60*/  @!P6 STG.E.128 [R72.64+0x80], R28 ;  /* 0x0000801c4800e986 */ /* 0x002fe2000c101d1c */
[----:B------:R-:W-:Y:S03]  /*5d70*/  ISETP.GE.AND P6, PT, R124, c[0x0][0x1d4], PT ;  /* 0x000075007c007a0c */ /* 0x000fe60003fc6270 */
[----:B--2---:R-:W-:Y:S01]  /*5d80*/  @!P0 STG.E.128 [R72.64+0xc0], R24 ;  /* 0x0000c01848008986 */ /* 0x004fe2000c101d1c */
[----:B------:R-:W-:Y:S09]  /*5d90*/  ISETP.GE.AND P0, PT, R123, c[0x0][0x1d4], PT ;  /* 0x000075007b007a0c */ /* 0x000ff20003f06270 */
[----:B------:R-:W1:Y:S04]  /*5da0*/  @!P6 LDS.128 R20, [R117+0xa000] ;  /* 0x00a000007514e984 */ /* 0x000e680000000c00 */
[----:B------:R-:W2:Y:S04]  /*5db0*/  @!P0 LDS.128 R4, [R116+0xa000] ;  /* 0x00a0000074048984 */ /* 0x000ea80000000c00 */
[----:B-1----:R1:W-:Y:S04]  /*5dc0*/  @!P6 STG.E.128 [R72.64+0x100], R20 ;  /* 0x000100144800e986 */ /* 0x0023e8000c101d1c */
[----:B--2---:R1:W-:Y:S02]  /*5dd0*/  @!P0 STG.E.128 [R72.64+0x140], R4 ;  /* 0x0001400448008986 */ /* 0x0043e4000c101d1c */
.L_x_308:
[----:B------:R-:W-:Y:S05]  /*5de0*/  BSYNC B1 ;  /* 0x0000000000017941 */ /* 0x000fea0003800000 */
.L_x_303:
[----:B------:R-:W-:Y:S01]  /*5df0*/  USHF.L.U32 UR4, UR17, 0x6, URZ ;  /* 0x0000000611047899 */ /* 0x000fe2000800063f */
[----:B-1----:R-:W-:Y:S01]  /*5e00*/  P2R R6, PR, RZ, 0x2 ;  /* 0x00000002ff067803 */ /* 0x002fe20000000000 */
[----:B------:R-:W-:Y:S01]  /*5e10*/  USHF.L.U64.HI UR13, UR17, 0x6, UR13 ;  /* 0x00000006110d7899 */ /* 0x000fe2000801020d */
[----:B------:R-:W-:Y:S01]  /*5e20*/  BSSY B0, `(.L_x_325) ;  /* 0x000004a000007945 */ /* 0x000fe20003800000 */
[----:B------:R-:W-:Y:S02]  /*5e30*/  UIADD3 UR5, -UR4, UR22, URZ ;  /* 0x0000001604057290 */ /* 0x000fe4000fffe13f */
[----:B------:R-:W-:Y:S02]  /*5e40*/  IADD3 R2, R98, -UR4, RZ ;  /* 0x8000000462027c10 */ /* 0x000fe4000fffe0ff */
[----:B------:R-:W-:Y:S01]  /*5e50*/  IADD3 R3, P0, R100, UR4, RZ ;  /* 0x0000000464037c10 */ /* 0x000fe2000ff1e0ff */
[----:B------:R-:W-:Y:S01]  /*5e60*/  UISETP.LT.AND UP0, UPT, UR5, 0x40, UPT ;  /* 0x000000400500788c */ /* 0x000fe2000bf01270 */
[C---:B------:R-:W-:Y:S02]  /*5e70*/  ISETP.GE.AND P6, PT, R2.reuse, 0x21, PT ;  /* 0x000000210200780c */ /* 0x040fe40003fc6270 */
[----:B------:R-:W-:Y:S01]  /*5e80*/  ISETP.GE.AND P1, PT, R2, 0x1, PT ;  /* 0x000000010200780c */ /* 0x000fe20003f26270 */
[----:B------:R-:W-:Y:S01]  /*5e90*/  USEL UR5, UR5, 0x40, UP0 ;  /* 0x0000004005057887 */ /* 0x000fe20008000000 */
[----:B------:R-:W-:Y:S09]  /*5ea0*/  IADD3.X R0, R99, UR13, RZ, P0, !PT ;  /* 0x0000000d63007c10 */ /* 0x000ff200087fe4ff */
[C---:B------:R-:W-:Y:S02]  /*5eb0*/  @P6 IADD3 R5, P0, R3.reuse, 0x20, RZ ;  /* 0x0000002003056810 */ /* 0x040fe40007f1e0ff */
[----:B------:R-:W-:Y:S03]  /*5ec0*/  @P1 IMAD.MOV.U32 R96, RZ, RZ, R138 ;  /* 0x000000ffff601224 */ /* 0x000fe600078e008a */
[----:B------:R-:W-:Y:S02]  /*5ed0*/  @P6 IMAD.X R4, RZ, RZ, R0, P0 ;  /* 0x000000ffff046224 */ /* 0x000fe400000e0600 */
[----:B------:R-:W-:Y:S02]  /*5ee0*/  @P1 IMAD R0, R0, c[0x0][0x258], RZ ;  /* 0x0000960000001a24 */ /* 0x000fe400078e02ff */
[C---:B-----5:R-:W-:Y:S04]  /*5ef0*/  @P1 IMAD.WIDE.U32 R20, R3.reuse, c[0x0][0x258], R96 ;  /* 0x0000960003141a25 */ /* 0x060fe800078e0060 */
[----:B------:R-:W-:Y:S01]  /*5f00*/  @P1 IMAD R0, R3, c[0x0][0x25c], R0 ;  /* 0x0000970003001a24 */ /* 0x000fe200078e0200 */
[----:B------:R-:W-:Y:S01]  /*5f10*/  @P1 LEA R22, P0, R20, c[0x0][0x250], 0x1 ;  /* 0x0000940014161a11 */ /* 0x000fe200078008ff */
[----:B------:R-:W-:Y:S02]  /*5f20*/  @P6 IMAD.MOV.U32 R96, RZ, RZ, R138 ;  /* 0x000000ffff606224 */ /* 0x000fe400078e008a */
[----:B------:R-:W-:Y:S02]  /*5f30*/  @P1 IMAD.IADD R0, R21, 0x1, R0 ;  /* 0x0000000115001824 */ /* 0x000fe400078e0200 */
[----:B------:R-:W-:Y:S03]  /*5f40*/  @P6 IMAD R4, R4, c[0x0][0x258], RZ ;  /* 0x0000960004046a24 */ /* 0x000fe600078e02ff */
[----:B------:R-:W-:Y:S01]  /*5f50*/  @P1 LEA.HI.X R23, R20, c[0x0][0x254], R0, 0x1, P0 ;  /* 0x0000950014171a11 */ /* 0x000fe200000f0c00 */
[C---:B------:R-:W-:Y:S01]  /*5f60*/  @P6 IMAD R4, R5.reuse, c[0x0][0x25c], R4 ;  /* 0x0000970005046a24 */ /* 0x040fe200078e0204 */
[----:B------:R-:W-:Y:S01]  /*5f70*/  ISETP.NE.AND P1, PT, R6, RZ, PT ;  /* 0x000000ff0600720c */ /* 0x000fe20003f25270 */
[----:B------:R-:W-:Y:S04]  /*5f80*/  @P6 IMAD.WIDE.U32 R6, R5, c[0x0][0x258], R96 ;  /* 0x0000960005066a25 */ /* 0x000fe800078e0060 */
[----:B------:R-:W-:Y:S01]  /*5f90*/  @P6 IMAD.IADD R4, R7, 0x1, R4 ;  /* 0x0000000107046824 */ /* 0x000fe200078e0204 */
[C---:B------:R-:W-:Y:S04]  /*5fa0*/  @P6 LEA R20, P0, R6.reuse, c[0x0][0x250], 0x1 ;  /* 0x0000940006146a11 */ /* 0x040fe800078008ff */
[----:B------:R-:W-:Y:S02]  /*5fb0*/  @P6 LEA.HI.X R21, R6, c[0x0][0x254], R4, 0x1, P0 ;  /* 0x0000950006156a11 */ /* 0x000fe400000f0c04 */
[----:B------:R-:W-:Y:S11]  /*5fc0*/  ISETP.GE.AND P0, PT, R2, 0x1, PT ;  /* 0x000000010200780c */ /* 0x000ff60003f06270 */
[----:B------:R-:W-:Y:S02]  /*5fd0*/  @!UPT UIADD3 URZ, URZ, URZ, URZ ;  /* 0x0000003f3f3ff290 */ /* 0x000fe4000fffe03f */
[----:B------:R-:W-:Y:S01]  /*5fe0*/  @!PT LDS RZ, [RZ] ;  /* 0x00000000fffff984 */ /* 0x000fe20000000800 */
[----:B------:R-:W-:Y:S01]  /*5ff0*/  @!PT LDS RZ, [RZ] ;  /* 0x00000000fffff984 */ /* 0x000fe20000000800 */
[----:B------:R-:W-:Y:S01]  /*6000*/  @!PT LDS RZ, [RZ] ;  /* 0x00000000fffff984 */ /* 0x000fe20000000800 */
[----:B------:R1:W-:Y:S04]  /*6010*/  @P0 LDGSTS.E.BYPASS.LTC128B.128 [R122+0x100], [R22.64], !P5 ;  /* 0x00100000167a0fae */ /* 0x0003e8000e901d5c */
[----:B------:R1:W-:Y:S04]  /*6020*/  @P0 LDGSTS.E.BYPASS.LTC128B.128 [R122+0x2100], [R22.64+0x80], !P4 ;  /* 0x02100080167a0fae */ /* 0x0003e8000e101d5c */
[----:B------:R1:W-:Y:S01]  /*6030*/  @P0 LDGSTS.E.BYPASS.LTC128B.128 [R122+0x4100], [R22.64+0x100], !P3 ;  /* 0x04100100167a0fae */ /* 0x0003e2000d901d5c */
[----:B------:R-:W-:Y:S03]  /*6040*/  ISETP.GE.AND P0, PT, R127, UR5, PT ;  /* 0x000000057f007c0c */ /* 0x000fe6000bf06270 */
[----:B------:R1:W-:Y:S04]  /*6050*/  @P6 LDGSTS.E.BYPASS.LTC128B.128 [R122+0x1100], [R20.64], !P5 ;  /* 0x01100000147a6fae */ /* 0x0003e8000e901d5c */
[----:B------:R1:W-:Y:S04]  /*6060*/  @P6 LDGSTS.E.BYPASS.LTC128B.128 [R122+0x3100], [R20.64+0x80], !P4 ;  /* 0x03100080147a6fae */ /* 0x0003e8000e101d5c */
[----:B------:R1:W-:Y:S04]  /*6070*/  @P6 LDGSTS.E.BYPASS.LTC128B.128 [R122+0x5100], [R20.64+0x100], !P3 ;  /* 0x05100100147a6fae */ /* 0x0003e8000d901d5c */
[----:B------:R-:W0:Y:S01]  /*6080*/  LDGDEPBAR ;  /* 0x00000000000079af */ /* 0x000e220000000000 */
[----:B------:R-:W-:Y:S04]  /*6090*/  DEPBAR.LE SB0, 0x0 ;  /* 0x000080000000791a */ /* 0x000fe80000000000 */
[----:B------:R-:W-:Y:S06]  /*60a0*/  BAR.SYNC.DEFER_BLOCKING 0x0 ;  /* 0x0000000000007b1d */ /* 0x000fec0000010000 */
[----:B------:R-:W-:-:S05]  /*60b0*/  @P0 BRA `(.L_x_326) ;  /* 0x0000020000000947 */ /* 0x000fca0003800000 */
[----:B-1----:R-:W-:Y:S01]  /*60c0*/  IADD3 R3, P0, R95, UR4, RZ ;  /* 0x000000045f037c10 */ /* 0x002fe2000ff1e0ff */
[----:B------:R-:W-:Y:S01]  /*60d0*/  IMAD.MOV.U32 R92, RZ, RZ, R136 ;  /* 0x000000ffff5c7224 */ /* 0x000fe200078e0088 */
[----:B------:R-:W-:Y:S02]  /*60e0*/  ISETP.GE.AND P6, PT, R18, c[0x0][0x1d4], PT ;  /* 0x0000750012007a0c */ /* 0x000fe40003fc6270 */
[----:B------:R-:W-:Y:S01]  /*60f0*/  IADD3.X R0, R94, UR13, RZ, P0, !PT ;  /* 0x0000000d5e007c10 */ /* 0x000fe200087fe4ff */
[C---:B------:R-:W-:Y:S04]  /*6100*/  IMAD.WIDE.U32 R20, R3.reuse, c[0x0][0x208], R92 ;  /* 0x0000820003147a25 */ /* 0x040fe800078e005c */
[----:B------:R-:W-:Y:S01]  /*6110*/  IMAD R0, R0, c[0x0][0x208], RZ ;  /* 0x0000820000007a24 */ /* 0x000fe200078e02ff */
[C---:B------:R-:W-:Y:S03]  /*6120*/  LEA R2, P0, R20.reuse, c[0x0][0x1f8], 0x1 ;  /* 0x00007e0014027a11 */ /* 0x040fe600078008ff */
[----:B------:R-:W-:Y:S02]  /*6130*/  IMAD R0, R3, c[0x0][0x20c], R0 ;  /* 0x0000830003007a24 */ /* 0x000fe400078e0200 */
[----:B------:R-:W1:Y:S02]  /*6140*/  @!P6 LDS.128 R4, [R117] ;  /* 0x000000007504e984 */ /* 0x000e640000000c00 */
        /* <DEDUP_REMOVED lines=23> */
.L_x_326:
[----:B-1----:R-:W-:Y:S05]  /*62c0*/  BSYNC B0 ;  /* 0x0000000000007941 */ /* 0x002fea0003800000 */
.L_x_325:
[----:B------:R-:W-:Y:S01]  /*62d0*/  UISETP.GT.AND UP0, UPT, UR17, UR8, UPT ;  /* 0x000000081100728c */ /* 0x000fe2000bf04270 */
[----:B------:R-:W-:Y:S01]  /*62e0*/  IMAD.U32 R0, RZ, RZ, UR32 ;  /* 0x00000020ff007e24 */ /* 0x000fe2000f8e00ff */
[----:B------:R-:W-:Y:S04]  /*62f0*/  UIADD3 UR17, UR17, -0x1, URZ ;  /* 0xffffffff11117890 */ /* 0x000fe8000fffe03f */
[----:B------:R-:W-:Y:S02]  /*6300*/  PLOP3.LUT P0, PT, PT, PT, UP0, 0x80, 0x0 ;  /* 0x000000000000781c */ /* 0x000fe40003f0f008 */
[----:B------:R-:W-:Y:S03]  /*6310*/  PLOP3.LUT P6, PT, PT, PT, UP0, 0x80, 0x0 ;  /* 0x000000000000781c */ /* 0x000fe60003fcf008 */
[----:B------:R-:W-:Y:S02]  /*6320*/  @UP0 USHF.R.S32.HI UR5, URZ, 0x1f, UR17 ;  /* 0x0000001f3f050899 */ /* 0x000fe40008011411 */
[----:B------:R-:W-:Y:S04]  /*6330*/  @UP0 UIMAD UR4, UR25, UR17, URZ ;  /* 0x00000011190402a4 */ /* 0x000fe8000f8e023f */
[----:B------:R-:W-:Y:S02]  /*6340*/  @UP0 UIMAD UR4, UR5, UR26, UR4 ;  /* 0x0000001a050402a4 */ /* 0x000fe4000f8e0204 */
[----:B------:R-:W-:Y:S02]  /*6350*/  @P0 IMAD.MOV.U32 R2, RZ, RZ, R140 ;  /* 0x000000ffff020224 */ /* 0x000fe400078e008c */
[----:B------:R-:W-:Y:S01]  /*6360*/  @P0 IMAD.MOV.U32 R3, RZ, RZ, R145 ;  /* 0x000000ffff030224 */ /* 0x000fe200078e0091 */
[----:B------:R-:W-:Y:S03]  /*6370*/  PLOP3.LUT P0, PT, PT, PT, UP0, 0x80, 0x0 ;  /* 0x000000000000781c */ /* 0x000fe60003f0f008 */
[----:B------:R-:W-:Y:S01]  /*6380*/  @P6 IMAD.WIDE.U32 R2, R85, UR17, R2 ;  /* 0x0000001155026c25 */ /* 0x000fe2000f8e0002 */
[----:B------:R-:W-:Y:S09]  /*6390*/  PLOP3.LUT P6, PT, PT, PT, UP0, 0x80, 0x0 ;  /* 0x000000000000781c */ /* 0x000ff20003fcf008 */
[----:B------:R-:W-:Y:S01]  /*63a0*/  @P0 IADD3 R5, R3, UR4, RZ ;  /* 0x0000000403050c10 */ /* 0x000fe2000fffe0ff */
[----:B------:R-:W-:Y:S01]  /*63b0*/  IMAD.U32 R3, RZ, RZ, UR33 ;  /* 0x00000021ff037e24 */ /* 0x000fe2000f8e00ff */
[----:B------:R-:W-:Y:S02]  /*63c0*/  PLOP3.LUT P0, PT, PT, PT, UP0, 0x80, 0x0 ;  /* 0x000000000000781c */ /* 0x000fe40003f0f008 */
[C---:B------:R-:W-:Y:S11]  /*63d0*/  @P6 LEA R4, P6, R2.reuse, c[0x0][0x220], 0x1 ;  /* 0x0000880002046a11 */ /* 0x040ff600078c08ff */
[----:B------:R-:W-:Y:S02]  /*63e0*/  @!UPT UIADD3 URZ, URZ, URZ, URZ ;  /* 0x0000003f3f3ff290 */ /* 0x000fe4000fffe03f */
[----:B------:R-:W-:Y:S02]  /*63f0*/  @P0 LEA.HI.X R5, R2, c[0x0][0x224], R5, 0x1, P6 ;  /* 0x0000890002050a11 */ /* 0x000fe400030f0c05 */
[----:B------:R-:W-:Y:S02]  /*6400*/  PLOP3.LUT P6, PT, PT, PT, UP0, 0x80, 0x0 ;  /* 0x000000000000781c */ /* 0x000fe40003fcf008 */
[----:B------:R-:W-:Y:S11]  /*6410*/  PLOP3.LUT P0, PT, PT, PT, UP0, 0x80, 0x0 ;  /* 0x000000000000781c */ /* 0x000ff60003f0f008 */
[C---:B------:R-:W-:Y:S11]  /*6420*/  @P6 LEA R2, P6, R3.reuse, R4, 0x1 ;  /* 0x0000000403026211 */ /* 0x040ff600078c08ff */
[----:B------:R-:W-:Y:S02]  /*6430*/  @!UPT UIADD3 URZ, URZ, URZ, URZ ;  /* 0x0000003f3f3ff290 */ /* 0x000fe4000fffe03f */
[----:B------:R-:W-:Y:S02]  /*6440*/  @P0 LEA.HI.X R3, R3, R5, R0, 0x1, P6 ;  /* 0x0000000503030211 */ /* 0x000fe400030f0c00 */
[----:B------:R-:W-:Y:S02]  /*6450*/  PLOP3.LUT P6, PT, PT, PT, UP0, 0x80, 0x0 ;  /* 0x000000000000781c */ /* 0x000fe40003fcf008 */
[----:B------:R-:W-:Y:S02]  /*6460*/  PLOP3.LUT P6, PT, PT, PT, UP0, 0x80, 0x0 ;  /* 0x000000000000781c */ /* 0x000fe40003fcf008 */
[----:B------:R-:W-:Y:S02]  /*6470*/  PLOP3.LUT P0, PT, PT, PT, UP0, 0x80, 0x0 ;  /* 0x000000000000781c */ /* 0x000fe40003f0f008 */
[----:B------:R-:W-:Y:S09]  /*6480*/  PLOP3.LUT P0, PT, PT, PT, UP0, 0x80, 0x0 ;  /* 0x000000000000781c */ /* 0x000ff20003f0f008 */
[----:B------:R-:W-:Y:S01]  /*6490*/  @!PT LDS RZ, [RZ] ;  /* 0x00000000fffff984 */ /* 0x000fe20000000800 */
[----:B------:R-:W-:Y:S01]  /*64a0*/  @!PT LDS RZ, [RZ] ;  /* 0x00000000fffff984 */ /* 0x000fe20000000800 */
[----:B------:R-:W-:Y:S01]  /*64b0*/  @!PT LDS RZ, [RZ] ;  /* 0x00000000fffff984 */ /* 0x000fe20000000800 */
[----:B------:R1:W-:Y:S01]  /*64c0*/  @P6 LDGSTS.E.BYPASS.LTC128B.128 [R122+0x6100], [R4.64], !P5 ;  /* 0x06100000047a6fae */ /* 0x0003e2000e901d5c */
[----:B------:R-:W-:Y:S03]  /*64d0*/  PLOP3.LUT P6, PT, PT, PT, UP0, 0x80, 0x0 ;  /* 0x000000000000781c */ /* 0x000fe60003fcf008 */
[----:B------:R1:W-:Y:S01]  /*64e0*/  @P0 LDGSTS.E.BYPASS.LTC128B.128 [R122+0x8100], [R4.64+0x80], !P4 ;  /* 0x08100080047a0fae */ /* 0x0003e2000e101d5c */
[----:B------:R-:W-:Y:S09]  /*64f0*/  PLOP3.LUT P0, PT, PT, PT, UP0, 0x80, 0x0 ;  /* 0x000000000000781c */ /* 0x000ff20003f0f008 */
[----:B------:R1:W-:Y:S01]  /*6500*/  @P6 LDGSTS.E.BYPASS.LTC128B.128 [R122+0xa100], [R4.64+0x100], !P3 ;  /* 0x0a100100047a6fae */ /* 0x0003e2000d901d5c */
[----:B------:R-:W-:Y:S03]  /*6510*/  PLOP3.LUT P6, PT, PT, PT, UP0, 0x80, 0x0 ;  /* 0x000000000000781c */ /* 0x000fe60003fcf008 */
[----:B------:R1:W-:Y:S01]  /*6520*/  @P0 LDGSTS.E.BYPASS.LTC128B.128 [R122+0x7100], [R2.64], !P5 ;  /* 0x07100000027a0fae */ /* 0x0003e2000e901d5c */
[----:B------:R-:W-:Y:S09]  /*6530*/  PLOP3.LUT P0, PT, PT, PT, UP0, 0x80, 0x0 ;  /* 0x000000000000781c */ /* 0x000ff20003f0f008 */
[----:B------:R1:W-:Y:S04]  /*6540*/  @P6 LDGSTS.E.BYPASS.LTC128B.128 [R122+0x9100], [R2.64+0x80], !P4 ;  /* 0x09100080027a6fae */ /* 0x0003e8000e101d5c */
[----:B------:R1:W-:Y:S01]  /*6550*/  @P0 LDGSTS.E.BYPASS.LTC128B.128 [R122+0xb100], [R2.64+0x100], !P3 ;  /* 0x0b100100027a0fae */ /* 0x0003e2000d901d5c */
[----:B------:R-:W-:Y:S03]  /*6560*/  PLOP3.LUT P0, PT, PT, PT, UP0, 0x80, 0x0 ;  /* 0x000000000000781c */ /* 0x000fe60003f0f008 */
[----:B------:R-:W0:Y:S10]  /*6570*/  LDGDEPBAR ;  /* 0x00000000000079af */ /* 0x000e340000000000 */
[----:B------:R-:W-:-:S05]  /*6580*/  @P0 BRA `(.L_x_327) ;  /* 0xffffbdf000000947 */ /* 0x000fca000383ffff */
[----:B------:R-:W-:Y:S06]  /*6590*/  BAR.SYNC.DEFER_BLOCKING 0x0 ;  /* 0x0000000000007b1d */ /* 0x000fec0000010000 */
.L_x_302:
[----:B------:R-:W-:Y:S01]  /*65a0*/  UIADD3 UR6, UR18, 0x7f, URZ ;  /* 0x0000007f12067890 */ /* 0x000fe2000fffe03f */
[----:B------:R-:W-:Y:S01]  /*65b0*/  PLOP3.LUT P0, PT, PT, PT, UP2, 0x40, 0x0 ;  /* 0x000000000000781c */ /* 0x000fe20003f0e828 */
[----:B------:R-:W-:-:S02]  /*65c0*/  ULDC.64 UR4, c[0x0][0x2c8] ;  /* 0x0000b20000047ab9 */ /* 0x000fc40000000a00 */
[----:B------:R-:W-:Y:S02]  /*65d0*/  UIMAD.WIDE.U32 UR26, UR6, UR4, URZ ;  /* 0x00000004061a72a5 */ /* 0x000fe4000f8e003f */
[----:B------:R-:W-:Y:S02]  /*65e0*/  ULDC UR7, c[0x0][0x328] ;  /* 0x0000ca0000077ab9 */ /* 0x000fe40000000800 */
[----:B------:R-:W-:Y:S02]  /*65f0*/  @UP3 USHF.R.U32.HI UR6, URZ, UR5, UR27 ;  /* 0x000000053f063299 */ /* 0x000fe4000801161b */
[----:B------:R-:W-:Y:S02]  /*6600*/  UIADD3 UR19, UR19, UR20, URZ ;  /* 0x0000001413137290 */ /* 0x000fe4000fffe03f */
[----:B------:R-:W-:-:S04]  /*6610*/  UIADD3 UR11, UR11, UR6, URZ ;  /* 0x000000060b0b7290 */ /* 0x000fc8000fffe03f */
[----:B------:R-:W-:Y:S01]  /*6620*/  UIADD3 UR7, UR11, UR7, URZ ;  /* 0x000000070b077290 */ /* 0x000fe2000fffe03f */
[----:B------:R-:W-:Y:S05]  /*6630*/  @P0 BRA `(.L_x_328) ;  /* 0x0000015000000947 */ /* 0x000fea0003800000 */
[----:B------:R-:W-:Y:S01]  /*6640*/  ISETP.LT.AND P0, PT, RZ, UR11, PT ;  /* 0x0000000bff007c0c */ /* 0x000fe2000bf01270 */
[----:B------:R-:W-:Y:S02]  /*6650*/  UIADD3 UR8, UR11, -0x1, URZ ;  /* 0xffffffff0b087890 */ /* 0x000fe4000fffe03f */
[----:B------:R-:W-:-:S10]  /*6660*/  ULDC UR6, c[0x0][0x32c] ;  /* 0x0000cb0000067ab9 */ /* 0x000fd40000000800 */
[----:B------:R-:W-:Y:S05]  /*6670*/  @P0 BRA `(.L_x_329) ;  /* 0x0000008000000947 */ /* 0x000fea0003800000 */
[----:B------:R-:W-:Y:S02]  /*6680*/  UISETP.NE.AND UP0, UPT, UR6, 0x1, UPT ;  /* 0x000000010600788c */ /* 0x000fe4000bf05270 */
[----:B------:R-:W-:Y:S02]  /*6690*/  UIADD3 UR8, -UR11, URZ, URZ ;  /* 0x0000003f0b087290 */ /* 0x000fe4000fffe13f */
[----:B------:R-:W-:Y:S02]  /*66a0*/  ULDC.64 UR4, c[0x0][0x330] ;  /* 0x0000cc0000047ab9 */ /* 0x000fe40000000a00 */
[----:B------:R-:W-:-:S07]  /*66b0*/  UIMAD.WIDE.U32 UR26, UR8, UR4, URZ ;  /* 0x00000004081a72a5 */ /* 0x000fce000f8e003f */
[----:B------:R-:W-:Y:S02]  /*66c0*/  @UP0 UMOV UR11, UR27 ;  /* 0x0000001b000b0c82 */ /* 0x000fe40008000000 */
[----:B------:R-:W-:-:S04]  /*66d0*/  @UP0 USHF.R.U32.HI UR8, URZ, UR5, UR11 ;  /* 0x000000053f080299 */ /* 0x000fc8000801160b */
[----:B------:R-:W-:Y:S01]  /*66e0*/  ULOP3.LUT UR8, URZ, UR8, URZ, 0x33, !UPT ;  /* 0x000000083f087292 */ /* 0x000fe2000f8e333f */
[----:B------:R-:W-:Y:S05]  /*66f0*/  BRA `(.L_x_330) ;  /* 0x0000005000007947 */ /* 0x000fea0003800000 */
.L_x_329:
[----:B------:R-:W-:Y:S02]  /*6700*/  UISETP.NE.AND UP0, UPT, UR6, 0x1, UPT ;  /* 0x000000010600788c */ /* 0x000fe4000bf05270 */
[----:B------:R-:W-:Y:S02]  /*6710*/  ULDC.64 UR4, c[0x0][0x330] ;  /* 0x0000cc0000047ab9 */ /* 0x000fe40000000a00 */
[----:B------:R-:W-:-:S07]  /*6720*/  UIMAD.WIDE.U32 UR26, UR8, UR4, URZ ;  /* 0x00000004081a72a5 */ /* 0x000fce000f8e003f */
[----:B------:R-:W-:Y:S02]  /*6730*/  @UP0 UMOV UR11, UR27 ;  /* 0x0000001b000b0c82 */ /* 0x000fe40008000000 */
[----:B------:R-:W-:Y:S02]  /*6740*/  @UP0 USHF.R.U32.HI UR8, URZ, UR5, UR11 ;  /* 0x000000053f080299 */ /* 0x000fe4000801160b */
.L_x_330:
[----:B------:R-:W-:Y:S02]  /*6750*/  ULDC UR4, c[0x0][0x32c] ;  /* 0x0000cb0000047ab9 */ /* 0x000fe40000000800 */
[----:B------:R-:W-:-:S04]  /*6760*/  UIMAD UR4, UR8, UR6, UR4 ;  /* 0x00000006080472a4 */ /* 0x000fc8000f8e0204 */
[----:B------:R-:W-:-:S04]  /*6770*/  UISETP.LT.AND UP0, UPT, UR7, UR4, UPT ;  /* 0x000000040700728c */ /* 0x000fc8000bf01270 */
[----:B------:R-:W-:-:S04]  /*6780*/  USEL UR7, UR7, UR4, UP0 ;  /* 0x0000000407077287 */ /* 0x000fc80008000000 */
.L_x_328:
[----:B------:R-:W-:Y:S01]  /*6790*/  UIADD3 UR6, UR7, 0x3f, URZ ;  /* 0x0000003f07067890 */ /* 0x000fe2000fffe03f */
[----:B------:R-:W-:Y:S01]  /*67a0*/  PLOP3.LUT P0, PT, PT, PT, UP2, 0x40, 0x0 ;  /* 0x000000000000781c */ /* 0x000fe20003f0e828 */
[----:B------:R-:W-:Y:S02]  /*67b0*/  ULDC.64 UR4, c[0x0][0x2c8] ;  /* 0x0000b20000047ab9 */ /* 0x000fe40000000a00 */
[----:B------:R-:W-:Y:S02]  /*67c0*/  USHF.R.S32.HI UR7, URZ, 0x1f, UR6 ;  /* 0x0000001f3f077899 */ /* 0x000fe40008011406 */
[----:B------:R-:W-:Y:S02]  /*67d0*/  UIMAD.WIDE.U32 UR26, UR18, UR4, URZ ;  /* 0x00000004121a72a5 */ /* 0x000fe4000f8e003f */
[----:B------:R-:W-:Y:S02]  /*67e0*/  ULEA.HI UR7, UR7, UR6, URZ, 0x6 ;  /* 0x0000000607077291 */ /* 0x000fe4000f8f303f */
[----:B------:R-:W-:-:S02]  /*67f0*/  ULDC UR4, c[0x0][0x324] ;  /* 0x0000c90000047ab9 */ /* 0x000fc40000000800 */
[----:B------:R-:W-:Y:S02]  /*6800*/  UMOV UR6, UR18 ;  /* 0x0000001200067c82 */ /* 0x000fe40008000000 */
[----:B------:R-:W-:Y:S02]  /*6810*/  USHF.R.S32.HI UR7, URZ, 0x6, UR7 ;  /* 0x000000063f077899 */ /* 0x000fe40008011407 */
[----:B------:R-:W-:Y:S02]  /*6820*/  @UP3 USHF.R.U32.HI UR6, URZ, UR5, UR27 ;  /* 0x000000053f063299 */ /* 0x000fe4000801161b */
[----:B------:R-:W-:Y:S02]  /*6830*/  UISETP.LT.AND UP0, UPT, UR7, UR9, UPT ;  /* 0x000000090700728c */ /* 0x000fe4000bf01270 */
[----:B------:R-:W-:Y:S02]  /*6840*/  UIADD3 UR5, UR10, UR6, URZ ;  /* 0x000000060a057290 */ /* 0x000fe4000fffe03f */
[----:B------:R-:W-:-:S02]  /*6850*/  USEL UR9, UR7, UR9, UP0 ;  /* 0x0000000907097287 */ /* 0x000fc40008000000 */
[----:B------:R-:W-:Y:S01]  /*6860*/  UIADD3 UR6, UR5, -UR4, URZ ;  /* 0x8000000405067290 */ /* 0x000fe2000fffe03f */
        /* <DEDUP_REMOVED lines=14> */
.L_x_332:
[----:B------:R-:W-:Y:S02]  /*6950*/  ULDC UR4, c[0x0][0x32c] ;  /* 0x0000cb0000047ab9 */ /* 0x000fe40000000800 */
[----:B------:R-:W-:-:S03]  /*6960*/  UISETP.NE.AND UP0, UPT, UR4, 0x1, UPT ;  /* 0x000000010400788c */ /* 0x000fc6000bf05270 */
[----:B------:R-:W-:Y:S02]  /*6970*/  ULDC.64 UR4, c[0x0][0x330] ;  /* 0x0000cc0000047ab9 */ /* 0x000fe40000000a00 */
[----:B------:R-:W-:-:S07]  /*6980*/  UIMAD.WIDE.U32 UR26, UR7, UR4, URZ ;  /* 0x00000004071a72a5 */ /* 0x000fce000f8e003f */
[----:B------:R-:W-:Y:S02]  /*6990*/  @UP0 UMOV UR11, UR27 ;  /* 0x0000001b000b0c82 */ /* 0x000fe40008000000 */
[----:B------:R-:W-:Y:S02]  /*69a0*/  @UP0 USHF.R.U32.HI UR7, URZ, UR5, UR11 ;  /* 0x000000053f070299 */ /* 0x000fe4000801160b */
.L_x_333:
[----:B------:R-:W-:Y:S02]  /*69b0*/  ULDC UR4, c[0x0][0x32c] ;  /* 0x0000cb0000047ab9 */ /* 0x000fe40000000800 */
[----:B------:R-:W-:-:S04]  /*69c0*/  UIMAD UR4, UR7, UR4, URZ ;  /* 0x00000004070472a4 */ /* 0x000fc8000f8e023f */
[----:B------:R-:W-:-:S04]  /*69d0*/  UISETP.LT.AND UP0, UPT, UR6, UR4, UPT ;  /* 0x000000040600728c */ /* 0x000fc8000bf01270 */
[----:B------:R-:W-:-:S04]  /*69e0*/  USEL UR6, UR6, UR4, !UP0 ;  /* 0x0000000406067287 */ /* 0x000fc8000c000000 */
.L_x_331:
[----:B------:R-:W-:Y:S01]  /*69f0*/  USHF.R.S32.HI UR4, URZ, 0x1f, UR6 ;  /* 0x0000001f3f047899 */ /* 0x000fe20008011406 */
[----:B------:R-:W-:Y:S01]  /*6a00*/  PLOP3.LUT P2, PT, PT, PT, PT, 0x80, 0x0 ;  /* 0x000000000000781c */ /* 0x000fe20003f4f070 */
[----:B-1----:R-:W-:Y:S01]  /*6a10*/  IMAD.MOV.U32 R3, RZ, RZ, RZ ;  /* 0x000000ffff037224 */ /* 0x002fe200078e00ff */
        /* <DEDUP_REMOVED lines=10> */
[----:B------:R-:W-:Y:S01]  /*6ac0*/  MOV R85, RZ ;  /* 0x000000ff00557202 */ /* 0x000fe20000000f00 */
[----:B------:R-:W-:Y:S01]  /*6ad0*/  CS2R R6, SRZ ;  /* 0x0000000000067805 */ /* 0x000fe2000001ff00 */
[----:B------:R-:W-:Y:S01]  /*6ae0*/  IMAD.MOV.U32 R82, RZ, RZ, RZ ;  /* 0x000000ffff527224 */ /* 0x000fe200078e00ff */
        /* <DEDUP_REMOVED lines=27> */
[----:B-----5:R-:W-:Y:S01]  /*6ca0*/  CS2R R100, SRZ ;  /* 0x0000000000647805 */ /* 0x020fe2000001ff00 */
        /* <DEDUP_REMOVED lines=17> */
[----:B------:R-:W-:Y:S02]  /*6dc0*/  ULDC.64 UR4, c[0x0][0x340] ;  /* 0x0000d00000047ab9 */ /* 0x000fe40000000a00 */
[----:B------:R-:W-:-:S02]  /*6dd0*/  UISETP.NE.U32.AND UP1, UPT, URZ, UR4, UPT ;  /* 0x000000043f00728c */ /* 0x000fc4000bf25070 */
[----:B------:R-:W-:Y:S02]  /*6de0*/  ULDC.64 UR6, c[0x0][0x340] ;  /* 0x0000d00000067ab9 */ /* 0x000fe40000000a00 */
[----:B------:R-:W-:-:S06]  /*6df0*/  UISETP.NE.AND.EX UP1, UPT, URZ, UR5, UPT, UP1 ;  /* 0x000000053f00728c */ /* 0x000fcc000bf25310 */
[----:B------:R-:W-:-:S05]  /*6e00*/  PLOP3.LUT P3, PT, PT, PT, UP1, 0x80, 0x0 ;  /* 0x000000000000781c */ /* 0x000fca0003f6f018 */
[----:B------:R-:W-:Y:S02]  /*6e10*/  @UP1 UMOV UR4, 0x4 ;  /* 0x0000000400041882 */ /* 0x000fe40000000000 */
[----:B------:R-:W-:-:S06]  /*6e20*/  @UP1 UIMAD.WIDE UR4, UR24, UR4, UR6 ;  /* 0x00000004180412a5 */ /* 0x000fcc000f8e0206 */
[----:B------:R-:W-:Y:S02]  /*6e30*/  IMAD.U32 R3, RZ, RZ, UR5 ;  /* 0x00000005ff037e24 */ /* 0x000fe4000f8e00ff */
[----:B------:R-:W-:Y:S01]  /*6e40*/  IMAD.U32 R2, RZ, RZ, UR4 ;  /* 0x00000004ff027e24 */ /* 0x000fe2000f8e00ff */
[----:B------:R-:W-:Y:S01]  /*6e50*/  SHF.R.S32.HI R80, RZ, 0x1f, R83 ;  /* 0x0000001fff507819 */ /* 0x000fe20000011453 */
[----:B------:R-:W-:Y:S02]  /*6e60*/  USHF.R.S32.HI UR6, URZ, 0x1f, UR21 ;  /* 0x0000001f3f067899 */ /* 0x000fe40008011415 */
[----:B------:R-:W-:Y:S01]  /*6e70*/  ULDC.64 UR4, c[0x0][0x178] ;  /* 0x00005e0000047ab9 */ /* 0x000fe20000000a00 */
[----:B------:R1:W2:Y:S01]  /*6e80*/  @P3 LDG.E R3, [R2.64] ;  /* 0x0000001c02033981 */ /* 0x0002a2000c1e1900 */
[CC--:B------:R-:W-:Y:S01]  /*6e90*/  LEA.HI R0, R80.reuse, R83.reuse, RZ, 0x3 ;  /* 0x0000005350007211 */ /* 0x0c0fe200078f18ff */
[----:B------:R-:W-:Y:S01]  /*6ea0*/  UIMAD UR6, UR6, UR4, URZ ;  /* 0x00000004060672a4 */ /* 0x000fe2000f8e023f */
[----:B------:R-:W-:Y:S01]  /*6eb0*/  LEA.HI R8, R80, R83, RZ, 0x4 ;  /* 0x0000005350087211 */ /* 0x000fe200078f20ff */
[----:B------:R-:W-:Y:S01]  /*6ec0*/  UIMAD.WIDE.U32 UR26, UR21, UR4, URZ ;  /* 0x00000004151a72a5 */ /* 0x000fe2000f8e003f */
[----:B------:R-:W-:Y:S01]  /*6ed0*/  SHF.R.S32.HI R45, RZ, 0x3, R0 ;  /* 0x00000003ff2d7819 */ /* 0x000fe20000011400 */
[----:B------:R-:W-:Y:S01]  /*6ee0*/  UIMAD UR21, UR21, UR5, UR6 ;  /* 0x00000005151572a4 */ /* 0x000fe2000f8e0206 */
[----:B------:R-:W-:Y:S01]  /*6ef0*/  LOP3.LUT R0, R0, 0xfffffff8, RZ, 0xc0, !PT ;  /* 0xfffffff800007812 */ /* 0x000fe200078ec0ff */
[----:B------:R-:W-:Y:S01]  /*6f00*/  USHF.R.S32.HI UR11, URZ, 0x1f, UR24 ;  /* 0x0000001f3f0b7899 */ /* 0x000fe20008011418 */
[----:B------:R-:W-:Y:S01]  /*6f10*/  SHF.R.S32.HI R4, RZ, 0x4, R8 ;  /* 0x00000004ff047819 */ /* 0x000fe20000011408 */
[----:B------:R-:W-:Y:S01]  /*6f20*/  IMAD.SHL.U32 R19, R45, 0x40, RZ ;  /* 0x000000402d137824 */ /* 0x000fe200078e00ff */
[----:B------:R-:W-:Y:S01]  /*6f30*/  ULDC.64 UR6, c[0x0][0x348] ;  /* 0x0000d20000067ab9 */ /* 0x000fe20000000a00 */
[----:B------:R-:W-:Y:S01]  /*6f40*/  IMAD.IADD R0, R83, 0x1, -R0 ;  /* 0x0000000153007824 */ /* 0x000fe200078e0a00 */
[----:B------:R-:W-:Y:S01]  /*6f50*/  LEA.HI R47, R8, R4, RZ, 0x1 ;  /* 0x00000004082f7211 */ /* 0x000fe200078f08ff */
[----:B------:R-:W-:Y:S01]  /*6f60*/  ULDC.64 UR4, c[0x0][0x1b8] ;  /* 0x00006e0000047ab9 */ /* 0x000fe20000000a00 */
[----:B------:R-:W-:Y:S01]  /*6f70*/  LOP3.LUT R19, R19, 0x1c0, RZ, 0xc0, !PT ;  /* 0x000001c013137812 */ /* 0x000fe200078ec0ff */
[----:B------:R-:W-:Y:S01]  /*6f80*/  IMAD.SHL.U32 R16, R0, 0x8, RZ ;  /* 0x0000000800107824 */ /* 0x000fe200078e00ff */
[----:B------:R-:W-:Y:S01]  /*6f90*/  LOP3.LUT R47, R47, 0xfffffffe, RZ, 0xc0, !PT ;  /* 0xfffffffe2f2f7812 */ /* 0x000fe200078ec0ff */
[----:B------:R-:W-:Y:S01]  /*6fa0*/  UIADD3 UR21, UR27, UR21, URZ ;  /* 0x000000151b157290 */ /* 0x000fe2000fffe03f */
[----:B------:R-:W-:Y:S01]  /*6fb0*/  PLOP3.LUT P2, PT, PT, PT, UP3, 0x80, 0x0 ;  /* 0x000000000000781c */ /* 0x000fe20003f4f038 */
[----:B------:R-:W-:Y:S01]  /*6fc0*/  UISETP.NE.U32.AND UP0, UPT, URZ, UR6, UPT ;  /* 0x000000063f00728c */ /* 0x000fe2000bf05070 */
[----:B------:R-:W-:Y:S01]  /*6fd0*/  IADD3 R13, P4, R45, UR19, RZ ;  /* 0x000000132d0d7c10 */ /* 0x000fe2000ff9e0ff */
[----:B------:R-:W-:Y:S01]  /*6fe0*/  UIMAD UR6, UR14, UR4, URZ ;  /* 0x000000040e0672a4 */ /* 0x000fe2000f8e023f */
[----:B------:R-:W-:Y:S01]  /*6ff0*/  IMAD.IADD R47, R4, 0x1, -R47 ;  /* 0x00000001042f7824 */ /* 0x000fe200078e0a2f */
[----:B------:R-:W-:Y:S01]  /*7000*/  UMOV UR20, UR26 ;  /* 0x0000001a00147c82 */ /* 0x000fe20008000000 */
[----:B-1----:R-:W-:Y:S01]  /*7010*/  LOP3.LUT R2, R19, 0x38, R16, 0xf8, !PT ;  /* 0x0000003813027812 */ /* 0x002fe200078ef810 */
[----:B------:R-:W-:Y:S01]  /*7020*/  UIMAD.WIDE.U32 UR20, UR15, UR4, UR20 ;  /* 0x000000040f1472a5 */ /* 0x000fe2000f8e0014 */
[----:B------:R-:W-:Y:S01]  /*7030*/  SHF.R.U32.HI R19, RZ, 0x3, R19 ;  /* 0x00000003ff137819 */ /* 0x000fe20000011613 */
[----:B------:R-:W-:Y:S01]  /*7040*/  USHF.R.S32.HI UR4, URZ, 0x1f, UR19 ;  /* 0x0000001f3f047899 */ /* 0x000fe20008011413 */
[----:B------:R-:W-:Y:S01]  /*7050*/  IADD3 R4, R16, 0x80, RZ ;  /* 0x0000008010047810 */ /* 0x000fe20007ffe0ff */
[----:B------:R-:W-:Y:S01]  /*7060*/  UISETP.NE.AND.EX UP0, UPT, URZ, UR7, UPT, UP0 ;  /* 0x000000073f00728c */ /* 0x000fe2000bf05300 */
[----:B------:R-:W-:Y:S01]  /*7070*/  LOP3.LUT R19, R2, R19, RZ, 0x3c, !PT ;  /* 0x0000001302137212 */ /* 0x000fe200078e3cff */
[----:B------:R-:W-:Y:S01]  /*7080*/  UIMAD UR6, UR15, UR5, UR6 ;  /* 0x000000050f0672a4 */ /* 0x000fe2000f8e0206 */
[----:B------:R-:W-:Y:S01]  /*7090*/  IMAD R2, R0, 0x20, R45 ;  /* 0x0000002000027824 */ /* 0x000fe200078e022d */
[----:B------:R-:W-:Y:S01]  /*70a0*/  LOP3.LUT R8, R8, 0xfffffff0, RZ, 0xc0, !PT ;  /* 0xfffffff008087812 */ /* 0x000fe200078ec0ff */
[----:B------:R-:W-:Y:S01]  /*70b0*/  USEL UR13, UR24, URZ, !UP0 ;  /* 0x0000003f180d7287 */ /* 0x000fe2000c000000 */
[----:B------:R-:W-:Y:S01]  /*70c0*/  PLOP3.LUT P0, PT, PT, PT, UP3, 0x80, 0x0 ;  /* 0x000000000000781c */ /* 0x000fe20003f0f038 */
[----:B------:R-:W-:Y:S01]  /*70d0*/  UIADD3 UR21, UR21, UR6, URZ ;  /* 0x0000000615157290 */ /* 0x000fe2000fffe03f */
[----:B------:R-:W-:Y:S01]  /*70e0*/  ISETP.GE.AND P1, PT, R4, c[0x0][0x1d4], PT ;  /* 0x0000750004007a0c */ /* 0x000fe20003f26270 */
[----:B------:R-:W-:Y:S01]  /*70f0*/  IMAD.IADD R8, R83, 0x1, -R8 ;  /* 0x0000000153087824 */ /* 0x000fe200078e0a08 */
[----:B------:R-:W-:Y:S01]  /*7100*/  LEA.HI.X.SX32 R4, R45, UR4, 0x1, P4 ;  /* 0x000000042d047c11 */ /* 0x000fe2000a0f0eff */
[----:B------:R-:W-:Y:S01]  /*7110*/  ULDC.64 UR4, c[0x0][0x1c0] ;  /* 0x0000700000047ab9 */ /* 0x000fe20000000a00 */
[----:B------:R-:W-:Y:S01]  /*7120*/  IADD3 R2, R2, UR18, RZ ;  /* 0x0000001202027c10 */ /* 0x000fe2000fffe0ff */
[----:B------:R-:W-:Y:S01]  /*7130*/  UIMAD.WIDE.U32 UR26, UR13, UR4, UR20 ;  /* 0x000000040d1a72a5 */ /* 0x000fe2000f8e0014 */
[----:B------:R-:W-:Y:S01]  /*7140*/  SHF.R.S32.HI R9, RZ, 0x1f, R8 ;  /* 0x0000001fff097819 */ /* 0x000fe20000011408 */
[----:B------:R-:W-:Y:S01]  /*7150*/  USEL UR7, UR11, URZ, !UP0 ;  /* 0x0000003f0b077287 */ /* 0x000fe2000c000000 */
[----:B------:R-:W-:Y:S01]  /*7160*/  SHF.R.S32.HI R17, RZ, 0x1f, R16 ;  /* 0x0000001fff117819 */ /* 0x000fe20000011410 */
[----:B------:R-:W-:Y:S01]  /*7170*/  @P2 IMAD.HI.U32 R5, R2, c[0x0][0x2c8], RZ ;  /* 0x0000b20002052a27 */ /* 0x000fe200078e00ff */
[----:B------:R-:W-:Y:S01]  /*7180*/  LEA.HI R9, R9, R8, RZ, 0x3 ;  /* 0x0000000809097211 */ /* 0x000fe200078f18ff */
[----:B------:R-:W-:Y:S01]  /*7190*/  UIMAD UR7, UR7, UR4, URZ ;  /* 0x00000004070772a4 */ /* 0x000fe2000f8e023f */
[----:B------:R-:W-:Y:S01]  /*71a0*/  LEA.HI R44, R80, R83, RZ, 0x6 ;  /* 0x00000053502c7211 */ /* 0x000fe200078f30ff */
[----:B------:R-:W-:Y:S01]  /*71b0*/  IMAD.MOV.U32 R6, RZ, RZ, R2 ;  /* 0x000000ffff067224 */ /* 0x000fe200078e0002 */
[----:B------:R-:W-:Y:S01]  /*71c0*/  @P0 SHF.R.U32.HI R6, RZ, c[0x0][0x2cc], R5 ;  /* 0x0000b300ff060a19 */ /* 0x000fe20000011605 */
[----:B------:R-:W-:Y:S01]  /*71d0*/  UIMAD UR5, UR13, UR5, UR7 ;  /* 0x000000050d0572a4 */ /* 0x000fe2000f8e0207 */
[----:B------:R-:W-:Y:S01]  /*71e0*/  LOP3.LUT R7, R9, 0xfffffff8, RZ, 0xc0, !PT ;  /* 0xfffffff809077812 */ /* 0x000fe200078ec0ff */
[----:B------:R-:W-:Y:S01]  /*71f0*/  IMAD R10, R4, c[0x0][0x1e0], RZ ;  /* 0x00007800040a7a24 */ /* 0x000fe200078e02ff */
[----:B------:R-:W-:Y:S01]  /*7200*/  BSSY B0, `(.L_x_335) ;  /* 0x000006a000007945 */ /* 0x000fe20003800000 */
[----:B------:R-:W-:Y:S01]  /*7210*/  IMAD.MOV R11, RZ, RZ, -R6 ;  /* 0x000000ffff0b7224 */ /* 0x000fe200078e0a06 */
[----:B------:R-:W-:Y:S01]  /*7220*/  UIADD3 UR6, UR27, UR5, URZ ;  /* 0x000000051b067290 */ /* 0x000fe2000fffe03f */
[----:B------:R-:W-:-:S02]  /*7230*/  IMAD R5, R13, c[0x0][0x1e4], R10 ;  /* 0x000079000d057a24 */ /* 0x000fc400078e020a */
[----:B------:R-:W-:Y:S01]  /*7240*/  IMAD.WIDE.U32 R14, R13, c[0x0][0x1e0], R16 ;  /* 0x000078000d0e7a25 */ /* 0x000fe200078e0010 */
[----:B------:R-:W-:Y:S02]  /*7250*/  ULDC.64 UR4, c[0x0][0x350] ;  /* 0x0000d40000047ab9 */ /* 0x000fe40000000a00 */
[----:B------:R-:W-:Y:S01]  /*7260*/  UISETP.NE.U32.AND UP0, UPT, URZ, UR4, UPT ;  /* 0x000000043f00728c */ /* 0x000fe2000bf05070 */
[----:B------:R-:W-:Y:S02]  /*7270*/  IMAD.IADD R7, R8, 0x1, -R7 ;  /* 0x0000000108077824 */ /* 0x000fe400078e0a07 */
[----:B------:R-:W-:Y:S01]  /*7280*/  IMAD R2, R11, c[0x0][0x2c4], R2 ;  /* 0x0000b1000b027a24 */ /* 0x000fe200078e0202 */
[----:B------:R-:W-:Y:S01]  /*7290*/  UISETP.NE.AND.EX UP0, UPT, URZ, UR5, UPT, UP0 ;  /* 0x000000053f00728c */ /* 0x000fe2000bf05300 */
[----:B------:R-:W-:Y:S01]  /*72a0*/  IMAD.U32 R11, RZ, RZ, UR27 ;  /* 0x0000001bff0b7e24 */ /* 0x000fe2000f8e00ff */
[C---:B------:R-:W-:Y:S01]  /*72b0*/  LOP3.LUT P6, RZ, R7.reuse, 0x4, RZ, 0xc0, !PT ;  /* 0x0000000407ff7812 */ /* 0x040fe200078cc0ff */
[----:B------:R-:W-:Y:S01]  /*72c0*/  IMAD.U32 R10, RZ, RZ, UR26 ;  /* 0x0000001aff0a7e24 */ /* 0x000fe2000f8e00ff */
[----:B------:R-:W-:Y:S01]  /*72d0*/  LOP3.LUT P0, RZ, R7, 0x2, RZ, 0xc0, !PT ;  /* 0x0000000207ff7812 */ /* 0x000fe2000780c0ff */
[----:B------:R-:W-:Y:S01]  /*72e0*/  IMAD.U32 R11, RZ, RZ, UR6 ;  /* 0x00000006ff0b7e24 */ /* 0x000fe2000f8e00ff */
[----:B------:R-:W-:Y:S01]  /*72f0*/  ULDC.64 UR6, c[0x0][0x1e8] ;  /* 0x00007a0000067ab9 */ /* 0x000fe20000000a00 */
[----:B------:R-:W-:Y:S01]  /*7300*/  IMAD.IADD R15, R15, 0x1, R5 ;  /* 0x000000010f0f7824 */ /* 0x000fe200078e0205 */
[----:B------:R-:W-:Y:S01]  /*7310*/  ULDC.64 UR4, c[0x0][0x210] ;  /* 0x0000840000047ab9 */ /* 0x000fe20000000a00 */
[----:B------:R-:W-:Y:S01]  /*7320*/  IMAD.SHL.U32 R5, R7, 0x40, RZ ;  /* 0x0000004007057824 */ /* 0x000fe200078e00ff */
[----:B------:R-:W-:Y:S01]  /*7330*/  UIMAD UR6, UR14, UR6, URZ ;  /* 0x000000060e0672a4 */ /* 0x000fe2000f8e023f */
[----:B------:R-:W-:Y:S01]  /*7340*/  IMAD R4, R4, c[0x0][0x208], RZ ;  /* 0x0000820004047a24 */ /* 0x000fe200078e02ff */
[----:B------:R-:W-:Y:S01]  /*7350*/  UIMAD UR14, UR14, UR4, URZ ;  /* 0x000000040e0e72a4 */ /* 0x000fe2000f8e023f */
[----:B------:R-:W-:Y:S01]  /*7360*/  IMAD.U32 R210, RZ, RZ, UR15 ;  /* 0x0000000fffd27e24 */ /* 0x000fe2000f8e00ff */
[----:B------:R-:W-:Y:S01]  /*7370*/  UIMAD UR13, UR15, UR7, UR6 ;  /* 0x000000070f0d72a4 */ /* 0x000fe2000f8e0206 */
[C---:B------:R-:W-:Y:S01]  /*7380*/  IMAD R4, R13.reuse, c[0x0][0x20c], R4 ;  /* 0x000083000d047a24 */ /* 0x040fe200078e0204 */
[----:B------:R-:W-:Y:S01]  /*7390*/  UIMAD UR14, UR15, UR5, UR14 ;  /* 0x000000050f0e72a4 */ /* 0x000fe2000f8e020e */
[----:B------:R-:W-:Y:S01]  /*73a0*/  IMAD.WIDE.U32 R12, R13, c[0x0][0x208], R16 ;  /* 0x000082000d0c7a25 */ /* 0x000fe200078e0010 */
[----:B------:R-:W-:Y:S01]  /*73b0*/  ULDC.64 UR6, c[0x0][0x1f0] ;  /* 0x00007c0000067ab9 */ /* 0x000fe20000000a00 */
[----:B------:R-:W-:Y:S01]  /*73c0*/  LOP3.LUT R5, R5, 0x1c0, RZ, 0xc0, !PT ;  /* 0x000001c005057812 */ /* 0x000fe200078ec0ff */
[----:B------:R-:W-:Y:S01]  /*73d0*/  ULDC.64 UR4, c[0x0][0x218] ;  /* 0x0000860000047ab9 */ /* 0x000fe20000000a00 */
[----:B------:R-:W-:-:S02]  /*73e0*/  IMAD.IADD R13, R13, 0x1, R4 ;  /* 0x000000010d0d7824 */ /* 0x000fc400078e0204 */
[----:B------:R-:W-:Y:S02]  /*73f0*/  IMAD.U32 R20, RZ, RZ, UR15 ;  /* 0x0000000fff147e24 */ /* 0x000fe4000f8e00ff */
[----:B------:R-:W-:-:S04]  /*7400*/  IMAD.WIDE.U32 R210, R210, c[0x0][0x1e8], R14 ;  /* 0x00007a00d2d27a25 */ /* 0x000fc800078e000e */
[----:B------:R-:W-:Y:S01]  /*7410*/  IMAD.WIDE.U32 R20, R20, c[0x0][0x210], R12 ;  /* 0x0000840014147a25 */ /* 0x000fe200078e000c */
[----:B------:R-:W-:-:S03]  /*7420*/  IADD3 R211, R211, UR13, RZ ;  /* 0x0000000dd3d37c10 */ /* 0x000fc6000fffe0ff */
[----:B------:R-:W-:Y:S01]  /*7430*/  IMAD.SHL.U32 R4, R47, 0x8, RZ ;  /* 0x000000082f047824 */ /* 0x000fe200078e00ff */
[----:B------:R-:W-:Y:S01]  /*7440*/  IADD3 R21, R21, UR14, RZ ;  /* 0x0000000e15157c10 */ /* 0x000fe2000fffe0ff */
[----:B------:R-:W-:Y:S02]  /*7450*/  IMAD.SHL.U32 R8, R0, 0x8, RZ ;  /* 0x0000000800087824 */ /* 0x000fe400078e00ff */
[----:B------:R-:W-:Y:S01]  /*7460*/  IMAD.SHL.U32 R44, R44, 0x8, RZ ;  /* 0x000000082c2c7824 */ /* 0x000fe200078e00ff */
[----:B------:R-:W-:Y:S01]  /*7470*/  LOP3.LUT R4, R5, 0x8, R4, 0xf8, !PT ;  /* 0x0000000805047812 */ /* 0x000fe200078ef804 */
[----:B------:R-:W-:Y:S01]  /*7480*/  IMAD.SHL.U32 R9, R9, 0x40, RZ ;  /* 0x0000004009097824 */ /* 0x000fe200078e00ff */
[----:B------:R-:W-:Y:S02]  /*7490*/  SHF.R.U32.HI R5, RZ, 0x3, R5 ;  /* 0x00000003ff057819 */ /* 0x000fe40000011605 */
[----:B------:R-:W-:Y:S02]  /*74a0*/  ISETP.GE.AND P5, PT, R8, c[0x0][0x198], PT ;  /* 0x0000660008007a0c */ /* 0x000fe40003fa6270 */
[----:B------:R-:W-:-:S02]  /*74b0*/  LOP3.LUT R4, R4, R5, RZ, 0x3c, !PT ;  /* 0x0000000504047212 */ /* 0x000fc400078e3cff */
[----:B------:R-:W-:Y:S02]  /*74c0*/  IADD3 R5, R16, 0x40, RZ ;  /* 0x0000004010057810 */ /* 0x000fe40007ffe0ff */
[----:B------:R-:W-:Y:S02]  /*74d0*/  LOP3.LUT R44, R19, 0xfffffe00, R44, 0xf8, !PT ;  /* 0xfffffe00132c7812 */ /* 0x000fe400078ef82c */
[----:B------:R-:W-:Y:S01]  /*74e0*/  LOP3.LUT R4, R4, 0xfffffe00, R9, 0xf8, !PT ;  /* 0xfffffe0004047812 */ /* 0x000fe200078ef809 */
[----:B--2---:R1:W2:Y:S01]  /*74f0*/  @P3 R2UR UR20, R3 ;  /* 0x00000000031433c2 */ /* 0x0042a200000e0000 */
[----:B------:R-:W-:Y:S02]  /*7500*/  ISETP.GE.AND P3, PT, R16, c[0x0][0x1d4], PT ;  /* 0x0000750010007a0c */ /* 0x000fe40003f66270 */
[----:B-1----:R-:W-:Y:S01]  /*7510*/  SHF.R.S32.HI R3, RZ, 0x1f, R6 ;  /* 0x0000001fff037819 */ /* 0x002fe20000011406 */
[----:B--2---:R-:W-:-:S03]  /*7520*/  @UP1 USHF.R.S32.HI UR21, URZ, 0x1f, UR20 ;  /* 0x0000001f3f151899 */ /* 0x004fc60008011414 */
[----:B------:R-:W-:Y:S01]  /*7530*/  @!UP1 UMOV UR20, UR24 ;  /* 0x0000001800149c82 */ /* 0x000fe20008000000 */
[----:B------:R-:W-:Y:S01]  /*7540*/  IMAD R3, R3, c[0x0][0x1b0], RZ ;  /* 0x00006c0003037a24 */ /* 0x000fe200078e02ff */
[----:B------:R-:W-:Y:S02]  /*7550*/  USEL UR20, UR20, URZ, !UP0 ;  /* 0x0000003f14147287 */ /* 0x000fe4000c000000 */
[----:B------:R-:W-:Y:S01]  /*7560*/  @!UP1 UMOV UR21, UR11 ;  /* 0x0000000b00159c82 */ /* 0x000fe20008000000 */
[C---:B------:R-:W-:Y:S01]  /*7570*/  IMAD R3, R6.reuse, c[0x0][0x1b4], R3 ;  /* 0x00006d0006037a24 */ /* 0x040fe200078e0203 */
[----:B------:R-:W-:Y:S01]  /*7580*/  USEL UR11, UR21, URZ, !UP0 ;  /* 0x0000003f150b7287 */ /* 0x000fe2000c000000 */
[----:B------:R-:W-:Y:S01]  /*7590*/  IMAD.WIDE.U32 R6, R6, c[0x0][0x1b0], R10 ;  /* 0x00006c0006067a25 */ /* 0x000fe200078e000a */
[----:B------:R-:W-:Y:S01]  /*75a0*/  IADD3 R11, R45, UR18, RZ ;  /* 0x000000122d0b7c10 */ /* 0x000fe2000fffe0ff */
[----:B------:R-:W-:Y:S02]  /*75b0*/  ULDC UR21, c[0x0][0x2c4] ;  /* 0x0000b10000157ab9 */ /* 0x000fe40000000800 */
[----:B------:R-:W-:Y:S01]  /*75c0*/  IMAD.IADD R7, R7, 0x1, R3 ;  /* 0x0000000107077824 */ /* 0x000fe200078e0203 */
[----:B------:R-:W-:Y:S01]  /*75d0*/  SHF.R.S32.HI R3, RZ, 0x1f, R2 ;  /* 0x0000001fff037819 */ /* 0x000fe20000011402 */
[----:B------:R-:W-:Y:S01]  /*75e0*/  UIMAD UR21, UR23, UR21, URZ ;  /* 0x00000015171572a4 */ /* 0x000fe2000f8e023f */
[----:B------:R-:W-:Y:S01]  /*75f0*/  IMAD.U32 R208, RZ, RZ, UR20 ;  /* 0x00000014ffd07e24 */ /* 0x000fe2000f8e00ff */
[----:B------:R-:W-:Y:S01]  /*7600*/  UIMAD UR6, UR11, UR6, URZ ;  /* 0x000000060b0672a4 */ /* 0x000fe2000f8e023f */
[----:B------:R-:W-:Y:S01]  /*7610*/  IMAD.WIDE.U32 R6, R2, c[0x0][0x1a8], R6 ;  /* 0x00006a0002067a25 */ /* 0x000fe200078e0006 */
[----:B------:R-:W-:-:S02]  /*7620*/  UIMAD UR4, UR11, UR4, URZ ;  /* 0x000000040b0472a4 */ /* 0x000fc4000f8e023f */
[----:B------:R-:W-:Y:S01]  /*7630*/  ISETP.GE.AND P4, PT, R11, UR21, PT ;  /* 0x000000150b007c0c */ /* 0x000fe2000bf86270 */
[----:B------:R-:W-:Y:S01]  /*7640*/  IMAD R3, R3, c[0x0][0x1a8], RZ ;  /* 0x00006a0003037a24 */ /* 0x000fe200078e02ff */
[----:B------:R-:W-:Y:S01]  /*7650*/  LEA R13, P2, R6, c[0x0][0x160], 0x1 ;  /* 0x00005800060d7a11 */ /* 0x000fe200078408ff */
[----:B------:R-:W-:Y:S01]  /*7660*/  UIMAD UR6, UR20, UR7, UR6 ;  /* 0x00000007140672a4 */ /* 0x000fe2000f8e0206 */
[----:B------:R-:W-:Y:S01]  /*7670*/  IMAD.WIDE.U32 R210, R208, c[0x0][0x1f0], R210 ;  /* 0x00007c00d0d27a25 */ /* 0x000fe200078e00d2 */
[----:B------:R-:W-:Y:S02]  /*7680*/  UIMAD UR4, UR20, UR5, UR4 ;  /* 0x00000005140472a4 */ /* 0x000fe4000f8e0204 */
[----:B------:R1:W2:Y:S01]  /*7690*/  SHFL.IDX PT, R14, R13, RZ, 0x181f ;  /* 0x00181fff0d0e7589 */ /* 0x0002a200000e0000 */
[----:B------:R-:W-:Y:S01]  /*76a0*/  IMAD R3, R2, c[0x0][0x1ac], R3 ;  /* 0x00006b0002037a24 */ /* 0x000fe200078e0203 */
[----:B------:R-:W-:Y:S01]  /*76b0*/  IADD3 R217, R211, UR6, RZ ;  /* 0x00000006d3d97c10 */ /* 0x000fe2000fffe0ff */
[----:B------:R-:W-:-:S04]  /*76c0*/  IMAD.WIDE.U32 R208, R208, c[0x0][0x218], R20 ;  /* 0x00008600d0d07a25 */ /* 0x000fc800078e0014 */
[----:B------:R-:W-:Y:S01]  /*76d0*/  IMAD.IADD R3, R7, 0x1, R3 ;  /* 0x0000000107037824 */ /* 0x000fe200078e0203 */
[----:B------:R-:W-:Y:S01]  /*76e0*/  IADD3 R7, R8, 0x80, RZ ;  /* 0x0000008008077810 */ /* 0x000fe20007ffe0ff */
[----:B------:R-:W-:Y:S01]  /*76f0*/  IMAD.MOV.U32 R2, RZ, RZ, 0x10 ;  /* 0x00000010ff027424 */ /* 0x000fe200078e00ff */
[----:B------:R-:W-:Y:S02]  /*7700*/  IADD3 R215, R209, UR4, RZ ;  /* 0x00000004d1d77c10 */ /* 0x000fe4000fffe0ff */
[----:B------:R-:W-:Y:S01]  /*7710*/  LEA.HI.X R12, R6, c[0x0][0x164], R3, 0x1, P2 ;  /* 0x00005900060c7a11 */ /* 0x000fe200010f0c03 */
[----:B------:R-:W-:Y:S01]  /*7720*/  IMAD.MOV.U32 R3, RZ, RZ, 0x20 ;  /* 0x00000020ff037424 */ /* 0x000fe200078e00ff */
[----:B------:R-:W-:Y:S02]  /*7730*/  SEL R2, R2, 0xfffffff0, !P0 ;  /* 0xfffffff002027807 */ /* 0x000fe40004000000 */
[----:B------:R-:W-:Y:S01]  /*7740*/  ISETP.GE.AND P2, PT, R5, c[0x0][0x1d4], PT ;  /* 0x0000750005007a0c */ /* 0x000fe20003f46270 */
[----:B------:R1:W3:Y:S01]  /*7750*/  SHFL.IDX PT, R15, R12, RZ, 0x181f ;  /* 0x00181fff0c0f7589 */ /* 0x0002e200000e0000 */
[----:B------:R-:W-:-:S02]  /*7760*/  SEL R3, R3, 0xffffffe0, !P6 ;  /* 0xffffffe003037807 */ /* 0x000fc40007000000 */
[----:B------:R-:W-:Y:S02]  /*7770*/  ISETP.GE.AND P6, PT, R7, c[0x0][0x198], PT ;  /* 0x0000660007007a0c */ /* 0x000fe40003fc6270 */
[----:B------:R-:W-:Y:S02]  /*7780*/  ISETP.GE.AND P0, PT, R5, c[0x0][0x198], PT ;  /* 0x0000660005007a0c */ /* 0x000fe40003f06270 */
[----:B------:R-:W-:Y:S01]  /*7790*/  P2R R6, PR, RZ, 0x40 ;  /* 0x00000040ff067803 */ /* 0x000fe20000000000 */
[----:B------:R-:W-:Y:S05]  /*77a0*/  @P4 BRA `(.L_x_336) ;  /* 0x000000f000004947 */ /* 0x000fea0003800000 */
[----:B--2---:R-:W-:Y:S02]  /*77b0*/  SHF.R.S32.HI R10, RZ, 0x1f, R5 ;  /* 0x0000001fff0a7819 */ /* 0x004fe40000011405 */
[----:B------:R-:W-:Y:S02]  /*77c0*/  SHF.R.S32.HI R6, RZ, 0x1f, R7 ;  /* 0x0000001fff067819 */ /* 0x000fe40000011407 */
[----:B------:R-:W-:Y:S01]  /*77d0*/  LEA.HI R9, R10, R5, RZ, 0x3 ;  /* 0x000000050a097211 */ /* 0x000fe200078f18ff */
[----:B------:R-:W-:Y:S01]  /*77e0*/  IMAD.SHL.U32 R10, R44, 0x2, RZ ;  /* 0x000000022c0a7824 */ /* 0x000fe200078e00ff */
[----:B------:R-:W-:-:S02]  /*77f0*/  LEA.HI R6, R6, R7, RZ, 0x3 ;  /* 0x0000000706067211 */ /* 0x000fc400078f18ff */
[----:B------:R-:W-:Y:S02]  /*7800*/  LEA R18, P4, R8, R14, 0x1 ;  /* 0x0000000e08127211 */ /* 0x000fe400078808ff */
[----:B------:R-:W-:Y:S02]  /*7810*/  LOP3.LUT R9, R9, 0xfffffff8, RZ, 0xc0, !PT ;  /* 0xfffffff809097812 */ /* 0x000fe400078ec0ff */
[----:B------:R-:W-:Y:S02]  /*7820*/  LOP3.LUT R6, R6, 0xfffffff8, RZ, 0xc0, !PT ;  /* 0xfffffff806067812 */ /* 0x000fe400078ec0ff */
[----:B---3--:R-:W-:Y:S01]  /*7830*/  LEA.HI.X R19, R8, R15, R17, 0x1, P4 ;  /* 0x0000000f08137211 */ /* 0x008fe200020f0c11 */
[----:B------:R-:W-:-:S04]  /*7840*/  IMAD.WIDE R20, R9, 0x2, R14 ;  /* 0x0000000209147825 */ /* 0x000fc800078e020e */
[----:B------:R-:W-:Y:S01]  /*7850*/  IMAD.WIDE R14, R6, 0x2, R14 ;  /* 0x00000002060e7825 */ /* 0x000fe200078e020e */
[----:B------:R-:W-:Y:S01]  /*7860*/  @!PT LDS RZ, [RZ] ;  /* 0x00000000fffff984 */ /* 0x000fe20000000800 */
[----:B------:R2:W-:Y:S04]  /*7870*/  LDGSTS.E.BYPASS.LTC128B.128 [R10+0xc100], [R18.64], !P5 ;  /* 0x0c100000120a7fae */ /* 0x0005e8000e901d5c */
[----:B------:R2:W-:Y:S04]  /*7880*/  LDGSTS.E.BYPASS.LTC128B.128 [R10+0x10100], [R20.64], !P0 ;  /* 0x10100000140a7fae */ /* 0x0005e8000c101d5c */
[----:B------:R2:W-:Y:S02]  /*7890*/  LDGSTS.E.BYPASS.LTC128B.128 [R10+0x14100], [R14.64], !P6 ;  /* 0x141000000e0a7fae */ /* 0x0005e4000f101d5c */
.L_x_336:
[----:B--2---:R-:W-:Y:S05]  /*78a0*/  BSYNC B0 ;  /* 0x0000000000007941 */ /* 0x004fea0003800000 */
.L_x_335:
[----:B------:R-:W-:Y:S01]  /*78b0*/  IADD3 R6, R11, 0x20, RZ ;  /* 0x000000200b067810 */ /* 0x000fe20007ffe0ff */
[----:B---3--:R2:W3:Y:S01]  /*78c0*/  SHFL.IDX PT, R15, R12, 0x1, 0x181f ;  /* 0x00381f000c0f7f89 */ /* 0x0084e200000e0000 */
[----:B------:R-:W-:Y:S02]  /*78d0*/  BSSY B0, `(.L_x_337) ;  /* 0x0000014000007945 */ /* 0x000fe40003800000 */
[----:B------:R-:W-:Y:S01]  /*78e0*/  ISETP.GE.AND P4, PT, R6, UR21, PT ;  /* 0x0000001506007c0c */ /* 0x000fe2000bf86270 */
[----:B------:R2:W4:-:S12]  /*78f0*/  SHFL.IDX PT, R14, R13, 0x1, 0x181f ;  /* 0x00381f000d0e7f89 */ /* 0x00051800000e0000 */
[----:B------:R-:W-:Y:S05]  /*7900*/  @P4 BRA `(.L_x_338) ;  /* 0x0000010000004947 */ /* 0x000fea0003800000 */
[----:B------:R-:W-:Y:S02]  /*7910*/  IADD3 R9, R8, 0x80, RZ ;  /* 0x0000008008097810 */ /* 0x000fe40007ffe0ff */
[----:B------:R-:W-:Y:S02]  /*7920*/  SHF.R.S32.HI R10, RZ, 0x1f, R5 ;  /* 0x0000001fff0a7819 */ /* 0x000fe40000011405 */
[----:B------:R-:W-:Y:S02]  /*7930*/  SHF.R.S32.HI R6, RZ, 0x1f, R9 ;  /* 0x0000001fff067819 */ /* 0x000fe40000011409 */
[----:B------:R-:W-:Y:S02]  /*7940*/  LEA.HI R10, R10, R5, RZ, 0x3 ;  /* 0x000000050a0a7211 */ /* 0x000fe400078f18ff */
[----:B------:R-:W-:Y:S01]  /*7950*/  LEA.HI R6, R6, R9, RZ, 0x3 ;  /* 0x0000000906067211 */ /* 0x000fe200078f18ff */
[----:B------:R-:W-:Y:S01]  /*7960*/  IMAD.SHL.U32 R9, R44, 0x2, RZ ;  /* 0x000000022c097824 */ /* 0x000fe200078e00ff */
[----:B----4-:R-:W-:-:S02]  /*7970*/  LEA R18, P4, R8, R14, 0x1 ;  /* 0x0000000e08127211 */ /* 0x010fc400078808ff */
        /* <DEDUP_REMOVED lines=9> */
.L_x_338:
[----:B------:R-:W-:Y:S05]  /*7a10*/  BSYNC B0 ;  /* 0x0000000000007941 */ /* 0x000fea0003800000 */
.L_x_337:
[----:B------:R-:W-:Y:S01]  /*7a20*/  IADD3 R6, R11, 0x40, RZ ;  /* 0x000000400b067810 */ /* 0x000fe20007ffe0ff */
[----:B---3--:R3:W1:Y:S01]  /*7a30*/  SHFL.IDX PT, R15, R12, 0x2, 0x181f ;  /* 0x00581f000c0f7f89 */ /* 0x00866200000e0000 */
[----:B------:R-:W-:Y:S02]  /*7a40*/  BSSY B0, `(.L_x_339) ;  /* 0x0000014000007945 */ /* 0x000fe40003800000 */
[----:B------:R-:W-:Y:S01]  /*7a50*/  ISETP.GE.AND P4, PT, R6, UR21, PT ;  /* 0x0000001506007c0c */ /* 0x000fe2000bf86270 */
[----:B----4-:R3:W4:-:S12]  /*7a60*/  SHFL.IDX PT, R14, R13, 0x2, 0x181f ;  /* 0x00581f000d0e7f89 */ /* 0x01071800000e0000 */
        /* <DEDUP_REMOVED lines=10> */
[----:B-1----:R-:W-:Y:S01]  /*7b10*/  LEA.HI.X R19, R8, R15, R17, 0x1, P4 ;  /* 0x0000000f08137211 */ /* 0x002fe200020f0c11 */
[----:B------:R-:W-:-:S04]  /*7b20*/  IMAD.WIDE R20, R10, 0x2, R14 ;  /* 0x000000020a147825 */ /* 0x000fc800078e020e */
[----:B------:R-:W-:Y:S01]  /*7b30*/  IMAD.WIDE R14, R6, 0x2, R14 ;  /* 0x00000002060e7825 */ /* 0x000fe200078e020e */
[----:B------:R-:W-:Y:S01]  /*7b40*/  @!PT LDS RZ, [RZ] ;  /* 0x00000000fffff984 */ /* 0x000fe20000000800 */
[----:B------:R1:W-:Y:S04]  /*7b50*/  LDGSTS.E.BYPASS.LTC128B.128 [R9+0xe100], [R18.64], !P5 ;  /* 0x0e10000012097fae */ /* 0x0003e8000e901d5c */
[----:B------:R1:W-:Y:S04]  /*7b60*/  LDGSTS.E.BYPASS.LTC128B.128 [R9+0x12100], [R20.64], !P0 ;  /* 0x1210000014097fae */ /* 0x0003e8000c101d5c */
[----:B------:R1:W-:Y:S02]  /*7b70*/  LDGSTS.E.BYPASS.LTC128B.128 [R9+0x16100], [R14.64], !P6 ;  /* 0x161000000e097fae */ /* 0x0003e4000f101d5c */
.L_x_340:
[----:B------:R-:W-:Y:S05]  /*7b80*/  BSYNC B0 ;  /* 0x0000000000007941 */ /* 0x000fea0003800000 */
.L_x_339:
[----:B-1--4-:R1:W4:Y:S01]  /*7b90*/  SHFL.IDX PT, R14, R13, 0x3, 0x181f ;  /* 0x00781f000d0e7f89 */ /* 0x01232200000e0000 */
[----:B------:R-:W-:Y:S01]  /*7ba0*/  IADD3 R11, R11, 0x60, RZ ;  /* 0x000000600b0b7810 */ /* 0x000fe20007ffe0ff */
[----:B------:R-:W-:Y:S01]  /*7bb0*/  UIADD3 UR19, UR9, -0x1, URZ ;  /* 0xffffffff09137890 */ /* 0x000fe2000fffe03f */
[----:B------:R-:W-:Y:S01]  /*7bc0*/  IMAD.MOV.U32 R216, RZ, RZ, R210 ;  /* 0x000000ffffd87224 */ /* 0x000fe200078e00d2 */
[----:B------:R-:W5:Y:S01]  /*7bd0*/  SHFL.IDX PT, R15, R12, 0x3, 0x181f ;  /* 0x00781f000c0f7f89 */ /* 0x000f6200000e0000 */
[----:B------:R-:W-:Y:S01]  /*7be0*/  ISETP.GE.AND P6, PT, R11, UR21, PT ;  /* 0x000000150b007c0c */ /* 0x000fe2000bfc6270 */
[----:B------:R-:W-:Y:S01]  /*7bf0*/  USHF.L.U32 UR17, UR19, 0x6, URZ ;  /* 0x0000000613117899 */ /* 0x000fe2000800063f */
[----:B------:R-:W-:Y:S01]  /*7c00*/  SEL R46, RZ, 0x1, P3 ;  /* 0x00000001ff2e7807 */ /* 0x000fe20001800000 */
[----:B------:R-:W-:-:S02]  /*7c10*/  ULDC.64 UR4, c[0x0][0x1e0] ;  /* 0x0000780000047ab9 */ /* 0x000fc40000000a00 */
[----:B------:R-:W-:Y:S02]  /*7c20*/  UMOV UR11, 0x6 ;  /* 0x00000006000b7882 */ /* 0x000fe40000000000 */
[----:B------:R-:W-:Y:S01]  /*7c30*/  IMAD.U32 R6, RZ, RZ, UR17 ;  /* 0x00000011ff067e24 */ /* 0x000fe2000f8e00ff */
[----:B------:R-:W-:Y:S02]  /*7c40*/  USHF.L.U32 UR13, UR4, 0x6, URZ ;  /* 0x00000006040d7899 */ /* 0x000fe4000800063f */
[----:B------:R-:W-:Y:S02]  /*7c50*/  USHF.L.U64.HI UR14, UR4, UR11, UR5 ;  /* 0x0000000b040e7299 */ /* 0x000fe40008010205 */
[----:B------:R-:W-:Y:S01]  /*7c60*/  IADD3 R11, -R6, UR12, -R45 ;  /* 0x0000000c060b7c10 */ /* 0x000fe2000fffe92d */
[----:B------:R-:W-:Y:S01]  /*7c70*/  @!P6 IMAD.SHL.U32 R9, R44, 0x2, RZ ;  /* 0x000000022c09e824 */ /* 0x000fe200078e00ff */
[----:B------:R-:W-:Y:S01]  /*7c80*/  @!P6 SHF.R.S32.HI R10, RZ, 0x1f, R5 ;  /* 0x0000001fff0ae819 */ /* 0x000fe20000011405 */
[----:B------:R-:W-:-:S02]  /*7c90*/  USHF.R.S32.HI UR20, URZ, 0x1f, UR19 ;  /* 0x0000001f3f147899 */ /* 0x000fc40008011413 */
[----:B------:R-:W-:Y:S01]  /*7ca0*/  UIMAD UR6, UR14, UR19, URZ ;  /* 0x000000130e0672a4 */ /* 0x000fe2000f8e023f */
[----:B-123--:R-:W-:Y:S01]  /*7cb0*/  @!P6 LEA.HI R13, R10, R5, RZ, 0x3 ;  /* 0x000000050a0de211 */ /* 0x00efe200078f18ff */
[----:B------:R-:W-:Y:S01]  /*7cc0*/  IMAD.U32 R5, RZ, RZ, UR13 ;  /* 0x0000000dff057e24 */ /* 0x000fe2000f8e00ff */
[C---:B----4-:R-:W-:Y:S01]  /*7cd0*/  @!P6 LEA R16, P4, R8.reuse, R14, 0x1 ;  /* 0x0000000e0810e211 */ /* 0x050fe200078808ff */
[----:B------:R-:W-:Y:S01]  /*7ce0*/  UIMAD UR6, UR20, UR13, UR6 ;  /* 0x0000000d140672a4 */ /* 0x000fe2000f8e0206 */
[----:B------:R-:W-:Y:S01]  /*7cf0*/  @!P6 LOP3.LUT R13, R13, 0xfffffff8, RZ, 0xc0, !PT ;  /* 0xfffffff80d0de812 */ /* 0x000fe200078ec0ff */
[----:B------:R-:W-:Y:S01]  /*7d00*/  IMAD.WIDE.U32 R18, R5, UR19, R216 ;  /* 0x0000001305127c25 */ /* 0x000fe2000f8e00d8 */
[C---:B-----5:R-:W-:Y:S01]  /*7d10*/  @!P6 LEA.HI.X R17, R8.reuse, R15, R17, 0x1, P4 ;  /* 0x0000000f0811e211 */ /* 0x060fe200020f0c11 */
[----:B------:R-:W-:Y:S01]  /*7d20*/  UMOV UR7, 0x5 ;  /* 0x0000000500077882 */ /* 0x000fe20000000000 */
[----:B------:R-:W-:Y:S01]  /*7d30*/  ISETP.GE.AND P4, PT, R11, 0x21, PT ;  /* 0x000000210b00780c */ /* 0x000fe20003f86270 */
[----:B------:R-:W-:Y:S01]  /*7d40*/  @!P6 IMAD.WIDE R20, R13, 0x2, R14 ;  /* 0x000000020d14e825 */ /* 0x000fe200078e020e */
[----:B------:R-:W-:Y:S01]  /*7d50*/  IADD3 R10, R19, UR6, RZ ;  /* 0x00000006130a7c10 */ /* 0x000fe2000fffe0ff */
[----:B------:R-:W-:Y:S01]  /*7d60*/  @!PT LDS RZ, [RZ] ;  /* 0x00000000fffff984 */ /* 0x000fe20000000800 */
[----:B------:R1:W-:Y:S01]  /*7d70*/  @!P6 LDGSTS.E.BYPASS.LTC128B.128 [R9+0xf100], [R16.64], !P5 ;  /* 0x0f1000001009efae */ /* 0x0003e2000e901d5c */
[----:B------:R-:W-:Y:S01]  /*7d80*/  ISETP.GE.AND P5, PT, R11, 0x1, PT ;  /* 0x000000010b00780c */ /* 0x000fe20003fa6270 */
[----:B------:R-:W-:Y:S01]  /*7d90*/  USHF.L.U32 UR6, UR4, 0x5, URZ ;  /* 0x0000000504067899 */ /* 0x000fe2000800063f */
[----:B------:R-:W-:Y:S01]  /*7da0*/  @!P6 IADD3 R13, R8, 0x80, RZ ;  /* 0x00000080080de810 */ /* 0x000fe20007ffe0ff */
[----:B------:R2:W-:Y:S01]  /*7db0*/  @!P6 LDGSTS.E.BYPASS.LTC128B.128 [R9+0x13100], [R20.64], !P0 ;  /* 0x131000001409efae */ /* 0x0005e2000c101d5c */
[----:B------:R-:W-:-:S02]  /*7dc0*/  USHF.L.U64.HI UR7, UR4, UR7, UR5 ;  /* 0x0000000704077299 */ /* 0x000fc40008010205 */
[----:B------:R-:W-:-:S07]  /*7dd0*/  @!P6 SHF.R.S32.HI R8, RZ, 0x1f, R13 ;  /* 0x0000001fff08e819 */ /* 0x000fce000001140d */
[----:B-1----:R-:W-:-:S04]  /*7de0*/  @P5 LEA R16, P0, R18, c[0x0][0x1c8], 0x1 ;  /* 0x0000720012105a11 */ /* 0x002fc800078008ff */
[C---:B------:R-:W-:Y:S02]  /*7df0*/  @P5 LEA.HI.X R17, R18.reuse, c[0x0][0x1cc], R10, 0x1, P0 ;  /* 0x0000730012115a11 */ /* 0x040fe400000f0c0a */
[----:B------:R-:W-:-:S04]  /*7e00*/  @P4 IADD3 R11, P0, R18, UR6, RZ ;  /* 0x00000006120b4c10 */ /* 0x000fc8000ff1e0ff */
[----:B------:R-:W-:Y:S02]  /*7e10*/  @P4 IADD3.X R10, R10, UR7, RZ, P0, !PT ;  /* 0x000000070a0a4c10 */ /* 0x000fe400087fe4ff */
[----:B------:R-:W-:Y:S02]  /*7e20*/  ISETP.GE.AND P0, PT, R7, c[0x0][0x198], PT ;  /* 0x0000660007007a0c */ /* 0x000fe40003f06270 */
[----:B------:R-:W-:Y:S01]  /*7e30*/  @!P6 LEA.HI R7, R8, R13, RZ, 0x3 ;  /* 0x0000000d0807e211 */ /* 0x000fe200078f18ff */
[----:B------:R-:W-:-:S03]  /*7e40*/  @P4 IMAD.SHL.U32 R8, R44, 0x2, RZ ;  /* 0x000000022c084824 */ /* 0x000fc600078e00ff */
[----:B------:R-:W-:-:S05]  /*7e50*/  @!P6 LOP3.LUT R7, R7, 0xfffffff8, RZ, 0xc0, !PT ;  /* 0xfffffff80707e812 */ /* 0x000fca00078ec0ff */
[----:B------:R-:W-:Y:S01]  /*7e60*/  @!P6 IMAD.WIDE R14, R7, 0x2, R14 ;  /* 0x00000002070ee825 */ /* 0x000fe200078e020e */
[----:B------:R-:W-:-:S04]  /*7e70*/  LEA.HI R7, R80, R83, RZ, 0x5 ;  /* 0x0000005350077211 */ /* 0x000fc800078f28ff */
[----:B------:R2:W-:Y:S01]  /*7e80*/  @!P6 LDGSTS.E.BYPASS.LTC128B.128 [R9+0x17100], [R14.64], !P0 ;  /* 0x171000000e09efae */ /* 0x0005e2000c101d5c */
[C---:B------:R-:W-:Y:S02]  /*7e90*/  @P4 LEA R12, P0, R11.reuse, c[0x0][0x1c8], 0x1 ;  /* 0x000072000b0c4a11 */ /* 0x040fe400078008ff */
[----:B------:R-:W-:Y:S01]  /*7ea0*/  SHF.R.S32.HI R81, RZ, 0x5, R7 ;  /* 0x00000005ff517819 */ /* 0x000fe20000011407 */
[----:B------:R-:W0:Y:S01]  /*7eb0*/  LDGDEPBAR ;  /* 0x00000000000079af */ /* 0x000e220000000000 */
[----:B------:R-:W-:Y:S01]  /*7ec0*/  @P4 LEA.HI.X R13, R11, c[0x0][0x1cc], R10, 0x1, P0 ;  /* 0x000073000b0d4a11 */ /* 0x000fe200000f0c0a */
[----:B------:R-:W-:Y:S02]  /*7ed0*/  @P5 IMAD.SHL.U32 R11, R44, 0x2, RZ ;  /* 0x000000022c0b5824 */ /* 0x000fe400078e00ff */
[----:B------:R-:W-:Y:S01]  /*7ee0*/  BAR.SYNC.DEFER_BLOCKING 0x0 ;  /* 0x0000000000007b1d */ /* 0x000fe20000010000 */
[----:B------:R-:W-:-:S05]  /*7ef0*/  ISETP.LT.AND P0, PT, RZ, c[0x0][0x27c], PT ;  /* 0x00009f00ff007a0c */ /* 0x000fca0003f01270 */
        /* <DEDUP_REMOVED lines=13> */
.L_x_341:
[----:B------:R-:W-:Y:S01]  /*7fd0*/  ULDC.U8 UR4, c[0x0][0x298] ;  /* 0x0000a60000047ab9 */ /* 0x000fe20000000000 */
[----:B--2---:R-:W-:Y:S01]  /*7fe0*/  SHF.R.S32.HI R9, RZ, 0x1f, R84 ;  /* 0x0000001fff097819 */ /* 0x004fe20000011454 */
[----:B------:R-:W-:Y:S01]  /*7ff0*/  IMAD.WIDE.U32 R14, R84, c[0x0][0x280], RZ ;  /* 0x0000a000540e7a25 */ /* 0x000fe200078e00ff */
[----:B------:R-:W-:Y:S01]  /*8000*/  ISETP.NE.AND P0, PT, RZ, UR4, PT ;  /* 0x00000004ff007c0c */ /* 0x000fe2000bf05270 */
[----:B------:R-:W-:Y:S01]  /*8010*/  BSSY B2, `(.L_x_342) ;  /* 0x0000765000027945 */ /* 0x000fe20003800000 */
[-C--:B------:R-:W-:Y:S01]  /*8020*/  LEA.HI R77, R80, R83.reuse, RZ, 0x2 ;  /* 0x00000053504d7211 */ /* 0x080fe200078f10ff */
[C---:B------:R-:W-:Y:S02]  /*8030*/  IMAD R19, R9.reuse, c[0x0][0x280], RZ ;  /* 0x0000a00009137a24 */ /* 0x040fe400078e02ff */
[----:B------:R-:W-:Y:S01]  /*8040*/  IMAD R9, R9, c[0x0][0x290], RZ ;  /* 0x0000a40009097a24 */ /* 0x000fe200078e02ff */
[----:B------:R-:W-:Y:S01]  /*8050*/  LOP3.LUT R8, R77, 0xfffffffc, RZ, 0xc0, !PT ;  /* 0xfffffffc4d087812 */ /* 0x000fe200078ec0ff */
[C---:B------:R-:W-:Y:S01]  /*8060*/  IMAD R19, R84.reuse, c[0x0][0x284], R19 ;  /* 0x0000a10054137a24 */ /* 0x040fe200078e0213 */
[----:B------:R-:W-:Y:S01]  /*8070*/  SHF.R.S32.HI R77, RZ, 0x2, R77 ;  /* 0x00000002ff4d7819 */ /* 0x000fe2000001144d */
[----:B------:R-:W-:Y:S01]  /*8080*/  IMAD R16, R84, c[0x0][0x294], R9 ;  /* 0x0000a50054107a24 */ /* 0x000fe200078e0209 */
[----:B------:R-:W-:Y:S01]  /*8090*/  IADD3 R97, -R8, R83, RZ ;  /* 0x0000005308617210 */ /* 0x000fe20007ffe1ff */
[----:B------:R-:W-:Y:S01]  /*80a0*/  IMAD.WIDE.U32 R84, R84, c[0x0][0x290], RZ ;  /* 0x0000a40054547a25 */ /* 0x000fe200078e00ff */
[----:B------:R-:W-:-:S02]  /*80b0*/  IADD3 R8, R77, UR18, RZ ;  /* 0x000000124d087c10 */ /* 0x000fc4000fffe0ff */
[----:B------:R-:W-:Y:S01]  /*80c0*/  IADD3 R19, R19, R15, RZ ;  /* 0x0000000f13137210 */ /* 0x000fe20007ffe0ff */
[----:B------:R-:W-:Y:S01]  /*80d0*/  IMAD.IADD R17, R16, 0x1, R85 ;  /* 0x0000000110117824 */ /* 0x000fe200078e0255 */
[C---:B------:R-:W-:Y:S01]  /*80e0*/  SHF.L.U32 R60, R97.reuse, 0x3, RZ ;  /* 0x00000003613c7819 */ /* 0x040fe200000006ff */
[----:B------:R-:W-:Y:S01]  /*80f0*/  IMAD R9, R97, 0x40, R8 ;  /* 0x0000004061097824 */ /* 0x000fe200078e0208 */
[----:B------:R-:W-:Y:S05]  /*8100*/  @!P0 BRA `(.L_x_343) ;  /* 0x0000393000008947 */ /* 0x000fea0003800000 */
[----:B------:R-:W-:Y:S01]  /*8110*/  PLOP3.LUT P4, PT, PT, PT, UP3, 0x80, 0x0 ;  /* 0x000000000000781c */ /* 0x000fe20003f8f038 */
[----:B------:R-:W-:Y:S01]  /*8120*/  IMAD.MOV.U32 R18, RZ, RZ, R14 ;  /* 0x000000ffff127224 */ /* 0x000fe200078e000e */
[----:B------:R-:W-:Y:S01]  /*8130*/  PLOP3.LUT P0, PT, PT, PT, UP3, 0x80, 0x0 ;  /* 0x000000000000781c */ /* 0x000fe20003f0f038 */
[----:B------:R-:W-:Y:S01]  /*8140*/  BSSY B0, `(.L_x_344) ;  /* 0x0000063000007945 */ /* 0x000fe20003800000 */
[----:B------:R-:W-:Y:S01]  /*8150*/  MOV R16, R84 ;  /* 0x0000005400107202 */ /* 0x000fe20000000f00 */
        /* <DEDUP_REMOVED lines=8> */
[----:B------:R-:W-:Y:S01]  /*81e0*/  @P4 IMAD.HI.U32 R10, R9, c[0x0][0x2c8], RZ ;  /* 0x0000b200090a4a27 */ /* 0x000fe200078e00ff */
[----:B------:R-:W-:Y:S01]  /*81f0*/  CS2R R110, SRZ ;  /* 0x00000000006e7805 */ /* 0x000fe2000001ff00 */
[----:B------:R-:W-:Y:S01]  /*8200*/  CS2R R116, SRZ ;  /* 0x0000000000747805 */ /* 0x000fe2000001ff00 */
[----:B------:R-:W-:Y:S01]  /*8210*/  CS2R R120, SRZ ;  /* 0x0000000000787805 */ /* 0x000fe2000001ff00 */
[----:B------:R-:W-:Y:S01]  /*8220*/  CS2R R108, SRZ ;  /* 0x00000000006c7805 */ /* 0x000fe2000001ff00 */
[----:B------:R-:W-:-:S04]  /*8230*/  @P0 SHF.R.U32.HI R9, RZ, c[0x0][0x2cc], R10 ;  /* 0x0000b300ff090a19 */ /* 0x000fc8000001160a */
[----:B------:R-:W-:Y:S01]  /*8240*/  SHF.R.S32.HI R12, RZ, 0x1f, R9 ;  /* 0x0000001fff0c7819 */ /* 0x000fe20000011409 */
[----:B------:R-:W-:-:S04]  /*8250*/  IMAD.WIDE.U32 R18, R9, c[0x0][0x280], R18 ;  /* 0x0000a00009127a25 */ /* 0x000fc800078e0012 */
[----:B------:R-:W-:Y:S01]  /*8260*/  IMAD R10, R12, c[0x0][0x280], RZ ;  /* 0x0000a0000c0a7a24 */ /* 0x000fe200078e02ff */
[----:B------:R-:W-:Y:S01]  /*8270*/  LEA R14, P4, R18, c[0x0][0x270], 0x1 ;  /* 0x00009c00120e7a11 */ /* 0x000fe200078808ff */
[----:B------:R-:W-:Y:S02]  /*8280*/  IMAD R12, R12, c[0x0][0x290], RZ ;  /* 0x0000a4000c0c7a24 */ /* 0x000fe400078e02ff */
[C---:B------:R-:W-:Y:S02]  /*8290*/  IMAD.WIDE.U32 R16, R9.reuse, c[0x0][0x290], R16 ;  /* 0x0000a40009107a25 */ /* 0x040fe400078e0010 */
[----:B------:R1:W2:Y:S02]  /*82a0*/  SHFL.IDX PT, R20, R14, RZ, 0x1c1f ;  /* 0x001c1fff0e147589 */ /* 0x0002a400000e0000 */
[C---:B------:R-:W-:Y:S02]  /*82b0*/  IMAD R10, R9.reuse, c[0x0][0x284], R10 ;  /* 0x0000a100090a7a24 */ /* 0x040fe400078e020a */
[----:B------:R-:W-:Y:S01]  /*82c0*/  IMAD R9, R9, c[0x0][0x294], R12 ;  /* 0x0000a50009097a24 */ /* 0x000fe200078e020c */
[----:B------:R-:W-:Y:S01]  /*82d0*/  LEA R12, P0, R16, c[0x0][0x288], 0x1 ;  /* 0x0000a200100c7a11 */ /* 0x000fe200078008ff */
[----:B------:R-:W-:-:S03]  /*82e0*/  IMAD.IADD R10, R19, 0x1, R10 ;  /* 0x00000001130a7824 */ /* 0x000fc600078e020a */
[----:B------:R-:W-:Y:S02]  /*82f0*/  IADD3 R9, R17, R9, RZ ;  /* 0x0000000911097210 */ /* 0x000fe40007ffe0ff */
[----:B------:R-:W-:Y:S02]  /*8300*/  LEA.HI.X R15, R18, c[0x0][0x274], R10, 0x1, P4 ;  /* 0x00009d00120f7a11 */ /* 0x000fe400020f0c0a */
[----:B------:R-:W-:Y:S01]  /*8310*/  LEA.HI.X R13, R16, c[0x0][0x28c], R9, 0x1, P0 ;  /* 0x0000a300100d7a11 */ /* 0x000fe200000f0c09 */
[----:B------:R1:W3:Y:S01]  /*8320*/  SHFL.IDX PT, R18, R12, RZ, 0x1c1f ;  /* 0x001c1fff0c127589 */ /* 0x0002e200000e0000 */
[----:B------:R-:W-:Y:S01]  /*8330*/  ISETP.GE.AND P0, PT, R8, UR21, PT ;  /* 0x0000001508007c0c */ /* 0x000fe2000bf06270 */
[----:B------:R-:W-:Y:S02]  /*8340*/  IMAD.SHL.U32 R16, R97, 0x4, RZ ;  /* 0x0000000461107824 */ /* 0x000fe400078e00ff */
[----:B------:R1:W4:Y:S01]  /*8350*/  SHFL.IDX PT, R21, R15, RZ, 0x1c1f ;  /* 0x001c1fff0f157589 */ /* 0x00032200000e0000 */
[----:B------:R-:W-:-:S03]  /*8360*/  CS2R R96, SRZ ;  /* 0x0000000000607805 */ /* 0x000fc6000001ff00 */
[----:B------:R1:W1:Y:S06]  /*8370*/  SHFL.IDX PT, R19, R13, RZ, 0x1c1f ;  /* 0x001c1fff0d137589 */ /* 0x00026c00000e0000 */
[----:B------:R-:W-:Y:S05]  /*8380*/  @P0 BRA `(.L_x_345) ;  /* 0x000003e000000947 */ /* 0x000fea0003800000 */
[C---:B--2---:R-:W-:Y:S01]  /*8390*/  IADD3 R9, R16.reuse, 0x10, RZ ;  /* 0x0000001010097810 */ /* 0x044fe20007ffe0ff */
[----:B------:R-:W-:Y:S01]  /*83a0*/  CS2R R104, SRZ ;  /* 0x0000000000687805 */ /* 0x000fe2000001ff00 */
[C---:B------:R-:W-:Y:S01]  /*83b0*/  ISETP.GE.AND P4, PT, R16.reuse, c[0x0][0x27c], PT ;  /* 0x00009f0010007a0c */ /* 0x040fe20003f86270 */
[----:B------:R-:W-:Y:S01]  /*83c0*/  CS2R R108, SRZ ;  /* 0x00000000006c7805 */ /* 0x000fe2000001ff00 */
[----:B------:R-:W-:Y:S01]  /*83d0*/  ISETP.GE.AND P0, PT, R9, c[0x0][0x27c], PT ;  /* 0x00009f0009007a0c */ /* 0x000fe20003f06270 */
[----:B------:R-:W-:Y:S01]  /*83e0*/  CS2R R122, SRZ ;  /* 0x00000000007a7805 */ /* 0x000fe2000001ff00 */
[----:B------:R-:W-:Y:S01]  /*83f0*/  CS2R R120, SRZ ;  /* 0x0000000000787805 */ /* 0x000fe2000001ff00 */
[----:B------:R-:W-:-:S02]  /*8400*/  IADD3 R11, R16, 0x30, RZ ;  /* 0x00000030100b7810 */ /* 0x000fc40007ffe0ff */
[----:B------:R-:W-:-:S06]  /*8410*/  IADD3 R17, R16, 0x20, RZ ;  /* 0x0000002010117810 */ /* 0x000fcc0007ffe0ff */
[C---:B----4-:R-:W-:Y:S02]  /*8420*/  @!P4 IMAD.WIDE R28, R16.reuse, 0x2, R20 ;  /* 0x00000002101cc825 */ /* 0x050fe400078e0214 */
[----:B------:R-:W-:Y:S02]  /*8430*/  @!P0 SHF.R.S32.HI R10, RZ, 0x1f, R9 ;  /* 0x0000001fff0a8819 */ /* 0x000fe40000011409 */
[----:B-1-3--:R-:W-:Y:S01]  /*8440*/  @!P4 IMAD.WIDE R24, R16, 0x2, R18 ;  /* 0x000000021018c825 */ /* 0x00afe200078e0212 */
[----:B------:R1:W5:Y:S01]  /*8450*/  @!P4 LD.E.64 R104, [R28.64] ;  /* 0x0000001c1c68c980 */ /* 0x000362000c101b00 */
[----:B------:R-:W-:Y:S02]  /*8460*/  @!P0 LEA.HI R9, R10, R9, RZ, 0x2 ;  /* 0x000000090a098211 */ /* 0x000fe400078f10ff */
[----:B------:R-:W-:Y:S01]  /*8470*/  ISETP.GE.AND P5, PT, R11, c[0x0][0x27c], PT ;  /* 0x00009f000b007a0c */ /* 0x000fe20003fa6270 */
[----:B------:R2:W5:Y:S01]  /*8480*/  @!P4 LD.E.64 R108, [R24.64] ;  /* 0x0000001c186cc980 */ /* 0x000562000c101b00 */
[----:B------:R-:W-:-:S02]  /*8490*/  @!P0 LOP3.LUT R9, R9, 0xfffffffc, RZ, 0xc0, !PT ;  /* 0xfffffffc09098812 */ /* 0x000fc400078ec0ff */
[----:B------:R-:W-:-:S03]  /*84a0*/  IADD3 R10, R16, 0x40, RZ ;  /* 0x00000040100a7810 */ /* 0x000fc60007ffe0ff */
        /* <DEDUP_REMOVED lines=8> */
[----:B--2---:R-:W-:-:S09]  /*8530*/  @!P5 SHF.R.S32.HI R24, RZ, 0x1f, R11 ;  /* 0x0000001fff18d819 */ /* 0x004fd2000001140b */
[----:B-1----:R-:W-:Y:S02]  /*8540*/  @!P6 SHF.R.S32.HI R28, RZ, 0x1f, R17 ;  /* 0x0000001fff1ce819 */ /* 0x002fe40000011411 */
[----:B------:R-:W-:Y:S02]  /*8550*/  @!P5 LEA.HI R11, R24, R11, RZ, 0x2 ;  /* 0x0000000b180bd211 */ /* 0x000fe400078f10ff */
[----:B------:R-:W-:Y:S02]  /*8560*/  @!P6 LEA.HI R17, R28, R17, RZ, 0x2 ;  /* 0x000000111c11e211 */ /* 0x000fe400078f10ff */
[----:B---3--:R-:W-:Y:S02]  /*8570*/  @!P4 SHF.R.S32.HI R23, RZ, 0x1f, R10 ;  /* 0x0000001fff17c819 */ /* 0x008fe4000001140a */
[----:B------:R-:W-:Y:S02]  /*8580*/  @!P0 SHF.R.S32.HI R22, RZ, 0x1f, R9 ;  /* 0x0000001fff168819 */ /* 0x000fe40000011409 */
[----:B------:R-:W-:-:S02]  /*8590*/  @!P4 LEA.HI R10, R23, R10, RZ, 0x2 ;  /* 0x0000000a170ac211 */ /* 0x000fc400078f10ff */
[----:B------:R-:W-:Y:S02]  /*85a0*/  @!P0 LEA.HI R9, R22, R9, RZ, 0x2 ;  /* 0x0000000916098211 */ /* 0x000fe400078f10ff */
[----:B------:R-:W-:Y:S02]  /*85b0*/  @!P5 LOP3.LUT R11, R11, 0xfffffffc, RZ, 0xc0, !PT ;  /* 0xfffffffc0b0bd812 */ /* 0x000fe400078ec0ff */
[----:B------:R-:W-:Y:S02]  /*85c0*/  @!P4 LOP3.LUT R10, R10, 0xfffffffc, RZ, 0xc0, !PT ;  /* 0xfffffffc0a0ac812 */ /* 0x000fe400078ec0ff */
[----:B------:R-:W-:Y:S02]  /*85d0*/  @!P6 LOP3.LUT R17, R17, 0xfffffffc, RZ, 0xc0, !PT ;  /* 0xfffffffc1111e812 */ /* 0x000fe400078ec0ff */
[----:B------:R-:W-:Y:S01]  /*85e0*/  @!P0 LOP3.LUT R9, R9, 0xfffffffc, RZ, 0xc0, !PT ;  /* 0xfffffffc09098812 */ /* 0x000fe200078ec0ff */
[C-C-:B------:R-:W-:Y:S01]  /*85f0*/  @!P5 IMAD.WIDE R28, R11.reuse, 0x2, R20.reuse ;  /* 0x000000020b1cd825 */ /* 0x140fe200078e0214 */
[----:B------:R-:W-:Y:S01]  /*8600*/  CS2R R118, SRZ ;  /* 0x0000000000767805 */ /* 0x000fe2000001ff00 */
[----:B------:R-:W-:Y:S01]  /*8610*/  CS2R R116, SRZ ;  /* 0x0000000000747805 */ /* 0x000fe2000001ff00 */
[----:B------:R-:W-:Y:S01]  /*8620*/  CS2R R112, SRZ ;  /* 0x0000000000707805 */ /* 0x000fe2000001ff00 */
[----:B------:R-:W-:Y:S01]  /*8630*/  @!P4 IMAD.WIDE R22, R10, 0x2, R20 ;  /* 0x000000020a16c825 */ /* 0x000fe200078e0214 */
[----:B------:R-:W-:Y:S01]  /*8640*/  CS2R R110, SRZ ;  /* 0x00000000006e7805 */ /* 0x000fe2000001ff00 */
[----:B------:R-:W-:Y:S01]  /*8650*/  CS2R R98, SRZ ;  /* 0x0000000000627805 */ /* 0x000fe2000001ff00 */
[----:B------:R-:W-:Y:S01]  /*8660*/  CS2R R90, SRZ ;  /* 0x00000000005a7805 */ /* 0x000fe2000001ff00 */
[----:B------:R-:W-:Y:S01]  /*8670*/  @!P5 IMAD.WIDE R24, R11, 0x2, R18 ;  /* 0x000000020b18d825 */ /* 0x000fe200078e0212 */
[----:B------:R-:W-:Y:S01]  /*8680*/  CS2R R96, SRZ ;  /* 0x0000000000607805 */ /* 0x000fe2000001ff00 */
[----:B------:R-:W-:Y:S01]  /*8690*/  CS2R R88, SRZ ;  /* 0x0000000000587805 */ /* 0x000fe2000001ff00 */
[----:B------:R1:W5:Y:S01]  /*86a0*/  @!P5 LD.E.64 R112, [R28.64] ;  /* 0x0000001c1c70d980 */ /* 0x000362000c101b00 */
[----:B----4-:R-:W-:-:S03]  /*86b0*/  @!P6 IMAD.WIDE R30, R17, 0x2, R20 ;  /* 0x00000002111ee825 */ /* 0x010fc600078e0214 */
[----:B------:R1:W5:Y:S01]  /*86c0*/  @!P5 LD.E.64 R110, [R24.64] ;  /* 0x0000001c186ed980 */ /* 0x000362000c101b00 */
[----:B------:R-:W-:-:S03]  /*86d0*/  @!P6 IMAD.WIDE R32, R17, 0x2, R18 ;  /* 0x000000021120e825 */ /* 0x000fc600078e0212 */
[----:B------:R1:W5:Y:S01]  /*86e0*/  @!P6 LD.E.64 R118, [R30.64] ;  /* 0x0000001c1e76e980 */ /* 0x000362000c101b00 */
[----:B------:R-:W-:-:S03]  /*86f0*/  @!P4 IMAD.WIDE R10, R10, 0x2, R18 ;  /* 0x000000020a0ac825 */ /* 0x000fc600078e0212 */
[----:B------:R1:W5:Y:S01]  /*8700*/  @!P6 LD.E.64 R116, [R32.64] ;  /* 0x0000001c2074e980 */ /* 0x000362000c101b00 */
[----:B------:R-:W-:-:S03]  /*8710*/  @!P0 IMAD.WIDE R20, R9, 0x2, R20 ;  /* 0x0000000209148825 */ /* 0x000fc600078e0214 */
[----:B------:R1:W5:Y:S01]  /*8720*/  @!P4 LD.E.64 R98, [R22.64] ;  /* 0x0000001c1662c980 */ /* 0x000362000c101b00 */
[----:B------:R-:W-:-:S03]  /*8730*/  @!P0 IMAD.WIDE R18, R9, 0x2, R18 ;  /* 0x0000000209128825 */ /* 0x000fc600078e0212 */
[----:B------:R1:W5:Y:S04]  /*8740*/  @!P0 LD.E.64 R90, [R20.64] ;  /* 0x0000001c145a8980 */ /* 0x000368000c101b00 */
[----:B------:R1:W5:Y:S04]  /*8750*/  @!P4 LD.E.64 R96, [R10.64] ;  /* 0x0000001c0a60c980 */ /* 0x000368000c101b00 */
[----:B------:R1:W5:Y:S02]  /*8760*/  @!P0 LD.E.64 R88, [R18.64] ;  /* 0x0000001c12588980 */ /* 0x000364000c101b00 */
.L_x_345:
[----:B--2---:R-:W-:Y:S05]  /*8770*/  BSYNC B0 ;  /* 0x0000000000007941 */ /* 0x004fea0003800000 */
.L_x_344:
[----:B------:R-:W-:Y:S01]  /*8780*/  IADD3 R9, R8, 0x40, RZ ;  /* 0x0000004008097810 */ /* 0x000fe20007ffe0ff */
[----:B-----5:R-:W-:Y:S01]  /*8790*/  IMAD.MOV.U32 R8, RZ, RZ, R90 ;  /* 0x000000ffff087224 */ /* 0x020fe200078e005a */
[----:B-1----:R-:W1:Y:S01]  /*87a0*/  SHFL.IDX PT, R23, R15, 0x1, 0x1c1f ;  /* 0x003c1f000f177f89 */ /* 0x002e6200000e0000 */
[----:B------:R-:W-:Y:S01]  /*87b0*/  IMAD.MOV.U32 R10, RZ, RZ, R98 ;  /* 0x000000ffff0a7224 */ /* 0x000fe200078e0062 */
[----:B------:R-:W-:Y:S01]  /*87c0*/  ISETP.GE.AND P0, PT, R9, UR21, PT ;  /* 0x0000001509007c0c */ /* 0x000fe2000bf06270 */
        /* <DEDUP_REMOVED lines=41> */
[----:B------:R-:W2:Y:S01]  /*8a60*/  SHFL.IDX PT, R22, R14, 0x1, 0x1c1f ;  /* 0x003c1f000e167f89 */ /* 0x000ea200000e0000 */
[----:B------:R-:W-:Y:S01]  /*8a70*/  IMAD.MOV.U32 R8, RZ, RZ, R109 ;  /* 0x000000ffff087224 */ /* 0x000fe200078e006d */
[----:B------:R-:W-:Y:S01]  /*8a80*/  BSSY B0, `(.L_x_346) ;  /* 0x0000051000007945 */ /* 0x000fe20003800000 */
[----:B------:R-:W-:Y:S01]  /*8a90*/  PRMT R93, R11, 0x7610, R93 ;  /* 0x000076100b5d7816 */ /* 0x000fe2000000005d */
[----:B----4-:R-:W4:Y:S01]  /*8aa0*/  SHFL.IDX PT, R21, R13, 0x1, 0x1c1f ;  /* 0x003c1f000d157f89 */ /* 0x010f2200000e0000 */
[----:B------:R-:W-:Y:S01]  /*8ab0*/  PRMT R92, R10, 0x7610, R92 ;  /* 0x000076100a5c7816 */ /* 0x000fe2000000005c */
[----:B------:R-:W-:Y:S01]  /*8ac0*/  CS2R R54, SRZ ;  /* 0x0000000000367805 */ /* 0x000fe2000001ff00 */
[----:B------:R-:W-:Y:S01]  /*8ad0*/  PRMT R100, R9, 0x7610, R100 ;  /* 0x0000761009647816 */ /* 0x000fe20000000064 */
[----:B------:R3:W1:Y:S01]  /*8ae0*/  SHFL.IDX PT, R20, R12, 0x1, 0x1c1f ;  /* 0x003c1f000c147f89 */ /* 0x00066200000e0000 */
        /* <DEDUP_REMOVED lines=10> */
[----:B---3--:R-:W-:Y:S01]  /*8b90*/  PRMT R12, R12, 0x5410, R8 ;  /* 0x000054100c0c7816 */ /* 0x008fe20000000008 */
[----:B------:R-:W-:Y:S05]  /*8ba0*/  @P0 BRA `(.L_x_347) ;  /* 0x000003e000000947 */ /* 0x000fea0003800000 */
[C---:B-12-4-:R-:W-:Y:S01]  /*8bb0*/  IADD3 R8, R16.reuse, 0x10, RZ ;  /* 0x0000001010087810 */ /* 0x056fe20007ffe0ff */
        /* <DEDUP_REMOVED lines=11> */
[C---:B------:R-:W-:Y:S01]  /*8c70*/  @!P4 IMAD.WIDE R10, R16.reuse, 0x2, R20 ;  /* 0x00000002100ac825 */ /* 0x040fe200078e0214 */
[----:B------:R-:W-:Y:S01]  /*8c80*/  IADD3 R13, R16, 0x50, RZ ;  /* 0x00000050100d7810 */ /* 0x000fe20007ffe0ff */
[----:B------:R1:W5:Y:S01]  /*8c90*/  @!P4 LD.E.64 R86, [R26.64] ;  /* 0x0000001c1a56c980 */ /* 0x000362000c101b00 */
[----:B------:R-:W-:Y:S02]  /*8ca0*/  @!P0 LEA.HI R9, R9, R8, RZ, 0x2 ;  /* 0x0000000809098211 */ /* 0x000fe400078f10ff */
[----:B------:R-:W-:Y:S01]  /*8cb0*/  ISETP.GE.AND P6, PT, R18, c[0x0][0x27c], PT ;  /* 0x00009f0012007a0c */ /* 0x000fe20003fc6270 */
[----:B------:R2:W5:Y:S01]  /*8cc0*/  @!P4 LD.E.64 R78, [R10.64] ;  /* 0x0000001c0a4ec980 */ /* 0x000562000c101b00 */
[----:B------:R-:W-:-:S05]  /*8cd0*/  @!P0 LOP3.LUT R9, R9, 0xfffffffc, RZ, 0xc0, !PT ;  /* 0xfffffffc09098812 */ /* 0x000fca00078ec0ff */
[----:B------:R-:W-:-:S04]  /*8ce0*/  @!P0 IMAD.WIDE R24, R9, 0x2, R22 ;  /* 0x0000000209188825 */ /* 0x000fc800078e0216 */
[----:B------:R-:W-:Y:S01]  /*8cf0*/  @!P0 IMAD.WIDE R8, R9, 0x2, R20 ;  /* 0x0000000209088825 */ /* 0x000fe200078e0214 */
[----:B------:R3:W5:Y:S01]  /*8d00*/  @!P0 LD.E.64 R74, [R24.64] ;  /* 0x0000001c184a8980 */ /* 0x000762000c101b00 */
[----:B------:R-:W-:Y:S02]  /*8d10*/  ISETP.GE.AND P5, PT, R15, c[0x0][0x27c], PT ;  /* 0x00009f000f007a0c */ /* 0x000fe40003fa6270 */
[----:B------:R-:W-:Y:S01]  /*8d20*/  ISETP.GE.AND P4, PT, R14, c[0x0][0x27c], PT ;  /* 0x00009f000e007a0c */ /* 0x000fe20003f86270 */
[----:B------:R4:W5:Y:S01]  /*8d30*/  @!P0 LD.E.64 R72, [R8.64] ;  /* 0x0000001c08488980 */ /* 0x000962000c101b00 */
[----:B------:R-:W-:Y:S02]  /*8d40*/  ISETP.GE.AND P0, PT, R13, c[0x0][0x27c], PT ;  /* 0x00009f000d007a0c */ /* 0x000fe40003f06270 */
[----:B--2---:R-:W-:-:S07]  /*8d50*/  @!P6 SHF.R.S32.HI R11, RZ, 0x1f, R18 ;  /* 0x0000001fff0be819 */ /* 0x004fce0000011412 */
[----:B------:R-:W-:Y:S02]  /*8d60*/  @!P5 SHF.R.S32.HI R10, RZ, 0x1f, R15 ;  /* 0x0000001fff0ad819 */ /* 0x000fe4000001140f */
[----:B------:R-:W-:Y:S02]  /*8d70*/  @!P6 LEA.HI R11, R11, R18, RZ, 0x2 ;  /* 0x000000120b0be211 */ /* 0x000fe400078f10ff */
[----:B------:R-:W-:Y:S02]  /*8d80*/  @!P5 LEA.HI R10, R10, R15, RZ, 0x2 ;  /* 0x0000000f0a0ad211 */ /* 0x000fe400078f10ff */
[----:B----4-:R-:W-:Y:S02]  /*8d90*/  @!P4 SHF.R.S32.HI R9, RZ, 0x1f, R14 ;  /* 0x0000001fff09c819 */ /* 0x010fe4000001140e */
[----:B------:R-:W-:Y:S02]  /*8da0*/  @!P0 SHF.R.S32.HI R8, RZ, 0x1f, R13 ;  /* 0x0000001fff088819 */ /* 0x000fe4000001140d */
[----:B------:R-:W-:-:S02]  /*8db0*/  @!P4 LEA.HI R9, R9, R14, RZ, 0x2 ;  /* 0x0000000e0909c211 */ /* 0x000fc400078f10ff */
[----:B------:R-:W-:Y:S02]  /*8dc0*/  @!P0 LEA.HI R8, R8, R13, RZ, 0x2 ;  /* 0x0000000d08088211 */ /* 0x000fe400078f10ff */
[----:B------:R-:W-:Y:S02]  /*8dd0*/  @!P6 LOP3.LUT R11, R11, 0xfffffffc, RZ, 0xc0, !PT ;  /* 0xfffffffc0b0be812 */ /* 0x000fe400078ec0ff */
[----:B------:R-:W-:Y:S02]  /*8de0*/  @!P5 LOP3.LUT R10, R10, 0xfffffffc, RZ, 0xc0, !PT ;  /* 0xfffffffc0a0ad812 */ /* 0x000fe400078ec0ff */
[----:B------:R-:W-:Y:S02]  /*8df0*/  @!P4 LOP3.LUT R9, R9, 0xfffffffc, RZ, 0xc0, !PT ;  /* 0xfffffffc0909c812 */ /* 0x000fe400078ec0ff */
[----:B------:R-:W-:Y:S01]  /*8e00*/  @!P0 LOP3.LUT R8, R8, 0xfffffffc, RZ, 0xc0, !PT ;  /* 0xfffffffc08088812 */ /* 0x000fe200078ec0ff */
[--C-:B------:R-:W-:Y:S01]  /*8e10*/  @!P6 IMAD.WIDE R30, R11, 0x2, R22.reuse ;  /* 0x000000020b1ee825 */ /* 0x100fe200078e0216 */
[----:B------:R-:W-:Y:S01]  /*8e20*/  CS2R R66, SRZ ;  /* 0x0000000000427805 */ /* 0x000fe2000001ff00 */
[----:B------:R-:W-:Y:S01]  /*8e30*/  CS2R R64, SRZ ;  /* 0x0000000000407805 */ /* 0x000fe2000001ff00 */
[----:B------:R-:W-:Y:S01]  /*8e40*/  CS2R R58, SRZ ;  /* 0x00000000003a7805 */ /* 0x000fe2000001ff00 */
[--C-:B------:R-:W-:Y:S01]  /*8e50*/  @!P5 IMAD.WIDE R28, R10, 0x2, R22.reuse ;  /* 0x000000020a1cd825 */ /* 0x100fe200078e0216 */
[----:B------:R-:W-:Y:S01]  /*8e60*/  CS2R R56, SRZ ;  /* 0x0000000000387805 */ /* 0x000fe2000001ff00 */
[----:B------:R-:W-:Y:S01]  /*8e70*/  CS2R R54, SRZ ;  /* 0x0000000000367805 */ /* 0x000fe2000001ff00 */
[----:B-1----:R-:W-:Y:S01]  /*8e80*/  CS2R R26, SRZ ;  /* 0x00000000001a7805 */ /* 0x002fe2000001ff00 */
[--C-:B------:R-:W-:Y:S01]  /*8e90*/  @!P4 IMAD.WIDE R14, R9, 0x2, R22.reuse ;  /* 0x00000002090ec825 */ /* 0x100fe200078e0216 */
[----:B------:R-:W-:Y:S01]  /*8ea0*/  CS2R R48, SRZ ;  /* 0x0000000000307805 */ /* 0x000fe2000001ff00 */
[----:B---3--:R-:W-:Y:S01]  /*8eb0*/  CS2R R24, SRZ ;  /* 0x0000000000187805 */ /* 0x008fe2000001ff00 */
        /* <DEDUP_REMOVED lines=13> */
.L_x_347:
[----:B-12-4-:R-:W-:Y:S05]  /*8f90*/  BSYNC B0 ;  /* 0x0000000000007941 */ /* 0x016fea0003800000 */
.L_x_346:
[----:B-----5:R-:W-:Y:S01]  /*8fa0*/  IMAD.MOV.U32 R8, RZ, RZ, R27 ;  /* 0x000000ffff087224 */ /* 0x020fe200078e001b */
[----:B------:R-:W-:Y:S01]  /*8fb0*/  UIADD3 UR4, -UR18, UR21, URZ ;  /* 0x0000001512047290 */ /* 0x000fe2000fffe13f */
[----:B------:R-:W-:Y:S01]  /*8fc0*/  IMAD.MOV.U32 R10, RZ, RZ, R26 ;  /* 0x000000ffff0a7224 */ /* 0x000fe200078e001a */
[----:B------:R-:W-:-:S04]  /*8fd0*/  DEPBAR.LE SB0, 0x1 ;  /* 0x000080400000791a */ /* 0x000fc80000000000 */
[----:B------:R-:W-:Y:S01]  /*8fe0*/  PRMT R14, R8, 0x7610, R14 ;  /* 0x00007610080e7816 */ /* 0x000fe2000000000e */
[----:B------:R-:W-:Y:S01]  /*8ff0*/  IMAD.MOV.U32 R8, RZ, RZ, R58 ;  /* 0x000000ffff087224 */ /* 0x000fe200078e003a */
[----:B------:R-:W-:Y:S01]  /*9000*/  PRMT R15, R10, 0x7610, R15 ;  /* 0x000076100a0f7816 */ /* 0x000fe2000000000f */
[----:B------:R-:W-:Y:S01]  /*9010*/  IMAD.MOV.U32 R10, RZ, RZ, R55 ;  /* 0x000000ffff0a7224 */ /* 0x000fe200078e0037 */
[----:B------:R-:W-:Y:S01]  /*9020*/  UISETP.LT.AND UP0, UPT, UR4, 0x80, UPT ;  /* 0x000000800400788c */ /* 0x000fe2000bf01270 */
        /* <DEDUP_REMOVED lines=19> */
[----:B------:R-:W-:Y:S01]  /*9160*/  SHF.R.S32.HI R10, RZ, 0x1f, R77 ;  /* 0x0000001fff0a7819 */ /* 0x000fe2000001144d */
[----:B------:R-:W-:Y:S01]  /*9170*/  USEL UR4, UR4, 0x80, UP0 ;  /* 0x0000008004047887 */ /* 0x000fe20008000000 */
[----:B------:R-:W-:Y:S01]  /*9180*/  PRMT R13, R8, 0x7610, R13 ;  /* 0x00007610080d7816 */ /* 0x000fe2000000000d */
[----:B------:R-:W-:Y:S01]  /*9190*/  IMAD.MOV.U32 R8, RZ, RZ, R49 ;  /* 0x000000ffff087224 */ /* 0x000fe200078e0031 */
[----:B------:R-:W-:Y:S01]  /*91a0*/  LEA.HI R10, R10, R77, RZ, 0x3 ;  /* 0x0000004d0a0a7211 */ /* 0x000fe200078f18ff */
[----:B------:R-:W-:Y:S01]  /*91b0*/  BSSY B1, `(.L_x_348) ;  /* 0x0000155000017945 */ /* 0x000fe20003800000 */
[----:B------:R-:W-:Y:S01]  /*91c0*/  PRMT R39, R9, 0x7610, R39 ;  /* 0x0000761009277816 */ /* 0x000fe20000000027 */
[----:B------:R-:W-:Y:S01]  /*91d0*/  IMAD.MOV.U32 R9, RZ, RZ, R48 ;  /* 0x000000ffff097224 */ /* 0x000fe200078e0030 */
[----:B------:R-:W-:-:S02]  /*91e0*/  LOP3.LUT R10, R10, 0xfffffff8, RZ, 0xc0, !PT ;  /* 0xfffffff80a0a7812 */ /* 0x000fc400078ec0ff */
[----:B------:R-:W-:Y:S01]  /*91f0*/  PRMT R19, R8, 0x7610, R19 ;  /* 0x0000761008137816 */ /* 0x000fe20000000013 */
[----:B------:R-:W-:Y:S01]  /*9200*/  IMAD.MOV.U32 R8, RZ, RZ, R56 ;  /* 0x000000ffff087224 */ /* 0x000fe200078e0038 */
[----:B------:R-:W-:Y:S01]  /*9210*/  PRMT R20, R9, 0x7610, R20 ;  /* 0x0000761009147816 */ /* 0x000fe20000000014 */
[----:B------:R-:W-:Y:S01]  /*9220*/  IMAD.IADD R9, R77, 0x1, -R10 ;  /* 0x000000014d097824 */ /* 0x000fe200078e0a0a */
[----:B------:R-:W-:Y:S01]  /*9230*/  PRMT R12, R11, 0x7610, R12 ;  /* 0x000076100b0c7816 */ /* 0x000fe2000000000c */
[----:B------:R-:W-:Y:S01]  /*9240*/  IMAD.MOV.U32 R11, RZ, RZ, R57 ;  /* 0x000000ffff0b7224 */ /* 0x000fe200078e0039 */
[----:B------:R-:W-:Y:S01]  /*9250*/  PRMT R28, R8, 0x7610, R28 ;  /* 0x00007610081c7816 */ /* 0x000fe2000000001c */
[C---:B------:R-:W-:Y:S01]  /*9260*/  IMAD.SHL.U32 R8, R9.reuse, 0x40, RZ ;  /* 0x0000004009087824 */ /* 0x040fe200078e00ff */
[----:B------:R-:W-:Y:S01]  /*9270*/  BAR.SYNC.DEFER_BLOCKING 0x0 ;  /* 0x0000000000007b1d */ /* 0x000fe20000010000 */
[----:B------:R-:W-:Y:S01]  /*9280*/  LOP3.LUT P4, RZ, R9, 0x4, RZ, 0xc0, !PT ;  /* 0x0000000409ff7812 */ /* 0x000fe2000788c0ff */
[----:B------:R-:W-:Y:S01]  /*9290*/  IMAD.MOV.U32 R10, RZ, RZ, R64 ;  /* 0x000000ffff0a7224 */ /* 0x000fe200078e0040 */
[----:B------:R-:W-:-:S02]  /*92a0*/  PRMT R23, R11, 0x7610, R23 ;  /* 0x000076100b177816 */ /* 0x000fc40000000017 */
[----:B------:R-:W-:Y:S01]  /*92b0*/  LOP3.LUT R9, R8, 0x1c0, RZ, 0xc0, !PT ;  /* 0x000001c008097812 */ /* 0x000fe200078ec0ff */
[----:B------:R-:W-:Y:S01]  /*92c0*/  IMAD.MOV.U32 R8, RZ, RZ, R72 ;  /* 0x000000ffff087224 */ /* 0x000fe200078e0048 */
[----:B------:R-:W-:Y:S02]  /*92d0*/  ISETP.GE.AND P0, PT, R77, UR4, PT ;  /* 0x000000044d007c0c */ /* 0x000fe4000bf06270 */
[----:B------:R-:W-:Y:S02]  /*92e0*/  LOP3.LUT R11, R9, 0x18, R60, 0xf8, !PT ;  /* 0x00000018090b7812 */ /* 0x000fe400078ef83c */
[----:B------:R-:W-:Y:S01]  /*92f0*/  SHF.R.U32.HI R18, RZ, 0x3, R9 ;  /* 0x00000003ff127819 */ /* 0x000fe20000011609 */
[----:B------:R-:W-:Y:S01]  /*9300*/  IMAD.MOV.U32 R9, RZ, RZ, R65 ;  /* 0x000000ffff097224 */ /* 0x000fe200078e0041 */
[----:B------:R-:W-:Y:S01]  /*9310*/  PRMT R31, R10, 0x7610, R31 ;  /* 0x000076100a1f7816 */ /* 0x000fe2000000001f */
[----:B------:R-:W-:Y:S01]  /*9320*/  IMAD.MOV.U32 R10, RZ, RZ, R73 ;  /* 0x000000ffff0a7224 */ /* 0x000fe200078e0049 */
[----:B------:R-:W-:-:S02]  /*9330*/  LOP3.LUT R18, R11, R18, RZ, 0x3c, !PT ;  /* 0x000000120b127212 */ /* 0x000fc400078e3cff */
[----:B------:R-:W-:Y:S01]  /*9340*/  PRMT R34, R9, 0x7610, R34 ;  /* 0x0000761009227816 */ /* 0x000fe20000000022 */
[----:B------:R-:W-:Y:S01]  /*9350*/  IMAD.MOV.U32 R9, RZ, RZ, R78 ;  /* 0x000000ffff097224 */ /* 0x000fe200078e004e */
[----:B------:R-:W-:Y:S01]  /*9360*/  PRMT R38, R8, 0x7610, R38 ;  /* 0x0000761008267816 */ /* 0x000fe20000000026 */
[----:B------:R-:W-:Y:S01]  /*9370*/  IMAD R18, R81, 0x200, R18 ;  /* 0x0000020051127824 */ /* 0x000fe200078e0212 */
[----:B------:R-:W-:Y:S01]  /*9380*/  PRMT R37, R10, 0x7610, R37 ;  /* 0x000076100a257816 */ /* 0x000fe20000000025 */
[----:B------:R-:W-:Y:S01]  /*9390*/  IMAD.MOV.U32 R8, RZ, RZ, R79 ;  /* 0x000000ffff087224 */ /* 0x000fe200078e004f */
[----:B------:R-:W-:Y:S02]  /*93a0*/  PRMT R42, R9, 0x7610, R42 ;  /* 0x00007610092a7816 */ /* 0x000fe4000000002a */
[C---:B------:R-:W-:Y:S02]  /*93b0*/  IADD3 R17, R18.reuse, 0x20, RZ ;  /* 0x0000002012117810 */ /* 0x040fe40007ffe0ff */
[----:B------:R-:W-:-:S02]  /*93c0*/  @P4 IADD3 R17, R18, -0x20, RZ ;  /* 0xffffffe012114810 */ /* 0x000fc40007ffe0ff */
[----:B------:R-:W-:Y:S02]  /*93d0*/  PRMT R41, R8, 0x7610, R41 ;  /* 0x0000761008297816 */ /* 0x000fe40000000029 */
[----:B------:R-:W-:Y:S02]  /*93e0*/  LEA R18, R18, 0xc100, 0x1 ;  /* 0x0000c10012127811 */ /* 0x000fe400078e08ff */
[----:B------:R-:W-:Y:S01]  /*93f0*/  LEA R17, R17, 0xc100, 0x1 ;  /* 0x0000c10011117811 */ /* 0x000fe200078e08ff */
[----:B------:R-:W-:Y:S05]  /*9400*/  @P0 BRA `(.L_x_349) ;  /* 0x000012f000000947 */ /* 0x000fea0003800000 */
[----:B------:R-:W-:Y:S01]  /*9410*/  ISETP.GE.AND P0, PT, R16, c[0x0][0x27c], PT ;  /* 0x00009f0010007a0c */ /* 0x000fe20003f06270 */
[----:B------:R-:W-:-:S12]  /*9420*/  BSSY B0, `(.L_x_350) ;  /* 0x0000030000007945 */ /* 0x000fd80003800000 */
[----:B------:R-:W-:Y:S05]  /*9430*/  @P0 BRA `(.L_x_351) ;  /* 0x000002e000000947 */ /* 0x000fea0003800000 */
[----:B------:R-:W1:Y:S01]  /*9440*/  LDS.128 R8, [R18] ;  /* 0x0000000012087984 */ /* 0x000e620000000c00 */
[----:B------:R-:W-:Y:S02]  /*9450*/  SHF.R.U32.HI R60, RZ, 0x10, R105 ;  /* 0x00000010ff3c7819 */ /* 0x000fe40000011669 */
[----:B------:R-:W-:Y:S02]  /*9460*/  SHF.R.U32.HI R103, RZ, 0x10, R109 ;  /* 0x00000010ff677819 */ /* 0x000fe4000001166d */
[----:B------:R-:W-:Y:S02]  /*9470*/  SHF.R.U64 R107, R104, 0x10, R105 ;  /* 0x00000010686b7819 */ /* 0x000fe40000001269 */
[----:B------:R-:W-:Y:S02]  /*9480*/  PRMT R101, R101, 0x5410, R60 ;  /* 0x0000541065657816 */ /* 0x000fe4000000003c */
[----:B------:R-:W-:Y:S02]  /*9490*/  PRMT R60, R12, 0x5432, R103 ;  /* 0x000054320c3c7816 */ /* 0x000fe40000000067 */
[----:B------:R-:W-:-:S02]  /*94a0*/  SHF.R.U64 R105, R108, 0x10, R109 ;  /* 0x000000106c697819 */ /* 0x000fc4000000126d */
[----:B------:R-:W-:Y:S02]  /*94b0*/  PRMT R102, R102, 0x5410, R107 ;  /* 0x0000541066667816 */ /* 0x000fe4000000006b */
[----:B------:R-:W-:Y:S02]  /*94c0*/  PRMT R100, R100, 0x5410, R105 ;  /* 0x0000541064647816 */ /* 0x000fe40000000069 */
[----:B------:R-:W-:Y:S02]  /*94d0*/  LOP3.LUT R109, R101, 0xffff0000, RZ, 0xc0, !PT ;  /* 0xffff0000656d7812 */ /* 0x000fe400078ec0ff */
[----:B------:R-:W-:Y:S02]  /*94e0*/  LOP3.LUT R115, R102, 0xffff0000, RZ, 0xc0, !PT ;  /* 0xffff000066737812 */ /* 0x000fe400078ec0ff */
[----:B-1----:R-:W-:Y:S01]  /*94f0*/  SHF.L.U32 R108, R8, 0x10, RZ ;  /* 0x00000010086c7819 */ /* 0x002fe200000006ff */
[----:B------:R-:W-:Y:S01]  /*9500*/  IMAD.U32 R104, R10, 0x10000, RZ ;  /* 0x000100000a687824 */ /* 0x000fe200078e00ff */
[----:B------:R-:W-:Y:S01]  /*9510*/  LOP3.LUT R107, R8, 0xffff0000, RZ, 0xc0, !PT ;  /* 0xffff0000086b7812 */ /* 0x000fe200078ec0ff */
[----:B------:R-:W-:Y:S01]  /*9520*/  IMAD.U32 R8, R60, 0x10000, RZ ;  /* 0x000100003c087824 */ /* 0x000fe200078e00ff */
[----:B------:R-:W-:Y:S01]  /*9530*/  LOP3.LUT R103, R10, 0xffff0000, RZ, 0xc0, !PT ;  /* 0xffff00000a677812 */ /* 0x000fe200078ec0ff */
[C---:B------:R-:W-:Y:S01]  /*9540*/  IMAD.U32 R10, R11.reuse, 0x10000, RZ ;  /* 0x000100000b0a7824 */ /* 0x040fe200078e00ff */
[----:B------:R-:W-:Y:S01]  /*9550*/  LOP3.LUT R105, R11, 0xffff0000, RZ, 0xc0, !PT ;  /* 0xffff00000b697812 */ /* 0x000fe200078ec0ff */
[----:B------:R-:W-:Y:S01]  /*9560*/  IMAD.U32 R11, R101, 0x10000, RZ ;  /* 0x00010000650b7824 */ /* 0x000fe200078e00ff */
[----:B------:R-:W-:Y:S01]  /*9570*/  LOP3.LUT R60, R60, 0xffff0000, RZ, 0xc0, !PT ;  /* 0xffff00003c3c7812 */ /* 0x000fe200078ec0ff */
[----:B------:R-:W-:Y:S01]  /*9580*/  FMUL.FTZ R101, R103, R8 ;  /* 0x0000000867657220 */ /* 0x000fe20000410000 */
[----:B------:R-:W-:Y:S01]  /*9590*/  SHF.L.U32 R106, R9, 0x10, RZ ;  /* 0x00000010096a7819 */ /* 0x000fe200000006ff */
[----:B------:R-:W-:Y:S01]  /*95a0*/  FMUL.FTZ R103, R103, R11 ;  /* 0x0000000b67677220 */ /* 0x000fe20000410000 */
[----:B------:R-:W-:Y:S01]  /*95b0*/  LOP3.LUT R114, R9, 0xffff0000, RZ, 0xc0, !PT ;  /* 0xffff000009727812 */ /* 0x000fe200078ec0ff */
[----:B------:R-:W-:-:S02]  /*95c0*/  FMUL.FTZ R9, R105, R60 ;  /* 0x0000003c69097220 */ /* 0x000fc40000410000 */
[-C--:B------:R-:W-:Y:S02]  /*95d0*/  FMUL.FTZ R105, R105, R109.reuse ;  /* 0x0000006d69697220 */ /* 0x080fe40000410000 */
[----:B------:R-:W-:Y:S01]  /*95e0*/  FFMA.FTZ R9, R10, R109, -R9 ;  /* 0x0000006d0a097223 */ /* 0x000fe20000010809 */
[----:B------:R-:W-:Y:S01]  /*95f0*/  LOP3.LUT R109, R100, 0xffff0000, RZ, 0xc0, !PT ;  /* 0xffff0000646d7812 */ /* 0x000fe200078ec0ff */
[C---:B------:R-:W-:Y:S02]  /*9600*/  FFMA.FTZ R101, R104.reuse, R11, -R101 ;  /* 0x0000000b68657223 */ /* 0x040fe40000010865 */
[----:B------:R-:W-:Y:S01]  /*9610*/  FFMA.FTZ R8, R104, R8, R103 ;  /* 0x0000000868087223 */ /* 0x000fe20000010067 */
[----:B------:R-:W-:Y:S01]  /*9620*/  SHF.L.U32 R103, R102, 0x10, RZ ;  /* 0x0000001066677819 */ /* 0x000fe200000006ff */
[----:B------:R-:W-:Y:S02]  /*9630*/  IMAD.U32 R11, R100, 0x10000, RZ ;  /* 0x00010000640b7824 */ /* 0x000fe400078e00ff */
[----:B------:R-:W-:-:S02]  /*9640*/  FFMA.FTZ R60, R10, R60, R105 ;  /* 0x0000003c0a3c7223 */ /* 0x000fc40000010069 */
[C---:B------:R-:W-:Y:S02]  /*9650*/  FMUL.FTZ R10, R107.reuse, R11 ;  /* 0x0000000b6b0a7220 */ /* 0x040fe40000410000 */
[C---:B------:R-:W-:Y:S02]  /*9660*/  FMUL.FTZ R100, R114.reuse, R109 ;  /* 0x0000006d72647220 */ /* 0x040fe40000410000 */
[----:B------:R-:W-:Y:S02]  /*9670*/  FMUL.FTZ R107, R107, R103 ;  /* 0x000000676b6b7220 */ /* 0x000fe40000410000 */
[----:B------:R-:W-:Y:S02]  /*9680*/  FMUL.FTZ R114, R114, R115 ;  /* 0x0000007372727220 */ /* 0x000fe40000410000 */
[----:B------:R-:W-:Y:S01]  /*9690*/  FFMA.FTZ R103, R108, R103, -R10 ;  /* 0x000000676c677223 */ /* 0x000fe2000001080a */
[----:B------:R-:W-:Y:S01]  /*96a0*/  F2FP.BF16.PACK_AB R10, R8, R101 ;  /* 0x00000065080a723e */ /* 0x000fe200000010ff */
[----:B------:R-:W-:Y:S01]  /*96b0*/  FFMA.FTZ R108, R108, R11, R107 ;  /* 0x0000000b6c6c7223 */ /* 0x000fe2000001006b */
[----:B------:R-:W-:Y:S01]  /*96c0*/  F2FP.BF16.PACK_AB R11, R60, R9 ;  /* 0x000000093c0b723e */ /* 0x000fe200000010ff */
[----:B------:R-:W-:-:S02]  /*96d0*/  FFMA.FTZ R100, R106, R115, -R100 ;  /* 0x000000736a647223 */ /* 0x000fc40000010864 */
[----:B------:R-:W-:Y:S01]  /*96e0*/  FFMA.FTZ R109, R106, R109, R114 ;  /* 0x0000006d6a6d7223 */ /* 0x000fe20000010072 */
[----:B------:R-:W-:-:S04]  /*96f0*/  F2FP.BF16.PACK_AB R8, R108, R103 ;  /* 0x000000676c08723e */ /* 0x000fc800000010ff */
[----:B------:R-:W-:-:S05]  /*9700*/  F2FP.BF16.PACK_AB R9, R109, R100 ;  /* 0x000000646d09723e */ /* 0x000fca00000010ff */
[----:B------:R1:W-:Y:S02]  /*9710*/  STS.128 [R18], R8 ;  /* 0x0000000812007388 */ /* 0x0003e40000000c00 */
.L_x_351:
[----:B------:R-:W-:Y:S05]  /*9720*/  BSYNC B0 ;  /* 0x0000000000007941 */ /* 0x000fea0003800000 */
.L_x_350:
[----:B-1----:R-:W-:Y:S01]  /*9730*/  IADD3 R8, R16, 0x10, RZ ;  /* 0x0000001010087810 */ /* 0x002fe20007ffe0ff */
[----:B------:R-:W-:Y:S03]  /*9740*/  BSSY B0, `(.L_x_352) ;  /* 0x0000031000007945 */ /* 0x000fe60003800000 */
[----:B------:R-:W-:-:S13]  /*9750*/  ISETP.GE.AND P0, PT, R8, c[0x0][0x27c], PT ;  /* 0x00009f0008007a0c */ /* 0x000fda0003f06270 */
[----:B------:R-:W-:Y:S05]  /*9760*/  @P0 BRA `(.L_x_353) ;  /* 0x000002e000000947 */ /* 0x000fea0003800000 */
[----:B------:R-:W1:Y:S01]  /*9770*/  LDS.128 R8, [R17] ;  /* 0x0000000011087984 */ /* 0x000e620000000c00 */
[----:B------:R-:W-:Y:S02]  /*9780*/  SHF.R.U64 R100, R120, 0x10, R121 ;  /* 0x0000001078647819 */ /* 0x000fe40000001279 */
[----:B------:R-:W-:Y:S02]  /*9790*/  SHF.R.U64 R60, R122, 0x10, R123 ;  /* 0x000000107a3c7819 */ /* 0x000fe4000000127b */
[----:B------:R-:W-:Y:S02]  /*97a0*/  SHF.R.U32.HI R121, RZ, 0x10, R121 ;  /* 0x00000010ff797819 */ /* 0x000fe40000011679 */
[----:B------:R-:W-:Y:S02]  /*97b0*/  SHF.R.U32.HI R123, RZ, 0x10, R123 ;  /* 0x00000010ff7b7819 */ /* 0x000fe4000001167b */
[----:B------:R-:W-:Y:S02]  /*97c0*/  PRMT R92, R92, 0x5410, R121 ;  /* 0x000054105c5c7816 */ /* 0x000fe40000000079 */
[----:B------:R-:W-:-:S02]  /*97d0*/  PRMT R94, R94, 0x5410, R123 ;  /* 0x000054105e5e7816 */ /* 0x000fc4000000007b */
[----:B------:R-:W-:Y:S02]  /*97e0*/  PRMT R95, R95, 0x5410, R60 ;  /* 0x000054105f5f7816 */ /* 0x000fe4000000003c */
[----:B------:R-:W-:Y:S01]  /*97f0*/  PRMT R93, R93, 0x5410, R100 ;  /* 0x000054105d5d7816 */ /* 0x000fe20000000064 */
[----:B------:R-:W-:Y:S01]  /*9800*/  IMAD.U32 R101, R94, 0x10000, RZ ;  /* 0x000100005e657824 */ /* 0x000fe200078e00ff */
[----:B------:R-:W-:Y:S02]  /*9810*/  LOP3.LUT R105, R92, 0xffff0000, RZ, 0xc0, !PT ;  /* 0xffff00005c697812 */ /* 0x000fe400078ec0ff */
[----:B------:R-:W-:Y:S01]  /*9820*/  LOP3.LUT R107, R94, 0xffff0000, RZ, 0xc0, !PT ;  /* 0xffff00005e6b7812 */ /* 0x000fe200078ec0ff */
[C---:B-1----:R-:W-:Y:S01]  /*9830*/  IMAD.U32 R100, R10.reuse, 0x10000, RZ ;  /* 0x000100000a647824 */ /* 0x042fe200078e00ff */
[----:B------:R-:W-:Y:S01]  /*9840*/  LOP3.LUT R60, R10, 0xffff0000, RZ, 0xc0, !PT ;  /* 0xffff00000a3c7812 */ /* 0x000fe200078ec0ff */
[C---:B------:R-:W-:Y:S01]  /*9850*/  IMAD.U32 R10, R11.reuse, 0x10000, RZ ;  /* 0x000100000b0a7824 */ /* 0x040fe200078e00ff */
[----:B------:R-:W-:Y:S01]  /*9860*/  LOP3.LUT R102, R11, 0xffff0000, RZ, 0xc0, !PT ;  /* 0xffff00000b667812 */ /* 0x000fe200078ec0ff */
[----:B------:R-:W-:Y:S01]  /*9870*/  IMAD.U32 R11, R92, 0x10000, RZ ;  /* 0x000100005c0b7824 */ /* 0x000fe200078e00ff */
[----:B------:R-:W-:-:S02]  /*9880*/  SHF.L.U32 R104, R8, 0x10, RZ ;  /* 0x0000001008687819 */ /* 0x000fc400000006ff */
[----:B------:R-:W-:Y:S01]  /*9890*/  LOP3.LUT R103, R8, 0xffff0000, RZ, 0xc0, !PT ;  /* 0xffff000008677812 */ /* 0x000fe200078ec0ff */
[C---:B------:R-:W-:Y:S01]  /*98a0*/  FMUL.FTZ R92, R60.reuse, R11 ;  /* 0x0000000b3c5c7220 */ /* 0x040fe20000410000 */
[C---:B------:R-:W-:Y:S01]  /*98b0*/  SHF.L.U32 R8, R9.reuse, 0x10, RZ ;  /* 0x0000001009087819 */ /* 0x040fe200000006ff */
[----:B------:R-:W-:Y:S01]  /*98c0*/  FMUL.FTZ R60, R60, R101 ;  /* 0x000000653c3c7220 */ /* 0x000fe20000410000 */
[----:B------:R-:W-:Y:S01]  /*98d0*/  LOP3.LUT R94, R9, 0xffff0000, RZ, 0xc0, !PT ;  /* 0xffff0000095e7812 */ /* 0x000fe200078ec0ff */
[----:B------:R-:W-:Y:S02]  /*98e0*/  FMUL.FTZ R9, R102, R105 ;  /* 0x0000006966097220 */ /* 0x000fe40000410000 */
[C---:B------:R-:W-:Y:S02]  /*98f0*/  FFMA.FTZ R11, R100.reuse, R11, R60 ;  /* 0x0000000b640b7223 */ /* 0x040fe4000001003c */
[----:B------:R-:W-:Y:S01]  /*9900*/  FFMA.FTZ R92, R100, R101, -R92 ;  /* 0x00000065645c7223 */ /* 0x000fe2000001085c */
[----:B------:R-:W-:Y:S01]  /*9910*/  SHF.L.U32 R100, R95, 0x10, RZ ;  /* 0x000000105f647819 */ /* 0x000fe200000006ff */
[C---:B------:R-:W-:Y:S01]  /*9920*/  IMAD.U32 R60, R93.reuse, 0x10000, RZ ;  /* 0x000100005d3c7824 */ /* 0x040fe200078e00ff */
[----:B------:R-:W-:Y:S01]  /*9930*/  LOP3.LUT R93, R93, 0xffff0000, RZ, 0xc0, !PT ;  /* 0xffff00005d5d7812 */ /* 0x000fe200078ec0ff */
[-C--:B------:R-:W-:Y:S01]  /*9940*/  FMUL.FTZ R102, R102, R107.reuse ;  /* 0x0000006b66667220 */ /* 0x080fe20000410000 */
[----:B------:R-:W-:Y:S01]  /*9950*/  LOP3.LUT R95, R95, 0xffff0000, RZ, 0xc0, !PT ;  /* 0xffff00005f5f7812 */ /* 0x000fe200078ec0ff */
[----:B------:R-:W-:-:S02]  /*9960*/  FFMA.FTZ R9, R10, R107, -R9 ;  /* 0x0000006b0a097223 */ /* 0x000fc40000010809 */
[----:B------:R-:W-:Y:S02]  /*9970*/  FFMA.FTZ R102, R10, R105, R102 ;  /* 0x000000690a667223 */ /* 0x000fe40000010066 */
[C---:B------:R-:W-:Y:S02]  /*9980*/  FMUL.FTZ R101, R103.reuse, R60 ;  /* 0x0000003c67657220 */ /* 0x040fe40000410000 */
[C---:B------:R-:W-:Y:S02]  /*9990*/  FMUL.FTZ R10, R94.reuse, R93 ;  /* 0x0000005d5e0a7220 */ /* 0x040fe40000410000 */
[-C--:B------:R-:W-:Y:S02]  /*99a0*/  FMUL.FTZ R103, R103, R100.reuse ;  /* 0x0000006467677220 */ /* 0x080fe40000410000 */
[----:B------:R-:W-:Y:S02]  /*99b0*/  FMUL.FTZ R94, R94, R95 ;  /* 0x0000005f5e5e7220 */ /* 0x000fe40000410000 */
[----:B------:R-:W-:-:S02]  /*99c0*/  FFMA.FTZ R101, R104, R100, -R101 ;  /* 0x0000006468657223 */ /* 0x000fc40000010865 */
[----:B------:R-:W-:Y:S02]  /*99d0*/  FFMA.FTZ R60, R104, R60, R103 ;  /* 0x0000003c683c7223 */ /* 0x000fe40000010067 */
[C---:B------:R-:W-:Y:S01]  /*99e0*/  FFMA.FTZ R95, R8.reuse, R95, -R10 ;  /* 0x0000005f085f7223 */ /* 0x040fe2000001080a */
[----:B------:R-:W-:Y:S01]  /*99f0*/  F2FP.BF16.PACK_AB R10, R11, R92 ;  /* 0x0000005c0b0a723e */ /* 0x000fe200000010ff */
[----:B------:R-:W-:Y:S01]  /*9a00*/  FFMA.FTZ R94, R8, R93, R94 ;  /* 0x0000005d085e7223 */ /* 0x000fe2000001005e */
[----:B------:R-:W-:Y:S02]  /*9a10*/  F2FP.BF16.PACK_AB R11, R102, R9 ;  /* 0x00000009660b723e */ /* 0x000fe400000010ff */
[----:B------:R-:W-:Y:S02]  /*9a20*/  F2FP.BF16.PACK_AB R8, R60, R101 ;  /* 0x000000653c08723e */ /* 0x000fe400000010ff */
[----:B------:R-:W-:-:S05]  /*9a30*/  F2FP.BF16.PACK_AB R9, R94, R95 ;  /* 0x0000005f5e09723e */ /* 0x000fca00000010ff */
[----:B------:R1:W-:Y:S02]  /*9a40*/  STS.128 [R17], R8 ;  /* 0x0000000811007388 */ /* 0x0003e40000000c00 */
.L_x_353:
[----:B------:R-:W-:Y:S05]  /*9a50*/  BSYNC B0 ;  /* 0x0000000000007941 */ /* 0x000fea0003800000 */
.L_x_352:
[----:B-1----:R-:W-:Y:S01]  /*9a60*/  IADD3 R8, R16, 0x20, RZ ;  /* 0x0000002010087810 */ /* 0x002fe20007ffe0ff */
[----:B------:R-:W-:Y:S03]  /*9a70*/  BSSY B0, `(.L_x_354) ;  /* 0x0000031000007945 */ /* 0x000fe60003800000 */
[----:B------:R-:W-:-:S13]  /*9a80*/  ISETP.GE.AND P0, PT, R8, c[0x0][0x27c], PT ;  /* 0x00009f0008007a0c */ /* 0x000fda0003f06270 */
[----:B------:R-:W-:Y:S05]  /*9a90*/  @P0 BRA `(.L_x_355) ;  /* 0x000002e000000947 */ /* 0x000fea0003800000 */
[----:B------:R-:W1:Y:S01]  /*9aa0*/  LDS.128 R8, [R18+0x4000] ;  /* 0x0040000012087984 */ /* 0x000e620000000c00 */
        /* <DEDUP_REMOVED lines=23> */
[----:B------:R-:W-:Y:S01]  /*9c20*/  FFMA.FTZ R76, R92, R93, -R76 ;  /* 0x0000005d5c4c7223 */ /* 0x000fe2000001084c */
[----:B------:R-:W-:Y:S01]  /*9c30*/  LOP3.LUT R93, R82, 0xffff0000, RZ, 0xc0, !PT ;  /* 0xffff0000525d7812 */ /* 0x000fe200078ec0ff */
[----:B------:R-:W-:Y:S01]  /*9c40*/  FFMA.FTZ R11, R92, R11, R60 ;  /* 0x0000000b5c0b7223 */ /* 0x000fe2000001003c */
[C---:B------:R-:W-:Y:S01]  /*9c50*/  SHF.L.U32 R92, R85.reuse, 0x10, RZ ;  /* 0x00000010555c7819 */ /* 0x040fe200000006ff */
[----:B------:R-:W-:Y:S01]  /*9c60*/  FMUL.FTZ R94, R94, R103 ;  /* 0x000000675e5e7220 */ /* 0x000fe20000410000 */
[----:B------:R-:W-:Y:S01]  /*9c70*/  LOP3.LUT R85, R85, 0xffff0000, RZ, 0xc0, !PT ;  /* 0xffff000055557812 */ /* 0x000fe200078ec0ff */
[----:B------:R-:W-:-:S02]  /*9c80*/  IMAD.U32 R60, R82, 0x10000, RZ ;  /* 0x00010000523c7824 */ /* 0x000fc400078e00ff */
[C---:B------:R-:W-:Y:S02]  /*9c90*/  FFMA.FTZ R9, R10.reuse, R103, -R9 ;  /* 0x000000670a097223 */ /* 0x040fe40000010809 */
[----:B------:R-:W-:Y:S02]  /*9ca0*/  FFMA.FTZ R94, R10, R101, R94 ;  /* 0x000000650a5e7223 */ /* 0x000fe4000001005e */
[C---:B------:R-:W-:Y:S02]  /*9cb0*/  FMUL.FTZ R101, R95.reuse, R60 ;  /* 0x0000003c5f657220 */ /* 0x040fe40000410000 */
[C---:B------:R-:W-:Y:S02]  /*9cc0*/  FMUL.FTZ R10, R84.reuse, R93 ;  /* 0x0000005d540a7220 */ /* 0x040fe40000410000 */
[----:B------:R-:W-:Y:S02]  /*9cd0*/  FMUL.FTZ R95, R95, R92 ;  /* 0x0000005c5f5f7220 */ /* 0x000fe40000410000 */
[----:B------:R-:W-:-:S02]  /*9ce0*/  FMUL.FTZ R84, R84, R85 ;  /* 0x0000005554547220 */ /* 0x000fc40000410000 */
[C---:B------:R-:W-:Y:S02]  /*9cf0*/  FFMA.FTZ R101, R100.reuse, R92, -R101 ;  /* 0x0000005c64657223 */ /* 0x040fe40000010865 */
[----:B------:R-:W-:Y:S02]  /*9d00*/  FFMA.FTZ R60, R100, R60, R95 ;  /* 0x0000003c643c7223 */ /* 0x000fe4000001005f */
[C---:B------:R-:W-:Y:S01]  /*9d10*/  FFMA.FTZ R85, R8.reuse, R85, -R10 ;  /* 0x0000005508557223 */ /* 0x040fe2000001080a */
[----:B------:R-:W-:Y:S01]  /*9d20*/  F2FP.BF16.PACK_AB R10, R11, R76 ;  /* 0x0000004c0b0a723e */ /* 0x000fe200000010ff */
[----:B------:R-:W-:Y:S01]  /*9d30*/  FFMA.FTZ R84, R8, R93, R84 ;  /* 0x0000005d08547223 */ /* 0x000fe20000010054 */
[----:B------:R-:W-:Y:S02]  /*9d40*/  F2FP.BF16.PACK_AB R11, R94, R9 ;  /* 0x000000095e0b723e */ /* 0x000fe400000010ff */
[----:B------:R-:W-:Y:S02]  /*9d50*/  F2FP.BF16.PACK_AB R8, R60, R101 ;  /* 0x000000653c08723e */ /* 0x000fe400000010ff */
[----:B------:R-:W-:-:S05]  /*9d60*/  F2FP.BF16.PACK_AB R9, R84, R85 ;  /* 0x000000555409723e */ /* 0x000fca00000010ff */
[----:B------:R1:W-:Y:S02]  /*9d70*/  STS.128 [R18+0x4000], R8 ;  /* 0x0040000812007388 */ /* 0x0003e40000000c00 */
.L_x_355:
[----:B------:R-:W-:Y:S05]  /*9d80*/  BSYNC B0 ;  /* 0x0000000000007941 */ /* 0x000fea0003800000 */
.L_x_354:
[----:B-1----:R-:W-:Y:S01]  /*9d90*/  IADD3 R8, R16, 0x30, RZ ;  /* 0x0000003010087810 */ /* 0x002fe20007ffe0ff */
[----:B------:R-:W-:Y:S03]  /*9da0*/  BSSY B0, `(.L_x_356) ;  /* 0x0000031000007945 */ /* 0x000fe60003800000 */
[----:B------:R-:W-:-:S13]  /*9db0*/  ISETP.GE.AND P0, PT, R8, c[0x0][0x27c], PT ;  /* 0x00009f0008007a0c */ /* 0x000fda0003f06270 */
[----:B------:R-:W-:Y:S05]  /*9dc0*/  @P0 BRA `(.L_x_357) ;  /* 0x000002e000000947 */ /* 0x000fea0003800000 */
[----:B------:R-:W1:Y:S01]  /*9dd0*/  LDS.128 R8, [R17+0x4000] ;  /* 0x0040000011087984 */ /* 0x000e620000000c00 */
[--C-:B------:R-:W-:Y:S02]  /*9de0*/  SHF.R.U64 R76, R110, 0x10, R111.reuse ;  /* 0x000000106e4c7819 */ /* 0x100fe4000000126f */
[----:B------:R-:W-:Y:S02]  /*9df0*/  SHF.R.U32.HI R111, RZ, 0x10, R111 ;  /* 0x00000010ff6f7819 */ /* 0x000fe4000001166f */
[--C-:B------:R-:W-:Y:S02]  /*9e00*/  SHF.R.U64 R60, R112, 0x10, R113.reuse ;  /* 0x00000010703c7819 */ /* 0x100fe40000001271 */
[----:B------:R-:W-:Y:S02]  /*9e10*/  SHF.R.U32.HI R113, RZ, 0x10, R113 ;  /* 0x00000010ff717819 */ /* 0x000fe40000011671 */
[----:B------:R-:W-:Y:S02]  /*9e20*/  PRMT R68, R68, 0x5410, R111 ;  /* 0x0000541044447816 */ /* 0x000fe4000000006f */
[----:B------:R-:W-:-:S02]  /*9e30*/  PRMT R71, R71, 0x5410, R60 ;  /* 0x0000541047477816 */ /* 0x000fc4000000003c */
[----:B------:R-:W-:Y:S02]  /*9e40*/  PRMT R69, R69, 0x5410, R76 ;  /* 0x0000541045457816 */ /* 0x000fe4000000004c */
[----:B------:R-:W-:Y:S02]  /*9e50*/  PRMT R70, R70, 0x5410, R113 ;  /* 0x0000541046467816 */ /* 0x000fe40000000071 */
[----:B------:R-:W-:Y:S02]  /*9e60*/  LOP3.LUT R93, R68, 0xffff0000, RZ, 0xc0, !PT ;  /* 0xffff0000445d7812 */ /* 0x000fe400078ec0ff */
[C---:B------:R-:W-:Y:S01]  /*9e70*/  LOP3.LUT R95, R70.reuse, 0xffff0000, RZ, 0xc0, !PT ;  /* 0xffff0000465f7812 */ /* 0x040fe200078ec0ff */
[----:B------:R-:W-:Y:S02]  /*9e80*/  IMAD.U32 R85, R70, 0x10000, RZ ;  /* 0x0001000046557824 */ /* 0x000fe400078e00ff */
        /* <DEDUP_REMOVED lines=12> */
[----:B------:R-:W-:Y:S02]  /*9f50*/  FFMA.FTZ R68, R76, R85, -R68 ;  /* 0x000000554c447223 */ /* 0x000fe40000010844 */
[-C--:B------:R-:W-:Y:S02]  /*9f60*/  FMUL.FTZ R82, R82, R95.reuse ;  /* 0x0000005f52527220 */ /* 0x080fe40000410000 */
[----:B------:R-:W-:Y:S01]  /*9f70*/  FFMA.FTZ R9, R10, R95, -R9 ;  /* 0x0000005f0a097223 */ /* 0x000fe20000010809 */
[----:B------:R-:W-:Y:S01]  /*9f80*/  SHF.L.U32 R95, R71, 0x10, RZ ;  /* 0x00000010475f7819 */ /* 0x000fe200000006ff */
[C---:B------:R-:W-:Y:S01]  /*9f90*/  IMAD.U32 R85, R69.reuse, 0x10000, RZ ;  /* 0x0001000045557824 */ /* 0x040fe200078e00ff */
[----:B------:R-:W-:Y:S01]  /*9fa0*/  LOP3.LUT R69, R69, 0xffff0000, RZ, 0xc0, !PT ;  /* 0xffff000045457812 */ /* 0x000fe200078ec0ff */
[----:B------:R-:W-:Y:S01]  /*9fb0*/  FFMA.FTZ R11, R76, R11, R60 ;  /* 0x0000000b4c0b7223 */ /* 0x000fe2000001003c */
[----:B------:R-:W-:Y:S01]  /*9fc0*/  LOP3.LUT R71, R71, 0xffff0000, RZ, 0xc0, !PT ;  /* 0xffff000047477812 */ /* 0x000fe200078ec0ff */
[----:B------:R-:W-:-:S02]  /*9fd0*/  FFMA.FTZ R82, R10, R93, R82 ;  /* 0x0000005d0a527223 */ /* 0x000fc40000010052 */
[----:B------:R-:W-:Y:S02]  /*9fe0*/  FMUL.FTZ R10, R84, R85 ;  /* 0x00000055540a7220 */ /* 0x000fe40000410000 */
[----:B------:R-:W-:Y:S02]  /*9ff0*/  FMUL.FTZ R60, R70, R69 ;  /* 0x00000045463c7220 */ /* 0x000fe40000410000 */
[----:B------:R-:W-:Y:S02]  /*a000*/  FMUL.FTZ R84, R84, R95 ;  /* 0x0000005f54547220 */ /* 0x000fe40000410000 */
[----:B------:R-:W-:Y:S02]  /*a010*/  FMUL.FTZ R70, R70, R71 ;  /* 0x0000004746467220 */ /* 0x000fe40000410000 */
[C---:B------:R-:W-:Y:S01]  /*a020*/  FFMA.FTZ R95, R92.reuse, R95, -R10 ;  /* 0x0000005f5c5f7223 */ /* 0x040fe2000001080a */
[----:B------:R-:W-:Y:S01]  /*a030*/  F2FP.BF16.PACK_AB R10, R11, R68 ;  /* 0x000000440b0a723e */ /* 0x000fe200000010ff */
[----:B------:R-:W-:Y:S01]  /*a040*/  FFMA.FTZ R84, R92, R85, R84 ;  /* 0x000000555c547223 */ /* 0x000fe20000010054 */
[----:B------:R-:W-:Y:S01]  /*a050*/  F2FP.BF16.PACK_AB R11, R82, R9 ;  /* 0x00000009520b723e */ /* 0x000fe200000010ff */
[----:B------:R-:W-:-:S02]  /*a060*/  FFMA.FTZ R60, R8, R71, -R60 ;  /* 0x00000047083c7223 */ /* 0x000fc4000001083c */
[----:B------:R-:W-:Y:S01]  /*a070*/  FFMA.FTZ R69, R8, R69, R70 ;  /* 0x0000004508457223 */ /* 0x000fe20000010046 */
[----:B------:R-:W-:-:S04]  /*a080*/  F2FP.BF16.PACK_AB R8, R84, R95 ;  /* 0x0000005f5408723e */ /* 0x000fc800000010ff */
[----:B------:R-:W-:-:S05]  /*a090*/  F2FP.BF16.PACK_AB R9, R69, R60 ;  /* 0x0000003c4509723e */ /* 0x000fca00000010ff */
[----:B------:R1:W-:Y:S02]  /*a0a0*/  STS.128 [R17+0x4000], R8 ;  /* 0x0040000811007388 */ /* 0x0003e40000000c00 */
.L_x_357:
[----:B------:R-:W-:Y:S05]  /*a0b0*/  BSYNC B0 ;  /* 0x0000000000007941 */ /* 0x000fea0003800000 */
.L_x_356:
        /* <DEDUP_REMOVED lines=13> */
[C---:B------:R-:W-:Y:S01]  /*a190*/  IMAD.U32 R69, R62.reuse, 0x10000, RZ ;  /* 0x000100003e457824 */ /* 0x040fe200078e00ff */
[----:B------:R-:W-:Y:S01]  /*a1a0*/  LOP3.LUT R85, R62, 0xffff0000, RZ, 0xc0, !PT ;  /* 0xffff00003e557812 */ /* 0x000fe200078ec0ff */
[C---:B-1----:R-:W-:Y:S01]  /*a1b0*/  IMAD.U32 R68, R10.reuse, 0x10000, RZ ;  /* 0x000100000a447824 */ /* 0x042fe200078e00ff */
[----:B------:R-:W-:Y:S01]  /*a1c0*/  LOP3.LUT R60, R10, 0xffff0000, RZ, 0xc0, !PT ;  /* 0xffff00000a3c7812 */ /* 0x000fe200078ec0ff */
[C---:B------:R-:W-:Y:S01]  /*a1d0*/  IMAD.U32 R10, R11.reuse, 0x10000, RZ ;  /* 0x000100000b0a7824 */ /* 0x040fe200078e00ff */
[----:B------:R-:W-:Y:S01]  /*a1e0*/  LOP3.LUT R70, R11, 0xffff0000, RZ, 0xc0, !PT ;  /* 0xffff00000b467812 */ /* 0x000fe200078ec0ff */
[C---:B------:R-:W-:Y:S01]  /*a1f0*/  IMAD.U32 R11, R53.reuse, 0x10000, RZ ;  /* 0x00010000350b7824 */ /* 0x040fe200078e00ff */
[----:B------:R-:W-:-:S02]  /*a200*/  LOP3.LUT R53, R53, 0xffff0000, RZ, 0xc0, !PT ;  /* 0xffff000035357812 */ /* 0x000fc400078ec0ff */
[----:B------:R-:W-:Y:S01]  /*a210*/  SHF.L.U32 R76, R8, 0x10, RZ ;  /* 0x00000010084c7819 */ /* 0x000fe200000006ff */
[----:B------:R-:W-:Y:S01]  /*a220*/  FMUL.FTZ R62, R60, R11 ;  /* 0x0000000b3c3e7220 */ /* 0x000fe20000410000 */
[----:B------:R-:W-:Y:S01]  /*a230*/  LOP3.LUT R71, R8, 0xffff0000, RZ, 0xc0, !PT ;  /* 0xffff000008477812 */ /* 0x000fe200078ec0ff */
[-C--:B------:R-:W-:Y:S01]  /*a240*/  FMUL.FTZ R60, R60, R69.reuse ;  /* 0x000000453c3c7220 */ /* 0x080fe20000410000 */
[C---:B------:R-:W-:Y:S01]  /*a250*/  SHF.L.U32 R8, R9.reuse, 0x10, RZ ;  /* 0x0000001009087819 */ /* 0x040fe200000006ff */
[C---:B------:R-:W-:Y:S01]  /*a260*/  FFMA.FTZ R62, R68.reuse, R69, -R62 ;  /* 0x00000045443e7223 */ /* 0x040fe2000001083e */
[----:B------:R-:W-:Y:S01]  /*a270*/  LOP3.LUT R82, R9, 0xffff0000, RZ, 0xc0, !PT ;  /* 0xffff000009527812 */ /* 0x000fe200078ec0ff */
[----:B------:R-:W-:Y:S01]  /*a280*/  FFMA.FTZ R11, R68, R11, R60 ;  /* 0x0000000b440b7223 */ /* 0x000fe2000001003c */
[C---:B------:R-:W-:Y:S01]  /*a290*/  SHF.L.U32 R68, R63.reuse, 0x10, RZ ;  /* 0x000000103f447819 */ /* 0x040fe200000006ff */
[C---:B------:R-:W-:Y:S01]  /*a2a0*/  FMUL.FTZ R9, R70.reuse, R53 ;  /* 0x0000003546097220 */ /* 0x040fe20000410000 */
[----:B------:R-:W-:Y:S01]  /*a2b0*/  LOP3.LUT R63, R63, 0xffff0000, RZ, 0xc0, !PT ;  /* 0xffff00003f3f7812 */ /* 0x000fe200078ec0ff */
[C---:B------:R-:W-:Y:S01]  /*a2c0*/  IMAD.U32 R60, R61.reuse, 0x10000, RZ ;  /* 0x000100003d3c7824 */ /* 0x040fe200078e00ff */
[----:B------:R-:W-:Y:S01]  /*a2d0*/  LOP3.LUT R61, R61, 0xffff0000, RZ, 0xc0, !PT ;  /* 0xffff00003d3d7812 */ /* 0x000fe200078ec0ff */
[----:B------:R-:W-:-:S02]  /*a2e0*/  FMUL.FTZ R70, R70, R85 ;  /* 0x0000005546467220 */ /* 0x000fc40000410000 */
        /* <DEDUP_REMOVED lines=15> */
.L_x_359:
[----:B------:R-:W-:Y:S05]  /*a3e0*/  BSYNC B0 ;  /* 0x0000000000007941 */ /* 0x000fea0003800000 */
.L_x_358:
[----:B-1----:R-:W-:-:S04]  /*a3f0*/  IADD3 R8, R16, 0x50, RZ ;  /* 0x0000005010087810 */ /* 0x002fc80007ffe0ff */
        /* <DEDUP_REMOVED lines=48> */
.L_x_349:
[----:B------:R-:W-:Y:S05]  /*a700*/  BSYNC B1 ;  /* 0x0000000000017941 */ /* 0x000fea0003800000 */
.L_x_348:
[----:B------:R-:W-:-:S04]  /*a710*/  IADD3 R77, R77, 0x40, RZ ;  /* 0x000000404d4d7810 */ /* 0x000fc80007ffe0ff */
[----:B------:R-:W-:-:S13]  /*a720*/  ISETP.GE.AND P0, PT, R77, UR4, PT ;  /* 0x000000044d007c0c */ /* 0x000fda000bf06270 */
[----:B------:R-:W-:Y:S05]  /*a730*/  @P0 BRA `(.L_x_360) ;  /* 0x00004f2000000947 */ /* 0x000fea0003800000 */
[----:B------:R-:W-:Y:S01]  /*a740*/  ISETP.GE.AND P0, PT, R16, c[0x0][0x27c], PT ;  /* 0x00009f0010007a0c */ /* 0x000fe20003f06270 */
[----:B------:R-:W-:-:S12]  /*a750*/  BSSY B0, `(.L_x_361) ;  /* 0x0000030000007945 */ /* 0x000fd80003800000 */
[----:B------:R-:W-:Y:S05]  /*a760*/  @P0 BRA `(.L_x_362) ;  /* 0x000002e000000947 */ /* 0x000fea0003800000 */
[----:B-1----:R-:W1:Y:S01]  /*a770*/  LDS.128 R8, [R18+0x2000] ;  /* 0x0020000012087984 */ /* 0x002e620000000c00 */
        /* <DEDUP_REMOVED lines=45> */
.L_x_362:
[----:B------:R-:W-:Y:S05]  /*aa50*/  BSYNC B0 ;  /* 0x0000000000007941 */ /* 0x000fea0003800000 */
.L_x_361:
        /* <DEDUP_REMOVED lines=50> */
.L_x_364:
[----:B------:R-:W-:Y:S05]  /*ad80*/  BSYNC B0 ;  /* 0x0000000000007941 */ /* 0x000fea0003800000 */
.L_x_363:
        /* <DEDUP_REMOVED lines=12> */
[----:B------:R-:W-:Y:S02]  /*ae50*/  LOP3.LUT R41, R32, 0xffff0000, RZ, 0xc0, !PT ;  /* 0xffff000020297812 */ /* 0x000fe400078ec0ff */
[----:B------:R-:W-:Y:S01]  /*ae60*/  PRMT R31, R31, 0x5410, R38 ;  /* 0x000054101f1f7816 */ /* 0x000fe20000000026 */
[C---:B-1----:R-:W-:Y:S01]  /*ae70*/  IMAD.U32 R36, R10.reuse, 0x10000, RZ ;  /* 0x000100000a247824 */ /* 0x042fe200078e00ff */
[----:B------:R-:W-:Y:S01]  /*ae80*/  LOP3.LUT R35, R10, 0xffff0000, RZ, 0xc0, !PT ;  /* 0xffff00000a237812 */ /* 0x000fe200078ec0ff */
[C---:B------:R-:W-:Y:S01]  /*ae90*/  IMAD.U32 R10, R11.reuse, 0x10000, RZ ;  /* 0x000100000b0a7824 */ /* 0x040fe200078e00ff */
[C---:B------:R-:W-:Y:S02]  /*aea0*/  SHF.L.U32 R40, R8.reuse, 0x10, RZ ;  /* 0x0000001008287819 */ /* 0x040fe400000006ff */
[----:B------:R-:W-:Y:S01]  /*aeb0*/  LOP3.LUT R39, R8, 0xffff0000, RZ, 0xc0, !PT ;  /* 0xffff000008277812 */ /* 0x000fe200078ec0ff */
[----:B------:R-:W-:Y:S01]  /*aec0*/  IMAD.U32 R8, R34, 0x10000, RZ ;  /* 0x0001000022087824 */ /* 0x000fe200078e00ff */
        /* <DEDUP_REMOVED lines=8> */
[C---:B------:R-:W-:Y:S02]  /*af50*/  FFMA.FTZ R35, R36.reuse, R8, R35 ;  /* 0x0000000824237223 */ /* 0x040fe40000010023 */
[----:B------:R-:W-:Y:S01]  /*af60*/  FFMA.FTZ R32, R36, R11, -R32 ;  /* 0x0000000b24207223 */ /* 0x000fe20000010820 */
[----:B------:R-:W-:Y:S01]  /*af70*/  SHF.L.U32 R11, R33, 0x10, RZ ;  /* 0x00000010210b7819 */ /* 0x000fe200000006ff */
[C---:B------:R-:W-:Y:S01]  /*af80*/  IMAD.U32 R8, R31.reuse, 0x10000, RZ ;  /* 0x000100001f087824 */ /* 0x040fe200078e00ff */
[----:B------:R-:W-:Y:S01]  /*af90*/  LOP3.LUT R31, R31, 0xffff0000, RZ, 0xc0, !PT ;  /* 0xffff00001f1f7812 */ /* 0x000fe200078ec0ff */
[-C--:B------:R-:W-:Y:S01]  /*afa0*/  FMUL.FTZ R37, R37, R41.reuse ;  /* 0x0000002925257220 */ /* 0x080fe20000410000 */
[----:B------:R-:W-:Y:S01]  /*afb0*/  LOP3.LUT R33, R33, 0xffff0000, RZ, 0xc0, !PT ;  /* 0xffff000021217812 */ /* 0x000fe200078ec0ff */
[C---:B------:R-:W-:Y:S02]  /*afc0*/  FFMA.FTZ R9, R10.reuse, R41, -R9 ;  /* 0x000000290a097223 */ /* 0x040fe40000010809 */
[----:B------:R-:W-:-:S02]  /*afd0*/  FFMA.FTZ R34, R10, R34, R37 ;  /* 0x000000220a227223 */ /* 0x000fc40000010025 */
[CC--:B------:R-:W-:Y:S02]  /*afe0*/  FMUL.FTZ R10, R39.reuse, R8.reuse ;  /* 0x00000008270a7220 */ /* 0x0c0fe40000410000 */
        /* <DEDUP_REMOVED lines=12> */
.L_x_366:
[----:B------:R-:W-:Y:S05]  /*b0b0*/  BSYNC B0 ;  /* 0x0000000000007941 */ /* 0x000fea0003800000 */
.L_x_365:
        /* <DEDUP_REMOVED lines=50> */
.L_x_368:
[----:B------:R-:W-:Y:S05]  /*b3e0*/  BSYNC B0 ;  /* 0x0000000000007941 */ /* 0x000fea0003800000 */
.L_x_367:
        /* <DEDUP_REMOVED lines=50> */
.L_x_370:
[----:B------:R-:W-:Y:S05]  /*b710*/  BSYNC B0 ;  /* 0x0000000000007941 */ /* 0x000fea0003800000 */
.L_x_369:
[----:B------:R-:W-:-:S04]  /*b720*/  IADD3 R16, R16, 0x50, RZ ;  /* 0x0000005010107810 */ /* 0x000fc80007ffe0ff */
[----:B------:R-:W-:-:S13]  /*b730*/  ISETP.GE.AND P0, PT, R16, c[0x0][0x27c], PT ;  /* 0x00009f0010007a0c */ /* 0x000fda0003f06270 */
[----:B------:R-:W-:Y:S05]  /*b740*/  @P0 BRA `(.L_x_360) ;  /* 0x00003f1000000947 */ /* 0x000fea0003800000 */
[----:B-1----:R-:W1:Y:S01]  /*b750*/  LDS.128 R8, [R17+0xa000] ;  /* 0x00a0000011087984 */ /* 0x002e620000000c00 */
        /* <DEDUP_REMOVED lines=44> */
[----:B------:R1:W-:Y:S01]  /*ba20*/  STS.128 [R17+0xa000], R8 ;  /* 0x00a0000811007388 */ /* 0x0003e20000000c00 */
[----:B------:R-:W-:Y:S05]  /*ba30*/  BRA `(.L_x_360) ;  /* 0x00003c2000007947 */ /* 0x000fea0003800000 */
.L_x_343:
[----:B------:R-:W-:Y:S01]  /*ba40*/  PLOP3.LUT P4, PT, PT, PT, UP3, 0x80, 0x0 ;  /* 0x000000000000781c */ /* 0x000fe20003f8f038 */
[----:B------:R-:W-:Y:S01]  /*ba50*/  IMAD.MOV.U32 R11, RZ, RZ, R17 ;  /* 0x000000ffff0b7224 */ /* 0x000fe200078e0011 */
[----:B------:R-:W-:Y:S01]  /*ba60*/  PLOP3.LUT P0, PT, PT, PT, UP3, 0x80, 0x0 ;  /* 0x000000000000781c */ /* 0x000fe20003f0f038 */
[----:B------:R-:W-:Y:S01]  /*ba70*/  IMAD.MOV.U32 R18, RZ, RZ, R14 ;  /* 0x000000ffff127224 */ /* 0x000fe200078e000e */
        /* <DEDUP_REMOVED lines=14> */
[----:B------:R-:W-:-:S02]  /*bb60*/  @P0 SHF.R.U32.HI R9, RZ, c[0x0][0x2cc], R10 ;  /* 0x0000b300ff090a19 */ /* 0x000fc4000001160a */
[----:B------:R-:W-:Y:S02]  /*bb70*/  MOV R10, R84 ;  /* 0x00000054000a7202 */ /* 0x000fe40000000f00 */
[----:B------:R-:W-:Y:S01]  /*bb80*/  SHF.R.S32.HI R16, RZ, 0x1f, R9 ;  /* 0x0000001fff107819 */ /* 0x000fe20000011409 */
[----:B------:R-:W-:Y:S01]  /*bb90*/  IMAD.WIDE.U32 R18, R9, c[0x0][0x280], R18 ;  /* 0x0000a00009127a25 */ /* 0x000fe200078e0012 */
[----:B------:R-:W-:-:S03]  /*bba0*/  CS2R R84, SRZ ;  /* 0x0000000000547805 */ /* 0x000fc6000001ff00 */
        /* <DEDUP_REMOVED lines=11> */
[----:B------:R-:W-:Y:S02]  /*bc60*/  ISETP.GE.AND P0, PT, R8, UR21, PT ;  /* 0x0000001508007c0c */ /* 0x000fe4000bf06270 */
[----:B------:R-:W-:Y:S01]  /*bc70*/  LEA.HI.X R17, R18, c[0x0][0x274], R17, 0x1, P4 ;  /* 0x00009d0012117a11 */ /* 0x000fe200020f0c11 */
[----:B------:R1:W3:Y:S04]  /*bc80*/  SHFL.IDX PT, R19, R16, RZ, 0x1c1f ;  /* 0x001c1fff10137589 */ /* 0x0002e800000e0000 */
[----:B------:R1:W4:Y:S04]  /*bc90*/  SHFL.IDX PT, R18, R12, RZ, 0x1c1f ;  /* 0x001c1fff0c127589 */ /* 0x00032800000e0000 */
[----:B------:R1:W1:Y:S02]  /*bca0*/  SHFL.IDX PT, R21, R17, RZ, 0x1c1f ;  /* 0x001c1fff11157589 */ /* 0x00026400000e0000 */
[----:B------:R-:W-:Y:S05]  /*bcb0*/  @P0 BRA `(.L_x_372) ;  /* 0x0000023000000947 */ /* 0x000fea0003800000 */
[C---:B--2---:R-:W-:Y:S01]  /*bcc0*/  IADD3 R11, R60.reuse, 0x20, RZ ;  /* 0x000000203c0b7810 */ /* 0x044fe20007ffe0ff */
        /* <DEDUP_REMOVED lines=9> */
[--C-:B-1----:R-:W-:Y:S01]  /*bd60*/  @!P0 IMAD.WIDE R26, R60, 0x2, R20.reuse ;  /* 0x000000023c1a8825 */ /* 0x102fe200078e0214 */
        /* <DEDUP_REMOVED lines=11> */
[----:B---34-:R-:W-:Y:S01]  /*be20*/  @!P5 IMAD.WIDE R10, R10, 0x2, R18 ;  /* 0x000000020a0ad825 */ /* 0x018fe200078e0212 */
[----:B------:R-:W-:Y:S01]  /*be30*/  CS2R R50, SRZ ;  /* 0x0000000000327805 */ /* 0x000fe2000001ff00 */
[----:B------:R-:W-:Y:S01]  /*be40*/  CS2R R48, SRZ ;  /* 0x0000000000307805 */ /* 0x000fe2000001ff00 */
[----:B------:R-:W-:Y:S01]  /*be50*/  CS2R R42, SRZ ;  /* 0x00000000002a7805 */ /* 0x000fe2000001ff00 */
[----:B------:R-:W-:Y:S01]  /*be60*/  CS2R R40, SRZ ;  /* 0x0000000000287805 */ /* 0x000fe2000001ff00 */
[C---:B------:R-:W-:Y:S01]  /*be70*/  @!P4 IMAD.WIDE R20, R9.reuse, 0x2, R20 ;  /* 0x000000020914c825 */ /* 0x040fe200078e0214 */
[----:B------:R2:W5:Y:S04]  /*be80*/  @!P5 LD.E.128 R68, [R24.64] ;  /* 0x0000001c1844d980 */ /* 0x000568000c101d00 */
[----:B------:R2:W5:Y:S04]  /*be90*/  @!P5 LD.E.128 R64, [R10.64] ;  /* 0x0000001c0a40d980 */ /* 0x000568000c101d00 */
[----:B------:R2:W5:Y:S01]  /*bea0*/  @!P4 LD.E.128 R48, [R20.64] ;  /* 0x0000001c1430c980 */ /* 0x000562000c101d00 */
[----:B-1----:R-:W-:-:S04]  /*beb0*/  @!P4 IMAD.WIDE R26, R9, 0x2, R18 ;  /* 0x00000002091ac825 */ /* 0x002fc800078e0212 */
[----:B------:R-:W-:Y:S01]  /*bec0*/  @!P0 IMAD.WIDE R18, R60, 0x2, R18 ;  /* 0x000000023c128825 */ /* 0x000fe200078e0212 */
[----:B------:R2:W5:Y:S04]  /*bed0*/  @!P4 LD.E.128 R40, [R26.64] ;  /* 0x0000001c1a28c980 */ /* 0x000568000c101d00 */
[----:B------:R2:W5:Y:S02]  /*bee0*/  @!P0 LD.E.128 R84, [R18.64] ;  /* 0x0000001c12548980 */ /* 0x000564000c101d00 */
.L_x_372:
[----:B--2---:R-:W-:Y:S05]  /*bef0*/  BSYNC B0 ;  /* 0x0000000000007941 */ /* 0x004fea0003800000 */
.L_x_371:
[----:B------:R-:W-:Y:S01]  /*bf00*/  IADD3 R9, R8, 0x40, RZ ;  /* 0x0000004008097810 */ /* 0x000fe20007ffe0ff */
[----:B-----5:R-:W-:Y:S01]  /*bf10*/  IMAD.MOV.U32 R8, RZ, RZ, R50 ;  /* 0x000000ffff087224 */ /* 0x020fe200078e0032 */
[----:B------:R-:W2:Y:S01]  /*bf20*/  SHFL.IDX PT, R15, R17, 0x1, 0x1c1f ;  /* 0x003c1f00110f7f89 */ /* 0x000ea200000e0000 */
        /* <DEDUP_REMOVED lines=43> */
[----:B-1----:R-:W1:Y:S01]  /*c1e0*/  SHFL.IDX PT, R14, R14, 0x1, 0x1c1f ;  /* 0x003c1f000e0e7f89 */ /* 0x002e6200000e0000 */
[----:B------:R-:W-:Y:S01]  /*c1f0*/  IMAD.MOV.U32 R8, RZ, RZ, R85 ;  /* 0x000000ffff087224 */ /* 0x000fe200078e0055 */
[----:B------:R-:W-:Y:S01]  /*c200*/  BSSY B0, `(.L_x_373) ;  /* 0x0000036000007945 */ /* 0x000fe20003800000 */
[----:B------:R-:W-:Y:S01]  /*c210*/  PRMT R119, R11, 0x7610, R119 ;  /* 0x000076100b777816 */ /* 0x000fe20000000077 */
[----:B------:R4:W3:Y:S01]  /*c220*/  SHFL.IDX PT, R13, R16, 0x1, 0x1c1f ;  /* 0x003c1f00100d7f89 */ /* 0x0008e200000e0000 */
[----:B------:R-:W-:Y:S01]  /*c230*/  PRMT R118, R10, 0x7610, R118 ;  /* 0x000076100a767816 */ /* 0x000fe20000000076 */
[----:B------:R-:W-:Y:S01]  /*c240*/  CS2R R20, SRZ ;  /* 0x0000000000147805 */ /* 0x000fe2000001ff00 */
[----:B------:R-:W-:Y:S01]  /*c250*/  PRMT R117, R9, 0x7610, R117 ;  /* 0x0000761009757816 */ /* 0x000fe20000000075 */
[----:B------:R-:W1:Y:S01]  /*c260*/  SHFL.IDX PT, R12, R12, 0x1, 0x1c1f ;  /* 0x003c1f000c0c7f89 */ /* 0x000e6200000e0000 */
[----:B------:R-:W-:Y:S01]  /*c270*/  PRMT R116, R8, 0x7610, R116 ;  /* 0x0000761008747816 */ /* 0x000fe20000000074 */
[----:B------:R-:W-:Y:S01]  /*c280*/  CS2R R30, SRZ ;  /* 0x00000000001e7805 */ /* 0x000fe2000001ff00 */
[----:B------:R-:W-:Y:S01]  /*c290*/  CS2R R28, SRZ ;  /* 0x00000000001c7805 */ /* 0x000fe2000001ff00 */
[----:B------:R-:W-:Y:S01]  /*c2a0*/  CS2R R38, SRZ ;  /* 0x0000000000267805 */ /* 0x000fe2000001ff00 */
[----:B------:R-:W-:Y:S01]  /*c2b0*/  CS2R R36, SRZ ;  /* 0x0000000000247805 */ /* 0x000fe2000001ff00 */
[----:B---34-:R-:W-:Y:S01]  /*c2c0*/  CS2R R18, SRZ ;  /* 0x0000000000127805 */ /* 0x018fe2000001ff00 */
[----:B------:R-:W-:Y:S01]  /*c2d0*/  CS2R R26, SRZ ;  /* 0x00000000001a7805 */ /* 0x000fe2000001ff00 */
[----:B------:R-:W-:Y:S01]  /*c2e0*/  CS2R R24, SRZ ;  /* 0x0000000000187805 */ /* 0x000fe2000001ff00 */
[----:B------:R-:W-:Y:S01]  /*c2f0*/  CS2R R34, SRZ ;  /* 0x0000000000227805 */ /* 0x000fe2000001ff00 */
[----:B------:R-:W-:Y:S01]  /*c300*/  CS2R R32, SRZ ;  /* 0x0000000000207805 */ /* 0x000fe2000001ff00 */
[----:B------:R-:W-:Y:S01]  /*c310*/  CS2R R16, SRZ ;  /* 0x0000000000107805 */ /* 0x000fe2000001ff00 */
        /* <DEDUP_REMOVED lines=17> */
[C-C-:B------:R-:W-:Y:S01]  /*c430*/  @!P4 IMAD.WIDE R10, R9.reuse, 0x2, R14.reuse ;  /* 0x00000002090ac825 */ /* 0x140fe200078e020e */
[----:B------:R-:W-:Y:S01]  /*c440*/  CS2R R32, SRZ ;  /* 0x0000000000207805 */ /* 0x000fe2000001ff00 */
[----:B------:R-:W-:Y:S01]  /*c450*/  CS2R R30, SRZ ;  /* 0x00000000001e7805 */ /* 0x000fe2000001ff00 */
[----:B------:R-:W-:Y:S01]  /*c460*/  CS2R R28, SRZ ;  /* 0x00000000001c7805 */ /* 0x000fe2000001ff00 */
[C---:B------:R-:W-:Y:S01]  /*c470*/  @!P0 IMAD.WIDE R14, R8.reuse, 0x2, R14 ;  /* 0x00000002080e8825 */ /* 0x040fe200078e020e */
[----:B------:R-:W-:Y:S01]  /*c480*/  CS2R R26, SRZ ;  /* 0x00000000001a7805 */ /* 0x000fe2000001ff00 */
[----:B------:R-:W-:Y:S01]  /*c490*/  CS2R R24, SRZ ;  /* 0x0000000000187805 */ /* 0x000fe2000001ff00 */
[----:B------:R-:W-:Y:S01]  /*c4a0*/  CS2R R22, SRZ ;  /* 0x0000000000167805 */ /* 0x000fe2000001ff00 */
[--C-:B------:R-:W-:Y:S01]  /*c4b0*/  @!P4 IMAD.WIDE R52, R9, 0x2, R12.reuse ;  /* 0x000000020934c825 */ /* 0x100fe200078e020c */
[----:B------:R-:W-:Y:S01]  /*c4c0*/  CS2R R20, SRZ ;  /* 0x0000000000147805 */ /* 0x000fe2000001ff00 */
[----:B------:R-:W-:Y:S01]  /*c4d0*/  CS2R R18, SRZ ;  /* 0x0000000000127805 */ /* 0x000fe2000001ff00 */
[----:B------:R2:W5:Y:S01]  /*c4e0*/  @!P4 LD.E.128 R28, [R10.64] ;  /* 0x0000001c0a1cc980 */ /* 0x000562000c101d00 */
[----:B------:R-:W-:-:S03]  /*c4f0*/  @!P0 IMAD.WIDE R8, R8, 0x2, R12 ;  /* 0x0000000208088825 */ /* 0x000fc600078e020c */
[----:B------:R2:W5:Y:S01]  /*c500*/  @!P4 LD.E.128 R24, [R52.64] ;  /* 0x0000001c3418c980 */ /* 0x000562000c101d00 */
[----:B------:R-:W-:-:S03]  /*c510*/  @!P5 IMAD.WIDE R12, R60, 0x2, R12 ;  /* 0x000000023c0cd825 */ /* 0x000fc600078e020c */
[----:B------:R2:W5:Y:S01]  /*c520*/  @!P0 LD.E.128 R20, [R14.64] ;  /* 0x0000001c0e148980 */ /* 0x000562000c101d00 */
[----:B-1----:R-:W-:-:S03]  /*c530*/  CS2R R16, SRZ ;  /* 0x0000000000107805 */ /* 0x002fc6000001ff00 */
[----:B------:R2:W5:Y:S04]  /*c540*/  @!P5 LD.E.128 R32, [R12.64] ;  /* 0x0000001c0c20d980 */ /* 0x000568000c101d00 */
[----:B------:R2:W5:Y:S02]  /*c550*/  @!P0 LD.E.128 R16, [R8.64] ;  /* 0x0000001c08108980 */ /* 0x000564000c101d00 */
.L_x_374:
[----:B--2---:R-:W-:Y:S05]  /*c560*/  BSYNC B0 ;  /* 0x0000000000007941 */ /* 0x004fea0003800000 */
.L_x_373:
        /* <DEDUP_REMOVED lines=22> */
[----:B------:R-:W-:Y:S01]  /*c6d0*/  USEL UR4, UR4, 0x80, UP0 ;  /* 0x0000008004047887 */ /* 0x000fe20008000000 */
        /* <DEDUP_REMOVED lines=9> */
[----:B------:R-:W-:Y:S01]  /*c770*/  BAR.SYNC.DEFER_BLOCKING 0x0 ;  /* 0x0000000000007b1d */ /* 0x000fe20000010000 */
[----:B------:R-:W-:-:S02]  /*c780*/  ISETP.GE.AND P0, PT, R77, UR4, PT ;  /* 0x000000044d007c0c */ /* 0x000fc4000bf06270 */
        /* <DEDUP_REMOVED lines=16> */
[----:B------:R-:W-:Y:S01]  /*c890*/  BSSY B1, `(.L_x_375) ;  /* 0x000016c000017945 */ /* 0x000fe20003800000 */
[----:B------:R-:W-:-:S02]  /*c8a0*/  PRMT R92, R11, 0x7610, R92 ;  /* 0x000076100b5c7816 */ /* 0x000fc4000000005c */
[----:B------:R-:W-:Y:S02]  /*c8b0*/  PRMT R82, R10, 0x7610, R82 ;  /* 0x000076100a527816 */ /* 0x000fe40000000052 */
[----:B------:R-:W-:Y:S02]  /*c8c0*/  PRMT R79, R9, 0x7610, R79 ;  /* 0x00007610094f7816 */ /* 0x000fe4000000004f */
[----:B------:R-:W-:Y:S01]  /*c8d0*/  PRMT R78, R8, 0x7610, R78 ;  /* 0x00007610084e7816 */ /* 0x000fe2000000004e */
[----:B------:R-:W-:Y:S05]  /*c8e0*/  @P0 BRA `(.L_x_376) ;  /* 0x0000166000000947 */ /* 0x000fea0003800000 */
[----:B------:R-:W-:Y:S01]  /*c8f0*/  ISETP.GE.AND P0, PT, R60, c[0x0][0x27c], PT ;  /* 0x00009f003c007a0c */ /* 0x000fe20003f06270 */
[----:B------:R-:W-:-:S12]  /*c900*/  BSSY B0, `(.L_x_377) ;  /* 0x0000070000007945 */ /* 0x000fd80003800000 */
[----:B------:R-:W-:Y:S05]  /*c910*/  @P0 BRA `(.L_x_378) ;  /* 0x000006e000000947 */ /* 0x000fea0003800000 */
[----:B-1----:R-:W-:Y:S01]  /*c920*/  IMAD.MOV.U32 R12, RZ, RZ, c[0x0][0x27c] ;  /* 0x00009f00ff0c7624 */ /* 0x002fe200078e00ff */
[--C-:B------:R-:W-:Y:S01]  /*c930*/  SHF.R.U64 R84, R84, 0x10, R85.reuse ;  /* 0x0000001054547819 */ /* 0x100fe20000001255 */
[----:B------:R-:W-:Y:S01]  /*c940*/  IMAD.SHL.U32 R15, R77, 0x40, RZ ;  /* 0x000000404d0f7824 */ /* 0x000fe200078e00ff */
[----:B------:R-:W-:Y:S01]  /*c950*/  SHF.R.U32.HI R85, RZ, 0x10, R85 ;  /* 0x00000010ff557819 */ /* 0x000fe20000011655 */
[----:B------:R-:W-:Y:S01]  /*c960*/  IMAD.SHL.U32 R8, R81, 0x200, RZ ;  /* 0x0000020051087824 */ /* 0x000fe200078e00ff */
[----:B------:R-:W-:Y:S02]  /*c970*/  LEA.HI R12, R12, R97, RZ, 0x1d ;  /* 0x000000610c0c7211 */ /* 0x000fe400078fe8ff */
[----:B------:R-:W-:Y:S02]  /*c980*/  LOP3.LUT R15, R15, 0x1c0, RZ, 0xc0, !PT ;  /* 0x000001c00f0f7812 */ /* 0x000fe400078ec0ff */
[----:B------:R-:W-:Y:S01]  /*c990*/  SHF.R.S32.HI R9, RZ, 0x1f, R12 ;  /* 0x0000001fff097819 */ /* 0x000fe2000001140c */
[----:B------:R-:W-:Y:S01]  /*c9a0*/  IMAD.SHL.U32 R10, R12, 0x8, RZ ;  /* 0x000000080c0a7824 */ /* 0x000fe200078e00ff */
[----:B------:R-:W-:-:S02]  /*c9b0*/  LOP3.LUT R13, R15, 0x38, R60, 0xf8, !PT ;  /* 0x000000380f0d7812 */ /* 0x000fc400078ef83c */
[----:B------:R-:W-:Y:S02]  /*c9c0*/  LEA.HI R9, R9, R12, RZ, 0x3 ;  /* 0x0000000c09097211 */ /* 0x000fe400078f18ff */
[----:B------:R-:W-:Y:S02]  /*c9d0*/  SHF.R.U32.HI R11, RZ, 0x3, R15 ;  /* 0x00000003ff0b7819 */ /* 0x000fe4000001160f */
[----:B------:R-:W-:Y:S01]  /*c9e0*/  LOP3.LUT R10, R15, 0x38, R10, 0xf8, !PT ;  /* 0x000000380f0a7812 */ /* 0x000fe200078ef80a */
[----:B------:R-:W-:Y:S01]  /*c9f0*/  IMAD.SHL.U32 R9, R9, 0x400, RZ ;  /* 0x0000040009097824 */ /* 0x000fe200078e00ff */
[----:B------:R-:W-:Y:S02]  /*ca00*/  LOP3.LUT R13, R8, R13, R11, 0xf6, !PT ;  /* 0x0000000d080d7212 */ /* 0x000fe400078ef60b */
[----:B------:R-:W-:Y:S02]  /*ca10*/  LOP3.LUT R11, R10, R11, RZ, 0x3c, !PT ;  /* 0x0000000b0a0b7212 */ /* 0x000fe400078e3cff */
[----:B------:R-:W-:Y:S01]  /*ca20*/  LOP3.LUT R9, R9, 0x7fffe000, RZ, 0xc0, !PT ;  /* 0x7fffe00009097812 */ /* 0x000fe200078ec0ff */
[----:B------:R-:W-:Y:S01]  /*ca30*/  IMAD.SHL.U32 R115, R13, 0x2, RZ ;  /* 0x000000020d737824 */ /* 0x000fe200078e00ff */
[----:B------:R-:W-:-:S02]  /*ca40*/  SHF.R.U64 R86, R86, 0x10, R87 ;  /* 0x0000001056567819 */ /* 0x000fc40000001257 */
[----:B------:R-:W-:Y:S02]  /*ca50*/  IADD3 R114, R11, R9, R8 ;  /* 0x000000090b727210 */ /* 0x000fe40007ffe008 */
[----:B------:R-:W1:Y:S01]  /*ca60*/  LDS.128 R12, [R115+0xc100] ;  /* 0x00c10000730c7984 */ /* 0x000e620000000c00 */
[----:B------:R-:W-:Y:S02]  /*ca70*/  SHF.R.U64 R88, R88, 0x10, R89 ;  /* 0x0000001058587819 */ /* 0x000fe40000001259 */
[----:B------:R-:W-:Y:S01]  /*ca80*/  IMAD.SHL.U32 R114, R114, 0x2, RZ ;  /* 0x0000000272727824 */ /* 0x000fe200078e00ff */
[----:B------:R-:W-:Y:S02]  /*ca90*/  SHF.R.U32.HI R87, RZ, 0x10, R87 ;  /* 0x00000010ff577819 */ /* 0x000fe40000011657 */
[----:B------:R-:W-:Y:S02]  /*caa0*/  SHF.R.U32.HI R89, RZ, 0x10, R89 ;  /* 0x00000010ff597819 */ /* 0x000fe40000011659 */
[----:B------:R-:W2:Y:S01]  /*cab0*/  LDS.128 R8, [R114+0xc100] ;  /* 0x00c1000072087984 */ /* 0x000ea20000000c00 */
[----:B------:R-:W-:-:S02]  /*cac0*/  PRMT R117, R117, 0x5410, R84 ;  /* 0x0000541075757816 */ /* 0x000fc40000000054 */
[----:B------:R-:W-:Y:S02]  /*cad0*/  PRMT R116, R116, 0x5410, R85 ;  /* 0x0000541074747816 */ /* 0x000fe40000000055 */
[----:B------:R-:W-:Y:S02]  /*cae0*/  PRMT R118, R118, 0x5410, R87 ;  /* 0x0000541076767816 */ /* 0x000fe40000000057 */
[----:B------:R-:W-:Y:S02]  /*caf0*/  SHF.R.U64 R90, R90, 0x10, R91 ;  /* 0x000000105a5a7819 */ /* 0x000fe4000000125b */
[----:B------:R-:W-:Y:S02]  /*cb00*/  PRMT R120, R120, 0x5410, R89 ;  /* 0x0000541078787816 */ /* 0x000fe40000000059 */
[----:B------:R-:W-:Y:S02]  /*cb10*/  SHF.R.U32.HI R91, RZ, 0x10, R91 ;  /* 0x00000010ff5b7819 */ /* 0x000fe4000001165b */
[----:B------:R-:W-:-:S02]  /*cb20*/  PRMT R121, R121, 0x5410, R88 ;  /* 0x0000541079797816 */ /* 0x000fc40000000058 */
[----:B------:R-:W-:Y:S02]  /*cb30*/  PRMT R122, R122, 0x5410, R91 ;  /* 0x000054107a7a7816 */ /* 0x000fe4000000005b */
[C---:B------:R-:W-:Y:S01]  /*cb40*/  LOP3.LUT R128, R121.reuse, 0xffff0000, RZ, 0xc0, !PT ;  /* 0xffff000079807812 */ /* 0x040fe200078ec0ff */
[----:B------:R-:W-:Y:S01]  /*cb50*/  IMAD.U32 R91, R121, 0x10000, RZ ;  /* 0x00010000795b7824 */ /* 0x000fe200078e00ff */
[----:B------:R-:W-:Y:S01]  /*cb60*/  PRMT R123, R123, 0x5410, R90 ;  /* 0x000054107b7b7816 */ /* 0x000fe2000000005a */
[----:B------:R-:W-:Y:S01]  /*cb70*/  IMAD.U32 R121, R116, 0x10000, RZ ;  /* 0x0001000074797824 */ /* 0x000fe200078e00ff */
[----:B------:R-:W-:Y:S02]  /*cb80*/  SHF.L.U32 R127, R118, 0x10, RZ ;  /* 0x00000010767f7819 */ /* 0x000fe400000006ff */
[----:B------:R-:W-:Y:S02]  /*cb90*/  PRMT R119, R119, 0x5410, R86 ;  /* 0x0000541077777816 */ /* 0x000fe40000000056 */
[----:B------:R-:W-:-:S02]  /*cba0*/  LOP3.LUT R116, R116, 0xffff0000, RZ, 0xc0, !PT ;  /* 0xffff000074747812 */ /* 0x000fc400078ec0ff */
[----:B------:R-:W-:Y:S02]  /*cbb0*/  LOP3.LUT R118, R118, 0xffff0000, RZ, 0xc0, !PT ;  /* 0xffff000076767812 */ /* 0x000fe400078ec0ff */
[----:B-1----:R-:W-:Y:S01]  /*cbc0*/  SHF.L.U32 R85, R12, 0x10, RZ ;  /* 0x000000100c557819 */ /* 0x002fe200000006ff */
[----:B------:R-:W-:Y:S01]  /*cbd0*/  IMAD.U32 R86, R14, 0x10000, RZ ;  /* 0x000100000e567824 */ /* 0x000fe200078e00ff */
[----:B------:R-:W-:Y:S01]  /*cbe0*/  LOP3.LUT R84, R12, 0xffff0000, RZ, 0xc0, !PT ;  /* 0xffff00000c547812 */ /* 0x000fe200078ec0ff */
[C---:B------:R-:W-:Y:S01]  /*cbf0*/  IMAD.U32 R12, R13.reuse, 0x10000, RZ ;  /* 0x000100000d0c7824 */ /* 0x040fe200078e00ff */
[----:B------:R-:W-:Y:S01]  /*cc00*/  LOP3.LUT R87, R13, 0xffff0000, RZ, 0xc0, !PT ;  /* 0xffff00000d577812 */ /* 0x000fe200078ec0ff */
[C---:B------:R-:W-:Y:S01]  /*cc10*/  IMAD.U32 R13, R15.reuse, 0x10000, RZ ;  /* 0x000100000f0d7824 */ /* 0x040fe200078e00ff */
[----:B------:R-:W-:Y:S01]  /*cc20*/  LOP3.LUT R89, R15, 0xffff0000, RZ, 0xc0, !PT ;  /* 0xffff00000f597812 */ /* 0x000fe200078ec0ff */
[C---:B--2---:R-:W-:Y:S01]  /*cc30*/  IMAD.U32 R88, R8.reuse, 0x10000, RZ ;  /* 0x0001000008587824 */ /* 0x044fe200078e00ff */
[----:B------:R-:W-:Y:S01]  /*cc40*/  LOP3.LUT R15, R8, 0xffff0000, RZ, 0xc0, !PT ;  /* 0xffff0000080f7812 */ /* 0x000fe200078ec0ff */
[C---:B------:R-:W-:Y:S01]  /*cc50*/  IMAD.U32 R8, R9.reuse, 0x10000, RZ ;  /* 0x0001000009087824 */ /* 0x040fe200078e00ff */
[----:B------:R-:W-:Y:S01]  /*cc60*/  LOP3.LUT R126, R9, 0xffff0000, RZ, 0xc0, !PT ;  /* 0xffff0000097e7812 */ /* 0x000fe200078ec0ff */
[C---:B------:R-:W-:Y:S01]  /*cc70*/  IMAD.U32 R125, R10.reuse, 0x10000, RZ ;  /* 0x000100000a7d7824 */ /* 0x040fe200078e00ff */
[----:B------:R-:W-:Y:S01]  /*cc80*/  SHF.L.U32 R9, R117, 0x10, RZ ;  /* 0x0000001075097819 */ /* 0x000fe200000006ff */
[----:B------:R-:W-:Y:S01]  /*cc90*/  IMAD.U32 R90, R11, 0x10000, RZ ;  /* 0x000100000b5a7824 */ /* 0x000fe200078e00ff */
[----:B------:R-:W-:-:S02]  /*cca0*/  LOP3.LUT R124, R10, 0xffff0000, RZ, 0xc0, !PT ;  /* 0xffff00000a7c7812 */ /* 0x000fc400078ec0ff */
[----:B------:R-:W-:Y:S01]  /*ccb0*/  LOP3.LUT R117, R117, 0xffff0000, RZ, 0xc0, !PT ;  /* 0xffff000075757812 */ /* 0x000fe200078ec0ff */
[C---:B------:R-:W-:Y:S01]  /*ccc0*/  FMUL.FTZ R10, R88.reuse, R9 ;  /* 0x00000009580a7220 */ /* 0x040fe20000410000 */
[----:B------:R-:W-:Y:S01]  /*ccd0*/  LOP3.LUT R11, R11, 0xffff0000, RZ, 0xc0, !PT ;  /* 0xffff00000b0b7812 */ /* 0x000fe200078ec0ff */
[-C--:B------:R-:W-:Y:S01]  /*cce0*/  FMUL.FTZ R88, R88, R91.reuse ;  /* 0x0000005b58587220 */ /* 0x080fe20000410000 */
[----:B------:R-:W-:Y:S01]  /*ccf0*/  LOP3.LUT R14, R14, 0xffff0000, RZ, 0xc0, !PT ;  /* 0xffff00000e0e7812 */ /* 0x000fe200078ec0ff */
[C---:B------:R-:W-:Y:S02]  /*cd00*/  FFMA.FTZ R10, R85.reuse, R91, -R10 ;  /* 0x0000005b550a7223 */ /* 0x040fe4000001080a */
[----:B------:R-:W-:Y:S02]  /*cd10*/  FFMA.FTZ R88, R85, R9, R88 ;  /* 0x0000000955587223 */ /* 0x000fe40000010058 */
[C---:B------:R-:W-:Y:S02]  /*cd20*/  FMUL.FTZ R91, R15.reuse, R117 ;  /* 0x000000750f5b7220 */ /* 0x040fe40000410000 */
[C---:B------:R-:W-:Y:S01]  /*cd30*/  IMAD.U32 R9, R120.reuse, 0x10000, RZ ;  /* 0x0001000078097824 */ /* 0x040fe200078e00ff */
[----:B------:R-:W-:Y:S01]  /*cd40*/  LOP3.LUT R120, R120, 0xffff0000, RZ, 0xc0, !PT ;  /* 0xffff000078787812 */ /* 0x000fe200078ec0ff */
[----:B------:R-:W-:-:S02]  /*cd50*/  FMUL.FTZ R15, R15, R128 ;  /* 0x000000800f0f7220 */ /* 0x000fc40000410000 */
[C---:B------:R-:W-:Y:S02]  /*cd60*/  FMUL.FTZ R85, R8.reuse, R121 ;  /* 0x0000007908557220 */ /* 0x040fe40000410000 */
[----:B------:R-:W-:Y:S02]  /*cd70*/  FMUL.FTZ R8, R8, R9 ;  /* 0x0000000908087220 */ /* 0x000fe40000410000 */
[C---:B------:R-:W-:Y:S02]  /*cd80*/  FFMA.FTZ R91, R84.reuse, R128, -R91 ;  /* 0x00000080545b7223 */ /* 0x040fe4000001085b */
[----:B------:R-:W-:Y:S02]  /*cd90*/  FFMA.FTZ R15, R84, R117, R15 ;  /* 0x00000075540f7223 */ /* 0x000fe4000001000f */
[C---:B------:R-:W-:Y:S01]  /*cda0*/  IMAD.U32 R84, R122.reuse, 0x10000, RZ ;  /* 0x000100007a547824 */ /* 0x040fe200078e00ff */
[----:B------:R-:W-:Y:S01]  /*cdb0*/  LOP3.LUT R122, R122, 0xffff0000, RZ, 0xc0, !PT ;  /* 0xffff00007a7a7812 */ /* 0x000fe200078ec0ff */
[----:B------:R-:W-:-:S02]  /*cdc0*/  FFMA.FTZ R85, R12, R9, -R85 ;  /* 0x000000090c557223 */ /* 0x000fc40000010855 */
[----:B------:R-:W-:Y:S02]  /*cdd0*/  FFMA.FTZ R9, R12, R121, R8 ;  /* 0x000000790c097223 */ /* 0x000fe40000010008 */
[C---:B------:R-:W-:Y:S02]  /*cde0*/  FMUL.FTZ R8, R90.reuse, R127 ;  /* 0x0000007f5a087220 */ /* 0x040fe40000410000 */
[-C--:B------:R-:W-:Y:S02]  /*cdf0*/  FMUL.FTZ R90, R90, R84.reuse ;  /* 0x000000545a5a7220 */ /* 0x080fe40000410000 */
[C---:B------:R-:W-:Y:S01]  /*ce00*/  IMAD.U32 R12, R119.reuse, 0x10000, RZ ;  /* 0x00010000770c7824 */ /* 0x040fe200078e00ff */
[----:B------:R-:W-:Y:S01]  /*ce10*/  LOP3.LUT R119, R119, 0xffff0000, RZ, 0xc0, !PT ;  /* 0xffff000077777812 */ /* 0x000fe200078ec0ff */
[C---:B------:R-:W-:Y:S01]  /*ce20*/  IMAD.U32 R117, R123.reuse, 0x10000, RZ ;  /* 0x000100007b757824 */ /* 0x040fe200078e00ff */
[----:B------:R-:W-:Y:S01]  /*ce30*/  LOP3.LUT R123, R123, 0xffff0000, RZ, 0xc0, !PT ;  /* 0xffff00007b7b7812 */ /* 0x000fe200078ec0ff */
[----:B------:R-:W-:-:S02]  /*ce40*/  FFMA.FTZ R84, R13, R84, -R8 ;  /* 0x000000540d547223 */ /* 0x000fc40000010808 */
[----:B------:R-:W-:Y:S02]  /*ce50*/  FFMA.FTZ R127, R13, R127, R90 ;  /* 0x0000007f0d7f7223 */ /* 0x000fe4000001005a */
[C---:B------:R-:W-:Y:S02]  /*ce60*/  FMUL.FTZ R13, R125.reuse, R12 ;  /* 0x0000000c7d0d7220 */ /* 0x040fe40000410000 */
[-C--:B------:R-:W-:Y:S02]  /*ce70*/  FMUL.FTZ R125, R125, R117.reuse ;  /* 0x000000757d7d7220 */ /* 0x080fe40000410000 */
[C---:B------:R-:W-:Y:S02]  /*ce80*/  FMUL.FTZ R8, R126.reuse, R116 ;  /* 0x000000747e087220 */ /* 0x040fe40000410000 */
[----:B------:R-:W-:Y:S02]  /*ce90*/  FMUL.FTZ R126, R126, R120 ;  /* 0x000000787e7e7220 */ /* 0x000fe40000410000 */
[----:B------:R-:W-:-:S02]  /*cea0*/  FFMA.FTZ R117, R86, R117, -R13 ;  /* 0x0000007556757223 */ /* 0x000fc4000001080d */
[----:B------:R-:W-:Y:S02]  /*ceb0*/  FFMA.FTZ R125, R86, R12, R125 ;  /* 0x0000000c567d7223 */ /* 0x000fe4000001007d */
[----:B------:R-:W-:Y:S02]  /*cec0*/  FFMA.FTZ R120, R87, R120, -R8 ;  /* 0x0000007857787223 */ /* 0x000fe40000010808 */
[----:B------:R-:W-:Y:S02]  /*ced0*/  FMUL.FTZ R86, R124, R119 ;  /* 0x000000777c567220 */ /* 0x000fe40000410000 */
[C---:B------:R-:W-:Y:S01]  /*cee0*/  FMUL.FTZ R12, R11.reuse, R118 ;  /* 0x000000760b0c7220 */ /* 0x040fe20000410000 */
[----:B------:R-:W-:Y:S01]  /*cef0*/  F2FP.BF16.PACK_AB R13, R120, R85 ;  /* 0x00000055780d723e */ /* 0x000fe200000010ff */
[----:B------:R-:W-:Y:S02]  /*cf00*/  FMUL.FTZ R90, R124, R123 ;  /* 0x0000007b7c5a7220 */ /* 0x000fe40000410000 */
[----:B------:R-:W-:-:S02]  /*cf10*/  FMUL.FTZ R8, R11, R122 ;  /* 0x0000007a0b087220 */ /* 0x000fc40000410000 */
[C---:B------:R-:W-:Y:S02]  /*cf20*/  FFMA.FTZ R86, R14.reuse, R123, -R86 ;  /* 0x0000007b0e567223 */ /* 0x040fe40000010856 */
[----:B------:R-:W-:Y:S01]  /*cf30*/  FFMA.FTZ R11, R89, R122, -R12 ;  /* 0x0000007a590b7223 */ /* 0x000fe2000001080c */
[----:B------:R-:W-:Y:S01]  /*cf40*/  F2FP.BF16.PACK_AB R12, R91, R10 ;  /* 0x0000000a5b0c723e */ /* 0x000fe200000010ff */
[----:B------:R-:W-:Y:S02]  /*cf50*/  FFMA.FTZ R126, R87, R116, R126 ;  /* 0x00000074577e7223 */ /* 0x000fe4000001007e */
[----:B------:R-:W-:Y:S01]  /*cf60*/  FFMA.FTZ R90, R14, R119, R90 ;  /* 0x000000770e5a7223 */ /* 0x000fe2000001005a */
[----:B------:R-:W-:Y:S01]  /*cf70*/  F2FP.BF16.PACK_AB R14, R86, R117 ;  /* 0x00000075560e723e */ /* 0x000fe200000010ff */
[----:B------:R-:W-:Y:S01]  /*cf80*/  FFMA.FTZ R118, R89, R118, R8 ;  /* 0x0000007659767223 */ /* 0x000fe20000010008 */
[----:B------:R-:W-:Y:S02]  /*cf90*/  F2FP.BF16.PACK_AB R8, R15, R88 ;  /* 0x000000580f08723e */ /* 0x000fe400000010ff */
[----:B------:R-:W-:-:S02]  /*cfa0*/  F2FP.BF16.PACK_AB R15, R11, R84 ;  /* 0x000000540b0f723e */ /* 0x000fc400000010ff */
[----:B------:R-:W-:Y:S02]  /*cfb0*/  F2FP.BF16.PACK_AB R9, R126, R9 ;  /* 0x000000097e09723e */ /* 0x000fe400000010ff */
[----:B------:R-:W-:Y:S01]  /*cfc0*/  F2FP.BF16.PACK_AB R10, R90, R125 ;  /* 0x0000007d5a0a723e */ /* 0x000fe200000010ff */
[----:B------:R1:W-:Y:S01]  /*cfd0*/  STS.128 [R115+0xc100], R12 ;  /* 0x00c1000c73007388 */ /* 0x0003e20000000c00 */
[----:B------:R-:W-:-:S05]  /*cfe0*/  F2FP.BF16.PACK_AB R11, R118, R127 ;  /* 0x0000007f760b723e */ /* 0x000fca00000010ff */
[----:B------:R1:W-:Y:S02]  /*cff0*/  STS.128 [R114+0xc100], R8 ;  /* 0x00c1000872007388 */ /* 0x0003e40000000c00 */
.L_x_378:
[----:B------:R-:W-:Y:S05]  /*d000*/  BSYNC B0 ;  /* 0x0000000000007941 */ /* 0x000fea0003800000 */
.L_x_377:
[----:B-1----:R-:W-:Y:S01]  /*d010*/  IADD3 R12, R60, 0x20, RZ ;  /* 0x000000203c0c7810 */ /* 0x002fe20007ffe0ff */
[----:B------:R-:W-:Y:S03]  /*d020*/  BSSY B0, `(.L_x_379) ;  /* 0x0000079000007945 */ /* 0x000fe60003800000 */
[----:B------:R-:W-:-:S13]  /*d030*/  ISETP.GE.AND P0, PT, R12, c[0x0][0x27c], PT ;  /* 0x00009f000c007a0c */ /* 0x000fda0003f06270 */
[----:B------:R-:W-:Y:S05]  /*d040*/  @P0 BRA `(.L_x_380) ;  /* 0x0000076000000947 */ /* 0x000fea0003800000 */
[----:B------:R-:W-:Y:S01]  /*d050*/  SHF.R.S32.HI R11, RZ, 0x1f, R12 ;  /* 0x0000001fff0b7819 */ /* 0x000fe2000001140c */
[----:B------:R-:W-:Y:S01]  /*d060*/  IMAD.MOV.U32 R8, RZ, RZ, c[0x0][0x27c] ;  /* 0x00009f00ff087624 */ /* 0x000fe200078e00ff */
[----:B------:R-:W-:Y:S01]  /*d070*/  SHF.R.U64 R64, R64, 0x10, R65 ;  /* 0x0000001040407819 */ /* 0x000fe20000001241 */
[----:B------:R-:W-:Y:S01]  /*d080*/  IMAD.SHL.U32 R9, R77, 0x40, RZ ;  /* 0x000000404d097824 */ /* 0x000fe200078e00ff */
[CC--:B------:R-:W-:Y:S02]  /*d090*/  LEA.HI R10, R11.reuse, R12.reuse, RZ, 0x3 ;  /* 0x0000000c0b0a7211 */ /* 0x0c0fe400078f18ff */
[----:B------:R-:W-:Y:S02]  /*d0a0*/  LEA.HI R11, R11, R12, RZ, 0x6 ;  /* 0x0000000c0b0b7211 */ /* 0x000fe400078f30ff */
[----:B------:R-:W-:Y:S02]  /*d0b0*/  SHF.R.S32.HI R13, RZ, 0x3, R10 ;  /* 0x00000003ff0d7819 */ /* 0x000fe4000001140a */
[----:B------:R-:W-:Y:S01]  /*d0c0*/  LOP3.LUT R9, R9, 0x1c0, RZ, 0xc0, !PT ;  /* 0x000001c009097812 */ /* 0x000fe200078ec0ff */
[----:B------:R-:W-:Y:S01]  /*d0d0*/  IMAD.SHL.U32 R11, R11, 0x80, RZ ;  /* 0x000000800b0b7824 */ /* 0x000fe200078e00ff */
[----:B------:R-:W-:-:S02]  /*d0e0*/  LEA.HI R8, R8, R13, RZ, 0x1d ;  /* 0x0000000d08087211 */ /* 0x000fc400078fe8ff */
[----:B------:R-:W-:Y:S02]  /*d0f0*/  LOP3.LUT R15, R9, 0x38, R10, 0xf8, !PT ;  /* 0x00000038090f7812 */ /* 0x000fe400078ef80a */
[----:B------:R-:W-:Y:S02]  /*d100*/  SHF.R.S32.HI R13, RZ, 0x1f, R8 ;  /* 0x0000001fff0d7819 */ /* 0x000fe40000011408 */
[----:B------:R-:W-:Y:S02]  /*d110*/  SHF.R.U32.HI R10, RZ, 0x3, R9 ;  /* 0x00000003ff0a7819 */ /* 0x000fe40000011609 */
[----:B------:R-:W-:Y:S01]  /*d120*/  LEA.HI R13, R13, R8, RZ, 0x3 ;  /* 0x000000080d0d7211 */ /* 0x000fe200078f18ff */
[----:B------:R-:W-:Y:S01]  /*d130*/  IMAD.SHL.U32 R8, R8, 0x8, RZ ;  /* 0x0000000808087824 */ /* 0x000fe200078e00ff */
[----:B------:R-:W-:Y:S02]  /*d140*/  LOP3.LUT R12, R11, 0x7fffe000, RZ, 0xc0, !PT ;  /* 0x7fffe0000b0c7812 */ /* 0x000fe400078ec0ff */
[----:B------:R-:W-:Y:S01]  /*d150*/  LOP3.LUT R15, R15, R10, RZ, 0x3c, !PT ;  /* 0x0000000a0f0f7212 */ /* 0x000fe200078e3cff */
[----:B------:R-:W-:Y:S01]  /*d160*/  IMAD.SHL.U32 R13, R13, 0x400, RZ ;  /* 0x000004000d0d7824 */ /* 0x000fe200078e00ff */
[----:B------:R-:W-:Y:S01]  /*d170*/  LOP3.LUT R9, R9, 0x38, R8, 0xf8, !PT ;  /* 0x0000003809097812 */ /* 0x000fe200078ef808 */
[----:B------:R-:W-:Y:S01]  /*d180*/  IMAD R12, R81, 0x200, R12 ;  /* 0x00000200510c7824 */ /* 0x000fe200078e020c */
[----:B------:R-:W-:-:S02]  /*d190*/  SHF.R.U32.HI R65, RZ, 0x10, R65 ;  /* 0x00000010ff417819 */ /* 0x000fc40000011641 */
[----:B------:R-:W-:Y:S01]  /*d1a0*/  LOP3.LUT R8, R13, 0x7fffe000, RZ, 0xc0, !PT ;  /* 0x7fffe0000d087812 */ /* 0x000fe200078ec0ff */
[----:B------:R-:W-:Y:S01]  /*d1b0*/  IMAD.IADD R12, R12, 0x1, R15 ;  /* 0x000000010c0c7824 */ /* 0x000fe200078e020f */
[----:B------:R-:W-:Y:S02]  /*d1c0*/  LOP3.LUT R9, R9, R10, RZ, 0x3c, !PT ;  /* 0x0000000a09097212 */ /* 0x000fe400078e3cff */
[----:B------:R-:W-:Y:S01]  /*d1d0*/  SHF.R.U64 R66, R66, 0x10, R67 ;  /* 0x0000001042427819 */ /* 0x000fe20000001243 */
[----:B------:R-:W-:Y:S01]  /*d1e0*/  IMAD R8, R81, 0x200, R8 ;  /* 0x0000020051087824 */ /* 0x000fe200078e0208 */
[----:B------:R-:W-:Y:S01]  /*d1f0*/  SHF.R.U64 R68, R68, 0x10, R69 ;  /* 0x0000001044447819 */ /* 0x000fe20000001245 */
[----:B------:R-:W-:Y:S01]  /*d200*/  IMAD.SHL.U32 R85, R12, 0x2, RZ ;  /* 0x000000020c557824 */ /* 0x000fe200078e00ff */
[----:B------:R-:W-:Y:S02]  /*d210*/  SHF.R.U32.HI R67, RZ, 0x10, R67 ;  /* 0x00000010ff437819 */ /* 0x000fe40000011643 */
[----:B------:R-:W-:-:S02]  /*d220*/  IADD3 R84, R8, R9, RZ ;  /* 0x0000000908547210 */ /* 0x000fc40007ffe0ff */
[----:B------:R-:W1:Y:S01]  /*d230*/  LDS.128 R12, [R85+0xc100] ;  /* 0x00c10000550c7984 */ /* 0x000e620000000c00 */
[----:B------:R-:W-:Y:S02]  /*d240*/  SHF.R.U32.HI R69, RZ, 0x10, R69 ;  /* 0x00000010ff457819 */ /* 0x000fe40000011645 */
[----:B------:R-:W-:Y:S01]  /*d250*/  IMAD.SHL.U32 R84, R84, 0x2, RZ ;  /* 0x0000000254547824 */ /* 0x000fe200078e00ff */
[----:B------:R-:W-:Y:S02]  /*d260*/  PRMT R107, R107, 0x5410, R64 ;  /* 0x000054106b6b7816 */ /* 0x000fe40000000040 */
[----:B------:R-:W-:Y:S02]  /*d270*/  PRMT R106, R106, 0x5410, R65 ;  /* 0x000054106a6a7816 */ /* 0x000fe40000000041 */
[----:B------:R-:W2:Y:S01]  /*d280*/  LDS.128 R8, [R84+0xc100] ;  /* 0x00c1000054087984 */ /* 0x000ea20000000c00 */
[----:B------:R-:W-:Y:S02]  /*d290*/  SHF.R.U64 R70, R70, 0x10, R71 ;  /* 0x0000001046467819 */ /* 0x000fe40000001247 */
[----:B------:R-:W-:Y:S01]  /*d2a0*/  PRMT R108, R108, 0x5410, R67 ;  /* 0x000054106c6c7816 */ /* 0x000fe20000000043 */
[----:B------:R-:W-:Y:S01]  /*d2b0*/  IMAD.U32 R89, R106, 0x10000, RZ ;  /* 0x000100006a597824 */ /* 0x000fe200078e00ff */
[----:B------:R-:W-:-:S02]  /*d2c0*/  SHF.R.U32.HI R71, RZ, 0x10, R71 ;  /* 0x00000010ff477819 */ /* 0x000fc40000011647 */
[----:B------:R-:W-:Y:S02]  /*d2d0*/  PRMT R111, R111, 0x5410, R68 ;  /* 0x000054106f6f7816 */ /* 0x000fe40000000044 */
[----:B------:R-:W-:Y:S02]  /*d2e0*/  PRMT R110, R110, 0x5410, R69 ;  /* 0x000054106e6e7816 */ /* 0x000fe40000000045 */
[----:B------:R-:W-:Y:S01]  /*d2f0*/  PRMT R112, R112, 0x5410, R71 ;  /* 0x0000541070707816 */ /* 0x000fe20000000047 */
[C---:B------:R-:W-:Y:S01]  /*d300*/  IMAD.U32 R71, R111.reuse, 0x10000, RZ ;  /* 0x000100006f477824 */ /* 0x040fe200078e00ff */
[----:B------:R-:W-:Y:S02]  /*d310*/  LOP3.LUT R90, R111, 0xffff0000, RZ, 0xc0, !PT ;  /* 0xffff00006f5a7812 */ /* 0x000fe400078ec0ff */
[----:B------:R-:W-:Y:S02]  /*d320*/  PRMT R113, R113, 0x5410, R70 ;  /* 0x0000541071717816 */ /* 0x000fe40000000046 */
[----:B------:R-:W-:-:S02]  /*d330*/  PRMT R109, R109, 0x5410, R66 ;  /* 0x000054106d6d7816 */ /* 0x000fc40000000042 */
[----:B------:R-:W-:Y:S01]  /*d340*/  LOP3.LUT R106, R106, 0xffff0000, RZ, 0xc0, !PT ;  /* 0xffff00006a6a7812 */ /* 0x000fe200078ec0ff */
[C---:B-1----:R-:W-:Y:S01]  /*d350*/  IMAD.U32 R65, R12.reuse, 0x10000, RZ ;  /* 0x000100000c417824 */ /* 0x042fe200078e00ff */
[----:B------:R-:W-:Y:S01]  /*d360*/  LOP3.LUT R64, R12, 0xffff0000, RZ, 0xc0, !PT ;  /* 0xffff00000c407812 */ /* 0x000fe200078ec0ff */
[C---:B------:R-:W-:Y:S01]  /*d370*/  IMAD.U32 R12, R13.reuse, 0x10000, RZ ;  /* 0x000100000d0c7824 */ /* 0x040fe200078e00ff */
        /* <DEDUP_REMOVED lines=8> */
[----:B------:R-:W-:Y:S01]  /*d400*/  SHF.L.U32 R8, R9, 0x10, RZ ;  /* 0x0000001009087819 */ /* 0x000fe200000006ff */
[----:B------:R-:W-:Y:S01]  /*d410*/  IMAD.U32 R70, R11, 0x10000, RZ ;  /* 0x000100000b467824 */ /* 0x000fe200078e00ff */
[----:B------:R-:W-:Y:S01]  /*d420*/  LOP3.LUT R88, R9, 0xffff0000, RZ, 0xc0, !PT ;  /* 0xffff000009587812 */ /* 0x000fe200078ec0ff */
[----:B------:R-:W-:Y:S01]  /*d430*/  IMAD.U32 R9, R107, 0x10000, RZ ;  /* 0x000100006b097824 */ /* 0x000fe200078e00ff */
[----:B------:R-:W-:-:S02]  /*d440*/  LOP3.LUT R86, R10, 0xffff0000, RZ, 0xc0, !PT ;  /* 0xffff00000a567812 */ /* 0x000fc400078ec0ff */
[----:B------:R-:W-:Y:S01]  /*d450*/  LOP3.LUT R107, R107, 0xffff0000, RZ, 0xc0, !PT ;  /* 0xffff00006b6b7812 */ /* 0x000fe200078ec0ff */
[C---:B------:R-:W-:Y:S01]  /*d460*/  FMUL.FTZ R10, R68.reuse, R9 ;  /* 0x00000009440a7220 */ /* 0x040fe20000410000 */
[----:B------:R-:W-:Y:S01]  /*d470*/  LOP3.LUT R11, R11, 0xffff0000, RZ, 0xc0, !PT ;  /* 0xffff00000b0b7812 */ /* 0x000fe200078ec0ff */
[-C--:B------:R-:W-:Y:S02]  /*d480*/  FMUL.FTZ R68, R68, R71.reuse ;  /* 0x0000004744447220 */ /* 0x080fe40000410000 */
[C---:B------:R-:W-:Y:S02]  /*d490*/  FFMA.FTZ R10, R65.reuse, R71, -R10 ;  /* 0x00000047410a7223 */ /* 0x040fe4000001080a */
[----:B------:R-:W-:Y:S01]  /*d4a0*/  FFMA.FTZ R68, R65, R9, R68 ;  /* 0x0000000941447223 */ /* 0x000fe20000010044 */
[C---:B------:R-:W-:Y:S01]  /*d4b0*/  SHF.L.U32 R9, R110.reuse, 0x10, RZ ;  /* 0x000000106e097819 */ /* 0x040fe200000006ff */
[C---:B------:R-:W-:Y:S01]  /*d4c0*/  FMUL.FTZ R71, R15.reuse, R107 ;  /* 0x0000006b0f477220 */ /* 0x040fe20000410000 */
[----:B------:R-:W-:Y:S01]  /*d4d0*/  LOP3.LUT R110, R110, 0xffff0000, RZ, 0xc0, !PT ;  /* 0xffff00006e6e7812 */ /* 0x000fe200078ec0ff */
[----:B------:R-:W-:-:S02]  /*d4e0*/  FMUL.FTZ R15, R15, R90 ;  /* 0x0000005a0f0f7220 */ /* 0x000fc40000410000 */
[----:B------:R-:W-:Y:S02]  /*d4f0*/  FMUL.FTZ R65, R8, R89 ;  /* 0x0000005908417220 */ /* 0x000fe40000410000 */
[----:B------:R-:W-:Y:S02]  /*d500*/  FFMA.FTZ R71, R64, R90, -R71 ;  /* 0x0000005a40477223 */ /* 0x000fe40000010847 */
[----:B------:R-:W-:Y:S02]  /*d510*/  FMUL.FTZ R8, R8, R9 ;  /* 0x0000000908087220 */ /* 0x000fe40000410000 */
[C---:B------:R-:W-:Y:S01]  /*d520*/  IMAD.U32 R90, R108.reuse, 0x10000, RZ ;  /* 0x000100006c5a7824 */ /* 0x040fe200078e00ff */
[----:B------:R-:W-:Y:S01]  /*d530*/  LOP3.LUT R108, R108, 0xffff0000, RZ, 0xc0, !PT ;  /* 0xffff00006c6c7812 */ /* 0x000fe200078ec0ff */
        /* <DEDUP_REMOVED lines=39> */
.L_x_380:
[----:B------:R-:W-:Y:S05]  /*d7b0*/  BSYNC B0 ;  /* 0x0000000000007941 */ /* 0x000fea0003800000 */
.L_x_379:
[----:B-1----:R-:W-:-:S04]  /*d7c0*/  IADD3 R12, R60, 0x40, RZ ;  /* 0x000000403c0c7810 */ /* 0x002fc80007ffe0ff */
        /* <DEDUP_REMOVED lines=120> */
.L_x_376:
[----:B------:R-:W-:Y:S05]  /*df50*/  BSYNC B1 ;  /* 0x0000000000017941 */ /* 0x000fea0003800000 */
.L_x_375:
[----:B------:R-:W-:-:S04]  /*df60*/  IADD3 R40, R77, 0x40, RZ ;  /* 0x000000404d287810 */ /* 0x000fc80007ffe0ff */
[----:B------:R-:W-:-:S13]  /*df70*/  ISETP.GE.AND P0, PT, R40, UR4, PT ;  /* 0x0000000428007c0c */ /* 0x000fda000bf06270 */
[----:B------:R-:W-:Y:S05]  /*df80*/  @P0 BRA `(.L_x_360) ;  /* 0x000016d000000947 */ /* 0x000fea0003800000 */
[----:B------:R-:W-:Y:S01]  /*df90*/  ISETP.GE.AND P0, PT, R60, c[0x0][0x27c], PT ;  /* 0x00009f003c007a0c */ /* 0x000fe20003f06270 */
[----:B------:R-:W-:-:S12]  /*dfa0*/  BSSY B0, `(.L_x_381) ;  /* 0x0000073000007945 */ /* 0x000fd80003800000 */
[----:B------:R-:W-:Y:S05]  /*dfb0*/  @P0 BRA `(.L_x_382) ;  /* 0x0000071000000947 */ /* 0x000fea0003800000 */
[----:B-1----:R-:W-:Y:S01]  /*dfc0*/  IMAD.MOV.U32 R10, RZ, RZ, c[0x0][0x27c] ;  /* 0x00009f00ff0a7624 */ /* 0x002fe200078e00ff */
[----:B------:R-:W-:Y:S01]  /*dfd0*/  SHF.R.S32.HI R11, RZ, 0x1f, R40 ;  /* 0x0000001fff0b7819 */ /* 0x000fe20000011428 */
[----:B------:R-:W-:Y:S01]  /*dfe0*/  IMAD.SHL.U32 R9, R40, 0x40, RZ ;  /* 0x0000004028097824 */ /* 0x000fe200078e00ff */
[----:B------:R-:W-:Y:S02]  /*dff0*/  SHF.R.U64 R43, R36, 0x10, R37 ;  /* 0x00000010242b7819 */ /* 0x000fe40000001225 */
[----:B------:R-:W-:Y:S02]  /*e000*/  LEA.HI R97, R10, R97, RZ, 0x1d ;  /* 0x000000610a617211 */ /* 0x000fe400078fe8ff */
[----:B------:R-:W-:Y:S02]  /*e010*/  LEA.HI R8, R11, R40, RZ, 0x3 ;  /* 0x000000280b087211 */ /* 0x000fe400078f18ff */
[----:B------:R-:W-:Y:S01]  /*e020*/  SHF.R.S32.HI R10, RZ, 0x1f, R97 ;  /* 0x0000001fff0a7819 */ /* 0x000fe20000011461 */
[----:B------:R-:W-:Y:S01]  /*e030*/  IMAD.SHL.U32 R12, R97, 0x8, RZ ;  /* 0x00000008610c7824 */ /* 0x000fe200078e00ff */
[----:B------:R-:W-:Y:S01]  /*e040*/  LOP3.LUT R9, R9, 0x1c0, RZ, 0xc0, !PT ;  /* 0x000001c009097812 */ /* 0x000fe200078ec0ff */
[----:B------:R-:W-:Y:S01]  /*e050*/  IMAD.SHL.U32 R8, R8, 0x40, RZ ;  /* 0x0000004008087824 */ /* 0x000fe200078e00ff */
[----:B------:R-:W-:-:S02]  /*e060*/  LEA.HI R10, R10, R97, RZ, 0x3 ;  /* 0x000000610a0a7211 */ /* 0x000fc400078f18ff */
[----:B------:R-:W-:Y:S02]  /*e070*/  SHF.R.U32.HI R11, RZ, 0x3, R9 ;  /* 0x00000003ff0b7819 */ /* 0x000fe40000011609 */
[C---:B------:R-:W-:Y:S01]  /*e080*/  LOP3.LUT R12, R9.reuse, 0x38, R12, 0xf8, !PT ;  /* 0x00000038090c7812 */ /* 0x040fe200078ef80c */
[----:B------:R-:W-:Y:S01]  /*e090*/  IMAD.SHL.U32 R10, R10, 0x400, RZ ;  /* 0x000004000a0a7824 */ /* 0x000fe200078e00ff */
[----:B------:R-:W-:Y:S02]  /*e0a0*/  LOP3.LUT R13, R9, 0x38, R60, 0xf8, !PT ;  /* 0x00000038090d7812 */ /* 0x000fe400078ef83c */
[----:B------:R-:W-:Y:S02]  /*e0b0*/  LOP3.LUT R8, R8, 0xfffffe00, RZ, 0xc0, !PT ;  /* 0xfffffe0008087812 */ /* 0x000fe400078ec0ff */
[----:B------:R-:W-:Y:S02]  /*e0c0*/  LOP3.LUT R41, R12, R11, RZ, 0x3c, !PT ;  /* 0x0000000b0c297212 */ /* 0x000fe400078e3cff */
[----:B------:R-:W-:-:S02]  /*e0d0*/  LOP3.LUT R10, R10, 0x7fffe000, RZ, 0xc0, !PT ;  /* 0x7fffe0000a0a7812 */ /* 0x000fc400078ec0ff */
[----:B------:R-:W-:Y:S02]  /*e0e0*/  LOP3.LUT R13, R8, R13, R11, 0xf6, !PT ;  /* 0x0000000d080d7212 */ /* 0x000fe400078ef60b */
[----:B------:R-:W-:Y:S02]  /*e0f0*/  IADD3 R41, R41, R10, R8 ;  /* 0x0000000a29297210 */ /* 0x000fe40007ffe008 */
[----:B------:R-:W-:Y:S01]  /*e100*/  SHF.R.U32.HI R36, RZ, 0x10, R37 ;  /* 0x00000010ff247819 */ /* 0x000fe20000011625 */
[----:B------:R-:W-:Y:S01]  /*e110*/  IMAD.SHL.U32 R42, R13, 0x2, RZ ;  /* 0x000000020d2a7824 */ /* 0x000fe200078e00ff */
[--C-:B------:R-:W-:Y:S01]  /*e120*/  SHF.R.U64 R37, R38, 0x10, R39.reuse ;  /* 0x0000001026257819 */ /* 0x100fe20000001227 */
[----:B------:R-:W-:Y:S01]  /*e130*/  IMAD.SHL.U32 R41, R41, 0x2, RZ ;  /* 0x0000000229297824 */ /* 0x000fe200078e00ff */
[----:B------:R-:W-:Y:S02]  /*e140*/  SHF.R.U32.HI R38, RZ, 0x10, R39 ;  /* 0x00000010ff267819 */ /* 0x000fe40000011627 */
[----:B------:R-:W1:Y:S01]  /*e150*/  LDS.128 R12, [R42+0xc100] ;  /* 0x00c100002a0c7984 */ /* 0x000e620000000c00 */
[----:B------:R-:W-:-:S02]  /*e160*/  SHF.R.U64 R32, R32, 0x10, R33 ;  /* 0x0000001020207819 */ /* 0x000fc40000001221 */
[----:B------:R-:W-:Y:S01]  /*e170*/  SHF.R.U32.HI R33, RZ, 0x10, R33 ;  /* 0x00000010ff217819 */ /* 0x000fe20000011621 */
[----:B------:R-:W2:Y:S01]  /*e180*/  LDS.128 R8, [R41+0xc100] ;  /* 0x00c1000029087984 */ /* 0x000ea20000000c00 */
[--C-:B------:R-:W-:Y:S02]  /*e190*/  SHF.R.U64 R39, R34, 0x10, R35.reuse ;  /* 0x0000001022277819 */ /* 0x100fe40000001223 */
[----:B------:R-:W-:Y:S02]  /*e1a0*/  SHF.R.U32.HI R35, RZ, 0x10, R35 ;  /* 0x00000010ff237819 */ /* 0x000fe40000011623 */
[----:B------:R-:W-:Y:S02]  /*e1b0*/  PRMT R79, R79, 0x5410, R32 ;  /* 0x000054104f4f7816 */ /* 0x000fe40000000020 */
[----:B------:R-:W-:Y:S02]  /*e1c0*/  PRMT R78, R78, 0x5410, R33 ;  /* 0x000054104e4e7816 */ /* 0x000fe40000000021 */
[----:B------:R-:W-:-:S02]  /*e1d0*/  PRMT R82, R82, 0x5410, R35 ;  /* 0x0000541052527816 */ /* 0x000fc40000000023 */
[----:B------:R-:W-:Y:S01]  /*e1e0*/  PRMT R94, R94, 0x5410, R43 ;  /* 0x000054105e5e7816 */ /* 0x000fe2000000002b */
[----:B------:R-:W-:Y:S01]  /*e1f0*/  IMAD.U32 R51, R78, 0x10000, RZ ;  /* 0x000100004e337824 */ /* 0x000fe200078e00ff */
[----:B------:R-:W-:Y:S01]  /*e200*/  PRMT R96, R96, 0x5410, R37 ;  /* 0x0000541060607816 */ /* 0x000fe20000000025 */
[----:B------:R-:W-:Y:S01]  /*e210*/  IMAD.U32 R50, R82, 0x10000, RZ ;  /* 0x0001000052327824 */ /* 0x000fe200078e00ff */
[----:B------:R-:W-:Y:S02]  /*e220*/  PRMT R93, R93, 0x5410, R36 ;  /* 0x000054105d5d7816 */ /* 0x000fe40000000024 */
[----:B------:R-:W-:Y:S01]  /*e230*/  PRMT R92, R92, 0x5410, R39 ;  /* 0x000054105c5c7816 */ /* 0x000fe20000000027 */
[C---:B------:R-:W-:Y:S01]  /*e240*/  IMAD.U32 R39, R94.reuse, 0x10000, RZ ;  /* 0x000100005e277824 */ /* 0x040fe200078e00ff */
[----:B------:R-:W-:Y:S01]  /*e250*/  LOP3.LUT R94, R94, 0xffff0000, RZ, 0xc0, !PT ;  /* 0xffff00005e5e7812 */ /* 0x000fe200078ec0ff */
[----:B------:R-:W-:Y:S01]  /*e260*/  IMAD.U32 R65, R96, 0x10000, RZ ;  /* 0x0001000060417824 */ /* 0x000fe200078e00ff */
[----:B------:R-:W-:-:S02]  /*e270*/  PRMT R95, R95, 0x5410, R38 ;  /* 0x000054105f5f7816 */ /* 0x000fc40000000026 */
[----:B------:R-:W-:Y:S02]  /*e280*/  LOP3.LUT R78, R78, 0xffff0000, RZ, 0xc0, !PT ;  /* 0xffff00004e4e7812 */ /* 0x000fe400078ec0ff */
[----:B------:R-:W-:Y:S02]  /*e290*/  LOP3.LUT R82, R82, 0xffff0000, RZ, 0xc0, !PT ;  /* 0xffff000052527812 */ /* 0x000fe400078ec0ff */
[----:B------:R-:W-:Y:S01]  /*e2a0*/  LOP3.LUT R96, R96, 0xffff0000, RZ, 0xc0, !PT ;  /* 0xffff000060607812 */ /* 0x000fe200078ec0ff */
[C---:B-1----:R-:W-:Y:S01]  /*e2b0*/  IMAD.U32 R33, R12.reuse, 0x10000, RZ ;  /* 0x000100000c217824 */ /* 0x042fe200078e00ff */
[----:B------:R-:W-:Y:S01]  /*e2c0*/  LOP3.LUT R32, R12, 0xffff0000, RZ, 0xc0, !PT ;  /* 0xffff00000c207812 */ /* 0x000fe200078ec0ff */
[C---:B------:R-:W-:Y:S01]  /*e2d0*/  IMAD.U32 R12, R13.reuse, 0x10000, RZ ;  /* 0x000100000d0c7824 */ /* 0x040fe200078e00ff */
[----:B------:R-:W-:Y:S01]  /*e2e0*/  LOP3.LUT R35, R13, 0xffff0000, RZ, 0xc0, !PT ;  /* 0xffff00000d237812 */ /* 0x000fe200078ec0ff */
[C---:B------:R-:W-:Y:S01]  /*e2f0*/  IMAD.U32 R13, R15.reuse, 0x10000, RZ ;  /* 0x000100000f0d7824 */ /* 0x040fe200078e00ff */
[----:B------:R-:W-:Y:S01]  /*e300*/  LOP3.LUT R37, R15, 0xffff0000, RZ, 0xc0, !PT ;  /* 0xffff00000f257812 */ /* 0x000fe200078ec0ff */
[----:B--2---:R-:W-:Y:S01]  /*e310*/  IMAD.U32 R48, R10, 0x10000, RZ ;  /* 0x000100000a307824 */ /* 0x004fe200078e00ff */
[C---:B------:R-:W-:Y:S01]  /*e320*/  SHF.L.U32 R36, R8.reuse, 0x10, RZ ;  /* 0x0000001008247819 */ /* 0x040fe200000006ff */
[----:B------:R-:W-:Y:S01]  /*e330*/  IMAD.U32 R38, R11, 0x10000, RZ ;  /* 0x000100000b267824 */ /* 0x000fe200078e00ff */
[----:B------:R-:W-:Y:S01]  /*e340*/  LOP3.LUT R15, R8, 0xffff0000, RZ, 0xc0, !PT ;  /* 0xffff0000080f7812 */ /* 0x000fe200078ec0ff */
[C---:B------:R-:W-:Y:S01]  /*e350*/  IMAD.U32 R8, R9.reuse, 0x10000, RZ ;  /* 0x0001000009087824 */ /* 0x040fe200078e00ff */
[----:B------:R-:W-:Y:S01]  /*e360*/  LOP3.LUT R49, R9, 0xffff0000, RZ, 0xc0, !PT ;  /* 0xffff000009317812 */ /* 0x000fe200078ec0ff */
[C---:B------:R-:W-:Y:S01]  /*e370*/  IMAD.U32 R9, R79.reuse, 0x10000, RZ ;  /* 0x000100004f097824 */ /* 0x040fe200078e00ff */
[----:B------:R-:W-:Y:S01]  /*e380*/  LOP3.LUT R43, R10, 0xffff0000, RZ, 0xc0, !PT ;  /* 0xffff00000a2b7812 */ /* 0x000fe200078ec0ff */
[----:B------:R-:W-:Y:S01]  /*e390*/  IMAD.U32 R34, R14, 0x10000, RZ ;  /* 0x000100000e227824 */ /* 0x000fe200078e00ff */
[----:B------:R-:W-:Y:S01]  /*e3a0*/  LOP3.LUT R79, R79, 0xffff0000, RZ, 0xc0, !PT ;  /* 0xffff00004f4f7812 */ /* 0x000fe200078ec0ff */
[C---:B------:R-:W-:Y:S01]  /*e3b0*/  FMUL.FTZ R10, R36.reuse, R9 ;  /* 0x00000009240a7220 */ /* 0x040fe20000410000 */
[----:B------:R-:W-:Y:S01]  /*e3c0*/  LOP3.LUT R11, R11, 0xffff0000, RZ, 0xc0, !PT ;  /* 0xffff00000b0b7812 */ /* 0x000fe200078ec0ff */
[-C--:B------:R-:W-:Y:S01]  /*e3d0*/  FMUL.FTZ R36, R36, R39.reuse ;  /* 0x0000002724247220 */ /* 0x080fe20000410000 */
[----:B------:R-:W-:Y:S01]  /*e3e0*/  LOP3.LUT R14, R14, 0xffff0000, RZ, 0xc0, !PT ;  /* 0xffff00000e0e7812 */ /* 0x000fe200078ec0ff */
[----:B------:R-:W-:-:S02]  /*e3f0*/  FFMA.FTZ R10, R33, R39, -R10 ;  /* 0x00000027210a7223 */ /* 0x000fc4000001080a */
[----:B------:R-:W-:Y:S01]  /*e400*/  FFMA.FTZ R36, R33, R9, R36 ;  /* 0x0000000921247223 */ /* 0x000fe20000010024 */
[----:B------:R-:W-:Y:S01]  /*e410*/  SHF.L.U32 R9, R93, 0x10, RZ ;  /* 0x000000105d097819 */ /* 0x000fe200000006ff */
[C---:B------:R-:W-:Y:S02]  /*e420*/  FMUL.FTZ R39, R15.reuse, R79 ;  /* 0x0000004f0f277220 */ /* 0x040fe40000410000 */
[-C--:B------:R-:W-:Y:S02]  /*e430*/  FMUL.FTZ R15, R15, R94.reuse ;  /* 0x0000005e0f0f7220 */ /* 0x080fe40000410000 */
[C---:B------:R-:W-:Y:S02]  /*e440*/  FMUL.FTZ R33, R8.reuse, R51 ;  /* 0x0000003308217220 */ /* 0x040fe40000410000 */
[----:B------:R-:W-:Y:S02]  /*e450*/  FMUL.FTZ R8, R8, R9 ;  /* 0x0000000908087220 */ /* 0x000fe40000410000 */
[----:B------:R-:W-:-:S02]  /*e460*/  FFMA.FTZ R39, R32, R94, -R39 ;  /* 0x0000005e20277223 */ /* 0x000fc40000010827 */
[----:B------:R-:W-:Y:S02]  /*e470*/  FFMA.FTZ R15, R32, R79, R15 ;  /* 0x0000004f200f7223 */ /* 0x000fe4000001000f */
[C---:B------:R-:W-:Y:S02]  /*e480*/  FFMA.FTZ R33, R12.reuse, R9, -R33 ;  /* 0x000000090c217223 */ /* 0x040fe40000010821 */
[----:B------:R-:W-:Y:S02]  /*e490*/  IMAD.U32 R32, R95, 0x10000, RZ ;  /* 0x000100005f207824 */ /* 0x000fe400078e00ff */
[----:B------:R-:W-:Y:S01]  /*e4a0*/  FFMA.FTZ R9, R12, R51, R8 ;  /* 0x000000330c097223 */ /* 0x000fe20000010008 */
[----:B------:R-:W-:Y:S01]  /*e4b0*/  LOP3.LUT R8, R93, 0xffff0000, RZ, 0xc0, !PT ;  /* 0xffff00005d087812 */ /* 0x000fe200078ec0ff */
[C---:B------:R-:W-:Y:S02]  /*e4c0*/  FMUL.FTZ R12, R38.reuse, R50 ;  /* 0x00000032260c7220 */ /* 0x040fe40000410000 */
[----:B------:R-:W-:-:S02]  /*e4d0*/  FMUL.FTZ R38, R38, R32 ;  /* 0x0000002026267220 */ /* 0x000fc40000410000 */
[----:B------:R-:W-:Y:S02]  /*e4e0*/  FFMA.FTZ R32, R13, R32, -R12 ;  /* 0x000000200d207223 */ /* 0x000fe4000001080c */
[C---:B------:R-:W-:Y:S01]  /*e4f0*/  IMAD.U32 R51, R92.reuse, 0x10000, RZ ;  /* 0x000100005c337824 */ /* 0x040fe200078e00ff */
[----:B------:R-:W-:Y:S01]  /*e500*/  LOP3.LUT R92, R92, 0xffff0000, RZ, 0xc0, !PT ;  /* 0xffff00005c5c7812 */ /* 0x000fe200078ec0ff */
[----:B------:R-:W-:Y:S02]  /*e510*/  FMUL.FTZ R12, R49, R78 ;  /* 0x0000004e310c7220 */ /* 0x000fe40000410000 */
[----:B------:R-:W-:Y:S02]  /*e520*/  FFMA.FTZ R50, R13, R50, R38 ;  /* 0x000000320d327223 */ /* 0x000fe40000010026 */
[----:B------:R-:W-:Y:S02]  /*e530*/  FMUL.FTZ R49, R49, R8 ;  /* 0x0000000831317220 */ /* 0x000fe40000410000 */
[----:B------:R-:W-:-:S02]  /*e540*/  FMUL.FTZ R13, R48, R51 ;  /* 0x00000033300d7220 */ /* 0x000fc40000410000 */
[----:B------:R-:W-:Y:S01]  /*e550*/  FFMA.FTZ R38, R35, R8, -R12 ;  /* 0x0000000823267223 */ /* 0x000fe2000001080c */
[----:B------:R-:W-:Y:S01]  /*e560*/  LOP3.LUT R8, R95, 0xffff0000, RZ, 0xc0, !PT ;  /* 0xffff00005f087812 */ /* 0x000fe200078ec0ff */
[-C--:B------:R-:W-:Y:S02]  /*e570*/  FMUL.FTZ R48, R48, R65.reuse ;  /* 0x0000004130307220 */ /* 0x080fe40000410000 */
[----:B------:R-:W-:Y:S02]  /*e580*/  FFMA.FTZ R78, R35, R78, R49 ;  /* 0x0000004e234e7223 */ /* 0x000fe40000010031 */
[----:B------:R-:W-:Y:S02]  /*e590*/  FFMA.FTZ R65, R34, R65, -R13 ;  /* 0x0000004122417223 */ /* 0x000fe4000001080d */
[----:B------:R-:W-:Y:S01]  /*e5a0*/  FMUL.FTZ R49, R43, R92 ;  /* 0x0000005c2b317220 */ /* 0x000fe20000410000 */
[----:B------:R-:W-:Y:S01]  /*e5b0*/  F2FP.BF16.PACK_AB R9, R78, R9 ;  /* 0x000000094e09723e */ /* 0x000fe200000010ff */
[----:B------:R-:W-:-:S02]  /*e5c0*/  FMUL.FTZ R13, R11, R82 ;  /* 0x000000520b0d7220 */ /* 0x000fc40000410000 */
[----:B------:R-:W-:Y:S02]  /*e5d0*/  FMUL.FTZ R35, R43, R96 ;  /* 0x000000602b237220 */ /* 0x000fe40000410000 */
[----:B------:R-:W-:Y:S02]  /*e5e0*/  FMUL.FTZ R12, R11, R8 ;  /* 0x000000080b0c7220 */ /* 0x000fe40000410000 */
[----:B------:R-:W-:Y:S02]  /*e5f0*/  FFMA.FTZ R96, R14, R96, -R49 ;  /* 0x000000600e607223 */ /* 0x000fe40000010831 */
[----:B------:R-:W-:Y:S01]  /*e600*/  FFMA.FTZ R11, R37, R8, -R13 ;  /* 0x00000008250b7223 */ /* 0x000fe2000001080d */
[----:B------:R-:W-:Y:S01]  /*e610*/  F2FP.BF16.PACK_AB R8, R15, R36 ;  /* 0x000000240f08723e */ /* 0x000fe200000010ff */
[----:B------:R-:W-:Y:S01]  /*e620*/  FFMA.FTZ R48, R34, R51, R48 ;  /* 0x0000003322307223 */ /* 0x000fe20000010030 */
[----:B------:R-:W-:Y:S01]  /*e630*/  F2FP.BF16.PACK_AB R13, R38, R33 ;  /* 0x00000021260d723e */ /* 0x000fe200000010ff */
[----:B------:R-:W-:Y:S01]  /*e640*/  FFMA.FTZ R35, R14, R92, R35 ;  /* 0x0000005c0e237223 */ /* 0x000fe20000010023 */
[----:B------:R-:W-:Y:S01]  /*e650*/  F2FP.BF16.PACK_AB R14, R96, R65 ;  /* 0x00000041600e723e */ /* 0x000fe200000010ff */
[----:B------:R-:W-:Y:S01]  /*e660*/  FFMA.FTZ R37, R37, R82, R12 ;  /* 0x0000005225257223 */ /* 0x000fe2000001000c */
[----:B------:R-:W-:-:S02]  /*e670*/  F2FP.BF16.PACK_AB R12, R39, R10 ;  /* 0x0000000a270c723e */ /* 0x000fc400000010ff */
[----:B------:R-:W-:Y:S02]  /*e680*/  F2FP.BF16.PACK_AB R15, R11, R32 ;  /* 0x000000200b0f723e */ /* 0x000fe400000010ff */
[----:B------:R-:W-:Y:S02]  /*e690*/  F2FP.BF16.PACK_AB R10, R35, R48 ;  /* 0x00000030230a723e */ /* 0x000fe400000010ff */
[----:B------:R-:W-:Y:S01]  /*e6a0*/  F2FP.BF16.PACK_AB R11, R37, R50 ;  /* 0x00000032250b723e */ /* 0x000fe200000010ff */
[----:B------:R1:W-:Y:S04]  /*e6b0*/  STS.128 [R42+0xc100], R12 ;  /* 0x00c1000c2a007388 */ /* 0x0003e80000000c00 */
[----:B------:R1:W-:Y:S02]  /*e6c0*/  STS.128 [R41+0xc100], R8 ;  /* 0x00c1000829007388 */ /* 0x0003e40000000c00 */
.L_x_382:
[----:B------:R-:W-:Y:S05]  /*e6d0*/  BSYNC B0 ;  /* 0x0000000000007941 */ /* 0x000fea0003800000 */
.L_x_381:
        /* <DEDUP_REMOVED lines=8> */
[CC--:B------:R-:W-:Y:S02]  /*e760*/  LEA.HI R15, R12.reuse, R11.reuse, RZ, 0x3 ;  /* 0x0000000b0c0f7211 */ /* 0x0c0fe400078f18ff */
[----:B------:R-:W-:Y:S02]  /*e770*/  LEA.HI R12, R12, R11, RZ, 0x6 ;  /* 0x0000000b0c0c7211 */ /* 0x000fe400078f30ff */
[----:B------:R-:W-:Y:S02]  /*e780*/  SHF.R.S32.HI R8, RZ, 0x3, R15 ;  /* 0x00000003ff087819 */ /* 0x000fe4000001140f */
[----:B------:R-:W-:Y:S01]  /*e790*/  LEA.HI R9, R9, R40, RZ, 0x3 ;  /* 0x0000002809097211 */ /* 0x000fe200078f18ff */
[----:B------:R-:W-:Y:S01]  /*e7a0*/  IMAD.SHL.U32 R12, R12, 0x80, RZ ;  /* 0x000000800c0c7824 */ /* 0x000fe200078e00ff */
[----:B------:R-:W-:-:S02]  /*e7b0*/  LEA.HI R13, R13, R8, RZ, 0x1d ;  /* 0x000000080d0d7211 */ /* 0x000fc400078fe8ff */
[----:B------:R-:W-:Y:S01]  /*e7c0*/  LOP3.LUT R14, R14, 0x1c0, RZ, 0xc0, !PT ;  /* 0x000001c00e0e7812 */ /* 0x000fe200078ec0ff */
[----:B------:R-:W-:Y:S01]  /*e7d0*/  IMAD.SHL.U32 R9, R9, 0x40, RZ ;  /* 0x0000004009097824 */ /* 0x000fe200078e00ff */
[----:B------:R-:W-:Y:S01]  /*e7e0*/  SHF.R.S32.HI R10, RZ, 0x1f, R13 ;  /* 0x0000001fff0a7819 */ /* 0x000fe2000001140d */
[----:B------:R-:W-:Y:S01]  /*e7f0*/  IMAD.SHL.U32 R11, R13, 0x8, RZ ;  /* 0x000000080d0b7824 */ /* 0x000fe200078e00ff */
[----:B------:R-:W-:Y:S02]  /*e800*/  LOP3.LUT R15, R14, 0x38, R15, 0xf8, !PT ;  /* 0x000000380e0f7812 */ /* 0x000fe400078ef80f */
[----:B------:R-:W-:Y:S02]  /*e810*/  LEA.HI R10, R10, R13, RZ, 0x3 ;  /* 0x0000000d0a0a7211 */ /* 0x000fe400078f18ff */
[----:B------:R-:W-:Y:S02]  /*e820*/  SHF.R.U32.HI R8, RZ, 0x3, R14 ;  /* 0x00000003ff087819 */ /* 0x000fe4000001160e */
[----:B------:R-:W-:Y:S01]  /*e830*/  LOP3.LUT R11, R14, 0x38, R11, 0xf8, !PT ;  /* 0x000000380e0b7812 */ /* 0x000fe200078ef80b */
[----:B------:R-:W-:Y:S01]  /*e840*/  IMAD.SHL.U32 R10, R10, 0x400, RZ ;  /* 0x000004000a0a7824 */ /* 0x000fe200078e00ff */
[----:B------:R-:W-:-:S02]  /*e850*/  LOP3.LUT R12, R12, 0x7fffe000, RZ, 0xc0, !PT ;  /* 0x7fffe0000c0c7812 */ /* 0x000fc400078ec0ff */
[-C--:B------:R-:W-:Y:S02]  /*e860*/  LOP3.LUT R15, R15, R8.reuse, RZ, 0x3c, !PT ;  /* 0x000000080f0f7212 */ /* 0x080fe400078e3cff */
[----:B------:R-:W-:Y:S02]  /*e870*/  LOP3.LUT R9, R9, 0xfffffe00, RZ, 0xc0, !PT ;  /* 0xfffffe0009097812 */ /* 0x000fe400078ec0ff */
[----:B------:R-:W-:Y:S02]  /*e880*/  LOP3.LUT R32, R11, R8, RZ, 0x3c, !PT ;  /* 0x000000080b207212 */ /* 0x000fe400078e3cff */
[----:B------:R-:W-:Y:S02]  /*e890*/  LOP3.LUT R10, R10, 0x7fffe000, RZ, 0xc0, !PT ;  /* 0x7fffe0000a0a7812 */ /* 0x000fe400078ec0ff */
[--C-:B------:R-:W-:Y:S02]  /*e8a0*/  IADD3 R12, R15, R12, R9.reuse ;  /* 0x0000000c0f0c7210 */ /* 0x100fe40007ffe009 */
[----:B------:R-:W-:-:S02]  /*e8b0*/  IADD3 R32, R32, R10, R9 ;  /* 0x0000000a20207210 */ /* 0x000fc40007ffe009 */
[--C-:B------:R-:W-:Y:S01]  /*e8c0*/  SHF.R.U64 R35, R28, 0x10, R29.reuse ;  /* 0x000000101c237819 */ /* 0x100fe2000000121d */
[----:B------:R-:W-:Y:S01]  /*e8d0*/  IMAD.SHL.U32 R33, R12, 0x2, RZ ;  /* 0x000000020c217824 */ /* 0x000fe200078e00ff */
[----:B------:R-:W-:Y:S01]  /*e8e0*/  SHF.R.U32.HI R28, RZ, 0x10, R29 ;  /* 0x00000010ff1c7819 */ /* 0x000fe2000001161d */
[----:B------:R-:W-:Y:S01]  /*e8f0*/  IMAD.SHL.U32 R32, R32, 0x2, RZ ;  /* 0x0000000220207824 */ /* 0x000fe200078e00ff */
[--C-:B------:R-:W-:Y:S02]  /*e900*/  SHF.R.U64 R29, R30, 0x10, R31.reuse ;  /* 0x000000101e1d7819 */ /* 0x100fe4000000121f */
[----:B------:R-:W1:Y:S01]  /*e910*/  LDS.128 R12, [R33+0xc100] ;  /* 0x00c10000210c7984 */ /* 0x000e620000000c00 */
[----:B------:R-:W-:Y:S02]  /*e920*/  SHF.R.U32.HI R30, RZ, 0x10, R31 ;  /* 0x00000010ff1e7819 */ /* 0x000fe4000001161f */
[--C-:B------:R-:W-:Y:S01]  /*e930*/  SHF.R.U64 R31, R24, 0x10, R25.reuse ;  /* 0x00000010181f7819 */ /* 0x100fe20000001219 */
[----:B------:R-:W2:Y:S01]  /*e940*/  LDS.128 R8, [R32+0xc100] ;  /* 0x00c1000020087984 */ /* 0x000ea20000000c00 */
[----:B------:R-:W-:-:S02]  /*e950*/  SHF.R.U32.HI R24, RZ, 0x10, R25 ;  /* 0x00000010ff187819 */ /* 0x000fc40000011619 */
[----:B------:R-:W-:Y:S02]  /*e960*/  SHF.R.U64 R25, R26, 0x10, R27 ;  /* 0x000000101a197819 */ /* 0x000fe4000000121b */
[----:B------:R-:W-:Y:S02]  /*e970*/  PRMT R61, R61, 0x5410, R24 ;  /* 0x000054103d3d7816 */ /* 0x000fe40000000018 */
[----:B------:R-:W-:Y:S02]  /*e980*/  PRMT R72, R72, 0x5410, R25 ;  /* 0x0000541048487816 */ /* 0x000fe40000000019 */
[----:B------:R-:W-:Y:S01]  /*e990*/  SHF.R.U32.HI R26, RZ, 0x10, R27 ;  /* 0x00000010ff1a7819 */ /* 0x000fe2000001161b */
[----:B------:R-:W-:Y:S01]  /*e9a0*/  IMAD.U32 R37, R61, 0x10000, RZ ;  /* 0x000100003d257824 */ /* 0x000fe200078e00ff */
[----:B------:R-:W-:Y:S02]  /*e9b0*/  PRMT R62, R62, 0x5410, R31 ;  /* 0x000054103e3e7816 */ /* 0x000fe4000000001f */
[----:B------:R-:W-:-:S02]  /*e9c0*/  PRMT R74, R74, 0x5410, R35 ;  /* 0x000054104a4a7816 */ /* 0x000fc40000000023 */
[----:B------:R-:W-:Y:S02]  /*e9d0*/  PRMT R76, R76, 0x5410, R29 ;  /* 0x000054104c4c7816 */ /* 0x000fe4000000001d */
[----:B------:R-:W-:Y:S01]  /*e9e0*/  PRMT R73, R73, 0x5410, R28 ;  /* 0x0000541049497816 */ /* 0x000fe2000000001c */
[C---:B------:R-:W-:Y:S01]  /*e9f0*/  IMAD.U32 R31, R74.reuse, 0x10000, RZ ;  /* 0x000100004a1f7824 */ /* 0x040fe200078e00ff */
[----:B------:R-:W-:Y:S02]  /*ea00*/  LOP3.LUT R74, R74, 0xffff0000, RZ, 0xc0, !PT ;  /* 0xffff00004a4a7812 */ /* 0x000fe400078ec0ff */
[----:B------:R-:W-:Y:S02]  /*ea10*/  PRMT R63, R63, 0x5410, R26 ;  /* 0x000054103f3f7816 */ /* 0x000fe4000000001a */
[----:B------:R-:W-:Y:S02]  /*ea20*/  PRMT R75, R75, 0x5410, R30 ;  /* 0x000054104b4b7816 */ /* 0x000fe4000000001e */
[----:B------:R-:W-:Y:S01]  /*ea30*/  LOP3.LUT R61, R61, 0xffff0000, RZ, 0xc0, !PT ;  /* 0xffff00003d3d7812 */ /* 0x000fe200078ec0ff */
[----:B------:R-:W-:Y:S01]  /*ea40*/  IMAD.U32 R38, R63, 0x10000, RZ ;  /* 0x000100003f267824 */ /* 0x000fe200078e00ff */
[----:B------:R-:W-:Y:S01]  /*ea50*/  LOP3.LUT R42, R75, 0xffff0000, RZ, 0xc0, !PT ;  /* 0xffff00004b2a7812 */ /* 0x000fe200078ec0ff */
[C---:B-1----:R-:W-:Y:S01]  /*ea60*/  IMAD.U32 R25, R12.reuse, 0x10000, RZ ;  /* 0x000100000c197824 */ /* 0x042fe200078e00ff */
        /* <DEDUP_REMOVED lines=9> */
[----:B------:R-:W-:Y:S01]  /*eb00*/  IMAD.U32 R9, R62, 0x10000, RZ ;  /* 0x000100003e097824 */ /* 0x000fe200078e00ff */
[C---:B------:R-:W-:Y:S01]  /*eb10*/  LOP3.LUT R34, R10.reuse, 0xffff0000, RZ, 0xc0, !PT ;  /* 0xffff00000a227812 */ /* 0x040fe200078ec0ff */
[----:B------:R-:W-:Y:S01]  /*eb20*/  IMAD.U32 R35, R10, 0x10000, RZ ;  /* 0x000100000a237824 */ /* 0x000fe200078e00ff */
[----:B------:R-:W-:Y:S01]  /*eb30*/  LOP3.LUT R62, R62, 0xffff0000, RZ, 0xc0, !PT ;  /* 0xffff00003e3e7812 */ /* 0x000fe200078ec0ff */
[----:B------:R-:W-:-:S02]  /*eb40*/  FMUL.FTZ R10, R28, R9 ;  /* 0x000000091c0a7220 */ /* 0x000fc40000410000 */
[-C--:B------:R-:W-:Y:S02]  /*eb50*/  FMUL.FTZ R28, R28, R31.reuse ;  /* 0x0000001f1c1c7220 */ /* 0x080fe40000410000 */
[C---:B------:R-:W-:Y:S02]  /*eb60*/  FFMA.FTZ R10, R25.reuse, R31, -R10 ;  /* 0x0000001f190a7223 */ /* 0x040fe4000001080a */
[----:B------:R-:W-:Y:S02]  /*eb70*/  FFMA.FTZ R28, R25, R9, R28 ;  /* 0x00000009191c7223 */ /* 0x000fe4000001001c */
[----:B------:R-:W-:Y:S02]  /*eb80*/  FMUL.FTZ R31, R15, R62 ;  /* 0x0000003e0f1f7220 */ /* 0x000fe40000410000 */
[C---:B------:R-:W-:Y:S01]  /*eb90*/  IMAD.U32 R9, R73.reuse, 0x10000, RZ ;  /* 0x0001000049097824 */ /* 0x040fe200078e00ff */
[----:B------:R-:W-:Y:S01]  /*eba0*/  LOP3.LUT R73, R73, 0xffff0000, RZ, 0xc0, !PT ;  /* 0xffff000049497812 */ /* 0x000fe200078ec0ff */
[----:B------:R-:W-:-:S02]  /*ebb0*/  FMUL.FTZ R15, R15, R74 ;  /* 0x0000004a0f0f7220 */ /* 0x000fc40000410000 */
[C---:B------:R-:W-:Y:S02]  /*ebc0*/  FMUL.FTZ R25, R8.reuse, R37 ;  /* 0x0000002508197220 */ /* 0x040fe40000410000 */
[----:B------:R-:W-:Y:S02]  /*ebd0*/  FMUL.FTZ R8, R8, R9 ;  /* 0x0000000908087220 */ /* 0x000fe40000410000 */
[C---:B------:R-:W-:Y:S01]  /*ebe0*/  IMAD.U32 R30, R11.reuse, 0x10000, RZ ;  /* 0x000100000b1e7824 */ /* 0x040fe200078e00ff */
[----:B------:R-:W-:Y:S01]  /*ebf0*/  LOP3.LUT R11, R11, 0xffff0000, RZ, 0xc0, !PT ;  /* 0xffff00000b0b7812 */ /* 0x000fe200078ec0ff */
[C---:B------:R-:W-:Y:S02]  /*ec00*/  FFMA.FTZ R31, R24.reuse, R74, -R31 ;  /* 0x0000004a181f7223 */ /* 0x040fe4000001081f */
[----:B------:R-:W-:Y:S02]  /*ec10*/  FFMA.FTZ R15, R24, R62, R15 ;  /* 0x0000003e180f7223 */ /* 0x000fe4000001000f */
[----:B------:R-:W-:-:S02]  /*ec20*/  IMAD.U32 R24, R75, 0x10000, RZ ;  /* 0x000100004b187824 */ /* 0x000fc400078e00ff */
[C---:B------:R-:W-:Y:S02]  /*ec30*/  FFMA.FTZ R25, R12.reuse, R9, -R25 ;  /* 0x000000090c197223 */ /* 0x040fe40000010819 */
[----:B------:R-:W-:Y:S02]  /*ec40*/  FFMA.FTZ R9, R12, R37, R8 ;  /* 0x000000250c097223 */ /* 0x000fe40000010008 */
[C---:B------:R-:W-:Y:S02]  /*ec50*/  FMUL.FTZ R8, R30.reuse, R38 ;  /* 0x000000261e087220 */ /* 0x040fe40000410000 */
[-C--:B------:R-:W-:Y:S02]  /*ec60*/  FMUL.FTZ R30, R30, R24.reuse ;  /* 0x000000181e1e7220 */ /* 0x080fe40000410000 */
[----:B------:R-:W-:Y:S02]  /*ec70*/  IMAD.U32 R12, R72, 0x10000, RZ ;  /* 0x00010000480c7824 */ /* 0x000fe400078e00ff */
[----:B------:R-:W-:-:S02]  /*ec80*/  FFMA.FTZ R24, R13, R24, -R8 ;  /* 0x000000180d187223 */ /* 0x000fc40000010808 */
[----:B------:R-:W-:Y:S02]  /*ec90*/  IMAD.U32 R37, R76, 0x10000, RZ ;  /* 0x000100004c257824 */ /* 0x000fe400078e00ff */
[----:B------:R-:W-:Y:S02]  /*eca0*/  FFMA.FTZ R38, R13, R38, R30 ;  /* 0x000000260d267223 */ /* 0x000fe4000001001e */
[C---:B------:R-:W-:Y:S01]  /*ecb0*/  IMAD.U32 R26, R14.reuse, 0x10000, RZ ;  /* 0x000100000e1a7824 */ /* 0x040fe200078e00ff */
[----:B------:R-:W-:Y:S01]  /*ecc0*/  LOP3.LUT R14, R14, 0xffff0000, RZ, 0xc0, !PT ;  /* 0xffff00000e0e7812 */ /* 0x000fe200078ec0ff */
[C---:B------:R-:W-:Y:S02]  /*ecd0*/  FMUL.FTZ R8, R36.reuse, R61 ;  /* 0x0000003d24087220 */ /* 0x040fe40000410000 */
[----:B------:R-:W-:Y:S02]  /*ece0*/  FMUL.FTZ R13, R35, R12 ;  /* 0x0000000c230d7220 */ /* 0x000fe40000410000 */
[----:B------:R-:W-:-:S02]  /*ecf0*/  FMUL.FTZ R36, R36, R73 ;  /* 0x0000004924247220 */ /* 0x000fc40000410000 */
[----:B------:R-:W-:Y:S02]  /*ed00*/  FMUL.FTZ R35, R35, R37 ;  /* 0x0000002523237220 */ /* 0x000fe40000410000 */
[----:B------:R-:W-:Y:S01]  /*ed10*/  FFMA.FTZ R30, R27, R73, -R8 ;  /* 0x000000491b1e7223 */ /* 0x000fe20000010808 */
[----:B------:R-:W-:Y:S01]  /*ed20*/  LOP3.LUT R8, R63, 0xffff0000, RZ, 0xc0, !PT ;  /* 0xffff00003f087812 */ /* 0x000fe200078ec0ff */
[----:B------:R-:W-:Y:S01]  /*ed30*/  FFMA.FTZ R37, R26, R37, -R13 ;  /* 0x000000251a257223 */ /* 0x000fe2000001080d */
[----:B------:R-:W-:Y:S01]  /*ed40*/  LOP3.LUT R13, R72, 0xffff0000, RZ, 0xc0, !PT ;  /* 0xffff0000480d7812 */ /* 0x000fe200078ec0ff */
[----:B------:R-:W-:Y:S01]  /*ed50*/  FFMA.FTZ R36, R27, R61, R36 ;  /* 0x0000003d1b247223 */ /* 0x000fe20000010024 */
[----:B------:R-:W-:Y:S01]  /*ed60*/  LOP3.LUT R27, R76, 0xffff0000, RZ, 0xc0, !PT ;  /* 0xffff00004c1b7812 */ /* 0x000fe200078ec0ff */
[----:B------:R-:W-:Y:S02]  /*ed70*/  FFMA.FTZ R35, R26, R12, R35 ;  /* 0x0000000c1a237223 */ /* 0x000fe40000010023 */
[----:B------:R-:W-:Y:S01]  /*ed80*/  FMUL.FTZ R26, R34, R13 ;  /* 0x0000000d221a7220 */ /* 0x000fe20000410000 */
[----:B------:R-:W-:Y:S01]  /*ed90*/  F2FP.BF16.PACK_AB R9, R36, R9 ;  /* 0x000000092409723e */ /* 0x000fe200000010ff */
[----:B------:R-:W-:-:S02]  /*eda0*/  FMUL.FTZ R39, R11, R8 ;  /* 0x000000080b277220 */ /* 0x000fc40000410000 */
[-C--:B------:R-:W-:Y:S02]  /*edb0*/  FMUL.FTZ R34, R34, R27.reuse ;  /* 0x0000001b22227220 */ /* 0x080fe40000410000 */
[-C--:B------:R-:W-:Y:S02]  /*edc0*/  FMUL.FTZ R12, R11, R42.reuse ;  /* 0x0000002a0b0c7220 */ /* 0x080fe40000410000 */
[C---:B------:R-:W-:Y:S02]  /*edd0*/  FFMA.FTZ R26, R14.reuse, R27, -R26 ;  /* 0x0000001b0e1a7223 */ /* 0x040fe4000001081a */
[C---:B------:R-:W-:Y:S02]  /*ede0*/  FFMA.FTZ R11, R29.reuse, R42, -R39 ;  /* 0x0000002a1d0b7223 */ /* 0x040fe40000010827 */
[----:B------:R-:W-:Y:S01]  /*edf0*/  FFMA.FTZ R34, R14, R13, R34 ;  /* 0x0000000d0e227223 */ /* 0x000fe20000010022 */
[----:B------:R-:W-:Y:S01]  /*ee00*/  F2FP.BF16.PACK_AB R13, R30, R25 ;  /* 0x000000191e0d723e */ /* 0x000fe200000010ff */
[----:B------:R-:W-:Y:S01]  /*ee10*/  FFMA.FTZ R29, R29, R8, R12 ;  /* 0x000000081d1d7223 */ /* 0x000fe2000001000c */
[----:B------:R-:W-:-:S02]  /*ee20*/  F2FP.BF16.PACK_AB R8, R15, R28 ;  /* 0x0000001c0f08723e */ /* 0x000fc400000010ff */
[----:B------:R-:W-:Y:S02]  /*ee30*/  F2FP.BF16.PACK_AB R12, R31, R10 ;  /* 0x0000000a1f0c723e */ /* 0x000fe400000010ff */
[----:B------:R-:W-:Y:S02]  /*ee40*/  F2FP.BF16.PACK_AB R14, R26, R37 ;  /* 0x000000251a0e723e */ /* 0x000fe400000010ff */
[----:B------:R-:W-:Y:S02]  /*ee50*/  F2FP.BF16.PACK_AB R15, R11, R24 ;  /* 0x000000180b0f723e */ /* 0x000fe400000010ff */
[----:B------:R-:W-:Y:S02]  /*ee60*/  F2FP.BF16.PACK_AB R10, R34, R35 ;  /* 0x00000023220a723e */ /* 0x000fe400000010ff */
[----:B------:R-:W-:Y:S01]  /*ee70*/  F2FP.BF16.PACK_AB R11, R29, R38 ;  /* 0x000000261d0b723e */ /* 0x000fe200000010ff */
[----:B------:R1:W-:Y:S04]  /*ee80*/  STS.128 [R33+0xc100], R12 ;  /* 0x00c1000c21007388 */ /* 0x0003e80000000c00 */
[----:B------:R1:W-:Y:S02]  /*ee90*/  STS.128 [R32+0xc100], R8 ;  /* 0x00c1000820007388 */ /* 0x0003e40000000c00 */
.L_x_384:
[----:B------:R-:W-:Y:S05]  /*eea0*/  BSYNC B0 ;  /* 0x0000000000007941 */ /* 0x000fea0003800000 */
.L_x_383:
[----:B-1----:R-:W-:-:S04]  /*eeb0*/  IADD3 R15, R60, 0x40, RZ ;  /* 0x000000403c0f7810 */ /* 0x002fc80007ffe0ff */
        /* <DEDUP_REMOVED lines=16> */
[C---:B------:R-:W-:Y:S02]  /*efc0*/  LOP3.LUT R15, R13.reuse, 0x38, R8, 0xf8, !PT ;  /* 0x000000380d0f7812 */ /* 0x040fe400078ef808 */
[----:B------:R-:W-:Y:S02]  /*efd0*/  LEA.HI R10, R10, R11, RZ, 0x3 ;  /* 0x0000000b0a0a7211 */ /* 0x000fe400078f18ff */
[----:B------:R-:W-:Y:S02]  /*efe0*/  SHF.R.U32.HI R8, RZ, 0x3, R13 ;  /* 0x00000003ff087819 */ /* 0x000fe4000001160d */
[----:B------:R-:W-:Y:S01]  /*eff0*/  LOP3.LUT R13, R13, 0x38, R14, 0xf8, !PT ;  /* 0x000000380d0d7812 */ /* 0x000fe200078ef80e */
[----:B------:R-:W-:Y:S01]  /*f000*/  IMAD.SHL.U32 R10, R10, 0x400, RZ ;  /* 0x000004000a0a7824 */ /* 0x000fe200078e00ff */
[----:B------:R-:W-:-:S02]  /*f010*/  LOP3.LUT R12, R12, 0x7fffe000, RZ, 0xc0, !PT ;  /* 0x7fffe0000c0c7812 */ /* 0x000fc400078ec0ff */
[----:B------:R-:W-:Y:S02]  /*f020*/  LOP3.LUT R9, R9, 0xfffffe00, RZ, 0xc0, !PT ;  /* 0xfffffe0009097812 */ /* 0x000fe400078ec0ff */
[-C--:B------:R-:W-:Y:S02]  /*f030*/  LOP3.LUT R15, R15, R8.reuse, RZ, 0x3c, !PT ;  /* 0x000000080f0f7212 */ /* 0x080fe400078e3cff */
        /* <DEDUP_REMOVED lines=8> */
[----:B------:R-:W-:Y:S02]  /*f0c0*/  SHF.R.U64 R18, R18, 0x10, R19 ;  /* 0x0000001012127819 */ /* 0x000fe40000001213 */
[----:B------:R-:W1:Y:S01]  /*f0d0*/  LDS.128 R12, [R25+0xc100] ;  /* 0x00c10000190c7984 */ /* 0x000e620000000c00 */
[----:B------:R-:W-:Y:S02]  /*f0e0*/  SHF.R.U64 R20, R20, 0x10, R21 ;  /* 0x0000001014147819 */ /* 0x000fe40000001215 */
[----:B------:R-:W-:Y:S01]  /*f0f0*/  SHF.R.U32.HI R19, RZ, 0x10, R19 ;  /* 0x00000010ff137819 */ /* 0x000fe20000011613 */
[----:B------:R-:W2:Y:S01]  /*f100*/  LDS.128 R8, [R24+0xc100] ;  /* 0x00c1000018087984 */ /* 0x000ea20000000c00 */
[----:B------:R-:W-:-:S02]  /*f110*/  SHF.R.U32.HI R21, RZ, 0x10, R21 ;  /* 0x00000010ff157819 */ /* 0x000fc40000011615 */
[----:B------:R-:W-:Y:S02]  /*f120*/  PRMT R53, R53, 0x5410, R16 ;  /* 0x0000541035357816 */ /* 0x000fe40000000010 */
[----:B------:R-:W-:Y:S02]  /*f130*/  PRMT R52, R52, 0x5410, R17 ;  /* 0x0000541034347816 */ /* 0x000fe40000000011 */
[----:B------:R-:W-:Y:S02]  /*f140*/  SHF.R.U64 R22, R22, 0x10, R23 ;  /* 0x0000001016167819 */ /* 0x000fe40000001217 */
[----:B------:R-:W-:Y:S01]  /*f150*/  PRMT R54, R54, 0x5410, R19 ;  /* 0x0000541036367816 */ /* 0x000fe20000000013 */
[----:B------:R-:W-:Y:S01]  /*f160*/  IMAD.U32 R29, R52, 0x10000, RZ ;  /* 0x00010000341d7824 */ /* 0x000fe200078e00ff */
[----:B------:R-:W-:Y:S02]  /*f170*/  SHF.R.U32.HI R23, RZ, 0x10, R23 ;  /* 0x00000010ff177819 */ /* 0x000fe40000011617 */
        /* <DEDUP_REMOVED lines=19> */
[C---:B------:R-:W-:Y:S01]  /*f2b0*/  LOP3.LUT R26, R10.reuse, 0xffff0000, RZ, 0xc0, !PT ;  /* 0xffff00000a1a7812 */ /* 0x040fe200078ec0ff */
[----:B------:R-:W-:Y:S01]  /*f2c0*/  IMAD.U32 R27, R10, 0x10000, RZ ;  /* 0x000100000a1b7824 */ /* 0x000fe200078e00ff */
[----:B------:R-:W-:Y:S01]  /*f2d0*/  LOP3.LUT R53, R53, 0xffff0000, RZ, 0xc0, !PT ;  /* 0xffff000035357812 */ /* 0x000fe200078ec0ff */
[----:B------:R-:W-:-:S02]  /*f2e0*/  FMUL.FTZ R10, R20, R9 ;  /* 0x00000009140a7220 */ /* 0x000fc40000410000 */
[-C--:B------:R-:W-:Y:S02]  /*f2f0*/  FMUL.FTZ R20, R20, R23.reuse ;  /* 0x0000001714147220 */ /* 0x080fe40000410000 */
[C---:B------:R-:W-:Y:S02]  /*f300*/  FFMA.FTZ R10, R17.reuse, R23, -R10 ;  /* 0x00000017110a7223 */ /* 0x040fe4000001080a */
[----:B------:R-:W-:Y:S02]  /*f310*/  FFMA.FTZ R20, R17, R9, R20 ;  /* 0x0000000911147223 */ /* 0x000fe40000010014 */
[C---:B------:R-:W-:Y:S02]  /*f320*/  FMUL.FTZ R23, R15.reuse, R53 ;  /* 0x000000350f177220 */ /* 0x040fe40000410000 */
[C---:B------:R-:W-:Y:S01]  /*f330*/  IMAD.U32 R9, R56.reuse, 0x10000, RZ ;  /* 0x0001000038097824 */ /* 0x040fe200078e00ff */
[----:B------:R-:W-:Y:S01]  /*f340*/  LOP3.LUT R56, R56, 0xffff0000, RZ, 0xc0, !PT ;  /* 0xffff000038387812 */ /* 0x000fe200078ec0ff */
[----:B------:R-:W-:-:S02]  /*f350*/  FMUL.FTZ R15, R15, R30 ;  /* 0x0000001e0f0f7220 */ /* 0x000fc40000410000 */
[----:B------:R-:W-:Y:S02]  /*f360*/  FMUL.FTZ R17, R8, R29 ;  /* 0x0000001d08117220 */ /* 0x000fe40000410000 */
[----:B------:R-:W-:Y:S02]  /*f370*/  FFMA.FTZ R23, R16, R30, -R23 ;  /* 0x0000001e10177223 */ /* 0x000fe40000010817 */
[----:B------:R-:W-:Y:S02]  /*f380*/  FMUL.FTZ R8, R8, R9 ;  /* 0x0000000908087220 */ /* 0x000fe40000410000 */
[C---:B------:R-:W-:Y:S01]  /*f390*/  IMAD.U32 R22, R11.reuse, 0x10000, RZ ;  /* 0x000100000b167824 */ /* 0x040fe200078e00ff */
[----:B------:R-:W-:Y:S01]  /*f3a0*/  LOP3.LUT R11, R11, 0xffff0000, RZ, 0xc0, !PT ;  /* 0xffff00000b0b7812 */ /* 0x000fe200078ec0ff */
[C---:B------:R-:W-:Y:S01]  /*f3b0*/  IMAD.U32 R30, R54.reuse, 0x10000, RZ ;  /* 0x00010000361e7824 */ /* 0x040fe200078e00ff */
[----:B------:R-:W-:Y:S01]  /*f3c0*/  LOP3.LUT R54, R54, 0xffff0000, RZ, 0xc0, !PT ;  /* 0xffff000036367812 */ /* 0x000fe200078ec0ff */
[----:B------:R-:W-:-:S02]  /*f3d0*/  FFMA.FTZ R15, R16, R53, R15 ;  /* 0x00000035100f7223 */ /* 0x000fc4000001000f */
[C---:B------:R-:W-:Y:S01]  /*f3e0*/  IMAD.U32 R16, R58.reuse, 0x10000, RZ ;  /* 0x000100003a107824 */ /* 0x040fe200078e00ff */
[----:B------:R-:W-:Y:S01]  /*f3f0*/  LOP3.LUT R58, R58, 0xffff0000, RZ, 0xc0, !PT ;  /* 0xffff00003a3a7812 */ /* 0x000fe200078ec0ff */
[C---:B------:R-:W-:Y:S02]  /*f400*/  FFMA.FTZ R17, R12.reuse, R9, -R17 ;  /* 0x000000090c117223 */ /* 0x040fe40000010811 */
        /* <DEDUP_REMOVED lines=10> */
[C---:B------:R-:W-:Y:S01]  /*f4b0*/  IMAD.U32 R18, R14.reuse, 0x10000, RZ ;  /* 0x000100000e127824 */ /* 0x040fe200078e00ff */
[----:B------:R-:W-:Y:S01]  /*f4c0*/  LOP3.LUT R14, R14, 0xffff0000, RZ, 0xc0, !PT ;  /* 0xffff00000e0e7812 */ /* 0x000fe200078ec0ff */
[----:B------:R-:W-:Y:S02]  /*f4d0*/  FMUL.FTZ R27, R27, R29 ;  /* 0x0000001d1b1b7220 */ /* 0x000fe40000410000 */
[C---:B------:R-:W-:Y:S02]  /*f4e0*/  FMUL.FTZ R8, R28.reuse, R52 ;  /* 0x000000341c087220 */ /* 0x040fe40000410000 */
[----:B------:R-:W-:-:S02]  /*f4f0*/  FMUL.FTZ R28, R28, R56 ;  /* 0x000000381c1c7220 */ /* 0x000fc40000410000 */
[C---:B------:R-:W-:Y:S02]  /*f500*/  FFMA.FTZ R29, R18.reuse, R29, -R13 ;  /* 0x0000001d121d7223 */ /* 0x040fe4000001080d */
[----:B------:R-:W-:Y:S02]  /*f510*/  FFMA.FTZ R27, R18, R12, R27 ;  /* 0x0000000c121b7223 */ /* 0x000fe4000001001b */
[----:B------:R-:W-:Y:S02]  /*f520*/  FFMA.FTZ R56, R19, R56, -R8 ;  /* 0x0000003813387223 */ /* 0x000fe40000010808 */
[----:B------:R-:W-:Y:S02]  /*f530*/  FMUL.FTZ R18, R26, R55 ;  /* 0x000000371a127220 */ /* 0x000fe40000410000 */
[----:B------:R-:W-:Y:S01]  /*f540*/  FMUL.FTZ R12, R11, R54 ;  /* 0x000000360b0c7220 */ /* 0x000fe20000410000 */
[----:B------:R-:W-:Y:S01]  /*f550*/  F2FP.BF16.PACK_AB R13, R56, R17 ;  /* 0x00000011380d723e */ /* 0x000fe200000010ff */
[----:B------:R-:W-:-:S02]  /*f560*/  FMUL.FTZ R22, R26, R59 ;  /* 0x0000003b1a167220 */ /* 0x000fc40000410000 */
[-C--:B------:R-:W-:Y:S02]  /*f570*/  FMUL.FTZ R8, R11, R58.reuse ;  /* 0x0000003a0b087220 */ /* 0x080fe40000410000 */
[C---:B------:R-:W-:Y:S02]  /*f580*/  FFMA.FTZ R18, R14.reuse, R59, -R18 ;  /* 0x0000003b0e127223 */ /* 0x040fe40000010812 */
[----:B------:R-:W-:Y:S01]  /*f590*/  FFMA.FTZ R11, R21, R58, -R12 ;  /* 0x0000003a150b7223 */ /* 0x000fe2000001080c */
[----:B------:R-:W-:Y:S01]  /*f5a0*/  F2FP.BF16.PACK_AB R12, R23, R10 ;  /* 0x0000000a170c723e */ /* 0x000fe200000010ff */
[----:B------:R-:W-:Y:S02]  /*f5b0*/  FFMA.FTZ R28, R19, R52, R28 ;  /* 0x00000034131c7223 */ /* 0x000fe4000001001c */
[----:B------:R-:W-:Y:S01]  /*f5c0*/  FFMA.FTZ R22, R14, R55, R22 ;  /* 0x000000370e167223 */ /* 0x000fe20000010016 */
[----:B------:R-:W-:Y:S01]  /*f5d0*/  F2FP.BF16.PACK_AB R14, R18, R29 ;  /* 0x0000001d120e723e */ /* 0x000fe200000010ff */
[----:B------:R-:W-:Y:S01]  /*f5e0*/  FFMA.FTZ R21, R21, R54, R8 ;  /* 0x0000003615157223 */ /* 0x000fe20000010008 */
[----:B------:R-:W-:-:S02]  /*f5f0*/  F2FP.BF16.PACK_AB R8, R15, R20 ;  /* 0x000000140f08723e */ /* 0x000fc400000010ff */
[----:B------:R-:W-:Y:S02]  /*f600*/  F2FP.BF16.PACK_AB R15, R11, R16 ;  /* 0x000000100b0f723e */ /* 0x000fe400000010ff */
[----:B------:R-:W-:Y:S02]  /*f610*/  F2FP.BF16.PACK_AB R9, R28, R9 ;  /* 0x000000091c09723e */ /* 0x000fe400000010ff */
[----:B------:R-:W-:Y:S01]  /*f620*/  F2FP.BF16.PACK_AB R10, R22, R27 ;  /* 0x0000001b160a723e */ /* 0x000fe200000010ff */
[----:B------:R1:W-:Y:S01]  /*f630*/  STS.128 [R25+0xc100], R12 ;  /* 0x00c1000c19007388 */ /* 0x0003e20000000c00 */
[----:B------:R-:W-:-:S05]  /*f640*/  F2FP.BF16.PACK_AB R11, R21, R30 ;  /* 0x0000001e150b723e */ /* 0x000fca00000010ff */
[----:B------:R1:W-:Y:S02]  /*f650*/  STS.128 [R24+0xc100], R8 ;  /* 0x00c1000818007388 */ /* 0x0003e40000000c00 */
.L_x_360:
[----:B------:R-:W-:Y:S05]  /*f660*/  BSYNC B2 ;  /* 0x0000000000027941 */ /* 0x000fea0003800000 */
.L_x_342:
[----:B-12---:R-:W-:Y:S01]  /*f670*/  IMAD.SHL.U32 R8, R0, 0x40, RZ ;  /* 0x0000004000087824 */ /* 0x006fe200078e00ff */
[----:B------:R-:W-:-:S04]  /*f680*/  DEPBAR.LE SB0, 0x0 ;  /* 0x000080000000791a */ /* 0x000fc80000000000 */
[----:B------:R-:W-:Y:S01]  /*f690*/  IMAD.SHL.U32 R11, R45, 0x8, RZ ;  /* 0x000000082d0b7824 */ /* 0x000fe200078e00ff */
[----:B------:R-:W-:Y:S01]  /*f6a0*/  LOP3.LUT R8, R8, 0x1c0, RZ, 0xc0, !PT ;  /* 0x000001c008087812 */ /* 0x000fe200078ec0ff */
[----:B------:R-:W-:Y:S01]  /*f6b0*/  ULDC.64 UR4, c[0x0][0x208] ;  /* 0x0000820000047ab9 */ /* 0x000fe20000000a00 */
[----:B------:R-:W-:Y:S01]  /*f6c0*/  IMAD R206, R81, 0x400, R4 ;  /* 0x0000040051ce7824 */ /* 0x000fe200078e0204 */
[----:B------:R-:W-:Y:S01]  /*f6d0*/  UIMAD UR20, UR20, UR4, URZ ;  /* 0x00000004141472a4 */ /* 0x000fe2000f8e023f */
[----:B------:R-:W-:Y:S01]  /*f6e0*/  LOP3.LUT R11, R8, 0x8, R11, 0xf8, !PT ;  /* 0x00000008080b7812 */ /* 0x000fe200078ef80b */
[----:B------:R-:W-:Y:S01]  /*f6f0*/  UIMAD.WIDE.U32 UR26, UR19, UR4, URZ ;  /* 0x00000004131a72a5 */ /* 0x000fe2000f8e003f */
[----:B------:R-:W-:Y:S01]  /*f700*/  SHF.R.U32.HI R8, RZ, 0x3, R8 ;  /* 0x00000003ff087819 */ /* 0x000fe20000011608 */
[----:B------:R-:W-:Y:S01]  /*f710*/  UIMAD UR20, UR19, UR5, UR20 ;  /* 0x00000005131472a4 */ /* 0x000fe2000f8e0214 */
[----:B------:R-:W-:Y:S01]  /*f720*/  IMAD.SHL.U32 R206, R206, 0x2, RZ ;  /* 0x00000002cece7824 */ /* 0x000fe200078e00ff */
[----:B------:R-:W-:Y:S01]  /*f730*/  BAR.SYNC.DEFER_BLOCKING 0x0 ;  /* 0x0000000000007b1d */ /* 0x000fe20000010000 */
[----:B------:R-:W-:Y:S01]  /*f740*/  LOP3.LUT R8, R11, R8, RZ, 0x3c, !PT ;  /* 0x000000080b087212 */ /* 0x000fe200078e3cff */
[----:B------:R-:W-:Y:S01]  /*f750*/  UIADD3 UR20, UR27, UR20, URZ ;  /* 0x000000141b147290 */ /* 0x000fe2000fffe03f */
[----:B------:R-:W-:Y:S01]  /*f760*/  SEL R10, RZ, 0x2, P2 ;  /* 0x00000002ff0a7807 */ /* 0x000fe20001000000 */
[----:B------:R-:W-:Y:S01]  /*f770*/  IMAD R202, R2, 0x2, R206 ;  /* 0x0000000202ca7824 */ /* 0x000fe200078e02ce */
[----:B------:R-:W-:Y:S01]  /*f780*/  SEL R9, RZ, 0x4, P1 ;  /* 0x00000004ff097807 */ /* 0x000fe20000800000 */
[----:B------:R-:W-:Y:S01]  /*f790*/  IMAD R205, R47, 0x200, R8 ;  /* 0x000002002fcd7824 */ /* 0x000fe200078e0208 */
[----:B------:R-:W-:Y:S01]  /*f7a0*/  LOP3.LUT P4, RZ, R0, 0x2, RZ, 0xc0, !PT ;  /* 0x0000000200ff7812 */ /* 0x000fe2000788c0ff */
[----:B------:R-:W-:Y:S01]  /*f7b0*/  IMAD.U32 R8, RZ, RZ, UR26 ;  /* 0x0000001aff087e24 */ /* 0x000fe2000f8e00ff */
[----:B------:R-:W-:Y:S01]  /*f7c0*/  IADD3 R16, -R45, UR12, -R6 ;  /* 0x0000000c2d107c10 */ /* 0x000fe2000fffe906 */
[----:B------:R-:W-:Y:S01]  /*f7d0*/  IMAD.SHL.U32 R205, R205, 0x2, RZ ;  /* 0x00000002cdcd7824 */ /* 0x000fe200078e00ff */
[----:B------:R-:W-:Y:S01]  /*f7e0*/  IADD3 R46, R9, R10, R46 ;  /* 0x0000000a092e7210 */ /* 0x000fe20007ffe02e */
[----:B------:R-:W-:Y:S01]  /*f7f0*/  IMAD.U32 R9, RZ, RZ, UR27 ;  /* 0x0000001bff097e24 */ /* 0x000fe2000f8e00ff */
[----:B------:R-:W-:Y:S01]  /*f800*/  LEA R9, P0, R8, R208, 0x6 ;  /* 0x000000d008097211 */ /* 0x000fe200078030ff */
[----:B------:R-:W-:Y:S01]  /*f810*/  IMAD.U32 R11, RZ, RZ, UR20 ;  /* 0x00000014ff0b7e24 */ /* 0x000fe2000f8e00ff */
[----:B------:R-:W-:Y:S01]  /*f820*/  ISETP.LT.OR P6, PT, R16, 0x1, P3 ;  /* 0x000000011000780c */ /* 0x000fe20001fc1670 */
[----:B------:R-:W-:Y:S01]  /*f830*/  IMAD.SHL.U32 R207, R44, 0x2, RZ ;  /* 0x000000022ccf7824 */ /* 0x000fe200078e00ff */
[----:B------:R-:W-:Y:S01]  /*f840*/  IADD3 R10, R205, 0x6100, RZ ;  /* 0x00006100cd0a7810 */ /* 0x000fe20007ffe0ff */
[----:B------:R-:W-:Y:S01]  /*f850*/  USHF.L.U32 UR20, UR4, 0x6, URZ ;  /* 0x0000000604147899 */ /* 0x000fe2000800063f */
[----:B------:R-:W-:Y:S01]  /*f860*/  LEA.HI.X R8, R8, R215, R11, 0x6, P0 ;  /* 0x000000d708087211 */ /* 0x000fe200000f340b */
[----:B------:R-:W-:Y:S01]  /*f870*/  USHF.L.U64.HI UR11, UR4, UR11, UR5 ;  /* 0x0000000b040b7299 */ /* 0x000fe20008010205 */
[----:B------:R-:W-:Y:S01]  /*f880*/  LEA R18, P0, R9, c[0x0][0x1f8], 0x1 ;  /* 0x00007e0009127a11 */ /* 0x000fe200078008ff */
[----:B------:R-:W-:Y:S01]  /*f890*/  IMAD R201, R3, 0x2, R206 ;  /* 0x0000000203c97824 */ /* 0x000fe200078e02ce */
[----:B------:R-:W-:Y:S01]  /*f8a0*/  LOP3.LUT P5, RZ, R46, 0x2, RZ, 0xc0, !PT ;  /* 0x000000022eff7812 */ /* 0x000fe200078ac0ff */
[----:B------:R-:W-:Y:S01]  /*f8b0*/  LDSM.16.M88.4 R12, [R206+0xc100] ;  /* 0x00c10000ce0c783b */ /* 0x000fe20000000200 */
[----:B------:R-:W-:Y:S01]  /*f8c0*/  IADD3 R204, R205, 0x6120, RZ ;  /* 0x00006120cdcc7810 */ /* 0x000fe20007ffe0ff */
[----:B------:R-:W-:Y:S01]  /*f8d0*/  IMAD R199, R3, 0x2, R202 ;  /* 0x0000000203c77824 */ /* 0x000fe200078e02ca */
[----:B------:R-:W-:Y:S01]  /*f8e0*/  @P4 IADD3 R204, R10, -0x20, RZ ;  /* 0xffffffe00acc4810 */ /* 0x000fe20007ffe0ff */
[----:B------:R-:W1:Y:S01]  /*f8f0*/  LDSM.16.M88.4 R40, [R205+0x6100] ;  /* 0x00610000cd28783b */ /* 0x000e620000000200 */
[----:B------:R-:W-:Y:S01]  /*f900*/  LEA.HI.X R19, R9, c[0x0][0x1fc], R8, 0x1, P0 ;  /* 0x00007f0009137a11 */ /* 0x000fe200000f0c08 */
[----:B------:R-:W-:Y:S01]  /*f910*/  UISETP.GT.AND UP0, UPT, UR19, UR8, UPT ;  /* 0x000000081300728c */ /* 0x000fe2000bf04270 */
[----:B------:R-:W-:Y:S01]  /*f920*/  ISETP.LT.OR P0, PT, R16, 0x1, !P5 ;  /* 0x000000011000780c */ /* 0x000fe20006f01670 */
[----:B------:R-:W2:Y:S01]  /*f930*/  LDSM.16.M88.4 R32, [R205+0x6900] ;  /* 0x00690000cd20783b */ /* 0x000ea20000000200 */
[----:B------:R-:W-:Y:S01]  /*f940*/  LOP3.LUT P4, RZ, R46, 0x4, RZ, 0xc0, !PT ;  /* 0x000000042eff7812 */ /* 0x000fe2000788c0ff */
[----:B------:R-:W-:Y:S01]  /*f950*/  UIADD3 UR17, UR12, 0x1, -UR17 ;  /* 0x000000010c117890 */ /* 0x000fe2000fffe811 */
[----:B------:R-:W-:Y:S01]  /*f960*/  ISETP.LT.OR P5, PT, R16, 0x21, !P5 ;  /* 0x000000211000780c */ /* 0x000fe20006fa1670 */
[----:B------:R-:W-:Y:S01]  /*f970*/  LDSM.16.M88.4 R48, [R202+0xc100] ;  /* 0x00c10000ca30783b */ /* 0x000fe20000000200 */
[----:B------:R-:W-:-:S02]  /*f980*/  IADD3 R195, R204, 0x800, RZ ;  /* 0x00000800ccc37810 */ /* 0x000fc40007ffe0ff */
[C---:B------:R-:W-:Y:S01]  /*f990*/  IADD3 R194, R204.reuse, 0x1000, RZ ;  /* 0x00001000ccc27810 */ /* 0x040fe20007ffe0ff */
[----:B------:R-:W3:Y:S01]  /*f9a0*/  LDSM.16.M88.4 R24, [R205+0x7100] ;  /* 0x00710000cd18783b */ /* 0x000ee20000000200 */
[----:B------:R-:W-:Y:S01]  /*f9b0*/  @UP0 UIADD3 UR5, UR9, -0x2, URZ ;  /* 0xfffffffe09050890 */ /* 0x000fe2000fffe03f */
[C---:B------:R-:W-:Y:S02]  /*f9c0*/  IADD3 R193, R204.reuse, 0x1800, RZ ;  /* 0x00001800ccc17810 */ /* 0x040fe40007ffe0ff */
[----:B------:R-:W4:Y:S01]  /*f9d0*/  LDSM.16.M88.4 R20, [R205+0x7900] ;  /* 0x00790000cd14783b */ /* 0x000f220000000200 */
[----:B------:R-:W-:Y:S01]  /*f9e0*/  @UP0 USHF.R.S32.HI UR4, URZ, 0x1f, UR5 ;  /* 0x0000001f3f040899 */ /* 0x000fe20008011405 */
[C---:B------:R-:W-:Y:S02]  /*f9f0*/  IADD3 R191, R204.reuse, 0x2000, RZ ;  /* 0x00002000ccbf7810 */ /* 0x040fe40007ffe0ff */
[----:B------:R-:W5:Y:S01]  /*fa00*/  LDSM.16.M88.4 R8, [R204] ;  /* 0x00000000cc08783b */ /* 0x000f620000000200 */
[----:B------:R-:W-:-:S02]  /*fa10*/  IADD3 R190, R204, 0x2800, RZ ;  /* 0x00002800ccbe7810 */ /* 0x000fc40007ffe0ff */
[C---:B------:R-:W-:Y:S01]  /*fa20*/  IADD3 R189, R204.reuse, 0x3000, RZ ;  /* 0x00003000ccbd7810 */ /* 0x040fe20007ffe0ff */
[----:B------:R-:W3:Y:S01]  /*fa30*/  LDSM.16.M88.4 R84, [R204+0x800] ;  /* 0x00080000cc54783b */ /* 0x000ee20000000200 */
[C---:B------:R-:W-:Y:S02]  /*fa40*/  IADD3 R188, R204.reuse, 0x3800, RZ ;  /* 0x00003800ccbc7810 */ /* 0x040fe40007ffe0ff */
[C---:B------:R-:W-:Y:S01]  /*fa50*/  IADD3 R187, R204.reuse, 0x4000, RZ ;  /* 0x00004000ccbb7810 */ /* 0x040fe20007ffe0ff */
[----:B------:R-:W3:Y:S01]  /*fa60*/  LDSM.16.M88.4 R56, [R204+0x1000] ;  /* 0x00100000cc38783b */ /* 0x000ee20000000200 */
[C---:B------:R-:W-:Y:S02]  /*fa70*/  IADD3 R186, R204.reuse, 0x4800, RZ ;  /* 0x00004800ccba7810 */ /* 0x040fe40007ffe0ff */
[C---:B------:R-:W-:Y:S01]  /*fa80*/  IADD3 R185, R204.reuse, 0x5000, RZ ;  /* 0x00005000ccb97810 */ /* 0x040fe20007ffe0ff */
[----:B------:R-:W3:Y:S01]  /*fa90*/  LDSM.16.M88.4 R52, [R204+0x1800] ;  /* 0x00180000cc34783b */ /* 0x000ee20000000200 */
[----:B------:R-:W-:-:S03]  /*faa0*/  IADD3 R184, R204, 0x5800, RZ ;  /* 0x00005800ccb87810 */ /* 0x000fc60007ffe0ff */
[----:B------:R-:W-:Y:S01]  /*fab0*/  @!PT LDS RZ, [RZ] ;  /* 0x00000000fffff984 */ /* 0x000fe20000000800 */
[----:B------:R-:W-:Y:S01]  /*fac0*/  @!PT LDS RZ, [RZ] ;  /* 0x00000000fffff984 */ /* 0x000fe20000000800 */
[----:B------:R-:W-:Y:S01]  /*fad0*/  @!PT LDS RZ, [RZ] ;  /* 0x00000000fffff984 */ /* 0x000fe20000000800 */
[----:B------:R3:W-:Y:S01]  /*fae0*/  LDGSTS.E.BYPASS.LTC128B.128 [R207+0x100], [R18.64], !P6 ;  /* 0x0010000012cf7fae */ /* 0x0007e2000f101d5c */
[C---:B------:R-:W-:Y:S02]  /*faf0*/  ISETP.LT.OR P6, PT, R16.reuse, 0x1, !P4 ;  /* 0x000000011000780c */ /* 0x040fe400067c1670 */
[----:B------:R-:W-:Y:S01]  /*fb00*/  ISETP.LT.OR P4, PT, R16, 0x21, !P4 ;  /* 0x000000211000780c */ /* 0x000fe20006781670 */
[----:B------:R3:W-:Y:S01]  /*fb10*/  LDGSTS.E.BYPASS.LTC128B.128 [R207+0x2100], [R18.64+0x80], !P0 ;  /* 0x0210008012cf7fae */ /* 0x0007e2000c101d5c */
[----:B------:R-:W-:Y:S01]  /*fb20*/  IADD3 R60, P0, R18, UR20, RZ ;  /* 0x00000014123c7c10 */ /* 0x000fe2000ff1e0ff */
[----:B-1----:R-:W-:Y:S03]  /*fb30*/  HMMA.16816.F32.BF16 R44, R12, R40, RZ ;  /* 0x000000280c2c723c */ /* 0x002fe600000418ff */
[----:B------:R-:W-:Y:S02]  /*fb40*/  IADD3.X R61, R19, UR11, RZ, P0, !PT ;  /* 0x0000000b133d7c10 */ /* 0x000fe400087fe4ff */
[----:B------:R-:W-:-:S03]  /*fb50*/  ISETP.LT.OR P0, PT, R16, 0x21, P3 ;  /* 0x000000211000780c */ /* 0x000fc60001f01670 */
[----:B------:R1:W-:Y:S01]  /*fb60*/  LDGSTS.E.BYPASS.LTC128B.128 [R207+0x4100], [R18.64+0x100], !P6 ;  /* 0x0410010012cf7fae */ /* 0x0003e2000f101d5c */
[----:B------:R-:W-:Y:S01]  /*fb70*/  LOP3.LUT P6, RZ, R0, 0x4, RZ, 0xc0, !PT ;  /* 0x0000000400ff7812 */ /* 0x000fe200078cc0ff */
[----:B------:R-:W-:Y:S01]  /*fb80*/  IMAD.MOV.U32 R0, RZ, RZ, 0x40 ;  /* 0x00000040ff007424 */ /* 0x000fe200078e00ff */
[----:B------:R-:W-:Y:S04]  /*fb90*/  HMMA.16816.F32.BF16 R40, R12, R42, RZ ;  /* 0x0000002a0c28723c */ /* 0x000fe800000418ff */
[----:B------:R-:W-:-:S03]  /*fba0*/  SEL R0, R0, 0xffffffc0, !P6 ;  /* 0xffffffc000007807 */ /* 0x000fc60007000000 */
[----:B------:R4:W-:Y:S01]  /*fbb0*/  LDGSTS.E.BYPASS.LTC128B.128 [R207+0x1100], [R60.64], !P0 ;  /* 0x011000003ccf7fae */ /* 0x0009e2000c101d5c */
[C---:B--2---:R-:W-:Y:S01]  /*fbc0*/  HMMA.16816.F32.BF16 R36, R12.reuse, R32, RZ ;  /* 0x000000200c24723c */ /* 0x044fe200000418ff */
[----:B------:R-:W-:Y:S02]  /*fbd0*/  IMAD.IADD R200, R205, 0x1, R0 ;  /* 0x00000001cdc87824 */ /* 0x000fe400078e0200 */
[----:B------:R2:W-:Y:S01]  /*fbe0*/  LDGSTS.E.BYPASS.LTC128B.128 [R207+0x3100], [R60.64+0x80], !P5 ;  /* 0x031000803ccf7fae */ /* 0x0005e2000e901d5c */
[----:B------:R-:W-:Y:S01]  /*fbf0*/  IMAD.IADD R192, R0, 0x1, R204 ;  /* 0x0000000100c07824 */ /* 0x000fe200078e02cc */
[----:B------:R-:W-:Y:S02]  /*fc00*/  PLOP3.LUT P5, PT, PT, PT, UP0, 0x80, 0x0 ;  /* 0x000000000000781c */ /* 0x000fe40003faf008 */
[----:B------:R2:W-:Y:S01]  /*fc10*/  LDGSTS.E.BYPASS.LTC128B.128 [R207+0x5100], [R60.64+0x100], !P4 ;  /* 0x051001003ccf7fae */ /* 0x0005e2000e101d5c */
[----:B------:R-:W-:Y:S01]  /*fc20*/  HMMA.16816.F32.BF16 R32, R12, R34, RZ ;  /* 0x000000220c20723c */ /* 0x000fe200000418ff */
[----:B------:R-:W-:-:S02]  /*fc30*/  PLOP3.LUT P4, PT, PT, PT, UP3, 0x80, 0x0 ;  /* 0x000000000000781c */ /* 0x000fc40003f8f038 */
[----:B------:R-:W-:Y:S04]  /*fc40*/  LDSM.16.M88.4 R68, [R201+0xc100] ;  /* 0x00c10000c944783b */ /* 0x000fe80000000200 */
[----:B------:R-:W-:Y:S01]  /*fc50*/  LDSM.16.M88.4 R76, [R200+0x6900] ;  /* 0x00690000c84c783b */ /* 0x000fe20000000200 */
[C---:B---3--:R-:W-:Y:S03]  /*fc60*/  HMMA.16816.F32.BF16 R28, R12.reuse, R24, RZ ;  /* 0x000000180c1c723c */ /* 0x048fe600000418ff */
[----:B-1----:R-:W1:Y:S04]  /*fc70*/  LDSM.16.M88.4 R16, [R200+0x6100] ;  /* 0x00610000c810783b */ /* 0x002e680000000200 */
[----:B------:R-:W3:Y:S01]  /*fc80*/  LDSM.16.M88.4 R64, [R200+0x7100] ;  /* 0x00710000c840783b */ /* 0x000ee20000000200 */
[C---:B------:R-:W-:Y:S03]  /*fc90*/  HMMA.16816.F32.BF16 R24, R12.reuse, R26, RZ ;  /* 0x0000001a0c18723c */ /* 0x040fe600000418ff */
[----:B------:R-:W0:Y:S05]  /*fca0*/  LDGDEPBAR ;  /* 0x00000000000079af */ /* 0x000e2a0000000000 */
[C---:B----4-:R-:W-:Y:S01]  /*fcb0*/  HMMA.16816.F32.BF16 R72, R12.reuse, R20, RZ ;  /* 0x000000140c48723c */ /* 0x050fe200000418ff */
[----:B--2---:R-:W2:Y:S07]  /*fcc0*/  LDSM.16.M88.4 R60, [R200+0x7900] ;  /* 0x00790000c83c783b */ /* 0x004eae0000000200 */
[----:B------:R-:W-:Y:S01]  /*fcd0*/  HMMA.16816.F32.BF16 R12, R12, R22, RZ ;  /* 0x000000160c0c723c */ /* 0x000fe200000418ff */
[----:B------:R-:W-:Y:S07]  /*fce0*/  LDSM.16.M88.4 R20, [R199+0xc100] ;  /* 0x00c10000c714783b */ /* 0x000fee0000000200 */
[C---:B-----5:R-:W-:Y:S08]  /*fcf0*/  HMMA.16816.F32.BF16 R44, R48.reuse, R8, R44 ;  /* 0x00000008302c723c */ /* 0x060ff0000004182c */
[C---:B------:R-:W-:Y:S01]  /*fd00*/  HMMA.16816.F32.BF16 R40, R48.reuse, R10, R40 ;  /* 0x0000000a3028723c */ /* 0x040fe20000041828 */
[----:B------:R-:W4:Y:S07]  /*fd10*/  LDSM.16.M88.4 R8, [R192] ;  /* 0x00000000c008783b */ /* 0x000f2e0000000200 */
[C---:B------:R-:W-:Y:S08]  /*fd20*/  HMMA.16816.F32.BF16 R36, R48.reuse, R84, R36 ;  /* 0x000000543024723c */ /* 0x040ff00000041824 */
[C---:B------:R-:W-:Y:S01]  /*fd30*/  HMMA.16816.F32.BF16 R32, R48.reuse, R86, R32 ;  /* 0x000000563020723c */ /* 0x040fe20000041820 */
[----:B------:R-:W-:Y:S07]  /*fd40*/  LDSM.16.M88.4 R84, [R206+0x10100] ;  /* 0x01010000ce54783b */ /* 0x000fee0000000200 */
[C---:B------:R-:W-:Y:S08]  /*fd50*/  HMMA.16816.F32.BF16 R28, R48.reuse, R56, R28 ;  /* 0x00000038301c723c */ /* 0x040ff0000004181c */
[C---:B------:R-:W-:Y:S01]  /*fd60*/  HMMA.16816.F32.BF16 R24, R48.reuse, R58, R24 ;  /* 0x0000003a3018723c */ /* 0x040fe20000041818 */
[----:B------:R-:W5:Y:S07]  /*fd70*/  LDSM.16.M88.4 R56, [R192+0x800] ;  /* 0x00080000c038783b */ /* 0x000f6e0000000200 */
[C---:B------:R-:W-:Y:S08]  /*fd80*/  HMMA.16816.F32.BF16 R72, R48.reuse, R52, R72 ;  /* 0x000000343048723c */ /* 0x040ff00000041848 */
[----:B------:R-:W-:Y:S01]  /*fd90*/  HMMA.16816.F32.BF16 R12, R48, R54, R12 ;  /* 0x00000036300c723c */ /* 0x000fe2000004180c */
[----:B------:R-:W2:Y:S04]  /*fda0*/  LDSM.16.M88.4 R52, [R192+0x1000] ;  /* 0x00100000c034783b */ /* 0x000ea80000000200 */
[----:B------:R-:W2:Y:S03]  /*fdb0*/  LDSM.16.M88.4 R48, [R192+0x1800] ;  /* 0x00180000c030783b */ /* 0x000ea60000000200 */
[C---:B-1----:R-:W-:Y:S08]  /*fdc0*/  HMMA.16816.F32.BF16 R44, R68.reuse, R16, R44 ;  /* 0x00000010442c723c */ /* 0x042ff0000004182c */
[C---:B------:R-:W-:Y:S01]  /*fdd0*/  HMMA.16816.F32.BF16 R40, R68.reuse, R18, R40 ;  /* 0x000000124428723c */ /* 0x040fe20000041828 */
[----:B------:R-:W1:Y:S07]  /*fde0*/  LDSM.16.M88.4 R16, [R205+0x8100] ;  /* 0x00810000cd10783b */ /* 0x000e6e0000000200 */
[C---:B------:R-:W-:Y:S08]  /*fdf0*/  HMMA.16816.F32.BF16 R36, R68.reuse, R76, R36 ;  /* 0x0000004c4424723c */ /* 0x040ff00000041824 */
[C---:B------:R-:W-:Y:S01]  /*fe00*/  HMMA.16816.F32.BF16 R32, R68.reuse, R78, R32 ;  /* 0x0000004e4420723c */ /* 0x040fe20000041820 */
[----:B------:R-:W-:Y:S07]  /*fe10*/  LDSM.16.M88.4 R76, [R205+0x9900] ;  /* 0x00990000cd4c783b */ /* 0x000fee0000000200 */
[C---:B---3--:R-:W-:Y:S08]  /*fe20*/  HMMA.16816.F32.BF16 R28, R68.reuse, R64, R28 ;  /* 0x00000040441c723c */ /* 0x048ff0000004181c */
[C---:B------:R-:W-:Y:S01]  /*fe30*/  HMMA.16816.F32.BF16 R24, R68.reuse, R66, R24 ;  /* 0x000000424418723c */ /* 0x040fe20000041818 */
[----:B------:R-:W-:Y:S07]  /*fe40*/  LDSM.16.M88.4 R64, [R202+0x10100] ;  /* 0x01010000ca40783b */ /* 0x000fee0000000200 */
[C---:B--2---:R-:W-:Y:S08]  /*fe50*/  HMMA.16816.F32.BF16 R72, R68.reuse, R60, R72 ;  /* 0x0000003c4448723c */ /* 0x044ff00000041848 */
[----:B------:R-:W-:Y:S01]  /*fe60*/  HMMA.16816.F32.BF16 R68, R68, R62, R12 ;  /* 0x0000003e4444723c */ /* 0x000fe2000004180c */
[----:B------:R-:W2:Y:S04]  /*fe70*/  LDSM.16.M88.4 R12, [R205+0x8900] ;  /* 0x00890000cd0c783b */ /* 0x000ea80000000200 */
[----:B------:R-:W-:Y:S03]  /*fe80*/  LDSM.16.M88.4 R60, [R204+0x2000] ;  /* 0x00200000cc3c783b */ /* 0x000fe60000000200 */
[C---:B----4-:R-:W-:Y:S08]  /*fe90*/  HMMA.16816.F32.BF16 R44, R20.reuse, R8, R44 ;  /* 0x00000008142c723c */ /* 0x050ff0000004182c */
[C---:B------:R-:W-:Y:S01]  /*fea0*/  HMMA.16816.F32.BF16 R40, R20.reuse, R10, R40 ;  /* 0x0000000a1428723c */ /* 0x040fe20000041828 */
[----:B------:R-:W3:Y:S07]  /*feb0*/  LDSM.16.M88.4 R8, [R205+0x9100] ;  /* 0x00910000cd08783b */ /* 0x000eee0000000200 */
[C---:B-----5:R-:W-:Y:S08]  /*fec0*/  HMMA.16816.F32.BF16 R36, R20.reuse, R56, R36 ;  /* 0x000000381424723c */ /* 0x060ff00000041824 */
[C---:B------:R-:W-:Y:S01]  /*fed0*/  HMMA.16816.F32.BF16 R32, R20.reuse, R58, R32 ;  /* 0x0000003a1420723c */ /* 0x040fe20000041820 */
[----:B------:R-:W4:Y:S07]  /*fee0*/  LDSM.16.M88.4 R56, [R204+0x2800] ;  /* 0x00280000cc38783b */ /* 0x000f2e0000000200 */
[C---:B------:R-:W-:Y:S08]  /*fef0*/  HMMA.16816.F32.BF16 R28, R20.reuse, R52, R28 ;  /* 0x00000034141c723c */ /* 0x040ff0000004181c */
[C---:B------:R-:W-:Y:S01]  /*ff00*/  HMMA.16816.F32.BF16 R24, R20.reuse, R54, R24 ;  /* 0x000000361418723c */ /* 0x040fe20000041818 */
[----:B------:R-:W5:Y:S07]  /*ff10*/  LDSM.16.M88.4 R52, [R204+0x3000] ;  /* 0x00300000cc34783b */ /* 0x000f6e0000000200 */
[C---:B------:R-:W-:Y:S08]  /*ff20*/  HMMA.16816.F32.BF16 R72, R20.reuse, R48, R72 ;  /* 0x000000301448723c */ /* 0x040ff00000041848 */
[----:B------:R-:W-:Y:S01]  /*ff30*/  HMMA.16816.F32.BF16 R68, R20, R50, R68 ;  /* 0x000000321444723c */ /* 0x000fe20000041844 */
[----:B------:R-:W4:Y:S04]  /*ff40*/  LDSM.16.M88.4 R48, [R204+0x3800] ;  /* 0x00380000cc30783b */ /* 0x000f280000000200 */
[----:B------:R-:W-:Y:S03]  /*ff50*/  LDSM.16.M88.4 R20, [R201+0x10100] ;  /* 0x01010000c914783b */ /* 0x000fe60000000200 */
[C---:B-1----:R-:W-:Y:S08]  /*ff60*/  HMMA.16816.F32.BF16 R44, R84.reuse, R16, R44 ;  /* 0x00000010542c723c */ /* 0x042ff0000004182c */
[C---:B------:R-:W-:Y:S01]  /*ff70*/  HMMA.16816.F32.BF16 R40, R84.reuse, R18, R40 ;  /* 0x000000125428723c */ /* 0x040fe20000041828 */
[----:B------:R-:W1:Y:S07]  /*ff80*/  LDSM.16.M88.4 R16, [R200+0x8100] ;  /* 0x00810000c810783b */ /* 0x000e6e0000000200 */
[C---:B--2---:R-:W-:Y:S08]  /*ff90*/  HMMA.16816.F32.BF16 R36, R84.reuse, R12, R36 ;  /* 0x0000000c5424723c */ /* 0x044ff00000041824 */
[C---:B------:R-:W-:Y:S01]  /*ffa0*/  HMMA.16816.F32.BF16 R32, R84.reuse, R14, R32 ;  /* 0x0000000e5420723c */ /* 0x040fe20000041820 */
[----:B------:R-:W2:Y:S07]  /*ffb0*/  LDSM.16.M88.4 R12, [R200+0x8900] ;  /* 0x00890000c80c783b */ /* 0x000eae0000000200 */
[C---:B---3--:R-:W-:Y:S08]  /*ffc0*/  HMMA.16816.F32.BF16 R28, R84.reuse, R8, R28 ;  /* 0x00000008541c723c */ /* 0x048ff0000004181c */
[C---:B------:R-:W-:Y:S01]  /*ffd0*/  HMMA.16816.F32.BF16 R24, R84.reuse, R10, R24 ;  /* 0x0000000a5418723c */ /* 0x040fe20000041818 */
[----:B------:R-:W3:Y:S07]  /*ffe0*/  LDSM.16.M88.4 R8, [R200+0x9100] ;  /* 0x00910000c808783b */ /* 0x000eee0000000200 */
[----:B------:R-:W-:Y:S08]  /*fff0*/  HMMA.16816.F32.BF16 R72, R84, R76, R72 ;  /* 0x0000004c5448723c */ /* 0x000ff00000041848 */
[C---:B------:R-:W-:Y:S08]  /*10000*/  HMMA.16816.F32.BF16 R44, R64.reuse, R60, R44 ;  /* 0x0000003c402c723c */ /* 0x040ff0000004182c */
[----:B------:R-:W-:Y:S01]  /*10010*/  HMMA.16816.F32.BF16 R40, R64, R62, R40 ;  /* 0x0000003e4028723c */ /* 0x000fe20000041828 */
[----:B------:R-:W-:Y:S07]  /*10020*/  LDSM.16.M88.4 R60, [R200+0x9900] ;  /* 0x00990000c83c783b */ /* 0x000fee0000000200 */
[----:B------:R-:W-:Y:S08]  /*10030*/  HMMA.16816.F32.BF16 R68, R84, R78, R68 ;  /* 0x0000004e5444723c */ /* 0x000ff00000041844 */
[C---:B----4-:R-:W-:Y:S08]  /*10040*/  HMMA.16816.F32.BF16 R36, R64.reuse, R56, R36 ;  /* 0x000000384024723c */ /* 0x050ff00000041824 */
[C---:B------:R-:W-:Y:S08]  /*10050*/  HMMA.16816.F32.BF16 R32, R64.reuse, R58, R32 ;  /* 0x0000003a4020723c */ /* 0x040ff00000041820 */
[C---:B-----5:R-:W-:Y:S08]  /*10060*/  HMMA.16816.F32.BF16 R28, R64.reuse, R52, R28 ;  /* 0x00000034401c723c */ /* 0x060ff0000004181c */
[C---:B------:R-:W-:Y:S01]  /*10070*/  HMMA.16816.F32.BF16 R56, R64.reuse, R54, R24 ;  /* 0x000000364038723c */ /* 0x040fe20000041818 */
[----:B------:R-:W-:Y:S04]  /*10080*/  LDSM.16.M88.4 R52, [R199+0x10100] ;  /* 0x01010000c734783b */ /* 0x000fe80000000200 */
[----:B------:R-:W4:Y:S03]  /*10090*/  LDSM.16.M88.4 R24, [R192+0x2000] ;  /* 0x00200000c018783b */ /* 0x000f260000000200 */
[----:B------:R-:W-:Y:S01]  /*100a0*/  HMMA.16816.F32.BF16 R76, R64, R48, R72 ;  /* 0x00000030404c723c */ /* 0x000fe20000041848 */
[----:B------:R-:W5:Y:S07]  /*100b0*/  LDSM.16.M88.4 R72, [R192+0x2800] ;  /* 0x00280000c048783b */ /* 0x000f6e0000000200 */
[C---:B-1----:R-:W-:Y:S08]  /*100c0*/  HMMA.16816.F32.BF16 R44, R20.reuse, R16, R44 ;  /* 0x00000010142c723c */ /* 0x042ff0000004182c */
[----:B------:R-:W-:Y:S01]  /*100d0*/  HMMA.16816.F32.BF16 R40, R20, R18, R40 ;  /* 0x000000121428723c */ /* 0x000fe20000041828 */
[----:B------:R-:W-:Y:S07]  /*100e0*/  LDSM.16.M88.4 R16, [R205+0xa100] ;  /* 0x00a10000cd10783b */ /* 0x000fee0000000200 */
[----:B------:R-:W-:Y:S01]  /*100f0*/  HMMA.16816.F32.BF16 R68, R64, R50, R68 ;  /* 0x000000324044723c */ /* 0x000fe20000041844 */
[----:B------:R-:W-:Y:S07]  /*10100*/  LDSM.16.M88.4 R64, [R192+0x3800] ;  /* 0x00380000c040783b */ /* 0x000fee0000000200 */
[C---:B--2---:R-:W-:Y:S08]  /*10110*/  HMMA.16816.F32.BF16 R36, R20.reuse, R12, R36 ;  /* 0x0000000c1424723c */ /* 0x044ff00000041824 */
[C---:B---3--:R-:W-:Y:S01]  /*10120*/  HMMA.16816.F32.BF16 R48, R20.reuse, R8, R28 ;  /* 0x000000081430723c */ /* 0x048fe2000004181c */
[----:B------:R-:W1:Y:S07]  /*10130*/  LDSM.16.M88.4 R28, [R206+0x14100] ;  /* 0x01410000ce1c783b */ /* 0x000e6e0000000200 */
[----:B------:R-:W-:Y:S01]  /*10140*/  HMMA.16816.F32.BF16 R32, R20, R14, R32 ;  /* 0x0000000e1420723c */ /* 0x000fe20000041820 */
[----:B------:R-:W2:Y:S07]  /*10150*/  LDSM.16.M88.4 R12, [R192+0x3000] ;  /* 0x00300000c00c783b */ /* 0x000eae0000000200 */
[C---:B----4-:R-:W-:Y:S08]  /*10160*/  HMMA.16816.F32.BF16 R44, R52.reuse, R24, R44 ;  /* 0x00000018342c723c */ /* 0x050ff0000004182c */
[----:B------:R-:W-:Y:S01]  /*10170*/  HMMA.16816.F32.BF16 R40, R52, R26, R40 ;  /* 0x0000001a3428723c */ /* 0x000fe20000041828 */
[----:B------:R-:W-:Y:S07]  /*10180*/  LDSM.16.M88.4 R24, [R205+0xb100] ;  /* 0x00b10000cd18783b */ /* 0x000fee0000000200 */
[C---:B------:R-:W-:Y:S01]  /*10190*/  HMMA.16816.F32.BF16 R56, R20.reuse, R10, R56 ;  /* 0x0000000a1438723c */ /* 0x040fe20000041838 */
[----:B------:R-:W-:Y:S07]  /*101a0*/  LDSM.16.M88.4 R8, [R205+0xa900] ;  /* 0x00a90000cd08783b */ /* 0x000fee0000000200 */
[C---:B------:R-:W-:Y:S08]  /*101b0*/  HMMA.16816.F32.BF16 R76, R20.reuse, R60, R76 ;  /* 0x0000003c144c723c */ /* 0x040ff0000004184c */
[----:B------:R-:W-:Y:S01]  /*101c0*/  HMMA.16816.F32.BF16 R68, R20, R62, R68 ;  /* 0x0000003e1444723c */ /* 0x000fe20000041844 */
[----:B------:R-:W-:Y:S04]  /*101d0*/  LDSM.16.M88.4 R60, [R202+0x14100] ;  /* 0x01410000ca3c783b */ /* 0x000fe80000000200 */
[----:B------:R-:W-:Y:S03]  /*101e0*/  LDSM.16.M88.4 R20, [R205+0xb900] ;  /* 0x00b90000cd14783b */ /* 0x000fe60000000200 */
[----:B-----5:R-:W-:Y:S01]  /*101f0*/  HMMA.16816.F32.BF16 R84, R52, R72, R36 ;  /* 0x000000483454723c */ /* 0x020fe20000041824 */
[----:B------:R-:W3:Y:S07]  /*10200*/  LDSM.16.M88.4 R36, [R204+0x4000] ;  /* 0x00400000cc24783b */ /* 0x000eee0000000200 */
[C---:B-1----:R-:W-:Y:S08]  /*10210*/  HMMA.16816.F32.BF16 R44, R28.reuse, R16, R44 ;  /* 0x000000101c2c723c */ /* 0x042ff0000004182c */
[----:B------:R-:W-:Y:S01]  /*10220*/  HMMA.16816.F32.BF16 R40, R28, R18, R40 ;  /* 0x000000121c28723c */ /* 0x000fe20000041828 */
[----:B------:R-:W-:Y:S07]  /*10230*/  LDSM.16.M88.4 R16, [R201+0x14100] ;  /* 0x01410000c910783b */ /* 0x000fee0000000200 */
[C---:B------:R-:W-:Y:S08]  /*10240*/  HMMA.16816.F32.BF16 R32, R52.reuse, R74, R32 ;  /* 0x0000004a3420723c */ /* 0x040ff00000041820 */
[C---:B--2---:R-:W-:Y:S08]  /*10250*/  HMMA.16816.F32.BF16 R48, R52.reuse, R12, R48 ;  /* 0x0000000c3430723c */ /* 0x044ff00000041830 */
[C---:B------:R-:W-:Y:S01]  /*10260*/  HMMA.16816.F32.BF16 R56, R52.reuse, R14, R56 ;  /* 0x0000000e3438723c */ /* 0x040fe20000041838 */
[----:B------:R-:W1:Y:S07]  /*10270*/  LDSM.16.M88.4 R12, [R200+0xa100] ;  /* 0x00a10000c80c783b */ /* 0x000e6e0000000200 */
[C---:B------:R-:W-:Y:S08]  /*10280*/  HMMA.16816.F32.BF16 R76, R52.reuse, R64, R76 ;  /* 0x00000040344c723c */ /* 0x040ff0000004184c */
[----:B------:R-:W-:Y:S01]  /*10290*/  HMMA.16816.F32.BF16 R68, R52, R66, R68 ;  /* 0x000000423444723c */ /* 0x000fe20000041844 */
[----:B------:R-:W2:Y:S04]  /*102a0*/  LDSM.16.M88.4 R64, [R204+0x4800] ;  /* 0x00480000cc40783b */ /* 0x000ea80000000200 */
[----:B------:R-:W4:Y:S03]  /*102b0*/  LDSM.16.M88.4 R52, [R204+0x5000] ;  /* 0x00500000cc34783b */ /* 0x000f260000000200 */
[C---:B---3--:R-:W-:Y:S08]  /*102c0*/  HMMA.16816.F32.BF16 R44, R60.reuse, R36, R44 ;  /* 0x000000243c2c723c */ /* 0x048ff0000004182c */
[----:B------:R-:W-:Y:S01]  /*102d0*/  HMMA.16816.F32.BF16 R40, R60, R38, R40 ;  /* 0x000000263c28723c */ /* 0x000fe20000041828 */
[----:B------:R-:W-:Y:S07]  /*102e0*/  LDSM.16.M88.4 R36, [R200+0xb100] ;  /* 0x00b10000c824783b */ /* 0x000fee0000000200 */
[C---:B------:R-:W-:Y:S08]  /*102f0*/  HMMA.16816.F32.BF16 R32, R28.reuse, R10, R32 ;  /* 0x0000000a1c20723c */ /* 0x040ff00000041820 */
[C---:B------:R-:W-:Y:S08]  /*10300*/  HMMA.16816.F32.BF16 R48, R28.reuse, R24, R48 ;  /* 0x000000181c30723c */ /* 0x040ff00000041830 */
[C---:B------:R-:W-:Y:S01]  /*10310*/  HMMA.16816.F32.BF16 R56, R28.reuse, R26, R56 ;  /* 0x0000001a1c38723c */ /* 0x040fe20000041838 */
[----:B------:R-:W-:Y:S07]  /*10320*/  LDSM.16.M88.4 R24, [R192+0x4000] ;  /* 0x00400000c018783b */ /* 0x000fee0000000200 */
[C---:B------:R-:W-:Y:S08]  /*10330*/  HMMA.16816.F32.BF16 R76, R28.reuse, R20, R76 ;  /* 0x000000141c4c723c */ /* 0x040ff0000004184c */
[C---:B------:R-:W-:Y:S01]  /*10340*/  HMMA.16816.F32.BF16 R68, R28.reuse, R22, R68 ;  /* 0x000000161c44723c */ /* 0x040fe20000041844 */
[----:B------:R-:W3:Y:S07]  /*10350*/  LDSM.16.M88.4 R20, [R199+0x14100] ;  /* 0x01410000c714783b */ /* 0x000eee0000000200 */
[----:B------:R-:W-:Y:S01]  /*10360*/  HMMA.16816.F32.BF16 R84, R28, R8, R84 ;  /* 0x000000081c54723c */ /* 0x000fe20000041854 */
[----:B------:R-:W5:Y:S04]  /*10370*/  LDSM.16.M88.4 R28, [R200+0xa900] ;  /* 0x00a90000c81c783b */ /* 0x000f680000000200 */
[----:B------:R-:W3:Y:S03]  /*10380*/  LDSM.16.M88.4 R8, [R204+0x5800] ;  /* 0x00580000cc08783b */ /* 0x000ee60000000200 */
[C---:B-1----:R-:W-:Y:S08]  /*10390*/  HMMA.16816.F32.BF16 R44, R16.reuse, R12, R44 ;  /* 0x0000000c102c723c */ /* 0x042ff0000004182c */
[----:B------:R-:W-:Y:S01]  /*103a0*/  HMMA.16816.F32.BF16 R40, R16, R14, R40 ;  /* 0x0000000e1028723c */ /* 0x000fe20000041828 */
[----:B------:R-:W-:Y:S07]  /*103b0*/  LDSM.16.M88.4 R12, [R192+0x5000] ;  /* 0x00500000c00c783b */ /* 0x000fee0000000200 */
[C---:B--2---:R-:W-:Y:S08]  /*103c0*/  HMMA.16816.F32.BF16 R32, R60.reuse, R66, R32 ;  /* 0x000000423c20723c */ /* 0x044ff00000041820 */
[C---:B----4-:R-:W-:Y:S08]  /*103d0*/  HMMA.16816.F32.BF16 R48, R60.reuse, R52, R48 ;  /* 0x000000343c30723c */ /* 0x050ff00000041830 */
[----:B------:R-:W-:Y:S01]  /*103e0*/  HMMA.16816.F32.BF16 R56, R60, R54, R56 ;  /* 0x000000363c38723c */ /* 0x000fe20000041838 */
[----:B------:R-:W1:Y:S07]  /*103f0*/  LDSM.16.M88.4 R52, [R192+0x4800] ;  /* 0x00480000c034783b */ /* 0x000e6e0000000200 */
[C---:B---3--:R-:W-:Y:S08]  /*10400*/  HMMA.16816.F32.BF16 R44, R20.reuse, R24, R44 ;  /* 0x00000018142c723c */ /* 0x048ff0000004182c */
[----:B------:R-:W-:Y:S01]  /*10410*/  HMMA.16816.F32.BF16 R40, R20, R26, R40 ;  /* 0x0000001a1428723c */ /* 0x000fe20000041828 */
[----:B------:R-:W2:Y:S07]  /*10420*/  LDSM.16.M88.4 R24, [R200+0xb900] ;  /* 0x00b90000c818783b */ /* 0x000eae0000000200 */
[C---:B-----5:R-:W-:Y:S08]  /*10430*/  HMMA.16816.F32.BF16 R32, R16.reuse, R30, R32 ;  /* 0x0000001e1020723c */ /* 0x060ff00000041820 */
[----:B------:R-:W-:Y:S01]  /*10440*/  HMMA.16816.F32.BF16 R48, R16, R36, R48 ;  /* 0x000000241030723c */ /* 0x000fe20000041830 */
[----:B------:R-:W-:-:S06]  /*10450*/  FMUL.FTZ R0, R44, c[0x0][0x320] ;  /* 0x0000c8002c007a20 */ /* 0x000fcc0000410000 */
[----:B------:R-:W-:Y:S01]  /*10460*/  @P5 IMAD.WIDE.U32 R36, R5, UR5, R216 ;  /* 0x0000000505245c25 */ /* 0x000fe2000f8e00d8 */
[----:B------:R-:W-:Y:S01]  /*10470*/  HMMA.16816.F32.BF16 R76, R60, R8, R76 ;  /* 0x000000083c4c723c */ /* 0x000fe2000004184c */
[----:B------:R-:W-:Y:S01]  /*10480*/  @UP0 UIMAD UR5, UR14, UR5, URZ ;  /* 0x000000050e0502a4 */ /* 0x000fe2000f8e023f */
[----:B------:R-:W3:Y:S01]  /*10490*/  MUFU.TANH R0, R0 ;  /* 0x0000000000007308 */ /* 0x000ee20000002400 */
[----:B------:R-:W-:Y:S02]  /*104a0*/  FMUL.FTZ R30, R41, c[0x0][0x320] ;  /* 0x0000c800291e7a20 */ /* 0x000fe40000410000 */
[----:B------:R-:W-:-:S03]  /*104b0*/  @UP0 UIMAD UR4, UR4, UR13, UR5 ;  /* 0x0000000d040402a4 */ /* 0x000fc6000f8e0205 */
[C---:B------:R-:W-:Y:S02]  /*104c0*/  HMMA.16816.F32.BF16 R84, R60.reuse, R64, R84 ;  /* 0x000000403c54723c */ /* 0x040fe40000041854 */
[----:B------:R-:W4:Y:S06]  /*104d0*/  MUFU.TANH R30, R30 ;  /* 0x0000001e001e7308 */ /* 0x000f2c0000002400 */
[----:B------:R-:W-:Y:S01]  /*104e0*/  HMMA.16816.F32.BF16 R68, R60, R10, R68 ;  /* 0x0000000a3c44723c */ /* 0x000fe20000041844 */
[----:B------:R-:W5:Y:S01]  /*104f0*/  LDSM.16.M88.4 R8, [R192+0x5800] ;  /* 0x00580000c008783b */ /* 0x000f620000000200 */
[----:B------:R-:W-:-:S06]  /*10500*/  DEPBAR.LE SB0, 0x0 ;  /* 0x000080000000791a */ /* 0x000fcc0000000000 */
[----:B------:R-:W-:Y:S07]  /*10510*/  HMMA.16816.F32.BF16 R56, R16, R38, R56 ;  /* 0x000000261038723c */ /* 0x000fee0000041838 */
[----:B------:R-:W-:Y:S01]  /*10520*/  FMUL.FTZ R39, R40, c[0x0][0x320] ;  /* 0x0000c80028277a20 */ /* 0x000fe20000410000 */
[C---:B-1----:R-:W-:Y:S01]  /*10530*/  HMMA.16816.F32.BF16 R32, R20.reuse, R54, R32 ;  /* 0x000000361420723c */ /* 0x042fe20000041820 */
[----:B------:R-:W-:Y:S02]  /*10540*/  LOP3.LUT R40, R7, 0xffffffe0, RZ, 0xc0, !PT ;  /* 0xffffffe007287812 */ /* 0x000fe400078ec0ff */
[----:B------:R-:W-:Y:S01]  /*10550*/  LEA.HI R38, R80, R83, RZ, 0x2 ;  /* 0x0000005350267211 */ /* 0x000fe200078f10ff */
[----:B------:R1:W1:Y:S02]  /*10560*/  MUFU.TANH R5, R39 ;  /* 0x0000002700057308 */ /* 0x0002640000002400 */
[C---:B------:R-:W-:Y:S01]  /*10570*/  IMAD.IADD R31, R83.reuse, 0x1, -R40 ;  /* 0x00000001531f7824 */ /* 0x040fe200078e0a28 */
[----:B------:R-:W-:Y:S01]  /*10580*/  LOP3.LUT R38, R38, 0xfffffffc, RZ, 0xc0, !PT ;  /* 0xfffffffc26267812 */ /* 0x000fe200078ec0ff */
[----:B------:R-:W-:Y:S04]  /*10590*/  HMMA.16816.F32.BF16 R48, R20, R12, R48 ;  /* 0x0000000c1430723c */ /* 0x000fe80000041830 */
[----:B------:R-:W-:-:S03]  /*105a0*/  IMAD.IADD R83, R83, 0x1, -R38 ;  /* 0x0000000153537824 */ /* 0x000fc600078e0a26 */
[----:B------:R-:W-:Y:S01]  /*105b0*/  SHF.R.S32.HI R12, RZ, 0x1f, R81 ;  /* 0x0000001fff0c7819 */ /* 0x000fe20000011451 */
[C---:B--2---:R-:W-:Y:S01]  /*105c0*/  HMMA.16816.F32.BF16 R76, R16.reuse, R24, R76 ;  /* 0x00000018104c723c */ /* 0x044fe2000004184c */
[C---:B------:R-:W-:Y:S02]  /*105d0*/  LEA.HI R38, R83.reuse, R83, RZ, 0x1 ;  /* 0x0000005353267211 */ /* 0x040fe400078f08ff */
[----:B------:R-:W-:Y:S02]  /*105e0*/  LEA.HI R12, R12, R81, RZ, 0x3 ;  /* 0x000000510c0c7211 */ /* 0x000fe400078f18ff */
[----:B------:R-:W-:Y:S02]  /*105f0*/  LOP3.LUT R38, R38, 0x1ffffffe, RZ, 0xc0, !PT ;  /* 0x1ffffffe26267812 */ /* 0x000fe400078ec0ff */
[----:B------:R-:W-:Y:S01]  /*10600*/  SHF.R.S32.HI R24, RZ, 0x1f, R31 ;  /* 0x0000001fff187819 */ /* 0x000fe2000001141f */
[----:B------:R-:W-:Y:S01]  /*10610*/  HMMA.16816.F32.BF16 R84, R16, R28, R84 ;  /* 0x0000001c1054723c */ /* 0x000fe20000041854 */
[----:B------:R-:W-:Y:S01]  /*10620*/  LOP3.LUT R12, R12, 0xffffff8, RZ, 0xc0, !PT ;  /* 0x0ffffff80c0c7812 */ /* 0x000fe200078ec0ff */
[----:B------:R-:W-:Y:S01]  /*10630*/  FMUL.FTZ R13, R32, c[0x0][0x320] ;  /* 0x0000c800200d7a20 */ /* 0x000fe20000410000 */
[----:B------:R-:W-:Y:S01]  /*10640*/  LEA.HI R24, R24, R31, RZ, 0x2 ;  /* 0x0000001f18187211 */ /* 0x000fe200078f10ff */
[----:B------:R-:W-:Y:S01]  /*10650*/  IMAD.IADD R83, R83, 0x1, -R38 ;  /* 0x0000000153537824 */ /* 0x000fe200078e0a26 */
[----:B------:R-:W-:Y:S01]  /*10660*/  @P5 LEA R32, P0, R36, c[0x0][0x1c8], 0x1 ;  /* 0x0000720024205a11 */ /* 0x000fe200078008ff */
[----:B------:R-:W-:-:S02]  /*10670*/  IMAD.IADD R212, R81, 0x1, -R12 ;  /* 0x0000000151d47824 */ /* 0x000fc400078e0a0c */
[----:B------:R-:W-:Y:S01]  /*10680*/  HMMA.16816.F32.BF16 R68, R16, R26, R68 ;  /* 0x0000001a1044723c */ /* 0x000fe20000041844 */
[----:B------:R-:W-:Y:S01]  /*10690*/  FMUL.FTZ R29, R45, c[0x0][0x320] ;  /* 0x0000c8002d1d7a20 */ /* 0x000fe20000410000 */
[----:B------:R-:W2:Y:S01]  /*106a0*/  MUFU.TANH R13, R13 ;  /* 0x0000000d000d7308 */ /* 0x000ea20000002400 */
[----:B------:R-:W-:Y:S02]  /*106b0*/  FMUL.FTZ R28, R46, c[0x0][0x320] ;  /* 0x0000c8002e1c7a20 */ /* 0x000fe40000410000 */
[----:B------:R-:W-:Y:S02]  /*106c0*/  FMUL.FTZ R48, R48, c[0x0][0x320] ;  /* 0x0000c80030307a20 */ /* 0x000fe40000410000 */
[----:B------:R-:W-:Y:S01]  /*106d0*/  IMAD.U32 R17, RZ, RZ, UR6 ;  /* 0x00000006ff117e24 */ /* 0x000fe2000f8e00ff */
[----:B------:R-:W-:Y:S01]  /*106e0*/  HMMA.16816.F32.BF16 R56, R20, R14, R56 ;  /* 0x0000000e1438723c */ /* 0x000fe20000041838 */
[----:B------:R-:W-:Y:S01]  /*106f0*/  FMUL.FTZ R49, R49, c[0x0][0x320] ;  /* 0x0000c80031317a20 */ /* 0x000fe20000410000 */
[----:B------:R-:W1:Y:S02]  /*10700*/  MUFU.TANH R29, R29 ;  /* 0x0000001d001d7308 */ /* 0x000e640000002400 */
[----:B------:R-:W-:-:S03]  /*10710*/  @P5 LEA R16, P6, R17, R32, 0x1 ;  /* 0x0000002011105211 */ /* 0x000fc600078c08ff */
[C---:B------:R-:W-:Y:S01]  /*10720*/  LEA.HI.SX32 R15, R24.reuse, UR18, 0x1e ;  /* 0x00000012180f7c11 */ /* 0x040fe2000f8ff2ff */
[----:B------:R-:W-:Y:S01]  /*10730*/  FMUL.FTZ R14, R33, c[0x0][0x320] ;  /* 0x0000c800210e7a20 */ /* 0x000fe20000410000 */
[C---:B------:R-:W-:Y:S01]  /*10740*/  HMMA.16816.F32.BF16 R84, R20.reuse, R52, R84 ;  /* 0x000000341454723c */ /* 0x040fe20000041854 */
[----:B------:R-:W-:Y:S01]  /*10750*/  LOP3.LUT R24, R24, 0x7ffffffc, RZ, 0xc0, !PT ;  /* 0x7ffffffc18187812 */ /* 0x000fe200078ec0ff */
[----:B------:R-:W1:Y:S01]  /*10760*/  MUFU.TANH R28, R28 ;  /* 0x0000001c001c7308 */ /* 0x000e620000002400 */
[----:B------:R-:W-:Y:S01]  /*10770*/  IMAD R212, R212, 0x10, R15 ;  /* 0x00000010d4d47824 */ /* 0x000fe200078e020f */
[----:B------:R-:W-:Y:S01]  /*10780*/  @P5 IADD3 R15, R37, UR4, RZ ;  /* 0x00000004250f5c10 */ /* 0x000fe2000fffe0ff */
[----:B------:R-:W-:Y:S01]  /*10790*/  ULDC UR4, c[0x0][0x324] ;  /* 0x0000c90000047ab9 */ /* 0x000fe20000000800 */
[----:B------:R-:W-:Y:S01]  /*107a0*/  IMAD.IADD R213, R31, 0x1, -R24 ;  /* 0x000000011fd57824 */ /* 0x000fe200078e0a18 */
[----:B------:R-:W-:Y:S01]  /*107b0*/  ULOP3.LUT UR4, URZ, UR4, URZ, 0x33, !UPT ;  /* 0x000000043f047292 */ /* 0x000fe2000f8e333f */
[----:B------:R-:W-:Y:S01]  /*107c0*/  @P5 LEA.HI.X R33, R36, c[0x0][0x1cc], R15, 0x1, P0 ;  /* 0x0000730024215a11 */ /* 0x000fe200000f0c0f */
[----:B------:R-:W-:Y:S01]  /*107d0*/  IMAD R212, R83, 0x8, R212 ;  /* 0x0000000853d47824 */ /* 0x000fe200078e02d4 */
[----:B------:R-:W-:Y:S01]  /*107e0*/  PLOP3.LUT P0, PT, PT, PT, UP3, 0x80, 0x0 ;  /* 0x000000000000781c */ /* 0x000fe20003f0f038 */
[----:B-----5:R-:W-:Y:S01]  /*107f0*/  HMMA.16816.F32.BF16 R76, R20, R8, R76 ;  /* 0x00000008144c723c */ /* 0x020fe2000004184c */
[----:B------:R-:W-:Y:S01]  /*10800*/  IMAD.U32 R15, RZ, RZ, UR7 ;  /* 0x00000007ff0f7e24 */ /* 0x000fe2000f8e00ff */
[----:B------:R-:W-:Y:S01]  /*10810*/  BAR.SYNC.DEFER_BLOCKING 0x0 ;  /* 0x0000000000007b1d */ /* 0x000fe20000010000 */
[----:B------:R-:W-:-:S04]  /*10820*/  @P4 IMAD.HI.U32 R18, R212, c[0x0][0x2c8], RZ ;  /* 0x0000b200d4124a27 */ /* 0x000fc800078e00ff */
[----:B------:R-:W-:Y:S01]  /*10830*/  IMAD.U32 R9, RZ, RZ, UR6 ;  /* 0x00000006ff097e24 */ /* 0x000fe2000f8e00ff */
[----:B------:R-:W-:Y:S01]  /*10840*/  HMMA.16816.F32.BF16 R68, R20, R10, R68 ;  /* 0x0000000a1444723c */ /* 0x000fe20000041844 */
[----:B------:R-:W-:Y:S01]  /*10850*/  IMAD.MOV.U32 R8, RZ, RZ, R212 ;  /* 0x000000ffff087224 */ /* 0x000fe200078e00d4 */
[----:B------:R-:W1:Y:S01]  /*10860*/  MUFU.TANH R14, R14 ;  /* 0x0000000e000e7308 */ /* 0x000e620000002400 */
[----:B------:R-:W-:Y:S01]  /*10870*/  IMAD.SHL.U32 R213, R213, 0x2, RZ ;  /* 0x00000002d5d57824 */ /* 0x000fe200078e00ff */
[----:B------:R-:W-:Y:S01]  /*10880*/  @P0 SHF.R.U32.HI R8, RZ, c[0x0][0x2cc], R18 ;  /* 0x0000b300ff080a19 */ /* 0x000fe20000011612 */
[----:B------:R-:W-:Y:S01]  /*10890*/  FMUL.FTZ R84, R84, c[0x0][0x320] ;  /* 0x0000c80054547a20 */ /* 0x000fe20000410000 */
[----:B------:R-:W-:Y:S01]  /*108a0*/  @P5 LEA.HI.X R17, R9, R33, R15, 0x1, P6 ;  /* 0x0000002109115211 */ /* 0x000fe200030f0c0f */
[----:B------:R-:W-:Y:S01]  /*108b0*/  IMAD.U32 R10, RZ, RZ, UR17 ;  /* 0x00000011ff0a7e24 */ /* 0x000fe2000f8e00ff */
[----:B------:R-:W-:Y:S01]  /*108c0*/  PLOP3.LUT P0, PT, PT, PT, UP2, 0x40, 0x0 ;  /* 0x000000000000781c */ /* 0x000fe20003f0e828 */
[----:B------:R-:W5:Y:S01]  /*108d0*/  SHFL.IDX PT, R9, R8, RZ, 0x1c1f ;  /* 0x001c1fff08097589 */ /* 0x000f6200000e0000 */
[----:B------:R-:W-:Y:S01]  /*108e0*/  FMUL.FTZ R85, R85, c[0x0][0x320] ;  /* 0x0000c80055557a20 */ /* 0x000fe20000410000 */
[----:B------:R1:W1:Y:S01]  /*108f0*/  MUFU.TANH R7, R84 ;  /* 0x0000005400077308 */ /* 0x0002620000002400 */
[----:B------:R-:W-:Y:S01]  /*10900*/  FMUL.FTZ R56, R56, c[0x0][0x320] ;  /* 0x0000c80038387a20 */ /* 0x000fe20000410000 */
[----:B------:R-:W-:Y:S01]  /*10910*/  IADD3 R21, R10, -UR23, -R213 ;  /* 0x800000170a157c10 */ /* 0x000fe2000fffe8d5 */
[----:B------:R-:W-:-:S02]  /*10920*/  FMUL.FTZ R57, R57, c[0x0][0x320] ;  /* 0x0000c80039397a20 */ /* 0x000fc40000410000 */
[----:B------:R-:W-:Y:S01]  /*10930*/  FMUL.FTZ R76, R76, c[0x0][0x320] ;  /* 0x0000c8004c4c7a20 */ /* 0x000fe20000410000 */
[----:B------:R-:W-:Y:S01]  /*10940*/  IADD3 R22, R21, c[0x0][0x328], RZ ;  /* 0x0000ca0015167a10 */ /* 0x000fe20007ffe0ff */
[----:B------:R-:W-:Y:S01]  /*10950*/  FMUL.FTZ R77, R77, c[0x0][0x320] ;  /* 0x0000c8004d4d7a20 */ /* 0x000fe20000410000 */
[----:B------:R1:W1:Y:S01]  /*10960*/  MUFU.TANH R12, R85 ;  /* 0x00000055000c7308 */ /* 0x0002620000002400 */
[----:B------:R-:W-:Y:S01]  /*10970*/  @!PT LDS RZ, [RZ] ;  /* 0x00000000fffff984 */ /* 0x000fe20000000800 */
[----:B------:R-:W-:Y:S01]  /*10980*/  @!PT LDS RZ, [RZ] ;  /* 0x00000000fffff984 */ /* 0x000fe20000000800 */
[----:B------:R1:W-:Y:S01]  /*10990*/  @P5 LDGSTS.E.BYPASS.LTC128B.128 [R207+0x6100], [R32.64], !P3 ;  /* 0x0610000020cf5fae */ /* 0x0003e2000d901d5c */
[----:B------:R-:W-:-:S03]  /*109a0*/  IADD3 R21, R21, UR4, RZ ;  /* 0x0000000415157c10 */ /* 0x000fc6000fffe0ff */
[----:B------:R-:W-:Y:S01]  /*109b0*/  FMUL.FTZ R68, R68, c[0x0][0x320] ;  /* 0x0000c80044447a20 */ /* 0x000fe20000410000 */
[----:B------:R1:W-:Y:S01]  /*109c0*/  @P5 LDGSTS.E.BYPASS.LTC128B.128 [R207+0x8100], [R32.64+0x80], !P2 ;  /* 0x0810008020cf5fae */ /* 0x0003e2000d101d5c */
[----:B------:R-:W-:Y:S01]  /*109d0*/  FMUL.FTZ R69, R69, c[0x0][0x320] ;  /* 0x0000c80045457a20 */ /* 0x000fe20000410000 */
[----:B------:R1:W1:Y:S02]  /*109e0*/  MUFU.TANH R155, R48 ;  /* 0x00000030009b7308 */ /* 0x0002640000002400 */
[----:B------:R1:W-:Y:S04]  /*109f0*/  @P5 LDGSTS.E.BYPASS.LTC128B.128 [R207+0xa100], [R32.64+0x100], !P1 ;  /* 0x0a10010020cf5fae */ /* 0x0003e8000c901d5c */
[----:B------:R1:W-:Y:S01]  /*10a00*/  @P5 LDGSTS.E.BYPASS.LTC128B.128 [R207+0x7100], [R16.64], !P3 ;  /* 0x0710000010cf5fae */ /* 0x0003e2000d901d5c */
[--C-:B-----5:R-:W-:Y:S01]  /*10a10*/  IMAD.IADD R11, R22, 0x1, R9.reuse ;  /* 0x00000001160b7824 */ /* 0x120fe200078e0209 */
[----:B------:R1:W1:Y:S01]  /*10a20*/  MUFU.TANH R163, R49 ;  /* 0x0000003100a37308 */ /* 0x0002620000002400 */
[----:B------:R-:W-:Y:S01]  /*10a30*/  IMAD.IADD R23, R21, 0x1, R9 ;  /* 0x0000000115177824 */ /* 0x000fe200078e0209 */
[----:B------:R1:W-:Y:S04]  /*10a40*/  @P5 LDGSTS.E.BYPASS.LTC128B.128 [R207+0x9100], [R16.64+0x80], !P2 ;  /* 0x0910008010cf5fae */ /* 0x0003e8000d101d5c */
[----:B------:R1:W-:Y:S02]  /*10a50*/  @P5 LDGSTS.E.BYPASS.LTC128B.128 [R207+0xb100], [R16.64+0x100], !P1 ;  /* 0x0b10010010cf5fae */ /* 0x0003e4000c901d5c */
[----:B------:R1:W1:Y:S02]  /*10a60*/  MUFU.TANH R161, R56 ;  /* 0x0000003800a17308 */ /* 0x0002640000002400 */
[----:B------:R-:W0:Y:S06]  /*10a70*/  LDGDEPBAR ;  /* 0x00000000000079af */ /* 0x000e2c0000000000 */
[----:B------:R1:W1:Y:S08]  /*10a80*/  MUFU.TANH R157, R57 ;  /* 0x00000039009d7308 */ /* 0x0002700000002400 */
[----:B------:R2:W2:Y:S08]  /*10a90*/  MUFU.TANH R167, R76 ;  /* 0x0000004c00a77308 */ /* 0x0004b00000002400 */
[----:B------:R2:W2:Y:S01]  /*10aa0*/  MUFU.TANH R165, R77 ;  /* 0x0000004d00a57308 */ /* 0x0004a20000002400 */
[----:B-1----:R-:W-:-:S04]  /*10ab0*/  IADD3 R16, -R213, UR12, -R6 ;  /* 0x0000000cd5107c10 */ /* 0x002fc8000fffe906 */
[----:B------:R-:W-:-:S03]  /*10ac0*/  IMNMX R24, R11, R16, PT ;  /* 0x000000100b187217 */ /* 0x000fc60003800200 */
[----:B------:R1:W1:Y:S08]  /*10ad0*/  MUFU.TANH R143, R68 ;  /* 0x00000044008f7308 */ /* 0x0002700000002400 */
[----:B------:R1:W1:Y:S01]  /*10ae0*/  MUFU.TANH R141, R69 ;  /* 0x00000045008d7308 */ /* 0x0002620000002400 */
[----:B------:R-:W-:Y:S05]  /*10af0*/  @P0 BRA `(.L_x_385) ;  /* 0x0000016000000947 */ /* 0x000fea0003800000 */
[----:B--234-:R-:W-:Y:S01]  /*10b00*/  IMAD.U32 R10, RZ, RZ, UR23 ;  /* 0x00000017ff0a7e24 */ /* 0x01cfe2000f8e00ff */
        /* <DEDUP_REMOVED lines=11> */
.L_x_387:
[----:B------:R-:W-:-:S04]  /*10bc0*/  MOV R9, c[0x0][0x32c] ;  /* 0x0000cb0000097a02 */ /* 0x000fc80000000f00 */
[----:B------:R-:W-:-:S13]  /*10bd0*/  ISETP.NE.AND P0, PT, R9, 0x1, PT ;  /* 0x000000010900780c */ /* 0x000fda0003f05270 */
[----:B------:R-:W-:-:S05]  /*10be0*/  @P0 IMAD.HI.U32 R9, R11, c[0x0][0x330], RZ ;  /* 0x0000cc000b090a27 */ /* 0x000fca00078e00ff */
[----:B------:R-:W-:Y:S02]  /*10bf0*/  @P0 SHF.R.U32.HI R11, RZ, c[0x0][0x334], R9 ;  /* 0x0000cd00ff0b0a19 */ /* 0x000fe40000011609 */
.L_x_388:
[----:B------:R-:W-:Y:S05]  /*10c00*/  BSYNC B0 ;  /* 0x0000000000007941 */ /* 0x000fea0003800000 */
.L_x_386:
[----:B------:R-:W-:-:S04]  /*10c10*/  IMAD R10, R11, c[0x0][0x32c], -R6 ;  /* 0x0000cb000b0a7a24 */ /* 0x000fc800078e0a06 */
[----:B------:R-:W-:-:S05]  /*10c20*/  IMAD.IADD R10, R10, 0x1, -R213 ;  /* 0x000000010a0a7824 */ /* 0x000fca00078e0ad5 */
[----:B------:R-:W-:Y:S02]  /*10c30*/  IADD3 R9, R10, c[0x0][0x32c], RZ ;  /* 0x0000cb000a097a10 */ /* 0x000fe40007ffe0ff */
[----:B------:R-:W-:Y:S02]  /*10c40*/  IMNMX R23, R23, R10, !PT ;  /* 0x0000000a17177217 */ /* 0x000fe40007800200 */
[----:B------:R-:W-:Y:S02]  /*10c50*/  IMNMX R24, R24, R9, PT ;  /* 0x0000000918187217 */ /* 0x000fe40003800200 */
.L_x_385:
        /* <DEDUP_REMOVED lines=19> */
[----:B------:R-:W-:Y:S01]  /*10d90*/  ISETP.GT.AND P6, PT, R23, 0x8, P0 ;  /* 0x000000081700780c */ /* 0x000fe200007c4270 */
        /* <DEDUP_REMOVED lines=12> */
[----:B------:R-:W3:Y:S01]  /*10e60*/  MUFU.TANH R19, R19 ;  /* 0x0000001300137308 */ /* 0x000ee20000002400 */
[----:B------:R-:W-:Y:S01]  /*10e70*/  FSEL R17, R5, -INF , !P6 ;  /* 0xff80000005117808 */ /* 0x000fe20007000000 */
[----:B--2---:R-:W-:Y:S01]  /*10e80*/  IMAD.IADD R21, R21, 0x1, R8 ;  /* 0x0000000115157824 */ /* 0x004fe200078e0208 */
[----:B------:R-:W-:-:S02]  /*10e90*/  FSEL R15, R30, -INF , !P5 ;  /* 0xff8000001e0f7808 */ /* 0x000fc40006800000 */
[C---:B------:R-:W-:Y:S02]  /*10ea0*/  ISETP.GT.AND P6, PT, R23.reuse, 0x11, P0 ;  /* 0x000000111700780c */ /* 0x040fe400007c4270 */
[C---:B------:R-:W-:Y:S01]  /*10eb0*/  ISETP.GT.AND P5, PT, R23.reuse, 0x18, P0 ;  /* 0x000000181700780c */ /* 0x040fe200007a4270 */
[----:B------:R2:W4:Y:S01]  /*10ec0*/  MUFU.TANH R170, R58 ;  /* 0x0000003a00aa7308 */ /* 0x0005220000002400 */
[----:B------:R-:W-:Y:S02]  /*10ed0*/  FSEL R5, R14, -INF , !P4 ;  /* 0xff8000000e057808 */ /* 0x000fe40006000000 */
[----:B------:R-:W-:Y:S02]  /*10ee0*/  ISETP.GT.AND P4, PT, R23, 0x28, P0 ;  /* 0x000000281700780c */ /* 0x000fe40000784270 */
[C---:B------:R-:W-:Y:S02]  /*10ef0*/  ISETP.LT.OR P6, PT, R24.reuse, 0x12, P6 ;  /* 0x000000121800780c */ /* 0x040fe400037c1670 */
[C---:B------:R-:W-:Y:S01]  /*10f00*/  ISETP.LT.OR P5, PT, R24.reuse, 0x19, P5 ;  /* 0x000000191800780c */ /* 0x040fe20002fa1670 */
[----:B------:R2:W1:Y:S01]  /*10f10*/  MUFU.TANH R166, R59 ;  /* 0x0000003b00a67308 */ /* 0x0004620000002400 */
[----:B------:R-:W-:-:S02]  /*10f20*/  ISETP.LT.OR P4, PT, R24, 0x29, P4 ;  /* 0x000000291800780c */ /* 0x000fc40002781670 */
[----:B------:R-:W-:Y:S02]  /*10f30*/  FSEL R9, R12, -INF , !P6 ;  /* 0xff8000000c097808 */ /* 0x000fe40007000000 */
[----:B------:R-:W-:Y:S01]  /*10f40*/  FSEL R7, R13, -INF , !P5 ;  /* 0xff8000000d077808 */ /* 0x000fe20006800000 */
[----:B------:R-:W-:Y:S01]  /*10f50*/  IMAD.IADD R13, R22, 0x1, R8 ;  /* 0x00000001160d7824 */ /* 0x000fe200078e0208 */
[C---:B------:R-:W-:Y:S01]  /*10f60*/  ISETP.GT.AND P6, PT, R23.reuse, 0x20, P0 ;  /* 0x000000201700780c */ /* 0x040fe200007c4270 */
[----:B------:R-:W1:Y:S01]  /*10f70*/  MUFU.TANH R10, R10 ;  /* 0x0000000a000a7308 */ /* 0x000e620000002400 */
[----:B------:R-:W-:Y:S02]  /*10f80*/  ISETP.GT.AND P5, PT, R23, 0x21, P0 ;  /* 0x000000211700780c */ /* 0x000fe400007a4270 */
[----:B------:R-:W-:Y:S02]  /*10f90*/  FSEL R161, R161, -INF , !P4 ;  /* 0xff800000a1a17808 */ /* 0x000fe40006000000 */
[----:B------:R-:W-:-:S02]  /*10fa0*/  ISETP.GT.AND P4, PT, R23, 0x31, P0 ;  /* 0x000000311700780c */ /* 0x000fc40000784270 */
[C---:B------:R-:W-:Y:S01]  /*10fb0*/  ISETP.LT.OR P6, PT, R24.reuse, 0x21, P6 ;  /* 0x000000211800780c */ /* 0x040fe200037c1670 */
[----:B------:R-:W1:Y:S01]  /*10fc0*/  MUFU.TANH R18, R18 ;  /* 0x0000001200127308 */ /* 0x000e620000002400 */
[C---:B------:R-:W-:Y:S02]  /*10fd0*/  ISETP.LT.OR P5, PT, R24.reuse, 0x22, P5 ;  /* 0x000000221800780c */ /* 0x040fe40002fa1670 */
[----:B------:R-:W-:Y:S02]  /*10fe0*/  ISETP.LT.OR P4, PT, R24, 0x32, P4 ;  /* 0x000000321800780c */ /* 0x000fe40002781670 */
[----:B------:R-:W-:Y:S02]  /*10ff0*/  FSEL R155, R155, -INF , !P6 ;  /* 0xff8000009b9b7808 */ /* 0x000fe40007000000 */
[----:B------:R-:W-:Y:S01]  /*11000*/  FSEL R163, R163, -INF , !P5 ;  /* 0xff800000a3a37808 */ /* 0x000fe20006800000 */
[----:B------:R2:W1:Y:S01]  /*11010*/  MUFU.TANH R164, R78 ;  /* 0x0000004e00a47308 */ /* 0x0004620000002400 */
[----:B------:R-:W-:-:S02]  /*11020*/  ISETP.GT.AND P6, PT, R23, 0x29, P0 ;  /* 0x000000291700780c */ /* 0x000fc400007c4270 */
[----:B------:R-:W-:Y:S02]  /*11030*/  ISETP.GT.AND P5, PT, R23, 0x30, P0 ;  /* 0x000000301700780c */ /* 0x000fe400007a4270 */
[----:B------:R-:W-:Y:S02]  /*11040*/  FSEL R165, R165, -INF , !P4 ;  /* 0xff800000a5a57808 */ /* 0x000fe40006000000 */
[----:B------:R-:W-:Y:S01]  /*11050*/  PLOP3.LUT P4, PT, PT, PT, UP2, 0x40, 0x0 ;  /* 0x000000000000781c */ /* 0x000fe20003f8e828 */
[----:B------:R2:W1:Y:S01]  /*11060*/  MUFU.TANH R142, R79 ;  /* 0x0000004f008e7308 */ /* 0x0004620000002400 */
[C---:B------:R-:W-:Y:S02]  /*11070*/  ISETP.LT.OR P6, PT, R24.reuse, 0x2a, P6 ;  /* 0x0000002a1800780c */ /* 0x040fe400037c1670 */
[----:B------:R-:W-:Y:S02]  /*11080*/  ISETP.LT.OR P5, PT, R24, 0x31, P5 ;  /* 0x000000311800780c */ /* 0x000fe40002fa1670 */
[----:B------:R-:W-:-:S02]  /*11090*/  FSEL R157, R157, -INF , !P6 ;  /* 0xff8000009d9d7808 */ /* 0x000fc40007000000 */
[----:B------:R-:W-:Y:S01]  /*110a0*/  FSEL R167, R167, -INF , !P5 ;  /* 0xff800000a7a77808 */ /* 0x000fe20006800000 */
[----:B------:R-:W1:Y:S01]  /*110b0*/  MUFU.TANH R26, R26 ;  /* 0x0000001a001a7308 */ /* 0x000e620000002400 */
[C---:B------:R-:W-:Y:S02]  /*110c0*/  ISETP.GT.AND P6, PT, R23.reuse, 0x38, P0 ;  /* 0x000000381700780c */ /* 0x040fe400007c4270 */
[----:B------:R-:W-:Y:S02]  /*110d0*/  ISETP.GT.AND P5, PT, R23, 0x39, P0 ;  /* 0x000000391700780c */ /* 0x000fe400007a4270 */
[C---:B------:R-:W-:Y:S02]  /*110e0*/  ISETP.LT.OR P6, PT, R24.reuse, 0x39, P6 ;  /* 0x000000391800780c */ /* 0x040fe400037c1670 */
[----:B------:R-:W-:Y:S01]  /*110f0*/  ISETP.LT.OR P5, PT, R24, 0x3a, P5 ;  /* 0x0000003a1800780c */ /* 0x000fe20002fa1670 */
[----:B------:R-:W1:Y:S01]  /*11100*/  MUFU.TANH R25, R25 ;  /* 0x0000001900197308 */ /* 0x000e620000002400 */
[----:B------:R-:W-:-:S02]  /*11110*/  IMNMX R0, R13, R16, PT ;  /* 0x000000100d007217 */ /* 0x000fc40003800200 */
[----:B-1----:R-:W-:Y:S02]  /*11120*/  FSEL R143, R143, -INF , !P6 ;  /* 0xff8000008f8f7808 */ /* 0x002fe40007000000 */
[----:B------:R-:W-:-:S03]  /*11130*/  FSEL R141, R141, -INF , !P5 ;  /* 0xff8000008d8d7808 */ /* 0x000fc60006800000 */
[----:B------:R2:W1:Y:S08]  /*11140*/  MUFU.TANH R140, R70 ;  /* 0x00000046008c7308 */ /* 0x0004700000002400 */
[----:B------:R2:W1:Y:S08]  /*11150*/  MUFU.TANH R160, R71 ;  /* 0x0000004700a07308 */ /* 0x0004700000002400 */
[----:B------:R2:W1:Y:S08]  /*11160*/  MUFU.TANH R172, R50 ;  /* 0x0000003200ac7308 */ /* 0x0004700000002400 */
[----:B------:R2:W1:Y:S08]  /*11170*/  MUFU.TANH R12, R47 ;  /* 0x0000002f000c7308 */ /* 0x0004700000002400 */
[----:B------:R-:W1:Y:S08]  /*11180*/  MUFU.TANH R42, R42 ;  /* 0x0000002a002a7308 */ /* 0x000e700000002400 */
        /* <DEDUP_REMOVED lines=14> */
.L_x_391:
[----:B------:R-:W-:-:S04]  /*11270*/  MOV R8, c[0x0][0x32c] ;  /* 0x0000cb0000087a02 */ /* 0x000fc80000000f00 */
[----:B------:R-:W-:-:S13]  /*11280*/  ISETP.NE.AND P4, PT, R8, 0x1, PT ;  /* 0x000000010800780c */ /* 0x000fda0003f85270 */
[----:B------:R-:W-:-:S05]  /*11290*/  @P4 IMAD.HI.U32 R8, R13, c[0x0][0x330], RZ ;  /* 0x0000cc000d084a27 */ /* 0x000fca00078e00ff */
[----:B------:R-:W-:Y:S02]  /*112a0*/  @P4 SHF.R.U32.HI R13, RZ, c[0x0][0x334], R8 ;  /* 0x0000cd00ff0d4a19 */ /* 0x000fe40000011608 */
.L_x_392:
[----:B------:R-:W-:Y:S05]  /*112b0*/  BSYNC B0 ;  /* 0x0000000000007941 */ /* 0x000fea0003800000 */
.L_x_390:
[----:B------:R-:W-:-:S04]  /*112c0*/  IMAD R6, R13, c[0x0][0x32c], -R6 ;  /* 0x0000cb000d067a24 */ /* 0x000fc800078e0a06 */
[----:B------:R-:W-:-:S05]  /*112d0*/  IMAD.IADD R6, R6, 0x1, -R213 ;  /* 0x0000000106067824 */ /* 0x000fca00078e0ad5 */
[----:B------:R-:W-:Y:S02]  /*112e0*/  IADD3 R13, R6, c[0x0][0x32c], RZ ;  /* 0x0000cb00060d7a10 */ /* 0x000fe40007ffe0ff */
[----:B------:R-:W-:Y:S02]  /*112f0*/  IMNMX R21, R21, R6, !PT ;  /* 0x0000000615157217 */ /* 0x000fe40007800200 */
[----:B------:R-:W-:Y:S02]  /*11300*/  IMNMX R0, R0, R13, PT ;  /* 0x0000000d00007217 */ /* 0x000fe40003800200 */
.L_x_389:
[----:B---34-:R-:W-:Y:S01]  /*11310*/  FMNMX.FTZ R8, R20, R29, !PT ;  /* 0x0000001d14087209 */ /* 0x018fe20007810000 */
[----:B------:R-:W-:Y:S01]  /*11320*/  IMAD.SHL.U32 R203, R4, 0x2, RZ ;  /* 0x0000000204cb7824 */ /* 0x000fe200078e00ff */
[----:B------:R-:W-:Y:S01]  /*11330*/  ISETP.GT.AND P5, PT, R21, 0x9, P0 ;  /* 0x000000091500780c */ /* 0x000fe200007a4270 */
[----:B------:R-:W-:Y:S01]  /*11340*/  @UP3 USHF.L.U32 UR16, UR16, 0x7, URZ ;  /* 0x0000000710103899 */ /* 0x000fe2000800063f */
[----:B------:R-:W-:Y:S01]  /*11350*/  FMNMX.FTZ R8, R17, R8, !PT ;  /* 0x0000000811087209 */ /* 0x000fe20007810000 */
[--C-:B------:R-:W-:Y:S01]  /*11360*/  IMAD R197, R3, 0x2, R203.reuse ;  /* 0x0000000203c57824 */ /* 0x100fe200078e02cb */
[----:B------:R-:W-:Y:S01]  /*11370*/  ISETP.LT.OR P5, PT, R0, 0xa, P5 ;  /* 0x0000000a0000780c */ /* 0x000fe20002fa1670 */
[----:B------:R-:W-:Y:S01]  /*11380*/  IMAD R198, R2, 0x2, R203 ;  /* 0x0000000202c67824 */ /* 0x000fe200078e02cb */
[----:B------:R-:W-:Y:S01]  /*11390*/  FMNMX.FTZ R8, R15, R8, !PT ;  /* 0x000000080f087209 */ /* 0x000fe20007810000 */
[----:B------:R-:W-:Y:S01]  /*113a0*/  LDSM.16.MT88.4 R124, [R203+0x100] ;  /* 0x00010000cb7c783b */ /* 0x000fe20000004200 */
[----:B------:R-:W-:Y:S01]  /*113b0*/  FSEL R6, R19, -INF , !P5 ;  /* 0xff80000013067808 */ /* 0x000fe20006800000 */
[----:B------:R-:W-:Y:S01]  /*113c0*/  IMAD R196, R3, 0x2, R198 ;  /* 0x0000000203c47824 */ /* 0x000fe200078e02c6 */
[----:B------:R-:W-:Y:S01]  /*113d0*/  FMNMX.FTZ R8, R11, R8, !PT ;  /* 0x000000080b087209 */ /* 0x000fe20007810000 */
[----:B--2---:R-:W-:Y:S01]  /*113e0*/  LDSM.16.MT88.4 R56, [R197+0x2100] ;  /* 0x00210000c538783b */ /* 0x004fe20000004200 */
[C---:B------:R-:W-:Y:S01]  /*113f0*/  ISETP.GT.AND P6, PT, R21.reuse, 0x1, P0 ;  /* 0x000000011500780c */ /* 0x040fe200007c4270 */
[----:B------:R-:W-:Y:S01]  /*11400*/  ULDC.64 UR4, c[0x0][0x2c8] ;  /* 0x0000b20000047ab9 */ /* 0x000fe20000000a00 */
[----:B------:R-:W-:Y:S01]  /*11410*/  ISETP.GT.AND P5, PT, R21, RZ, P0 ;  /* 0x000000ff1500720c */ /* 0x000fe200007a4270 */
[----:B------:R-:W-:Y:S01]  /*11420*/  LDSM.16.MT88.4 R64, [R196+0x2100] ;  /* 0x00210000c440783b */ /* 0x000fe20000004200 */
[----:B------:R-:W-:Y:S01]  /*11430*/  FMNMX.FTZ R8, R9, R8, !PT ;  /* 0x0000000809087209 */ /* 0x000fe20007810000 */
[----:B------:R-:W-:Y:S01]  /*11440*/  UIMAD.WIDE.U32 UR16, UR16, UR4, URZ ;  /* 0x00000004101072a5 */ /* 0x000fe2000f8e003f */
[----:B------:R-:W-:Y:S01]  /*11450*/  ISETP.GT.AND P4, PT, R21, 0x8, P0 ;  /* 0x000000081500780c */ /* 0x000fe20000784270 */
[----:B------:R-:W-:Y:S01]  /*11460*/  LDSM.16.MT88.4 R116, [R198+0x100] ;  /* 0x00010000c674783b */ /* 0x000fe20000004200 */
[C---:B------:R-:W-:Y:S01]  /*11470*/  ISETP.LT.OR P6, PT, R0.reuse, 0x2, P6 ;  /* 0x000000020000780c */ /* 0x040fe200037c1670 */
[----:B------:R-:W-:Y:S01]  /*11480*/  UIADD3 UR9, UR9, -0x2, URZ ;  /* 0xfffffffe09097890 */ /* 0x000fe2000fffe03f */
[C---:B------:R-:W-:Y:S01]  /*11490*/  ISETP.LT.OR P5, PT, R0.reuse, 0x1, P5 ;  /* 0x000000010000780c */ /* 0x040fe20002fa1670 */
[----:B------:R-:W-:Y:S01]  /*114a0*/  LDSM.16.MT88.4 R108, [R197+0x100] ;  /* 0x00010000c56c783b */ /* 0x000fe20000004200 */
[----:B------:R-:W-:Y:S01]  /*114b0*/  FMNMX.FTZ R8, R7, R8, !PT ;  /* 0x0000000807087209 */ /* 0x000fe20007810000 */
[----:B------:R-:W-:Y:S01]  /*114c0*/  @UP3 UMOV UR13, UR17 ;  /* 0x00000011000d3c82 */ /* 0x000fe20008000000 */
[----:B------:R-:W-:Y:S01]  /*114d0*/  ISETP.LT.OR P4, PT, R0, 0x9, P4 ;  /* 0x000000090000780c */ /* 0x000fe20002781670 */
[----:B------:R-:W-:Y:S01]  /*114e0*/  LDSM.16.MT88.4 R100, [R196+0x100] ;  /* 0x00010000c464783b */ /* 0x000fe20000004200 */
[----:B-1----:R-:W-:Y:S01]  /*114f0*/  FSEL R22, R12, -INF , !P6 ;  /* 0xff8000000c167808 */ /* 0x002fe20007000000 */
[----:B------:R-:W-:Y:S01]  /*11500*/  @UP3 USHF.R.U32.HI UR18, URZ, UR5, UR13 ;  /* 0x000000053f123299 */ /* 0x000fe2000801160d */
[----:B------:R-:W-:Y:S01]  /*11510*/  FSEL R28, R28, -INF , !P5 ;  /* 0xff8000001c1c7808 */ /* 0x000fe20006800000 */
[----:B------:R-:W-:Y:S01]  /*11520*/  LDSM.16.MT88.4 R48, [R198+0x2100] ;  /* 0x00210000c630783b */ /* 0x000fe20000004200 */
[----:B------:R-:W-:Y:S01]  /*11530*/  ISETP.GT.AND P6, PT, R21, 0x10, P0 ;  /* 0x000000101500780c */ /* 0x000fe200007c4270 */
[----:B------:R-:W-:Y:S01]  /*11540*/  UIADD3 UR18, UR10, UR18, URZ ;  /* 0x000000120a127290 */ /* 0x000fe2000fffe03f */
[----:B------:R-:W-:Y:S01]  /*11550*/  FMNMX.FTZ R24, R5, R8, !PT ;  /* 0x0000000805187209 */ /* 0x000fe20007810000 */
[----:B------:R-:W-:Y:S01]  /*11560*/  LDSM.16.MT88.4 R72, [R203+0x4100] ;  /* 0x00410000cb48783b */ /* 0x000fe20000004200 */
[----:B------:R-:W-:Y:S01]  /*11570*/  FSEL R16, R42, -INF , !P4 ;  /* 0xff8000002a107808 */ /* 0x000fe20006000000 */
[----:B------:R-:W-:Y:S01]  /*11580*/  ULDC UR10, c[0x0][0x328] ;  /* 0x0000ca00000a7ab9 */ /* 0x000fe20000000800 */
[----:B------:R-:W-:Y:S01]  /*11590*/  FMNMX.FTZ R13, R28, R22, !PT ;  /* 0x000000161c0d7209 */ /* 0x000fe20007810000 */
[----:B------:R-:W-:Y:S01]  /*115a0*/  LDSM.16.MT88.4 R40, [R203+0x2100] ;  /* 0x00210000cb28783b */ /* 0x000fe20000004200 */
[----:B------:R-:W-:Y:S01]  /*115b0*/  ISETP.GT.AND P5, PT, R21, 0x19, P0 ;  /* 0x000000191500780c */ /* 0x000fe200007a4270 */
[----:B------:R-:W-:Y:S01]  /*115c0*/  UIADD3 UR10, UR18, UR10, URZ ;  /* 0x0000000a120a7290 */ /* 0x000fe2000fffe03f */
[----:B------:R-:W-:Y:S01]  /*115d0*/  ISETP.LT.OR P6, PT, R0, 0x11, P6 ;  /* 0x000000110000780c */ /* 0x000fe200037c1670 */
[----:B------:R-:W-:Y:S01]  /*115e0*/  LDSM.16.MT88.4 R80, [R198+0x4100] ;  /* 0x00410000c650783b */ /* 0x000fe20000004200 */
[----:B------:R-:W-:Y:S01]  /*115f0*/  FMNMX.FTZ R24, R155, R24, !PT ;  /* 0x000000189b187209 */ /* 0x000fe20007810000 */
[----:B------:R-:W-:Y:S01]  /*11600*/  IMAD.U32 R181, RZ, RZ, UR9 ;  /* 0x00000009ffb57e24 */ /* 0x000fe2000f8e00ff */
[----:B------:R-:W-:Y:S01]  /*11610*/  ISETP.GT.AND P4, PT, R21, 0x11, P0 ;  /* 0x000000111500780c */ /* 0x000fe20000784270 */
[----:B------:R-:W-:Y:S01]  /*11620*/  LDSM.16.MT88.4 R88, [R197+0x4100] ;  /* 0x00410000c558783b */ /* 0x000fe20000004200 */
[----:B------:R-:W-:-:S02]  /*11630*/  FMNMX.FTZ R13, R16, R13, !PT ;  /* 0x0000000d100d7209 */ /* 0x000fc40007810000 */
[----:B------:R-:W-:Y:S01]  /*11640*/  ISETP.LT.OR P5, PT, R0, 0x1a, P5 ;  /* 0x0000001a0000780c */ /* 0x000fe20002fa1670 */
[----:B------:R-:W-:Y:S01]  /*11650*/  LDSM.16.MT88.4 R136, [R198+0x900] ;  /* 0x00090000c688783b */ /* 0x000fe20000004200 */
[----:B------:R-:W-:Y:S02]  /*11660*/  FSEL R14, R26, -INF , !P6 ;  /* 0xff8000001a0e7808 */ /* 0x000fe40007000000 */
[----:B------:R-:W-:Y:S01]  /*11670*/  FMNMX.FTZ R24, R163, R24, !PT ;  /* 0x00000018a3187209 */ /* 0x000fe20007810000 */
[----:B------:R-:W-:Y:S01]  /*11680*/  LDSM.16.MT88.4 R32, [R197+0x900] ;  /* 0x00090000c520783b */ /* 0x000fe20000004200 */
[----:B------:R-:W-:Y:S02]  /*11690*/  ISETP.LT.OR P4, PT, R0, 0x12, P4 ;  /* 0x000000120000780c */ /* 0x000fe40002781670 */
[----:B------:R-:W-:Y:S02]  /*116a0*/  ISETP.GT.AND P6, PT, R21, 0x18, P0 ;  /* 0x000000181500780c */ /* 0x000fe400007c4270 */
[----:B------:R-:W-:-:S02]  /*116b0*/  FMNMX.FTZ R13, R6, R13, !PT ;  /* 0x0000000d060d7209 */ /* 0x000fc40007810000 */
[----:B------:R-:W-:Y:S02]  /*116c0*/  FSEL R8, R18, -INF , !P5 ;  /* 0xff80000012087808 */ /* 0x000fe40006800000 */
[----:B------:R-:W-:Y:S02]  /*116d0*/  FMNMX.FTZ R18, R161, R24, !PT ;  /* 0x00000018a1127209 */ /* 0x000fe40007810000 */
[----:B------:R-:W-:Y:S02]  /*116e0*/  FSEL R12, R25, -INF , !P4 ;  /* 0xff800000190c7808 */ /* 0x000fe40006000000 */
[----:B------:R-:W-:Y:S01]  /*116f0*/  ISETP.LT.OR P6, PT, R0, 0x19, P6 ;  /* 0x000000190000780c */ /* 0x000fe200037c1670 */
[----:B------:R-:W-:Y:S01]  /*11700*/  LDSM.16.MT88.4 R24, [R198+0x2900] ;  /* 0x00290000c618783b */ /* 0x000fe20000004200 */
[----:B------:R-:W-:Y:S02]  /*11710*/  FMNMX.FTZ R13, R14, R13, !PT ;  /* 0x0000000d0e0d7209 */ /* 0x000fe40007810000 */
[----:B------:R-:W-:-:S02]  /*11720*/  FMNMX.FTZ R18, R157, R18, !PT ;  /* 0x000000129d127209 */ /* 0x000fc40007810000 */
[----:B------:R-:W-:Y:S02]  /*11730*/  ISETP.GT.AND P4, PT, R21, 0x20, P0 ;  /* 0x000000201500780c */ /* 0x000fe40000784270 */
[----:B------:R-:W-:Y:S02]  /*11740*/  FSEL R10, R10, -INF , !P6 ;  /* 0xff8000000a0a7808 */ /* 0x000fe40007000000 */
[----:B------:R-:W-:Y:S02]  /*11750*/  FMNMX.FTZ R13, R12, R13, !PT ;  /* 0x0000000d0c0d7209 */ /* 0x000fe40007810000 */
[----:B------:R-:W-:Y:S02]  /*11760*/  FMNMX.FTZ R18, R167, R18, !PT ;  /* 0x00000012a7127209 */ /* 0x000fe40007810000 */
[----:B------:R-:W-:Y:S02]  /*11770*/  ISETP.GT.AND P6, PT, R21, 0x21, P0 ;  /* 0x000000211500780c */ /* 0x000fe400007c4270 */
        /* <DEDUP_REMOVED lines=13> */
[C---:B------:R-:W-:Y:S02]  /*11850*/  ISETP.GT.AND P6, PT, R21.reuse, 0x30, P0 ;  /* 0x000000301500780c */ /* 0x040fe400007c4270 */
[----:B------:R-:W-:Y:S01]  /*11860*/  ISETP.LT.OR P4, PT, R0, 0x2a, P4 ;  /* 0x0000002a0000780c */ /* 0x000fe20002781670 */
[----:B------:R-:W1:Y:S01]  /*11870*/  SHFL.BFLY PT, R18, R13, 0x2, 0x1f ;  /* 0x0c401f000d127f89 */ /* 0x000e6200000e0000 */
[----:B------:R-:W-:Y:S02]  /*11880*/  FSEL R170, R170, -INF , !P5 ;  /* 0xff800000aaaa7808 */ /* 0x000fe40006800000 */
[----:B------:R-:W-:Y:S02]  /*11890*/  FMNMX.FTZ R19, R162, R19, !PT ;  /* 0x00000013a2137209 */ /* 0x000fe40007810000 */
[----:B------:R-:W-:Y:S02]  /*118a0*/  ISETP.GT.AND P5, PT, R21, 0x31, P0 ;  /* 0x000000311500780c */ /* 0x000fe400007a4270 */
[----:B------:R-:W-:-:S02]  /*118b0*/  ISETP.LT.OR P6, PT, R0, 0x31, P6 ;  /* 0x000000310000780c */ /* 0x000fc400037c1670 */
[----:B------:R-:W-:Y:S02]  /*118c0*/  FSEL R166, R166, -INF , !P4 ;  /* 0xff800000a6a67808 */ /* 0x000fe40006000000 */
[----:B------:R-:W-:Y:S02]  /*118d0*/  FMNMX.FTZ R19, R170, R19, !PT ;  /* 0x00000013aa137209 */ /* 0x000fe40007810000 */
[----:B------:R-:W-:Y:S02]  /*118e0*/  ISETP.GT.AND P4, PT, R21, 0x38, P0 ;  /* 0x000000381500780c */ /* 0x000fe40000784270 */
[----:B------:R-:W-:Y:S02]  /*118f0*/  ISETP.LT.OR P5, PT, R0, 0x32, P5 ;  /* 0x000000320000780c */ /* 0x000fe40002fa1670 */
[----:B------:R-:W-:Y:S02]  /*11900*/  FSEL R164, R164, -INF , !P6 ;  /* 0xff800000a4a47808 */ /* 0x000fe40007000000 */
[----:B------:R-:W-:-:S02]  /*11910*/  FMNMX.FTZ R19, R166, R19, !PT ;  /* 0x00000013a6137209 */ /* 0x000fc40007810000 */
[----:B------:R-:W-:Y:S02]  /*11920*/  ISETP.GT.AND P0, PT, R21, 0x39, P0 ;  /* 0x000000391500780c */ /* 0x000fe40000704270 */
[----:B------:R-:W-:Y:S02]  /*11930*/  ISETP.LT.OR P4, PT, R0, 0x39, P4 ;  /* 0x000000390000780c */ /* 0x000fe40002781670 */
[----:B------:R-:W-:Y:S02]  /*11940*/  FSEL R142, R142, -INF , !P5 ;  /* 0xff8000008e8e7808 */ /* 0x000fe40006800000 */
[----:B------:R-:W-:Y:S02]  /*11950*/  FMNMX.FTZ R19, R164, R19, !PT ;  /* 0x00000013a4137209 */ /* 0x000fe40007810000 */
[----:B------:R-:W-:Y:S02]  /*11960*/  ISETP.LT.OR P0, PT, R0, 0x3a, P0 ;  /* 0x0000003a0000780c */ /* 0x000fe40000701670 */
[----:B------:R-:W-:-:S02]  /*11970*/  FSEL R140, R140, -INF , !P4 ;  /* 0xff8000008c8c7808 */ /* 0x000fc40006000000 */
[----:B------:R-:W-:Y:S02]  /*11980*/  FMNMX.FTZ R19, R142, R19, !PT ;  /* 0x000000138e137209 */ /* 0x000fe40007810000 */
[----:B------:R-:W-:Y:S02]  /*11990*/  FSEL R160, R160, -INF , !P0 ;  /* 0xff800000a0a07808 */ /* 0x000fe40004000000 */
[----:B------:R-:W-:Y:S02]  /*119a0*/  FMNMX.FTZ R19, R140, R19, !PT ;  /* 0x000000138c137209 */ /* 0x000fe40007810000 */
[----:B-1----:R-:W-:Y:S02]  /*119b0*/  FMNMX.FTZ R21, R13, R18, !PT ;  /* 0x000000120d157209 */ /* 0x002fe40007810000 */
[----:B------:R-:W-:-:S03]  /*119c0*/  FMNMX.FTZ R19, R160, R19, !PT ;  /* 0x00000013a0137209 */ /* 0x000fc60007810000 */
[----:B------:R-:W1:Y:S04]  /*119d0*/  SHFL.BFLY PT, R0, R21, 0x1, 0x1f ;  /* 0x0c201f0015007f89 */ /* 0x000e6800000e0000 */
[----:B------:R-:W2:Y:S01]  /*119e0*/  SHFL.BFLY PT, R18, R19, 0x2, 0x1f ;  /* 0x0c401f0013127f89 */ /* 0x000ea200000e0000 */
[----:B-1----:R-:W-:Y:S02]  /*119f0*/  FMNMX.FTZ R0, R21, R0, !PT ;  /* 0x0000000015007209 */ /* 0x002fe40007810000 */
[----:B--2---:R-:W-:-:S03]  /*11a00*/  FMNMX.FTZ R13, R19, R18, !PT ;  /* 0x00000012130d7209 */ /* 0x004fc60007810000 */
[C---:B------:R-:W-:Y:S01]  /*11a10*/  FMUL.FTZ R168, R0.reuse, c[0x0][0x2d0] ;  /* 0x0000b40000a87a20 */ /* 0x040fe20000410000 */
[----:B------:R-:W-:Y:S01]  /*11a20*/  FSETP.NEU.FTZ.AND P0, PT, R0, -INF , PT ;  /* 0xff8000000000780b */ /* 0x000fe20003f1d000 */
[----:B------:R-:W1:Y:S03]  /*11a30*/  SHFL.BFLY PT, R132, R13, 0x1, 0x1f ;  /* 0x0c201f000d847f89 */ /* 0x000e6600000e0000 */
[----:B------:R-:W-:-:S05]  /*11a40*/  FSEL R168, R168, RZ, P0 ;  /* 0x000000ffa8a87208 */ /* 0x000fca0000000000 */
[--C-:B------:R-:W-:Y:S02]  /*11a50*/  FFMA.FTZ R152, R20, c[0x0][0x2d0], -R168.reuse ;  /* 0x0000b40014987a23 */ /* 0x100fe400000108a8 */
[--C-:B------:R-:W-:Y:S02]  /*11a60*/  FFMA.FTZ R151, R29, c[0x0][0x2d0], -R168.reuse ;  /* 0x0000b4001d977a23 */ /* 0x100fe400000108a8 */
[--C-:B------:R-:W-:Y:S02]  /*11a70*/  FFMA.FTZ R149, R17, c[0x0][0x2d0], -R168.reuse ;  /* 0x0000b40011957a23 */ /* 0x100fe400000108a8 */
[--C-:B------:R-:W-:Y:S01]  /*11a80*/  FFMA.FTZ R146, R15, c[0x0][0x2d0], -R168.reuse ;  /* 0x0000b4000f927a23 */ /* 0x100fe200000108a8 */
[----:B------:R-:W-:Y:S01]  /*11a90*/  MUFU.EX2 R152, R152 ;  /* 0x0000009800987308 */ /* 0x000fe20000000800 */
[--C-:B------:R-:W-:Y:S02]  /*11aa0*/  FFMA.FTZ R144, R7, c[0x0][0x2d0], -R168.reuse ;  /* 0x0000b40007907a23 */ /* 0x100fe400000108a8 */
[----:B------:R-:W-:-:S02]  /*11ab0*/  FFMA.FTZ R133, R5, c[0x0][0x2d0], -R168 ;  /* 0x0000b40005857a23 */ /* 0x000fc400000108a8 */
[--C-:B------:R-:W-:Y:S02]  /*11ac0*/  FFMA.FTZ R150, R11, c[0x0][0x2d0], -R168.reuse ;  /* 0x0000b4000b967a23 */ /* 0x100fe400000108a8 */
[--C-:B------:R-:W-:Y:S01]  /*11ad0*/  FFMA.FTZ R145, R9, c[0x0][0x2d0], -R168.reuse ;  /* 0x0000b40009917a23 */ /* 0x100fe200000108a8 */
[----:B------:R-:W2:Y:S01]  /*11ae0*/  MUFU.EX2 R151, R151 ;  /* 0x0000009700977308 */ /* 0x000ea20000000800 */
[--C-:B------:R-:W-:Y:S01]  /*11af0*/  FFMA.FTZ R158, R163, c[0x0][0x2d0], -R168.reuse ;  /* 0x0000b400a39e7a23 */ /* 0x100fe200000108a8 */
[----:B-1----:R-:W-:Y:S01]  /*11b00*/  FMNMX.FTZ R132, R13, R132, !PT ;  /* 0x000000840d847209 */ /* 0x002fe20007810000 */
[--C-:B------:R-:W-:Y:S02]  /*11b10*/  FFMA.FTZ R156, R161, c[0x0][0x2d0], -R168.reuse ;  /* 0x0000b400a19c7a23 */ /* 0x100fe400000108a8 */
[--C-:B------:R-:W-:Y:S01]  /*11b20*/  FFMA.FTZ R155, R155, c[0x0][0x2d0], -R168.reuse ;  /* 0x0000b4009b9b7a23 */ /* 0x100fe200000108a8 */
[C---:B------:R-:W-:Y:S01]  /*11b30*/  FSETP.NEU.FTZ.AND P0, PT, R132.reuse, -INF , PT ;  /* 0xff8000008400780b */ /* 0x040fe20003f1d000 */
[----:B------:R-:W-:Y:S01]  /*11b40*/  FMUL.FTZ R159, R132, c[0x0][0x2d0] ;  /* 0x0000b400849f7a20 */ /* 0x000fe20000410000 */
[----:B------:R-:W-:Y:S01]  /*11b50*/  MUFU.EX2 R149, R149 ;  /* 0x0000009500957308 */ /* 0x000fe20000000800 */
[----:B------:R-:W-:-:S02]  /*11b60*/  FFMA.FTZ R157, R157, c[0x0][0x2d0], -R168 ;  /* 0x0000b4009d9d7a23 */ /* 0x000fc400000108a8 */
[--C-:B------:R-:W-:Y:S01]  /*11b70*/  FFMA.FTZ R167, R167, c[0x0][0x2d0], -R168.reuse ;  /* 0x0000b400a7a77a23 */ /* 0x100fe200000108a8 */
[----:B------:R-:W-:Y:S01]  /*11b80*/  FSEL R159, R159, RZ, P0 ;  /* 0x000000ff9f9f7208 */ /* 0x000fe20000000000 */
[----:B------:R-:W-:Y:S01]  /*11b90*/  FFMA.FTZ R218, R141, c[0x0][0x2d0], -R168 ;  /* 0x0000b4008dda7a23 */ /* 0x000fe200000108a8 */
[----:B------:R-:W-:Y:S02]  /*11ba0*/  PLOP3.LUT P0, PT, PT, PT, UP2, 0x40, 0x0 ;  /* 0x000000000000781c */ /* 0x000fe40003f0e828 */
[----:B------:R-:W1:Y:S01]  /*11bb0*/  MUFU.EX2 R146, R146 ;  /* 0x0000009200927308 */ /* 0x000e620000000800 */
[--C-:B------:R-:W-:Y:S01]  /*11bc0*/  FFMA.FTZ R153, R28, c[0x0][0x2d0], -R159.reuse ;  /* 0x0000b4001c997a23 */ /* 0x100fe2000001089f */
[----:B--2---:R-:W-:Y:S01]  /*11bd0*/  F2FP.BF16.PACK_AB R96, R151, R152 ;  /* 0x000000989760723e */ /* 0x004fe200000010ff */
[--C-:B------:R-:W-:Y:S01]  /*11be0*/  FFMA.FTZ R154, R22, c[0x0][0x2d0], -R159.reuse ;  /* 0x0000b400169a7a23 */ /* 0x100fe2000001089f */
[----:B------:R-:W-:Y:S01]  /*11bf0*/  LDSM.16.MT88.4 R28, [R196+0x900] ;  /* 0x00090000c41c783b */ /* 0x000fe20000004200 */
[----:B------:R-:W-:-:S02]  /*11c00*/  FFMA.FTZ R148, R16, c[0x0][0x2d0], -R159 ;  /* 0x0000b40010947a23 */ /* 0x000fc4000001089f */
[--C-:B------:R-:W-:Y:S01]  /*11c10*/  FFMA.FTZ R147, R6, c[0x0][0x2d0], -R159.reuse ;  /* 0x0000b40006937a23 */ /* 0x100fe2000001089f */
[----:B------:R-:W-:Y:S01]  /*11c20*/  MUFU.EX2 R153, R153 ;  /* 0x0000009900997308 */ /* 0x000fe20000000800 */
[----:B------:R-:W2:Y:S01]  /*11c30*/  LDSM.16.MT88.4 R4, [R196+0x4100] ;  /* 0x00410000c404783b */ /* 0x000ea20000004200 */
[--C-:B------:R-:W-:Y:S02]  /*11c40*/  FFMA.FTZ R3, R10, c[0x0][0x2d0], -R159.reuse ;  /* 0x0000b4000a037a23 */ /* 0x100fe4000001089f */
[--C-:B------:R-:W-:Y:S01]  /*11c50*/  FFMA.FTZ R2, R8, c[0x0][0x2d0], -R159.reuse ;  /* 0x0000b40008027a23 */ /* 0x100fe2000001089f */
[----:B------:R-:W-:Y:S01]  /*11c60*/  LDSM.16.MT88.4 R16, [R197+0x2900] ;  /* 0x00290000c510783b */ /* 0x000fe20000004200 */
[--C-:B------:R-:W-:Y:S02]  /*11c70*/  FFMA.FTZ R135, R14, c[0x0][0x2d0], -R159.reuse ;  /* 0x0000b4000e877a23 */ /* 0x100fe4000001089f */
[----:B------:R-:W3:Y:S01]  /*11c80*/  MUFU.EX2 R154, R154 ;  /* 0x0000009a009a7308 */ /* 0x000ee20000000800 */
[----:B------:R-:W4:Y:S01]  /*11c90*/  LDSM.16.MT88.4 R8, [R203+0x2900] ;  /* 0x00290000cb08783b */ /* 0x000f220000004200 */
[--C-:B------:R-:W-:Y:S01]  /*11ca0*/  FFMA.FTZ R134, R12, c[0x0][0x2d0], -R159.reuse ;  /* 0x0000b4000c867a23 */ /* 0x100fe2000001089f */
[----:B-1----:R-:W-:Y:S01]  /*11cb0*/  F2FP.BF16.PACK_AB R98, R146, R149 ;  /* 0x000000959262723e */ /* 0x002fe200000010ff */
[--C-:B------:R-:W-:Y:S01]  /*11cc0*/  FFMA.FTZ R161, R172, c[0x0][0x2d0], -R159.reuse ;  /* 0x0000b400aca17a23 */ /* 0x100fe2000001089f */
[----:B------:R-:W1:Y:S01]  /*11cd0*/  LDSM.16.MT88.4 R12, [R196+0x2900] ;  /* 0x00290000c40c783b */ /* 0x000e620000004200 */
[----:B------:R-:W-:-:S02]  /*11ce0*/  FFMA.FTZ R162, R162, c[0x0][0x2d0], -R159 ;  /* 0x0000b400a2a27a23 */ /* 0x000fc4000001089f */
[----:B------:R-:W-:Y:S01]  /*11cf0*/  MUFU.EX2 R148, R148 ;  /* 0x0000009400947308 */ /* 0x000fe20000000800 */
[----:B------:R-:W5:Y:S01]  /*11d00*/  LDSM.16.MT88.4 R20, [R203+0x900] ;  /* 0x00090000cb14783b */ /* 0x000f620000004200 */
[--C-:B------:R-:W-:Y:S02]  /*11d10*/  FFMA.FTZ R163, R170, c[0x0][0x2d0], -R159.reuse ;  /* 0x0000b400aaa37a23 */ /* 0x100fe4000001089f */
[----:B------:R-:W-:Y:S02]  /*11d20*/  FFMA.FTZ R166, R166, c[0x0][0x2d0], -R159 ;  /* 0x0000b400a6a67a23 */ /* 0x000fe4000001089f */
[--C-:B------:R-:W-:Y:S02]  /*11d30*/  FFMA.FTZ R170, R165, c[0x0][0x2d0], -R168.reuse ;  /* 0x0000b400a5aa7a23 */ /* 0x100fe400000108a8 */
[----:B------:R-:W2:Y:S01]  /*11d40*/  MUFU.EX2 R147, R147 ;  /* 0x0000009300937308 */ /* 0x000ea20000000800 */
[----:B---3--:R-:W-:Y:S01]  /*11d50*/  F2FP.BF16.PACK_AB R97, R154, R153 ;  /* 0x000000999a61723e */ /* 0x008fe200000010ff */
[----:B------:R-:W-:-:S02]  /*11d60*/  FFMA.FTZ R165, R143, c[0x0][0x2d0], -R168 ;  /* 0x0000b4008fa57a23 */ /* 0x000fc400000108a8 */
[--C-:B------:R-:W-:Y:S02]  /*11d70*/  FFMA.FTZ R164, R164, c[0x0][0x2d0], -R159.reuse ;  /* 0x0000b400a4a47a23 */ /* 0x100fe4000001089f */
[--C-:B------:R-:W-:Y:S02]  /*11d80*/  FFMA.FTZ R169, R142, c[0x0][0x2d0], -R159.reuse ;  /* 0x0000b4008ea97a23 */ /* 0x100fe4000001089f */
[----:B------:R-:W-:Y:S01]  /*11d90*/  MUFU.EX2 R150, R150 ;  /* 0x0000009600967308 */ /* 0x000fe20000000800 */
[--C-:B------:R-:W-:Y:S02]  /*11da0*/  FFMA.FTZ R168, R140, c[0x0][0x2d0], -R159.reuse ;  /* 0x0000b4008ca87a23 */ /* 0x100fe4000001089f */
[----:B------:R-:W-:Y:S01]  /*11db0*/  FFMA.FTZ R219, R160, c[0x0][0x2d0], -R159 ;  /* 0x0000b400a0db7a23 */ /* 0x000fe2000001089f */
[----:B------:R-:W-:Y:S01]  /*11dc0*/  LDSM.16.MT88.4 R140, [R198+0x1900] ;  /* 0x00190000c68c783b */ /* 0x000fe20000004200 */
[----:B------:R-:W-:Y:S02]  /*11dd0*/  FADD.FTZ R152, R152, R151 ;  /* 0x0000009798987221 */ /* 0x000fe40000010000 */
[----:B------:R-:W-:Y:S01]  /*11de0*/  FADD.FTZ R153, R153, R154 ;  /* 0x0000009a99997221 */ /* 0x000fe20000010000 */
[----:B--2---:R-:W-:Y:S01]  /*11df0*/  F2FP.BF16.PACK_AB R99, R147, R148 ;  /* 0x000000949363723e */ /* 0x004fe200000010ff */
[----:B------:R-:W2:Y:S01]  /*11e00*/  MUFU.EX2 R145, R145 ;  /* 0x0000009100917308 */ /* 0x000ea20000000800 */
        /* <DEDUP_REMOVED lines=9> */
[----:B------:R-:W3:Y:S06]  /*11ea0*/  MUFU.EX2 R134, R134 ;  /* 0x0000008600867308 */ /* 0x000eec0000000800 */
        /* <DEDUP_REMOVED lines=39> */
[----:B---3--:R-:W-:Y:S01]  /*12120*/  F2FP.BF16.PACK_AB R5, R134, R135 ;  /* 0x000000878605723e */ /* 0x008fe200000010ff */
[----:B------:R-:W-:-:S04]  /*12130*/  FADD.FTZ R150, R150, R149 ;  /* 0x0000009596967221 */ /* 0x000fc80000010000 */
[----:B------:R-:W-:Y:S01]  /*12140*/  FADD.FTZ R145, R145, R150 ;  /* 0x0000009691917221 */ /* 0x000fe20000010000 */
[----:B------:R-:W-:Y:S02]  /*12150*/  F2FP.BF16.PACK_AB R6, R133, R144 ;  /* 0x000000908506723e */ /* 0x000fe400000010ff */
[----:B-1----:R-:W-:Y:S01]  /*12160*/  F2FP.BF16.PACK_AB R7, R2, R3 ;  /* 0x000000030207723e */ /* 0x002fe200000010ff */
[----:B------:R-:W-:-:S04]  /*12170*/  FADD.FTZ R144, R144, R145 ;  /* 0x0000009190907221 */ /* 0x000fc80000010000 */
[----:B------:R-:W-:Y:S02]  /*12180*/  FADD.FTZ R144, R133, R144 ;  /* 0x0000009085907221 */ /* 0x000fe40000010000 */
[C---:B----4-:R-:W-:Y:S08]  /*12190*/  HMMA.16816.F32.BF16 R36, R4.reuse, R8, R36 ;  /* 0x000000080424723c */ /* 0x050ff00000041824 */
        /* <DEDUP_REMOVED lines=8> */
[C---:B-----5:R-:W-:Y:S08]  /*12220*/  HMMA.16816.F32.BF16 R128, R4.reuse, R20, R128 ;  /* 0x000000140480723c */ /* 0x060ff00000041880 */
        /* <DEDUP_REMOVED lines=12> */
[C---:B------:R-:W-:Y:S01]  /*122f0*/  HMMA.16816.F32.BF16 R116, R4.reuse, R138, R116 ;  /* 0x0000008a0474723c */ /* 0x040fe20000041874 */
[----:B------:R-:W-:Y:S07]  /*12300*/  LDSM.16.MT88.4 R136, [R197+0x1900] ;  /* 0x00190000c588783b */ /* 0x000fee0000004200 */
[C---:B------:R-:W-:Y:S08]  /*12310*/  HMMA.16816.F32.BF16 R112, R4.reuse, R32, R112 ;  /* 0x000000200470723c */ /* 0x040ff00000041870 */
[C---:B------:R-:W-:Y:S01]  /*12320*/  HMMA.16816.F32.BF16 R108, R4.reuse, R34, R108 ;  /* 0x00000022046c723c */ /* 0x040fe2000004186c */
[----:B------:R-:W5:Y:S07]  /*12330*/  LDSM.16.MT88.4 R32, [R197+0x1100] ;  /* 0x00110000c520783b */ /* 0x000f6e0000004200 */
[C---:B------:R-:W-:Y:S08]  /*12340*/  HMMA.16816.F32.BF16 R104, R4.reuse, R28, R104 ;  /* 0x0000001c0468723c */ /* 0x040ff00000041868 */
[C---:B------:R-:W-:Y:S01]  /*12350*/  HMMA.16816.F32.BF16 R100, R4.reuse, R30, R100 ;  /* 0x0000001e0464723c */ /* 0x040fe20000041864 */
[----:B------:R-:W-:Y:S07]  /*12360*/  LDSM.16.MT88.4 R28, [R196+0x1100] ;  /* 0x00110000c41c783b */ /* 0x000fee0000004200 */
[C---:B------:R-:W-:Y:S08]  /*12370*/  HMMA.16816.F32.BF16 R44, R4.reuse, R24, R44 ;  /* 0x00000018042c723c */ /* 0x040ff0000004182c */
[C---:B------:R-:W-:Y:S01]  /*12380*/  HMMA.16816.F32.BF16 R48, R4.reuse, R26, R48 ;  /* 0x0000001a0430723c */ /* 0x040fe20000041830 */
[----:B------:R-:W-:Y:S07]  /*12390*/  LDSM.16.MT88.4 R24, [R198+0x3100] ;  /* 0x00310000c618783b */ /* 0x000fee0000004200 */
[C---:B----4-:R-:W-:Y:S08]  /*123a0*/  HMMA.16816.F32.BF16 R68, R4.reuse, R20, R68 ;  /* 0x000000140444723c */ /* 0x050ff00000041844 */
[----:B------:R-:W-:Y:S01]  /*123b0*/  HMMA.16816.F32.BF16 R72, R4, R22, R72 ;  /* 0x000000160448723c */ /* 0x000fe20000041848 */
[----:B------:R-:W-:Y:S06]  /*123c0*/  LDSM.16.MT88.4 R20, [R203+0x5100] ;  /* 0x00510000cb14783b */ /* 0x000fec0000004200 */
[----:B------:R-:W-:Y:S01]  /*123d0*/  F2FP.BF16.PACK_AB R4, R158, R155 ;  /* 0x0000009b9e04723e */ /* 0x000fe200000010ff */
[----:B------:R-:W-:Y:S01]  /*123e0*/  FADD.FTZ R155, R155, R144 ;  /* 0x000000909b9b7221 */ /* 0x000fe20000010000 */
[----:B------:R-:W-:-:S02]  /*123f0*/  F2FP.BF16.PACK_AB R6, R157, R156 ;  /* 0x0000009c9d06723e */ /* 0x000fc400000010ff */
[----:B------:R-:W-:Y:S01]  /*12400*/  F2FP.BF16.PACK_AB R5, R162, R161 ;  /* 0x000000a1a205723e */ /* 0x000fe200000010ff */
[----:B------:R-:W-:Y:S01]  /*12410*/  FADD.FTZ R155, R158, R155 ;  /* 0x0000009b9e9b7221 */ /* 0x000fe20000010000 */
[----:B------:R-:W-:-:S03]  /*12420*/  F2FP.BF16.PACK_AB R7, R166, R163 ;  /* 0x000000a3a607723e */ /* 0x000fc600000010ff */
[----:B------:R-:W-:-:S04]  /*12430*/  FADD.FTZ R156, R156, R155 ;  /* 0x0000009b9c9c7221 */ /* 0x000fc80000010000 */
[----:B-1----:R-:W-:Y:S01]  /*12440*/  HMMA.16816.F32.BF16 R128, R4, R8, R128 ;  /* 0x000000080480723c */ /* 0x002fe20000041880 */
[----:B------:R-:W-:-:S07]  /*12450*/  FADD.FTZ R156, R157, R156 ;  /* 0x0000009c9d9c7221 */ /* 0x000fce0000010000 */
        /* <DEDUP_REMOVED lines=8> */
[C---:B-----5:R-:W-:Y:S08]  /*124e0*/  HMMA.16816.F32.BF16 R112, R4.reuse, R32, R112 ;  /* 0x000000200470723c */ /* 0x060ff00000041870 */
        /* <DEDUP_REMOVED lines=20> */
[C---:B-1----:R-:W-:Y:S08]  /*12630*/  HMMA.16816.F32.BF16 R84, R4.reuse, R8, R84 ;  /* 0x000000080454723c */ /* 0x042ff00000041854 */
[C---:B------:R-:W-:Y:S01]  /*12640*/  HMMA.16816.F32.BF16 R88, R4.reuse, R10, R88 ;  /* 0x0000000a0458723c */ /* 0x040fe20000041858 */
[----:B------:R-:W1:Y:S07]  /*12650*/  LDSM.16.MT88.4 R8, [R203+0x3900] ;  /* 0x00390000cb08783b */ /* 0x000e6e0000004200 */
[C---:B--2---:R-:W-:Y:S08]  /*12660*/  HMMA.16816.F32.BF16 R92, R4.reuse, R16, R92 ;  /* 0x00000010045c723c */ /* 0x044ff0000004185c */
[----:B------:R-:W-:Y:S01]  /*12670*/  HMMA.16816.F32.BF16 R96, R4, R18, R96 ;  /* 0x000000120460723c */ /* 0x000fe20000041860 */
[----:B------:R-:W2:Y:S06]  /*12680*/  LDSM.16.MT88.4 R16, [R203+0x5900] ;  /* 0x00590000cb10783b */ /* 0x000eac0000004200 */
[----:B------:R-:W-:Y:S01]  /*12690*/  F2FP.BF16.PACK_AB R4, R170, R167 ;  /* 0x000000a7aa04723e */ /* 0x000fe200000010ff */
[----:B------:R-:W-:Y:S01]  /*126a0*/  FADD.FTZ R167, R167, R156 ;  /* 0x0000009ca7a77221 */ /* 0x000fe20000010000 */
[----:B------:R-:W-:-:S02]  /*126b0*/  F2FP.BF16.PACK_AB R6, R218, R165 ;  /* 0x000000a5da06723e */ /* 0x000fc400000010ff */
[----:B------:R-:W-:Y:S01]  /*126c0*/  F2FP.BF16.PACK_AB R5, R169, R164 ;  /* 0x000000a4a905723e */ /* 0x000fe200000010ff */
[----:B------:R-:W-:Y:S01]  /*126d0*/  FADD.FTZ R170, R170, R167 ;  /* 0x000000a7aaaa7221 */ /* 0x000fe20000010000 */
[----:B------:R-:W-:-:S03]  /*126e0*/  F2FP.BF16.PACK_AB R7, R219, R168 ;  /* 0x000000a8db07723e */ /* 0x000fc600000010ff */
[----:B------:R-:W-:-:S04]  /*126f0*/  FADD.FTZ R165, R165, R170 ;  /* 0x000000aaa5a57221 */ /* 0x000fc80000010000 */
[----:B---3--:R-:W-:Y:S01]  /*12700*/  HMMA.16816.F32.BF16 R128, R4, R12, R128 ;  /* 0x0000000c0480723c */ /* 0x008fe20000041880 */
[----:B------:R-:W-:-:S07]  /*12710*/  FADD.FTZ R218, R218, R165 ;  /* 0x000000a5dada7221 */ /* 0x000fce0000010000 */
        /* <DEDUP_REMOVED lines=9> */
[C---:B---3--:R-:W-:Y:S07]  /*127b0*/  HMMA.16816.F32.BF16 R76, R4.reuse, R12, R76 ;  /* 0x0000000c044c723c */ /* 0x048fee000004184c */
[----:B------:R-:W-:Y:S01]  /*127c0*/  FADD.FTZ R12, R148, R153 ;  /* 0x00000099940c7221 */ /* 0x000fe20000010000 */
[----:B------:R-:W-:Y:S03]  /*127d0*/  HMMA.16816.F32.BF16 R116, R4, R142, R116 ;  /* 0x0000008e0474723c */ /* 0x000fe60000041874 */
[----:B------:R-:W-:-:S04]  /*127e0*/  FADD.FTZ R12, R147, R12 ;  /* 0x0000000c930c7221 */ /* 0x000fc80000010000 */
        /* <DEDUP_REMOVED lines=17> */
[----:B------:R-:W-:-:S05]  /*12900*/  FADD.FTZ R219, R219, R168 ;  /* 0x000000a8dbdb7221 */ /* 0x000fca0000010000 */
[C---:B------:R-:W-:Y:S08]  /*12910*/  HMMA.16816.F32.BF16 R52, R4.reuse, R24, R52 ;  /* 0x000000180434723c */ /* 0x040ff00000041834 */
[C---:B------:R-:W-:Y:S08]  /*12920*/  HMMA.16816.F32.BF16 R56, R4.reuse, R26, R56 ;  /* 0x0000001a0438723c */ /* 0x040ff00000041838 */
[C---:B------:R-:W-:Y:S08]  /*12930*/  HMMA.16816.F32.BF16 R60, R4.reuse, R20, R60 ;  /* 0x00000014043c723c */ /* 0x040ff0000004183c */
[C---:B------:R-:W-:Y:S08]  /*12940*/  HMMA.16816.F32.BF16 R64, R4.reuse, R22, R64 ;  /* 0x000000160440723c */ /* 0x040ff00000041840 */
        /* <DEDUP_REMOVED lines=17> */
.L_x_394:
[----:B------:R-:W-:Y:S02]  /*12a60*/  UISETP.NE.AND UP0, UPT, UR9, 0x1, UPT ;  /* 0x000000010900788c */ /* 0x000fe4000bf05270 */
[----:B------:R-:W-:Y:S02]  /*12a70*/  ULDC.64 UR4, c[0x0][0x330] ;  /* 0x0000cc0000047ab9 */ /* 0x000fe40000000a00 */
[----:B------:R-:W-:-:S07]  /*12a80*/  UIMAD.WIDE.U32 UR16, UR13, UR4, URZ ;  /* 0x000000040d1072a5 */ /* 0x000fce000f8e003f */
[----:B------:R-:W-:Y:S02]  /*12a90*/  @UP0 USHF.R.U32.HI UR13, URZ, UR5, UR17 ;  /* 0x000000053f0d0299 */ /* 0x000fe40008011611 */
.L_x_395:
[----:B------:R-:W-:Y:S02]  /*12aa0*/  ULDC UR4, c[0x0][0x32c] ;  /* 0x0000cb0000047ab9 */ /* 0x000fe40000000800 */
[----:B------:R-:W-:-:S04]  /*12ab0*/  UIMAD UR4, UR13, UR9, UR4 ;  /* 0x000000090d0472a4 */ /* 0x000fc8000f8e0204 */
[----:B------:R-:W-:-:S04]  /*12ac0*/  UISETP.LT.AND UP0, UPT, UR10, UR4, UPT ;  /* 0x000000040a00728c */ /* 0x000fc8000bf01270 */
[----:B------:R-:W-:-:S04]  /*12ad0*/  USEL UR10, UR10, UR4, UP0 ;  /* 0x000000040a0a7287 */ /* 0x000fc80008000000 */
.L_x_393:
[----:B------:R-:W-:-:S04]  /*12ae0*/  USHF.R.S32.HI UR4, URZ, 0x1f, UR10 ;  /* 0x0000001f3f047899 */ /* 0x000fc8000801140a */
[----:B------:R-:W-:-:S04]  /*12af0*/  ULEA.HI UR4, UR4, UR10, URZ, 0x6 ;  /* 0x0000000a04047291 */ /* 0x000fc8000f8f303f */
[----:B------:R-:W-:-:S04]  /*12b00*/  USHF.R.S32.HI UR5, URZ, 0x6, UR4 ;  /* 0x000000063f057899 */ /* 0x000fc80008011404 */
[----:B------:R-:W-:-:S04]  /*12b10*/  UISETP.LT.AND UP0, UPT, UR8, UR5, UPT ;  /* 0x000000050800728c */ /* 0x000fc8000bf01270 */
[----:B------:R-:W-:-:S06]  /*12b20*/  USEL UR5, UR8, UR5, !UP0 ;  /* 0x0000000508057287 */ /* 0x000fcc000c000000 */
[----:B------:R-:W-:-:S13]  /*12b30*/  ISETP.GE.AND P0, PT, R181, UR5, PT ;  /* 0x00000005b5007c0c */ /* 0x000fda000bf06270 */
[----:B------:R-:W-:Y:S05]  /*12b40*/  @!P0 BRA `(.L_x_396) ;  /* 0x0000393000008947 */ /* 0x000fea0003800000 */
[----:B------:R-:W-:Y:S01]  /*12b50*/  PLOP3.LUT P4, PT, PT, PT, UP3, 0x80, 0x0 ;  /* 0x000000000000781c */ /* 0x000fe20003f8f038 */
[----:B------:R-:W-:Y:S01]  /*12b60*/  IMAD.MOV.U32 R2, RZ, RZ, R132 ;  /* 0x000000ffff027224 */ /* 0x000fe200078e0084 */
[----:B------:R-:W-:Y:S01]  /*12b70*/  PLOP3.LUT P0, PT, PT, PT, UP3, 0x80, 0x0 ;  /* 0x000000000000781c */ /* 0x000fe20003f0f038 */
[----:B------:R-:W-:Y:S01]  /*12b80*/  IMAD.MOV.U32 R3, RZ, RZ, R0 ;  /* 0x000000ffff037224 */ /* 0x000fe200078e0000 */
[C---:B------:R-:W-:Y:S01]  /*12b90*/  IADD3 RZ, P6, R208.reuse, 0x40, RZ ;  /* 0x00000040d0ff7810 */ /* 0x040fe20007fde0ff */
[----:B------:R-:W-:Y:S01]  /*12ba0*/  IMAD.MOV.U32 R228, RZ, RZ, R181 ;  /* 0x000000ffffe47224 */ /* 0x000fe200078e00b5 */
[C---:B------:R-:W-:Y:S01]  /*12bb0*/  IADD3 RZ, P5, R208.reuse, 0x80, RZ ;  /* 0x00000080d0ff7810 */ /* 0x040fe20007fbe0ff */
[----:B------:R-:W-:Y:S01]  /*12bc0*/  IMAD.MOV.U32 R222, RZ, RZ, c[0x0][0x208] ;  /* 0x00008200ffde7624 */ /* 0x000fe200078e00ff */
[----:B------:R-:W-:Y:S01]  /*12bd0*/  IADD3 R220, R208, 0x40, RZ ;  /* 0x00000040d0dc7810 */ /* 0x000fe20007ffe0ff */
[--C-:B------:R-:W-:Y:S01]  /*12be0*/  IMAD.X R226, RZ, RZ, R215.reuse, P6 ;  /* 0x000000ffffe27224 */ /* 0x100fe200030e06d7 */
[----:B------:R-:W-:Y:S01]  /*12bf0*/  IADD3 RZ, P6, R210, 0x80, RZ ;  /* 0x00000080d2ff7810 */ /* 0x000fe20007fde0ff */
[----:B------:R-:W-:Y:S01]  /*12c00*/  IMAD.X R225, RZ, RZ, R215, P5 ;  /* 0x000000ffffe17224 */ /* 0x000fe200028e06d7 */
[----:B------:R-:W-:Y:S01]  /*12c10*/  IADD3 R183, R208, 0x80, RZ ;  /* 0x00000080d0b77810 */ /* 0x000fe20007ffe0ff */
[----:B------:R-:W-:Y:S01]  /*12c20*/  @P4 IMAD.HI.U32 R221, R212, c[0x0][0x2c8], RZ ;  /* 0x0000b200d4dd4a27 */ /* 0x000fe200078e00ff */
[C---:B------:R-:W-:Y:S01]  /*12c30*/  IADD3 RZ, P4, R210.reuse, 0x40, RZ ;  /* 0x00000040d2ff7810 */ /* 0x040fe20007f9e0ff */
[----:B------:R-:W-:Y:S01]  /*12c40*/  ULDC UR4, c[0x0][0x324] ;  /* 0x0000c90000047ab9 */ /* 0x000fe20000000800 */
[C---:B------:R-:W-:Y:S01]  /*12c50*/  IADD3 R182, R210.reuse, 0x40, RZ ;  /* 0x00000040d2b67810 */ /* 0x040fe20007ffe0ff */
[----:B------:R-:W-:Y:S01]  /*12c60*/  IMAD.X R223, RZ, RZ, R217, P6 ;  /* 0x000000ffffdf7224 */ /* 0x000fe200030e06d9 */
[----:B------:R-:W-:Y:S01]  /*12c70*/  @P0 SHF.R.U32.HI R221, RZ, c[0x0][0x2cc], R221 ;  /* 0x0000b300ffdd0a19 */ /* 0x000fe200000116dd */
[----:B------:R-:W-:Y:S01]  /*12c80*/  IMAD.X R224, RZ, RZ, R217, P4 ;  /* 0x000000ffffe07224 */ /* 0x000fe200020e06d9 */
[----:B------:R-:W-:Y:S01]  /*12c90*/  IADD3 R180, R210, 0x80, RZ ;  /* 0x00000080d2b47810 */ /* 0x000fe20007ffe0ff */
[----:B------:R-:W-:Y:S01]  /*12ca0*/  IMAD.MOV.U32 R227, RZ, RZ, c[0x0][0x20c] ;  /* 0x00008300ffe37624 */ /* 0x000fe200078e00ff */
[----:B------:R-:W-:-:S02]  /*12cb0*/  ULOP3.LUT UR4, URZ, UR4, URZ, 0x33, !UPT ;  /* 0x000000043f047292 */ /* 0x000fc4000f8e333f */
.L_x_405:
[----:B------:R-:W-:Y:S04]  /*12cc0*/  DEPBAR.LE SB0, 0x0 ;  /* 0x000080000000791a */ /* 0x000fe80000000000 */
[----:B------:R-:W-:Y:S01]  /*12cd0*/  BAR.SYNC.DEFER_BLOCKING 0x0 ;  /* 0x0000000000007b1d */ /* 0x000fe20000010000 */
[C---:B------:R-:W-:Y:S11]  /*12ce0*/  ISETP.LT.AND P6, PT, R228.reuse, UR8, PT ;  /* 0x00000008e4007c0c */ /* 0x040ff6000bfc1270 */
[----:B------:R-:W-:Y:S02]  /*12cf0*/  @!UPT UIADD3 URZ, URZ, URZ, URZ ;  /* 0x0000003f3f3ff290 */ /* 0x000fe4000fffe03f */
[----:B------:R-:W-:Y:S01]  /*12d00*/  @!P6 SHF.R.S32.HI R15, RZ, 0x1f, R228 ;  /* 0x0000001fff0fe819 */ /* 0x000fe200000114e4 */
[----:B------:R-:W-:Y:S04]  /*12d10*/  @!P6 IMAD.WIDE.U32 R8, R228, c[0x0][0x208], RZ ;  /* 0x00008200e408ea25 */ /* 0x000fe800078e00ff */
[----:B------:R-:W-:Y:S02]  /*12d20*/  @!P6 IMAD R15, R15, c[0x0][0x208], RZ ;  /* 0x000082000f0fea24 */ /* 0x000fe400078e02ff */
[----:B------:R-:W-:Y:S02]  /*12d30*/  @!P6 IMAD.SHL.U32 R13, R8, 0x40, RZ ;  /* 0x00000040080de824 */ /* 0x000fe400078e00ff */
[----:B------:R-:W-:Y:S01]  /*12d40*/  @!P6 IMAD R15, R228, c[0x0][0x20c], R15 ;  /* 0x00008300e40fea24 */ /* 0x000fe200078e020f */
[----:B------:R-:W-:Y:S02]  /*12d50*/  LDSM.16.M88.4 R132, [R206+0xc100] ;  /* 0x00c10000ce84783b */ /* 0x000fe40000000200 */
[----:B------:R-:W-:Y:S01]  /*12d60*/  @!P6 IADD3 R19, P0, R13, R183, RZ ;  /* 0x000000b70d13e210 */ /* 0x000fe20007f1e0ff */
[----:B------:R-:W-:Y:S01]  /*12d70*/  @!P6 IMAD.IADD R15, R9, 0x1, R15 ;  /* 0x00000001090fe824 */ /* 0x000fe200078e020f */
[C---:B------:R-:W-:Y:S02]  /*12d80*/  @!P6 IADD3 R9, P5, R13.reuse, R208, RZ ;  /* 0x000000d00d09e210 */ /* 0x040fe40007fbe0ff */
[----:B------:R-:W-:Y:S01]  /*12d90*/  @!P6 IADD3 R11, P4, R13, R220, RZ ;  /* 0x000000dc0d0be210 */ /* 0x000fe20007f9e0ff */
[----:B------:R-:W1:Y:S01]  /*12da0*/  LDSM.16.M88.4 R136, [R205+0x6100] ;  /* 0x00610000cd88783b */ /* 0x000e620000000200 */
[----:B------:R-:W-:Y:S04]  /*12db0*/  @!P6 SHF.L.U64.HI R15, R8, 0x6, R15 ;  /* 0x00000006080fe819 */ /* 0x000fe8000001020f */
[C---:B------:R-:W-:Y:S01]  /*12dc0*/  @!P6 IADD3.X R10, R15.reuse, R225, RZ, P0, !PT ;  /* 0x000000e10f0ae210 */ /* 0x040fe200007fe4ff */
[----:B------:R-:W-:Y:S01]  /*12dd0*/  @!P6 IMAD.X R0, R15, 0x1, R215, P5 ;  /* 0x000000010f00e824 */ /* 0x000fe200028e06d7 */
[----:B------:R-:W2:Y:S01]  /*12de0*/  LDSM.16.M88.4 R140, [R205+0x6900] ;  /* 0x00690000cd8c783b */ /* 0x000ea20000000200 */
[----:B------:R-:W-:Y:S01]  /*12df0*/  @!P6 LEA R16, P5, R9, c[0x0][0x1f8], 0x1 ;  /* 0x00007e000910ea11 */ /* 0x000fe200078a08ff */
[----:B------:R-:W-:Y:S01]  /*12e00*/  @!P6 IMAD.X R8, R15, 0x1, R226, P4 ;  /* 0x000000010f08e824 */ /* 0x000fe200020e06e2 */
[----:B------:R-:W-:Y:S02]  /*12e10*/  @!P6 LEA R24, P0, R19, c[0x0][0x1f8], 0x1 ;  /* 0x00007e001318ea11 */ /* 0x000fe400078008ff */
[----:B------:R-:W-:Y:S02]  /*12e20*/  @!P6 LEA R20, P4, R11, c[0x0][0x1f8], 0x1 ;  /* 0x00007e000b14ea11 */ /* 0x000fe400078808ff */
[----:B------:R-:W3:Y:S01]  /*12e30*/  LDSM.16.M88.4 R144, [R205+0x7100] ;  /* 0x00710000cd90783b */ /* 0x000ee20000000200 */
[----:B------:R-:W-:Y:S02]  /*12e40*/  @!P6 LEA.HI.X R17, R9, c[0x0][0x1fc], R0, 0x1, P5 ;  /* 0x00007f000911ea11 */ /* 0x000fe400028f0c00 */
[----:B------:R-:W-:Y:S02]  /*12e50*/  @!P6 LEA.HI.X R25, R19, c[0x0][0x1fc], R10, 0x1, P0 ;  /* 0x00007f001319ea11 */ /* 0x000fe400000f0c0a */
[C---:B------:R-:W-:Y:S02]  /*12e60*/  @!P6 LEA R13, P0, R222.reuse, R13, 0x5 ;  /* 0x0000000dde0de211 */ /* 0x040fe400078028ff */
[----:B------:R-:W4:Y:S01]  /*12e70*/  LDSM.16.M88.4 R148, [R205+0x7900] ;  /* 0x00790000cd94783b */ /* 0x000f220000000200 */
[----:B------:R-:W-:Y:S02]  /*12e80*/  @!P6 LEA.HI.X R21, R11, c[0x0][0x1fc], R8, 0x1, P4 ;  /* 0x00007f000b15ea11 */ /* 0x000fe400020f0c08 */
[C---:B------:R-:W-:Y:S02]  /*12e90*/  @!P6 IADD3 R9, P5, R13.reuse, R208, RZ ;  /* 0x000000d00d09e210 */ /* 0x040fe40007fbe0ff */
[----:B------:R-:W-:Y:S02]  /*12ea0*/  @!P6 LEA.HI.X R15, R222, R15, R227, 0x5, P0 ;  /* 0x0000000fde0fe211 */ /* 0x000fe400000f2ce3 */
[----:B------:R-:W-:Y:S01]  /*12eb0*/  LDSM.16.M88.4 R152, [R202+0xc100] ;  /* 0x00c10000ca98783b */ /* 0x000fe20000000200 */
[C---:B------:R-:W-:Y:S02]  /*12ec0*/  @!P6 IADD3 R11, P4, R13.reuse, R220, RZ ;  /* 0x000000dc0d0be210 */ /* 0x040fe40007f9e0ff */
[----:B------:R-:W-:Y:S01]  /*12ed0*/  @!P6 IADD3 R13, P0, R13, R183, RZ ;  /* 0x000000b70d0de210 */ /* 0x000fe20007f1e0ff */
[----:B------:R-:W-:Y:S01]  /*12ee0*/  @!P6 IMAD.X R0, R15, 0x1, R215, P5 ;  /* 0x000000010f00e824 */ /* 0x000fe200028e06d7 */
[----:B------:R-:W-:Y:S01]  /*12ef0*/  @!P6 LEA R32, P5, R9, c[0x0][0x1f8], 0x1 ;  /* 0x00007e000920ea11 */ /* 0x000fe200078a08ff */
[----:B------:R-:W-:Y:S01]  /*12f00*/  @!P6 IMAD.X R8, R15, 0x1, R226, P4 ;  /* 0x000000010f08e824 */ /* 0x000fe200020e06e2 */
[----:B------:R-:W5:Y:S01]  /*12f10*/  LDSM.16.M88.4 R156, [R204] ;  /* 0x00000000cc9c783b */ /* 0x000f620000000200 */
[----:B------:R-:W-:Y:S01]  /*12f20*/  @!P6 LEA R232, P4, R11, c[0x0][0x1f8], 0x1 ;  /* 0x00007e000be8ea11 */ /* 0x000fe200078808ff */
[----:B------:R-:W-:Y:S01]  /*12f30*/  @!P6 IMAD.X R10, R15, 0x1, R225, P0 ;  /* 0x000000010f0ae824 */ /* 0x000fe200000e06e1 */
[----:B------:R-:W-:Y:S01]  /*12f40*/  @!P6 LEA R230, P0, R13, c[0x0][0x1f8], 0x1 ;  /* 0x00007e000de6ea11 */ /* 0x000fe200078008ff */
[C---:B-1----:R-:W-:Y:S03]  /*12f50*/  HMMA.16816.F32.BF16 R4, R132.reuse, R136, RZ ;  /* 0x000000888404723c */ /* 0x042fe600000418ff */
[----:B------:R-:W1:Y:S01]  /*12f60*/  LDSM.16.M88.4 R160, [R195] ;  /* 0x00000000c3a0783b */ /* 0x000e620000000200 */
[----:B------:R-:W-:Y:S02]  /*12f70*/  @!P6 LEA.HI.X R33, R9, c[0x0][0x1fc], R0, 0x1, P5 ;  /* 0x00007f000921ea11 */ /* 0x000fe400028f0c00 */
[----:B------:R-:W-:Y:S02]  /*12f80*/  @!P6 LEA.HI.X R233, R11, c[0x0][0x1fc], R8, 0x1, P4 ;  /* 0x00007f000be9ea11 */ /* 0x000fe400020f0c08 */
[----:B------:R-:W-:Y:S02]  /*12f90*/  @!P6 LEA.HI.X R231, R13, c[0x0][0x1fc], R10, 0x1, P0 ;  /* 0x00007f000de7ea11 */ /* 0x000fe400000f0c0a */
[C---:B------:R-:W-:Y:S01]  /*12fa0*/  HMMA.16816.F32.BF16 R8, R132.reuse, R138, RZ ;  /* 0x0000008a8408723c */ /* 0x040fe200000418ff */
[----:B------:R-:W1:Y:S07]  /*12fb0*/  LDSM.16.M88.4 R164, [R194] ;  /* 0x00000000c2a4783b */ /* 0x000e6e0000000200 */
[C---:B--2---:R-:W-:Y:S01]  /*12fc0*/  HMMA.16816.F32.BF16 R12, R132.reuse, R140, RZ ;  /* 0x0000008c840c723c */ /* 0x044fe200000418ff */
[----:B------:R-:W2:Y:S07]  /*12fd0*/  LDSM.16.M88.4 R168, [R193] ;  /* 0x00000000c1a8783b */ /* 0x000eae0000000200 */
[----:B------:R-:W-:Y:S01]  /*12fe0*/  @!PT LDS RZ, [RZ] ;  /* 0x00000000fffff984 */ /* 0x000fe20000000800 */
[----:B------:R-:W-:Y:S01]  /*12ff0*/  @!PT LDS RZ, [RZ] ;  /* 0x00000000fffff984 */ /* 0x000fe20000000800 */
[----:B------:R-:W-:Y:S01]  /*13000*/  @!PT LDS RZ, [RZ] ;  /* 0x00000000fffff984 */ /* 0x000fe20000000800 */
[----:B------:R1:W-:Y:S07]  /*13010*/  @!P6 LDGSTS.E.BYPASS.LTC128B.128 [R207+0x100], [R16.64], !P3 ;  /* 0x0010000010cfefae */ /* 0x0003ee000d901d5c */
[----:B------:R3:W-:Y:S07]  /*13020*/  @!P6 LDGSTS.E.BYPASS.LTC128B.128 [R207+0x2100], [R20.64], !P2 ;  /* 0x0210000014cfefae */ /* 0x0007ee000d101d5c */
[----:B------:R2:W-:Y:S07]  /*13030*/  @!P6 LDGSTS.E.BYPASS.LTC128B.128 [R207+0x4100], [R24.64], !P1 ;  /* 0x0410000018cfefae */ /* 0x0005ee000c901d5c */
[----:B------:R4:W-:Y:S01]  /*13040*/  @!P6 LDGSTS.E.BYPASS.LTC128B.128 [R207+0x1100], [R32.64], !P3 ;  /* 0x0110000020cfefae */ /* 0x0009e2000d901d5c */
[C---:B-1----:R-:W-:Y:S06]  /*13050*/  HMMA.16816.F32.BF16 R16, R132.reuse, R142, RZ ;  /* 0x0000008e8410723c */ /* 0x042fec00000418ff */
[----:B------:R1:W-:Y:S02]  /*13060*/  @!P6 LDGSTS.E.BYPASS.LTC128B.128 [R207+0x3100], [R232.64], !P2 ;  /* 0x03100000e8cfefae */ /* 0x0003e4000d101d5c */
[C---:B---3--:R-:W-:Y:S05]  /*13070*/  HMMA.16816.F32.BF16 R20, R132.reuse, R144, RZ ;  /* 0x000000908414723c */ /* 0x048fea00000418ff */
[----:B------:R3:W-:Y:S01]  /*13080*/  @!P6 LDGSTS.E.BYPASS.LTC128B.128 [R207+0x5100], [R230.64], !P1 ;  /* 0x05100000e6cfefae */ /* 0x0007e2000c901d5c */
[----:B------:R-:W-:Y:S02]  /*13090*/  ISETP.GT.AND P6, PT, R228, UR8, PT ;  /* 0x00000008e4007c0c */ /* 0x000fe4000bfc4270 */
[C---:B--2---:R-:W-:Y:S04]  /*130a0*/  HMMA.16816.F32.BF16 R24, R132.reuse, R146, RZ ;  /* 0x000000928418723c */ /* 0x044fe800000418ff */
[----:B------:R-:W-:Y:S04]  /*130b0*/  LDSM.16.M88.4 R172, [R201+0xc100] ;  /* 0x00c10000c9ac783b */ /* 0x000fe80000000200 */
[C---:B----4-:R-:W-:Y:S03]  /*130c0*/  HMMA.16816.F32.BF16 R28, R132.reuse, R148, RZ ;  /* 0x00000094841c723c */ /* 0x050fe600000418ff */
[----:B------:R-:W0:Y:S05]  /*130d0*/  LDGDEPBAR ;  /* 0x00000000000079af */ /* 0x000e2a0000000000 */
[----:B------:R-:W-:Y:S02]  /*130e0*/  HMMA.16816.F32.BF16 R32, R132, R150, RZ ;  /* 0x000000968420723c */ /* 0x000fe400000418ff */
[----:B------:R-:W2:Y:S06]  /*130f0*/  LDSM.16.M88.4 R176, [R200+0x6100] ;  /* 0x00610000c8b0783b */ /* 0x000eac0000000200 */
[C---:B-----5:R-:W-:Y:S01]  /*13100*/  HMMA.16816.F32.BF16 R4, R152.reuse, R156, R4 ;  /* 0x0000009c9804723c */ /* 0x060fe20000041804 */
[----:B------:R-:W4:Y:S07]  /*13110*/  LDSM.16.M88.4 R132, [R200+0x6900] ;  /* 0x00690000c884783b */ /* 0x000f2e0000000200 */
[C---:B------:R-:W-:Y:S01]  /*13120*/  HMMA.16816.F32.BF16 R8, R152.reuse, R158, R8 ;  /* 0x0000009e9808723c */ /* 0x040fe20000041808 */
[----:B------:R-:W5:Y:S07]  /*13130*/  LDSM.16.M88.4 R136, [R200+0x7100] ;  /* 0x00710000c888783b */ /* 0x000f6e0000000200 */
[C---:B------:R-:W-:Y:S01]  /*13140*/  HMMA.16816.F32.BF16 R12, R152.reuse, R160, R12 ;  /* 0x000000a0980c723c */ /* 0x040fe2000004180c */
[----:B------:R-:W1:Y:S07]  /*13150*/  LDSM.16.M88.4 R140, [R200+0x7900] ;  /* 0x00790000c88c783b */ /* 0x000e6e0000000200 */
[C---:B------:R-:W-:Y:S01]  /*13160*/  HMMA.16816.F32.BF16 R16, R152.reuse, R162, R16 ;  /* 0x000000a29810723c */ /* 0x040fe20000041810 */
[----:B------:R-:W-:Y:S07]  /*13170*/  LDSM.16.M88.4 R144, [R199+0xc100] ;  /* 0x00c10000c790783b */ /* 0x000fee0000000200 */
[C---:B------:R-:W-:Y:S01]  /*13180*/  HMMA.16816.F32.BF16 R20, R152.reuse, R164, R20 ;  /* 0x000000a49814723c */ /* 0x040fe20000041814 */
[----:B------:R-:W1:Y:S07]  /*13190*/  LDSM.16.M88.4 R148, [R192] ;  /* 0x00000000c094783b */ /* 0x000e6e0000000200 */
[C---:B------:R-:W-:Y:S01]  /*131a0*/  HMMA.16816.F32.BF16 R24, R152.reuse, R166, R24 ;  /* 0x000000a69818723c */ /* 0x040fe20000041818 */
[----:B------:R-:W-:Y:S07]  /*131b0*/  LDSM.16.M88.4 R156, [R192+0x1000] ;  /* 0x00100000c09c783b */ /* 0x000fee0000000200 */
[C---:B------:R-:W-:Y:S01]  /*131c0*/  HMMA.16816.F32.BF16 R28, R152.reuse, R168, R28 ;  /* 0x000000a8981c723c */ /* 0x040fe2000004181c */
[----:B------:R-:W-:Y:S07]  /*131d0*/  LDSM.16.M88.4 R160, [R192+0x1800] ;  /* 0x00180000c0a0783b */ /* 0x000fee0000000200 */
[----:B------:R-:W-:Y:S01]  /*131e0*/  HMMA.16816.F32.BF16 R32, R152, R170, R32 ;  /* 0x000000aa9820723c */ /* 0x000fe20000041820 */
[----:B------:R-:W1:Y:S07]  /*131f0*/  LDSM.16.M88.4 R152, [R192+0x800] ;  /* 0x00080000c098783b */ /* 0x000e6e0000000200 */
[C---:B--2---:R-:W-:Y:S01]  /*13200*/  HMMA.16816.F32.BF16 R4, R172.reuse, R176, R4 ;  /* 0x000000b0ac04723c */ /* 0x044fe20000041804 */
[----:B------:R-:W-:Y:S07]  /*13210*/  LDSM.16.M88.4 R164, [R206+0x10100] ;  /* 0x01010000cea4783b */ /* 0x000fee0000000200 */
[C---:B------:R-:W-:Y:S01]  /*13220*/  HMMA.16816.F32.BF16 R8, R172.reuse, R178, R8 ;  /* 0x000000b2ac08723c */ /* 0x040fe20000041808 */
[----:B------:R-:W2:Y:S07]  /*13230*/  LDSM.16.M88.4 R168, [R205+0x8100] ;  /* 0x00810000cda8783b */ /* 0x000eae0000000200 */
[C---:B----4-:R-:W-:Y:S01]  /*13240*/  HMMA.16816.F32.BF16 R12, R172.reuse, R132, R12 ;  /* 0x00000084ac0c723c */ /* 0x050fe2000004180c */
[----:B------:R-:W-:Y:S07]  /*13250*/  LDSM.16.M88.4 R176, [R191] ;  /* 0x00000000bfb0783b */ /* 0x000fee0000000200 */
[C---:B------:R-:W-:Y:S01]  /*13260*/  HMMA.16816.F32.BF16 R16, R172.reuse, R134, R16 ;  /* 0x00000086ac10723c */ /* 0x040fe20000041810 */
[----:B------:R-:W4:Y:S07]  /*13270*/  LDSM.16.M88.4 R132, [R205+0x8900] ;  /* 0x00890000cd84783b */ /* 0x000f2e0000000200 */
[C---:B-----5:R-:W-:Y:S08]  /*13280*/  HMMA.16816.F32.BF16 R20, R172.reuse, R136, R20 ;  /* 0x00000088ac14723c */ /* 0x060ff00000041814 */
[C---:B------:R-:W-:Y:S01]  /*13290*/  HMMA.16816.F32.BF16 R24, R172.reuse, R138, R24 ;  /* 0x0000008aac18723c */ /* 0x040fe20000041818 */
[----:B------:R-:W5:Y:S07]  /*132a0*/  LDSM.16.M88.4 R136, [R205+0x9100] ;  /* 0x00910000cd88783b */ /* 0x000f6e0000000200 */
[C---:B-1----:R-:W-:Y:S08]  /*132b0*/  HMMA.16816.F32.BF16 R28, R172.reuse, R140, R28 ;  /* 0x0000008cac1c723c */ /* 0x042ff0000004181c */
[----:B------:R-:W-:Y:S01]  /*132c0*/  HMMA.16816.F32.BF16 R32, R172, R142, R32 ;  /* 0x0000008eac20723c */ /* 0x000fe20000041820 */
[----:B------:R-:W1:Y:S07]  /*132d0*/  LDSM.16.M88.4 R140, [R205+0x9900] ;  /* 0x00990000cd8c783b */ /* 0x000e6e0000000200 */
[C---:B------:R-:W-:Y:S01]  /*132e0*/  HMMA.16816.F32.BF16 R4, R144.reuse, R148, R4 ;  /* 0x000000949004723c */ /* 0x040fe20000041804 */
[----:B------:R-:W1:Y:S07]  /*132f0*/  LDSM.16.M88.4 R172, [R202+0x10100] ;  /* 0x01010000caac783b */ /* 0x000e6e0000000200 */
        /* <DEDUP_REMOVED lines=10> */
[----:B------:R-:W1:Y:S07]  /*133a0*/  LDSM.16.M88.4 R144, [R190] ;  /* 0x00000000be90783b */ /* 0x000e6e0000000200 */
[C---:B--2---:R-:W-:Y:S01]  /*133b0*/  HMMA.16816.F32.BF16 R4, R164.reuse, R168, R4 ;  /* 0x000000a8a404723c */ /* 0x044fe20000041804 */
[----:B------:R-:W2:Y:S07]  /*133c0*/  LDSM.16.M88.4 R160, [R200+0x8100] ;  /* 0x00810000c8a0783b */ /* 0x000eae0000000200 */
[C---:B------:R-:W-:Y:S01]  /*133d0*/  HMMA.16816.F32.BF16 R8, R164.reuse, R170, R8 ;  /* 0x000000aaa408723c */ /* 0x040fe20000041808 */
[----:B------:R-:W-:Y:S07]  /*133e0*/  LDSM.16.M88.4 R168, [R192+0x2000] ;  /* 0x00200000c0a8783b */ /* 0x000fee0000000200 */
[C---:B----4-:R-:W-:Y:S08]  /*133f0*/  HMMA.16816.F32.BF16 R12, R164.reuse, R132, R12 ;  /* 0x00000084a40c723c */ /* 0x050ff0000004180c */
        /* <DEDUP_REMOVED lines=11> */
[----:B------:R-:W-:Y:S07]  /*134b0*/  LDSM.16.M88.4 R176, [R205+0xa100] ;  /* 0x00a10000cdb0783b */ /* 0x000fee0000000200 */
[C---:B------:R-:W-:Y:S08]  /*134c0*/  HMMA.16816.F32.BF16 R12, R172.reuse, R144, R12 ;  /* 0x00000090ac0c723c */ /* 0x040ff0000004180c */
        /* <DEDUP_REMOVED lines=8> */
[C---:B--2---:R-:W-:Y:S01]  /*13550*/  HMMA.16816.F32.BF16 R4, R156.reuse, R160, R4 ;  /* 0x000000a09c04723c */ /* 0x044fe20000041804 */
[----:B------:R-:W2:Y:S07]  /*13560*/  LDSM.16.M88.4 R172, [R206+0x14100] ;  /* 0x01410000ceac783b */ /* 0x000eae0000000200 */
[C---:B------:R-:W-:Y:S01]  /*13570*/  HMMA.16816.F32.BF16 R8, R156.reuse, R162, R8 ;  /* 0x000000a29c08723c */ /* 0x040fe20000041808 */
[----:B------:R-:W-:Y:S07]  /*13580*/  LDSM.16.M88.4 R160, [R187] ;  /* 0x00000000bba0783b */ /* 0x000fee0000000200 */
        /* <DEDUP_REMOVED lines=37> */
[C---:B------:R-:W-:Y:S08]  /*137e0*/  HMMA.16816.F32.BF16 R8, R156.reuse, R162, R8 ;  /* 0x000000a29c08723c */ /* 0x040ff00000041808 */
[C---:B------:R-:W-:Y:S08]  /*137f0*/  HMMA.16816.F32.BF16 R12, R156.reuse, R144, R12 ;  /* 0x000000909c0c723c */ /* 0x040ff0000004180c */
[C---:B------:R-:W-:Y:S08]  /*13800*/  HMMA.16816.F32.BF16 R16, R156.reuse, R146, R16 ;  /* 0x000000929c10723c */ /* 0x040ff00000041810 */
[C---:B------:R-:W-:Y:S08]  /*13810*/  HMMA.16816.F32.BF16 R20, R156.reuse, R148, R20 ;  /* 0x000000949c14723c */ /* 0x040ff00000041814 */
[C---:B------:R-:W-:Y:S08]  /*13820*/  HMMA.16816.F32.BF16 R24, R156.reuse, R150, R24 ;  /* 0x000000969c18723c */ /* 0x040ff00000041818 */
[C---:B------:R-:W-:Y:S08]  /*13830*/  HMMA.16816.F32.BF16 R28, R156.reuse, R152, R28 ;  /* 0x000000989c1c723c */ /* 0x040ff0000004181c */
[----:B------:R-:W-:Y:S08]  /*13840*/  HMMA.16816.F32.BF16 R32, R156, R154, R32 ;  /* 0x0000009a9c20723c */ /* 0x000ff00000041820 */
[C---:B--2---:R-:W-:Y:S08]  /*13850*/  HMMA.16816.F32.BF16 R4, R164.reuse, R168, R4 ;  /* 0x000000a8a404723c */ /* 0x044ff00000041804 */
[C---:B------:R-:W-:Y:S08]  /*13860*/  HMMA.16816.F32.BF16 R8, R164.reuse, R170, R8 ;  /* 0x000000aaa408723c */ /* 0x040ff00000041808 */
[C---:B----4-:R-:W-:Y:S08]  /*13870*/  HMMA.16816.F32.BF16 R12, R164.reuse, R132, R12 ;  /* 0x00000084a40c723c */ /* 0x050ff0000004180c */
[C---:B------:R-:W-:Y:S01]  /*13880*/  HMMA.16816.F32.BF16 R16, R164.reuse, R134, R16 ;  /* 0x00000086a410723c */ /* 0x040fe20000041810 */
[----:B------:R-:W2:Y:S07]  /*13890*/  LDSM.16.M88.4 R132, [R192+0x4800] ;  /* 0x00480000c084783b */ /* 0x000eae0000000200 */
[C---:B-----5:R-:W-:Y:S08]  /*138a0*/  HMMA.16816.F32.BF16 R20, R164.reuse, R136, R20 ;  /* 0x00000088a414723c */ /* 0x060ff00000041814 */
[C---:B------:R-:W-:Y:S01]  /*138b0*/  HMMA.16816.F32.BF16 R24, R164.reuse, R138, R24 ;  /* 0x0000008aa418723c */ /* 0x040fe20000041818 */
[----:B------:R-:W4:Y:S07]  /*138c0*/  LDSM.16.M88.4 R136, [R192+0x5000] ;  /* 0x00500000c088783b */ /* 0x000f2e0000000200 */
[C---:B-1----:R-:W-:Y:S08]  /*138d0*/  HMMA.16816.F32.BF16 R28, R164.reuse, R140, R28 ;  /* 0x0000008ca41c723c */ /* 0x042ff0000004181c */
[----:B------:R-:W-:Y:S08]  /*138e0*/  HMMA.16816.F32.BF16 R32, R164, R142, R32 ;  /* 0x0000008ea420723c */ /* 0x000ff00000041820 */
[C---:B------:R-:W-:Y:S08]  /*138f0*/  HMMA.16816.F32.BF16 R4, R172.reuse, R176, R4 ;  /* 0x000000b0ac04723c */ /* 0x040ff00000041804 */
[C---:B------:R-:W-:Y:S08]  /*13900*/  HMMA.16816.F32.BF16 R8, R172.reuse, R178, R8 ;  /* 0x000000b2ac08723c */ /* 0x040ff00000041808 */
[C---:B--2---:R-:W-:Y:S08]  /*13910*/  HMMA.16816.F32.BF16 R12, R172.reuse, R132, R12 ;  /* 0x00000084ac0c723c */ /* 0x044ff0000004180c */
[C---:B------:R-:W-:Y:S04]  /*13920*/  HMMA.16816.F32.BF16 R16, R172.reuse, R134, R16 ;  /* 0x00000086ac10723c */ /* 0x040fe80000041810 */
[----:B------:R-:W-:Y:S02]  /*13930*/  FMUL.FTZ R178, R4, c[0x0][0x320] ;  /* 0x0000c80004b27a20 */ /* 0x000fe40000410000 */
[----:B------:R-:W-:Y:S02]  /*13940*/  FMUL.FTZ R181, R5, c[0x0][0x320] ;  /* 0x0000c80005b57a20 */ /* 0x000fe40000410000 */
[----:B------:R-:W-:Y:S01]  /*13950*/  FMUL.FTZ R9, R9, c[0x0][0x320] ;  /* 0x0000c80009097a20 */ /* 0x000fe20000410000 */
[C---:B----4-:R-:W-:Y:S01]  /*13960*/  HMMA.16816.F32.BF16 R20, R172.reuse, R136, R20 ;  /* 0x00000088ac14723c */ /* 0x050fe20000041814 */
[----:B------:R-:W1:Y:S02]  /*13970*/  MUFU.TANH R178, R178 ;  /* 0x000000b200b27308 */ /* 0x000e640000002400 */
[----:B------:R-:W-:Y:S02]  /*13980*/  FMUL.FTZ R10, R10, c[0x0][0x320] ;  /* 0x0000c8000a0a7a20 */ /* 0x000fe40000410000 */
[----:B------:R-:W-:Y:S02]  /*13990*/  FMUL.FTZ R11, R11, c[0x0][0x320] ;  /* 0x0000c8000b0b7a20 */ /* 0x000fe40000410000 */
[----:B------:R-:W-:Y:S01]  /*139a0*/  FMUL.FTZ R229, R8, c[0x0][0x320] ;  /* 0x0000c80008e57a20 */ /* 0x000fe20000410000 */
[C---:B------:R-:W-:Y:S03]  /*139b0*/  HMMA.16816.F32.BF16 R24, R172.reuse, R138, R24 ;  /* 0x0000008aac18723c */ /* 0x040fe60000041818 */
[----:B---3--:R-:W2:Y:S01]  /*139c0*/  MUFU.TANH R230, R9 ;  /* 0x0000000900e67308 */ /* 0x008ea20000002400 */
[----:B------:R-:W-:Y:S02]  /*139d0*/  FMUL.FTZ R232, R12, c[0x0][0x320] ;  /* 0x0000c8000ce87a20 */ /* 0x000fe40000410000 */
[----:B------:R-:W-:Y:S02]  /*139e0*/  FMUL.FTZ R12, R15, c[0x0][0x320] ;  /* 0x0000c8000f0c7a20 */ /* 0x000fe40000410000 */
[----:B------:R-:W-:Y:S04]  /*139f0*/  FMUL.FTZ R17, R17, c[0x0][0x320] ;  /* 0x0000c80011117a20 */ /* 0x000fe80000410000 */
[----:B------:R-:W-:Y:S01]  /*13a00*/  FMUL.FTZ R15, R18, c[0x0][0x320] ;  /* 0x0000c800120f7a20 */ /* 0x000fe20000410000 */
[----:B------:R-:W3:Y:S01]  /*13a10*/  MUFU.TANH R177, R10 ;  /* 0x0000000a00b17308 */ /* 0x000ee20000002400 */
[----:B------:R-:W-:Y:S02]  /*13a20*/  FMUL.FTZ R231, R13, c[0x0][0x320] ;  /* 0x0000c8000de77a20 */ /* 0x000fe40000410000 */
[----:B------:R-:W-:Y:S02]  /*13a30*/  FMUL.FTZ R18, R22, c[0x0][0x320] ;  /* 0x0000c80016127a20 */ /* 0x000fe40000410000 */
[----:B------:R-:W-:Y:S02]  /*13a40*/  FMUL.FTZ R13, R14, c[0x0][0x320] ;  /* 0x0000c8000e0d7a20 */ /* 0x000fe40000410000 */
[----:B------:R-:W-:Y:S02]  /*13a50*/  FMUL.FTZ R14, R19, c[0x0][0x320] ;  /* 0x0000c800130e7a20 */ /* 0x000fe40000410000 */
[----:B------:R-:W-:Y:S01]  /*13a60*/  FMUL.FTZ R19, R21, c[0x0][0x320] ;  /* 0x0000c80015137a20 */ /* 0x000fe20000410000 */
[----:B------:R4:W1:Y:S01]  /*13a70*/  MUFU.TANH R179, R11 ;  /* 0x0000000b00b37308 */ /* 0x0008620000002400 */
[----:B------:R-:W-:Y:S01]  /*13a80*/  FMUL.FTZ R22, R24, c[0x0][0x320] ;  /* 0x0000c80018167a20 */ /* 0x000fe20000410000 */
[----:B------:R-:W-:Y:S01]  /*13a90*/  @P6 IADD3 R24, R228, -0x1, RZ ;  /* 0xffffffffe4186810 */ /* 0x000fe20007ffe0ff */
[----:B------:R-:W-:Y:S02]  /*13aa0*/  FMUL.FTZ R21, R25, c[0x0][0x320] ;  /* 0x0000c80019157a20 */ /* 0x000fe40000410000 */
[----:B------:R-:W-:Y:S02]  /*13ab0*/  FMUL.FTZ R234, R20, c[0x0][0x320] ;  /* 0x0000c80014ea7a20 */ /* 0x000fe40000410000 */
[----:B------:R-:W-:Y:S02]  /*13ac0*/  FMUL.FTZ R0, R6, c[0x0][0x320] ;  /* 0x0000c80006007a20 */ /* 0x000fe40000410000 */
[----:B------:R-:W-:Y:S01]  /*13ad0*/  FMUL.FTZ R176, R7, c[0x0][0x320] ;  /* 0x0000c80007b07a20 */ /* 0x000fe20000410000 */
[----:B------:R5:W1:Y:S01]  /*13ae0*/  MUFU.TANH R233, R17 ;  /* 0x0000001100e97308 */ /* 0x000a620000002400 */
[----:B------:R-:W-:Y:S09]  /*13af0*/  FMUL.FTZ R235, R16, c[0x0][0x320] ;  /* 0x0000c80010eb7a20 */ /* 0x000ff20000410000 */
[----:B------:R1:W1:Y:S01]  /*13b00*/  MUFU.TANH R20, R234 ;  /* 0x000000ea00147308 */ /* 0x0002620000002400 */
[----:B----4-:R-:W4:Y:S01]  /*13b10*/  LDSM.16.M88.4 R8, [R192+0x5800] ;  /* 0x00580000c008783b */ /* 0x010f220000000200 */
[----:B------:R-:W-:Y:S08]  /*13b20*/  DEPBAR.LE SB0, 0x0 ;  /* 0x000080000000791a */ /* 0x000ff00000000000 */
[----:B------:R-:W2:Y:S01]  /*13b30*/  MUFU.TANH R181, R181 ;  /* 0x000000b500b57308 */ /* 0x000ea20000002400 */
[----:B------:R-:W-:Y:S01]  /*13b40*/  BAR.SYNC.DEFER_BLOCKING 0x0 ;  /* 0x0000000000007b1d */ /* 0x000fe20000010000 */
[----:B-----5:R-:W-:Y:S01]  /*13b50*/  FMUL.FTZ R17, R23, c[0x0][0x320] ;  /* 0x0000c80017117a20 */ /* 0x020fe20000410000 */
[----:B------:R-:W-:Y:S07]  /*13b60*/  @P6 SHF.R.S32.HI R23, RZ, 0x1f, R24 ;  /* 0x0000001fff176819 */ /* 0x000fee0000011418 */
[----:B------:R-:W2:Y:S01]  /*13b70*/  MUFU.TANH R0, R0 ;  /* 0x0000000000007308 */ /* 0x000ea20000002400 */
[----:B------:R-:W-:Y:S01]  /*13b80*/  @P6 IMAD R23, R23, c[0x0][0x1e0], RZ ;  /* 0x0000780017176a24 */ /* 0x000fe200078e02ff */
[----:B-1----:R-:W-:Y:S03]  /*13b90*/  MOV R234, R212 ;  /* 0x000000d400ea7202 */ /* 0x002fe60000000f00 */
[----:B------:R-:W-:Y:S05]  /*13ba0*/  @P6 IMAD R23, R24, c[0x0][0x1e4], R23 ;  /* 0x0000790018176a24 */ /* 0x000fea00078e0217 */
[----:B------:R-:W1:Y:S10]  /*13bb0*/  MUFU.TANH R176, R176 ;  /* 0x000000b000b07308 */ /* 0x000e740000002400 */
[----:B------:R-:W1:Y:S01]  /*13bc0*/  MUFU.TANH R229, R229 ;  /* 0x000000e500e57308 */ /* 0x000e620000002400 */
[C---:B----4-:R-:W-:Y:S09]  /*13bd0*/  HMMA.16816.F32.BF16 R28, R172.reuse, R8, R28 ;  /* 0x00000008ac1c723c */ /* 0x050ff2000004181c */
[----:B------:R-:W4:Y:S03]  /*13be0*/  MUFU.TANH R232, R232 ;  /* 0x000000e800e87308 */ /* 0x000f260000002400 */
[----:B------:R-:W-:Y:S01]  /*13bf0*/  FMUL.FTZ R9, R26, c[0x0][0x320] ;  /* 0x0000c8001a097a20 */ /* 0x000fe20000410000 */
[----:B------:R-:W-:Y:S03]  /*13c00*/  HMMA.16816.F32.BF16 R32, R172, R10, R32 ;  /* 0x0000000aac20723c */ /* 0x000fe60000041820 */
[----:B------:R-:W-:Y:S02]  /*13c10*/  FMUL.FTZ R8, R27, c[0x0][0x320] ;  /* 0x0000c8001b087a20 */ /* 0x000fe40000410000 */
[----:B------:R-:W-:Y:S01]  /*13c20*/  @P6 IMAD.WIDE.U32 R26, R24, c[0x0][0x1e0], RZ ;  /* 0x00007800181a6a25 */ /* 0x000fe200078e00ff */
[----:B------:R-:W1:Y:S06]  /*13c30*/  MUFU.TANH R231, R231 ;  /* 0x000000e700e77308 */ /* 0x000e6c0000002400 */
[C---:B------:R-:W-:Y:S01]  /*13c40*/  @P6 SHF.L.U32 R25, R26.reuse, 0x6, RZ ;  /* 0x000000061a196819 */ /* 0x040fe200000006ff */
[----:B------:R-:W-:Y:S03]  /*13c50*/  @P6 IMAD.IADD R23, R27, 0x1, R23 ;  /* 0x000000011b176824 */ /* 0x000fe600078e0217 */
[----:B------:R-:W-:Y:S01]  /*13c60*/  @P6 IADD3 R24, P4, R25, R210, RZ ;  /* 0x000000d219186210 */ /* 0x000fe20007f9e0ff */
[----:B------:R-:W-:Y:S01]  /*13c70*/  FMUL.FTZ R27, R29, c[0x0][0x320] ;  /* 0x0000c8001d1b7a20 */ /* 0x000fe20000410000 */
[----:B------:R-:W1:Y:S01]  /*13c80*/  MUFU.TANH R13, R13 ;  /* 0x0000000d000d7308 */ /* 0x000e620000002400 */
[----:B------:R-:W-:Y:S01]  /*13c90*/  @P6 SHF.L.U64.HI R23, R26, 0x6, R23 ;  /* 0x000000061a176819 */ /* 0x000fe20000010217 */
[----:B------:R-:W-:Y:S01]  /*13ca0*/  FMUL.FTZ R31, R31, c[0x0][0x320] ;  /* 0x0000c8001f1f7a20 */ /* 0x000fe20000410000 */
[----:B------:R-:W-:Y:S01]  /*13cb0*/  @P6 LEA R236, P0, R24, c[0x0][0x1c8], 0x1 ;  /* 0x0000720018ec6a11 */ /* 0x000fe200078008ff */
[----:B------:R-:W-:Y:S02]  /*13cc0*/  FMUL.FTZ R28, R28, c[0x0][0x320] ;  /* 0x0000c8001c1c7a20 */ /* 0x000fe40000410000 */
[----:B------:R-:W-:Y:S01]  /*13cd0*/  @P6 IMAD.X R29, R23, 0x1, R217, P4 ;  /* 0x00000001171d6824 */ /* 0x000fe200020e06d9 */
[----:B------:R-:W-:Y:S01]  /*13ce0*/  @P6 IADD3 R26, P4, R25, R182, RZ ;  /* 0x000000b6191a6210 */ /* 0x000fe20007f9e0ff */
[----:B------:R-:W-:Y:S02]  /*13cf0*/  FMUL.FTZ R32, R32, c[0x0][0x320] ;  /* 0x0000c80020207a20 */ /* 0x000fe40000410000 */
[----:B------:R-:W1:Y:S01]  /*13d00*/  MUFU.TANH R12, R12 ;  /* 0x0000000c000c7308 */ /* 0x000e620000002400 */
[----:B------:R-:W-:Y:S01]  /*13d10*/  @P6 LEA.HI.X R237, R24, c[0x0][0x1cc], R29, 0x1, P0 ;  /* 0x0000730018ed6a11 */ /* 0x000fe200000f0c1d */
[--C-:B------:R-:W-:Y:S01]  /*13d20*/  @P6 IMAD.X R29, R23, 0x1, R224.reuse, P4 ;  /* 0x00000001171d6824 */ /* 0x100fe200020e06e0 */
[----:B------:R-:W-:Y:S01]  /*13d30*/  @P6 LEA R238, P5, R26, c[0x0][0x1c8], 0x1 ;  /* 0x000072001aee6a11 */ /* 0x000fe200078a08ff */
[----:B------:R-:W-:Y:S01]  /*13d40*/  FMUL.FTZ R24, R30, c[0x0][0x320] ;  /* 0x0000c8001e187a20 */ /* 0x000fe20000410000 */
[----:B------:R-:W-:Y:S01]  /*13d50*/  @P6 IADD3 R10, P0, R25, R180, RZ ;  /* 0x000000b4190a6210 */ /* 0x000fe20007f1e0ff */
[----:B------:R-:W-:Y:S01]  /*13d60*/  @!PT LDS RZ, [RZ] ;  /* 0x00000000fffff984 */ /* 0x000fe20000000800 */
[----:B------:R-:W-:Y:S01]  /*13d70*/  @!PT LDS RZ, [RZ] ;  /* 0x00000000fffff984 */ /* 0x000fe20000000800 */
[----:B------:R-:W-:Y:S01]  /*13d80*/  @!PT LDS RZ, [RZ] ;  /* 0x00000000fffff984 */ /* 0x000fe20000000800 */
[----:B------:R1:W-:Y:S01]  /*13d90*/  @P6 LDGSTS.E.BYPASS.LTC128B.128 [R207+0x6100], [R236.64], !P3 ;  /* 0x06100000eccf6fae */ /* 0x0003e2000d901d5c */
[----:B------:R-:W-:Y:S02]  /*13da0*/  @P6 LEA.HI.X R239, R26, c[0x0][0x1cc], R29, 0x1, P5 ;  /* 0x000073001aef6a11 */ /* 0x000fe400028f0c1d */
[C---:B------:R-:W-:Y:S01]  /*13db0*/  @P6 LEA R240, P4, R10.reuse, c[0x0][0x1c8], 0x1 ;  /* 0x000072000af06a11 */ /* 0x040fe200078808ff */
[----:B------:R-:W1:Y:S01]  /*13dc0*/  MUFU.TANH R16, R235 ;  /* 0x000000eb00107308 */ /* 0x000e620000002400 */
[----:B------:R-:W-:Y:S02]  /*13dd0*/  @P6 IADD3.X R11, R23, R223, RZ, P0, !PT ;  /* 0x000000df170b6210 */ /* 0x000fe400007fe4ff */
[----:B------:R1:W-:Y:S01]  /*13de0*/  @P6 LDGSTS.E.BYPASS.LTC128B.128 [R207+0x8100], [R238.64], !P2 ;  /* 0x08100000eecf6fae */ /* 0x0003e2000d101d5c */
[----:B------:R-:W-:Y:S02]  /*13df0*/  @P6 IADD3 R25, P0, R25, UR6, RZ ;  /* 0x0000000619196c10 */ /* 0x000fe4000ff1e0ff */
[----:B------:R-:W-:Y:S02]  /*13e00*/  @P6 LEA.HI.X R241, R10, c[0x0][0x1cc], R11, 0x1, P4 ;  /* 0x000073000af16a11 */ /* 0x000fe400020f0c0b */
[C---:B------:R-:W-:Y:S02]  /*13e10*/  @P6 IADD3 R10, P5, R25.reuse, R210, RZ ;  /* 0x000000d2190a6210 */ /* 0x040fe40007fbe0ff */
[----:B------:R-:W1:Y:S01]  /*13e20*/  MUFU.TANH R15, R15 ;  /* 0x0000000f000f7308 */ /* 0x000e620000002400 */
[----:B------:R1:W-:Y:S01]  /*13e30*/  @P6 LDGSTS.E.BYPASS.LTC128B.128 [R207+0xa100], [R240.64], !P1 ;  /* 0x0a100000f0cf6fae */ /* 0x0003e2000c901d5c */
[----:B------:R-:W-:Y:S02]  /*13e40*/  @P6 IADD3 R30, P4, R25, R182, RZ ;  /* 0x000000b6191e6210 */ /* 0x000fe40007f9e0ff */
[----:B------:R-:W-:Y:S02]  /*13e50*/  @P6 IADD3.X R11, R23, UR7, RZ, P0, !PT ;  /* 0x00000007170b6c10 */ /* 0x000fe400087fe4ff */
[----:B------:R-:W-:Y:S03]  /*13e60*/  @P6 IADD3 R26, P0, R25, R180, RZ ;  /* 0x000000b4191a6210 */ /* 0x000fe60007f1e0ff */
[C---:B------:R-:W-:Y:S01]  /*13e70*/  @P6 IMAD.X R25, R11.reuse, 0x1, R217, P5 ;  /* 0x000000010b196824 */ /* 0x040fe200028e06d9 */
[----:B------:R5:W1:Y:S01]  /*13e80*/  MUFU.TANH R23, R31 ;  /* 0x0000001f00177308 */ /* 0x000a620000002400 */
[----:B------:R-:W-:Y:S01]  /*13e90*/  @P6 LEA R244, P5, R10, c[0x0][0x1c8], 0x1 ;  /* 0x000072000af46a11 */ /* 0x000fe200078a08ff */
[C---:B------:R-:W-:Y:S01]  /*13ea0*/  @P6 IMAD.X R29, R11.reuse, 0x1, R224, P4 ;  /* 0x000000010b1d6824 */ /* 0x040fe200020e06e0 */
[----:B------:R-:W-:Y:S01]  /*13eb0*/  @P6 LEA R242, P4, R30, c[0x0][0x1c8], 0x1 ;  /* 0x000072001ef26a11 */ /* 0x000fe200078808ff */
[----:B------:R-:W-:Y:S01]  /*13ec0*/  @P6 IMAD.X R11, R11, 0x1, R223, P0 ;  /* 0x000000010b0b6824 */ /* 0x000fe200000e06df */
[----:B------:R-:W-:Y:S02]  /*13ed0*/  @P6 LEA R246, P0, R26, c[0x0][0x1c8], 0x1 ;  /* 0x000072001af66a11 */ /* 0x000fe400078008ff */
[----:B------:R-:W-:Y:S01]  /*13ee0*/  @P6 LEA.HI.X R245, R10, c[0x0][0x1cc], R25, 0x1, P5 ;  /* 0x000073000af56a11 */ /* 0x000fe200028f0c19 */
[----:B------:R-:W-:Y:S01]  /*13ef0*/  FMUL.FTZ R25, R35, c[0x0][0x320] ;  /* 0x0000c80023197a20 */ /* 0x000fe20000410000 */
[----:B------:R-:W-:Y:S01]  /*13f00*/  @P6 LEA.HI.X R247, R26, c[0x0][0x1cc], R11, 0x1, P0 ;  /* 0x000073001af76a11 */ /* 0x000fe200000f0c0b */
[----:B------:R-:W1:Y:S01]  /*13f10*/  MUFU.TANH R14, R14 ;  /* 0x0000000e000e7308 */ /* 0x000e620000002400 */
[----:B------:R-:W-:Y:S01]  /*13f20*/  @P6 LEA.HI.X R243, R30, c[0x0][0x1cc], R29, 0x1, P4 ;  /* 0x000073001ef36a11 */ /* 0x000fe200020f0c1d */
[----:B------:R1:W-:Y:S01]  /*13f30*/  @P6 LDGSTS.E.BYPASS.LTC128B.128 [R207+0x7100], [R244.64], !P3 ;  /* 0x07100000f4cf6fae */ /* 0x0003e2000d901d5c */
[----:B------:R-:W-:Y:S01]  /*13f40*/  PLOP3.LUT P0, PT, PT, PT, UP3, 0x80, 0x0 ;  /* 0x000000000000781c */ /* 0x000fe20003f0f038 */
[----:B------:R-:W-:Y:S02]  /*13f50*/  FMUL.FTZ R11, R33, c[0x0][0x320] ;  /* 0x0000c800210b7a20 */ /* 0x000fe40000410000 */
[----:B------:R-:W-:Y:S02]  /*13f60*/  FMUL.FTZ R26, R34, c[0x0][0x320] ;  /* 0x0000c800221a7a20 */ /* 0x000fe40000410000 */
[----:B------:R-:W-:Y:S01]  /*13f70*/  IMAD.SHL.U32 R30, R228, 0x40, RZ ;  /* 0x00000040e41e7824 */ /* 0x000fe200078e00ff */
[----:B------:R1:W-:Y:S01]  /*13f80*/  @P6 LDGSTS.E.BYPASS.LTC128B.128 [R207+0x9100], [R242.64], !P2 ;  /* 0x09100000f2cf6fae */ /* 0x0003e2000d101d5c */
[----:B------:R2:W1:Y:S01]  /*13f90*/  MUFU.TANH R29, R32 ;  /* 0x00000020001d7308 */ /* 0x0004620000002400 */
[----:B-----5:R-:W-:Y:S05]  /*13fa0*/  IMAD.U32 R31, RZ, RZ, UR23 ;  /* 0x00000017ff1f7e24 */ /* 0x020fea000f8e00ff */
[----:B------:R1:W-:Y:S01]  /*13fb0*/  @P6 LDGSTS.E.BYPASS.LTC128B.128 [R207+0xb100], [R246.64], !P1 ;  /* 0x0b100000f6cf6fae */ /* 0x0003e2000c901d5c */
[----:B------:R-:W-:Y:S01]  /*13fc0*/  @P0 IMAD.MOV.U32 R234, RZ, RZ, R221 ;  /* 0x000000ffffea0224 */ /* 0x000fe200078e00dd */
[----:B------:R-:W-:Y:S02]  /*13fd0*/  PLOP3.LUT P0, PT, PT, PT, UP2, 0x40, 0x0 ;  /* 0x000000000000781c */ /* 0x000fe40003f0e828 */
[----:B------:R-:W1:Y:S03]  /*13fe0*/  MUFU.TANH R19, R19 ;  /* 0x0000001300137308 */ /* 0x000e660000002400 */
[----:B------:R-:W0:Y:S07]  /*13ff0*/  LDGDEPBAR ;  /* 0x00000000000079af */ /* 0x000e2e0000000000 */
[----:B------:R-:W1:Y:S01]  /*14000*/  MUFU.TANH R18, R18 ;  /* 0x0000001200127308 */ /* 0x000e620000002400 */
[----:B------:R-:W5:Y:S01]  /*14010*/  SHFL.IDX PT, R10, R234, RZ, 0x1c1f ;  /* 0x001c1fffea0a7589 */ /* 0x000f6200000e0000 */
[----:B--2---:R-:W-:Y:S04]  /*14020*/  IADD3 R32, -R213, 0x1, -R30 ;  /* 0x00000001d5207810 */ /* 0x004fe80007ffe91e */
[----:B------:R-:W-:Y:S04]  /*14030*/  IADD3 R31, -R31, UR12, R32 ;  /* 0x0000000c1f1f7c10 */ /* 0x000fe8000fffe120 */
[----:B------:R-:W2:Y:S01]  /*14040*/  MUFU.TANH R17, R17 ;  /* 0x0000001100117308 */ /* 0x000ea20000002400 */
[C---:B------:R-:W-:Y:S02]  /*14050*/  IADD3 R32, R31.reuse, c[0x0][0x328], RZ ;  /* 0x0000ca001f207a10 */ /* 0x040fe40007ffe0ff */
[----:B------:R-:W-:Y:S07]  /*14060*/  IADD3 R31, R31, UR4, RZ ;  /* 0x000000041f1f7c10 */ /* 0x000fee000fffe0ff */
[----:B------:R-:W1:Y:S01]  /*14070*/  MUFU.TANH R22, R22 ;  /* 0x0000001600167308 */ /* 0x000e620000002400 */
[----:B-----5:R-:W-:Y:S01]  /*14080*/  IADD3 R34, R32, R10, RZ ;  /* 0x0000000a20227210 */ /* 0x020fe20007ffe0ff */
[----:B------:R-:W-:Y:S08]  /*14090*/  IMAD.IADD R33, R31, 0x1, R10 ;  /* 0x000000011f217824 */ /* 0x000ff000078e020a */
        /* <DEDUP_REMOVED lines=24> */
.L_x_399:
[----:B------:R-:W-:Y:S04]  /*14220*/  MOV R4, c[0x0][0x32c] ;  /* 0x0000cb0000047a02 */ /* 0x000fe80000000f00 */
[----:B------:R-:W-:Y:S11]  /*14230*/  ISETP.NE.AND P0, PT, R4, 0x1, PT ;  /* 0x000000010400780c */ /* 0x000ff60003f05270 */
[----:B------:R-:W-:Y:S02]  /*14240*/  @!UPT UIADD3 URZ, URZ, URZ, URZ ;  /* 0x0000003f3f3ff290 */ /* 0x000fe4000fffe03f */
[----:B------:R-:W-:Y:S05]  /*14250*/  @P0 IMAD.HI.U32 R4, R5, c[0x0][0x330], RZ ;  /* 0x0000cc0005040a27 */ /* 0x000fea00078e00ff */
[----:B------:R-:W-:Y:S02]  /*14260*/  @P0 SHF.R.U32.HI R5, RZ, c[0x0][0x334], R4 ;  /* 0x0000cd00ff050a19 */ /* 0x000fe40000011604 */
.L_x_400:
[----:B------:R-:W-:Y:S05]  /*14270*/  BSYNC B0 ;  /* 0x0000000000007941 */ /* 0x000fea0003800000 */
.L_x_398:
[----:B------:R-:W-:Y:S04]  /*14280*/  IMAD R4, R5, c[0x0][0x32c], -R30 ;  /* 0x0000cb0005047a24 */ /* 0x000fe800078e0a1e */
[----:B------:R-:W-:Y:S05]  /*14290*/  IMAD.IADD R4, R4, 0x1, -R213 ;  /* 0x0000000104047824 */ /* 0x000fea00078e0ad5 */
[----:B------:R-:W-:Y:S02]  /*142a0*/  IADD3 R5, R4, c[0x0][0x32c], RZ ;  /* 0x0000cb0004057a10 */ /* 0x000fe40007ffe0ff */
[----:B------:R-:W-:Y:S02]  /*142b0*/  IMNMX R33, R33, R4, !PT ;  /* 0x0000000421217217 */ /* 0x000fe40007800200 */
[----:B------:R-:W-:Y:S02]  /*142c0*/  IMNMX R34, R34, R5, PT ;  /* 0x0000000522227217 */ /* 0x000fe40003800200 */
.L_x_397:
[----:B--234-:R-:W-:Y:S01]  /*142d0*/  ISETP.GT.AND P0, PT, R228, -0x1, PT ;  /* 0xffffffffe400780c */ /* 0x01cfe20003f04270 */
[----:B------:R-:W2:Y:S03]  /*142e0*/  SHFL.IDX PT, R7, R234, 0x1, 0x1c1f ;  /* 0x003c1f00ea077f89 */ /* 0x000ea600000e0000 */
[C---:B------:R-:W-:Y:S02]  /*142f0*/  ISETP.GT.AND P4, PT, R33.reuse, 0x1, P0 ;  /* 0x000000012100780c */ /* 0x040fe40000784270 */
[----:B------:R-:W-:Y:S02]  /*14300*/  ISETP.GT.AND P5, PT, R33, RZ, P0 ;  /* 0x000000ff2100720c */ /* 0x000fe400007a4270 */
[C---:B------:R-:W-:Y:S02]  /*14310*/  ISETP.LT.OR P4, PT, R34.reuse, 0x2, P4 ;  /* 0x000000022200780c */ /* 0x040fe40002781670 */
[C---:B------:R-:W-:Y:S02]  /*14320*/  ISETP.LT.OR P5, PT, R34.reuse, 0x1, P5 ;  /* 0x000000012200780c */ /* 0x040fe40002fa1670 */
[----:B------:R-:W-:Y:S02]  /*14330*/  FSEL R10, R181, -INF , !P4 ;  /* 0xff800000b50a7808 */ /* 0x000fe40006000000 */
[C---:B------:R-:W-:Y:S02]  /*14340*/  ISETP.GT.AND P4, PT, R33.reuse, 0x10, P0 ;  /* 0x000000102100780c */ /* 0x040fe40000784270 */
[C---:B------:R-:W-:Y:S02]  /*14350*/  ISETP.GT.AND P6, PT, R33.reuse, 0x8, P0 ;  /* 0x000000082100780c */ /* 0x040fe400007c4270 */
[----:B------:R-:W-:Y:S02]  /*14360*/  ISETP.LT.OR P4, PT, R34, 0x11, P4 ;  /* 0x000000112200780c */ /* 0x000fe40002781670 */
[----:B------:R-:W-:Y:S02]  /*14370*/  FSEL R178, R178, -INF , !P5 ;  /* 0xff800000b2b27808 */ /* 0x000fe40006800000 */
[C---:B------:R-:W-:Y:S02]  /*14380*/  ISETP.GT.AND P5, PT, R33.reuse, 0x9, P0 ;  /* 0x000000092100780c */ /* 0x040fe400007a4270 */
[----:B------:R-:W-:Y:S01]  /*14390*/  FSEL R164, R232, -INF , !P4 ;  /* 0xff800000e8a47808 */ /* 0x000fe20006000000 */
[--C-:B--2---:R-:W-:Y:S01]  /*143a0*/  IMAD.IADD R4, R32, 0x1, R7.reuse ;  /* 0x0000000120047824 */ /* 0x104fe200078e0207 */
[----:B------:R-:W-:Y:S01]  /*143b0*/  ISETP.GT.AND P4, PT, R33, 0x19, P0 ;  /* 0x000000192100780c */ /* 0x000fe20000784270 */
[----:B------:R-:W-:Y:S01]  /*143c0*/  IMAD.IADD R5, R31, 0x1, R7 ;  /* 0x000000011f057824 */ /* 0x000fe200078e0207 */
        /* <DEDUP_REMOVED lines=52> */
.L_x_403:
[----:B------:R-:W-:Y:S04]  /*14710*/  MOV R7, c[0x0][0x32c] ;  /* 0x0000cb0000077a02 */ /* 0x000fe80000000f00 */
[----:B------:R-:W-:Y:S11]  /*14720*/  ISETP.NE.AND P4, PT, R7, 0x1, PT ;  /* 0x000000010700780c */ /* 0x000ff60003f85270 */
[----:B------:R-:W-:Y:S02]  /*14730*/  @!UPT UIADD3 URZ, URZ, URZ, URZ ;  /* 0x0000003f3f3ff290 */ /* 0x000fe4000fffe03f */
[----:B------:R-:W-:Y:S05]  /*14740*/  @P4 IMAD.HI.U32 R7, R11, c[0x0][0x330], RZ ;  /* 0x0000cc000b074a27 */ /* 0x000fea00078e00ff */
[----:B------:R-:W-:Y:S02]  /*14750*/  @P4 SHF.R.U32.HI R11, RZ, c[0x0][0x334], R7 ;  /* 0x0000cd00ff0b4a19 */ /* 0x000fe40000011607 */
.L_x_404:
[----:B------:R-:W-:Y:S05]  /*14760*/  BSYNC B0 ;  /* 0x0000000000007941 */ /* 0x000fea0003800000 */
.L_x_402:
[----:B------:R-:W-:Y:S04]  /*14770*/  IMAD R30, R11, c[0x0][0x32c], -R30 ;  /* 0x0000cb000b1e7a24 */ /* 0x000fe800078e0a1e */
[----:B------:R-:W-:Y:S05]  /*14780*/  IMAD.IADD R30, R30, 0x1, -R213 ;  /* 0x000000011e1e7824 */ /* 0x000fea00078e0ad5 */
[----:B------:R-:W-:Y:S02]  /*14790*/  IADD3 R7, R30, c[0x0][0x32c], RZ ;  /* 0x0000cb001e077a10 */ /* 0x000fe40007ffe0ff */
[----:B------:R-:W-:Y:S02]  /*147a0*/  IMNMX R5, R5, R30, !PT ;  /* 0x0000001e05057217 */ /* 0x000fe40007800200 */
[----:B------:R-:W-:Y:S02]  /*147b0*/  IMNMX R4, R4, R7, PT ;  /* 0x0000000704047217 */ /* 0x000fe40003800200 */
.L_x_401:
[----:B------:R-:W-:Y:S01]  /*147c0*/  FMNMX.FTZ R7, R178, R3, !PT ;  /* 0x00000003b2077209 */ /* 0x000fe20007810000 */
[----:B------:R-:W-:Y:S01]  /*147d0*/  LDSM.16.MT88.4 R28, [R197+0x100] ;  /* 0x00010000c51c783b */ /* 0x000fe20000004200 */
[C---:B------:R-:W-:Y:S02]  /*147e0*/  ISETP.GT.AND P6, PT, R5.reuse, RZ, P0 ;  /* 0x000000ff0500720c */ /* 0x040fe400007c4270 */
[----:B------:R-:W-:Y:S02]  /*147f0*/  FMNMX.FTZ R7, R10, R7, !PT ;  /* 0x000000070a077209 */ /* 0x000fe40007810000 */
[C---:B------:R-:W-:Y:S02]  /*14800*/  ISETP.GT.AND P5, PT, R5.reuse, 0x1, P0 ;  /* 0x000000010500780c */ /* 0x040fe400007a4270 */
[----:B------:R-:W-:Y:S02]  /*14810*/  FMNMX.FTZ R7, R6, R7, !PT ;  /* 0x0000000706077209 */ /* 0x000fe40007810000 */
        /* <DEDUP_REMOVED lines=67> */
[----:B------:R-:W-:Y:S01]  /*14c50*/  FMNMX.FTZ R12, R149, R12, !PT ;  /* 0x0000000c950c7209 */ /* 0x000fe20007810000 */
[----:B------:R-:W-:Y:S01]  /*14c60*/  LDSM.16.MT88.4 R20, [R198+0x100] ;  /* 0x00010000c614783b */ /* 0x000fe20000004200 */
[----:B------:R-:W-:Y:S02]  /*14c70*/  ISETP.LT.OR P4, PT, R4, 0x39, P4 ;  /* 0x000000390400780c */ /* 0x000fe40002781670 */
[----:B------:R-:W-:Y:S02]  /*14c80*/  ISETP.GT.AND P0, PT, R5, 0x39, P0 ;  /* 0x000000390500780c */ /* 0x000fe40000704270 */
[----:B------:R-:W-:Y:S02]  /*14c90*/  FSEL R145, R26, -INF , !P4 ;  /* 0xff8000001a917808 */ /* 0x000fe40006000000 */
[----:B------:R-:W-:Y:S04]  /*14ca0*/  ISETP.LT.OR P0, PT, R4, 0x3a, P0 ;  /* 0x0000003a0400780c */ /* 0x000fe80000701670 */
[----:B------:R-:W-:Y:S02]  /*14cb0*/  FSEL R133, R25, -INF , !P0 ;  /* 0xff80000019857808 */ /* 0x000fe40004000000 */
[----:B-1----:R-:W-:Y:S02]  /*14cc0*/  FMNMX.FTZ R8, R7, R0, !PT ;  /* 0x0000000007087209 */ /* 0x002fe40007810000 */
[----:B------:R-:W-:Y:S02]  /*14cd0*/  FMNMX.FTZ R0, R147, R12, !PT ;  /* 0x0000000c93007209 */ /* 0x000fe40007810000 */
[----:B------:R-:W-:Y:S02]  /*14ce0*/  LDSM.16.MT88.4 R12, [R203+0x100] ;  /* 0x00010000cb0c783b */ /* 0x000fe40000004200 */
[----:B------:R-:W-:Y:S04]  /*14cf0*/  FMNMX.FTZ R0, R145, R0, !PT ;  /* 0x0000000091007209 */ /* 0x000fe80007810000 */
[----:B------:R-:W-:Y:S02]  /*14d00*/  FMNMX.FTZ R7, R133, R0, !PT ;  /* 0x0000000085077209 */ /* 0x000fe40007810000 */
[----:B------:R-:W1:Y:S08]  /*14d10*/  SHFL.BFLY PT, R9, R8, 0x1, 0x1f ;  /* 0x0c201f0008097f89 */ /* 0x000e7000000e0000 */
[----:B------:R-:W2:Y:S01]  /*14d20*/  SHFL.BFLY PT, R4, R7, 0x2, 0x1f ;  /* 0x0c401f0007047f89 */ /* 0x000ea200000e0000 */
[----:B-1----:R-:W-:Y:S04]  /*14d30*/  FMNMX.FTZ R0, R8, R9, !PT ;  /* 0x0000000908007209 */ /* 0x002fe80007810000 */
[C---:B------:R-:W-:Y:S01]  /*14d40*/  FSETP.NEU.FTZ.AND P0, PT, R0.reuse, -INF , PT ;  /* 0xff8000000000780b */ /* 0x040fe20003f1d000 */
[C---:B------:R-:W-:Y:S01]  /*14d50*/  FMUL.FTZ R151, R0.reuse, c[0x0][0x2d0] ;  /* 0x0000b40000977a20 */ /* 0x040fe20000410000 */
[----:B--2---:R-:W-:Y:S04]  /*14d60*/  FMNMX.FTZ R5, R7, R4, !PT ;  /* 0x0000000407057209 */ /* 0x004fe80007810000 */
[----:B------:R-:W-:Y:S02]  /*14d70*/  FSEL R151, R151, RZ, P0 ;  /* 0x000000ff97977208 */ /* 0x000fe40000000000 */
[----:B------:R-:W-:Y:S01]  /*14d80*/  FSEL R4, R0, RZ, P0 ;  /* 0x000000ff00047208 */ /* 0x000fe20000000000 */
[----:B------:R-:W1:Y:S02]  /*14d90*/  SHFL.BFLY PT, R132, R5, 0x1, 0x1f ;  /* 0x0c201f0005847f89 */ /* 0x000e6400000e0000 */
[----:B------:R-:W-:Y:S02]  /*14da0*/  FFMA.FTZ R168, R178, c[0x0][0x2d0], -R151 ;  /* 0x0000b400b2a87a23 */ /* 0x000fe40000010897 */
[----:B------:R-:W-:Y:S02]  /*14db0*/  FADD.FTZ R3, -R4, R3 ;  /* 0x0000000304037221 */ /* 0x000fe40000010100 */
[--C-:B------:R-:W-:Y:S02]  /*14dc0*/  FFMA.FTZ R135, R10, c[0x0][0x2d0], -R151.reuse ;  /* 0x0000b4000a877a23 */ /* 0x100fe40000010897 */
[--C-:B------:R-:W-:Y:S01]  /*14dd0*/  FFMA.FTZ R134, R6, c[0x0][0x2d0], -R151.reuse ;  /* 0x0000b40006867a23 */ /* 0x100fe20000010897 */
[----:B------:R-:W-:Y:S01]  /*14de0*/  MUFU.EX2 R168, R168 ;  /* 0x000000a800a87308 */ /* 0x000fe20000000800 */
[--C-:B------:R-:W-:Y:S02]  /*14df0*/  FFMA.FTZ R169, R230, c[0x0][0x2d0], -R151.reuse ;  /* 0x0000b400e6a97a23 */ /* 0x100fe40000010897 */
[----:B------:R-:W-:Y:S02]  /*14e00*/  FMUL.FTZ R6, R3, c[0x0][0x2d0] ;  /* 0x0000b40003067a20 */ /* 0x000fe40000410000 */
[--C-:B------:R-:W-:Y:S02]  /*14e10*/  FFMA.FTZ R174, R164, c[0x0][0x2d0], -R151.reuse ;  /* 0x0000b400a4ae7a23 */ /* 0x100fe40000010897 */
[----:B------:R-:W-:Y:S01]  /*14e20*/  LDSM.16.MT88.4 R164, [R203+0x5900] ;  /* 0x00590000cba4783b */ /* 0x000fe20000004200 */
[--C-:B------:R-:W-:Y:S02]  /*14e30*/  FFMA.FTZ R175, R162, c[0x0][0x2d0], -R151.reuse ;  /* 0x0000b400a2af7a23 */ /* 0x100fe40000010897 */
[----:B------:R-:W2:Y:S01]  /*14e40*/  MUFU.EX2 R135, R135 ;  /* 0x0000008700877308 */ /* 0x000ea20000000800 */
[--C-:B------:R-:W-:Y:S02]  /*14e50*/  FFMA.FTZ R176, R142, c[0x0][0x2d0], -R151.reuse ;  /* 0x0000b4008eb07a23 */ /* 0x100fe40000010897 */
[--C-:B------:R-:W-:Y:S01]  /*14e60*/  FFMA.FTZ R229, R160, c[0x0][0x2d0], -R151.reuse ;  /* 0x0000b400a0e57a23 */ /* 0x100fe20000010897 */
[----:B-1----:R-:W-:Y:S01]  /*14e70*/  FMNMX.FTZ R132, R5, R132, !PT ;  /* 0x0000008405847209 */ /* 0x002fe20007810000 */
[--C-:B------:R-:W-:Y:S02]  /*14e80*/  FFMA.FTZ R232, R158, c[0x0][0x2d0], -R151.reuse ;  /* 0x0000b4009ee87a23 */ /* 0x100fe40000010897 */
[--C-:B------:R-:W-:Y:S01]  /*14e90*/  FFMA.FTZ R231, R156, c[0x0][0x2d0], -R151.reuse ;  /* 0x0000b4009ce77a23 */ /* 0x100fe20000010897 */
[C---:B------:R-:W-:Y:S01]  /*14ea0*/  FSETP.NEU.FTZ.AND P0, PT, R132.reuse, -INF , PT ;  /* 0xff8000008400780b */ /* 0x040fe20003f1d000 */
[----:B------:R-:W-:Y:S01]  /*14eb0*/  FMUL.FTZ R144, R132, c[0x0][0x2d0] ;  /* 0x0000b40084907a20 */ /* 0x000fe20000410000 */
[----:B------:R-:W-:Y:S01]  /*14ec0*/  MUFU.EX2 R134, R134 ;  /* 0x0000008600867308 */ /* 0x000fe20000000800 */
[--C-:B------:R-:W-:Y:S01]  /*14ed0*/  FFMA.FTZ R234, R154, c[0x0][0x2d0], -R151.reuse ;  /* 0x0000b4009aea7a23 */ /* 0x100fe20000010897 */
[----:B------:R-:W-:Y:S01]  /*14ee0*/  FSEL R5, R132, RZ, P0 ;  /* 0x000000ff84057208 */ /* 0x000fe20000000000 */
[--C-:B------:R-:W-:Y:S01]  /*14ef0*/  FFMA.FTZ R237, R152, c[0x0][0x2d0], -R151.reuse ;  /* 0x0000b40098ed7a23 */ /* 0x100fe20000010897 */
[----:B------:R-:W-:Y:S01]  /*14f00*/  FSEL R144, R144, RZ, P0 ;  /* 0x000000ff90907208 */ /* 0x000fe20000000000 */
[--C-:B------:R-:W-:Y:S01]  /*14f10*/  FFMA.FTZ R240, R150, c[0x0][0x2d0], -R151.reuse ;  /* 0x0000b40096f07a23 */ /* 0x100fe20000010897 */
[----:B------:R-:W-:Y:S01]  /*14f20*/  ISETP.GT.AND P0, PT, R228, UR5, PT ;  /* 0x00000005e4007c0c */ /* 0x000fe2000bf04270 */
[----:B------:R-:W-:Y:S02]  /*14f30*/  FADD.FTZ R5, -R5, R2 ;  /* 0x0000000205057221 */ /* 0x000fe40000010100 */
[--C-:B------:R-:W-:Y:S01]  /*14f40*/  FFMA.FTZ R173, R19, c[0x0][0x2d0], -R144.reuse ;  /* 0x0000b40013ad7a23 */ /* 0x100fe20000010890 */
[----:B------:R-:W1:Y:S01]  /*14f50*/  MUFU.EX2 R169, R169 ;  /* 0x000000a900a97308 */ /* 0x000e620000000800 */
[--C-:B------:R-:W-:Y:S02]  /*14f60*/  FFMA.FTZ R172, R11, c[0x0][0x2d0], -R144.reuse ;  /* 0x0000b4000bac7a23 */ /* 0x100fe40000010890 */
[--C-:B------:R-:W-:Y:S01]  /*14f70*/  FFMA.FTZ R171, R177, c[0x0][0x2d0], -R144.reuse ;  /* 0x0000b400b1ab7a23 */ /* 0x100fe20000010890 */
[----:B--2---:R-:W-:Y:S01]  /*14f80*/  F2FP.BF16.PACK_AB R136, R135, R168 ;  /* 0x000000a88788723e */ /* 0x004fe200000010ff */
[--C-:B------:R-:W-:Y:S02]  /*14f90*/  FFMA.FTZ R170, R179, c[0x0][0x2d0], -R144.reuse ;  /* 0x0000b400b3aa7a23 */ /* 0x100fe40000010890 */
[----:B------:R-:W-:Y:S02]  /*14fa0*/  FMUL.FTZ R2, R5, c[0x0][0x2d0] ;  /* 0x0000b40005027a20 */ /* 0x000fe40000410000 */
[--C-:B------:R-:W-:Y:S01]  /*14fb0*/  FFMA.FTZ R177, R140, c[0x0][0x2d0], -R151.reuse ;  /* 0x0000b4008cb17a23 */ /* 0x100fe20000010897 */
[----:B------:R-:W2:Y:S01]  /*14fc0*/  MUFU.EX2 R3, R6 ;  /* 0x0000000600037308 */ /* 0x000ea20000000800 */
[--C-:B------:R-:W-:Y:S02]  /*14fd0*/  FFMA.FTZ R178, R163, c[0x0][0x2d0], -R144.reuse ;  /* 0x0000b400a3b27a23 */ /* 0x100fe40000010890 */
[--C-:B------:R-:W-:Y:S02]  /*14fe0*/  FFMA.FTZ R179, R161, c[0x0][0x2d0], -R144.reuse ;  /* 0x0000b400a1b37a23 */ /* 0x100fe40000010890 */
[----:B------:R-:W-:Y:S01]  /*14ff0*/  LDSM.16.MT88.4 R160, [R196+0x3900] ;  /* 0x00390000c4a0783b */ /* 0x000fe20000004200 */
[--C-:B------:R-:W-:Y:S02]  /*15000*/  FFMA.FTZ R181, R143, c[0x0][0x2d0], -R144.reuse ;  /* 0x0000b4008fb57a23 */ /* 0x100fe40000010890 */
[--C-:B------:R-:W-:Y:S02]  /*15010*/  FFMA.FTZ R230, R141, c[0x0][0x2d0], -R144.reuse ;  /* 0x0000b4008de67a23 */ /* 0x100fe40000010890 */
[----:B------:R-:W-:Y:S01]  /*15020*/  MUFU.EX2 R173, R173 ;  /* 0x000000ad00ad7308 */ /* 0x000fe20000000800 */
[--C-:B------:R-:W-:Y:S02]  /*15030*/  FFMA.FTZ R233, R159, c[0x0][0x2d0], -R144.reuse ;  /* 0x0000b4009fe97a23 */ /* 0x100fe40000010890 */
[----:B------:R-:W-:Y:S01]  /*15040*/  LDSM.16.MT88.4 R140, [R197+0x2900] ;  /* 0x00290000c58c783b */ /* 0x000fe20000004200 */
[----:B-1----:R-:W-:Y:S01]  /*15050*/  F2FP.BF16.PACK_AB R138, R169, R134 ;  /* 0x00000086a98a723e */ /* 0x002fe200000010ff */
[--C-:B------:R-:W-:Y:S02]  /*15060*/  FFMA.FTZ R236, R157, c[0x0][0x2d0], -R144.reuse ;  /* 0x0000b4009dec7a23 */ /* 0x100fe40000010890 */
[--C-:B------:R-:W-:Y:S02]  /*15070*/  FFMA.FTZ R235, R155, c[0x0][0x2d0], -R144.reuse ;  /* 0x0000b4009beb7a23 */ /* 0x100fe40000010890 */
[--C-:B------:R-:W-:Y:S01]  /*15080*/  FFMA.FTZ R238, R153, c[0x0][0x2d0], -R144.reuse ;  /* 0x0000b40099ee7a23 */ /* 0x100fe20000010890 */
[----:B------:R-:W1:Y:S01]  /*15090*/  MUFU.EX2 R172, R172 ;  /* 0x000000ac00ac7308 */ /* 0x000e620000000800 */
[----:B------:R-:W-:Y:S01]  /*150a0*/  LDSM.16.MT88.4 R152, [R198+0x3900] ;  /* 0x00390000c698783b */ /* 0x000fe20000004200 */
[--C-:B------:R-:W-:Y:S02]  /*150b0*/  FFMA.FTZ R239, R148, c[0x0][0x2d0], -R151.reuse ;  /* 0x0000b40094ef7a23 */ /* 0x100fe40000010897 */
[C---:B--2---:R-:W-:Y:S02]  /*150c0*/  FMUL.FTZ R4, R3.reuse, R128 ;  /* 0x0000008003047220 */ /* 0x044fe40000410000 */
[C---:B------:R-:W-:Y:S02]  /*150d0*/  FMUL.FTZ R5, R3.reuse, R129 ;  /* 0x0000008103057220 */ /* 0x040fe40000410000 */
[C---:B------:R-:W-:Y:S01]  /*150e0*/  FMUL.FTZ R8, R3.reuse, R124 ;  /* 0x0000007c03087220 */ /* 0x040fe20000410000 */
[----:B------:R-:W-:Y:S01]  /*150f0*/  LDSM.16.MT88.4 R156, [R197+0x3900] ;  /* 0x00390000c59c783b */ /* 0x000fe20000004200 */
        /* <DEDUP_REMOVED lines=11> */
[--C-:B------:R-:W-:Y:S02]  /*151b0*/  FFMA.FTZ R244, R147, c[0x0][0x2d0], -R144.reuse ;  /* 0x0000b40093f47a23 */ /* 0x100fe40000010890 */
[--C-:B------:R-:W-:Y:S01]  /*151c0*/  FFMA.FTZ R243, R145, c[0x0][0x2d0], -R144.reuse ;  /* 0x0000b40091f37a23 */ /* 0x100fe20000010890 */
[----:B------:R-:W1:Y:S01]  /*151d0*/  MUFU.EX2 R2, R2 ;  /* 0x0000000200027308 */ /* 0x000e620000000800 */
[----:B------:R-:W-:Y:S02]  /*151e0*/  FFMA.FTZ R151, R146, c[0x0][0x2d0], -R151 ;  /* 0x0000b40092977a23 */ /* 0x000fe40000010897 */
[----:B------:R-:W-:Y:S02]  /*151f0*/  FFMA.FTZ R144, R133, c[0x0][0x2d0], -R144 ;  /* 0x0000b40085907a23 */ /* 0x000fe40000010890 */
[C---:B------:R-:W-:Y:S02]  /*15200*/  FMUL.FTZ R36, R3.reuse, R36 ;  /* 0x0000002403247220 */ /* 0x040fe40000410000 */
[C---:B------:R-:W-:Y:S02]  /*15210*/  FMUL.FTZ R37, R3.reuse, R37 ;  /* 0x0000002503257220 */ /* 0x040fe40000410000 */
        /* <DEDUP_REMOVED lines=125> */
[----:B------:R-:W-:Y:S02]  /*159f0*/  FMUL.FTZ R85, R3, R85 ;  /* 0x0000005503557220 */ /* 0x000fe40000410000 */
[C---:B------:R-:W-:Y:S01]  /*15a00*/  FMUL.FTZ R86, R2.reuse, R86 ;  /* 0x0000005602567220 */ /* 0x040fe20000410000 */
[----:B------:R-:W-:Y:S01]  /*15a10*/  F2FP.BF16.PACK_AB R100, R175, R174 ;  /* 0x000000aeaf64723e */ /* 0x000fe200000010ff */
[C---:B------:R-:W-:Y:S01]  /*15a20*/  HMMA.16816.F32.BF16 R80, R136.reuse, R102, R80 ;  /* 0x000000668850723c */ /* 0x040fe20000041850 */
[----:B------:R-:W-:Y:S03]  /*15a30*/  MUFU.EX2 R239, R239 ;  /* 0x000000ef00ef7308 */ /* 0x000fe60000000800 */
[----:B------:R-:W-:Y:S01]  /*15a40*/  FMUL.FTZ R87, R2, R87 ;  /* 0x0000005702577220 */ /* 0x000fe20000410000 */
[----:B----4-:R-:W-:Y:S01]  /*15a50*/  F2FP.BF16.PACK_AB R101, R179, R178 ;  /* 0x000000b2b365723e */ /* 0x010fe200000010ff */
[----:B------:R-:W-:Y:S01]  /*15a60*/  FMUL.FTZ R88, R3, R88 ;  /* 0x0000005803587220 */ /* 0x000fe20000410000 */
[----:B------:R-:W-:Y:S01]  /*15a70*/  F2FP.BF16.PACK_AB R102, R177, R176 ;  /* 0x000000b0b166723e */ /* 0x000fe200000010ff */
[C---:B------:R-:W-:Y:S01]  /*15a80*/  FMUL.FTZ R89, R3.reuse, R89 ;  /* 0x0000005903597220 */ /* 0x040fe20000410000 */
[----:B-----5:R-:W-:Y:S02]  /*15a90*/  F2FP.BF16.PACK_AB R103, R230, R181 ;  /* 0x000000b5e667723e */ /* 0x020fe400000010ff */
[C---:B--2---:R-:W-:Y:S01]  /*15aa0*/  HMMA.16816.F32.BF16 R84, R136.reuse, R108, R84 ;  /* 0x0000006c8854723c */ /* 0x044fe20000041854 */
[----:B------:R-:W-:Y:S02]  /*15ab0*/  MUFU.EX2 R241, R241 ;  /* 0x000000f100f17308 */ /* 0x000fe40000000800 */
[C---:B------:R-:W-:Y:S02]  /*15ac0*/  FMUL.FTZ R90, R2.reuse, R90 ;  /* 0x0000005a025a7220 */ /* 0x040fe40000410000 */
[C---:B------:R-:W-:Y:S02]  /*15ad0*/  FMUL.FTZ R91, R2.reuse, R91 ;  /* 0x0000005b025b7220 */ /* 0x040fe40000410000 */
[C---:B------:R-:W-:Y:S02]  /*15ae0*/  FMUL.FTZ R92, R3.reuse, R92 ;  /* 0x0000005c035c7220 */ /* 0x040fe40000410000 */
[C---:B------:R-:W-:Y:S02]  /*15af0*/  FMUL.FTZ R93, R3.reuse, R93 ;  /* 0x0000005d035d7220 */ /* 0x040fe40000410000 */
[----:B------:R-:W1:Y:S01]  /*15b00*/  MUFU.EX2 R244, R244 ;  /* 0x000000f400f47308 */ /* 0x000e620000000800 */
[C---:B------:R-:W-:Y:S01]  /*15b10*/  HMMA.16816.F32.BF16 R88, R136.reuse, R110, R88 ;  /* 0x0000006e8858723c */ /* 0x040fe20000041858 */
[----:B------:R-:W2:Y:S02]  /*15b20*/  LDSM.16.MT88.4 R108, [R197+0x900] ;  /* 0x00090000c56c783b */ /* 0x000ea40000004200 */
[C---:B------:R-:W-:Y:S02]  /*15b30*/  FMUL.FTZ R94, R2.reuse, R94 ;  /* 0x0000005e025e7220 */ /* 0x040fe40000410000 */
[C---:B------:R-:W-:Y:S02]  /*15b40*/  FMUL.FTZ R95, R2.reuse, R95 ;  /* 0x0000005f025f7220 */ /* 0x040fe40000410000 */
[C---:B------:R-:W-:Y:S02]  /*15b50*/  FMUL.FTZ R96, R3.reuse, R96 ;  /* 0x0000006003607220 */ /* 0x040fe40000410000 */
[C---:B------:R-:W-:Y:S01]  /*15b60*/  FMUL.FTZ R97, R3.reuse, R97 ;  /* 0x0000006103617220 */ /* 0x040fe20000410000 */
[----:B------:R-:W4:Y:S02]  /*15b70*/  MUFU.EX2 R243, R243 ;  /* 0x000000f300f37308 */ /* 0x000f240000000800 */
        /* <DEDUP_REMOVED lines=131> */
[----:B------:R-:W-:Y:S01]  /*163b0*/  FADD.FTZ R230, R230, R181 ;  /* 0x000000b5e6e67221 */ /* 0x000fe20000010000 */
[----:B------:R-:W-:Y:S03]  /*163c0*/  IADD3 R181, R228, -0x1, RZ ;  /* 0xffffffffe4b57810 */ /* 0x000fe60007ffe0ff */
[----:B------:R-:W-:Y:S01]  /*163d0*/  FADD.FTZ R233, R233, R230 ;  /* 0x000000e6e9e97221 */ /* 0x000fe20000010000 */
[----:B------:R-:W-:Y:S04]  /*163e0*/  HMMA.16816.F32.BF16 R96, R136, R14, R96 ;  /* 0x0000000e8860723c */ /* 0x000fe80000041860 */
[----:B------:R-:W-:Y:S01]  /*163f0*/  FADD.FTZ R236, R236, R233 ;  /* 0x000000e9ecec7221 */ /* 0x000fe20000010000 */
[----:B------:R-:W-:Y:S03]  /*16400*/  MOV R228, R181 ;  /* 0x000000b500e47202 */ /* 0x000fe60000000f00 */
[----:B------:R-:W-:Y:S04]  /*16410*/  FADD.FTZ R235, R235, R236 ;  /* 0x000000ecebeb7221 */ /* 0x000fe80000010000 */
[----:B------:R-:W-:Y:S04]  /*16420*/  FADD.FTZ R238, R238, R235 ;  /* 0x000000ebeeee7221 */ /* 0x000fe80000010000 */
[----:B------:R-:W-:Y:S04]  /*16430*/  FADD.FTZ R241, R241, R238 ;  /* 0x000000eef1f17221 */ /* 0x000fe80000010000 */
[----:B------:R-:W-:Y:S04]  /*16440*/  FADD.FTZ R244, R244, R241 ;  /* 0x000000f1f4f47221 */ /* 0x000fe80000010000 */
[----:B------:R-:W-:Y:S04]  /*16450*/  FADD.FTZ R219, R243, R244 ;  /* 0x000000f4f3db7221 */ /* 0x000fe80000010000 */
[----:B------:R-:W-:Y:S01]  /*16460*/  FADD.FTZ R219, R246, R219 ;  /* 0x000000dbf6db7221 */ /* 0x000fe20000010000 */
[----:B------:R-:W-:-:S05]  /*16470*/  @P0 BRA `(.L_x_405) ;  /* 0xffffc84000000947 */ /* 0x000fca000383ffff */
.L_x_396:
        /* <DEDUP_REMOVED lines=23> */
.L_x_407:
[----:B------:R-:W-:Y:S02]  /*165f0*/  ULDC UR4, c[0x0][0x32c] ;  /* 0x0000cb0000047ab9 */ /* 0x000fe40000000800 */
[----:B------:R-:W-:-:S03]  /*16600*/  UISETP.NE.AND UP0, UPT, UR4, 0x1, UPT ;  /* 0x000000010400788c */ /* 0x000fc6000bf05270 */
[----:B------:R-:W-:Y:S02]  /*16610*/  ULDC.64 UR4, c[0x0][0x330] ;  /* 0x0000cc0000047ab9 */ /* 0x000fe40000000a00 */
[----:B------:R-:W-:-:S07]  /*16620*/  UIMAD.WIDE.U32 UR16, UR10, UR4, URZ ;  /* 0x000000040a1072a5 */ /* 0x000fce000f8e003f */
[----:B------:R-:W-:Y:S02]  /*16630*/  @UP0 UMOV UR13, UR17 ;  /* 0x00000011000d0c82 */ /* 0x000fe40008000000 */
[----:B------:R-:W-:Y:S02]  /*16640*/  @UP0 USHF.R.U32.HI UR10, URZ, UR5, UR13 ;  /* 0x000000053f0a0299 */ /* 0x000fe4000801160d */
.L_x_408:
[----:B------:R-:W-:Y:S02]  /*16650*/  ULDC UR4, c[0x0][0x32c] ;  /* 0x0000cb0000047ab9 */ /* 0x000fe40000000800 */
[----:B------:R-:W-:-:S04]  /*16660*/  UIMAD UR4, UR10, UR4, URZ ;  /* 0x000000040a0472a4 */ /* 0x000fc8000f8e023f */
[----:B------:R-:W-:-:S04]  /*16670*/  UISETP.LT.AND UP0, UPT, UR9, UR4, UPT ;  /* 0x000000040900728c */ /* 0x000fc8000bf01270 */
[----:B------:R-:W-:-:S04]  /*16680*/  USEL UR9, UR9, UR4, !UP0 ;  /* 0x0000000409097287 */ /* 0x000fc8000c000000 */
.L_x_406:
[----:B------:R-:W-:-:S04]  /*16690*/  UIADD3 UR9, UR9, 0x3f, URZ ;  /* 0x0000003f09097890 */ /* 0x000fc8000fffe03f */
[----:B------:R-:W-:-:S04]  /*166a0*/  USHF.R.S32.HI UR4, URZ, 0x1f, UR9 ;  /* 0x0000001f3f047899 */ /* 0x000fc80008011409 */
[----:B------:R-:W-:-:S04]  /*166b0*/  ULEA.HI UR4, UR4, UR9, URZ, 0x6 ;  /* 0x0000000904047291 */ /* 0x000fc8000f8f303f */
[----:B------:R-:W-:-:S04]  /*166c0*/  USHF.R.S32.HI UR4, URZ, 0x6, UR4 ;  /* 0x000000063f047899 */ /* 0x000fc80008011404 */
[----:B------:R-:W-:-:S04]  /*166d0*/  UISETP.LT.AND UP0, UPT, UR8, UR4, UPT ;  /* 0x000000040800728c */ /* 0x000fc8000bf01270 */
[----:B------:R-:W-:-:S06]  /*166e0*/  USEL UR4, UR8, UR4, !UP0 ;  /* 0x0000000408047287 */ /* 0x000fcc000c000000 */
[----:B------:R-:W-:-:S13]  /*166f0*/  ISETP.GE.AND P0, PT, R181, UR4, PT ;  /* 0x00000004b5007c0c */ /* 0x000fda000bf06270 */
[----:B------:R-:W-:Y:S05]  /*16700*/  @!P0 BRA `(.L_x_409) ;  /* 0x00002dd000008947 */ /* 0x000fea0003800000 */
[----:B------:R-:W-:Y:S01]  /*16710*/  IADD3 RZ, P6, R208, 0x40, RZ ;  /* 0x00000040d0ff7810 */ /* 0x000fe20007fde0ff */
[----:B------:R-:W-:Y:S01]  /*16720*/  IMAD.MOV.U32 R135, RZ, RZ, R132 ;  /* 0x000000ffff877224 */ /* 0x000fe200078e0084 */
[C---:B------:R-:W-:Y:S01]  /*16730*/  IADD3 RZ, P4, R210.reuse, 0x40, RZ ;  /* 0x00000040d2ff7810 */ /* 0x040fe20007f9e0ff */
[----:B------:R-:W-:Y:S01]  /*16740*/  IMAD.MOV.U32 R3, RZ, RZ, R0 ;  /* 0x000000ffff037224 */ /* 0x000fe200078e0000 */
[----:B------:R-:W-:Y:S01]  /*16750*/  IADD3 RZ, P0, R210, 0x80, RZ ;  /* 0x00000080d2ff7810 */ /* 0x000fe20007f1e0ff */
[----:B------:R-:W-:Y:S01]  /*16760*/  IMAD.MOV.U32 R230, RZ, RZ, R181 ;  /* 0x000000ffffe67224 */ /* 0x000fe200078e00b5 */
[C---:B------:R-:W-:Y:S01]  /*16770*/  IADD3 RZ, P5, R208.reuse, 0x80, RZ ;  /* 0x00000080d0ff7810 */ /* 0x040fe20007fbe0ff */
[----:B------:R-:W-:Y:S01]  /*16780*/  IMAD.X R229, RZ, RZ, R215, P6 ;  /* 0x000000ffffe57224 */ /* 0x000fe200030e06d7 */
[C---:B------:R-:W-:Y:S01]  /*16790*/  IADD3 R223, R208.reuse, 0x40, RZ ;  /* 0x00000040d0df7810 */ /* 0x040fe20007ffe0ff */
[--C-:B------:R-:W-:Y:S01]  /*167a0*/  IMAD.X R227, RZ, RZ, R217.reuse, P4 ;  /* 0x000000ffffe37224 */ /* 0x100fe200020e06d9 */
[----:B------:R-:W-:Y:S01]  /*167b0*/  IADD3.X R228, RZ, R215, RZ, P5, !PT ;  /* 0x000000d7ffe47210 */ /* 0x000fe20002ffe4ff */
[----:B------:R-:W-:Y:S01]  /*167c0*/  IMAD.X R226, RZ, RZ, R217, P0 ;  /* 0x000000ffffe27224 */ /* 0x000fe200000e06d9 */
[----:B------:R-:W-:Y:S01]  /*167d0*/  IADD3 R222, R208, 0x80, RZ ;  /* 0x00000080d0de7810 */ /* 0x000fe20007ffe0ff */
[----:B------:R-:W-:Y:S01]  /*167e0*/  IMAD.MOV.U32 R224, RZ, RZ, c[0x0][0x20c] ;  /* 0x00008300ffe07624 */ /* 0x000fe200078e00ff */
[----:B------:R-:W-:-:S02]  /*167f0*/  IADD3 R221, R210, 0x40, RZ ;  /* 0x00000040d2dd7810 */ /* 0x000fc40007ffe0ff */
[----:B------:R-:W-:Y:S02]  /*16800*/  IADD3 R220, R210, 0x80, RZ ;  /* 0x00000080d2dc7810 */ /* 0x000fe40007ffe0ff */
[----:B------:R-:W-:Y:S02]  /*16810*/  MOV R225, c[0x0][0x208] ;  /* 0x0000820000e17a02 */ /* 0x000fe40000000f00 */
.L_x_410:
[C---:B------:R-:W-:Y:S01]  /*16820*/  ISETP.LT.AND P6, PT, R230.reuse, UR8, PT ;  /* 0x00000008e6007c0c */ /* 0x040fe2000bfc1270 */
[----:B------:R-:W-:Y:S04]  /*16830*/  DEPBAR.LE SB0, 0x0 ;  /* 0x000080000000791a */ /* 0x000fe80000000000 */
[----:B------:R-:W-:Y:S08]  /*16840*/  BAR.SYNC.DEFER_BLOCKING 0x0 ;  /* 0x0000000000007b1d */ /* 0x000ff00000010000 */
[----:B------:R-:W-:Y:S01]  /*16850*/  @!P6 SHF.R.S32.HI R15, RZ, 0x1f, R230 ;  /* 0x0000001fff0fe819 */ /* 0x000fe200000114e6 */
[----:B------:R-:W-:Y:S04]  /*16860*/  @!P6 IMAD.WIDE.U32 R4, R230, c[0x0][0x208], RZ ;  /* 0x00008200e604ea25 */ /* 0x000fe800078e00ff */
[----:B------:R-:W-:Y:S01]  /*16870*/  @!P6 IMAD R15, R15, c[0x0][0x208], RZ ;  /* 0x000082000f0fea24 */ /* 0x000fe200078e02ff */
[----:B------:R-:W-:Y:S03]  /*16880*/  @!P6 SHF.L.U32 R13, R4, 0x6, RZ ;  /* 0x00000006040de819 */ /* 0x000fe600000006ff */
[----:B------:R-:W-:Y:S01]  /*16890*/  @!P6 IMAD R15, R230, c[0x0][0x20c], R15 ;  /* 0x00008300e60fea24 */ /* 0x000fe200078e020f */
[C---:B------:R-:W-:Y:S02]  /*168a0*/  @!P6 IADD3 R17, P0, R13.reuse, R222, RZ ;  /* 0x000000de0d11e210 */ /* 0x040fe40007f1e0ff */
[----:B------:R-:W-:Y:S02]  /*168b0*/  @!P6 IADD3 R7, P4, R13, R223, RZ ;  /* 0x000000df0d07e210 */ /* 0x000fe40007f9e0ff */
[----:B------:R-:W-:Y:S01]  /*168c0*/  @!P6 IADD3 R15, R5, R15, RZ ;  /* 0x0000000f050fe210 */ /* 0x000fe20007ffe0ff */
[----:B------:R-:W-:Y:S01]  /*168d0*/  LDSM.16.M88.4 R32, [R206+0xc100] ;  /* 0x00c10000ce20783b */ /* 0x000fe20000000200 */
[----:B------:R-:W-:Y:S02]  /*168e0*/  @!P6 IADD3 R5, P5, R13, R208, RZ ;  /* 0x000000d00d05e210 */ /* 0x000fe40007fbe0ff */
[----:B------:R-:W-:Y:S04]  /*168f0*/  @!P6 SHF.L.U64.HI R15, R4, 0x6, R15 ;  /* 0x00000006040fe819 */ /* 0x000fe8000001020f */
[----:B------:R-:W-:Y:S01]  /*16900*/  @!P6 IADD3.X R4, R15, R228, RZ, P0, !PT ;  /* 0x000000e40f04e210 */ /* 0x000fe200007fe4ff */
[----:B------:R-:W1:Y:S01]  /*16910*/  LDSM.16.M88.4 R8, [R205+0x6100] ;  /* 0x00610000cd08783b */ /* 0x000e620000000200 */
[----:B------:R-:W-:Y:S02]  /*16920*/  @!P6 LEA R28, P0, R17, c[0x0][0x1f8], 0x1 ;  /* 0x00007e00111cea11 */ /* 0x000fe400078008ff */
[----:B------:R-:W-:Y:S02]  /*16930*/  @!P6 IADD3.X R0, R15, R215, RZ, P5, !PT ;  /* 0x000000d70f00e210 */ /* 0x000fe40002ffe4ff */
[----:B------:R-:W-:Y:S02]  /*16940*/  @!P6 LEA.HI.X R29, R17, c[0x0][0x1fc], R4, 0x1, P0 ;  /* 0x00007f00111dea11 */ /* 0x000fe400000f0c04 */
[----:B------:R-:W-:Y:S01]  /*16950*/  @!P6 LEA R22, P5, R5, c[0x0][0x1f8], 0x1 ;  /* 0x00007e000516ea11 */ /* 0x000fe200078a08ff */
[----:B------:R-:W2:Y:S01]  /*16960*/  LDSM.16.M88.4 R16, [R205+0x6900] ;  /* 0x00690000cd10783b */ /* 0x000ea20000000200 */
[----:B------:R-:W-:Y:S02]  /*16970*/  @!P6 IADD3.X R2, R15, R229, RZ, P4, !PT ;  /* 0x000000e50f02e210 */ /* 0x000fe400027fe4ff */
[----:B------:R-:W-:Y:S02]  /*16980*/  @!P6 LEA R20, P4, R7, c[0x0][0x1f8], 0x1 ;  /* 0x00007e000714ea11 */ /* 0x000fe400078808ff */
[----:B------:R-:W-:Y:S02]  /*16990*/  @!P6 LEA R13, P0, R225, R13, 0x5 ;  /* 0x0000000de10de211 */ /* 0x000fe400078028ff */
[----:B------:R-:W-:Y:S01]  /*169a0*/  @!P6 LEA.HI.X R23, R5, c[0x0][0x1fc], R0, 0x1, P5 ;  /* 0x00007f000517ea11 */ /* 0x000fe200028f0c00 */
[----:B------:R-:W3:Y:S01]  /*169b0*/  LDSM.16.M88.4 R24, [R205+0x7100] ;  /* 0x00710000cd18783b */ /* 0x000ee20000000200 */
[----:B------:R-:W-:Y:S02]  /*169c0*/  @!P6 LEA.HI.X R21, R7, c[0x0][0x1fc], R2, 0x1, P4 ;  /* 0x00007f000715ea11 */ /* 0x000fe400020f0c02 */
[----:B------:R-:W-:Y:S02]  /*169d0*/  @!P6 IADD3 R5, P5, R13, R208, RZ ;  /* 0x000000d00d05e210 */ /* 0x000fe40007fbe0ff */
[----:B------:R-:W-:Y:S02]  /*169e0*/  @!P6 LEA.HI.X R15, R225, R15, R224, 0x5, P0 ;  /* 0x0000000fe10fe211 */ /* 0x000fe400000f2ce0 */
[C---:B------:R-:W-:Y:S01]  /*169f0*/  @!P6 IADD3 R7, P4, R13.reuse, R223, RZ ;  /* 0x000000df0d07e210 */ /* 0x040fe20007f9e0ff */
[----:B------:R-:W4:Y:S01]  /*16a00*/  LDSM.16.M88.4 R136, [R205+0x7900] ;  /* 0x00790000cd88783b */ /* 0x000f220000000200 */
[----:B------:R-:W-:Y:S02]  /*16a10*/  @!P6 IADD3 R13, P0, R13, R222, RZ ;  /* 0x000000de0d0de210 */ /* 0x000fe40007f1e0ff */
[----:B------:R-:W-:Y:S02]  /*16a20*/  @!P6 IADD3.X R0, R15, R215, RZ, P5, !PT ;  /* 0x000000d70f00e210 */ /* 0x000fe40002ffe4ff */
[----:B------:R-:W-:Y:S02]  /*16a30*/  @!P6 LEA R170, P5, R5, c[0x0][0x1f8], 0x1 ;  /* 0x00007e0005aaea11 */ /* 0x000fe400078a08ff */
[----:B------:R-:W-:Y:S01]  /*16a40*/  @!P6 IADD3.X R2, R15, R229, RZ, P4, !PT ;  /* 0x000000e50f02e210 */ /* 0x000fe200027fe4ff */
[----:B------:R-:W-:Y:S01]  /*16a50*/  LDSM.16.M88.4 R140, [R202+0xc100] ;  /* 0x00c10000ca8c783b */ /* 0x000fe20000000200 */
[----:B------:R-:W-:Y:S02]  /*16a60*/  @!P6 LEA R168, P4, R7, c[0x0][0x1f8], 0x1 ;  /* 0x00007e0007a8ea11 */ /* 0x000fe400078808ff */
[----:B------:R-:W-:Y:S02]  /*16a70*/  @!P6 IADD3.X R4, R15, R228, RZ, P0, !PT ;  /* 0x000000e40f04e210 */ /* 0x000fe400007fe4ff */
[----:B------:R-:W-:Y:S02]  /*16a80*/  @!P6 LEA R132, P0, R13, c[0x0][0x1f8], 0x1 ;  /* 0x00007e000d84ea11 */ /* 0x000fe400078008ff */
[----:B------:R-:W-:Y:S01]  /*16a90*/  @!P6 LEA.HI.X R171, R5, c[0x0][0x1fc], R0, 0x1, P5 ;  /* 0x00007f0005abea11 */ /* 0x000fe200028f0c00 */
[----:B------:R-:W5:Y:S01]  /*16aa0*/  LDSM.16.M88.4 R144, [R204] ;  /* 0x00000000cc90783b */ /* 0x000f620000000200 */
[----:B------:R-:W-:Y:S02]  /*16ab0*/  @!P6 LEA.HI.X R169, R7, c[0x0][0x1fc], R2, 0x1, P4 ;  /* 0x00007f0007a9ea11 */ /* 0x000fe400020f0c02 */
[----:B------:R-:W-:Y:S02]  /*16ac0*/  @!P6 LEA.HI.X R133, R13, c[0x0][0x1fc], R4, 0x1, P0 ;  /* 0x00007f000d85ea11 */ /* 0x000fe400000f0c04 */
[C---:B-1----:R-:W-:Y:S03]  /*16ad0*/  HMMA.16816.F32.BF16 R4, R32.reuse, R8, RZ ;  /* 0x000000082004723c */ /* 0x042fe600000418ff */
[----:B------:R-:W1:Y:S05]  /*16ae0*/  LDSM.16.M88.4 R148, [R195] ;  /* 0x00000000c394783b */ /* 0x000e6a0000000200 */
[C---:B------:R-:W-:Y:S03]  /*16af0*/  HMMA.16816.F32.BF16 R8, R32.reuse, R10, RZ ;  /* 0x0000000a2008723c */ /* 0x040fe600000418ff */
[----:B------:R-:W1:Y:S05]  /*16b00*/  LDSM.16.M88.4 R152, [R194] ;  /* 0x00000000c298783b */ /* 0x000e6a0000000200 */
[C---:B--2---:R-:W-:Y:S03]  /*16b10*/  HMMA.16816.F32.BF16 R12, R32.reuse, R16, RZ ;  /* 0x00000010200c723c */ /* 0x044fe600000418ff */
        /* <DEDUP_REMOVED lines=12> */
[C---:B------:R-:W-:Y:S01]  /*16be0*/  ISETP.GT.AND P6, PT, R230.reuse, UR8, PT ;  /* 0x00000008e6007c0c */ /* 0x040fe2000bfc4270 */
        /* <DEDUP_REMOVED lines=115> */
[----:B------:R-:W1:Y:S06]  /*17320*/  LDSM.16.M88.4 R168, [R199+0x14100] ;  /* 0x01410000c7a8783b */ /* 0x000e6c0000000200 */
[----:B------:R-:W-:Y:S01]  /*17330*/  IADD3 R181, R230, -0x1, RZ ;  /* 0xffffffffe6b57810 */ /* 0x000fe20007ffe0ff */
        /* <DEDUP_REMOVED lines=49> */
[----:B-1----:R-:W-:Y:S02]  /*17650*/  FMNMX.FTZ R5, R174, R3, !PT ;  /* 0x00000003ae057209 */ /* 0x002fe40007810000 */
[----:B------:R-:W-:Y:S09]  /*17660*/  @P6 SHF.R.S32.HI R6, RZ, 0x1f, R181 ;  /* 0x0000001fff066819 */ /* 0x000ff200000114b5 */
[----:B------:R-:W-:Y:S02]  /*17670*/  FMUL.FTZ R22, R22, c[0x0][0x320] ;  /* 0x0000c80016167a20 */ /* 0x000fe40000410000 */
[----:B------:R-:W-:Y:S02]  /*17680*/  FMUL.FTZ R23, R23, c[0x0][0x320] ;  /* 0x0000c80017177a20 */ /* 0x000fe40000410000 */
[----:B------:R-:W-:Y:S02]  /*17690*/  FMUL.FTZ R20, R20, c[0x0][0x320] ;  /* 0x0000c80014147a20 */ /* 0x000fe40000410000 */
[----:B------:R-:W-:Y:S02]  /*176a0*/  FMUL.FTZ R21, R21, c[0x0][0x320] ;  /* 0x0000c80015157a20 */ /* 0x000fe40000410000 */
[----:B------:R-:W-:Y:S02]  /*176b0*/  FMUL.FTZ R24, R24, c[0x0][0x320] ;  /* 0x0000c80018187a20 */ /* 0x000fe40000410000 */
[----:B------:R-:W-:Y:S01]  /*176c0*/  FMUL.FTZ R25, R25, c[0x0][0x320] ;  /* 0x0000c80019197a20 */ /* 0x000fe20000410000 */
[----:B------:R-:W1:Y:S01]  /*176d0*/  MUFU.TANH R172, R172 ;  /* 0x000000ac00ac7308 */ /* 0x000e620000002400 */
[----:B------:R-:W-:Y:S02]  /*176e0*/  FMUL.FTZ R26, R26, c[0x0][0x320] ;  /* 0x0000c8001a1a7a20 */ /* 0x000fe40000410000 */
[----:B------:R-:W-:Y:S01]  /*176f0*/  FMUL.FTZ R27, R27, c[0x0][0x320] ;  /* 0x0000c8001b1b7a20 */ /* 0x000fe20000410000 */
[C---:B--2---:R-:W-:Y:S06]  /*17700*/  HMMA.16816.F32.BF16 R28, R168.reuse, R8, R28 ;  /* 0x00000008a81c723c */ /* 0x044fec000004181c */
[----:B------:R-:W2:Y:S01]  /*17710*/  MUFU.TANH R232, R232 ;  /* 0x000000e800e87308 */ /* 0x000ea20000002400 */
[----:B----4-:R-:W-:Y:S01]  /*17720*/  FMNMX.FTZ R9, R234, R135, !PT ;  /* 0x00000087ea097209 */ /* 0x010fe20007810000 */
        /* <DEDUP_REMOVED lines=64> */
[----:B--2---:R-:W-:Y:S01]  /*17b30*/  FMNMX.FTZ R11, R4, R9, !PT ;  /* 0x00000009040b7209 */ /* 0x004fe20007810000 */
[----:B------:R-:W-:Y:S06]  /*17b40*/  @P6 IMAD.WIDE.U32 R8, R181, c[0x0][0x1e0], RZ ;  /* 0x00007800b5086a25 */ /* 0x000fec00078e00ff */
[----:B------:R-:W2:Y:S01]  /*17b50*/  SHFL.BFLY PT, R2, R11, 0x1, 0x1f ;  /* 0x0c201f000b027f89 */ /* 0x000ea200000e0000 */
[----:B-1----:R-:W-:Y:S02]  /*17b60*/  FMNMX.FTZ R5, R7, R0, !PT ;  /* 0x0000000007057209 */ /* 0x002fe40007810000 */
[----:B------:R-:W-:Y:S05]  /*17b70*/  @P6 SHF.L.U32 R7, R8, 0x6, RZ ;  /* 0x0000000608076819 */ /* 0x000fea00000006ff */
[----:B------:R-:W1:Y:S01]  /*17b80*/  SHFL.BFLY PT, R132, R5, 0x1, 0x1f ;  /* 0x0c201f0005847f89 */ /* 0x000e6200000e0000 */
[----:B--2---:R-:W-:Y:S05]  /*17b90*/  FMNMX.FTZ R0, R11, R2, !PT ;  /* 0x000000020b007209 */ /* 0x004fea0007810000 */
[C---:B------:R-:W-:Y:S02]  /*17ba0*/  FADD.FTZ R2, -R0.reuse, R3 ;  /* 0x0000000300027221 */ /* 0x040fe40000010100 */
[----:B------:R-:W-:Y:S02]  /*17bb0*/  FMUL.FTZ R151, R0, c[0x0][0x2d0] ;  /* 0x0000b40000977a20 */ /* 0x000fe40000410000 */
[----:B------:R-:W-:Y:S02]  /*17bc0*/  FMUL.FTZ R3, R2, c[0x0][0x2d0] ;  /* 0x0000b40002037a20 */ /* 0x000fe40000410000 */
[--C-:B------:R-:W-:Y:S01]  /*17bd0*/  FFMA.FTZ R174, R174, c[0x0][0x2d0], -R151.reuse ;  /* 0x0000b400aeae7a23 */ /* 0x100fe20000010897 */
[----:B-1----:R-:W-:Y:S01]  /*17be0*/  FMNMX.FTZ R132, R5, R132, !PT ;  /* 0x0000008405847209 */ /* 0x002fe20007810000 */
[----:B------:R-:W-:Y:S01]  /*17bf0*/  @P6 IMAD R5, R6, c[0x0][0x1e0], RZ ;  /* 0x0000780006056a24 */ /* 0x000fe200078e02ff */
[----:B------:R-:W-:Y:S01]  /*17c00*/  @P6 IADD3 R6, P4, R7, R210, RZ ;  /* 0x000000d207066210 */ /* 0x000fe20007f9e0ff */
[----:B------:R-:W-:Y:S01]  /*17c10*/  FFMA.FTZ R173, R172, c[0x0][0x2d0], -R151 ;  /* 0x0000b400acad7a23 */ /* 0x000fe20000010897 */
[----:B------:R-:W1:Y:S01]  /*17c20*/  MUFU.EX2 R3, R3 ;  /* 0x0000000300037308 */ /* 0x000e620000000800 */
[----:B------:R-:W-:Y:S01]  /*17c30*/  FADD.FTZ R2, -R132, R135 ;  /* 0x0000008784027221 */ /* 0x000fe20000010100 */
[----:B------:R-:W-:Y:S01]  /*17c40*/  @P6 LEA R18, P5, R6, c[0x0][0x1c8], 0x1 ;  /* 0x0000720006126a11 */ /* 0x000fe200078a08ff */
[----:B------:R-:W-:Y:S02]  /*17c50*/  @P6 IMAD R5, R181, c[0x0][0x1e4], R5 ;  /* 0x00007900b5056a24 */ /* 0x000fe400078e0205 */
[----:B------:R-:W-:Y:S02]  /*17c60*/  FMUL.FTZ R4, R2, c[0x0][0x2d0] ;  /* 0x0000b40002047a20 */ /* 0x000fe40000410000 */
[----:B------:R-:W-:Y:S01]  /*17c70*/  FMUL.FTZ R145, R132, c[0x0][0x2d0] ;  /* 0x0000b40084917a20 */ /* 0x000fe20000410000 */
[----:B------:R-:W-:Y:S01]  /*17c80*/  @P6 IADD3 R5, R9, R5, RZ ;  /* 0x0000000509056210 */ /* 0x000fe20007ffe0ff */
[--C-:B------:R-:W-:Y:S01]  /*17c90*/  FFMA.FTZ R172, R238, c[0x0][0x2d0], -R151.reuse ;  /* 0x0000b400eeac7a23 */ /* 0x100fe20000010897 */
[----:B------:R2:W3:Y:S01]  /*17ca0*/  MUFU.EX2 R2, R4 ;  /* 0x0000000400027308 */ /* 0x0004e20000000800 */
[----:B------:R-:W-:Y:S01]  /*17cb0*/  FFMA.FTZ R171, R242, c[0x0][0x2d0], -R151 ;  /* 0x0000b400f2ab7a23 */ /* 0x000fe20000010897 */
[----:B------:R-:W-:Y:S01]  /*17cc0*/  @P6 SHF.L.U64.HI R5, R8, 0x6, R5 ;  /* 0x0000000608056819 */ /* 0x000fe20000010205 */
[--C-:B------:R-:W-:Y:S01]  /*17cd0*/  FFMA.FTZ R170, R234, c[0x0][0x2d0], -R145.reuse ;  /* 0x0000b400eaaa7a23 */ /* 0x100fe20000010891 */
[----:B------:R-:W-:Y:S01]  /*17ce0*/  @P6 IADD3 R8, P0, R7, R221, RZ ;  /* 0x000000dd07086210 */ /* 0x000fe20007f1e0ff */
[--C-:B------:R-:W-:Y:S01]  /*17cf0*/  FFMA.FTZ R169, R232, c[0x0][0x2d0], -R145.reuse ;  /* 0x0000b400e8a97a23 */ /* 0x100fe20000010891 */
[C---:B------:R-:W-:Y:S01]  /*17d00*/  @P6 IADD3.X R9, R5.reuse, R217, RZ, P4, !PT ;  /* 0x000000d905096210 */ /* 0x040fe200027fe4ff */
[--C-:B------:R-:W-:Y:S01]  /*17d10*/  FFMA.FTZ R168, R240, c[0x0][0x2d0], -R145.reuse ;  /* 0x0000b400f0a87a23 */ /* 0x100fe20000010891 */
[----:B------:R-:W-:Y:S01]  /*17d20*/  @P6 LEA R20, P4, R8, c[0x0][0x1c8], 0x1 ;  /* 0x0000720008146a11 */ /* 0x000fe200078808ff */
[----:B------:R-:W-:Y:S01]  /*17d30*/  FFMA.FTZ R135, R236, c[0x0][0x2d0], -R145 ;  /* 0x0000b400ec877a23 */ /* 0x000fe20000010891 */
[----:B------:R-:W-:Y:S01]  /*17d40*/  @P6 LEA.HI.X R19, R6, c[0x0][0x1cc], R9, 0x1, P5 ;  /* 0x0000730006136a11 */ /* 0x000fe200028f0c09 */
[----:B------:R-:W-:Y:S01]  /*17d50*/  MUFU.EX2 R174, R174 ;  /* 0x000000ae00ae7308 */ /* 0x000fe20000000800 */
[----:B------:R-:W-:Y:S01]  /*17d60*/  @P6 IADD3.X R11, R5, R227, RZ, P0, !PT ;  /* 0x000000e3050b6210 */ /* 0x000fe200007fe4ff */
[----:B------:R-:W-:Y:S02]  /*17d70*/  FFMA.FTZ R179, R142, c[0x0][0x2d0], -R145 ;  /* 0x0000b4008eb37a23 */ /* 0x000fe40000010891 */
[----:B------:R4:W-:Y:S01]  /*17d80*/  @P6 LDGSTS.E.BYPASS.LTC128B.128 [R207+0x6100], [R18.64], !P3 ;  /* 0x0610000012cf6fae */ /* 0x0009e2000d901d5c */
[----:B------:R-:W-:Y:S01]  /*17d90*/  @P6 LEA.HI.X R21, R8, c[0x0][0x1cc], R11, 0x1, P4 ;  /* 0x0000730008156a11 */ /* 0x000fe200020f0c0b */
[C---:B-1----:R-:W-:Y:S02]  /*17da0*/  FMUL.FTZ R32, R3.reuse, R100 ;  /* 0x0000006403207220 */ /* 0x042fe40000410000 */
[----:B------:R-:W-:Y:S02]  /*17db0*/  FMUL.FTZ R33, R3, R101 ;  /* 0x0000006503217220 */ /* 0x000fe40000410000 */
[----:B------:R-:W1:Y:S01]  /*17dc0*/  MUFU.EX2 R173, R173 ;  /* 0x000000ad00ad7308 */ /* 0x000e620000000800 */
[----:B------:R-:W-:Y:S01]  /*17dd0*/  FFMA.FTZ R183, R136, c[0x0][0x2d0], -R145 ;  /* 0x0000b40088b77a23 */ /* 0x000fe20000010891 */
[----:B------:R5:W-:Y:S01]  /*17de0*/  @P6 LDGSTS.E.BYPASS.LTC128B.128 [R207+0x8100], [R20.64], !P2 ;  /* 0x0810000014cf6fae */ /* 0x000be2000d101d5c */
[----:B--2---:R-:W-:Y:S01]  /*17df0*/  @P6 IADD3 R4, P0, R7, R220, RZ ;  /* 0x000000dc07046210 */ /* 0x004fe20007f1e0ff */
[C---:B---3--:R-:W-:Y:S02]  /*17e00*/  FMUL.FTZ R34, R2.reuse, R102 ;  /* 0x0000006602227220 */ /* 0x048fe40000410000 */
[----:B------:R-:W-:Y:S01]  /*17e10*/  FMUL.FTZ R35, R2, R103 ;  /* 0x0000006702237220 */ /* 0x000fe20000410000 */
[----:B------:R-:W-:Y:S01]  /*17e20*/  @P6 LEA R16, P4, R4, c[0x0][0x1c8], 0x1 ;  /* 0x0000720004106a11 */ /* 0x000fe200078808ff */
[--C-:B------:R-:W-:Y:S01]  /*17e30*/  FFMA.FTZ R231, R166, c[0x0][0x2d0], -R151.reuse ;  /* 0x0000b400a6e77a23 */ /* 0x100fe20000010897 */
[----:B------:R-:W-:Y:S01]  /*17e40*/  @P6 IADD3.X R9, R5, R226, RZ, P0, !PT ;  /* 0x000000e205096210 */ /* 0x000fe200007fe4ff */
[----:B------:R-:W-:Y:S01]  /*17e50*/  MUFU.EX2 R172, R172 ;  /* 0x000000ac00ac7308 */ /* 0x000fe20000000800 */
[----:B------:R-:W-:Y:S01]  /*17e60*/  @P6 IADD3 R7, P0, R7, UR6, RZ ;  /* 0x0000000607076c10 */ /* 0x000fe2000ff1e0ff */
[----:B------:R-:W-:Y:S01]  /*17e70*/  FFMA.FTZ R232, R162, c[0x0][0x2d0], -R151 ;  /* 0x0000b400a2e87a23 */ /* 0x000fe20000010897 */
[----:B------:R-:W-:Y:S01]  /*17e80*/  @P6 LEA.HI.X R17, R4, c[0x0][0x1cc], R9, 0x1, P4 ;  /* 0x0000730004116a11 */ /* 0x000fe200020f0c09 */
[--C-:B------:R-:W-:Y:S01]  /*17e90*/  FFMA.FTZ R233, R164, c[0x0][0x2d0], -R151.reuse ;  /* 0x0000b400a4e97a23 */ /* 0x100fe20000010897 */
[----:B------:R-:W-:Y:S01]  /*17ea0*/  @P6 IADD3 R4, P5, R7, R210, RZ ;  /* 0x000000d207046210 */ /* 0x000fe20007fbe0ff */
[----:B------:R-:W-:Y:S01]  /*17eb0*/  FFMA.FTZ R234, R160, c[0x0][0x2d0], -R151 ;  /* 0x0000b400a0ea7a23 */ /* 0x000fe20000010897 */
[----:B------:R-:W-:Y:S01]  /*17ec0*/  @P6 IADD3.X R5, R5, UR7, RZ, P0, !PT ;  /* 0x0000000705056c10 */ /* 0x000fe200087fe4ff */
[----:B------:R2:W-:Y:S01]  /*17ed0*/  @P6 LDGSTS.E.BYPASS.LTC128B.128 [R207+0xa100], [R16.64], !P1 ;  /* 0x0a10000010cf6fae */ /* 0x0005e2000c901d5c */
[----:B------:R-:W-:Y:S01]  /*17ee0*/  @P6 IADD3 R6, P4, R7, R221, RZ ;  /* 0x000000dd07066210 */ /* 0x000fe20007f9e0ff */
[----:B------:R-:W3:Y:S01]  /*17ef0*/  MUFU.EX2 R171, R171 ;  /* 0x000000ab00ab7308 */ /* 0x000ee20000000800 */
[C---:B------:R-:W-:Y:S01]  /*17f00*/  @P6 IADD3.X R9, R5.reuse, R217, RZ, P5, !PT ;  /* 0x000000d905096210 */ /* 0x040fe20002ffe4ff */
[----:B----4-:R-:W-:Y:S01]  /*17f10*/  FMUL.FTZ R18, R2, R118 ;  /* 0x0000007602127220 */ /* 0x010fe20000410000 */
[----:B------:R-:W-:Y:S01]  /*17f20*/  @P6 LEA R24, P5, R4, c[0x0][0x1c8], 0x1 ;  /* 0x0000720004186a11 */ /* 0x000fe200078a08ff */
[----:B------:R-:W-:Y:S01]  /*17f30*/  FMUL.FTZ R19, R2, R119 ;  /* 0x0000007702137220 */ /* 0x000fe20000410000 */
[----:B------:R-:W-:Y:S01]  /*17f40*/  @P6 IADD3.X R11, R5, R227, RZ, P4, !PT ;  /* 0x000000e3050b6210 */ /* 0x000fe200027fe4ff */
[----:B------:R-:W-:Y:S01]  /*17f50*/  FFMA.FTZ R235, R156, c[0x0][0x2d0], -R145 ;  /* 0x0000b4009ceb7a23 */ /* 0x000fe20000010891 */
[----:B------:R-:W-:Y:S01]  /*17f60*/  @P6 LEA.HI.X R25, R4, c[0x0][0x1cc], R9, 0x1, P5 ;  /* 0x0000730004196a11 */ /* 0x000fe200028f0c09 */
[----:B------:R-:W-:Y:S01]  /*17f70*/  FMUL.FTZ R4, R3, R128 ;  /* 0x0000008003047220 */ /* 0x000fe20000410000 */
[C---:B------:R-:W-:Y:S01]  /*17f80*/  @P6 LEA R10, P4, R6.reuse, c[0x0][0x1c8], 0x1 ;  /* 0x00007200060a6a11 */ /* 0x040fe200078808ff */
[----:B------:R-:W-:Y:S01]  /*17f90*/  MUFU.EX2 R170, R170 ;  /* 0x000000aa00aa7308 */ /* 0x000fe20000000800 */
[----:B------:R-:W-:Y:S01]  /*17fa0*/  @P6 IADD3 R7, P0, R7, R220, RZ ;  /* 0x000000dc07076210 */ /* 0x000fe20007f1e0ff */
[----:B------:R4:W-:Y:S01]  /*17fb0*/  @P6 LDGSTS.E.BYPASS.LTC128B.128 [R207+0x7100], [R24.64], !P3 ;  /* 0x0710000018cf6fae */ /* 0x0009e2000d901d5c */
[----:B------:R-:W-:Y:S01]  /*17fc0*/  @P6 LEA.HI.X R11, R6, c[0x0][0x1cc], R11, 0x1, P4 ;  /* 0x00007300060b6a11 */ /* 0x000fe200020f0c0b */
[C---:B------:R-:W-:Y:S01]  /*17fd0*/  FMUL.FTZ R6, R2.reuse, R130 ;  /* 0x0000008202067220 */ /* 0x040fe20000410000 */
[----:B------:R-:W-:Y:S01]  /*17fe0*/  @P6 IADD3.X R8, R5, R226, RZ, P0, !PT ;  /* 0x000000e205086210 */ /* 0x000fe200007fe4ff */
[----:B------:R-:W-:Y:S01]  /*17ff0*/  FMUL.FTZ R5, R3, R129 ;  /* 0x0000008103057220 */ /* 0x000fe20000410000 */
[----:B------:R-:W-:Y:S01]  /*18000*/  @P6 LEA R26, P0, R7, c[0x0][0x1c8], 0x1 ;  /* 0x00007200071a6a11 */ /* 0x000fe200078008ff */
[----:B------:R-:W-:Y:S01]  /*18010*/  FMUL.FTZ R9, R3, R125 ;  /* 0x0000007d03097220 */ /* 0x000fe20000410000 */
[----:B-1----:R-:W-:Y:S01]  /*18020*/  F2FP.BF16.PACK_AB R128, R173, R174 ;  /* 0x000000aead80723e */ /* 0x002fe200000010ff */
[----:B------:R1:W-:Y:S01]  /*18030*/  @P6 LDGSTS.E.BYPASS.LTC128B.128 [R207+0x9100], [R10.64], !P2 ;  /* 0x091000000acf6fae */ /* 0x0003e2000d101d5c */
[----:B------:R-:W-:Y:S01]  /*18040*/  @P6 LEA.HI.X R27, R7, c[0x0][0x1cc], R8, 0x1, P0 ;  /* 0x00007300071b6a11 */ /* 0x000fe200000f0c08 */
[----:B------:R-:W1:Y:S01]  /*18050*/  MUFU.EX2 R169, R169 ;  /* 0x000000a900a97308 */ /* 0x000e620000000800 */
[----:B------:R-:W-:Y:S01]  /*18060*/  FMUL.FTZ R7, R2, R131 ;  /* 0x0000008302077220 */ /* 0x000fe20000410000 */
[----:B---3--:R-:W-:Y:S01]  /*18070*/  F2FP.BF16.PACK_AB R130, R171, R172 ;  /* 0x000000acab82723e */ /* 0x008fe200000010ff */
[C---:B------:R-:W-:Y:S01]  /*18080*/  FMUL.FTZ R8, R3.reuse, R124 ;  /* 0x0000007c03087220 */ /* 0x040fe20000410000 */
[----:B------:R-:W-:Y:S01]  /*18090*/  ISETP.GT.AND P0, PT, R230, UR4, PT ;  /* 0x00000004e6007c0c */ /* 0x000fe2000bf04270 */
[C---:B--2---:R-:W-:Y:S01]  /*180a0*/  FMUL.FTZ R16, R3.reuse, R116 ;  /* 0x0000007403107220 */ /* 0x044fe20000410000 */
[----:B------:R2:W-:Y:S01]  /*180b0*/  @P6 LDGSTS.E.BYPASS.LTC128B.128 [R207+0xb100], [R26.64], !P1 ;  /* 0x0b1000001acf6fae */ /* 0x0005e2000c901d5c */
[C---:B------:R-:W-:Y:S02]  /*180c0*/  FMUL.FTZ R17, R3.reuse, R117 ;  /* 0x0000007503117220 */ /* 0x040fe40000410000 */
[--C-:B------:R-:W-:Y:S01]  /*180d0*/  FFMA.FTZ R236, R154, c[0x0][0x2d0], -R145.reuse ;  /* 0x0000b4009aec7a23 */ /* 0x100fe20000010891 */
[----:B------:R-:W-:Y:S01]  /*180e0*/  MUFU.EX2 R168, R168 ;  /* 0x000000a800a87308 */ /* 0x000fe20000000800 */
[--C-:B------:R-:W-:Y:S02]  /*180f0*/  FFMA.FTZ R237, R158, c[0x0][0x2d0], -R145.reuse ;  /* 0x0000b4009eed7a23 */ /* 0x100fe40000010891 */
[----:B------:R-:W-:Y:S01]  /*18100*/  FFMA.FTZ R238, R152, c[0x0][0x2d0], -R145 ;  /* 0x0000b40098ee7a23 */ /* 0x000fe20000010891 */
[----:B------:R-:W3:Y:S01]  /*18110*/  LDSM.16.MT88.4 R12, [R203+0x100] ;  /* 0x00010000cb0c783b */ /* 0x000ee20000004200 */
[--C-:B------:R-:W-:Y:S02]  /*18120*/  FFMA.FTZ R239, R150, c[0x0][0x2d0], -R151.reuse ;  /* 0x0000b40096ef7a23 */ /* 0x100fe40000010897 */
[C---:B----4-:R-:W-:Y:S02]  /*18130*/  FMUL.FTZ R24, R3.reuse, R108 ;  /* 0x0000006c03187220 */ /* 0x050fe40000410000 */
[----:B------:R-:W-:Y:S01]  /*18140*/  FMUL.FTZ R25, R3, R109 ;  /* 0x0000006d03197220 */ /* 0x000fe20000410000 */
[----:B------:R-:W4:Y:S01]  /*18150*/  MUFU.EX2 R135, R135 ;  /* 0x0000008700877308 */ /* 0x000f220000000800 */
[--C-:B------:R-:W-:Y:S01]  /*18160*/  FFMA.FTZ R240, R149, c[0x0][0x2d0], -R151.reuse ;  /* 0x0000b40095f07a23 */ /* 0x100fe20000010897 */
[----:B-----5:R-:W5:Y:S01]  /*18170*/  LDSM.16.MT88.4 R20, [R198+0x100] ;  /* 0x00010000c614783b */ /* 0x020f620000004200 */
[----:B------:R-:W-:Y:S01]  /*18180*/  FFMA.FTZ R241, R148, c[0x0][0x2d0], -R151 ;  /* 0x0000b40094f17a23 */ /* 0x000fe20000010897 */
[----:B-1----:R-:W-:Y:S01]  /*18190*/  F2FP.BF16.PACK_AB R129, R169, R170 ;  /* 0x000000aaa981723e */ /* 0x002fe200000010ff */
[C---:B------:R-:W-:Y:S02]  /*181a0*/  FMUL.FTZ R10, R2.reuse, R126 ;  /* 0x0000007e020a7220 */ /* 0x040fe40000410000 */
[----:B------:R-:W-:Y:S02]  /*181b0*/  FMUL.FTZ R11, R2, R127 ;  /* 0x0000007f020b7220 */ /* 0x000fe40000410000 */
[--C-:B------:R-:W-:Y:S01]  /*181c0*/  FFMA.FTZ R243, R146, c[0x0][0x2d0], -R145.reuse ;  /* 0x0000b40092f37a23 */ /* 0x100fe20000010891 */
[----:B------:R-:W1:Y:S01]  /*181d0*/  LDSM.16.MT88.4 R28, [R197+0x100] ;  /* 0x00010000c51c783b */ /* 0x000e620000004200 */
[----:B------:R-:W-:Y:S01]  /*181e0*/  FFMA.FTZ R244, R144, c[0x0][0x2d0], -R145 ;  /* 0x0000b40090f47a23 */ /* 0x000fe20000010891 */
[----:B------:R-:W-:Y:S01]  /*181f0*/  MUFU.EX2 R179, R179 ;  /* 0x000000b300b37308 */ /* 0x000fe20000000800 */
[C---:B--2---:R-:W-:Y:S02]  /*18200*/  FMUL.FTZ R26, R2.reuse, R110 ;  /* 0x0000006e021a7220 */ /* 0x044fe40000410000 */
[C---:B------:R-:W-:Y:S02]  /*18210*/  FMUL.FTZ R27, R2.reuse, R111 ;  /* 0x0000006f021b7220 */ /* 0x040fe40000410000 */
[C---:B------:R-:W-:Y:S01]  /*18220*/  FMUL.FTZ R36, R3.reuse, R36 ;  /* 0x0000002403247220 */ /* 0x040fe20000410000 */
[----:B------:R-:W-:Y:S01]  /*18230*/  LDSM.16.MT88.4 R100, [R197+0x2100] ;  /* 0x00210000c564783b */ /* 0x000fe20000004200 */
[----:B------:R-:W-:Y:S02]  /*18240*/  FMUL.FTZ R37, R3, R37 ;  /* 0x0000002503257220 */ /* 0x000fe40000410000 */
[C---:B------:R-:W-:Y:S01]  /*18250*/  FMUL.FTZ R38, R2.reuse, R38 ;  /* 0x0000002602267220 */ /* 0x040fe20000410000 */
[----:B------:R-:W-:Y:S01]  /*18260*/  MUFU.EX2 R183, R183 ;  /* 0x000000b700b77308 */ /* 0x000fe20000000800 */
[C---:B------:R-:W-:Y:S01]  /*18270*/  FMUL.FTZ R39, R2.reuse, R39 ;  /* 0x0000002702277220 */ /* 0x040fe20000410000 */
[----:B----4-:R-:W-:Y:S01]  /*18280*/  F2FP.BF16.PACK_AB R131, R135, R168 ;  /* 0x000000a88783723e */ /* 0x010fe200000010ff */
[C---:B------:R-:W-:Y:S01]  /*18290*/  FMUL.FTZ R40, R3.reuse, R40 ;  /* 0x0000002803287220 */ /* 0x040fe20000410000 */
[----:B------:R-:W-:Y:S01]  /*182a0*/  LDSM.16.MT88.4 R108, [R196+0x2100] ;  /* 0x00210000c46c783b */ /* 0x000fe20000004200 */
[C---:B------:R-:W-:Y:S02]  /*182b0*/  FMUL.FTZ R41, R3.reuse, R41 ;  /* 0x0000002903297220 */ /* 0x040fe40000410000 */
[C---:B------:R-:W-:Y:S02]  /*182c0*/  FMUL.FTZ R42, R2.reuse, R42 ;  /* 0x0000002a022a7220 */ /* 0x040fe40000410000 */
[C---:B------:R-:W-:Y:S01]  /*182d0*/  FMUL.FTZ R43, R2.reuse, R43 ;  /* 0x0000002b022b7220 */ /* 0x040fe20000410000 */
[----:B------:R-:W-:Y:S01]  /*182e0*/  MUFU.EX2 R231, R231 ;  /* 0x000000e700e77308 */ /* 0x000fe20000000800 */
[C---:B------:R-:W-:Y:S01]  /*182f0*/  FMUL.FTZ R44, R3.reuse, R44 ;  /* 0x0000002c032c7220 */ /* 0x040fe20000410000 */
[C---:B---3--:R-:W-:Y:S01]  /*18300*/  HMMA.16816.F32.BF16 R4, R128.reuse, R12, R4 ;  /* 0x0000000c8004723c */ /* 0x048fe20000041804 */
[----:B------:R-:W-:Y:S04]  /*18310*/  LDSM.16.MT88.4 R116, [R198+0x900] ;  /* 0x00090000c674783b */ /* 0x000fe80000004200 */
[C---:B------:R-:W-:Y:S02]  /*18320*/  FMUL.FTZ R45, R3.reuse, R45 ;  /* 0x0000002d032d7220 */ /* 0x040fe40000410000 */
[C---:B------:R-:W-:Y:S01]  /*18330*/  FMUL.FTZ R12, R3.reuse, R120 ;  /* 0x00000078030c7220 */ /* 0x040fe20000410000 */
[C---:B------:R-:W-:Y:S01]  /*18340*/  HMMA.16816.F32.BF16 R8, R128.reuse, R14, R8 ;  /* 0x0000000e8008723c */ /* 0x040fe20000041808 */
[----:B------:R-:W-:Y:S01]  /*18350*/  LDSM.16.MT88.4 R124, [R203+0x2900] ;  /* 0x00290000cb7c783b */ /* 0x000fe20000004200 */
[----:B------:R-:W-:Y:S02]  /*18360*/  MUFU.EX2 R232, R232 ;  /* 0x000000e800e87308 */ /* 0x000fe40000000800 */
[C---:B------:R-:W-:Y:S02]  /*18370*/  FMUL.FTZ R13, R3.reuse, R121 ;  /* 0x00000079030d7220 */ /* 0x040fe40000410000 */
[C---:B------:R-:W-:Y:S02]  /*18380*/  FMUL.FTZ R46, R2.reuse, R46 ;  /* 0x0000002e022e7220 */ /* 0x040fe40000410000 */
[C---:B------:R-:W-:Y:S01]  /*18390*/  FMUL.FTZ R14, R2.reuse, R122 ;  /* 0x0000007a020e7220 */ /* 0x040fe20000410000 */
[----:B------:R-:W-:Y:S03]  /*183a0*/  LDSM.16.MT88.4 R152, [R198+0x3900] ;  /* 0x00390000c698783b */ /* 0x000fe60000004200 */
[C---:B------:R-:W-:Y:S01]  /*183b0*/  FMUL.FTZ R15, R2.reuse, R123 ;  /* 0x0000007b020f7220 */ /* 0x040fe20000410000 */
[----:B------:R-:W-:Y:S01]  /*183c0*/  MUFU.EX2 R233, R233 ;  /* 0x000000e900e97308 */ /* 0x000fe20000000800 */
[C---:B------:R-:W-:Y:S02]  /*183d0*/  FMUL.FTZ R47, R2.reuse, R47 ;  /* 0x0000002f022f7220 */ /* 0x040fe40000410000 */
[C---:B------:R-:W-:Y:S01]  /*183e0*/  FMUL.FTZ R48, R3.reuse, R48 ;  /* 0x0000003003307220 */ /* 0x040fe20000410000 */
[----:B------:R-:W2:Y:S01]  /*183f0*/  LDSM.16.MT88.4 R120, [R196+0x100] ;  /* 0x00010000c478783b */ /* 0x000ea20000004200 */
[C---:B------:R-:W-:Y:S01]  /*18400*/  FMUL.FTZ R49, R3.reuse, R49 ;  /* 0x0000003103317220 */ /* 0x040fe20000410000 */
[C---:B-----5:R-:W-:Y:S03]  /*18410*/  HMMA.16816.F32.BF16 R12, R128.reuse, R20, R12 ;  /* 0x00000014800c723c */ /* 0x060fe6000004180c */
[C---:B------:R-:W-:Y:S01]  /*18420*/  FMUL.FTZ R50, R2.reuse, R50 ;  /* 0x0000003202327220 */ /* 0x040fe20000410000 */
[----:B------:R-:W-:Y:S01]  /*18430*/  MUFU.EX2 R234, R234 ;  /* 0x000000ea00ea7308 */ /* 0x000fe20000000800 */
[C---:B------:R-:W-:Y:S01]  /*18440*/  FMUL.FTZ R51, R2.reuse, R51 ;  /* 0x0000003302337220 */ /* 0x040fe20000410000 */
[----:B------:R-:W-:Y:S01]  /*18450*/  LDSM.16.MT88.4 R156, [R197+0x3900] ;  /* 0x00390000c59c783b */ /* 0x000fe20000004200 */
[C---:B------:R-:W-:Y:S01]  /*18460*/  FMUL.FTZ R20, R3.reuse, R112 ;  /* 0x0000007003147220 */ /* 0x040fe20000410000 */
[C---:B------:R-:W-:Y:S04]  /*18470*/  HMMA.16816.F32.BF16 R16, R128.reuse, R22, R16 ;  /* 0x000000168010723c */ /* 0x040fe80000041810 */
[C---:B------:R-:W-:Y:S02]  /*18480*/  FMUL.FTZ R21, R3.reuse, R113 ;  /* 0x0000007103157220 */ /* 0x040fe40000410000 */
[----:B------:R-:W-:Y:S01]  /*18490*/  LDSM.16.MT88.4 R160, [R196+0x3900] ;  /* 0x00390000c4a0783b */ /* 0x000fe20000004200 */
[C---:B------:R-:W-:Y:S01]  /*184a0*/  FMUL.FTZ R22, R2.reuse, R114 ;  /* 0x0000007202167220 */ /* 0x040fe20000410000 */
[----:B------:R-:W-:Y:S01]  /*184b0*/  MUFU.EX2 R235, R235 ;  /* 0x000000eb00eb7308 */ /* 0x000fe20000000800 */
[C---:B------:R-:W-:Y:S03]  /*184c0*/  FMUL.FTZ R23, R2.reuse, R115 ;  /* 0x0000007302177220 */ /* 0x040fe60000410000 */
[C---:B------:R-:W-:Y:S02]  /*184d0*/  FMUL.FTZ R52, R3.reuse, R52 ;  /* 0x0000003403347220 */ /* 0x040fe40000410000 */
[----:B------:R-:W3:Y:S01]  /*184e0*/  LDSM.16.MT88.4 R112, [R203+0x2100] ;  /* 0x00210000cb70783b */ /* 0x000ee20000004200 */
[C---:B------:R-:W-:Y:S01]  /*184f0*/  FMUL.FTZ R53, R3.reuse, R53 ;  /* 0x0000003503357220 */ /* 0x040fe20000410000 */
[C---:B-1----:R-:W-:Y:S02]  /*18500*/  HMMA.16816.F32.BF16 R20, R128.reuse, R28, R20 ;  /* 0x0000001c8014723c */ /* 0x042fe40000041814 */
[----:B------:R-:W-:Y:S01]  /*18510*/  MUFU.EX2 R236, R236 ;  /* 0x000000ec00ec7308 */ /* 0x000fe20000000800 */
[C---:B------:R-:W-:Y:S02]  /*18520*/  FMUL.FTZ R54, R2.reuse, R54 ;  /* 0x0000003602367220 */ /* 0x040fe40000410000 */
[C---:B------:R-:W-:Y:S01]  /*18530*/  FMUL.FTZ R55, R2.reuse, R55 ;  /* 0x0000003702377220 */ /* 0x040fe20000410000 */
[----:B------:R-:W-:Y:S01]  /*18540*/  LDSM.16.MT88.4 R164, [R203+0x5900] ;  /* 0x00590000cba4783b */ /* 0x000fe20000004200 */
[C---:B------:R-:W-:Y:S01]  /*18550*/  FMUL.FTZ R28, R3.reuse, R104 ;  /* 0x00000068031c7220 */ /* 0x040fe20000410000 */
[C---:B------:R-:W-:Y:S04]  /*18560*/  HMMA.16816.F32.BF16 R24, R128.reuse, R30, R24 ;  /* 0x0000001e8018723c */ /* 0x040fe80000041818 */
[C---:B------:R-:W-:Y:S01]  /*18570*/  FMUL.FTZ R29, R3.reuse, R105 ;  /* 0x00000069031d7220 */ /* 0x040fe20000410000 */
[----:B------:R-:W-:Y:S01]  /*18580*/  MUFU.EX2 R237, R237 ;  /* 0x000000ed00ed7308 */ /* 0x000fe20000000800 */
[----:B------:R-:W0:Y:S01]  /*18590*/  LDGDEPBAR ;  /* 0x00000000000079af */ /* 0x000e220000000000 */
[C---:B------:R-:W-:Y:S02]  /*185a0*/  FMUL.FTZ R30, R2.reuse, R106 ;  /* 0x0000006a021e7220 */ /* 0x040fe40000410000 */
[C---:B------:R-:W-:Y:S03]  /*185b0*/  FMUL.FTZ R31, R2.reuse, R107 ;  /* 0x0000006b021f7220 */ /* 0x040fe60000410000 */
[C---:B------:R-:W-:Y:S02]  /*185c0*/  FMUL.FTZ R56, R3.reuse, R56 ;  /* 0x0000003803387220 */ /* 0x040fe40000410000 */
[----:B------:R-:W1:Y:S01]  /*185d0*/  LDSM.16.MT88.4 R104, [R198+0x2100] ;  /* 0x00210000c668783b */ /* 0x000e620000004200 */
[C---:B------:R-:W-:Y:S01]  /*185e0*/  FMUL.FTZ R57, R3.reuse, R57 ;  /* 0x0000003903397220 */ /* 0x040fe20000410000 */
[C---:B--2---:R-:W-:Y:S01]  /*185f0*/  HMMA.16816.F32.BF16 R28, R128.reuse, R120, R28 ;  /* 0x00000078801c723c */ /* 0x044fe2000004181c */
[----:B------:R-:W-:Y:S02]  /*18600*/  MUFU.EX2 R238, R238 ;  /* 0x000000ee00ee7308 */ /* 0x000fe40000000800 */
[C---:B------:R-:W-:Y:S02]  /*18610*/  FMUL.FTZ R58, R2.reuse, R58 ;  /* 0x0000003a023a7220 */ /* 0x040fe40000410000 */
[C---:B------:R-:W-:Y:S02]  /*18620*/  FMUL.FTZ R59, R2.reuse, R59 ;  /* 0x0000003b023b7220 */ /* 0x040fe40000410000 */
[C---:B------:R-:W-:Y:S01]  /*18630*/  FMUL.FTZ R60, R3.reuse, R60 ;  /* 0x0000003c033c7220 */ /* 0x040fe20000410000 */
[C---:B------:R-:W-:Y:S01]  /*18640*/  HMMA.16816.F32.BF16 R32, R128.reuse, R122, R32 ;  /* 0x0000007a8020723c */ /* 0x040fe20000041820 */
[----:B------:R-:W-:Y:S02]  /*18650*/  LDSM.16.MT88.4 R120, [R196+0x900] ;  /* 0x00090000c478783b */ /* 0x000fe40000004200 */
[----:B------:R-:W-:Y:S01]  /*18660*/  MUFU.EX2 R239, R239 ;  /* 0x000000ef00ef7308 */ /* 0x000fe20000000800 */
[C---:B------:R-:W-:Y:S02]  /*18670*/  FMUL.FTZ R61, R3.reuse, R61 ;  /* 0x0000003d033d7220 */ /* 0x040fe40000410000 */
[C---:B------:R-:W-:Y:S02]  /*18680*/  FMUL.FTZ R62, R2.reuse, R62 ;  /* 0x0000003e023e7220 */ /* 0x040fe40000410000 */
[C---:B---3--:R-:W-:Y:S04]  /*18690*/  HMMA.16816.F32.BF16 R36, R128.reuse, R112, R36 ;  /* 0x000000708024723c */ /* 0x048fe80000041824 */
[C---:B------:R-:W-:Y:S01]  /*186a0*/  FMUL.FTZ R63, R2.reuse, R63 ;  /* 0x0000003f023f7220 */ /* 0x040fe20000410000 */
[----:B------:R-:W-:Y:S01]  /*186b0*/  MUFU.EX2 R240, R240 ;  /* 0x000000f000f07308 */ /* 0x000fe20000000800 */
[C---:B------:R-:W-:Y:S02]  /*186c0*/  FMUL.FTZ R64, R3.reuse, R64 ;  /* 0x0000004003407220 */ /* 0x040fe40000410000 */
[C---:B------:R-:W-:Y:S01]  /*186d0*/  HMMA.16816.F32.BF16 R40, R128.reuse, R114, R40 ;  /* 0x000000728028723c */ /* 0x040fe20000041828 */
[----:B------:R-:W-:Y:S03]  /*186e0*/  LDSM.16.MT88.4 R112, [R203+0x900] ;  /* 0x00090000cb70783b */ /* 0x000fe60000004200 */
[C---:B------:R-:W-:Y:S02]  /*186f0*/  FMUL.FTZ R65, R3.reuse, R65 ;  /* 0x0000004103417220 */ /* 0x040fe40000410000 */
[C---:B------:R-:W-:Y:S01]  /*18700*/  FMUL.FTZ R66, R2.reuse, R66 ;  /* 0x0000004202427220 */ /* 0x040fe20000410000 */
[----:B------:R-:W-:Y:S01]  /*18710*/  MUFU.EX2 R241, R241 ;  /* 0x000000f100f17308 */ /* 0x000fe20000000800 */
[C---:B------:R-:W-:Y:S04]  /*18720*/  FMUL.FTZ R67, R2.reuse, R67 ;  /* 0x0000004302437220 */ /* 0x040fe80000410000 */
[C---:B------:R-:W-:Y:S01]  /*18730*/  FMUL.FTZ R68, R3.reuse, R68 ;  /* 0x0000004403447220 */ /* 0x040fe20000410000 */
[C---:B-1----:R-:W-:Y:S03]  /*18740*/  HMMA.16816.F32.BF16 R44, R128.reuse, R104, R44 ;  /* 0x00000068802c723c */ /* 0x042fe6000004182c */
[C---:B------:R-:W-:Y:S01]  /*18750*/  FMUL.FTZ R69, R3.reuse, R69 ;  /* 0x0000004503457220 */ /* 0x040fe20000410000 */
[----:B------:R-:W-:Y:S01]  /*18760*/  MUFU.EX2 R243, R243 ;  /* 0x000000f300f37308 */ /* 0x000fe20000000800 */
[C---:B------:R-:W-:Y:S02]  /*18770*/  FMUL.FTZ R70, R2.reuse, R70 ;  /* 0x0000004602467220 */ /* 0x040fe40000410000 */
[C---:B------:R-:W-:Y:S01]  /*18780*/  FMUL.FTZ R71, R2.reuse, R71 ;  /* 0x0000004702477220 */ /* 0x040fe20000410000 */
[C---:B------:R-:W-:Y:S01]  /*18790*/  HMMA.16816.F32.BF16 R48, R128.reuse, R106, R48 ;  /* 0x0000006a8030723c */ /* 0x040fe20000041830 */
[----:B------:R-:W1:Y:S03]  /*187a0*/  LDSM.16.MT88.4 R104, [R203+0x4100] ;  /* 0x00410000cb68783b */ /* 0x000e660000004200 */
[C---:B------:R-:W-:Y:S02]  /*187b0*/  FMUL.FTZ R72, R3.reuse, R72 ;  /* 0x0000004803487220 */ /* 0x040fe40000410000 */
[C---:B------:R-:W-:Y:S01]  /*187c0*/  FMUL.FTZ R73, R3.reuse, R73 ;  /* 0x0000004903497220 */ /* 0x040fe20000410000 */
[----:B------:R-:W-:Y:S01]  /*187d0*/  MUFU.EX2 R244, R244 ;  /* 0x000000f400f47308 */ /* 0x000fe20000000800 */
[C---:B------:R-:W-:Y:S04]  /*187e0*/  HMMA.16816.F32.BF16 R52, R128.reuse, R100, R52 ;  /* 0x000000648034723c */ /* 0x040fe80000041834 */
[C---:B------:R-:W-:Y:S02]  /*187f0*/  FMUL.FTZ R74, R2.reuse, R74 ;  /* 0x0000004a024a7220 */ /* 0x040fe40000410000 */
        /* <DEDUP_REMOVED lines=20> */
[----:B------:R-:W-:Y:S02]  /*18940*/  FMUL.FTZ R87, R2, R87 ;  /* 0x0000005702577220 */ /* 0x000fe40000410000 */
[C---:B--2---:R-:W-:Y:S04]  /*18950*/  HMMA.16816.F32.BF16 R76, R128.reuse, R100, R76 ;  /* 0x00000064804c723c */ /* 0x044fe8000004184c */
[----:B------:R-:W-:Y:S02]  /*18960*/  FFMA.FTZ R175, R182, c[0x0][0x2d0], -R151 ;  /* 0x0000b400b6af7a23 */ /* 0x000fe40000010897 */
[----:B------:R-:W-:Y:S02]  /*18970*/  FFMA.FTZ R182, R138, c[0x0][0x2d0], -R145 ;  /* 0x0000b4008ab67a23 */ /* 0x000fe40000010891 */
[C---:B------:R-:W-:Y:S01]  /*18980*/  HMMA.16816.F32.BF16 R80, R128.reuse, R102, R80 ;  /* 0x000000668050723c */ /* 0x040fe20000041850 */
[----:B------:R-:W-:Y:S01]  /*18990*/  LDSM.16.MT88.4 R136, [R198+0x2900] ;  /* 0x00290000c688783b */ /* 0x000fe20000004200 */
[----:B------:R-:W-:Y:S02]  /*189a0*/  MUFU.EX2 R175, R175 ;  /* 0x000000af00af7308 */ /* 0x000fe40000000800 */
[--C-:B------:R-:W-:Y:S02]  /*189b0*/  FFMA.FTZ R176, R176, c[0x0][0x2d0], -R151.reuse ;  /* 0x0000b400b0b07a23 */ /* 0x100fe40000010897 */
[----:B------:R-:W-:Y:S02]  /*189c0*/  FFMA.FTZ R177, R180, c[0x0][0x2d0], -R151 ;  /* 0x0000b400b4b17a23 */ /* 0x000fe40000010897 */
[C---:B---3--:R-:W-:Y:S04]  /*189d0*/  HMMA.16816.F32.BF16 R84, R128.reuse, R108, R84 ;  /* 0x0000006c8054723c */ /* 0x048fe80000041854 */
[----:B------:R-:W-:Y:S01]  /*189e0*/  FFMA.FTZ R180, R140, c[0x0][0x2d0], -R145 ;  /* 0x0000b4008cb47a23 */ /* 0x000fe20000010891 */
[----:B------:R-:W2:Y:S01]  /*189f0*/  MUFU.EX2 R176, R176 ;  /* 0x000000b000b07308 */ /* 0x000ea20000000800 */
[--C-:B------:R-:W-:Y:S01]  /*18a00*/  FFMA.FTZ R178, R178, c[0x0][0x2d0], -R151.reuse ;  /* 0x0000b400b2b27a23 */ /* 0x100fe20000010897 */
[----:B------:R-:W-:Y:S01]  /*18a10*/  LDSM.16.MT88.4 R140, [R197+0x2900] ;  /* 0x00290000c58c783b */ /* 0x000fe20000004200 */
[C---:B------:R-:W-:Y:S04]  /*18a20*/  FMUL.FTZ R88, R3.reuse, R88 ;  /* 0x0000005803587220 */ /* 0x040fe80000410000 */
[----:B------:R-:W-:Y:S02]  /*18a30*/  FMUL.FTZ R89, R3, R89 ;  /* 0x0000005903597220 */ /* 0x000fe40000410000 */
[C---:B------:R-:W-:Y:S01]  /*18a40*/  FMUL.FTZ R90, R2.reuse, R90 ;  /* 0x0000005a025a7220 */ /* 0x040fe20000410000 */
[----:B------:R-:W-:Y:S01]  /*18a50*/  MUFU.EX2 R177, R177 ;  /* 0x000000b100b17308 */ /* 0x000fe20000000800 */
[C---:B------:R-:W-:Y:S02]  /*18a60*/  FMUL.FTZ R91, R2.reuse, R91 ;  /* 0x0000005b025b7220 */ /* 0x040fe40000410000 */
[----:B------:R-:W-:Y:S02]  /*18a70*/  FFMA.FTZ R151, R147, c[0x0][0x2d0], -R151 ;  /* 0x0000b40093977a23 */ /* 0x000fe40000010897 */
[C---:B------:R-:W-:Y:S02]  /*18a80*/  FMUL.FTZ R92, R3.reuse, R92 ;  /* 0x0000005c035c7220 */ /* 0x040fe40000410000 */
[C---:B------:R-:W-:Y:S01]  /*18a90*/  FMUL.FTZ R93, R3.reuse, R93 ;  /* 0x0000005d035d7220 */ /* 0x040fe20000410000 */
[C---:B------:R-:W-:Y:S01]  /*18aa0*/  HMMA.16816.F32.BF16 R88, R128.reuse, R110, R88 ;  /* 0x0000006e8058723c */ /* 0x040fe20000041858 */
[----:B------:R-:W3:Y:S01]  /*18ab0*/  LDSM.16.MT88.4 R108, [R197+0x900] ;  /* 0x00090000c56c783b */ /* 0x000ee20000004200 */
[----:B------:R-:W4:Y:S01]  /*18ac0*/  MUFU.EX2 R178, R178 ;  /* 0x000000b200b27308 */ /* 0x000f220000000800 */
[C---:B------:R-:W-:Y:S02]  /*18ad0*/  FMUL.FTZ R94, R2.reuse, R94 ;  /* 0x0000005e025e7220 */ /* 0x040fe40000410000 */
[----:B------:R-:W-:Y:S01]  /*18ae0*/  FMUL.FTZ R95, R2, R95 ;  /* 0x0000005f025f7220 */ /* 0x000fe20000410000 */
[----:B--2---:R-:W-:Y:S01]  /*18af0*/  F2FP.BF16.PACK_AB R100, R176, R175 ;  /* 0x000000afb064723e */ /* 0x004fe200000010ff */
[C---:B------:R-:W-:Y:S02]  /*18b00*/  FMUL.FTZ R96, R3.reuse, R96 ;  /* 0x0000006003607220 */ /* 0x040fe40000410000 */
[----:B------:R-:W-:Y:S03]  /*18b10*/  FMUL.FTZ R97, R3, R97 ;  /* 0x0000006103617220 */ /* 0x000fe60000410000 */
[C---:B-1----:R-:W-:Y:S01]  /*18b20*/  HMMA.16816.F32.BF16 R92, R128.reuse, R104, R92 ;  /* 0x00000068805c723c */ /* 0x042fe2000004185c */
[----:B------:R-:W1:Y:S02]  /*18b30*/  MUFU.EX2 R180, R180 ;  /* 0x000000b400b47308 */ /* 0x000e640000000800 */
[C---:B------:R-:W-:Y:S02]  /*18b40*/  FMUL.FTZ R98, R2.reuse, R98 ;  /* 0x0000006202627220 */ /* 0x040fe40000410000 */
[----:B------:R-:W-:Y:S02]  /*18b50*/  FMUL.FTZ R99, R2, R99 ;  /* 0x0000006302637220 */ /* 0x000fe40000410000 */
[--C-:B------:R-:W-:Y:S02]  /*18b60*/  FFMA.FTZ R134, R134, c[0x0][0x2d0], -R145.reuse ;  /* 0x0000b40086867a23 */ /* 0x100fe40000010891 */
[----:B------:R-:W-:Y:S02]  /*18b70*/  FFMA.FTZ R145, R133, c[0x0][0x2d0], -R145 ;  /* 0x0000b40085917a23 */ /* 0x000fe40000010891 */
[----:B------:R-:W2:Y:S01]  /*18b80*/  MUFU.EX2 R182, R182 ;  /* 0x000000b600b67308 */ /* 0x000ea20000000800 */
[----:B------:R-:W-:Y:S01]  /*18b90*/  HMMA.16816.F32.BF16 R96, R128, R106, R96 ;  /* 0x0000006a8060723c */ /* 0x000fe20000041860 */
[----:B------:R-:W5:Y:S02]  /*18ba0*/  LDSM.16.MT88.4 R104, [R196+0x2900] ;  /* 0x00290000c468783b */ /* 0x000f640000004200 */
[----:B----4-:R-:W-:Y:S01]  /*18bb0*/  F2FP.BF16.PACK_AB R102, R178, R177 ;  /* 0x000000b1b266723e */ /* 0x010fe200000010ff */
[----:B------:R-:W-:Y:S02]  /*18bc0*/  FFMA.FTZ R174, R3, R218, R174 ;  /* 0x000000da03ae7223 */ /* 0x000fe400000100ae */
[----:B------:R-:W-:Y:S02]  /*18bd0*/  FFMA.FTZ R170, R2, R219, R170 ;  /* 0x000000db02aa7223 */ /* 0x000fe400000100aa */
[----:B------:R-:W-:Y:S01]  /*18be0*/  FADD.FTZ R173, R173, R174 ;  /* 0x000000aeadad7221 */ /* 0x000fe20000010000 */
[----:B------:R-:W-:Y:S01]  /*18bf0*/  LDSM.16.MT88.4 R128, [R198+0x3100] ;  /* 0x00310000c680783b */ /* 0x000fe20000004200 */
[----:B------:R4:W3:Y:S02]  /*18c00*/  MUFU.EX2 R242, R151 ;  /* 0x0000009700f27308 */ /* 0x0008e40000000800 */
[----:B------:R-:W-:Y:S01]  /*18c10*/  FADD.FTZ R169, R169, R170 ;  /* 0x000000aaa9a97221 */ /* 0x000fe20000010000 */
[----:B-1----:R-:W-:Y:S01]  /*18c20*/  F2FP.BF16.PACK_AB R101, R180, R179 ;  /* 0x000000b3b465723e */ /* 0x002fe200000010ff */
[----:B------:R-:W-:Y:S02]  /*18c30*/  FADD.FTZ R172, R172, R173 ;  /* 0x000000adacac7221 */ /* 0x000fe40000010000 */
[----:B------:R-:W-:Y:S02]  /*18c40*/  FADD.FTZ R2, R168, R169 ;  /* 0x000000a9a8027221 */ /* 0x000fe40000010000 */
[----:B------:R-:W-:Y:S02]  /*18c50*/  FADD.FTZ R172, R171, R172 ;  /* 0x000000acabac7221 */ /* 0x000fe40000010000 */
[----:B------:R1:W-:Y:S01]  /*18c60*/  MUFU.EX2 R133, R145 ;  /* 0x0000009100857308 */ /* 0x0003e20000000800 */
[----:B------:R-:W-:Y:S01]  /*18c70*/  FADD.FTZ R2, R135, R2 ;  /* 0x0000000287027221 */ /* 0x000fe20000010000 */
[----:B------:R-:W-:Y:S01]  /*18c80*/  MOV R135, R132 ;  /* 0x0000008400877202 */ /* 0x000fe20000000f00 */
[----:B------:R-:W-:Y:S01]  /*18c90*/  FADD.FTZ R175, R175, R172 ;  /* 0x000000acafaf7221 */ /* 0x000fe20000010000 */
[----:B--2---:R-:W-:Y:S01]  /*18ca0*/  F2FP.BF16.PACK_AB R103, R183, R182 ;  /* 0x000000b6b767723e */ /* 0x004fe200000010ff */
[----:B------:R-:W-:Y:S02]  /*18cb0*/  FADD.FTZ R3, R179, R2 ;  /* 0x00000002b3037221 */ /* 0x000fe40000010000 */
[----:B------:R-:W-:Y:S02]  /*18cc0*/  FADD.FTZ R176, R176, R175 ;  /* 0x000000afb0b07221 */ /* 0x000fe40000010000 */
[----:B------:R-:W-:Y:S01]  /*18cd0*/  FADD.FTZ R3, R180, R3 ;  /* 0x00000003b4037221 */ /* 0x000fe20000010000 */
[----:B------:R-:W2:Y:S01]  /*18ce0*/  MUFU.EX2 R134, R134 ;  /* 0x0000008600867308 */ /* 0x000ea20000000800 */
[C---:B------:R-:W-:Y:S01]  /*18cf0*/  HMMA.16816.F32.BF16 R4, R100.reuse, R112, R4 ;  /* 0x000000706404723c */ /* 0x040fe20000041804 */
[----:B----4-:R-:W-:Y:S04]  /*18d00*/  LDSM.16.MT88.4 R148, [R203+0x3900] ;  /* 0x00390000cb94783b */ /* 0x010fe80000004200 */
[----:B------:R-:W-:Y:S02]  /*18d10*/  FADD.FTZ R177, R177, R176 ;  /* 0x000000b0b1b17221 */ /* 0x000fe40000010000 */
[----:B------:R-:W-:Y:S01]  /*18d20*/  FADD.FTZ R2, R182, R3 ;  /* 0x00000003b6027221 */ /* 0x000fe20000010000 */
[C---:B------:R-:W-:Y:S01]  /*18d30*/  HMMA.16816.F32.BF16 R8, R100.reuse, R114, R8 ;  /* 0x000000726408723c */ /* 0x040fe20000041808 */
[----:B------:R-:W-:Y:S03]  /*18d40*/  LDSM.16.MT88.4 R112, [R198+0x4900] ;  /* 0x00490000c670783b */ /* 0x000fe60000004200 */
[----:B------:R-:W-:Y:S01]  /*18d50*/  MOV R3, R0 ;  /* 0x0000000000037202 */ /* 0x000fe20000000f00 */
[----:B------:R-:W-:Y:S02]  /*18d60*/  FADD.FTZ R178, R178, R177 ;  /* 0x000000b1b2b27221 */ /* 0x000fe40000010000 */
[----:B------:R-:W-:Y:S01]  /*18d70*/  FADD.FTZ R2, R183, R2 ;  /* 0x00000002b7027221 */ /* 0x000fe20000010000 */
        /* <DEDUP_REMOVED lines=19> */
[C---:B-----5:R-:W-:Y:S08]  /*18eb0*/  HMMA.16816.F32.BF16 R60, R100.reuse, R104, R60 ;  /* 0x00000068643c723c */ /* 0x060ff0000004183c */
[C---:B------:R-:W-:Y:S01]  /*18ec0*/  HMMA.16816.F32.BF16 R64, R100.reuse, R106, R64 ;  /* 0x0000006a6440723c */ /* 0x040fe20000041840 */
[----:B------:R-:W3:Y:S07]  /*18ed0*/  LDSM.16.MT88.4 R104, [R196+0x4900] ;  /* 0x00490000c468783b */ /* 0x000eee0000004200 */
[C---:B-1----:R-:W-:Y:S08]  /*18ee0*/  HMMA.16816.F32.BF16 R68, R100.reuse, R108, R68 ;  /* 0x0000006c6444723c */ /* 0x042ff00000041844 */
[C---:B------:R-:W-:Y:S01]  /*18ef0*/  HMMA.16816.F32.BF16 R72, R100.reuse, R110, R72 ;  /* 0x0000006e6448723c */ /* 0x040fe20000041848 */
[----:B------:R-:W1:Y:S07]  /*18f00*/  LDSM.16.MT88.4 R108, [R203+0x1100] ;  /* 0x00110000cb6c783b */ /* 0x000e6e0000004200 */
[C---:B------:R-:W-:Y:S08]  /*18f10*/  HMMA.16816.F32.BF16 R76, R100.reuse, R112, R76 ;  /* 0x00000070644c723c */ /* 0x040ff0000004184c */
[C---:B------:R-:W-:Y:S01]  /*18f20*/  HMMA.16816.F32.BF16 R80, R100.reuse, R114, R80 ;  /* 0x000000726450723c */ /* 0x040fe20000041850 */
[----:B------:R-:W4:Y:S07]  /*18f30*/  LDSM.16.MT88.4 R112, [R197+0x1100] ;  /* 0x00110000c570783b */ /* 0x000f2e0000004200 */
[C---:B------:R-:W-:Y:S08]  /*18f40*/  HMMA.16816.F32.BF16 R84, R100.reuse, R116, R84 ;  /* 0x000000746454723c */ /* 0x040ff00000041854 */
[C---:B------:R-:W-:Y:S01]  /*18f50*/  HMMA.16816.F32.BF16 R88, R100.reuse, R118, R88 ;  /* 0x000000766458723c */ /* 0x040fe20000041858 */
[----:B------:R-:W5:Y:S07]  /*18f60*/  LDSM.16.MT88.4 R116, [R203+0x3100] ;  /* 0x00310000cb74783b */ /* 0x000f6e0000004200 */
        /* <DEDUP_REMOVED lines=8> */
[----:B------:R-:W-:Y:S01]  /*18ff0*/  F2FP.BF16.PACK_AB R103, R238, R237 ;  /* 0x000000edee67723e */ /* 0x000fe200000010ff */
[----:B------:R-:W-:Y:S01]  /*19000*/  FADD.FTZ R232, R232, R231 ;  /* 0x000000e7e8e87221 */ /* 0x000fe20000010000 */
[----:B------:R-:W-:Y:S01]  /*19010*/  IADD3 R2, R230, -0x1, RZ ;  /* 0xffffffffe6027810 */ /* 0x000fe20007ffe0ff */
[----:B------:R-:W-:Y:S02]  /*19020*/  FADD.FTZ R236, R236, R235 ;  /* 0x000000ebecec7221 */ /* 0x000fe40000010000 */
[----:B------:R-:W-:Y:S01]  /*19030*/  FADD.FTZ R233, R233, R232 ;  /* 0x000000e8e9e97221 */ /* 0x000fe20000010000 */
[----:B------:R-:W-:Y:S01]  /*19040*/  MOV R230, R2 ;  /* 0x0000000200e67202 */ /* 0x000fe20000000f00 */
        /* <DEDUP_REMOVED lines=8> */
[C---:B----4-:R-:W-:Y:S08]  /*190d0*/  HMMA.16816.F32.BF16 R20, R100.reuse, R112, R20 ;  /* 0x000000706414723c */ /* 0x050ff00000041814 */
[C---:B------:R-:W-:Y:S01]  /*190e0*/  HMMA.16816.F32.BF16 R24, R100.reuse, R114, R24 ;  /* 0x000000726418723c */ /* 0x040fe20000041818 */
[----:B------:R-:W4:Y:S07]  /*190f0*/  LDSM.16.MT88.4 R112, [R198+0x5100] ;  /* 0x00510000c670783b */ /* 0x000f2e0000004200 */
[C---:B------:R-:W-:Y:S08]  /*19100*/  HMMA.16816.F32.BF16 R28, R100.reuse, R124, R28 ;  /* 0x0000007c641c723c */ /* 0x040ff0000004181c */
[C---:B------:R-:W-:Y:S01]  /*19110*/  HMMA.16816.F32.BF16 R32, R100.reuse, R126, R32 ;  /* 0x0000007e6420723c */ /* 0x040fe20000041820 */
[----:B------:R-:W-:Y:S07]  /*19120*/  LDSM.16.MT88.4 R124, [R203+0x1900] ;  /* 0x00190000cb7c783b */ /* 0x000fee0000004200 */
[C---:B-----5:R-:W-:Y:S08]  /*19130*/  HMMA.16816.F32.BF16 R36, R100.reuse, R116, R36 ;  /* 0x000000746424723c */ /* 0x060ff00000041824 */
[C---:B------:R-:W-:Y:S01]  /*19140*/  HMMA.16816.F32.BF16 R40, R100.reuse, R118, R40 ;  /* 0x000000766428723c */ /* 0x040fe20000041828 */
[----:B------:R-:W5:Y:S07]  /*19150*/  LDSM.16.MT88.4 R116, [R197+0x5100] ;  /* 0x00510000c574783b */ /* 0x000f6e0000004200 */
        /* <DEDUP_REMOVED lines=9> */
[----:B--2---:R-:W-:Y:S01]  /*191f0*/  F2FP.BF16.PACK_AB R139, R133, R134 ;  /* 0x00000086858b723e */ /* 0x004fe200000010ff */
        /* <DEDUP_REMOVED lines=12> */
[C---:B----4-:R-:W-:Y:S08]  /*192c0*/  HMMA.16816.F32.BF16 R76, R100.reuse, R112, R76 ;  /* 0x00000070644c723c */ /* 0x050ff0000004184c */
[C---:B------:R-:W-:Y:S08]  /*192d0*/  HMMA.16816.F32.BF16 R80, R100.reuse, R114, R80 ;  /* 0x000000726450723c */ /* 0x040ff00000041850 */
[C---:B-----5:R-:W-:Y:S08]  /*192e0*/  HMMA.16816.F32.BF16 R84, R100.reuse, R116, R84 ;  /* 0x000000746454723c */ /* 0x060ff00000041854 */
        /* <DEDUP_REMOVED lines=31> */
.L_x_409:
[----:B------:R-:W-:-:S13]  /*194e0*/  ISETP.GE.AND P0, PT, R181, UR8, PT ;  /* 0x00000008b5007c0c */ /* 0x000fda000bf06270 */
[----:B------:R-:W-:Y:S05]  /*194f0*/  @!P0 BRA `(.L_x_411) ;  /* 0x0000390000008947 */ /* 0x000fea0003800000 */
[C---:B------:R-:W-:Y:S01]  /*19500*/  IADD3 RZ, P6, R208.reuse, 0x40, RZ ;  /* 0x00000040d0ff7810 */ /* 0x040fe20007fde0ff */
[----:B------:R-:W-:Y:S01]  /*19510*/  ULDC.64 UR4, c[0x0][0x208] ;  /* 0x0000820000047ab9 */ /* 0x000fe20000000a00 */
[----:B------:R-:W-:Y:S01]  /*19520*/  IADD3 RZ, P5, R208, 0x80, RZ ;  /* 0x00000080d0ff7810 */ /* 0x000fe20007fbe0ff */
[----:B------:R-:W-:Y:S01]  /*19530*/  USHF.L.U64.HI UR5, UR4, 0x5, UR5 ;  /* 0x0000000504057899 */ /* 0x000fe20008010205 */
[C---:B------:R-:W-:Y:S01]  /*19540*/  IADD3 RZ, P4, R210.reuse, 0x40, RZ ;  /* 0x00000040d2ff7810 */ /* 0x040fe20007f9e0ff */
[----:B------:R-:W-:Y:S01]  /*19550*/  USHF.L.U32 UR10, UR4, 0x5, URZ ;  /* 0x00000005040a7899 */ /* 0x000fe2000800063f */
[C---:B------:R-:W-:Y:S01]  /*19560*/  IADD3 RZ, P0, R210.reuse, 0x80, RZ ;  /* 0x00000080d2ff7810 */ /* 0x040fe20007f1e0ff */
[----:B------:R-:W-:Y:S01]  /*19570*/  IMAD.MOV.U32 R2, RZ, RZ, R132 ;  /* 0x000000ffff027224 */ /* 0x000fe200078e0084 */
[C---:B------:R-:W-:Y:S01]  /*19580*/  IADD3 R182, R210.reuse, 0x40, RZ ;  /* 0x00000040d2b67810 */ /* 0x040fe20007ffe0ff */
[----:B------:R-:W-:Y:S01]  /*19590*/  IMAD.MOV.U32 R3, RZ, RZ, R0 ;  /* 0x000000ffff037224 */ /* 0x000fe200078e0000 */
[----:B------:R-:W-:Y:S01]  /*195a0*/  IADD3 R180, R210, 0x80, RZ ;  /* 0x00000080d2b47810 */ /* 0x000fe20007ffe0ff */
[--C-:B------:R-:W-:Y:S01]  /*195b0*/  IMAD.X R225, RZ, RZ, R215.reuse, P6 ;  /* 0x000000ffffe17224 */ /* 0x100fe200030e06d7 */
[C---:B------:R-:W-:Y:S01]  /*195c0*/  IADD3 R222, R208.reuse, 0x80, RZ ;  /* 0x00000080d0de7810 */ /* 0x040fe20007ffe0ff */
[----:B------:R-:W-:Y:S01]  /*195d0*/  IMAD.X R223, RZ, RZ, R215, P5 ;  /* 0x000000ffffdf7224 */ /* 0x000fe200028e06d7 */
[----:B------:R-:W-:Y:S01]  /*195e0*/  IADD3 R224, R208, 0x40, RZ ;  /* 0x00000040d0e07810 */ /* 0x000fe20007ffe0ff */
[--C-:B------:R-:W-:Y:S01]  /*195f0*/  IMAD.X R220, RZ, RZ, R217.reuse, P4 ;  /* 0x000000ffffdc7224 */ /* 0x100fe200020e06d9 */
[----:B------:R-:W-:Y:S01]  /*19600*/  ULDC UR9, c[0x0][0x208] ;  /* 0x0000820000097ab9 */ /* 0x000fe20000000800 */
[----:B------:R-:W-:Y:S01]  /*19610*/  IMAD.X R183, RZ, RZ, R217, P0 ;  /* 0x000000ffffb77224 */ /* 0x000fe200000e06d9 */
[----:B------:R-:W-:Y:S01]  /*19620*/  ULDC UR4, c[0x0][0x324] ;  /* 0x0000c90000047ab9 */ /* 0x000fe20000000800 */
[----:B------:R-:W-:Y:S01]  /*19630*/  IMAD.MOV.U32 R214, RZ, RZ, R208 ;  /* 0x000000ffffd67224 */ /* 0x000fe200078e00d0 */
[----:B------:R-:W-:-:S02]  /*19640*/  USHF.L.U32 UR9, UR9, 0x6, URZ ;  /* 0x0000000609097899 */ /* 0x000fc4000800063f */
[----:B------:R-:W-:Y:S02]  /*19650*/  ULOP3.LUT UR4, URZ, UR4, URZ, 0x33, !UPT ;  /* 0x000000043f047292 */ /* 0x000fe4000f8e333f */
.L_x_420:
[----:B------:R-:W-:Y:S04]  /*19660*/  DEPBAR.LE SB0, 0x0 ;  /* 0x000080000000791a */ /* 0x000fe80000000000 */
[----:B------:R-:W-:Y:S01]  /*19670*/  BAR.SYNC.DEFER_BLOCKING 0x0 ;  /* 0x0000000000007b1d */ /* 0x000fe20000010000 */
[----:B------:R-:W-:Y:S01]  /*19680*/  SHF.R.S32.HI R0, RZ, 0x1f, R181 ;  /* 0x0000001fff007819 */ /* 0x000fe200000114b5 */
[C---:B------:R-:W-:Y:S01]  /*19690*/  IMAD R15, R181.reuse, UR11, RZ ;  /* 0x0000000bb50f7c24 */ /* 0x040fe2000f8e02ff */
[C---:B------:R-:W-:Y:S01]  /*196a0*/  ISETP.GT.AND P6, PT, R181.reuse, UR8, PT ;  /* 0x00000008b5007c0c */ /* 0x040fe2000bfc4270 */
[C---:B------:R-:W-:Y:S04]  /*196b0*/  IMAD.WIDE.U32 R18, R181.reuse, UR9, R214 ;  /* 0x00000009b5127c25 */ /* 0x040fe8000f8e00d6 */
[C---:B------:R-:W-:Y:S01]  /*196c0*/  IMAD.WIDE.U32 R16, R181.reuse, UR9, R224 ;  /* 0x00000009b5107c25 */ /* 0x040fe2000f8e00e0 */
[----:B------:R-:W-:Y:S03]  /*196d0*/  LEA R22, P5, R18, c[0x0][0x1f8], 0x1 ;  /* 0x00007e0012167a11 */ /* 0x000fe600078a08ff */
[----:B------:R-:W-:Y:S01]  /*196e0*/  IMAD R15, R0, UR9, R15 ;  /* 0x00000009000f7c24 */ /* 0x000fe2000f8e020f */
[----:B------:R-:W-:Y:S01]  /*196f0*/  LEA R20, P4, R16, c[0x0][0x1f8], 0x1 ;  /* 0x00007e0010147a11 */ /* 0x000fe200078808ff */
[----:B------:R-:W-:Y:S03]  /*19700*/  IMAD.WIDE.U32 R12, R181, UR9, R222 ;  /* 0x00000009b50c7c25 */ /* 0x000fe6000f8e00de */
[----:B------:R-:W-:Y:S01]  /*19710*/  IADD3 R0, R19, R15, RZ ;  /* 0x0000000f13007210 */ /* 0x000fe20007ffe0ff */
[C---:B------:R-:W-:Y:S01]  /*19720*/  IMAD.IADD R4, R15.reuse, 0x1, R17 ;  /* 0x000000010f047824 */ /* 0x040fe200078e0211 */
[----:B------:R-:W-:Y:S01]  /*19730*/  LEA R28, P0, R12, c[0x0][0x1f8], 0x1 ;  /* 0x00007e000c1c7a11 */ /* 0x000fe200078008ff */
[----:B------:R-:W-:Y:S01]  /*19740*/  IMAD.U32 R6, RZ, RZ, UR10 ;  /* 0x0000000aff067e24 */ /* 0x000fe2000f8e00ff */
[----:B------:R-:W-:Y:S01]  /*19750*/  LEA.HI.X R23, R18, c[0x0][0x1fc], R0, 0x1, P5 ;  /* 0x00007f0012177a11 */ /* 0x000fe200028f0c00 */
[----:B------:R-:W-:Y:S01]  /*19760*/  IMAD.U32 R7, RZ, RZ, UR5 ;  /* 0x00000005ff077e24 */ /* 0x000fe2000f8e00ff */
[----:B------:R-:W-:Y:S01]  /*19770*/  LEA.HI.X R21, R16, c[0x0][0x1fc], R4, 0x1, P4 ;  /* 0x00007f0010157a11 */ /* 0x000fe200020f0c04 */
[----:B------:R-:W-:Y:S01]  /*19780*/  LDSM.16.M88.4 R32, [R206+0xc100] ;  /* 0x00c10000ce20783b */ /* 0x000fe20000000200 */
[----:B------:R-:W-:Y:S02]  /*19790*/  IMAD.IADD R5, R15, 0x1, R13 ;  /* 0x000000010f057824 */ /* 0x000fe400078e020d */
[----:B------:R-:W-:Y:S03]  /*197a0*/  IMAD.WIDE.U32 R6, R181, UR9, R6 ;  /* 0x00000009b5067c25 */ /* 0x000fe6000f8e0006 */
[----:B------:R-:W-:Y:S01]  /*197b0*/  LEA.HI.X R29, R12, c[0x0][0x1fc], R5, 0x1, P0 ;  /* 0x00007f000c1d7a11 */ /* 0x000fe200000f0c05 */
[----:B------:R-:W1:Y:S01]  /*197c0*/  LDSM.16.M88.4 R8, [R205+0x6100] ;  /* 0x00610000cd08783b */ /* 0x000e620000000200 */
[-C--:B------:R-:W-:Y:S02]  /*197d0*/  IADD3 R5, P5, R208, R6.reuse, RZ ;  /* 0x00000006d0057210 */ /* 0x080fe40007fbe0ff */
[----:B------:R-:W-:Y:S02]  /*197e0*/  IADD3 R15, R15, R7, RZ ;  /* 0x000000070f0f7210 */ /* 0x000fe40007ffe0ff */
[-C--:B------:R-:W-:Y:S02]  /*197f0*/  IADD3 R7, P4, R224, R6.reuse, RZ ;  /* 0x00000006e0077210 */ /* 0x080fe40007f9e0ff */
[----:B------:R-:W2:Y:S01]  /*19800*/  LDSM.16.M88.4 R16, [R205+0x6900] ;  /* 0x00690000cd10783b */ /* 0x000ea20000000200 */
[----:B------:R-:W-:Y:S01]  /*19810*/  IADD3 R13, P0, R222, R6, RZ ;  /* 0x00000006de0d7210 */ /* 0x000fe20007f1e0ff */
[----:B------:R-:W-:Y:S01]  /*19820*/  IMAD.X R0, R15, 0x1, R215, P5 ;  /* 0x000000010f007824 */ /* 0x000fe200028e06d7 */
[----:B------:R-:W-:Y:S01]  /*19830*/  LEA R168, P5, R5, c[0x0][0x1f8], 0x1 ;  /* 0x00007e0005a87a11 */ /* 0x000fe200078a08ff */
[----:B------:R-:W-:Y:S01]  /*19840*/  IMAD.X R4, R15, 0x1, R225, P4 ;  /* 0x000000010f047824 */ /* 0x000fe200020e06e1 */
[----:B------:R-:W-:Y:S02]  /*19850*/  LEA R166, P4, R7, c[0x0][0x1f8], 0x1 ;  /* 0x00007e0007a67a11 */ /* 0x000fe400078808ff */
[----:B------:R-:W3:Y:S01]  /*19860*/  LDSM.16.M88.4 R24, [R205+0x7100] ;  /* 0x00710000cd18783b */ /* 0x000ee20000000200 */
[----:B------:R-:W-:Y:S02]  /*19870*/  IADD3.X R6, R15, R223, RZ, P0, !PT ;  /* 0x000000df0f067210 */ /* 0x000fe400007fe4ff */
[----:B------:R-:W-:Y:S02]  /*19880*/  LEA R164, P0, R13, c[0x0][0x1f8], 0x1 ;  /* 0x00007e000da47a11 */ /* 0x000fe400078008ff */
[----:B------:R-:W-:Y:S02]  /*19890*/  LEA.HI.X R169, R5, c[0x0][0x1fc], R0, 0x1, P5 ;  /* 0x00007f0005a97a11 */ /* 0x000fe400028f0c00 */
[----:B------:R-:W4:Y:S01]  /*198a0*/  LDSM.16.M88.4 R132, [R205+0x7900] ;  /* 0x00790000cd84783b */ /* 0x000f220000000200 */
[----:B------:R-:W-:Y:S02]  /*198b0*/  LEA.HI.X R167, R7, c[0x0][0x1fc], R4, 0x1, P4 ;  /* 0x00007f0007a77a11 */ /* 0x000fe400020f0c04 */
[----:B------:R-:W-:Y:S02]  /*198c0*/  LEA.HI.X R165, R13, c[0x0][0x1fc], R6, 0x1, P0 ;  /* 0x00007f000da57a11 */ /* 0x000fe400000f0c06 */
[----:B------:R-:W-:Y:S02]  /*198d0*/  PLOP3.LUT P4, PT, PT, PT, UP3, 0x80, 0x0 ;  /* 0x000000000000781c */ /* 0x000fe40003f8f038 */
[----:B------:R-:W-:Y:S01]  /*198e0*/  LDSM.16.M88.4 R136, [R202+0xc100] ;  /* 0x00c10000ca88783b */ /* 0x000fe20000000200 */
[----:B------:R-:W-:Y:S06]  /*198f0*/  PLOP3.LUT P0, PT, PT, PT, UP3, 0x80, 0x0 ;  /* 0x000000000000781c */ /* 0x000fec0003f0f038 */
[----:B------:R-:W5:Y:S01]  /*19900*/  LDSM.16.M88.4 R140, [R204] ;  /* 0x00000000cc8c783b */ /* 0x000f620000000200 */
[C---:B-1----:R-:W-:Y:S06]  /*19910*/  HMMA.16816.F32.BF16 R4, R32.reuse, R8, RZ ;  /* 0x000000082004723c */ /* 0x042fec00000418ff */
[----:B------:R-:W1:Y:S02]  /*19920*/  LDSM.16.M88.4 R144, [R195] ;  /* 0x00000000c390783b */ /* 0x000e640000000200 */
[C---:B------:R-:W-:Y:S05]  /*19930*/  HMMA.16816.F32.BF16 R8, R32.reuse, R10, RZ ;  /* 0x0000000a2008723c */ /* 0x040fea00000418ff */
[----:B------:R-:W1:Y:S03]  /*19940*/  LDSM.16.M88.4 R148, [R194] ;  /* 0x00000000c294783b */ /* 0x000e660000000200 */
[C---:B--2---:R-:W-:Y:S04]  /*19950*/  HMMA.16816.F32.BF16 R12, R32.reuse, R16, RZ ;  /* 0x00000010200c723c */ /* 0x044fe800000418ff */
[----:B------:R-:W2:Y:S04]  /*19960*/  LDSM.16.M88.4 R152, [R193] ;  /* 0x00000000c198783b */ /* 0x000ea80000000200 */
[C---:B------:R-:W-:Y:S03]  /*19970*/  HMMA.16816.F32.BF16 R16, R32.reuse, R18, RZ ;  /* 0x000000122010723c */ /* 0x040fe600000418ff */
        /* <DEDUP_REMOVED lines=164> */
[----:B------:R-:W-:Y:S03]  /*1a3c0*/  FMUL.FTZ R13, R13, c[0x0][0x320] ;  /* 0x0000c8000d0d7a20 */ /* 0x000fe60000410000 */
[----:B------:R-:W1:Y:S10]  /*1a3d0*/  MUFU.TANH R132, R10 ;  /* 0x0000000a00847308 */ /* 0x000e740000002400 */
[----:B------:R-:W1:Y:S01]  /*1a3e0*/  MUFU.TANH R133, R11 ;  /* 0x0000000b00857308 */ /* 0x000e620000002400 */
[C---:B--2---:R-:W-:Y:S09]  /*1a3f0*/  HMMA.16816.F32.BF16 R20, R164.reuse, R4, R20 ;  /* 0x00000004a414723c */ /* 0x044ff20000041814 */
[----:B------:R2:W1:Y:S03]  /*1a400*/  MUFU.TANH R12, R8 ;  /* 0x00000008000c7308 */ /* 0x0004660000002400 */
[----:B------:R-:W-:Y:S01]  /*1a410*/  FMUL.FTZ R4, R17, c[0x0][0x320] ;  /* 0x0000c80011047a20 */ /* 0x000fe20000410000 */
[C---:B------:R-:W-:Y:S06]  /*1a420*/  HMMA.16816.F32.BF16 R24, R164.reuse, R6, R24 ;  /* 0x00000006a418723c */ /* 0x040fec0000041818 */
[----:B------:R5:W1:Y:S01]  /*1a430*/  MUFU.TANH R161, R15 ;  /* 0x0000000f00a17308 */ /* 0x000a620000002400 */
[----:B------:R-:W-:Y:S05]  /*1a440*/  @P6 IADD3 R6, R181, -0x1, RZ ;  /* 0xffffffffb5066810 */ /* 0x000fea0007ffe0ff */
[----:B------:R-:W-:Y:S01]  /*1a450*/  @P6 SHF.R.S32.HI R5, RZ, 0x1f, R6 ;  /* 0x0000001fff056819 */ /* 0x000fe20000011406 */
[----:B------:R-:W-:Y:S03]  /*1a460*/  FMUL.FTZ R21, R21, c[0x0][0x320] ;  /* 0x0000c80015157a20 */ /* 0x000fe60000410000 */
[----:B------:R1:W1:Y:S01]  /*1a470*/  MUFU.TANH R143, R18 ;  /* 0x00000012008f7308 */ /* 0x0002620000002400 */
[----:B------:R-:W-:Y:S02]  /*1a480*/  FMUL.FTZ R22, R22, c[0x0][0x320] ;  /* 0x0000c80016167a20 */ /* 0x000fe40000410000 */
[----:B------:R-:W-:Y:S01]  /*1a490*/  FMUL.FTZ R23, R23, c[0x0][0x320] ;  /* 0x0000c80017177a20 */ /* 0x000fe20000410000 */
[----:B--2---:R-:W2:Y:S01]  /*1a4a0*/  LDSM.16.M88.4 R8, [R192+0x5800] ;  /* 0x00580000c008783b */ /* 0x004ea20000000200 */
[----:B------:R-:W-:Y:S04]  /*1a4b0*/  DEPBAR.LE SB0, 0x0 ;  /* 0x000080000000791a */ /* 0x000fe80000000000 */
[----:B------:R-:W-:Y:S01]  /*1a4c0*/  FMUL.FTZ R25, R25, c[0x0][0x320] ;  /* 0x0000c80019197a20 */ /* 0x000fe20000410000 */
[----:B------:R1:W1:Y:S01]  /*1a4d0*/  MUFU.TANH R158, R21 ;  /* 0x00000015009e7308 */ /* 0x0002620000002400 */
[----:B------:R-:W-:Y:S01]  /*1a4e0*/  BAR.SYNC.DEFER_BLOCKING 0x0 ;  /* 0x0000000000007b1d */ /* 0x000fe20000010000 */
[----:B------:R-:W-:Y:S02]  /*1a4f0*/  FMUL.FTZ R160, R20, c[0x0][0x320] ;  /* 0x0000c80014a07a20 */ /* 0x000fe40000410000 */
[----:B------:R-:W-:Y:S01]  /*1a500*/  FMUL.FTZ R26, R26, c[0x0][0x320] ;  /* 0x0000c8001a1a7a20 */ /* 0x000fe20000410000 */
[----:B-----5:R-:W-:Y:S01]  /*1a510*/  MOV R15, R212 ;  /* 0x000000d4000f7202 */ /* 0x020fe20000000f00 */
[----:B------:R-:W-:Y:S02]  /*1a520*/  FMUL.FTZ R27, R27, c[0x0][0x320] ;  /* 0x0000c8001b1b7a20 */ /* 0x000fe40000410000 */
[----:B------:R-:W-:Y:S02]  /*1a530*/  FMUL.FTZ R156, R24, c[0x0][0x320] ;  /* 0x0000c800189c7a20 */ /* 0x000fe40000410000 */
[----:B------:R5:W1:Y:S01]  /*1a540*/  MUFU.TANH R141, R19 ;  /* 0x00000013008d7308 */ /* 0x000a620000002400 */
[----:B------:R-:W-:Y:S04]  /*1a550*/  @P6 IMAD R5, R5, c[0x0][0x1e0], RZ ;  /* 0x0000780005056a24 */ /* 0x000fe800078e02ff */
[C---:B------:R-:W-:Y:S02]  /*1a560*/  @P6 IMAD R5, R6.reuse, c[0x0][0x1e4], R5 ;  /* 0x0000790006056a24 */ /* 0x040fe400078e0205 */
[----:B------:R-:W-:Y:S03]  /*1a570*/  @P6 IMAD.WIDE.U32 R6, R6, c[0x0][0x1e0], RZ ;  /* 0x0000780006066a25 */ /* 0x000fe600078e00ff */
[----:B------:R1:W1:Y:S01]  /*1a580*/  MUFU.TANH R159, R22 ;  /* 0x00000016009f7308 */ /* 0x0002620000002400 */
[----:B------:R-:W-:Y:S02]  /*1a590*/  @P6 IMAD.IADD R5, R7, 0x1, R5 ;  /* 0x0000000107056824 */ /* 0x000fe400078e0205 */
[C---:B------:R-:W-:Y:S03]  /*1a5a0*/  @P6 IMAD.SHL.U32 R7, R6.reuse, 0x40, RZ ;  /* 0x0000004006076824 */ /* 0x040fe600078e00ff */
[----:B------:R-:W-:Y:S02]  /*1a5b0*/  @P6 SHF.L.U64.HI R5, R6, 0x6, R5 ;  /* 0x0000000606056819 */ /* 0x000fe40000010205 */
[----:B------:R-:W-:Y:S02]  /*1a5c0*/  @P6 IADD3 R6, P5, R7, R210, RZ ;  /* 0x000000d207066210 */ /* 0x000fe40007fbe0ff */
[----:B------:R1:W1:Y:S01]  /*1a5d0*/  MUFU.TANH R157, R23 ;  /* 0x00000017009d7308 */ /* 0x0002620000002400 */
[C---:B--2---:R-:W-:Y:S09]  /*1a5e0*/  HMMA.16816.F32.BF16 R28, R164.reuse, R8, R28 ;  /* 0x00000008a41c723c */ /* 0x044ff2000004181c */
[----:B------:R2:W1:Y:S03]  /*1a5f0*/  MUFU.TANH R154, R25 ;  /* 0x00000019009a7308 */ /* 0x0004660000002400 */
[----:B------:R-:W-:Y:S01]  /*1a600*/  @P6 IMAD.X R9, R5, 0x1, R217, P5 ;  /* 0x0000000105096824 */ /* 0x000fe200028e06d9 */
[----:B------:R-:W-:Y:S03]  /*1a610*/  HMMA.16816.F32.BF16 R32, R164, R10, R32 ;  /* 0x0000000aa420723c */ /* 0x000fe60000041820 */
[----:B------:R-:W-:Y:S01]  /*1a620*/  @P4 IMAD.HI.U32 R8, R212, c[0x0][0x2c8], RZ ;  /* 0x0000b200d4084a27 */ /* 0x000fe200078e00ff */
[C---:B------:R-:W-:Y:S02]  /*1a630*/  @P6 LEA R16, P4, R6.reuse, c[0x0][0x1c8], 0x1 ;  /* 0x0000720006106a11 */ /* 0x040fe400078808ff */
[----:B------:R2:W2:Y:S02]  /*1a640*/  MUFU.TANH R155, R26 ;  /* 0x0000001a009b7308 */ /* 0x0004a40000002400 */
[----:B------:R-:W-:Y:S04]  /*1a650*/  @P6 LEA.HI.X R17, R6, c[0x0][0x1cc], R9, 0x1, P4 ;  /* 0x0000730006116a11 */ /* 0x000fe800020f0c09 */
[C---:B------:R-:W-:Y:S01]  /*1a660*/  @P6 IADD3 R6, P5, R7.reuse, R182, RZ ;  /* 0x000000b607066210 */ /* 0x040fe20007fbe0ff */
[----:B------:R-:W-:Y:S01]  /*1a670*/  @!PT LDS RZ, [RZ] ;  /* 0x00000000fffff984 */ /* 0x000fe20000000800 */
[----:B------:R-:W-:Y:S01]  /*1a680*/  @!PT LDS RZ, [RZ] ;  /* 0x00000000fffff984 */ /* 0x000fe20000000800 */
[----:B------:R-:W-:Y:S01]  /*1a690*/  @!PT LDS RZ, [RZ] ;  /* 0x00000000fffff984 */ /* 0x000fe20000000800 */
[----:B------:R2:W-:Y:S01]  /*1a6a0*/  @P6 LDGSTS.E.BYPASS.LTC128B.128 [R207+0x6100], [R16.64], !P3 ;  /* 0x0610000010cf6fae */ /* 0x0005e2000d901d5c */
[----:B------:R-:W-:Y:S01]  /*1a6b0*/  @P0 SHF.R.U32.HI R15, RZ, c[0x0][0x2cc], R8 ;  /* 0x0000b300ff0f0a19 */ /* 0x000fe20000011608 */
[----:B------:R-:W-:Y:S01]  /*1a6c0*/  FMUL.FTZ R28, R28, c[0x0][0x320] ;  /* 0x0000c8001c1c7a20 */ /* 0x000fe20000410000 */
[C---:B------:R-:W-:Y:S01]  /*1a6d0*/  @P6 IADD3 R8, P4, R7.reuse, R180, RZ ;  /* 0x000000b407086210 */ /* 0x040fe20007f9e0ff */
[----:B------:R-:W2:Y:S01]  /*1a6e0*/  MUFU.TANH R153, R27 ;  /* 0x0000001b00997308 */ /* 0x000ea20000002400 */
[----:B------:R-:W-:Y:S01]  /*1a6f0*/  @P6 IADD3 R11, P0, R7, UR6, RZ ;  /* 0x00000006070b6c10 */ /* 0x000fe2000ff1e0ff */
[----:B------:R-:W-:Y:S01]  /*1a700*/  FMUL.FTZ R29, R29, c[0x0][0x320] ;  /* 0x0000c8001d1d7a20 */ /* 0x000fe20000410000 */
[C---:B------:R-:W-:Y:S01]  /*1a710*/  @P6 IADD3.X R7, R5.reuse, R220, RZ, P5, !PT ;  /* 0x000000dc05076210 */ /* 0x040fe20002ffe4ff */
[----:B------:R-:W-:Y:S01]  /*1a720*/  @P6 IMAD.X R9, R5, 0x1, R183, P4 ;  /* 0x0000000105096824 */ /* 0x000fe200020e06b7 */
[----:B------:R-:W-:Y:S01]  /*1a730*/  @P6 LEA R20, P5, R6, c[0x0][0x1c8], 0x1 ;  /* 0x0000720006146a11 */ /* 0x000fe200078a08ff */
[----:B------:R-:W-:Y:S01]  /*1a740*/  FMUL.FTZ R30, R30, c[0x0][0x320] ;  /* 0x0000c8001e1e7a20 */ /* 0x000fe20000410000 */
[----:B-1----:R-:W-:Y:S01]  /*1a750*/  @P6 LEA R18, P4, R8, c[0x0][0x1c8], 0x1 ;  /* 0x0000720008126a11 */ /* 0x002fe200078808ff */
[----:B------:R-:W-:Y:S01]  /*1a760*/  FMUL.FTZ R31, R31, c[0x0][0x320] ;  /* 0x0000c8001f1f7a20 */ /* 0x000fe20000410000 */
[----:B------:R-:W-:Y:S01]  /*1a770*/  @P6 LEA.HI.X R21, R6, c[0x0][0x1cc], R7, 0x1, P5 ;  /* 0x0000730006156a11 */ /* 0x000fe200028f0c07 */
[----:B------:R1:W1:Y:S01]  /*1a780*/  MUFU.TANH R163, R14 ;  /* 0x0000000e00a37308 */ /* 0x0002620000002400 */
[----:B-----5:R-:W-:Y:S01]  /*1a790*/  @P6 LEA.HI.X R19, R8, c[0x0][0x1cc], R9, 0x1, P4 ;  /* 0x0000730008136a11 */ /* 0x020fe200020f0c09 */
[----:B------:R-:W-:Y:S01]  /*1a7a0*/  FMUL.FTZ R32, R32, c[0x0][0x320] ;  /* 0x0000c80020207a20 */ /* 0x000fe20000410000 */
[C---:B------:R-:W-:Y:S01]  /*1a7b0*/  @P6 IADD3 R6, P5, R11.reuse, R210, RZ ;  /* 0x000000d20b066210 */ /* 0x040fe20007fbe0ff */
[----:B------:R3:W-:Y:S01]  /*1a7c0*/  @P6 LDGSTS.E.BYPASS.LTC128B.128 [R207+0x8100], [R20.64], !P2 ;  /* 0x0810000014cf6fae */ /* 0x0007e2000d101d5c */
[----:B------:R-:W-:Y:S01]  /*1a7d0*/  @P6 IADD3 R7, P4, R11, R182, RZ ;  /* 0x000000b60b076210 */ /* 0x000fe20007f9e0ff */
[----:B------:R-:W-:Y:S01]  /*1a7e0*/  FMUL.FTZ R33, R33, c[0x0][0x320] ;  /* 0x0000c80021217a20 */ /* 0x000fe20000410000 */
[----:B------:R-:W-:Y:S01]  /*1a7f0*/  @P6 IADD3.X R5, R5, UR7, RZ, P0, !PT ;  /* 0x0000000705056c10 */ /* 0x000fe200087fe4ff */
[----:B------:R-:W-:Y:S01]  /*1a800*/  FMUL.FTZ R34, R34, c[0x0][0x320] ;  /* 0x0000c80022227a20 */ /* 0x000fe20000410000 */
[----:B------:R-:W-:Y:S01]  /*1a810*/  @P6 IADD3 R11, P0, R11, R180, RZ ;  /* 0x000000b40b0b6210 */ /* 0x000fe20007f1e0ff */
[----:B------:R5:W3:Y:S01]  /*1a820*/  MUFU.TANH R162, R13 ;  /* 0x0000000d00a27308 */ /* 0x000ae20000002400 */
[----:B------:R3:W-:Y:S01]  /*1a830*/  @P6 LDGSTS.E.BYPASS.LTC128B.128 [R207+0xa100], [R18.64], !P1 ;  /* 0x0a10000012cf6fae */ /* 0x0007e2000c901d5c */
[C---:B------:R-:W-:Y:S01]  /*1a840*/  @P6 IADD3.X R9, R5.reuse, R217, RZ, P5, !PT ;  /* 0x000000d905096210 */ /* 0x040fe20002ffe4ff */
[----:B------:R-:W-:Y:S01]  /*1a850*/  @P6 IMAD.X R8, R5, 0x1, R220, P4 ;  /* 0x0000000105086824 */ /* 0x000fe200020e06dc */
[C---:B------:R-:W-:Y:S02]  /*1a860*/  @P6 LEA R22, P5, R6.reuse, c[0x0][0x1c8], 0x1 ;  /* 0x0000720006166a11 */ /* 0x040fe400078a08ff */
[C---:B------:R-:W-:Y:S02]  /*1a870*/  @P6 LEA R24, P4, R7.reuse, c[0x0][0x1c8], 0x1 ;  /* 0x0000720007186a11 */ /* 0x040fe400078808ff */
[----:B------:R-:W-:Y:S02]  /*1a880*/  @P6 LEA.HI.X R23, R6, c[0x0][0x1cc], R9, 0x1, P5 ;  /* 0x0000730006176a11 */ /* 0x000fe400028f0c09 */
[----:B------:R-:W3:Y:S01]  /*1a890*/  MUFU.TANH R0, R0 ;  /* 0x0000000000007308 */ /* 0x000ee20000002400 */
[----:B--2---:R-:W-:Y:S01]  /*1a8a0*/  @P6 LEA.HI.X R25, R7, c[0x0][0x1cc], R8, 0x1, P4 ;  /* 0x0000730007196a11 */ /* 0x004fe200020f0c08 */
[----:B------:R-:W5:Y:S01]  /*1a8b0*/  SHFL.IDX PT, R6, R15, RZ, 0x1c1f ;  /* 0x001c1fff0f067589 */ /* 0x000f6200000e0000 */
[----:B------:R-:W-:Y:S01]  /*1a8c0*/  @P6 IADD3.X R10, R5, R183, RZ, P0, !PT ;  /* 0x000000b7050a6210 */ /* 0x000fe200007fe4ff */
[----:B------:R-:W-:Y:S01]  /*1a8d0*/  FMUL.FTZ R5, R35, c[0x0][0x320] ;  /* 0x0000c80023057a20 */ /* 0x000fe20000410000 */
[----:B------:R-:W-:Y:S01]  /*1a8e0*/  @P6 LEA R26, P0, R11, c[0x0][0x1c8], 0x1 ;  /* 0x000072000b1a6a11 */ /* 0x000fe200078008ff */
[----:B-1----:R-:W-:Y:S01]  /*1a8f0*/  IMAD.SHL.U32 R14, R181, 0x40, RZ ;  /* 0x00000040b50e7824 */ /* 0x002fe200078e00ff */
[----:B------:R-:W-:Y:S02]  /*1a900*/  MOV R7, UR23 ;  /* 0x0000001700077c02 */ /* 0x000fe40008000f00 */
[----:B------:R1:W-:Y:S01]  /*1a910*/  @P6 LDGSTS.E.BYPASS.LTC128B.128 [R207+0x7100], [R22.64], !P3 ;  /* 0x0710000016cf6fae */ /* 0x0003e2000d901d5c */
[----:B------:R-:W2:Y:S01]  /*1a920*/  MUFU.TANH R136, R136 ;  /* 0x0000008800887308 */ /* 0x000ea20000002400 */
[----:B------:R-:W-:Y:S02]  /*1a930*/  @P6 LEA.HI.X R27, R11, c[0x0][0x1cc], R10, 0x1, P0 ;  /* 0x000073000b1b6a11 */ /* 0x000fe400000f0c0a */
[----:B------:R-:W-:Y:S02]  /*1a940*/  PLOP3.LUT P0, PT, PT, PT, UP2, 0x40, 0x0 ;  /* 0x000000000000781c */ /* 0x000fe40003f0e828 */
[----:B------:R-:W-:Y:S01]  /*1a950*/  IADD3 R8, -R213, 0x1, -R14 ;  /* 0x00000001d5087810 */ /* 0x000fe20007ffe90e */
[----:B------:R1:W-:Y:S03]  /*1a960*/  @P6 LDGSTS.E.BYPASS.LTC128B.128 [R207+0x9100], [R24.64], !P2 ;  /* 0x0910000018cf6fae */ /* 0x0003e6000d101d5c */
[----:B------:R-:W-:Y:S01]  /*1a970*/  IADD3 R7, -R7, UR12, R8 ;  /* 0x0000000c07077c10 */ /* 0x000fe2000fffe108 */
[----:B------:R-:W1:Y:S03]  /*1a980*/  MUFU.TANH R139, R139 ;  /* 0x0000008b008b7308 */ /* 0x000e660000002400 */
[----:B------:R1:W-:Y:S01]  /*1a990*/  @P6 LDGSTS.E.BYPASS.LTC128B.128 [R207+0xb100], [R26.64], !P1 ;  /* 0x0b1000001acf6fae */ /* 0x0003e2000c901d5c */
[C---:B------:R-:W-:Y:S02]  /*1a9a0*/  IADD3 R9, R7.reuse, c[0x0][0x328], RZ ;  /* 0x0000ca0007097a10 */ /* 0x040fe40007ffe0ff */
[----:B------:R-:W-:Y:S03]  /*1a9b0*/  IADD3 R7, R7, UR4, RZ ;  /* 0x0000000407077c10 */ /* 0x000fe6000fffe0ff */
[----:B-----5:R-:W-:Y:S01]  /*1a9c0*/  IMAD.IADD R13, R9, 0x1, R6 ;  /* 0x00000001090d7824 */ /* 0x020fe200078e0206 */
[----:B------:R-:W1:Y:S01]  /*1a9d0*/  MUFU.TANH R142, R142 ;  /* 0x0000008e008e7308 */ /* 0x000e620000002400 */
[----:B------:R-:W0:Y:S01]  /*1a9e0*/  LDGDEPBAR ;  /* 0x00000000000079af */ /* 0x000e220000000000 */
[----:B------:R-:W-:Y:S08]  /*1a9f0*/  IADD3 R11, R7, R6, RZ ;  /* 0x00000006070b7210 */ /* 0x000ff00007ffe0ff */
[----:B------:R-:W1:Y:S10]  /*1aa00*/  MUFU.TANH R4, R4 ;  /* 0x0000000400047308 */ /* 0x000e740000002400 */
[----:B------:R-:W1:Y:S10]  /*1aa10*/  MUFU.TANH R160, R160 ;  /* 0x000000a000a07308 */ /* 0x000e740000002400 */
[----:B------:R-:W1:Y:S10]  /*1aa20*/  MUFU.TANH R156, R156 ;  /* 0x0000009c009c7308 */ /* 0x000e740000002400 */
        /* <DEDUP_REMOVED lines=23> */
.L_x_414:
[----:B------:R-:W-:Y:S04]  /*1aba0*/  MOV R6, c[0x0][0x32c] ;  /* 0x0000cb0000067a02 */ /* 0x000fe80000000f00 */
[----:B------:R-:W-:Y:S11]  /*1abb0*/  ISETP.NE.AND P0, PT, R6, 0x1, PT ;  /* 0x000000010600780c */ /* 0x000ff60003f05270 */
[----:B------:R-:W-:Y:S02]  /*1abc0*/  @!UPT UIADD3 URZ, URZ, URZ, URZ ;  /* 0x0000003f3f3ff290 */ /* 0x000fe4000fffe03f */
[----:B------:R-:W-:Y:S05]  /*1abd0*/  @P0 IMAD.HI.U32 R6, R17, c[0x0][0x330], RZ ;  /* 0x0000cc0011060a27 */ /* 0x000fea00078e00ff */
[----:B------:R-:W-:Y:S02]  /*1abe0*/  @P0 SHF.R.U32.HI R17, RZ, c[0x0][0x334], R6 ;  /* 0x0000cd00ff110a19 */ /* 0x000fe40000011606 */
.L_x_415:
[----:B------:R-:W-:Y:S05]  /*1abf0*/  BSYNC B0 ;  /* 0x0000000000007941 */ /* 0x000fea0003800000 */
.L_x_413:
[----:B------:R-:W-:Y:S04]  /*1ac00*/  IMAD R8, R17, c[0x0][0x32c], -R14 ;  /* 0x0000cb0011087a24 */ /* 0x000fe800078e0a0e */
[----:B------:R-:W-:Y:S05]  /*1ac10*/  IMAD.IADD R8, R8, 0x1, -R213 ;  /* 0x0000000108087824 */ /* 0x000fea00078e0ad5 */
[----:B------:R-:W-:Y:S02]  /*1ac20*/  IADD3 R6, R8, c[0x0][0x32c], RZ ;  /* 0x0000cb0008067a10 */ /* 0x000fe40007ffe0ff */
[----:B------:R-:W-:Y:S02]  /*1ac30*/  IMNMX R11, R11, R8, !PT ;  /* 0x000000080b0b7217 */ /* 0x000fe40007800200 */
[----:B------:R-:W-:Y:S02]  /*1ac40*/  IMNMX R13, R13, R6, PT ;  /* 0x000000060d0d7217 */ /* 0x000fe40003800200 */
.L_x_412:
[----:B--234-:R-:W-:Y:S04]  /*1ac50*/  ISETP.GT.AND P0, PT, R181, -0x1, PT ;  /* 0xffffffffb500780c */ /* 0x01cfe80003f04270 */
[C---:B------:R-:W-:Y:S02]  /*1ac60*/  ISETP.GT.AND P4, PT, R11.reuse, 0x1, P0 ;  /* 0x000000010b00780c */ /* 0x040fe40000784270 */
[----:B------:R-:W-:Y:S02]  /*1ac70*/  ISETP.GT.AND P5, PT, R11, RZ, P0 ;  /* 0x000000ff0b00720c */ /* 0x000fe400007a4270 */
        /* <DEDUP_REMOVED lines=17> */
[C---:B------:R-:W-:Y:S02]  /*1ad90*/  ISETP.GT.AND P5, PT, R11.reuse, 0x18, P0 ;  /* 0x000000180b00780c */ /* 0x040fe400007a4270 */
        /* <DEDUP_REMOVED lines=47> */
.L_x_418:
[----:B------:R-:W-:Y:S04]  /*1b090*/  MOV R9, c[0x0][0x32c] ;  /* 0x0000cb0000097a02 */ /* 0x000fe80000000f00 */
[----:B------:R-:W-:Y:S11]  /*1b0a0*/  ISETP.NE.AND P4, PT, R9, 0x1, PT ;  /* 0x000000010900780c */ /* 0x000ff60003f85270 */
[----:B------:R-:W-:Y:S02]  /*1b0b0*/  @!UPT UIADD3 URZ, URZ, URZ, URZ ;  /* 0x0000003f3f3ff290 */ /* 0x000fe4000fffe03f */
[----:B------:R-:W-:Y:S05]  /*1b0c0*/  @P4 IMAD.HI.U32 R9, R11, c[0x0][0x330], RZ ;  /* 0x0000cc000b094a27 */ /* 0x000fea00078e00ff */
[----:B------:R-:W-:Y:S02]  /*1b0d0*/  @P4 SHF.R.U32.HI R11, RZ, c[0x0][0x334], R9 ;  /* 0x0000cd00ff0b4a19 */ /* 0x000fe40000011609 */
.L_x_419:
[----:B------:R-:W-:Y:S05]  /*1b0e0*/  BSYNC B0 ;  /* 0x0000000000007941 */ /* 0x000fea0003800000 */
.L_x_417:
[----:B------:R-:W-:Y:S04]  /*1b0f0*/  IMAD R14, R11, c[0x0][0x32c], -R14 ;  /* 0x0000cb000b0e7a24 */ /* 0x000fe800078e0a0e */
[----:B------:R-:W-:Y:S05]  /*1b100*/  IMAD.IADD R14, R14, 0x1, -R213 ;  /* 0x000000010e0e7824 */ /* 0x000fea00078e0ad5 */
[----:B------:R-:W-:Y:S02]  /*1b110*/  IADD3 R9, R14, c[0x0][0x32c], RZ ;  /* 0x0000cb000e097a10 */ /* 0x000fe40007ffe0ff */
[----:B------:R-:W-:Y:S02]  /*1b120*/  IMNMX R7, R7, R14, !PT ;  /* 0x0000000e07077217 */ /* 0x000fe40007800200 */
[----:B------:R-:W-:Y:S02]  /*1b130*/  IMNMX R4, R4, R9, PT ;  /* 0x0000000904047217 */ /* 0x000fe40003800200 */
.L_x_416:
[----:B------:R-:W-:Y:S01]  /*1b140*/  FMNMX.FTZ R17, R10, R3, !PT ;  /* 0x000000030a117209 */ /* 0x000fe20007810000 */
[----:B------:R-:W-:Y:S01]  /*1b150*/  LDSM.16.MT88.4 R20, [R198+0x100] ;  /* 0x00010000c614783b */ /* 0x000fe20000004200 */
[C---:B------:R-:W-:Y:S02]  /*1b160*/  ISETP.GT.AND P6, PT, R7.reuse, RZ, P0 ;  /* 0x000000ff0700720c */ /* 0x040fe400007c4270 */
[----:B------:R-:W-:Y:S02]  /*1b170*/  FMNMX.FTZ R17, R138, R17, !PT ;  /* 0x000000118a117209 */ /* 0x000fe40007810000 */
[----:B------:R-:W-:Y:S02]  /*1b180*/  ISETP.LT.OR P6, PT, R4, 0x1, P6 ;  /* 0x000000010400780c */ /* 0x000fe400037c1670 */
[----:B------:R-:W-:Y:S01]  /*1b190*/  FMNMX.FTZ R17, R8, R17, !PT ;  /* 0x0000001108117209 */ /* 0x000fe20007810000 */
[----:B------:R-:W-:Y:S01]  /*1b1a0*/  LDSM.16.MT88.4 R28, [R197+0x100] ;  /* 0x00010000c51c783b */ /* 0x000fe20000004200 */
[C---:B------:R-:W-:Y:S02]  /*1b1b0*/  ISETP.GT.AND P5, PT, R7.reuse, 0x1, P0 ;  /* 0x000000010700780c */ /* 0x040fe400007a4270 */
        /* <DEDUP_REMOVED lines=111> */
[----:B------:R-:W-:Y:S01]  /*1b8b0*/  ISETP.GT.AND P0, PT, R181, UR8, PT ;  /* 0x00000008b5007c0c */ /* 0x000fe2000bf04270 */
        /* <DEDUP_REMOVED lines=325> */
[----:B------:R-:W-:Y:S01]  /*1cd10*/  IADD3 R2, R181, -0x1, RZ ;  /* 0xffffffffb5027810 */ /* 0x000fe20007ffe0ff */
[C---:B--2---:R-:W-:Y:S03]  /*1cd20*/  HMMA.16816.F32.BF16 R92, R136.reuse, R12, R92 ;  /* 0x0000000c885c723c */ /* 0x044fe6000004185c */
[----:B------:R-:W-:Y:S01]  /*1cd30*/  FADD.FTZ R226, R226, R221 ;  /* 0x000000dde2e27221 */ /* 0x000fe20000010000 */
[----:B------:R-:W-:Y:S02]  /*1cd40*/  MOV R181, R2 ;  /* 0x0000000200b57202 */ /* 0x000fe40000000f00 */
[----:B------:R-:W-:Y:S01]  /*1cd50*/  MOV R2, R132 ;  /* 0x0000008400027202 */ /* 0x000fe20000000f00 */
        /* <DEDUP_REMOVED lines=10> */
.L_x_411:
[----:B------:R-:W1:Y:S01]  /*1ce00*/  SHFL.BFLY PT, R3, R218, 0x2, 0x1f ;  /* 0x0c401f00da037f89 */ /* 0x000e6200000e0000 */
[----:B------:R-:W-:-:S02]  /*1ce10*/  MOV R4, RZ ;  /* 0x000000ff00047202 */ /* 0x000fc40000000f00 */
[----:B------:R-:W-:Y:S01]  /*1ce20*/  MOV R8, 0xff800000 ;  /* 0xff80000000087802 */ /* 0x000fe20000000f00 */
[----:B------:R-:W2:Y:S01]  /*1ce30*/  SHFL.BFLY PT, R2, R219, 0x2, 0x1f ;  /* 0x0c401f00db027f89 */ /* 0x000ea200000e0000 */
[----:B------:R-:W-:Y:S01]  /*1ce40*/  PLOP3.LUT P2, PT, PT, PT, PT, 0x8, 0x0 ;  /* 0x000000000000781c */ /* 0x000fe20003f4e170 */
        /* <DEDUP_REMOVED lines=11> */
[----:B------:R-:W-:-:S03]  /*1cf00*/  @P0 MOV R9, 0x3f317218 ;  /* 0x3f31721800090802 */ /* 0x000fc60000000f00 */
        /* <DEDUP_REMOVED lines=106> */
.L_x_334:
[----:B------:R-:W-:Y:S01]  /*1d5b0*/  USHF.R.S32.HI UR8, URZ, 0x1f, UR15 ;  /* 0x0000001f3f087899 */ /* 0x000fe2000801140f */
[----:B------:R-:W-:Y:S05]  /*1d5c0*/  @P2 BRA `(.L_x_421) ;  /* 0x000017e000002947 */ /* 0x000fea0003800000 */
[----:B------:R-:W1:Y:S01]  /*1d5d0*/  S2R R0, SR_TID.X ;  /* 0x0000000000007919 */ /* 0x000e620000002100 */
[----:B------:R-:W-:Y:S01]  /*1d5e0*/  F2FP.BF16.PACK_AB R128, R129, R128 ;  /* 0x000000808180723e */ /* 0x000fe200000010ff */
[----:B------:R-:W-:Y:S01]  /*1d5f0*/  ULDC.64 UR4, c[0x0][0x500] ;  /* 0x0001400000047ab9 */ /* 0x000fe20000000a00 */
[----:B------:R-:W-:Y:S01]  /*1d600*/  F2FP.BF16.PACK_AB R130, R131, R130 ;  /* 0x000000828382723e */ /* 0x000fe200000010ff */
[----:B------:R-:W-:Y:S01]  /*1d610*/  UISETP.NE.U32.AND UP1, UPT, URZ, UR4, UPT ;  /* 0x000000043f00728c */ /* 0x000fe2000bf25070 */
[----:B------:R-:W-:Y:S01]  /*1d620*/  F2FP.BF16.PACK_AB R124, R125, R124 ;  /* 0x0000007c7d7c723e */ /* 0x000fe200000010ff */
[----:B------:R-:W-:Y:S01]  /*1d630*/  UMOV UR6, 0x4 ;  /* 0x0000000400067882 */ /* 0x000fe20000000000 */
[----:B------:R-:W-:Y:S01]  /*1d640*/  F2FP.BF16.PACK_AB R126, R127, R126 ;  /* 0x0000007e7f7e723e */ /* 0x000fe200000010ff */
[----:B------:R-:W-:Y:S01]  /*1d650*/  UISETP.NE.AND.EX UP1, UPT, URZ, UR5, UPT, UP1 ;  /* 0x000000053f00728c */ /* 0x000fe2000bf25310 */
[----:B------:R-:W-:-:S02]  /*1d660*/  F2FP.BF16.PACK_AB R120, R121, R120 ;  /* 0x000000787978723e */ /* 0x000fc400000010ff */
[----:B------:R-:W-:Y:S01]  /*1d670*/  F2FP.BF16.PACK_AB R122, R123, R122 ;  /* 0x0000007a7b7a723e */ /* 0x000fe200000010ff */
[----:B------:R-:W-:Y:S01]  /*1d680*/  ULDC.64 UR4, c[0x0][0x500] ;  /* 0x0001400000047ab9 */ /* 0x000fe20000000a00 */
[----:B------:R-:W-:Y:S01]  /*1d690*/  F2FP.BF16.PACK_AB R116, R117, R116 ;  /* 0x000000747574723e */ /* 0x000fe200000010ff */
[----:B------:R-:W-:Y:S01]  /*1d6a0*/  UIMAD.WIDE UR4, UR24, UR6, UR4 ;  /* 0x00000006180472a5 */ /* 0x000fe2000f8e0204 */
[----:B------:R-:W-:Y:S02]  /*1d6b0*/  F2FP.BF16.PACK_AB R118, R119, R118 ;  /* 0x000000767776723e */ /* 0x000fe400000010ff */
[----:B------:R-:W-:Y:S02]  /*1d6c0*/  F2FP.BF16.PACK_AB R112, R113, R112 ;  /* 0x000000707170723e */ /* 0x000fe400000010ff */
[----:B------:R-:W-:Y:S02]  /*1d6d0*/  F2FP.BF16.PACK_AB R114, R115, R114 ;  /* 0x000000727372723e */ /* 0x000fe400000010ff */
[----:B------:R-:W-:-:S02]  /*1d6e0*/  F2FP.BF16.PACK_AB R108, R109, R108 ;  /* 0x0000006c6d6c723e */ /* 0x000fc400000010ff */
[----:B------:R-:W-:Y:S02]  /*1d6f0*/  F2FP.BF16.PACK_AB R110, R111, R110 ;  /* 0x0000006e6f6e723e */ /* 0x000fe400000010ff */
[----:B-1----:R-:W-:Y:S02]  /*1d700*/  SHF.R.S32.HI R5, RZ, 0x1f, R0 ;  /* 0x0000001fff057819 */ /* 0x002fe40000011400 */
[----:B------:R-:W-:Y:S02]  /*1d710*/  F2FP.BF16.PACK_AB R104, R105, R104 ;  /* 0x000000686968723e */ /* 0x000fe400000010ff */
[----:B------:R-:W-:Y:S02]  /*1d720*/  LEA.HI R2, R5, R0, RZ, 0x2 ;  /* 0x0000000005027211 */ /* 0x000fe400078f10ff */
[----:B------:R-:W-:Y:S02]  /*1d730*/  F2FP.BF16.PACK_AB R106, R107, R106 ;  /* 0x0000006a6b6a723e */ /* 0x000fe400000010ff */
[----:B------:R-:W-:-:S02]  /*1d740*/  SHF.R.S32.HI R10, RZ, 0x2, R2 ;  /* 0x00000002ff0a7819 */ /* 0x000fc40000011402 */
[----:B------:R-:W-:Y:S02]  /*1d750*/  SHF.R.S32.HI R9, RZ, 0x1f, R2 ;  /* 0x0000001fff097819 */ /* 0x000fe40000011402 */
[----:B------:R-:W-:Y:S02]  /*1d760*/  LOP3.LUT R11, R2, 0xfffffffc, RZ, 0xc0, !PT ;  /* 0xfffffffc020b7812 */ /* 0x000fe400078ec0ff */
[----:B------:R-:W-:Y:S02]  /*1d770*/  LEA.HI R9, R9, R10, RZ, 0x3 ;  /* 0x0000000a09097211 */ /* 0x000fe400078f18ff */
[----:B------:R-:W-:Y:S01]  /*1d780*/  F2FP.BF16.PACK_AB R100, R101, R100 ;  /* 0x000000646564723e */ /* 0x000fe200000010ff */
[----:B------:R-:W-:Y:S01]  /*1d790*/  IMAD.IADD R11, R0, 0x1, -R11 ;  /* 0x00000001000b7824 */ /* 0x000fe200078e0a0b */
[----:B------:R-:W-:Y:S02]  /*1d7a0*/  LOP3.LUT R9, R9, 0xfffffff8, RZ, 0xc0, !PT ;  /* 0xfffffff809097812 */ /* 0x000fe400078ec0ff */
[----:B------:R-:W-:-:S02]  /*1d7b0*/  F2FP.BF16.PACK_AB R102, R103, R102 ;  /* 0x000000666766723e */ /* 0x000fc400000010ff */
[----:B------:R-:W-:Y:S01]  /*1d7c0*/  F2FP.BF16.PACK_AB R36, R37, R36 ;  /* 0x000000242524723e */ /* 0x000fe200000010ff */
[----:B------:R-:W-:Y:S01]  /*1d7d0*/  IMAD.IADD R10, R10, 0x1, -R9 ;  /* 0x000000010a0a7824 */ /* 0x000fe200078e0a09 */
[----:B------:R-:W-:Y:S02]  /*1d7e0*/  LEA.HI R9, R5, R0, RZ, 0x5 ;  /* 0x0000000005097211 */ /* 0x000fe400078f28ff */
[----:B------:R-:W-:Y:S01]  /*1d7f0*/  F2FP.BF16.PACK_AB R38, R39, R38 ;  /* 0x000000262726723e */ /* 0x000fe200000010ff */
[C---:B------:R-:W-:Y:S01]  /*1d800*/  IMAD.SHL.U32 R12, R10.reuse, 0x40, RZ ;  /* 0x000000400a0c7824 */ /* 0x040fe200078e00ff */
[----:B------:R-:W-:Y:S02]  /*1d810*/  SHF.R.S32.HI R2, RZ, 0x5, R9 ;  /* 0x00000005ff027819 */ /* 0x000fe40000011409 */
[----:B------:R-:W-:Y:S02]  /*1d820*/  LOP3.LUT R14, R10, 0x1, RZ, 0xc0, !PT ;  /* 0x000000010a0e7812 */ /* 0x000fe400078ec0ff */
[----:B------:R-:W-:Y:S01]  /*1d830*/  LOP3.LUT R12, R12, 0x1c0, RZ, 0xc0, !PT ;  /* 0x000001c00c0c7812 */ /* 0x000fe200078ec0ff */
[----:B------:R-:W-:Y:S01]  /*1d840*/  IMAD R13, R2, 0x200, R11 ;  /* 0x00000200020d7824 */ /* 0x000fe200078e020b */
[----:B------:R-:W-:-:S02]  /*1d850*/  ISETP.NE.U32.AND P0, PT, R14, 0x1, PT ;  /* 0x000000010e00780c */ /* 0x000fc40003f05070 */
[----:B------:R-:W-:Y:S02]  /*1d860*/  LEA.HI R12, R12, R12, RZ, 0x1d ;  /* 0x0000000c0c0c7211 */ /* 0x000fe400078fe8ff */
        /* <DEDUP_REMOVED lines=8> */
[----:B------:R-:W-:-:S02]  /*1d8f0*/  F2FP.BF16.PACK_AB R44, R45, R44 ;  /* 0x0000002c2d2c723e */ /* 0x000fc400000010ff */
[C---:B------:R-:W-:Y:S01]  /*1d900*/  IMAD.IADD R17, R13.reuse, 0x1, R10 ;  /* 0x000000010d117824 */ /* 0x040fe200078e020a */
[C---:B------:R-:W-:Y:S02]  /*1d910*/  IADD3 R12, R13.reuse, 0x80, RZ ;  /* 0x000000800d0c7810 */ /* 0x040fe40007ffe0ff */
[----:B------:R-:W-:Y:S02]  /*1d920*/  IADD3 R15, R13, 0x70, RZ ;  /* 0x000000700d0f7810 */ /* 0x000fe40007ffe0ff */
[----:B------:R-:W-:Y:S01]  /*1d930*/  @P0 IADD3 R15, R12, 0x10, RZ ;  /* 0x000000100c0f0810 */ /* 0x000fe20007ffe0ff */
[----:B------:R-:W-:Y:S01]  /*1d940*/  IMAD.MOV.U32 R12, RZ, RZ, 0x40 ;  /* 0x00000040ff0c7424 */ /* 0x000fe200078e00ff */
[----:B------:R-:W-:Y:S02]  /*1d950*/  F2FP.BF16.PACK_AB R46, R47, R46 ;  /* 0x0000002e2f2e723e */ /* 0x000fe400000010ff */
[----:B------:R-:W-:Y:S01]  /*1d960*/  F2FP.BF16.PACK_AB R48, R49, R48 ;  /* 0x000000303130723e */ /* 0x000fe200000010ff */
[----:B------:R-:W-:Y:S01]  /*1d970*/  IMAD.IADD R19, R10, 0x1, R15 ;  /* 0x000000010a137824 */ /* 0x000fe200078e020f */
[----:B------:R-:W-:-:S02]  /*1d980*/  SEL R12, R12, 0xffffffc0, !P2 ;  /* 0xffffffc00c0c7807 */ /* 0x000fc40005000000 */
[----:B------:R-:W-:Y:S02]  /*1d990*/  F2FP.BF16.PACK_AB R50, R51, R50 ;  /* 0x000000323332723e */ /* 0x000fe400000010ff */
[----:B------:R-:W-:Y:S01]  /*1d9a0*/  F2FP.BF16.PACK_AB R52, R53, R52 ;  /* 0x000000343534723e */ /* 0x000fe200000010ff */
[--C-:B------:R-:W-:Y:S01]  /*1d9b0*/  IMAD.IADD R21, R13, 0x1, R12.reuse ;  /* 0x000000010d157824 */ /* 0x100fe200078e020c */
[----:B------:R-:W-:Y:S01]  /*1d9c0*/  F2FP.BF16.PACK_AB R54, R55, R54 ;  /* 0x000000363736723e */ /* 0x000fe200000010ff */
[C---:B------:R-:W-:Y:S01]  /*1d9d0*/  IMAD.IADD R23, R12.reuse, 0x1, R15 ;  /* 0x000000010c177824 */ /* 0x040fe200078e020f */
[----:B------:R-:W-:Y:S01]  /*1d9e0*/  F2FP.BF16.PACK_AB R56, R57, R56 ;  /* 0x000000383938723e */ /* 0x000fe200000010ff */
[----:B------:R-:W-:Y:S01]  /*1d9f0*/  IMAD.IADD R25, R12, 0x1, R17 ;  /* 0x000000010c197824 */ /* 0x000fe200078e0211 */
[----:B------:R-:W-:Y:S01]  /*1da00*/  STS [R13+0x80], R128 ;  /* 0x000080800d007388 */ /* 0x000fe20000000800 */
[----:B------:R-:W-:Y:S01]  /*1da10*/  IMAD.IADD R27, R19, 0x1, R12 ;  /* 0x00000001131b7824 */ /* 0x000fe200078e020c */
[----:B------:R-:W-:Y:S01]  /*1da20*/  F2FP.BF16.PACK_AB R58, R59, R58 ;  /* 0x0000003a3b3a723e */ /* 0x000fe200000010ff */
[----:B------:R-:W-:Y:S01]  /*1da30*/  IMAD.U32 R12, RZ, RZ, UR4 ;  /* 0x00000004ff0c7e24 */ /* 0x000fe2000f8e00ff */
        /* <DEDUP_REMOVED lines=31> */
[----:B------:R-:W-:-:S03]  /*1dc30*/  PLOP3.LUT P1, PT, PT, PT, UP1, 0x80, 0x0 ;  /* 0x000000000000781c */ /* 0x000fc60003f2f018 */
        /* <DEDUP_REMOVED lines=27> */
[----:B------:R2:W-:Y:S01]  /*1ddf0*/  STS [R19+0x8400], R7 ;  /* 0x0084000713007388 */ /* 0x0005e20000000800 */
[----:B-1----:R-:W-:Y:S01]  /*1de00*/  IMAD.U32 R13, RZ, RZ, UR5 ;  /* 0x00000005ff0d7e24 */ /* 0x002fe2000f8e00ff */
[----:B------:R-:W-:-:S02]  /*1de10*/  ULDC.64 UR4, c[0x0][0x508] ;  /* 0x0001420000047ab9 */ /* 0x000fc40000000a00 */
[----:B------:R1:W-:Y:S04]  /*1de20*/  STS [R21+0x8080], R6 ;  /* 0x0080800615007388 */ /* 0x0003e80000000800 */
[----:B------:R1:W-:Y:S04]  /*1de30*/  STS [R21+0x8480], R86 ;  /* 0x0084805615007388 */ /* 0x0003e80000000800 */
[----:B------:R1:W-:Y:S04]  /*1de40*/  STS [R23+0x8000], R88 ;  /* 0x0080005817007388 */ /* 0x0003e80000000800 */
[----:B------:R1:W-:Y:S04]  /*1de50*/  STS [R23+0x8400], R90 ;  /* 0x0084005a17007388 */ /* 0x0003e80000000800 */
[----:B------:R1:W-:Y:S04]  /*1de60*/  STS [R25+0x8080], R92 ;  /* 0x0080805c19007388 */ /* 0x0003e80000000800 */
[----:B------:R1:W-:Y:S04]  /*1de70*/  STS [R25+0x8480], R94 ;  /* 0x0084805e19007388 */ /* 0x0003e80000000800 */
[----:B------:R1:W-:Y:S04]  /*1de80*/  STS [R27+0x8000], R96 ;  /* 0x008000601b007388 */ /* 0x0003e80000000800 */
[----:B------:R1:W-:Y:S04]  /*1de90*/  STS [R27+0x8400], R3 ;  /* 0x008400031b007388 */ /* 0x0003e80000000800 */
[----:B------:R-:W-:Y:S01]  /*1dea0*/  BAR.SYNC.DEFER_BLOCKING 0x1, 0x100 ;  /* 0x0044000000007b1d */ /* 0x000fe20000010000 */
[----:B------:R-:W-:-:S04]  /*1deb0*/  UISETP.NE.U32.AND UP0, UPT, URZ, UR4, UPT ;  /* 0x000000043f00728c */ /* 0x000fc8000bf05070 */
[----:B------:R-:W-:Y:S01]  /*1dec0*/  UISETP.NE.AND.EX UP0, UPT, URZ, UR5, UPT, UP0 ;  /* 0x000000053f00728c */ /* 0x000fe2000bf05300 */
[----:B------:R-:W3:Y:S02]  /*1ded0*/  @P1 LDG.E R10, [R12.64] ;  /* 0x0000001c0c0a1981 */ /* 0x000ee4000c1e1900 */
[----:B------:R-:W-:-:S03]  /*1dee0*/  ULDC.64 UR4, c[0x0][0x508] ;  /* 0x0001420000047ab9 */ /* 0x000fc60000000a00 */
[----:B------:R-:W-:-:S05]  /*1def0*/  PLOP3.LUT P0, PT, PT, PT, UP0, 0x80, 0x0 ;  /* 0x000000000000781c */ /* 0x000fca0003f0f008 */
[----:B------:R-:W-:Y:S01]  /*1df00*/  @UP0 UIMAD.WIDE UR4, UR24, UR6, UR4 ;  /* 0x00000006180402a5 */ /* 0x000fe2000f8e0204 */
[----:B--2---:R-:W-:-:S05]  /*1df10*/  IMAD.MOV.U32 R7, RZ, RZ, c[0x0][0x388] ;  /* 0x0000e200ff077624 */ /* 0x004fca00078e00ff */
[----:B------:R-:W-:Y:S02]  /*1df20*/  IMAD.U32 R14, RZ, RZ, UR4 ;  /* 0x00000004ff0e7e24 */ /* 0x000fe4000f8e00ff */
[----:B------:R-:W-:-:S05]  /*1df30*/  IMAD.U32 R15, RZ, RZ, UR5 ;  /* 0x00000005ff0f7e24 */ /* 0x000fca000f8e00ff */
[----:B------:R1:W5:Y:S01]  /*1df40*/  @P0 LDG.E R7, [R14.64] ;  /* 0x0000001c0e070981 */ /* 0x000362000c1e1900 */
[----:B------:R-:W-:Y:S02]  /*1df50*/  UMOV UR12, URZ ;  /* 0x0000003f000c7c82 */ /* 0x000fe40008000000 */
[----:B------:R-:W-:Y:S01]  /*1df60*/  UMOV UR13, URZ ;  /* 0x0000003f000d7c82 */ /* 0x000fe20008000000 */
[----:B---3--:R-:W2:Y:S02]  /*1df70*/  @P1 R2UR UR5, R10 ;  /* 0x000000000a0513c2 */ /* 0x008ea400000e0000 */
[----:B--2---:R-:W-:Y:S02]  /*1df80*/  @UP1 USHF.R.S32.HI UR4, URZ, 0x1f, UR5 ;  /* 0x0000001f3f041899 */ /* 0x004fe40008011405 */
[----:B------:R-:W-:-:S05]  /*1df90*/  @UP1 UMOV UR12, UR5 ;  /* 0x00000005000c1c82 */ /* 0x000fca0008000000 */
[----:B------:R-:W-:Y:S01]  /*1dfa0*/  @UP1 UMOV UR13, UR4 ;  /* 0x00000004000d1c82 */ /* 0x000fe20008000000 */
[----:B------:R-:W-:Y:S05]  /*1dfb0*/  @P0 BRA `(.L_x_422) ;  /* 0x0000004000000947 */ /* 0x000fea0003800000 */
[----:B-1----:R-:W-:Y:S05]  /*1dfc0*/  @!P1 BRA `(.L_x_422) ;  /* 0x0000003000009947 */ /* 0x002fea0003800000 */
[----:B-----5:R-:W2:Y:S04]  /*1dfd0*/  LDG.E R7, [R12.64] ;  /* 0x0000001c0c077981 */ /* 0x020ea8000c1e1900 */
[----:B------:R-:W2:Y:S02]  /*1dfe0*/  LDG.E R6, [R12.64+0x4] ;  /* 0x0000041c0c067981 */ /* 0x000ea4000c1e1900 */
[----:B--2---:R-:W-:Y:S02]  /*1dff0*/  IADD3 R7, -R7, R6, RZ ;  /* 0x0000000607077210 */ /* 0x004fe40007ffe1ff */
.L_x_422:
[----:B-1----:R-:W-:Y:S01]  /*1e000*/  SHF.R.S32.HI R3, RZ, 0x1f, R2 ;  /* 0x0000001fff037819 */ /* 0x002fe20000011402 */
[----:B------:R-:W1:Y:S01]  /*1e010*/  S2R R57, SR_CTAID.X ;  /* 0x0000000000397919 */ /* 0x000e620000002500 */
[----:B------:R-:W-:Y:S01]  /*1e020*/  LOP3.LUT R13, R9, 0xffffffe0, RZ, 0xc0, !PT ;  /* 0xffffffe0090d7812 */ /* 0x000fe200078ec0ff */
[----:B------:R-:W-:Y:S01]  /*1e030*/  IMAD.MOV.U32 R6, RZ, RZ, c[0x0][0x4e8] ;  /* 0x00013a00ff067624 */ /* 0x000fe200078e00ff */
[----:B------:R-:W-:Y:S01]  /*1e040*/  LEA.HI R3, R3, R2, RZ, 0x3 ;  /* 0x0000000203037211 */ /* 0x000fe200078f18ff */
[----:B------:R-:W-:Y:S01]  /*1e050*/  ULDC.64 UR4, c[0x0][0x3a0] ;  /* 0x0000e80000047ab9 */ /* 0x000fe20000000a00 */
[----:B------:R-:W-:Y:S01]  /*1e060*/  BSSY B0, `(.L_x_423) ;  /* 0x000008c000007945 */ /* 0x000fe20003800000 */
[----:B------:R-:W-:Y:S01]  /*1e070*/  UMOV UR11, UR13 ;  /* 0x0000000d000b7c82 */ /* 0x000fe20008000000 */
[----:B------:R-:W-:Y:S01]  /*1e080*/  LOP3.LUT R9, R3, 0xffffff8, RZ, 0xc0, !PT ;  /* 0x0ffffff803097812 */ /* 0x000fe200078ec0ff */
[----:B------:R-:W-:Y:S01]  /*1e090*/  IMAD.IADD R3, R0, 0x1, -R13 ;  /* 0x0000000100037824 */ /* 0x000fe200078e0a0d */
[----:B------:R-:W-:Y:S01]  /*1e0a0*/  ISETP.NE.AND P1, PT, R6, 0x1, PT ;  /* 0x000000010600780c */ /* 0x000fe20003f25270 */
[----:B------:R-:W-:Y:S01]  /*1e0b0*/  UIMAD UR13, UR13, UR4, URZ ;  /* 0x000000040d0d72a4 */ /* 0x000fe2000f8e023f */
[----:B------:R-:W-:Y:S01]  /*1e0c0*/  LEA.HI R6, R11, R11, RZ, 0x1 ;  /* 0x0000000b0b067211 */ /* 0x000fe200078f08ff */
[----:B------:R-:W-:Y:S01]  /*1e0d0*/  IMAD.IADD R2, R2, 0x1, -R9 ;  /* 0x0000000102027824 */ /* 0x000fe200078e0a09 */
[----:B------:R-:W-:Y:S01]  /*1e0e0*/  SHF.R.S32.HI R10, RZ, 0x1f, R3 ;  /* 0x0000001fff0a7819 */ /* 0x000fe20000011403 */
[----:B------:R-:W-:Y:S01]  /*1e0f0*/  UMOV UR10, UR12 ;  /* 0x0000000c000a7c82 */ /* 0x000fe20008000000 */
[----:B------:R-:W-:Y:S01]  /*1e100*/  LOP3.LUT R6, R6, 0x1ffffffe, RZ, 0xc0, !PT ;  /* 0x1ffffffe06067812 */ /* 0x000fe200078ec0ff */
[----:B------:R-:W-:Y:S01]  /*1e110*/  ULDC.64 UR6, c[0x0][0x490] ;  /* 0x0001240000067ab9 */ /* 0x000fe20000000a00 */
[----:B------:R-:W-:Y:S01]  /*1e120*/  LEA.HI R9, R10, R3, RZ, 0x2 ;  /* 0x000000030a097211 */ /* 0x000fe200078f10ff */
[----:B------:R-:W-:Y:S01]  /*1e130*/  UIMAD.WIDE.U32 UR16, UR12, UR4, URZ ;  /* 0x000000040c1072a5 */ /* 0x000fe2000f8e003f */
[----:B------:R-:W-:Y:S01]  /*1e140*/  LOP3.LUT P2, RZ, R3, 0x3, RZ, 0xc0, !PT ;  /* 0x0000000303ff7812 */ /* 0x000fe2000784c0ff */
[----:B------:R-:W-:Y:S01]  /*1e150*/  IMAD.IADD R11, R11, 0x1, -R6 ;  /* 0x000000010b0b7824 */ /* 0x000fe200078e0a06 */
[----:B------:R-:W-:Y:S01]  /*1e160*/  SHF.R.S32.HI R9, RZ, 0x2, R9 ;  /* 0x00000002ff097819 */ /* 0x000fe20000011409 */
[----:B------:R-:W-:-:S02]  /*1e170*/  UIMAD UR13, UR12, UR5, UR13 ;  /* 0x000000050c0d72a4 */ /* 0x000fc4000f8e020d */
[----:B------:R-:W-:Y:S02]  /*1e180*/  USHF.R.S32.HI UR12, URZ, 0x1f, UR24 ;  /* 0x0000001f3f0c7899 */ /* 0x000fe40008011418 */
[----:B------:R-:W-:Y:S01]  /*1e190*/  IMAD R2, R2, 0x10, R9 ;  /* 0x0000001002027824 */ /* 0x000fe200078e0209 */
[----:B------:R-:W-:Y:S02]  /*1e1a0*/  UIMAD UR9, UR8, UR6, URZ ;  /* 0x00000006080972a4 */ /* 0x000fe4000f8e023f */
[----:B------:R-:W-:Y:S01]  /*1e1b0*/  USEL UR12, UR12, URZ, !UP1 ;  /* 0x0000003f0c0c7287 */ /* 0x000fe2000c800000 */
[----:B------:R-:W-:Y:S01]  /*1e1c0*/  IMAD R6, R11, 0x8, R2 ;  /* 0x000000080b067824 */ /* 0x000fe200078e0202 */
[----:B------:R-:W-:Y:S02]  /*1e1d0*/  UIMAD.WIDE.U32 UR10, UR15, UR6, UR10 ;  /* 0x000000060f0a72a5 */ /* 0x000fe4000f8e000a */
[----:B------:R-:W-:Y:S02]  /*1e1e0*/  UIMAD UR9, UR15, UR7, UR9 ;  /* 0x000000070f0972a4 */ /* 0x000fe4000f8e0209 */
[----:B-1----:R-:W-:Y:S01]  /*1e1f0*/  LEA R9, R57, R6, 0x7 ;  /* 0x0000000639097211 */ /* 0x002fe200078e38ff */
[----:B------:R-:W-:Y:S01]  /*1e200*/  ULDC.64 UR6, c[0x0][0x498] ;  /* 0x0001260000067ab9 */ /* 0x000fe20000000a00 */
[CC--:B------:R-:W-:Y:S01]  /*1e210*/  LEA.HI R6, R5.reuse, R0.reuse, RZ, 0x3 ;  /* 0x0000000005067211 */ /* 0x0c0fe200078f18ff */
[----:B------:R-:W-:Y:S01]  /*1e220*/  USEL UR24, UR24, URZ, !UP1 ;  /* 0x0000003f18187287 */ /* 0x000fe2000c800000 */
[----:B------:R-:W-:Y:S01]  /*1e230*/  LEA.HI R5, R5, R0, RZ, 0x6 ;  /* 0x0000000005057211 */ /* 0x000fe200078f30ff */
[----:B------:R-:W-:Y:S01]  /*1e240*/  @P1 IMAD.HI.U32 R3, R9, c[0x0][0x4ec], RZ ;  /* 0x00013b0009031a27 */ /* 0x000fe200078e00ff */
[----:B------:R-:W-:-:S02]  /*1e250*/  UIMAD UR14, UR12, UR6, URZ ;  /* 0x000000060c0e72a4 */ /* 0x000fc4000f8e023f */
[----:B------:R-:W-:Y:S01]  /*1e260*/  UIADD3 UR11, UR11, UR9, URZ ;  /* 0x000000090b0b7290 */ /* 0x000fe2000fffe03f */
[----:B------:R-:W-:Y:S01]  /*1e270*/  IMAD.MOV.U32 R14, RZ, RZ, R9 ;  /* 0x000000ffff0e7224 */ /* 0x000fe200078e0009 */
[----:B------:R-:W-:Y:S01]  /*1e280*/  @P1 SHF.R.U32.HI R14, RZ, c[0x0][0x4f0], R3 ;  /* 0x00013c00ff0e1a19 */ /* 0x000fe20000011603 */
[----:B------:R-:W-:Y:S01]  /*1e290*/  UIMAD UR7, UR24, UR7, UR14 ;  /* 0x00000007180772a4 */ /* 0x000fe2000f8e020e */
[----:B------:R-:W-:Y:S01]  /*1e2a0*/  LOP3.LUT R3, R6, 0xfffffff8, RZ, 0xc0, !PT ;  /* 0xfffffff806037812 */ /* 0x000fe200078ec0ff */
[----:B------:R-:W-:Y:S01]  /*1e2b0*/  UIMAD.WIDE.U32 UR10, UR24, UR6, UR10 ;  /* 0x00000006180a72a5 */ /* 0x000fe2000f8e000a */
[----:B------:R-:W-:Y:S01]  /*1e2c0*/  SHF.R.S32.HI R6, RZ, 0x3, R6 ;  /* 0x00000003ff067819 */ /* 0x000fe20000011406 */
[--C-:B------:R-:W-:Y:S01]  /*1e2d0*/  IMAD.MOV R10, RZ, RZ, -R14.reuse ;  /* 0x000000ffff0a7224 */ /* 0x100fe200078e0a0e */
[----:B------:R-:W-:Y:S01]  /*1e2e0*/  ULDC.64 UR4, c[0x0][0x3e8] ;  /* 0x0000fa0000047ab9 */ /* 0x000fe20000000a00 */
[----:B------:R-:W-:Y:S01]  /*1e2f0*/  IMAD.IADD R3, R0, 0x1, -R3 ;  /* 0x0000000100037824 */ /* 0x000fe200078e0a03 */
[----:B------:R-:W-:Y:S01]  /*1e300*/  UIMAD UR8, UR8, UR4, URZ ;  /* 0x00000004080872a4 */ /* 0x000fe2000f8e023f */
[----:B------:R-:W-:Y:S01]  /*1e310*/  IMAD R10, R10, c[0x0][0x4e8], R9 ;  /* 0x00013a000a0a7a24 */ /* 0x000fe200078e0209 */
[----:B------:R-:W-:Y:S01]  /*1e320*/  SHF.R.S32.HI R9, RZ, 0x1f, R14 ;  /* 0x0000001fff097819 */ /* 0x000fe2000001140e */
[----:B------:R-:W-:Y:S01]  /*1e330*/  IMAD.U32 R0, RZ, RZ, UR7 ;  /* 0x00000007ff007e24 */ /* 0x000fe2000f8e00ff */
[----:B------:R-:W-:Y:S01]  /*1e340*/  IADD3 R14, P0, R14, UR10, RZ ;  /* 0x0000000a0e0e7c10 */ /* 0x000fe2000ff1e0ff */
[----:B------:R-:W-:Y:S01]  /*1e350*/  IMAD.SHL.U32 R19, R6, 0x40, RZ ;  /* 0x0000004006137824 */ /* 0x000fe200078e00ff */
[----:B------:R-:W-:Y:S01]  /*1e360*/  SHF.R.S32.HI R17, RZ, 0x1f, R10 ;  /* 0x0000001fff117819 */ /* 0x000fe2000001140a */
[----:B------:R-:W-:Y:S01]  /*1e370*/  UIADD3 UR17, UR17, UR13, URZ ;  /* 0x0000000d11117290 */ /* 0x000fe2000fffe03f */
[----:B------:R-:W-:Y:S01]  /*1e380*/  IADD3.X R15, R9, UR11, R0, P0, !PT ;  /* 0x0000000b090f7c10 */ /* 0x000fe200087fe400 */
[----:B------:R-:W-:Y:S01]  /*1e390*/  UIMAD UR5, UR15, UR5, UR8 ;  /* 0x000000050f0572a4 */ /* 0x000fe2000f8e0208 */
[----:B------:R-:W-:Y:S01]  /*1e3a0*/  LEA R0, R3, R6, 0x5 ;  /* 0x0000000603007211 */ /* 0x000fe200078e28ff */
[----:B------:R-:W-:Y:S01]  /*1e3b0*/  IMAD R17, R17, c[0x0][0x488], RZ ;  /* 0x0001220011117a24 */ /* 0x000fe200078e02ff */
[----:B------:R-:W-:Y:S01]  /*1e3c0*/  LOP3.LUT R19, R19, 0x1c0, RZ, 0xc0, !PT ;  /* 0x000001c013137812 */ /* 0x000fe200078ec0ff */
[----:B------:R-:W-:Y:S01]  /*1e3d0*/  IMAD.WIDE.U32 R14, R10, c[0x0][0x488], R14 ;  /* 0x000122000a0e7a25 */ /* 0x000fe200078e000e */
[----:B------:R-:W-:-:S02]  /*1e3e0*/  UIMAD.WIDE.U32 UR16, UR15, UR4, UR16 ;  /* 0x000000040f1072a5 */ /* 0x000fc4000f8e0010 */
[----:B------:R-:W-:Y:S01]  /*1e3f0*/  ULDC.64 UR6, c[0x0][0x3f0] ;  /* 0x0000fc0000067ab9 */ /* 0x000fe20000000a00 */
[----:B------:R-:W-:Y:S01]  /*1e400*/  IMAD R13, R57, 0x80, R0 ;  /* 0x00000080390d7824 */ /* 0x000fe200078e0200 */
[----:B------:R-:W-:Y:S01]  /*1e410*/  LEA R16, P0, R14, c[0x0][0x450], 0x2 ;  /* 0x000114000e107a11 */ /* 0x000fe200078010ff */
[----:B------:R-:W-:Y:S01]  /*1e420*/  IMAD R17, R10, c[0x0][0x48c], R17 ;  /* 0x000123000a117a24 */ /* 0x000fe200078e0211 */
[----:B------:R-:W-:Y:S01]  /*1e430*/  UIMAD UR12, UR12, UR6, URZ ;  /* 0x000000060c0c72a4 */ /* 0x000fe2000f8e023f */
[----:B------:R-:W-:Y:S01]  /*1e440*/  IMAD.SHL.U32 R0, R3, 0x8, RZ ;  /* 0x0000000803007824 */ /* 0x000fe200078e00ff */
[----:B------:R-:W-:Y:S01]  /*1e450*/  SHF.R.U32.HI R3, RZ, 0x3, R19 ;  /* 0x00000003ff037819 */ /* 0x000fe20000011613 */
[----:B------:R-:W-:Y:S01]  /*1e460*/  @P1 IMAD.HI.U32 R11, R13, c[0x0][0x4ec], RZ ;  /* 0x00013b000d0b1a27 */ /* 0x000fe200078e00ff */
[----:B------:R-:W-:Y:S01]  /*1e470*/  UIADD3 UR17, UR17, UR5, URZ ;  /* 0x0000000511117290 */ /* 0x000fe2000fffe03f */
[----:B------:R-:W-:Y:S01]  /*1e480*/  SHFL.IDX PT, R50, R16, RZ, 0x1c1f ;  /* 0x001c1fff10327589 */ /* 0x000fe200000e0000 */
[----:B------:R-:W-:Y:S01]  /*1e490*/  LOP3.LUT R10, R19, 0x38, R0, 0xf8, !PT ;  /* 0x00000038130a7812 */ /* 0x000fe200078ef800 */
[----:B------:R-:W-:Y:S01]  /*1e4a0*/  IMAD.IADD R12, R15, 0x1, R17 ;  /* 0x000000010f0c7824 */ /* 0x000fe200078e0211 */
[----:B------:R-:W-:Y:S01]  /*1e4b0*/  UIMAD UR7, UR24, UR7, UR12 ;  /* 0x00000007180772a4 */ /* 0x000fe2000f8e020c */
[----:B------:R-:W-:Y:S01]  /*1e4c0*/  IMAD.MOV.U32 R9, RZ, RZ, R13 ;  /* 0x000000ffff097224 */ /* 0x000fe200078e000d */
[----:B------:R-:W-:Y:S01]  /*1e4d0*/  @P1 SHF.R.U32.HI R9, RZ, c[0x0][0x4f0], R11 ;  /* 0x00013c00ff091a19 */ /* 0x000fe2000001160b */
[----:B------:R-:W-:Y:S01]  /*1e4e0*/  UIMAD.WIDE.U32 UR16, UR24, UR6, UR16 ;  /* 0x00000006181072a5 */ /* 0x000fe2000f8e0010 */
[----:B------:R-:W-:Y:S01]  /*1e4f0*/  LEA.HI.X R12, R14, c[0x0][0x454], R12, 0x2, P0 ;  /* 0x000115000e0c7a11 */ /* 0x000fe200000f140c */
[----:B------:R-:W-:Y:S01]  /*1e500*/  SHFL.IDX PT, R48, R16, 0x1, 0x1c1f ;  /* 0x003c1f0010307f89 */ /* 0x000fe200000e0000 */
[----:B------:R-:W-:Y:S01]  /*1e510*/  LOP3.LUT R3, R10, R3, RZ, 0x3c, !PT ;  /* 0x000000030a037212 */ /* 0x000fe200078e3cff */
[--C-:B------:R-:W-:Y:S01]  /*1e520*/  IMAD.MOV R10, RZ, RZ, -R9.reuse ;  /* 0x000000ffff0a7224 */ /* 0x100fe200078e0a09 */
[----:B------:R-:W-:Y:S01]  /*1e530*/  UIADD3 UR7, UR17, UR7, URZ ;  /* 0x0000000711077290 */ /* 0x000fe2000fffe03f */
[----:B------:R-:W1:Y:S01]  /*1e540*/  SHFL.IDX PT, R51, R12, RZ, 0x1c1f ;  /* 0x001c1fff0c337589 */ /* 0x000e6200000e0000 */
[----:B------:R-:W-:Y:S01]  /*1e550*/  SHF.R.S32.HI R11, RZ, 0x1f, R9 ;  /* 0x0000001fff0b7819 */ /* 0x000fe20000011409 */
[----:B------:R-:W-:Y:S01]  /*1e560*/  IMAD R10, R10, c[0x0][0x4e8], R13 ;  /* 0x00013a000a0a7a24 */ /* 0x000fe200078e020d */
[----:B------:R-:W-:Y:S01]  /*1e570*/  MOV R14, UR16 ;  /* 0x00000010000e7c02 */ /* 0x000fe20008000f00 */
[----:B------:R2:W3:Y:S01]  /*1e580*/  SHFL.IDX PT, R49, R12, 0x1, 0x1c1f ;  /* 0x003c1f000c317f89 */ /* 0x0004e200000e0000 */
[----:B------:R-:W-:-:S02]  /*1e590*/  IMAD R13, R57, 0x80, R2 ;  /* 0x00000080390d7824 */ /* 0x000fc400078e0202 */
[----:B-----5:R-:W-:Y:S02]  /*1e5a0*/  IMAD R2, R7, c[0x0][0x4e8], RZ ;  /* 0x00013a0007027a24 */ /* 0x020fe400078e02ff */
[----:B------:R-:W-:Y:S01]  /*1e5b0*/  IMAD.U32 R15, RZ, RZ, UR17 ;  /* 0x00000011ff0f7e24 */ /* 0x000fe2000f8e00ff */
[C---:B------:R-:W-:Y:S01]  /*1e5c0*/  IADD3 R7, R13.reuse, 0x8, RZ ;  /* 0x000000080d077810 */ /* 0x040fe20007ffe0ff */
[----:B------:R-:W-:Y:S01]  /*1e5d0*/  IMAD.U32 R15, RZ, RZ, UR7 ;  /* 0x00000007ff0f7e24 */ /* 0x000fe2000f8e00ff */
[-C--:B------:R-:W-:Y:S01]  /*1e5e0*/  ISETP.GE.OR P0, PT, R13, R2.reuse, P2 ;  /* 0x000000020d00720c */ /* 0x080fe20001706670 */
[----:B------:R-:W-:Y:S01]  /*1e5f0*/  IMAD R18, R11, c[0x0][0x3e0], RZ ;  /* 0x0000f8000b127a24 */ /* 0x000fe200078e02ff */
[----:B------:R-:W-:Y:S01]  /*1e600*/  ISETP.GE.OR P2, PT, R7, R2, P2 ;  /* 0x000000020700720c */ /* 0x000fe20001746670 */
[----:B------:R-:W-:-:S04]  /*1e610*/  IMAD.WIDE.U32 R14, R9, c[0x0][0x3e0], R14 ;  /* 0x0000f800090e7a25 */ /* 0x000fc800078e000e */
[----:B------:R-:W-:Y:S01]  /*1e620*/  IMAD R18, R9, c[0x0][0x3e4], R18 ;  /* 0x0000f90009127a24 */ /* 0x000fe200078e0212 */
[----:B------:R-:W-:Y:S01]  /*1e630*/  SHF.R.S32.HI R9, RZ, 0x1f, R10 ;  /* 0x0000001fff097819 */ /* 0x000fe2000001140a */
[----:B------:R-:W-:-:S03]  /*1e640*/  IMAD R57, R57, 0x80, R6 ;  /* 0x0000008039397824 */ /* 0x000fc600078e0206 */
[----:B------:R-:W-:Y:S01]  /*1e650*/  IADD3 R15, R15, R18, RZ ;  /* 0x000000120f0f7210 */ /* 0x000fe20007ffe0ff */
[----:B------:R-:W-:Y:S01]  /*1e660*/  IMAD R9, R9, c[0x0][0x3d8], RZ ;  /* 0x0000f60009097a24 */ /* 0x000fe200078e02ff */
[----:B-1----:R1:W-:Y:S01]  /*1e670*/  @!P0 ST.E [R50.64], R4 ;  /* 0x0000000432008985 */ /* 0x0023e2000c10191c */
[----:B--2---:R-:W-:-:S03]  /*1e680*/  IMAD.SHL.U32 R12, R5, 0x8, RZ ;  /* 0x00000008050c7824 */ /* 0x004fc600078e00ff */
[----:B---3--:R1:W-:Y:S02]  /*1e690*/  @!P2 ST.E [R48.64], R8 ;  /* 0x000000083000a985 */ /* 0x0083e4000c10191c */
[----:B------:R-:W-:Y:S01]  /*1e6a0*/  LOP3.LUT R12, R3, 0x7ffffe00, R12, 0xf8, !PT ;  /* 0x7ffffe00030c7812 */ /* 0x000fe200078ef80c */
[C---:B------:R-:W-:Y:S02]  /*1e6b0*/  IMAD R3, R10.reuse, c[0x0][0x3dc], R9 ;  /* 0x0000f7000a037a24 */ /* 0x040fe400078e0209 */
[----:B------:R-:W-:-:S04]  /*1e6c0*/  IMAD.WIDE.U32 R10, R10, c[0x0][0x3d8], R14 ;  /* 0x0000f6000a0a7a25 */ /* 0x000fc800078e000e */
[----:B------:R-:W-:Y:S01]  /*1e6d0*/  IMAD.SHL.U32 R58, R12, 0x2, RZ ;  /* 0x000000020c3a7824 */ /* 0x000fe200078e00ff */
[----:B------:R-:W-:Y:S01]  /*1e6e0*/  LEA R56, P0, R10, c[0x0][0x380], 0x1 ;  /* 0x0000e0000a387a11 */ /* 0x000fe200078008ff */
[----:B------:R-:W-:-:S03]  /*1e6f0*/  IMAD.IADD R3, R11, 0x1, R3 ;  /* 0x000000010b037824 */ /* 0x000fc600078e0203 */
[----:B------:R1:W2:Y:S02]  /*1e700*/  LDS.128 R44, [R58+0x1080] ;  /* 0x001080003a2c7984 */ /* 0x0002a40000000c00 */
[----:B------:R-:W-:Y:S02]  /*1e710*/  LEA.HI.X R55, R10, c[0x0][0x384], R3, 0x1, P0 ;  /* 0x0000e1000a377a11 */ /* 0x000fe400000f0c03 */
        /* <DEDUP_REMOVED lines=32> */
.L_x_424:
[----:B--2---:R-:W-:Y:S05]  /*1e920*/  BSYNC B0 ;  /* 0x0000000000007941 */ /* 0x004fea0003800000 */
.L_x_423:
        /* <DEDUP_REMOVED lines=23> */
.L_x_426:
[----:B------:R-:W-:Y:S05]  /*1eaa0*/  BSYNC B0 ;  /* 0x0000000000007941 */ /* 0x000fea0003800000 */
.L_x_425:
        /* <DEDUP_REMOVED lines=23> */
.L_x_428:
[----:B------:R-:W-:Y:S05]  /*1ec20*/  BSYNC B0 ;  /* 0x0000000000007941 */ /* 0x000fea0003800000 */
.L_x_427:
        /* <DEDUP_REMOVED lines=24> */
.L_x_421:
[----:B------:R-:W-:Y:S02]  /*1edb0*/  ULDC.64 UR4, c[0x0][0x500] ;  /* 0x0001400000047ab9 */ /* 0x000fe40000000a00 */
[----:B------:R-:W-:Y:S02]  /*1edc0*/  UISETP.NE.U32.AND UP1, UPT, URZ, UR4, UPT ;  /* 0x000000043f00728c */ /* 0x000fe4000bf25070 */
[----:B------:R-:W-:Y:S02]  /*1edd0*/  UMOV UR6, 0x4 ;  /* 0x0000000400067882 */ /* 0x000fe40000000000 */
[----:B------:R-:W-:-:S03]  /*1ede0*/  UISETP.NE.AND.EX UP1, UPT, URZ, UR5, UPT, UP1 ;  /* 0x000000053f00728c */ /* 0x000fc6000bf25310 */
[----:B------:R-:W-:Y:S02]  /*1edf0*/  ULDC.64 UR4, c[0x0][0x500] ;  /* 0x0001400000047ab9 */ /* 0x000fe40000000a00 */
[----:B------:R-:W-:Y:S01]  /*1ee00*/  UIMAD.WIDE UR4, UR24, UR6, UR4 ;  /* 0x00000006180472a5 */ /* 0x000fe2000f8e0204 */
[----:B------:R-:W-:-:S05]  /*1ee10*/  PLOP3.LUT P1, PT, PT, PT, UP1, 0x80, 0x0 ;  /* 0x000000000000781c */ /* 0x000fca0003f2f018 */
[----:B------:R-:W-:Y:S01]  /*1ee20*/  IMAD.U32 R6, RZ, RZ, UR4 ;  /* 0x00000004ff067e24 */ /* 0x000fe2000f8e00ff */
[----:B------:R-:W-:Y:S01]  /*1ee30*/  MOV R7, UR5 ;  /* 0x0000000500077c02 */ /* 0x000fe20008000f00 */
[----:B------:R-:W-:-:S06]  /*1ee40*/  ULDC.64 UR4, c[0x0][0x508] ;  /* 0x0001420000047ab9 */ /* 0x000fcc0000000a00 */
[----:B------:R-:W2:Y:S01]  /*1ee50*/  @P1 LDG.E R0, [R6.64] ;  /* 0x0000001c06001981 */ /* 0x000ea2000c1e1900 */
[----:B------:R-:W-:Y:S01]  /*1ee60*/  UISETP.NE.U32.AND UP0, UPT, URZ, UR4, UPT ;  /* 0x000000043f00728c */ /* 0x000fe2000bf05070 */
[----:B------:R-:W-:-:S03]  /*1ee70*/  IMAD.MOV.U32 R3, RZ, RZ, c[0x0][0x388] ;  /* 0x0000e200ff037624 */ /* 0x000fc600078e00ff */
[----:B------:R-:W-:-:S03]  /*1ee80*/  UISETP.NE.AND.EX UP0, UPT, URZ, UR5, UPT, UP0 ;  /* 0x000000053f00728c */ /* 0x000fc6000bf05300 */
[----:B------:R-:W-:-:S03]  /*1ee90*/  ULDC.64 UR4, c[0x0][0x508] ;  /* 0x0001420000047ab9 */ /* 0x000fc60000000a00 */
[----:B------:R-:W-:-:S05]  /*1eea0*/  PLOP3.LUT P0, PT, PT, PT, UP0, 0x80, 0x0 ;  /* 0x000000000000781c */ /* 0x000fca0003f0f008 */
[----:B------:R-:W-:-:S06]  /*1eeb0*/  @UP0 UIMAD.WIDE UR4, UR24, UR6, UR4 ;  /* 0x00000006180402a5 */ /* 0x000fcc000f8e0204 */
[----:B------:R-:W-:Y:S01]  /*1eec0*/  MOV R4, UR4 ;  /* 0x0000000400047c02 */ /* 0x000fe20008000f00 */
[----:B------:R-:W-:-:S05]  /*1eed0*/  IMAD.U32 R5, RZ, RZ, UR5 ;  /* 0x00000005ff057e24 */ /* 0x000fca000f8e00ff */
[----:B------:R1:W5:Y:S01]  /*1eee0*/  @P0 LDG.E R3, [R4.64] ;  /* 0x0000001c04030981 */ /* 0x000362000c1e1900 */
[----:B------:R-:W-:Y:S02]  /*1eef0*/  UMOV UR10, URZ ;  /* 0x0000003f000a7c82 */ /* 0x000fe40008000000 */
[----:B------:R-:W-:Y:S01]  /*1ef00*/  UMOV UR11, URZ ;  /* 0x0000003f000b7c82 */ /* 0x000fe20008000000 */
[----:B--2---:R-:W2:Y:S02]  /*1ef10*/  @P1 R2UR UR5, R0 ;  /* 0x00000000000513c2 */ /* 0x004ea400000e0000 */
        /* <DEDUP_REMOVED lines=8> */
.L_x_429:
[----:B-1----:R-:W1:Y:S01]  /*1efa0*/  S2R R7, SR_TID.X ;  /* 0x0000000000077919 */ /* 0x002e620000002100 */
[----:B------:R-:W-:Y:S01]  /*1efb0*/  USHF.R.S32.HI UR6, URZ, 0x1f, UR24 ;  /* 0x0000001f3f067899 */ /* 0x000fe20008011418 */
[----:B------:R-:W-:Y:S01]  /*1efc0*/  BSSY B0, `(.L_x_430) ;  /* 0x0000029000007945 */ /* 0x000fe20003800000 */
[----:B------:R-:W-:-:S02]  /*1efd0*/  USEL UR24, UR24, URZ, !UP1 ;  /* 0x0000003f18187287 */ /* 0x000fc4000c800000 */
[----:B------:R-:W-:Y:S01]  /*1efe0*/  USEL UR6, UR6, URZ, !UP1 ;  /* 0x0000003f06067287 */ /* 0x000fe2000c800000 */
[----:B-1----:R-:W-:-:S13]  /*1eff0*/  ISETP.GT.AND P0, PT, R7, 0x7f, PT ;  /* 0x0000007f0700780c */ /* 0x002fda0003f04270 */
[----:B------:R-:W-:Y:S05]  /*1f000*/  @P0 BRA `(.L_x_431) ;  /* 0x0000024000000947 */ /* 0x000fea0003800000 */
[----:B------:R-:W1:Y:S01]  /*1f010*/  S2R R2, SR_CTAID.X ;  /* 0x0000000000027919 */ /* 0x000e620000002500 */
[----:B-----5:R-:W-:Y:S01]  /*1f020*/  IMAD R0, R3, c[0x0][0x4e8], RZ ;  /* 0x00013a0003007a24 */ /* 0x020fe200078e02ff */
[----:B-1----:R-:W-:-:S04]  /*1f030*/  LEA R5, R2, R7, 0x7 ;  /* 0x0000000702057211 */ /* 0x002fc800078e38ff */
[----:B------:R-:W-:-:S13]  /*1f040*/  ISETP.GE.AND P0, PT, R5, R0, PT ;  /* 0x000000000500720c */ /* 0x000fda0003f06270 */
[----:B------:R-:W-:Y:S05]  /*1f050*/  @P0 BRA `(.L_x_431) ;  /* 0x000001f000000947 */ /* 0x000fea0003800000 */
[----:B------:R-:W-:Y:S01]  /*1f060*/  IMAD.MOV.U32 R0, RZ, RZ, c[0x0][0x4e8] ;  /* 0x00013a00ff007624 */ /* 0x000fe200078e00ff */
[----:B------:R-:W-:Y:S01]  /*1f070*/  ULDC.64 UR4, c[0x0][0x490] ;  /* 0x0001240000047ab9 */ /* 0x000fe20000000a00 */
[----:B------:R-:W-:Y:S01]  /*1f080*/  IMAD.MOV.U32 R8, RZ, RZ, R5 ;  /* 0x000000ffff087224 */ /* 0x000fe200078e0005 */
[----:B------:R-:W-:Y:S02]  /*1f090*/  UIMAD UR7, UR8, UR4, URZ ;  /* 0x00000004080772a4 */ /* 0x000fe4000f8e023f */
[----:B------:R-:W-:Y:S01]  /*1f0a0*/  ISETP.NE.AND P0, PT, R0, 0x1, PT ;  /* 0x000000010000780c */ /* 0x000fe20003f05270 */
[----:B------:R-:W-:Y:S02]  /*1f0b0*/  UMOV UR12, UR10 ;  /* 0x0000000a000c7c82 */ /* 0x000fe40008000000 */
[----:B------:R-:W-:Y:S02]  /*1f0c0*/  UMOV UR13, UR11 ;  /* 0x0000000b000d7c82 */ /* 0x000fe40008000000 */
[----:B------:R-:W-:-:S02]  /*1f0d0*/  UIMAD.WIDE.U32 UR12, UR15, UR4, UR12 ;  /* 0x000000040f0c72a5 */ /* 0x000fc4000f8e000c */
[----:B------:R-:W-:-:S03]  /*1f0e0*/  UIMAD UR7, UR15, UR5, UR7 ;  /* 0x000000050f0772a4 */ /* 0x000fc6000f8e0207 */
[----:B------:R-:W-:Y:S02]  /*1f0f0*/  ULDC.64 UR4, c[0x0][0x498] ;  /* 0x0001260000047ab9 */ /* 0x000fe40000000a00 */
[----:B------:R-:W-:Y:S01]  /*1f100*/  UIADD3 UR13, UR7, UR13, URZ ;  /* 0x0000000d070d7290 */ /* 0x000fe2000fffe03f */
[----:B------:R-:W-:Y:S01]  /*1f110*/  @P0 IMAD.HI.U32 R0, R5, c[0x0][0x4ec], RZ ;  /* 0x00013b0005000a27 */ /* 0x000fe200078e00ff */
[----:B------:R-:W-:Y:S02]  /*1f120*/  UIMAD UR7, UR6, UR4, URZ ;  /* 0x00000004060772a4 */ /* 0x000fe4000f8e023f */
[----:B------:R-:W-:Y:S02]  /*1f130*/  UIMAD.WIDE.U32 UR12, UR24, UR4, UR12 ;  /* 0x00000004180c72a5 */ /* 0x000fe4000f8e000c */
[----:B------:R-:W-:Y:S01]  /*1f140*/  @P0 SHF.R.U32.HI R8, RZ, c[0x0][0x4f0], R0 ;  /* 0x00013c00ff080a19 */ /* 0x000fe20000011600 */
[----:B------:R-:W-:-:S03]  /*1f150*/  UIMAD UR5, UR24, UR5, UR7 ;  /* 0x00000005180572a4 */ /* 0x000fc6000f8e0207 */
[----:B------:R-:W-:-:S03]  /*1f160*/  IADD3 R4, -R8, RZ, RZ ;  /* 0x000000ff08047210 */ /* 0x000fc60007ffe1ff */
[----:B------:R-:W-:Y:S02]  /*1f170*/  IMAD.U32 R0, RZ, RZ, UR5 ;  /* 0x00000005ff007e24 */ /* 0x000fe4000f8e00ff */
[----:B------:R-:W-:Y:S01]  /*1f180*/  IMAD R4, R4, c[0x0][0x4e8], R5 ;  /* 0x00013a0004047a24 */ /* 0x000fe200078e0205 */
[----:B------:R-:W-:Y:S02]  /*1f190*/  SHF.R.S32.HI R5, RZ, 0x1f, R8 ;  /* 0x0000001fff057819 */ /* 0x000fe40000011408 */
[----:B------:R-:W-:Y:S02]  /*1f1a0*/  IADD3 R8, P0, R8, UR12, RZ ;  /* 0x0000000c08087c10 */ /* 0x000fe4000ff1e0ff */
[----:B------:R-:W-:Y:S02]  /*1f1b0*/  SHF.R.S32.HI R2, RZ, 0x1f, R4 ;  /* 0x0000001fff027819 */ /* 0x000fe40000011404 */
[----:B------:R-:W-:-:S03]  /*1f1c0*/  IADD3.X R9, R5, UR13, R0, P0, !PT ;  /* 0x0000000d05097c10 */ /* 0x000fc600087fe400 */
[----:B------:R-:W-:Y:S02]  /*1f1d0*/  IMAD R5, R2, c[0x0][0x488], RZ ;  /* 0x0001220002057a24 */ /* 0x000fe400078e02ff */
[----:B------:R-:W-:-:S04]  /*1f1e0*/  IMAD.WIDE.U32 R8, R4, c[0x0][0x488], R8 ;  /* 0x0001220004087a25 */ /* 0x000fc800078e0008 */
[----:B------:R-:W-:Y:S01]  /*1f1f0*/  IMAD R0, R4, c[0x0][0x48c], R5 ;  /* 0x0001230004007a24 */ /* 0x000fe200078e0205 */
[----:B------:R-:W-:-:S04]  /*1f200*/  LEA R4, P0, R8, c[0x0][0x450], 0x2 ;  /* 0x0001140008047a11 */ /* 0x000fc800078010ff */
[----:B------:R-:W-:Y:S01]  /*1f210*/  IADD3 R5, R9, R0, RZ ;  /* 0x0000000009057210 */ /* 0x000fe20007ffe0ff */
[----:B------:R-:W-:-:S03]  /*1f220*/  IMAD.MOV.U32 R9, RZ, RZ, -0x800000 ;  /* 0xff800000ff097424 */ /* 0x000fc600078e00ff */
[----:B------:R-:W-:-:S05]  /*1f230*/  LEA.HI.X R5, R8, c[0x0][0x454], R5, 0x2, P0 ;  /* 0x0001150008057a11 */ /* 0x000fca00000f1405 */
[----:B------:R1:W-:Y:S02]  /*1f240*/  STG.E [R4.64], R9 ;  /* 0x0000000904007986 */ /* 0x0003e4000c10191c */
.L_x_431:
[----:B------:R-:W-:Y:S05]  /*1f250*/  BSYNC B0 ;  /* 0x0000000000007941 */ /* 0x000fea0003800000 */
.L_x_430:
[----:B-1----:R-:W1:Y:S01]  /*1f260*/  S2R R5, SR_CTAID.X ;  /* 0x0000000000057919 */ /* 0x002e620000002500 */
[----:B------:R-:W-:Y:S01]  /*1f270*/  SHF.R.S32.HI R4, RZ, 0x1f, R7 ;  /* 0x0000001fff047819 */ /* 0x000fe20000011407 */
[----:B------:R-:W-:Y:S01]  /*1f280*/  IMAD.MOV.U32 R0, RZ, RZ, c[0x0][0x4e8] ;  /* 0x00013a00ff007624 */ /* 0x000fe200078e00ff */
[----:B------:R-:W-:Y:S01]  /*1f290*/  ULDC.64 UR4, c[0x0][0x3a0] ;  /* 0x0000e80000047ab9 */ /* 0x000fe20000000a00 */
[----:B-----5:R-:W-:Y:S01]  /*1f2a0*/  IMAD R3, R3, c[0x0][0x4e8], RZ ;  /* 0x00013a0003037a24 */ /* 0x020fe200078e02ff */
[----:B------:R-:W-:Y:S01]  /*1f2b0*/  LEA.HI R4, R4, R7, RZ, 0x3 ;  /* 0x0000000704047211 */ /* 0x000fe200078f18ff */
[----:B------:R-:W-:Y:S01]  /*1f2c0*/  UIMAD UR7, UR11, UR4, URZ ;  /* 0x000000040b0772a4 */ /* 0x000fe2000f8e023f */
[----:B------:R-:W-:Y:S01]  /*1f2d0*/  ISETP.NE.AND P0, PT, R0, 0x1, PT ;  /* 0x000000010000780c */ /* 0x000fe20003f05270 */
[----:B------:R-:W-:Y:S01]  /*1f2e0*/  UIMAD.WIDE.U32 UR12, UR10, UR4, URZ ;  /* 0x000000040a0c72a5 */ /* 0x000fe2000f8e003f */
[----:B------:R-:W-:Y:S01]  /*1f2f0*/  LOP3.LUT R2, R4, 0xfffffff8, RZ, 0xc0, !PT ;  /* 0xfffffff804027812 */ /* 0x000fe200078ec0ff */
[----:B------:R-:W-:Y:S01]  /*1f300*/  UIMAD UR7, UR10, UR5, UR7 ;  /* 0x000000050a0772a4 */ /* 0x000fe2000f8e0207 */
[----:B------:R-:W-:Y:S01]  /*1f310*/  SHF.R.S32.HI R4, RZ, 0x3, R4 ;  /* 0x00000003ff047819 */ /* 0x000fe20000011404 */
[----:B------:R-:W-:Y:S01]  /*1f320*/  BSSY B0, `(.L_x_432) ;  /* 0x000003a000007945 */ /* 0x000fe20003800000 */
[----:B------:R-:W-:Y:S01]  /*1f330*/  ULDC.64 UR4, c[0x0][0x3e8] ;  /* 0x0000fa0000047ab9 */ /* 0x000fe20000000a00 */
[----:B------:R-:W-:Y:S01]  /*1f340*/  IMAD.IADD R7, R7, 0x1, -R2 ;  /* 0x0000000107077824 */ /* 0x000fe200078e0a02 */
[----:B------:R-:W-:-:S02]  /*1f350*/  UIADD3 UR13, UR13, UR7, URZ ;  /* 0x000000070d0d7290 */ /* 0x000fc4000fffe03f */
[----:B------:R-:W-:Y:S02]  /*1f360*/  UIMAD UR7, UR8, UR4, URZ ;  /* 0x00000004080772a4 */ /* 0x000fe4000f8e023f */
[C---:B------:R-:W-:Y:S01]  /*1f370*/  LEA R0, R7.reuse, R4, 0x5 ;  /* 0x0000000407007211 */ /* 0x040fe200078e28ff */
[----:B------:R-:W-:Y:S01]  /*1f380*/  UIMAD.WIDE.U32 UR12, UR15, UR4, UR12 ;  /* 0x000000040f0c72a5 */ /* 0x000fe2000f8e000c */
[----:B------:R-:W-:Y:S01]  /*1f390*/  SHF.L.U32 R7, R7, 0x3, RZ ;  /* 0x0000000307077819 */ /* 0x000fe200000006ff */
[----:B------:R-:W-:Y:S02]  /*1f3a0*/  UIMAD UR7, UR15, UR5, UR7 ;  /* 0x000000050f0772a4 */ /* 0x000fe4000f8e0207 */
[C---:B-1----:R-:W-:Y:S01]  /*1f3b0*/  IMAD R0, R5.reuse, 0x80, R0 ;  /* 0x0000008005007824 */ /* 0x042fe200078e0200 */
[----:B------:R-:W-:Y:S01]  /*1f3c0*/  ULDC.64 UR4, c[0x0][0x3f0] ;  /* 0x0000fc0000047ab9 */ /* 0x000fe20000000a00 */
[----:B------:R-:W-:Y:S01]  /*1f3d0*/  IMAD R4, R5, 0x80, R4 ;  /* 0x0000008005047824 */ /* 0x000fe200078e0204 */
[----:B------:R-:W-:Y:S01]  /*1f3e0*/  UIMAD UR6, UR6, UR4, URZ ;  /* 0x00000004060672a4 */ /* 0x000fe2000f8e023f */
[----:B------:R-:W-:Y:S01]  /*1f3f0*/  @P0 IMAD.HI.U32 R2, R0, c[0x0][0x4ec], RZ ;  /* 0x00013b0000020a27 */ /* 0x000fe200078e00ff */
[----:B------:R-:W-:Y:S01]  /*1f400*/  UIADD3 UR13, UR7, UR13, URZ ;  /* 0x0000000d070d7290 */ /* 0x000fe2000fffe03f */
[----:B------:R-:W-:Y:S01]  /*1f410*/  MOV R8, R0 ;  /* 0x0000000000087202 */ /* 0x000fe20000000f00 */
[----:B------:R-:W-:Y:S01]  /*1f420*/  UIMAD UR5, UR24, UR5, UR6 ;  /* 0x00000005180572a4 */ /* 0x000fe2000f8e0206 */
[----:B------:R-:W-:Y:S01]  /*1f430*/  IADD3 R5, R7, 0x80, RZ ;  /* 0x0000008007057810 */ /* 0x000fe20007ffe0ff */
[----:B------:R-:W-:Y:S01]  /*1f440*/  UIMAD.WIDE.U32 UR12, UR24, UR4, UR12 ;  /* 0x00000004180c72a5 */ /* 0x000fe2000f8e000c */
[----:B------:R-:W-:-:S03]  /*1f450*/  @P0 SHF.R.U32.HI R8, RZ, c[0x0][0x4f0], R2 ;  /* 0x00013c00ff080a19 */ /* 0x000fc60000011602 */
[----:B------:R-:W-:Y:S01]  /*1f460*/  UIADD3 UR5, UR13, UR5, URZ ;  /* 0x000000050d057290 */ /* 0x000fe2000fffe03f */
[--C-:B------:R-:W-:Y:S01]  /*1f470*/  SHF.R.S32.HI R9, RZ, 0x1f, R8.reuse ;  /* 0x0000001fff097819 */ /* 0x100fe20000011408 */
[----:B------:R-:W-:Y:S01]  /*1f480*/  IMAD.MOV R11, RZ, RZ, -R8 ;  /* 0x000000ffff0b7224 */ /* 0x000fe200078e0a08 */
[----:B------:R-:W-:-:S03]  /*1f490*/  MOV R10, UR12 ;  /* 0x0000000c000a7c02 */ /* 0x000fc60008000f00 */
[----:B------:R-:W-:Y:S02]  /*1f4a0*/  IMAD R6, R11, c[0x0][0x4e8], R0 ;  /* 0x00013a000b067a24 */ /* 0x000fe400078e0200 */
[----:B------:R-:W-:Y:S01]  /*1f4b0*/  IMAD.U32 R11, RZ, RZ, UR13 ;  /* 0x0000000dff0b7e24 */ /* 0x000fe2000f8e00ff */
[----:B------:R-:W-:Y:S01]  /*1f4c0*/  MOV R11, UR5 ;  /* 0x00000005000b7c02 */ /* 0x000fe20008000f00 */
[----:B------:R-:W-:Y:S01]  /*1f4d0*/  IMAD R9, R9, c[0x0][0x3e0], RZ ;  /* 0x0000f80009097a24 */ /* 0x000fe200078e02ff */
[----:B------:R-:W-:-:S03]  /*1f4e0*/  SHF.R.S32.HI R2, RZ, 0x1f, R6 ;  /* 0x0000001fff027819 */ /* 0x000fc60000011406 */
[C---:B------:R-:W-:Y:S02]  /*1f4f0*/  IMAD R0, R8.reuse, c[0x0][0x3e4], R9 ;  /* 0x0000f90008007a24 */ /* 0x040fe400078e0209 */
[----:B------:R-:W-:-:S04]  /*1f500*/  IMAD.WIDE.U32 R10, R8, c[0x0][0x3e0], R10 ;  /* 0x0000f800080a7a25 */ /* 0x000fc800078e000a */
[----:B------:R-:W-:Y:S02]  /*1f510*/  IMAD R9, R2, c[0x0][0x3d8], RZ ;  /* 0x0000f60002097a24 */ /* 0x000fe400078e02ff */
[----:B------:R-:W-:Y:S02]  /*1f520*/  IMAD.IADD R11, R11, 0x1, R0 ;  /* 0x000000010b0b7824 */ /* 0x000fe400078e0200 */
[C---:B------:R-:W-:Y:S02]  /*1f530*/  IMAD R9, R6.reuse, c[0x0][0x3dc], R9 ;  /* 0x0000f70006097a24 */ /* 0x040fe400078e0209 */
[----:B------:R-:W-:Y:S01]  /*1f540*/  IMAD.WIDE.U32 R10, R6, c[0x0][0x3d8], R10 ;  /* 0x0000f600060a7a25 */ /* 0x000fe200078e000a */
[----:B------:R-:W-:-:S04]  /*1f550*/  IADD3 R6, R7, 0x40, RZ ;  /* 0x0000004007067810 */ /* 0x000fc80007ffe0ff */
[----:B------:R-:W-:Y:S02]  /*1f560*/  IADD3 R11, R11, R9, RZ ;  /* 0x000000090b0b7210 */ /* 0x000fe40007ffe0ff */
[----:B------:R-:W-:-:S04]  /*1f570*/  LEA R9, P0, R10, c[0x0][0x380], 0x1 ;  /* 0x0000e0000a097a11 */ /* 0x000fc800078008ff */
[----:B------:R-:W-:Y:S02]  /*1f580*/  LEA.HI.X R8, R10, c[0x0][0x384], R11, 0x1, P0 ;  /* 0x0000e1000a087a11 */ /* 0x000fe400000f0c0b */
[----:B------:R-:W-:Y:S01]  /*1f590*/  ISETP.GE.AND P0, PT, R4, R3, PT ;  /* 0x000000030400720c */ /* 0x000fe20003f06270 */
[----:B------:R1:W2:Y:S04]  /*1f5a0*/  SHFL.IDX PT, R10, R9, RZ, 0x181f ;  /* 0x00181fff090a7589 */ /* 0x0002a800000e0000 */
        /* <DEDUP_REMOVED lines=17> */
.L_x_433:
[----:B------:R-:W-:Y:S05]  /*1f6c0*/  BSYNC B0 ;  /* 0x0000000000007941 */ /* 0x000fea0003800000 */
.L_x_432:
        /* <DEDUP_REMOVED lines=21> */
.L_x_435:
[----:B------:R-:W-:Y:S05]  /*1f820*/  BSYNC B0 ;  /* 0x0000000000007941 */ /* 0x000fea0003800000 */
.L_x_434:
        /* <DEDUP_REMOVED lines=21> */
.L_x_437:
[----:B------:R-:W-:Y:S05]  /*1f980*/  BSYNC B0 ;  /* 0x0000000000007941 */ /* 0x000fea0003800000 */
.L_x_436:
        /* <DEDUP_REMOVED lines=22> */
.L_x_438:
        /* <DEDUP_REMOVED lines=9> */
.L_x_2619:


//--------------------- .text._ZN7cutlass13device_kernelIN5flash19enable_sm80_to_sm89INS1_16FlashAttnFwdSm80INS1_25CollectiveMainloopFwdSm80ILi8ELi1ELb1EN4cute5tupleIJNS5_1CILi128EEENS7_ILi96EEENS7_ILi192EEEEEELi192ENS_10bfloat16_tEfNS_4arch4Sm80ELb1ELb0ELb1ELb0ELb0ELb0ELb1ELb0EEENS1_21CollectiveEpilogueFwdINS6_IJS8_SA_S9_EEENS6_IJNS7_ILi1EEESI_SI_EEESC_SE_Li256ELb0ELb1ELb0ELb0EEENS1_30DynamicPersistentTileSchedulerILi256ELi256ELb0ELb1ELb0EEEEEEEEEvNT_6ParamsE --------------------------
	.section	.text._ZN7cutlass13device_kernelIN5flash19enable_sm80_to_sm89INS1_16FlashAttnFwdSm80INS1_25CollectiveMainloopFwdSm80ILi8ELi1ELb1EN4cute5tupleIJNS5_1CILi128EEENS7_ILi96EEENS7_ILi192EEEEEELi192ENS_10bfloat16_tEfNS_4arch4Sm80ELb1ELb0ELb1ELb0ELb0ELb0ELb1ELb0EEENS1_21CollectiveEpilogueFwdINS6_IJS8_SA_S9_EEENS6_IJNS7_ILi1EEESI_SI_EEESC_SE_Li256ELb0ELb1ELb0ELb0EEENS1_30DynamicPersistentTileSchedulerILi256ELi256ELb0ELb1ELb0EEEEEEEEEvNT_6ParamsE,"ax",@progbits
	.sectioninfo	@"SHI_REGISTERS=255"
	.align	128
.text._ZN7cutlass13device_kernelIN5flash19enable_sm80_to_sm89INS1_16FlashAttnFwdSm80INS1_25CollectiveMainloopFwdSm80ILi8ELi1ELb1EN4cute5tupleIJNS5_1CILi128EEENS7_ILi96EEENS7_ILi192EEEEEELi192ENS_10bfloat16_tEfNS_4arch4Sm80ELb1ELb0ELb1ELb0ELb0ELb0ELb1ELb0EEENS1_21CollectiveEpilogueFwdINS6_IJS8_SA_S9_EEENS6_IJNS7_ILi1EEESI_SI_EEESC_SE_Li256ELb0ELb1ELb0ELb0EEENS1_30DynamicPersistentTileSchedulerILi256ELi256ELb0ELb1ELb0EEEEEEEEEvNT_6ParamsE:
        .type           _ZN7cutlass13device_kernelIN5flash19enable_sm80_to_sm89INS1_16FlashAttnFwdSm80INS1_25CollectiveMainloopFwdSm80ILi8ELi1ELb1EN4cute5tupleIJNS5_1CILi128EEENS7_ILi96EEENS7_ILi192EEEEEELi192ENS_10bfloat16_tEfNS_4arch4Sm80ELb1ELb0ELb1ELb0ELb0ELb0ELb1ELb0EEENS1_21CollectiveEpilogueFwdINS6_IJS8_SA_S9_EEENS6_IJNS7_ILi1EEESI_SI_EEESC_SE_Li256ELb0ELb1ELb0ELb0EEENS1_30DynamicPersistentTileSchedulerILi256ELi256ELb0ELb1ELb0EEEEEEEEEvNT_6ParamsE,@function
        .size           _ZN7cutlass13device_kernelIN5flash19enable_sm80_to_sm89INS1_16FlashAttnFwdSm80INS1_25CollectiveMainloopFwdSm80ILi8ELi1ELb1EN4cute5tupleIJNS5_1CILi128EEENS7_ILi96EEENS7_ILi192EEEEEELi192ENS_10bfloat16_tEfNS_4arch4Sm80ELb1ELb0ELb1ELb0ELb0ELb0ELb1ELb0EEENS1_21CollectiveEpilogueFwdINS6_IJS8_SA_S9_EEENS6_IJNS7_ILi1EEESI_SI_EEESC_SE_Li256ELb0ELb1ELb0ELb0EEENS1_30DynamicPersistentTileSchedulerILi256ELi256ELb0ELb1ELb0EEEEEEEEEvNT_6ParamsE,(.L_x_2620 - _ZN7cutlass13device_kernelIN5flash19enable_sm80_to_sm89INS1_16FlashAttnFwdSm80INS1_25CollectiveMainloopFwdSm80ILi8ELi1ELb1EN4cute5tupleIJNS5_1CILi128EEENS7_ILi96EEENS7_ILi192EEEEEELi192ENS_10bfloat16_tEfNS_4arch4Sm80ELb1ELb0ELb1ELb0ELb0ELb0ELb1ELb0EEENS1_21CollectiveEpilogueFwdINS6_IJS8_SA_S9_EEENS6_IJNS7_ILi1EEESI_SI_EEESC_SE_Li256ELb0ELb1ELb0ELb0EEENS1_30DynamicPersistentTileSchedulerILi256ELi256ELb0ELb1ELb0EEEEEEEEEvNT_6ParamsE)
        .other          _ZN7cutlass13device_kernelIN5flash19enable_sm80_to_sm89INS1_16FlashAttnFwdSm80INS1_25CollectiveMainloopFwdSm80ILi8ELi1ELb1EN4cute5tupleIJNS5_1CILi128EEENS7_ILi96EEENS7_ILi192EEEEEELi192ENS_10bfloat16_tEfNS_4arch4Sm80ELb1ELb0ELb1ELb0ELb0ELb0ELb1ELb0EEENS1_21CollectiveEpilogueFwdINS6_IJS8_SA_S9_EEENS6_IJNS7_ILi1EEESI_SI_EEESC_SE_Li256ELb0ELb1ELb0ELb0EEENS1_30DynamicPersistentTileSchedulerILi256ELi256ELb0ELb1ELb0EEEEEEEEEvNT_6ParamsE,@"STO_CUDA_ENTRY STV_DEFAULT"
_ZN7cutlass13device_kernelIN5flash19enable_sm80_to_sm89INS1_16FlashAttnFwdSm80INS1_25CollectiveMainloopFwdSm80ILi8ELi1ELb1EN4cute5tupleIJNS5_1CILi128EEENS7_ILi96EEENS7_ILi192EEEEEELi192ENS_10bfloat16_tEfNS_4arch4Sm80ELb1ELb0ELb1ELb0ELb0ELb0ELb1ELb0EEENS1_21CollectiveEpilogueFwdINS6_IJS8_SA_S9_EEENS6_IJNS7_ILi1EEESI_SI_EEESC_SE_Li256ELb0ELb1ELb0ELb0EEENS1_30DynamicPersistentTileSchedulerILi256ELi256ELb0ELb1ELb0EEEEEEEEEvNT_6ParamsE:
[----:B------:R-:W-:-:S03]  /*0000*/  MOV R1, c[0x0][0x28] ;  /* 0x00000a0000017a02 */ /* 0x000fc60000000f00 */
[----:B------:R-:W1:Y:S01]  /*0010*/  S2R R20, SR_TID.X ;  /* 0x0000000000147919 */ /* 0x000e620000002100 */
[----:B------:R-:W-:-:S03]  /*0020*/  IADD3 R1, R1, -0xd0, RZ ;  /* 0xffffff3001017810 */ /* 0x000fc60007ffe0ff */
[----:B------:R-:W2:Y:S01]  /*0030*/  S2R R14, SR_CTAID.X ;  /* 0x00000000000e7919 */ /* 0x000ea20000002500 */
[----:B-1----:R-:W-:-:S05]  /*0040*/  SHF.R.U32.HI R2, RZ, 0x5, R20 ;  /* 0x00000005ff027819 */ /* 0x002fca0000011614 */
[----:B------:R-:W1:Y:S02]  /*0050*/  SHFL.IDX PT, R0, R2, RZ, 0x1f ;  /* 0x00001fff02007589 */ /* 0x000e6400000e0000 */
[----:B-1----:R-:W-:Y:S02]  /*0060*/  ISETP.GE.AND P0, PT, R0, 0x1, PT ;  /* 0x000000010000780c */ /* 0x002fe40003f06270 */
[----:B------:R1:W-:Y:S11]  /*0070*/  STL [R1+0x90], R0 ;  /* 0x0000900001007387 */ /* 0x0003f60000100800 */
[----:B------:R-:W-:Y:S06]  /*0080*/  @P0 BAR.ARV 0x4, 0x100 ;  /* 0x0104000000000b1d */ /* 0x000fec0000002000 */
[----:B--2---:R-:W-:-:S13]  /*0090*/  ISETP.GE.AND P0, PT, R14, c[0x0][0x538], PT ;  /* 0x00014e000e007a0c */ /* 0x004fda0003f06270 */
[----:B------:R-:W-:Y:S05]  /*00a0*/  @P0 EXIT ;  /* 0x000000000000094d */ /* 0x000fea0003800000 */
[----:B-1----:R-:W-:Y:S01]  /*00b0*/  SHF.R.S32.HI R11, RZ, 0x1f, R20 ;  /* 0x0000001fff0b7819 */ /* 0x002fe20000011414 */
[----:B------:R-:W-:-:S03]  /*00c0*/  ULDC.64 UR6, c[0x0][0x118] ;  /* 0x0000460000067ab9 */ /* 0x000fc60000000a00 */
[CC--:B------:R-:W-:Y:S02]  /*00d0*/  LEA.HI R12, R11.reuse, R20.reuse, RZ, 0x3 ;  /* 0x000000140b0c7211 */ /* 0x0c0fe400078f18ff */
[CC--:B------:R-:W-:Y:S02]  /*00e0*/  LEA.HI R2, R11.reuse, R20.reuse, RZ, 0x4 ;  /* 0x000000140b027211 */ /* 0x0c0fe400078f20ff */
[----:B------:R-:W-:Y:S02]  /*00f0*/  LEA.HI R13, R11, R20, RZ, 0x2 ;  /* 0x000000140b0d7211 */ /* 0x000fe400078f10ff */
[----:B------:R-:W-:Y:S02]  /*0100*/  SHF.R.S32.HI R17, RZ, 0x3, R12 ;  /* 0x00000003ff117819 */ /* 0x000fe4000001140c */
[----:B------:R-:W-:Y:S02]  /*0110*/  SHF.R.S32.HI R5, RZ, 0x4, R2 ;  /* 0x00000004ff057819 */ /* 0x000fe40000011402 */
[----:B------:R-:W-:Y:S01]  /*0120*/  LOP3.LUT R0, R2, 0xfffffff0, RZ, 0xc0, !PT ;  /* 0xfffffff002007812 */ /* 0x000fe200078ec0ff */
[----:B------:R-:W-:Y:S01]  /*0130*/  IMAD.SHL.U32 R6, R17, 0x40, RZ ;  /* 0x0000004011067824 */ /* 0x000fe200078e00ff */
[----:B------:R-:W-:-:S02]  /*0140*/  LOP3.LUT R3, R12, 0xfffffff8, RZ, 0xc0, !PT ;  /* 0xfffffff80c037812 */ /* 0x000fc400078ec0ff */
[--C-:B------:R-:W-:Y:S01]  /*0150*/  SHF.R.S32.HI R8, RZ, 0x2, R13.reuse ;  /* 0x00000002ff087819 */ /* 0x100fe2000001140d */
[C---:B------:R-:W-:Y:S01]  /*0160*/  IMAD.IADD R0, R20.reuse, 0x1, -R0 ;  /* 0x0000000114007824 */ /* 0x040fe200078e0a00 */
[----:B------:R-:W-:Y:S01]  /*0170*/  SHF.R.S32.HI R4, RZ, 0x1f, R13 ;  /* 0x0000001fff047819 */ /* 0x000fe2000001140d */
[----:B------:R-:W-:Y:S01]  /*0180*/  IMAD.IADD R7, R20, 0x1, -R3 ;  /* 0x0000000114077824 */ /* 0x000fe200078e0a03 */
[----:B------:R-:W-:Y:S02]  /*0190*/  LEA.HI R2, R2, R5, RZ, 0x1 ;  /* 0x0000000502027211 */ /* 0x000fe400078f08ff */
[----:B------:R-:W-:Y:S01]  /*01a0*/  LEA.HI R3, R4, R8, RZ, 0x3 ;  /* 0x0000000804037211 */ /* 0x000fe200078f18ff */
[C---:B------:R-:W-:Y:S01]  /*01b0*/  IMAD.SHL.U32 R18, R7.reuse, 0x8, RZ ;  /* 0x0000000807127824 */ /* 0x040fe200078e00ff */
[----:B------:R-:W-:Y:S01]  /*01c0*/  LOP3.LUT R4, R2, 0xfffffffe, RZ, 0xc0, !PT ;  /* 0xfffffffe02047812 */ /* 0x000fe200078ec0ff */
[----:B------:R-:W-:Y:S01]  /*01d0*/  IMAD.SHL.U32 R9, R7, 0x40, RZ ;  /* 0x0000004007097824 */ /* 0x000fe200078e00ff */
[----:B------:R-:W-:-:S02]  /*01e0*/  LOP3.LUT R2, R6, 0x1c0, RZ, 0xc0, !PT ;  /* 0x000001c006027812 */ /* 0x000fc400078ec0ff */
[----:B------:R-:W-:Y:S01]  /*01f0*/  SHF.R.S32.HI R6, RZ, 0x1f, R0 ;  /* 0x0000001fff067819 */ /* 0x000fe20000011400 */
[----:B------:R-:W-:Y:S01]  /*0200*/  IMAD.IADD R225, R5, 0x1, -R4 ;  /* 0x0000000105e17824 */ /* 0x000fe200078e0a04 */
[----:B------:R-:W-:Y:S02]  /*0210*/  LOP3.LUT R3, R3, 0xfffffff8, RZ, 0xc0, !PT ;  /* 0xfffffff803037812 */ /* 0x000fe400078ec0ff */
[----:B------:R-:W-:Y:S02]  /*0220*/  LEA.HI R224, R6, R0, RZ, 0x3 ;  /* 0x0000000006e07211 */ /* 0x000fe400078f18ff */
[----:B------:R-:W-:Y:S01]  /*0230*/  LOP3.LUT R4, R2, 0x38, R18, 0xf8, !PT ;  /* 0x0000003802047812 */ /* 0x000fe200078ef812 */
[----:B------:R-:W-:Y:S01]  /*0240*/  IMAD.IADD R6, R8, 0x1, -R3 ;  /* 0x0000000108067824 */ /* 0x000fe200078e0a03 */
[----:B------:R-:W-:Y:S02]  /*0250*/  SHF.R.U32.HI R3, RZ, 0x3, R2 ;  /* 0x00000003ff037819 */ /* 0x000fe40000011602 */
[C---:B------:R-:W-:Y:S01]  /*0260*/  LOP3.LUT R2, R224.reuse, 0xfffffff8, RZ, 0xc0, !PT ;  /* 0xfffffff8e0027812 */ /* 0x040fe200078ec0ff */
[----:B------:R-:W-:Y:S01]  /*0270*/  IMAD.SHL.U32 R224, R224, 0x40, RZ ;  /* 0x00000040e0e07824 */ /* 0x000fe200078e00ff */
[----:B------:R-:W-:-:S02]  /*0280*/  LEA.HI R10, R11, R20, RZ, 0x5 ;  /* 0x000000140b0a7211 */ /* 0x000fc400078f28ff */
[----:B------:R-:W-:Y:S01]  /*0290*/  LOP3.LUT R8, R4, R3, RZ, 0x3c, !PT ;  /* 0x0000000304087212 */ /* 0x000fe200078e3cff */
[----:B------:R-:W-:Y:S01]  /*02a0*/  IMAD.IADD R5, R0, 0x1, -R2 ;  /* 0x0000000100057824 */ /* 0x000fe200078e0a02 */
[----:B------:R-:W-:Y:S02]  /*02b0*/  LOP3.LUT R2, R10, 0xffffffe0, RZ, 0xc0, !PT ;  /* 0xffffffe00a027812 */ /* 0x000fe400078ec0ff */
[----:B------:R-:W-:Y:S02]  /*02c0*/  LOP3.LUT R0, R9, 0x1c0, RZ, 0xc0, !PT ;  /* 0x000001c009007812 */ /* 0x000fe400078ec0ff */
[----:B------:R-:W-:Y:S01]  /*02d0*/  SHF.R.S32.HI R250, RZ, 0x5, R10 ;  /* 0x00000005fffa7819 */ /* 0x000fe2000001140a */
[----:B------:R-:W-:Y:S01]  /*02e0*/  IMAD.IADD R16, R20, 0x1, -R2 ;  /* 0x0000000114107824 */ /* 0x000fe200078e0a02 */
[----:B------:R-:W-:Y:S02]  /*02f0*/  SHF.R.S32.HI R3, RZ, 0x1f, R10 ;  /* 0x0000001fff037819 */ /* 0x000fe4000001140a */
[----:B------:R-:W-:Y:S01]  /*0300*/  LOP3.LUT R4, R0, 0x8, R12, 0xf8, !PT ;  /* 0x0000000800047812 */ /* 0x000fe200078ef80c */
[----:B------:R-:W-:Y:S01]  /*0310*/  IMAD.MOV.U32 R12, RZ, RZ, 0x10 ;  /* 0x00000010ff0c7424 */ /* 0x000fe200078e00ff */
[----:B------:R-:W-:-:S02]  /*0320*/  SHF.R.U32.HI R2, RZ, 0x3, R0 ;  /* 0x00000003ff027819 */ /* 0x000fc40000011600 */
[----:B------:R-:W-:Y:S01]  /*0330*/  LEA.HI R9, R11, R20, RZ, 0x6 ;  /* 0x000000140b097211 */ /* 0x000fe200078f30ff */
[----:B------:R-:W-:Y:S01]  /*0340*/  IMAD.MOV.U32 R11, RZ, RZ, 0x20 ;  /* 0x00000020ff0b7424 */ /* 0x000fe200078e00ff */
[----:B------:R-:W-:Y:S02]  /*0350*/  LEA.HI R0, R3, R250, RZ, 0x3 ;  /* 0x000000fa03007211 */ /* 0x000fe400078f18ff */
[----:B------:R-:W-:Y:S02]  /*0360*/  SHF.R.S32.HI R3, RZ, 0x1f, R16 ;  /* 0x0000001fff037819 */ /* 0x000fe40000011410 */
[----:B------:R-:W-:Y:S01]  /*0370*/  LOP3.LUT R10, R4, R2, RZ, 0x3c, !PT ;  /* 0x00000002040a7212 */ /* 0x000fe200078e3cff */
[----:B------:R-:W-:Y:S01]  /*0380*/  IMAD.SHL.U32 R2, R9, 0x8, RZ ;  /* 0x0000000809027824 */ /* 0x000fe200078e00ff */
[----:B------:R-:W-:Y:S02]  /*0390*/  LOP3.LUT R0, R0, 0xffffff8, RZ, 0xc0, !PT ;  /* 0x0ffffff800007812 */ /* 0x000fe400078ec0ff */
[----:B------:R-:W-:-:S02]  /*03a0*/  LEA.HI R9, R3, R16, RZ, 0x2 ;  /* 0x0000001003097211 */ /* 0x000fc400078f10ff */
[----:B------:R-:W-:Y:S02]  /*03b0*/  LOP3.LUT R3, R6, 0x1, RZ, 0xc0, !PT ;  /* 0x0000000106037812 */ /* 0x000fe400078ec0ff */
[----:B------:R-:W-:Y:S01]  /*03c0*/  LOP3.LUT R8, R8, 0x7ffffe00, R2, 0xf8, !PT ;  /* 0x7ffffe0008087812 */ /* 0x000fe200078ef802 */
[----:B------:R-:W-:Y:S01]  /*03d0*/  IMAD.IADD R2, R250, 0x1, -R0 ;  /* 0x00000001fa027824 */ /* 0x000fe200078e0a00 */
[----:B------:R-:W-:Y:S02]  /*03e0*/  SHF.R.S32.HI R0, RZ, 0x2, R9 ;  /* 0x00000002ff007819 */ /* 0x000fe40000011409 */
[----:B------:R-:W-:Y:S01]  /*03f0*/  ISETP.NE.U32.AND P0, PT, R3, 0x1, PT ;  /* 0x000000010300780c */ /* 0x000fe20003f05070 */
[----:B------:R-:W-:Y:S01]  /*0400*/  IMAD.SHL.U32 R3, R5, 0x40, RZ ;  /* 0x0000004005037824 */ /* 0x000fe200078e00ff */
[----:B------:R-:W-:Y:S01]  /*0410*/  LOP3.LUT R4, R13, 0xfffffffc, RZ, 0xc0, !PT ;  /* 0xfffffffc0d047812 */ /* 0x000fe200078ec0ff */
[----:B------:R-:W-:Y:S01]  /*0420*/  IMAD R15, R2, 0x10, R0 ;  /* 0x00000010020f7824 */ /* 0x000fe200078e0200 */
[----:B------:R-:W-:Y:S01]  /*0430*/  LOP3.LUT P4, RZ, R5, 0x2, RZ, 0xc0, !PT ;  /* 0x0000000205ff7812 */ /* 0x000fe2000788c0ff */
[----:B------:R-:W-:Y:S01]  /*0440*/  IMAD.SHL.U32 R2, R225, 0x8, RZ ;  /* 0x00000008e1027824 */ /* 0x000fe200078e00ff */
[----:B------:R-:W-:Y:S01]  /*0450*/  LOP3.LUT R0, R3, 0x1c0, RZ, 0xc0, !PT ;  /* 0x000001c003007812 */ /* 0x000fe200078ec0ff */
[----:B------:R-:W-:Y:S01]  /*0460*/  IMAD.IADD R3, R20, 0x1, -R4 ;  /* 0x0000000114037824 */ /* 0x000fe200078e0a04 */
[----:B------:R-:W-:Y:S01]  /*0470*/  LOP3.LUT P3, RZ, R5, 0x4, RZ, 0xc0, !PT ;  /* 0x0000000405ff7812 */ /* 0x000fe2000786c0ff */
[----:B------:R-:W-:Y:S01]  /*0480*/  IMAD.SHL.U32 R4, R6, 0x40, RZ ;  /* 0x0000004006047824 */ /* 0x000fe200078e00ff */
[----:B------:R-:W-:Y:S01]  /*0490*/  LOP3.LUT R5, R0, 0x8, R2, 0xf8, !PT ;  /* 0x0000000800057812 */ /* 0x000fe200078ef802 */
[----:B------:R-:W-:Y:S01]  /*04a0*/  STL [R1+0x94], R15 ;  /* 0x0000940f01007387 */ /* 0x000fe20000100800 */
[----:B------:R-:W-:Y:S01]  /*04b0*/  SHF.R.U32.HI R2, RZ, 0x3, R0 ;  /* 0x00000003ff027819 */ /* 0x000fe20000011600 */
[----:B------:R-:W-:Y:S01]  /*04c0*/  IMAD R225, R225, 0x200, R10 ;  /* 0x00000200e1e17824 */ /* 0x000fe200078e020a */
[----:B------:R-:W-:Y:S01]  /*04d0*/  LEA.HI R0, R3, R3, RZ, 0x1 ;  /* 0x0000000303007211 */ /* 0x000fe200078f08ff */
[----:B------:R-:W-:Y:S01]  /*04e0*/  STL [R1+0x64], R14 ;  /* 0x0000640e01007387 */ /* 0x000fe20000100800 */
[----:B------:R-:W-:Y:S01]  /*04f0*/  LOP3.LUT R5, R5, R2, RZ, 0x3c, !PT ;  /* 0x0000000205057212 */ /* 0x000fe200078e3cff */
[----:B------:R-:W-:Y:S01]  /*0500*/  IMAD.MOV.U32 R10, RZ, RZ, 0x40 ;  /* 0x00000040ff0a7424 */ /* 0x000fe200078e00ff */
[----:B------:R-:W-:-:S02]  /*0510*/  LOP3.LUT R0, R0, 0x1ffffffe, RZ, 0xc0, !PT ;  /* 0x1ffffffe00007812 */ /* 0x000fc400078ec0ff */
[----:B------:R-:W-:Y:S02]  /*0520*/  LOP3.LUT R2, R4, 0x1c0, RZ, 0xc0, !PT ;  /* 0x000001c004027812 */ /* 0x000fe400078ec0ff */
[----:B------:R-:W-:Y:S01]  /*0530*/  R2P PR, R6, 0x6 ;  /* 0x0000000606007804 */ /* 0x000fe20000000000 */
[----:B------:R-:W-:Y:S01]  /*0540*/  IMAD.IADD R6, R3, 0x1, -R0 ;  /* 0x0000000103067824 */ /* 0x000fe200078e0a00 */
[----:B------:R-:W-:Y:S01]  /*0550*/  LEA.HI R0, R2, R2, RZ, 0x1d ;  /* 0x0000000202007211 */ /* 0x000fe200078fe8ff */
[----:B------:R-:W-:Y:S01]  /*0560*/  IMAD R3, R250, 0x200, R3 ;  /* 0x00000200fa037824 */ /* 0x000fe200078e0203 */
[----:B------:R-:W-:Y:S02]  /*0570*/  SEL R2, R12, 0xfffffff0, !P4 ;  /* 0xfffffff00c027807 */ /* 0x000fe40006000000 */
[----:B------:R-:W-:Y:S01]  /*0580*/  SEL R249, R11, 0xffffffe0, !P3 ;  /* 0xffffffe00bf97807 */ /* 0x000fe20005800000 */
[----:B------:R-:W-:Y:S01]  /*0590*/  IMAD.U32 R4, R3, 0x2, R0 ;  /* 0x0000000203047824 */ /* 0x000fe200078e0000 */
[----:B------:R-:W-:Y:S01]  /*05a0*/  IADD3 R3, R18, 0x40, RZ ;  /* 0x0000004012037810 */ /* 0x000fe20007ffe0ff */
[----:B------:R-:W-:Y:S01]  /*05b0*/  IMAD R0, R7, 0x20, R17 ;  /* 0x0000002007007824 */ /* 0x000fe200078e0211 */
[----:B------:R-:W-:Y:S01]  /*05c0*/  SHF.R.S32.HI R19, RZ, 0x1f, R18 ;  /* 0x0000001fff137819 */ /* 0x000fe20000011412 */
[----:B------:R-:W-:Y:S01]  /*05d0*/  IMAD.IADD R249, R2, 0x1, R249 ;  /* 0x0000000102f97824 */ /* 0x000fe200078e02f9 */
[----:B------:R-:W-:-:S02]  /*05e0*/  IADD3 R2, R18, 0x80, RZ ;  /* 0x0000008012027810 */ /* 0x000fc40007ffe0ff */
[----:B------:R1:W-:Y:S01]  /*05f0*/  STL [R1+0x8c], R0 ;  /* 0x00008c0001007387 */ /* 0x0003e20000100800 */
[----:B------:R-:W-:Y:S02]  /*0600*/  LOP3.LUT R224, R5, 0x7ffffe00, R224, 0xf8, !PT ;  /* 0x7ffffe0005e07812 */ /* 0x000fe400078ef8e0 */
[C---:B------:R-:W-:Y:S01]  /*0610*/  LOP3.LUT P5, RZ, R7.reuse, 0x4, RZ, 0xc0, !PT ;  /* 0x0000000407ff7812 */ /* 0x040fe200078ac0ff */
[----:B------:R2:W-:Y:S01]  /*0620*/  STL [R1+0x44], R3 ;  /* 0x0000440301007387 */ /* 0x0005e20000100800 */
[----:B------:R-:W-:Y:S02]  /*0630*/  LOP3.LUT P6, RZ, R7, 0x2, RZ, 0xc0, !PT ;  /* 0x0000000207ff7812 */ /* 0x000fe400078cc0ff */
[----:B------:R-:W-:Y:S01]  /*0640*/  SEL R5, R11, 0xffffffe0, !P1 ;  /* 0xffffffe00b057807 */ /* 0x000fe20004800000 */
[----:B------:R3:W-:Y:S01]  /*0650*/  STL [R1+0x48], R2 ;  /* 0x0000480201007387 */ /* 0x0007e20000100800 */
[----:B------:R-:W-:Y:S02]  /*0660*/  LEA R4, R4, 0x80, 0x1 ;  /* 0x0000008004047811 */ /* 0x000fe400078e08ff */
[----:B------:R-:W-:Y:S01]  /*0670*/  LEA R224, R224, 0x100, 0x1 ;  /* 0x00000100e0e07811 */ /* 0x000fe200078e08ff */
[----:B------:R-:W-:Y:S01]  /*0680*/  STL.64 [R1+0x38], R18 ;  /* 0x0000381201007387 */ /* 0x000fe20000100a00 */
[----:B------:R-:W-:-:S02]  /*0690*/  LEA R225, R225, 0xc100, 0x1 ;  /* 0x0000c100e1e17811 */ /* 0x000fc400078e08ff */
[----:B------:R-:W-:Y:S01]  /*06a0*/  SEL R226, R10, 0xffffffc0, !P5 ;  /* 0xffffffc00ae27807 */ /* 0x000fe20006800000 */
[--C-:B------:R-:W-:Y:S01]  /*06b0*/  IMAD R250, R250, 0x800, R224.reuse ;  /* 0x00000800fafa7824 */ /* 0x100fe200078e02e0 */
[----:B------:R-:W-:Y:S01]  /*06c0*/  IADD3 R231, R225, 0x20, RZ ;  /* 0x00000020e1e77810 */ /* 0x000fe20007ffe0ff */
[----:B------:R-:W-:Y:S01]  /*06d0*/  IMAD R249, R249, 0x2, R224 ;  /* 0x00000002f9f97824 */ /* 0x000fe200078e02e0 */
[C---:B------:R-:W-:Y:S01]  /*06e0*/  @P6 IADD3 R231, R225.reuse, -0x20, RZ ;  /* 0xffffffe0e1e76810 */ /* 0x040fe20007ffe0ff */
[----:B------:R-:W-:-:S03]  /*06f0*/  IMAD.IADD R229, R225, 0x1, R226 ;  /* 0x00000001e1e57824 */ /* 0x000fc600078e02e2 */
[----:B------:R-:W-:Y:S01]  /*0700*/  IADD3 R248, R231, 0x800, RZ ;  /* 0x00000800e7f87810 */ /* 0x000fe20007ffe0ff */
[----:B------:R-:W-:Y:S01]  /*0710*/  IMAD.IADD R226, R226, 0x1, R231 ;  /* 0x00000001e2e27824 */ /* 0x000fe200078e02e7 */
[----:B-1----:R-:W-:Y:S02]  /*0720*/  LOP3.LUT R0, R9, 0x7ffffffc, RZ, 0xc0, !PT ;  /* 0x7ffffffc09007812 */ /* 0x002fe400078ec0ff */
[C---:B------:R-:W-:Y:S02]  /*0730*/  IADD3 R247, R231.reuse, 0x1000, RZ ;  /* 0x00001000e7f77810 */ /* 0x040fe40007ffe0ff */
[----:B--2---:R-:W-:Y:S01]  /*0740*/  SHF.R.S32.HI R3, RZ, 0x1f, R3 ;  /* 0x0000001fff037819 */ /* 0x004fe20000011403 */
[----:B------:R-:W-:Y:S01]  /*0750*/  IMAD.IADD R0, R16, 0x1, -R0 ;  /* 0x0000000110007824 */ /* 0x000fe200078e0a00 */
[C---:B------:R-:W-:Y:S02]  /*0760*/  IADD3 R246, R231.reuse, 0x1800, RZ ;  /* 0x00001800e7f67810 */ /* 0x040fe40007ffe0ff */
[----:B---3--:R-:W-:Y:S01]  /*0770*/  SHF.R.S32.HI R2, RZ, 0x1f, R2 ;  /* 0x0000001fff027819 */ /* 0x008fe20000011402 */
[----:B------:R1:W-:Y:S01]  /*0780*/  STL [R1+0x60], R3 ;  /* 0x0000600301007387 */ /* 0x0003e20000100800 */
[----:B------:R-:W-:Y:S01]  /*0790*/  IMAD.SHL.U32 R7, R0, 0x2, RZ ;  /* 0x0000000200077824 */ /* 0x000fe200078e00ff */
[C---:B------:R-:W-:Y:S01]  /*07a0*/  IADD3 R245, R231.reuse, 0x2000, RZ ;  /* 0x00002000e7f57810 */ /* 0x040fe20007ffe0ff */
[----:B------:R-:W-:Y:S01]  /*07b0*/  IMAD R0, R6, 0x8, R15 ;  /* 0x0000000806007824 */ /* 0x000fe200078e020f */
[----:B------:R2:W-:Y:S01]  /*07c0*/  STL [R1+0x5c], R2 ;  /* 0x00005c0201007387 */ /* 0x0005e20000100800 */
[----:B------:R-:W-:-:S02]  /*07d0*/  IADD3 R244, R231, 0x2800, RZ ;  /* 0x00002800e7f47810 */ /* 0x000fc40007ffe0ff */
        /* <DEDUP_REMOVED lines=8> */
[C---:B------:R-:W-:Y:S02]  /*0860*/  IADD3 R235, R231.reuse, 0x7000, RZ ;  /* 0x00007000e7eb7810 */ /* 0x040fe40007ffe0ff */
[----:B-1----:R-:W-:Y:S02]  /*0870*/  SEL R3, R10, 0xffffffc0, !P2 ;  /* 0xffffffc00a037807 */ /* 0x002fe40005000000 */
[C---:B------:R-:W-:Y:S01]  /*0880*/  IADD3 R234, R231.reuse, 0x7800, RZ ;  /* 0x00007800e7ea7810 */ /* 0x040fe20007ffe0ff */
[----:B--2---:R-:W-:Y:S01]  /*0890*/  IMAD.SHL.U32 R2, R8, 0x2, RZ ;  /* 0x0000000208027824 */ /* 0x004fe200078e00ff */
[C---:B------:R-:W-:Y:S01]  /*08a0*/  IADD3 R233, R231.reuse, 0x8000, RZ ;  /* 0x00008000e7e97810 */ /* 0x040fe20007ffe0ff */
[C---:B------:R-:W-:Y:S01]  /*08b0*/  IMAD.IADD R8, R4.reuse, 0x1, R5 ;  /* 0x0000000104087824 */ /* 0x040fe200078e0205 */
[----:B------:R-:W-:Y:S01]  /*08c0*/  IADD3 R232, R231, 0x8800, RZ ;  /* 0x00008800e7e87810 */ /* 0x000fe20007ffe0ff */
[----:B------:R-:W-:Y:S01]  /*08d0*/  IMAD.IADD R6, R4, 0x1, R3 ;  /* 0x0000000104067824 */ /* 0x000fe200078e0203 */
[----:B------:R1:W-:Y:S04]  /*08e0*/  STL [R1+0x4], R2 ;  /* 0x0000040201007387 */ /* 0x0003e80000100800 */
[----:B------:R2:W-:Y:S04]  /*08f0*/  STL [R1+0x54], R7 ;  /* 0x0000540701007387 */ /* 0x0005e80000100800 */
[----:B------:R3:W-:Y:S04]  /*0900*/  STL [R1+0x88], R0 ;  /* 0x0000880001007387 */ /* 0x0007e80000100800 */
[----:B------:R4:W-:Y:S04]  /*0910*/  STL [R1+0x68], R4 ;  /* 0x0000680401007387 */ /* 0x0009e80000100800 */
[----:B------:R-:W-:Y:S04]  /*0920*/  STL [R1+0x84], R6 ;  /* 0x0000840601007387 */ /* 0x000fe80000100800 */
[----:B------:R-:W-:Y:S01]  /*0930*/  STL [R1+0x74], R8 ;  /* 0x0000740801007387 */ /* 0x000fe20000100800 */
[----:B-1----:R-:W-:-:S02]  /*0940*/  SEL R2, R11, 0xffffffe0, !P4 ;  /* 0xffffffe00b027807 */ /* 0x002fc40006000000 */
[----:B--2---:R-:W-:-:S03]  /*0950*/  IADD3 R7, R4, -0x10, RZ ;  /* 0xfffffff004077810 */ /* 0x004fc60007ffe0ff */
[----:B------:R-:W-:Y:S01]  /*0960*/  IMAD.IADD R228, R224, 0x1, R2 ;  /* 0x00000001e0e47824 */ /* 0x000fe200078e0202 */
[----:B------:R-:W-:Y:S01]  /*0970*/  @P0 IADD3 R7, R4, 0x10, RZ ;  /* 0x0000001004070810 */ /* 0x000fe20007ffe0ff */
[----:B------:R-:W-:Y:S01]  /*0980*/  IMAD.IADD R251, R2, 0x1, R250 ;  /* 0x0000000102fb7824 */ /* 0x000fe200078e02fa */
[----:B---3--:R-:W-:Y:S01]  /*0990*/  SEL R0, R10, 0xffffffc0, !P3 ;  /* 0xffffffc00a007807 */ /* 0x008fe20005800000 */
[----:B----4-:R-:W-:-:S03]  /*09a0*/  IMAD.IADD R4, R8, 0x1, R3 ;  /* 0x0000000108047824 */ /* 0x010fc600078e0203 */
[C---:B------:R-:W-:Y:S01]  /*09b0*/  IADD3 R230, R0.reuse, R224, R2 ;  /* 0x000000e000e67210 */ /* 0x040fe20007ffe002 */
[----:B------:R-:W-:Y:S02]  /*09c0*/  IMAD.IADD R2, R0, 0x1, R250 ;  /* 0x0000000100027824 */ /* 0x000fe400078e02fa */
[----:B------:R-:W-:Y:S01]  /*09d0*/  IMAD.IADD R227, R224, 0x1, R0 ;  /* 0x00000001e0e37824 */ /* 0x000fe200078e0200 */
[----:B------:R1:W-:Y:S01]  /*09e0*/  STL [R1+0x80], R4 ;  /* 0x0000800401007387 */ /* 0x0003e20000100800 */
[----:B------:R-:W-:-:S03]  /*09f0*/  IMAD.IADD R252, R0, 0x1, R251 ;  /* 0x0000000100fc7824 */ /* 0x000fc600078e02fb */
[----:B------:R2:W-:Y:S01]  /*0a00*/  STL [R1+0x6c], R7 ;  /* 0x00006c0701007387 */ /* 0x0005e20000100800 */
[--C-:B-1----:R-:W-:Y:S02]  /*0a10*/  IMAD.IADD R4, R5, 0x1, R7.reuse ;  /* 0x0000000105047824 */ /* 0x102fe400078e0207 */
[----:B------:R-:W-:Y:S02]  /*0a20*/  IMAD.IADD R5, R3, 0x1, R7 ;  /* 0x0000000103057824 */ /* 0x000fe400078e0207 */
[----:B------:R-:W-:-:S03]  /*0a30*/  IMAD.IADD R3, R4, 0x1, R3 ;  /* 0x0000000104037824 */ /* 0x000fc600078e0203 */
[----:B------:R2:W-:Y:S04]  /*0a40*/  STL [R1+0x7c], R5 ;  /* 0x00007c0501007387 */ /* 0x0005e80000100800 */
[----:B------:R2:W-:Y:S04]  /*0a50*/  STL [R1+0x70], R4 ;  /* 0x0000700401007387 */ /* 0x0005e80000100800 */
[----:B------:R2:W-:Y:S04]  /*0a60*/  STL [R1+0x78], R3 ;  /* 0x0000780301007387 */ /* 0x0005e80000100800 */
[----:B------:R2:W-:Y:S02]  /*0a70*/  STL [R1], R2 ;  /* 0x0000000201007387 */ /* 0x0005e40000100800 */
.L_x_480:
[----:B--2---:R-:W2:Y:S01]  /*0a80*/  LDL R4, [R1+0x64] ;  /* 0x0000640001047983 */ /* 0x004ea20000100800 */
[----:B------:R-:W-:Y:S01]  /*0a90*/  IMAD.MOV.U32 R0, RZ, RZ, c[0x0][0x560] ;  /* 0x00015800ff007624 */ /* 0x000fe200078e00ff */
[----:B------:R-:W-:Y:S01]  /*0aa0*/  YIELD ;  /* 0x0000000000007946 */ /* 0x000fe20003800000 */
[----:B------:R-:W-:Y:S03]  /*0ab0*/  BSSY B0, `(.L_x_439) ;  /* 0x0000016000007945 */ /* 0x000fe60003800000 */
[----:B------:R-:W-:-:S13]  /*0ac0*/  ISETP.NE.AND P0, PT, R0, 0x1, PT ;  /* 0x000000010000780c */ /* 0x000fda0003f05270 */
[----:B--2---:R-:W-:Y:S01]  /*0ad0*/  @P0 IMAD.HI.U32 R0, R4, c[0x0][0x564], RZ ;  /* 0x0001590004000a27 */ /* 0x004fe200078e00ff */
[----:B------:R-:W-:-:S04]  /*0ae0*/  MOV R3, R4 ;  /* 0x0000000400037202 */ /* 0x000fc80000000f00 */
[----:B------:R-:W-:-:S04]  /*0af0*/  @P0 SHF.R.U32.HI R3, RZ, c[0x0][0x568], R0 ;  /* 0x00015a00ff030a19 */ /* 0x000fc80000011600 */
[----:B------:R-:W-:Y:S01]  /*0b00*/  ISETP.GE.AND P0, PT, R3, c[0x0][0x578], PT ;  /* 0x00015e0003007a0c */ /* 0x000fe20003f06270 */
[----:B------:R-:W-:-:S04]  /*0b10*/  IMAD.MOV R2, RZ, RZ, -R3 ;  /* 0x000000ffff027224 */ /* 0x000fc800078e0a03 */
[----:B------:R-:W-:-:S08]  /*0b20*/  IMAD R2, R2, c[0x0][0x560], R4 ;  /* 0x0001580002027a24 */ /* 0x000fd000078e0204 */
[----:B------:R-:W-:Y:S05]  /*0b30*/  @!P0 BRA `(.L_x_440) ;  /* 0x0000007000008947 */ /* 0x000fea0003800000 */
[----:B------:R-:W-:-:S04]  /*0b40*/  MOV R0, c[0x0][0x56c] ;  /* 0x00015b0000007a02 */ /* 0x000fc80000000f00 */
[----:B------:R-:W-:Y:S02]  /*0b50*/  ISETP.NE.AND P0, PT, R0, 0x1, PT ;  /* 0x000000010000780c */ /* 0x000fe40003f05270 */
[----:B------:R-:W-:-:S11]  /*0b60*/  MOV R0, R2 ;  /* 0x0000000200007202 */ /* 0x000fd60000000f00 */
[----:B------:R-:W-:-:S05]  /*0b70*/  @P0 IMAD.HI.U32 R4, R2, c[0x0][0x570], RZ ;  /* 0x00015c0002040a27 */ /* 0x000fca00078e00ff */
[----:B------:R-:W-:-:S05]  /*0b80*/  @P0 SHF.R.U32.HI R0, RZ, c[0x0][0x574], R4 ;  /* 0x00015d00ff000a19 */ /* 0x000fca0000011604 */
[----:B------:R-:W-:Y:S01]  /*0b90*/  IMAD R4, R0, c[0x0][0x56c], RZ ;  /* 0x00015b0000047a24 */ /* 0x000fe200078e02ff */
[----:B------:R-:W-:Y:S05]  /*0ba0*/  BRA `(.L_x_441) ;  /* 0x0000006000007947 */ /* 0x000fea0003800000 */
.L_x_440:
[----:B------:R-:W-:-:S04]  /*0bb0*/  MOV R0, c[0x0][0x554] ;  /* 0x0001550000007a02 */ /* 0x000fc80000000f00 */
[----:B------:R-:W-:Y:S02]  /*0bc0*/  ISETP.NE.AND P0, PT, R0, 0x1, PT ;  /* 0x000000010000780c */ /* 0x000fe40003f05270 */
[----:B------:R-:W-:-:S11]  /*0bd0*/  MOV R0, R2 ;  /* 0x0000000200007202 */ /* 0x000fd60000000f00 */
[----:B------:R-:W-:-:S05]  /*0be0*/  @P0 IMAD.HI.U32 R4, R2, c[0x0][0x558], RZ ;  /* 0x0001560002040a27 */ /* 0x000fca00078e00ff */
[----:B------:R-:W-:-:S05]  /*0bf0*/  @P0 SHF.R.U32.HI R0, RZ, c[0x0][0x55c], R4 ;  /* 0x00015700ff000a19 */ /* 0x000fca0000011604 */
[----:B------:R-:W-:Y:S02]  /*0c00*/  IMAD R4, R0, c[0x0][0x554], RZ ;  /* 0x0001550000047a24 */ /* 0x000fe400078e02ff */
.L_x_441:
[----:B------:R-:W-:Y:S05]  /*0c10*/  BSYNC B0 ;  /* 0x0000000000007941 */ /* 0x000fea0003800000 */
.L_x_439:
[----:B------:R-:W-:Y:S01]  /*0c20*/  LOP3.LUT R0, RZ, R0, RZ, 0x33, !PT ;  /* 0x00000000ff007212 */ /* 0x000fe200078e33ff */
[----:B------:R-:W-:Y:S01]  /*0c30*/  IMAD.MOV.U32 R51, RZ, RZ, c[0x0][0x2c4] ;  /* 0x0000b100ff337624 */ /* 0x000fe200078e00ff */
[----:B------:R-:W-:Y:S01]  /*0c40*/  MOV R5, c[0x0][0x548] ;  /* 0x0001520000057a02 */ /* 0x000fe20000000f00 */
[----:B------:R-:W-:Y:S01]  /*0c50*/  IMAD.IADD R2, R2, 0x1, -R4 ;  /* 0x0000000102027824 */ /* 0x000fe200078e0a04 */
[----:B------:R-:W-:Y:S01]  /*0c60*/  IADD3 R0, R0, c[0x0][0x53c], RZ ;  /* 0x00014f0000007a10 */ /* 0x000fe20007ffe0ff */
[----:B------:R-:W-:Y:S01]  /*0c70*/  IMAD.MOV.U32 R6, RZ, RZ, c[0x0][0x168] ;  /* 0x00005a00ff067624 */ /* 0x000fe200078e00ff */
[----:B------:R-:W-:Y:S01]  /*0c80*/  ISETP.NE.AND P1, PT, R51, 0x1, PT ;  /* 0x000000013300780c */ /* 0x000fe20003f25270 */
[----:B------:R-:W-:Y:S01]  /*0c90*/  IMAD R2, R3, c[0x0][0x554], R2 ;  /* 0x0001550003027a24 */ /* 0x000fe200078e0202 */
[----:B------:R-:W-:Y:S01]  /*0ca0*/  ISETP.NE.AND P0, PT, R5, 0x1, PT ;  /* 0x000000010500780c */ /* 0x000fe20003f05270 */
[----:B------:R-:W-:Y:S01]  /*0cb0*/  IMAD.SHL.U32 R133, R0, 0x80, RZ ;  /* 0x0000008000857824 */ /* 0x000fe200078e00ff */
[----:B------:R-:W-:Y:S01]  /*0cc0*/  ULDC UR4, c[0x0][0x1d0] ;  /* 0x0000740000047ab9 */ /* 0x000fe20000000800 */
[----:B------:R-:W-:Y:S01]  /*0cd0*/  CS2R R98, SRZ ;  /* 0x0000000000627805 */ /* 0x000fe2000001ff00 */
[----:B------:R-:W-:Y:S01]  /*0ce0*/  UIADD3 UR4, UR4, 0x5f, URZ ;  /* 0x0000005f04047890 */ /* 0x000fe2000fffe03f */
[----:B------:R-:W-:Y:S01]  /*0cf0*/  MOV R59, R2 ;  /* 0x00000002003b7202 */ /* 0x000fe20000000f00 */
[----:B------:R1:W-:Y:S01]  /*0d00*/  STL [R1+0x58], R133 ;  /* 0x0000588501007387 */ /* 0x0003e20000100800 */
[----:B------:R-:W-:Y:S01]  /*0d10*/  IADD3 R0, R133, 0x7f, RZ ;  /* 0x0000007f85007810 */ /* 0x000fe20007ffe0ff */
[----:B------:R-:W-:Y:S01]  /*0d20*/  UIMAD.WIDE UR4, UR4, 0x2aaaaaab, URZ ;  /* 0x2aaaaaab040478a5 */ /* 0x000fe2000f8e023f */
[----:B------:R-:W-:Y:S01]  /*0d30*/  CS2R R96, SRZ ;  /* 0x0000000000607805 */ /* 0x000fe2000001ff00 */
[----:B------:R-:W-:Y:S01]  /*0d40*/  CS2R R94, SRZ ;  /* 0x00000000005e7805 */ /* 0x000fe2000001ff00 */
[----:B------:R-:W-:Y:S01]  /*0d50*/  IMAD.MOV.U32 R92, RZ, RZ, RZ ;  /* 0x000000ffff5c7224 */ /* 0x000fe200078e00ff */
[----:B------:R-:W-:Y:S01]  /*0d60*/  USHF.R.U32.HI UR4, URZ, 0x1f, UR5 ;  /* 0x0000001f3f047899 */ /* 0x000fe20008011605 */
[----:B------:R-:W-:Y:S01]  /*0d70*/  @P1 IMAD.HI.U32 R4, R0, c[0x0][0x2c8], RZ ;  /* 0x0000b20000041a27 */ /* 0x000fe200078e00ff */
[----:B------:R-:W-:Y:S01]  /*0d80*/  MOV R90, RZ ;  /* 0x000000ff005a7202 */ /* 0x000fe20000000f00 */
[----:B------:R-:W-:Y:S01]  /*0d90*/  CS2R R8, SRZ ;  /* 0x0000000000087805 */ /* 0x000fe2000001ff00 */
[----:B------:R-:W-:Y:S01]  /*0da0*/  ULEA.HI.SX32 UR4, UR5, UR4, 0x1c ;  /* 0x0000000405047291 */ /* 0x000fe2000f8fe23f */
[----:B------:R-:W-:Y:S01]  /*0db0*/  @P0 IMAD.HI.U32 R3, R2, c[0x0][0x54c], RZ ;  /* 0x0001530002030a27 */ /* 0x000fe200078e00ff */
[----:B------:R-:W-:Y:S01]  /*0dc0*/  @P1 SHF.R.U32.HI R0, RZ, c[0x0][0x2cc], R4 ;  /* 0x0000b300ff001a19 */ /* 0x000fe20000011604 */
[----:B------:R-:W-:Y:S01]  /*0dd0*/  CS2R R10, SRZ ;  /* 0x00000000000a7805 */ /* 0x000fe2000001ff00 */
[----:B------:R-:W-:Y:S01]  /*0de0*/  IADD3 R4, -R6, 0x60, RZ ;  /* 0x0000006006047810 */ /* 0x000fe20007ffe1ff */
[----:B------:R-:W-:Y:S01]  /*0df0*/  IMAD.MOV.U32 R88, RZ, RZ, RZ ;  /* 0x000000ffff587224 */ /* 0x000fe200078e00ff */
[----:B------:R-:W-:Y:S01]  /*0e00*/  @P0 SHF.R.U32.HI R59, RZ, c[0x0][0x550], R3 ;  /* 0x00015400ff3b0a19 */ /* 0x000fe20000011603 */
[----:B------:R-:W-:Y:S01]  /*0e10*/  CS2R R6, SRZ ;  /* 0x0000000000067805 */ /* 0x000fe2000001ff00 */
[----:B------:R-:W-:Y:S01]  /*0e20*/  IADD3 R0, R0, c[0x0][0x1d0], R4 ;  /* 0x0000740000007a10 */ /* 0x000fe20007ffe004 */
[----:B------:R-:W-:Y:S01]  /*0e30*/  IMAD.MOV.U32 R86, RZ, RZ, RZ ;  /* 0x000000ffff567224 */ /* 0x000fe200078e00ff */
[----:B------:R-:W-:Y:S01]  /*0e40*/  MOV R84, RZ ;  /* 0x000000ff00547202 */ /* 0x000fe20000000f00 */
[----:B------:R1:W-:Y:S01]  /*0e50*/  STL [R1+0x50], R59 ;  /* 0x0000503b01007387 */ /* 0x0003e20000100800 */
[----:B------:R-:W-:Y:S01]  /*0e60*/  IMAD.MOV.U32 R82, RZ, RZ, RZ ;  /* 0x000000ffff527224 */ /* 0x000fe200078e00ff */
[----:B------:R-:W-:Y:S01]  /*0e70*/  MOV R78, RZ ;  /* 0x000000ff004e7202 */ /* 0x000fe20000000f00 */
[----:B------:R-:W-:Y:S01]  /*0e80*/  IMAD.HI R3, R0, 0x2aaaaaab, RZ ;  /* 0x2aaaaaab00037827 */ /* 0x000fe200078e02ff */
[----:B------:R-:W-:Y:S01]  /*0e90*/  CS2R R12, SRZ ;  /* 0x00000000000c7805 */ /* 0x000fe2000001ff00 */
[----:B------:R-:W-:Y:S01]  /*0ea0*/  CS2R R14, SRZ ;  /* 0x00000000000e7805 */ /* 0x000fe2000001ff00 */
[----:B------:R-:W-:Y:S01]  /*0eb0*/  MOV R72, RZ ;  /* 0x000000ff00487202 */ /* 0x000fe20000000f00 */
[----:B------:R-:W-:Y:S01]  /*0ec0*/  IMAD.MOV R0, RZ, RZ, -R59 ;  /* 0x000000ffff007224 */ /* 0x000fe200078e0a3b */
[----:B------:R-:W-:Y:S01]  /*0ed0*/  SHF.R.U32.HI R4, RZ, 0x1f, R3 ;  /* 0x0000001fff047819 */ /* 0x000fe20000011603 */
[----:B------:R-:W-:Y:S01]  /*0ee0*/  IMAD.MOV.U32 R80, RZ, RZ, RZ ;  /* 0x000000ffff507224 */ /* 0x000fe200078e00ff */
[----:B------:R-:W-:Y:S01]  /*0ef0*/  CS2R R16, SRZ ;  /* 0x0000000000107805 */ /* 0x000fe2000001ff00 */
[----:B------:R-:W-:Y:S01]  /*0f00*/  IMAD R61, R0, c[0x0][0x548], R2 ;  /* 0x00015200003d7a24 */ /* 0x000fe200078e0202 */
[----:B------:R-:W-:Y:S01]  /*0f10*/  LEA.HI.SX32 R3, R3, R4, 0x1c ;  /* 0x0000000403037211 */ /* 0x000fe200078fe2ff */
[----:B------:R-:W-:Y:S01]  /*0f20*/  IMAD.MOV.U32 R76, RZ, RZ, RZ ;  /* 0x000000ffff4c7224 */ /* 0x000fe200078e00ff */
[----:B------:R-:W-:Y:S01]  /*0f30*/  PRMT R0, RZ, 0x7610, R0 ;  /* 0x00007610ff007816 */ /* 0x000fe20000000000 */
[----:B------:R-:W-:Y:S01]  /*0f40*/  CS2R R4, SRZ ;  /* 0x0000000000047805 */ /* 0x000fe2000001ff00 */
[----:B------:R1:W-:Y:S01]  /*0f50*/  STL [R1+0x4c], R61 ;  /* 0x00004c3d01007387 */ /* 0x0003e20000100800 */
[----:B------:R-:W-:Y:S01]  /*0f60*/  IMNMX R135, R3, UR4, PT ;  /* 0x0000000403877c17 */ /* 0x000fe2000b800200 */
[----:B------:R-:W-:Y:S01]  /*0f70*/  IMAD.MOV.U32 R74, RZ, RZ, RZ ;  /* 0x000000ffff4a7224 */ /* 0x000fe200078e00ff */
[----:B------:R-:W-:Y:S01]  /*0f80*/  MOV R66, RZ ;  /* 0x000000ff00427202 */ /* 0x000fe20000000f00 */
[----:B------:R-:W-:Y:S01]  /*0f90*/  IMAD.MOV.U32 R70, RZ, RZ, RZ ;  /* 0x000000ffff467224 */ /* 0x000fe200078e00ff */
[----:B------:R-:W-:Y:S01]  /*0fa0*/  ISETP.GE.AND P0, PT, R135, 0x1, PT ;  /* 0x000000018700780c */ /* 0x000fe20003f06270 */
[----:B------:R-:W-:Y:S01]  /*0fb0*/  IMAD.MOV.U32 R68, RZ, RZ, RZ ;  /* 0x000000ffff447224 */ /* 0x000fe200078e00ff */
[----:B------:R-:W-:Y:S01]  /*0fc0*/  CS2R R18, SRZ ;  /* 0x0000000000127805 */ /* 0x000fe2000001ff00 */
[----:B------:R-:W-:Y:S01]  /*0fd0*/  IMAD.MOV.U32 R64, RZ, RZ, RZ ;  /* 0x000000ffff407224 */ /* 0x000fe200078e00ff */
[----:B------:R-:W-:Y:S01]  /*0fe0*/  MOV R62, RZ ;  /* 0x000000ff003e7202 */ /* 0x000fe20000000f00 */
        /* <DEDUP_REMOVED lines=45> */
[----:B------:R-:W-:Y:S05]  /*12c0*/  @!P0 BRA `(.L_x_442) ;  /* 0x0000e3b000008947 */ /* 0x000fea0003800000 */
[----:B-1----:R-:W-:Y:S01]  /*12d0*/  ISETP.NE.U32.AND P0, PT, RZ, c[0x0][0x340], PT ;  /* 0x0000d000ff007a0c */ /* 0x002fe20003f05070 */
[----:B------:R-:W2:Y:S03]  /*12e0*/  LDL.64 R100, [R1+0x38] ;  /* 0x0000380001647983 */ /* 0x000ea60000100a00 */
[----:B------:R-:W-:Y:S01]  /*12f0*/  ISETP.NE.AND.EX P0, PT, RZ, c[0x0][0x344], PT, P0 ;  /* 0x0000d100ff007a0c */ /* 0x000fe20003f05300 */
[----:B------:R-:W3:Y:S04]  /*1300*/  LDL R57, [R1+0x44] ;  /* 0x0000440001397983 */ /* 0x000ee80000100800 */
[----:B------:R-:W4:Y:S08]  /*1310*/  LDL R53, [R1+0x48] ;  /* 0x0000480001357983 */ /* 0x000f300000100800 */
[----:B------:R-:W-:-:S05]  /*1320*/  @P0 MOV R2, 0x4 ;  /* 0x0000000400020802 */ /* 0x000fca0000000f00 */
[----:B------:R-:W-:-:S05]  /*1330*/  @P0 IMAD.WIDE R2, R59, R2, c[0x0][0x340] ;  /* 0x0000d0003b020625 */ /* 0x000fca00078e0202 */
[----:B------:R1:W5:Y:S04]  /*1340*/  @P0 LDG.E R0, [R2.64] ;  /* 0x0000000602000981 */ /* 0x000368000c1e1900 */
[----:B------:R-:W1:Y:S02]  /*1350*/  S2R R63, SR_TID.X ;  /* 0x00000000003f7919 */ /* 0x000e640000002100 */
[----:B-1----:R-:W-:-:S04]  /*1360*/  SHF.R.S32.HI R55, RZ, 0x1f, R63 ;  /* 0x0000001fff377819 */ /* 0x002fc8000001143f */
[----:B------:R-:W-:-:S04]  /*1370*/  LEA.HI R55, R55, R63, RZ, 0x3 ;  /* 0x0000003f37377211 */ /* 0x000fc800078f18ff */
[----:B------:R-:W-:-:S04]  /*1380*/  SHF.R.S32.HI R55, RZ, 0x3, R55 ;  /* 0x00000003ff377819 */ /* 0x000fc80000011437 */
[----:B------:R-:W-:-:S05]  /*1390*/  SHF.R.S32.HI R7, RZ, 0x1f, R55 ;  /* 0x0000001fff077819 */ /* 0x000fca0000011437 */
[C---:B------:R-:W-:Y:S02]  /*13a0*/  IMAD R6, R7.reuse, c[0x0][0x1e0], RZ ;  /* 0x0000780007067a24 */ /* 0x040fe400078e02ff */
[----:B------:R-:W-:Y:S02]  /*13b0*/  IMAD R7, R7, c[0x0][0x208], RZ ;  /* 0x0000820007077a24 */ /* 0x000fe400078e02ff */
[C---:B------:R-:W-:Y:S01]  /*13c0*/  IMAD R6, R55.reuse, c[0x0][0x1e4], R6 ;  /* 0x0000790037067a24 */ /* 0x040fe200078e0206 */
[----:B------:R-:W-:Y:S01]  /*13d0*/  SHF.R.S32.HI R10, RZ, 0x1f, R61 ;  /* 0x0000001fff0a7819 */ /* 0x000fe2000001143d */
[----:B------:R-:W-:-:S04]  /*13e0*/  IMAD R7, R55, c[0x0][0x20c], R7 ;  /* 0x0000830037077a24 */ /* 0x000fc800078e0207 */
[----:B------:R-:W-:-:S04]  /*13f0*/  IMAD R9, R10, c[0x0][0x210], RZ ;  /* 0x000084000a097a24 */ /* 0x000fc800078e02ff */
[----:B------:R-:W-:Y:S01]  /*1400*/  IMAD R9, R61, c[0x0][0x214], R9 ;  /* 0x000085003d097a24 */ /* 0x000fe200078e0209 */
[----:B------:R-:W-:Y:S01]  /*1410*/  WARPSYNC 0xffffffff ;  /* 0xffffffff00007948 */ /* 0x000fe20003800000 */
[----:B--2---:R-:W-:Y:S01]  /*1420*/  IMAD.WIDE.U32 R4, R55, c[0x0][0x1e0], R100 ;  /* 0x0000780037047a25 */ /* 0x004fe200078e0064 */
[----:B---3--:R-:W-:-:S03]  /*1430*/  ISETP.GE.AND P3, PT, R57, c[0x0][0x1d4], PT ;  /* 0x0000750039007a0c */ /* 0x008fc60003f66270 */
[----:B------:R-:W-:Y:S01]  /*1440*/  IMAD.WIDE.U32 R2, R55, c[0x0][0x208], R100 ;  /* 0x0000820037027a25 */ /* 0x000fe200078e0064 */
[----:B------:R-:W-:-:S03]  /*1450*/  ISETP.GE.AND P4, PT, R100, c[0x0][0x1d4], PT ;  /* 0x0000750064007a0c */ /* 0x000fc60003f86270 */
[----:B------:R-:W-:Y:S01]  /*1460*/  IMAD.IADD R5, R5, 0x1, R6 ;  /* 0x0000000105057824 */ /* 0x000fe200078e0206 */
[----:B------:R-:W-:Y:S02]  /*1470*/  SEL R6, RZ, 0xffffffff, P3 ;  /* 0xffffffffff067807 */ /* 0x000fe40001800000 */
[----:B------:R-:W-:Y:S01]  /*1480*/  IADD3 R3, R3, R7, RZ ;  /* 0x0000000703037210 */ /* 0x000fe20007ffe0ff */
[----:B------:R-:W-:Y:S01]  /*1490*/  IMAD R7, R10, c[0x0][0x1e8], RZ ;  /* 0x00007a000a077a24 */ /* 0x000fe200078e02ff */
[----:B------:R-:W-:Y:S01]  /*14a0*/  SEL R8, RZ, 0x1, P4 ;  /* 0x00000001ff087807 */ /* 0x000fe20002000000 */
[----:B------:R-:W-:Y:S02]  /*14b0*/  IMAD.SHL.U32 R6, R6, 0x2, RZ ;  /* 0x0000000206067824 */ /* 0x000fe400078e00ff */
[C---:B------:R-:W-:Y:S02]  /*14c0*/  IMAD R7, R61.reuse, c[0x0][0x1ec], R7 ;  /* 0x00007b003d077a24 */ /* 0x040fe400078e0207 */
[----:B------:R-:W-:Y:S01]  /*14d0*/  IMAD.WIDE.U32 R4, R61, c[0x0][0x1e8], R4 ;  /* 0x00007a003d047a25 */ /* 0x000fe200078e0004 */
[----:B------:R-:W-:-:S02]  /*14e0*/  LOP3.LUT R11, R6, 0x2, R8, 0xe2, !PT ;  /* 0x00000002060b7812 */ /* 0x000fc400078ee208 */
[----:B------:R-:W-:Y:S01]  /*14f0*/  SHF.R.S32.HI R8, RZ, 0x1f, R59 ;  /* 0x0000001fff087819 */ /* 0x000fe2000001143b */
[----:B------:R-:W-:Y:S01]  /*1500*/  IMAD.WIDE.U32 R2, R61, c[0x0][0x210], R2 ;  /* 0x000084003d027a25 */ /* 0x000fe200078e0002 */
[----:B------:R-:W-:-:S03]  /*1510*/  IADD3 R7, R5, R7, RZ ;  /* 0x0000000705077210 */ /* 0x000fc60007ffe0ff */
[----:B------:R-:W-:Y:S01]  /*1520*/  IMAD.IADD R5, R3, 0x1, R9 ;  /* 0x0000000103057824 */ /* 0x000fe200078e0209 */
[----:B-----5:R-:W-:Y:S01]  /*1530*/  @P0 SHF.R.S32.HI R3, RZ, 0x1f, R0 ;  /* 0x0000001fff030819 */ /* 0x020fe20000011400 */
[----:B------:R-:W-:Y:S01]  /*1540*/  @!P0 IMAD.MOV.U32 R3, RZ, RZ, R8 ;  /* 0x000000ffff038224 */ /* 0x000fe200078e0008 */
[----:B------:R-:W-:Y:S01]  /*1550*/  MOV R6, R4 ;  /* 0x0000000400067202 */ /* 0x000fe20000000f00 */
[----:B------:R-:W-:Y:S01]  /*1560*/  IMAD.MOV.U32 R4, RZ, RZ, R2 ;  /* 0x000000ffff047224 */ /* 0x000fe200078e0002 */
[----:B------:R-:W-:Y:S01]  /*1570*/  @P0 MOV R2, R0 ;  /* 0x0000000000020202 */ /* 0x000fe20000000f00 */
[C---:B------:R-:W-:Y:S01]  /*1580*/  IMAD R0, R3.reuse, c[0x0][0x1f0], RZ ;  /* 0x00007c0003007a24 */ /* 0x040fe200078e02ff */
[----:B------:R-:W-:Y:S01]  /*1590*/  @!P0 MOV R2, R59 ;  /* 0x0000003b00028202 */ /* 0x000fe20000000f00 */
[----:B------:R-:W-:-:S04]  /*15a0*/  IMAD R3, R3, c[0x0][0x218], RZ ;  /* 0x0000860003037a24 */ /* 0x000fc800078e02ff */
[----:B------:R-:W-:-:S04]  /*15b0*/  IMAD.WIDE.U32 R26, R2, c[0x0][0x1f0], R6 ;  /* 0x00007c00021a7a25 */ /* 0x000fc800078e0006 */
[----:B------:R-:W-:-:S04]  /*15c0*/  IMAD.WIDE.U32 R22, R2, c[0x0][0x218], R4 ;  /* 0x0000860002167a25 */ /* 0x000fc800078e0004 */
[C---:B------:R-:W-:Y:S02]  /*15d0*/  IMAD R0, R2.reuse, c[0x0][0x1f4], R0 ;  /* 0x00007d0002007a24 */ /* 0x040fe400078e0200 */
[----:B------:R-:W-:Y:S01]  /*15e0*/  IMAD R2, R2, c[0x0][0x21c], R3 ;  /* 0x0000870002027a24 */ /* 0x000fe200078e0203 */
[----:B------:R1:W-:Y:S02]  /*15f0*/  STL.64 [R1+0x28], R26 ;  /* 0x0000281a01007387 */ /* 0x0003e40000100a00 */
[----:B------:R-:W-:Y:S02]  /*1600*/  IADD3 R25, R27, R0, RZ ;  /* 0x000000001b197210 */ /* 0x000fe40007ffe0ff */
[----:B------:R-:W-:Y:S01]  /*1610*/  IADD3 R24, R23, R2, RZ ;  /* 0x0000000217187210 */ /* 0x000fe20007ffe0ff */
[----:B------:R1:W-:Y:S04]  /*1620*/  STL.64 [R1+0x30], R22 ;  /* 0x0000301601007387 */ /* 0x0003e80000100a00 */
[----:B------:R1:W-:Y:S04]  /*1630*/  STL [R1+0x40], R24 ;  /* 0x0000401801007387 */ /* 0x0003e80000100800 */
[----:B------:R1:W-:Y:S01]  /*1640*/  STL [R1+0x20], R25 ;  /* 0x0000201901007387 */ /* 0x0003e20000100800 */
[----:B----4-:R-:W-:-:S04]  /*1650*/  ISETP.GE.AND P2, PT, R53, c[0x0][0x1d4], PT ;  /* 0x0000750035007a0c */ /* 0x010fc80003f46270 */
[----:B------:R-:W-:-:S04]  /*1660*/  SEL R9, RZ, 0x4, P2 ;  /* 0x00000004ff097807 */ /* 0x000fc80001000000 */
[----:B------:R-:W-:Y:S02]  /*1670*/  LOP3.LUT R20, R11, R9, RZ, 0xfc, !PT ;  /* 0x000000090b147212 */ /* 0x000fe400078efcff */
[----:B------:R-:W2:Y:S01]  /*1680*/  LDL R12, [R1+0x8c] ;  /* 0x00008c00010c7983 */ /* 0x000ea20000100800 */
[----:B------:R-:W-:Y:S01]  /*1690*/  IMAD R5, R10, c[0x0][0x1b8], RZ ;  /* 0x00006e000a057a24 */ /* 0x000fe200078e02ff */
[----:B------:R-:W-:Y:S01]  /*16a0*/  P2R R19, PR, RZ, 0x8 ;  /* 0x00000008ff137803 */ /* 0x000fe20000000000 */
[C---:B------:R-:W-:Y:S01]  /*16b0*/  IMAD.WIDE.U32 R2, R61.reuse, c[0x0][0x1b8], RZ ;  /* 0x00006e003d027a25 */ /* 0x040fe200078e00ff */
[----:B------:R-:W3:Y:S01]  /*16c0*/  LDL R29, [R1+0x60] ;  /* 0x00006000011d7983 */ /* 0x000ee20000100800 */
[----:B------:R-:W-:Y:S02]  /*16d0*/  P2R R18, PR, RZ, 0x4 ;  /* 0x00000004ff127803 */ /* 0x000fe40000000000 */
[----:B------:R-:W-:Y:S01]  /*16e0*/  IMAD R5, R61, c[0x0][0x1bc], R5 ;  /* 0x00006f003d057a24 */ /* 0x000fe200078e0205 */
[----:B------:R-:W4:Y:S01]  /*16f0*/  LDL R134, [R1+0x4] ;  /* 0x0000040001867983 */ /* 0x000f220000100800 */
[----:B------:R-:W-:Y:S02]  /*1700*/  IMAD R8, R8, c[0x0][0x1c0], RZ ;  /* 0x0000700008087a24 */ /* 0x000fe400078e02ff */
[----:B------:R-:W-:Y:S01]  /*1710*/  IMAD.IADD R3, R3, 0x1, R5 ;  /* 0x0000000103037824 */ /* 0x000fe200078e0205 */
[----:B------:R-:W5:Y:S01]  /*1720*/  LDL R28, [R1+0x5c] ;  /* 0x00005c00011c7983 */ /* 0x000f620000100800 */
[----:B------:R-:W-:-:S02]  /*1730*/  IMAD R8, R59, c[0x0][0x1c4], R8 ;  /* 0x000071003b087a24 */ /* 0x000fc400078e0208 */
[----:B------:R-:W-:Y:S01]  /*1740*/  IMAD.WIDE.U32 R2, R59, c[0x0][0x1c0], R2 ;  /* 0x000070003b027a25 */ /* 0x000fe200078e0002 */
[----:B------:R-:W-:Y:S03]  /*1750*/  BAR.SYNC.DEFER_BLOCKING 0x0 ;  /* 0x0000000000007b1d */ /* 0x000fe60000010000 */
[----:B------:R-:W-:Y:S02]  /*1760*/  IMAD.IADD R3, R3, 0x1, R8 ;  /* 0x0000000103037824 */ /* 0x000fe400078e0208 */
[----:B------:R-:W-:Y:S02]  /*1770*/  IMAD R21, R51, c[0x0][0x168], RZ ;  /* 0x00005a0033157a24 */ /* 0x000fe400078e02ff */
[----:B------:R-:W-:Y:S01]  /*1780*/  IMAD.IADD R7, R55, 0x1, R133 ;  /* 0x0000000137077824 */ /* 0x000fe200078e0285 */
[----:B------:R-:W-:Y:S02]  /*1790*/  ISETP.GE.AND P3, PT, R100, c[0x0][0x198], PT ;  /* 0x0000660064007a0c */ /* 0x000fe40003f66270 */
[----:B------:R-:W-:-:S02]  /*17a0*/  ISETP.GE.AND P2, PT, R57, c[0x0][0x198], PT ;  /* 0x0000660039007a0c */ /* 0x000fc40003f46270 */
[----:B------:R-:W-:-:S04]  /*17b0*/  IADD3 R8, R7, 0x20, RZ ;  /* 0x0000002007087810 */ /* 0x000fc80007ffe0ff */
[----:B------:R-:W-:Y:S01]  /*17c0*/  ISETP.GE.AND P5, PT, R8, R21, PT ;  /* 0x000000150800720c */ /* 0x000fe20003fa6270 */
[----:B--2---:R-:W-:-:S04]  /*17d0*/  IMAD.IADD R4, R12, 0x1, R133 ;  /* 0x000000010c047824 */ /* 0x004fc800078e0285 */
[----:B------:R-:W-:-:S04]  /*17e0*/  @P1 IMAD.HI.U32 R6, R4, c[0x0][0x2c8], RZ ;  /* 0x0000b20004061a27 */ /* 0x000fc800078e00ff */
[----:B------:R-:W-:Y:S01]  /*17f0*/  IMAD.MOV.U32 R0, RZ, RZ, R4 ;  /* 0x000000ffff007224 */ /* 0x000fe200078e0004 */
[----:B------:R-:W-:-:S04]  /*1800*/  @P1 SHF.R.U32.HI R0, RZ, c[0x0][0x2cc], R6 ;  /* 0x0000b300ff001a19 */ /* 0x000fc80000011606 */
[----:B------:R-:W-:Y:S02]  /*1810*/  IADD3 R5, -R0, RZ, RZ ;  /* 0x000000ff00057210 */ /* 0x000fe40007ffe1ff */
[----:B------:R-:W-:-:S03]  /*1820*/  SHF.R.S32.HI R6, RZ, 0x1f, R0 ;  /* 0x0000001fff067819 */ /* 0x000fc60000011400 */
[----:B------:R-:W-:Y:S02]  /*1830*/  IMAD R4, R5, c[0x0][0x2c4], R4 ;  /* 0x0000b10005047a24 */ /* 0x000fe400078e0204 */
[----:B------:R-:W-:-:S04]  /*1840*/  IMAD R5, R6, c[0x0][0x1b0], RZ ;  /* 0x00006c0006057a24 */ /* 0x000fc800078e02ff */
[C---:B------:R-:W-:Y:S01]  /*1850*/  IMAD R6, R0.reuse, c[0x0][0x1b4], R5 ;  /* 0x00006d0000067a24 */ /* 0x040fe200078e0205 */
[----:B------:R-:W-:Y:S01]  /*1860*/  SHF.R.S32.HI R5, RZ, 0x1f, R4 ;  /* 0x0000001fff057819 */ /* 0x000fe20000011404 */
[----:B------:R-:W-:-:S04]  /*1870*/  IMAD.WIDE.U32 R2, R0, c[0x0][0x1b0], R2 ;  /* 0x00006c0000027a25 */ /* 0x000fc800078e0002 */
[----:B------:R-:W-:Y:S02]  /*1880*/  IMAD R0, R5, c[0x0][0x1a8], RZ ;  /* 0x00006a0005007a24 */ /* 0x000fe400078e02ff */
[----:B------:R-:W-:Y:S02]  /*1890*/  IMAD.IADD R3, R3, 0x1, R6 ;  /* 0x0000000103037824 */ /* 0x000fe400078e0206 */
[C---:B------:R-:W-:Y:S02]  /*18a0*/  IMAD R0, R4.reuse, c[0x0][0x1ac], R0 ;  /* 0x00006b0004007a24 */ /* 0x040fe400078e0200 */
[----:B------:R-:W-:-:S05]  /*18b0*/  IMAD.WIDE.U32 R4, R4, c[0x0][0x1a8], R2 ;  /* 0x00006a0004047a25 */ /* 0x000fca00078e0002 */
[----:B------:R-:W-:Y:S02]  /*18c0*/  IADD3 R0, R5, R0, RZ ;  /* 0x0000000005007210 */ /* 0x000fe40007ffe0ff */
[----:B------:R-:W-:-:S04]  /*18d0*/  LEA R2, P0, R4, c[0x0][0x160], 0x1 ;  /* 0x0000580004027a11 */ /* 0x000fc800078008ff */
[----:B------:R-:W-:Y:S01]  /*18e0*/  LEA.HI.X R0, R4, c[0x0][0x164], R0, 0x1, P0 ;  /* 0x0000590004007a11 */ /* 0x000fe200000f0c00 */
[----:B------:R-:W2:Y:S04]  /*18f0*/  SHFL.IDX PT, R5, R2, RZ, 0x181f ;  /* 0x00181fff02057589 */ /* 0x000ea800000e0000 */
[----:B------:R-:W1:Y:S01]  /*1900*/  SHFL.IDX PT, R6, R0, RZ, 0x181f ;  /* 0x00181fff00067589 */ /* 0x000e6200000e0000 */
[----:B------:R-:W-:-:S03]  /*1910*/  ISETP.GE.AND P0, PT, R7, R21, PT ;  /* 0x000000150700720c */ /* 0x000fc60003f06270 */
[----:B------:R-:W3:Y:S04]  /*1920*/  SHFL.IDX PT, R3, R2, 0x1, 0x181f ;  /* 0x00381f0002037f89 */ /* 0x000ee800000e0000 */
[----:B------:R-:W5:Y:S06]  /*1930*/  SHFL.IDX PT, R4, R0, 0x1, 0x181f ;  /* 0x00381f0000047f89 */ /* 0x000f6c00000e0000 */
[----:B--2---:R-:W-:-:S04]  /*1940*/  @!P0 LEA R12, P6, R100, R5, 0x1 ;  /* 0x00000005640c8211 */ /* 0x004fc800078c08ff */
[----:B-1----:R-:W-:Y:S02]  /*1950*/  @!P0 LEA.HI.X R13, R100, R6, R101, 0x1, P6 ;  /* 0x00000006640d8211 */ /* 0x002fe400030f0c65 */
[----:B------:R-:W-:-:S03]  /*1960*/  @!P0 LEA R10, P6, R57, R5, 0x1 ;  /* 0x00000005390a8211 */ /* 0x000fc600078c08ff */
[----:B----4-:R1:W-:Y:S01]  /*1970*/  @!P0 LDGSTS.E.BYPASS.LTC128B.128 [R134+0x100], [R12.64], !P3 ;  /* 0x001000000c868fae */ /* 0x0103e2000d901d46 */
[----:B---3--:R-:W-:-:S05]  /*1980*/  @!P0 LEA.HI.X R11, R57, R6, R29, 0x1, P6 ;  /* 0x00000006390b8211 */ /* 0x008fca00030f0c1d */
[----:B------:R2:W-:Y:S01]  /*1990*/  @!P0 LDGSTS.E.BYPASS.LTC128B.128 [R134+0x4100], [R10.64], !P2 ;  /* 0x041000000a868fae */ /* 0x0005e2000d101d46 */
[C---:B------:R-:W-:Y:S02]  /*19a0*/  ISETP.GE.AND P2, PT, R53.reuse, c[0x0][0x198], PT ;  /* 0x0000660035007a0c */ /* 0x040fe40003f46270 */
[----:B------:R-:W-:-:S04]  /*19b0*/  @!P0 LEA R8, P6, R53, R5, 0x1 ;  /* 0x0000000535088211 */ /* 0x000fc800078c08ff */
[----:B-----5:R-:W-:Y:S02]  /*19c0*/  @!P0 LEA.HI.X R9, R53, R6, R28, 0x1, P6 ;  /* 0x0000000635098211 */ /* 0x020fe400030f0c1c */
[----:B------:R-:W-:-:S04]  /*19d0*/  @!P5 LEA R16, P6, R100, R3, 0x1 ;  /* 0x000000036410d211 */ /* 0x000fc800078c08ff */
[-C--:B------:R-:W-:Y:S01]  /*19e0*/  @!P5 LEA.HI.X R17, R100, R4.reuse, R101, 0x1, P6 ;  /* 0x000000046411d211 */ /* 0x080fe200030f0c65 */
[----:B------:R3:W-:Y:S01]  /*19f0*/  @!P0 LDGSTS.E.BYPASS.LTC128B.128 [R134+0x8100], [R8.64], !P2 ;  /* 0x0810000008868fae */ /* 0x0007e2000d101d46 */
[----:B------:R-:W-:Y:S02]  /*1a00*/  @!P5 LEA R14, P6, R57, R3, 0x1 ;  /* 0x00000003390ed211 */ /* 0x000fe400078c08ff */
[----:B------:R-:W-:Y:S01]  /*1a10*/  IADD3 R5, R7, 0x40, RZ ;  /* 0x0000004007057810 */ /* 0x000fe20007ffe0ff */
[----:B------:R4:W-:Y:S01]  /*1a20*/  @!P5 LDGSTS.E.BYPASS.LTC128B.128 [R134+0x1100], [R16.64], !P3 ;  /* 0x011000001086dfae */ /* 0x0009e2000d901d46 */
[----:B------:R-:W-:Y:S02]  /*1a30*/  @!P5 LEA.HI.X R15, R57, R4, R29, 0x1, P6 ;  /* 0x00000004390fd211 */ /* 0x000fe400030f0c1d */
[----:B------:R-:W-:Y:S02]  /*1a40*/  ISETP.GE.AND P6, PT, R5, R21, PT ;  /* 0x000000150500720c */ /* 0x000fe40003fc6270 */
[----:B---3--:R-:W-:-:S02]  /*1a50*/  @!P5 LEA R8, P0, R53, R3, 0x1 ;  /* 0x000000033508d211 */ /* 0x008fc400078008ff */
[----:B------:R-:W1:Y:S02]  /*1a60*/  SHFL.IDX PT, R3, R2, 0x2, 0x181f ;  /* 0x00581f0002037f89 */ /* 0x000e6400000e0000 */
[----:B------:R-:W-:Y:S02]  /*1a70*/  @!P5 LEA.HI.X R9, R53, R4, R28, 0x1, P0 ;  /* 0x000000043509d211 */ /* 0x000fe400000f0c1c */
[----:B------:R-:W3:Y:S05]  /*1a80*/  SHFL.IDX PT, R4, R0, 0x2, 0x181f ;  /* 0x00581f0000047f89 */ /* 0x000eea00000e0000 */
[----:B-1----:R-:W-:-:S04]  /*1a90*/  @!P6 LEA R12, P0, R100, R3, 0x1 ;  /* 0x00000003640ce211 */ /* 0x002fc800078008ff */
[----:B---3--:R-:W-:Y:S02]  /*1aa0*/  @!P6 LEA.HI.X R13, R100, R4, R101, 0x1, P0 ;  /* 0x00000004640de211 */ /* 0x008fe400000f0c65 */
[----:B--2---:R-:W-:-:S04]  /*1ab0*/  @!P6 LEA R10, P0, R57, R3, 0x1 ;  /* 0x00000003390ae211 */ /* 0x004fc800078008ff */
[C---:B------:R-:W-:Y:S02]  /*1ac0*/  @!P6 LEA.HI.X R11, R57.reuse, R4, R29, 0x1, P0 ;  /* 0x00000004390be211 */ /* 0x040fe400000f0c1d */
[----:B------:R-:W-:-:S13]  /*1ad0*/  ISETP.GE.AND P0, PT, R57, c[0x0][0x198], PT ;  /* 0x0000660039007a0c */ /* 0x000fda0003f06270 */
[----:B------:R1:W-:Y:S04]  /*1ae0*/  @!P5 LDGSTS.E.BYPASS.LTC128B.128 [R134+0x5100], [R14.64], !P0 ;  /* 0x051000000e86dfae */ /* 0x0003e8000c101d46 */
[----:B------:R2:W-:Y:S04]  /*1af0*/  @!P5 LDGSTS.E.BYPASS.LTC128B.128 [R134+0x9100], [R8.64], !P2 ;  /* 0x091000000886dfae */ /* 0x0005e8000d101d46 */
[----:B------:R3:W-:Y:S04]  /*1b00*/  @!P6 LDGSTS.E.BYPASS.LTC128B.128 [R134+0x2100], [R12.64], !P3 ;  /* 0x021000000c86efae */ /* 0x0007e8000d901d46 */
[----:B---3--:R-:W3:Y:S04]  /*1b10*/  LDL R13, [R1] ;  /* 0x00000000010d7983 */ /* 0x008ee80000100800 */
[----:B------:R-:W5:Y:S01]  /*1b20*/  SHFL.IDX PT, R2, R2, 0x3, 0x181f ;  /* 0x00781f0002027f89 */ /* 0x000f6200000e0000 */
[----:B------:R-:W-:-:S03]  /*1b30*/  IADD3 R7, R7, 0x60, RZ ;  /* 0x0000006007077810 */ /* 0x000fc60007ffe0ff */
[----:B------:R-:W1:Y:S01]  /*1b40*/  SHFL.IDX PT, R0, R0, 0x3, 0x181f ;  /* 0x00781f0000007f89 */ /* 0x000e6200000e0000 */
[----:B------:R-:W-:Y:S02]  /*1b50*/  ISETP.GE.AND P5, PT, R7, R21, PT ;  /* 0x000000150700720c */ /* 0x000fe40003fa6270 */
[----:B--2---:R-:W-:-:S04]  /*1b60*/  @!P6 LEA R8, P0, R53, R3, 0x1 ;  /* 0x000000033508e211 */ /* 0x004fc800078008ff */
[----:B------:R-:W-:-:S07]  /*1b70*/  @!P6 LEA.HI.X R9, R53, R4, R28, 0x1, P0 ;  /* 0x000000043509e211 */ /* 0x000fce00000f0c1c */
[----:B-----5:R-:W-:-:S04]  /*1b80*/  @!P5 LEA R6, P0, R100, R2, 0x1 ;  /* 0x000000026406d211 */ /* 0x020fc800078008ff */
[----:B-1----:R-:W-:Y:S02]  /*1b90*/  @!P5 LEA.HI.X R7, R100, R0, R101, 0x1, P0 ;  /* 0x000000006407d211 */ /* 0x002fe400000f0c65 */
[----:B------:R-:W-:-:S04]  /*1ba0*/  @!P5 LEA R4, P0, R57, R2, 0x1 ;  /* 0x000000023904d211 */ /* 0x000fc800078008ff */
[C---:B------:R-:W-:Y:S02]  /*1bb0*/  @!P5 LEA.HI.X R5, R57.reuse, R0, R29, 0x1, P0 ;  /* 0x000000003905d211 */ /* 0x040fe400000f0c1d */
[----:B------:R-:W-:Y:S01]  /*1bc0*/  ISETP.GE.AND P0, PT, R57, c[0x0][0x198], PT ;  /* 0x0000660039007a0c */ /* 0x000fe20003f06270 */
[----:B------:R-:W-:-:S12]  /*1bd0*/  IMAD.MOV.U32 R128, RZ, RZ, -0x60 ;  /* 0xffffffa0ff807424 */ /* 0x000fd800078e00ff */
[----:B------:R1:W-:Y:S04]  /*1be0*/  @!P6 LDGSTS.E.BYPASS.LTC128B.128 [R134+0x6100], [R10.64], !P0 ;  /* 0x061000000a86efae */ /* 0x0003e8000c101d46 */
[----:B------:R2:W-:Y:S01]  /*1bf0*/  @!P6 LDGSTS.E.BYPASS.LTC128B.128 [R134+0xa100], [R8.64], !P2 ;  /* 0x0a1000000886efae */ /* 0x0005e2000d101d46 */
[----:B------:R-:W-:Y:S01]  /*1c00*/  ISETP.GE.AND P6, PT, R100, c[0x0][0x198], PT ;  /* 0x0000660064007a0c */ /* 0x000fe20003fc6270 */
[----:B------:R-:W-:-:S12]  /*1c10*/  IMAD R128, R135, R128, 0x60 ;  /* 0x0000006087807424 */ /* 0x000fd800078e0280 */
[----:B------:R5:W-:Y:S04]  /*1c20*/  @!P5 LDGSTS.E.BYPASS.LTC128B.128 [R134+0x3100], [R6.64], !P6 ;  /* 0x031000000686dfae */ /* 0x000be8000f101d46 */
[----:B------:R1:W-:Y:S01]  /*1c30*/  @!P5 LDGSTS.E.BYPASS.LTC128B.128 [R134+0x7100], [R4.64], !P0 ;  /* 0x071000000486dfae */ /* 0x0003e2000c101d46 */
[----:B--2---:R-:W-:-:S04]  /*1c40*/  IADD3 R9, R135, -0x1, RZ ;  /* 0xffffffff87097810 */ /* 0x004fc80007ffe0ff */
[----:B------:R-:W-:Y:S02]  /*1c50*/  SHF.R.S32.HI R12, RZ, 0x1f, R9 ;  /* 0x0000001fff0c7819 */ /* 0x000fe40000011409 */
[----:B------:R-:W-:-:S03]  /*1c60*/  IADD3 R8, R128, c[0x0][0x1d0], -R55 ;  /* 0x0000740080087a10 */ /* 0x000fc60007ffe837 */
[----:B------:R-:W-:Y:S01]  /*1c70*/  IMAD R3, R12, c[0x0][0x1e0], RZ ;  /* 0x000078000c037a24 */ /* 0x000fe200078e02ff */
[----:B------:R-:W-:Y:S01]  /*1c80*/  ISETP.GE.AND P6, PT, R53, c[0x0][0x198], PT ;  /* 0x0000660035007a0c */ /* 0x000fe20003fc6270 */
[----:B-----5:R-:W-:Y:S01]  /*1c90*/  IMAD.WIDE.U32 R6, R9, c[0x0][0x1e0], RZ ;  /* 0x0000780009067a25 */ /* 0x020fe200078e00ff */
[----:B-1----:R-:W-:-:S03]  /*1ca0*/  @!P5 LEA R4, P0, R53, R2, 0x1 ;  /* 0x000000023504d211 */ /* 0x002fc600078008ff */
[----:B------:R-:W-:Y:S01]  /*1cb0*/  IMAD R2, R9, c[0x0][0x1e4], R3 ;  /* 0x0000790009027a24 */ /* 0x000fe200078e0203 */
[----:B------:R-:W-:Y:S02]  /*1cc0*/  @!P5 LEA.HI.X R5, R53, R0, R28, 0x1, P0 ;  /* 0x000000003505d211 */ /* 0x000fe400000f0c1c */
[----:B------:R-:W-:Y:S01]  /*1cd0*/  ISETP.GE.AND P0, PT, R8, 0x1, PT ;  /* 0x000000010800780c */ /* 0x000fe20003f06270 */
[----:B------:R-:W-:Y:S01]  /*1ce0*/  IMAD.MOV.U32 R130, RZ, RZ, R26 ;  /* 0x000000ffff827224 */ /* 0x000fe200078e001a */
[----:B------:R-:W-:Y:S01]  /*1cf0*/  IADD3 R0, R7, R2, RZ ;  /* 0x0000000207007210 */ /* 0x000fe20007ffe0ff */
[----:B------:R-:W-:Y:S01]  /*1d00*/  IMAD.MOV.U32 R131, RZ, RZ, R25 ;  /* 0x000000ffff837224 */ /* 0x000fe200078e0019 */
[----:B------:R-:W-:Y:S01]  /*1d10*/  ISETP.NE.AND P3, PT, R19, RZ, PT ;  /* 0x000000ff1300720c */ /* 0x000fe20003f65270 */
[----:B------:R1:W-:Y:S02]  /*1d20*/  @!P5 LDGSTS.E.BYPASS.LTC128B.128 [R134+0xb100], [R4.64], !P6 ;  /* 0x0b1000000486dfae */ /* 0x0003e4000f101d46 */
[----:B------:R-:W-:Y:S01]  /*1d30*/  IMAD.WIDE.U32 R2, R6, 0x60, R130 ;  /* 0x0000006006027825 */ /* 0x000fe200078e0082 */
[----:B------:R-:W-:Y:S01]  /*1d40*/  ISETP.NE.AND P2, PT, R18, RZ, PT ;  /* 0x000000ff1200720c */ /* 0x000fe20003f45270 */
[----:B------:R-:W0:Y:S02]  /*1d50*/  LDGDEPBAR ;  /* 0x00000000000079af */ /* 0x000e240000000000 */
[----:B------:R-:W-:Y:S01]  /*1d60*/  IMAD R0, R0, 0x60, RZ ;  /* 0x0000006000007824 */ /* 0x000fe200078e02ff */
[----:B------:R-:W-:-:S04]  /*1d70*/  ISETP.GE.AND P6, PT, R8, 0x21, PT ;  /* 0x000000210800780c */ /* 0x000fc80003fc6270 */
[----:B------:R-:W-:Y:S01]  /*1d80*/  IADD3 R0, R3, R0, RZ ;  /* 0x0000000003007210 */ /* 0x000fe20007ffe0ff */
[----:B------:R-:W-:Y:S02]  /*1d90*/  IMAD.MOV.U32 R129, RZ, RZ, c[0x0][0x1e0] ;  /* 0x00007800ff817624 */ /* 0x000fe400078e00ff */
[----:B------:R-:W-:Y:S01]  /*1da0*/  IMAD.MOV.U32 R132, RZ, RZ, c[0x0][0x1e4] ;  /* 0x00007900ff847624 */ /* 0x000fe200078e00ff */
[----:B-1----:R-:W-:-:S04]  /*1db0*/  @P0 LEA R4, P5, R2, c[0x0][0x1c8], 0x1 ;  /* 0x0000720002040a11 */ /* 0x002fc800078a08ff */
[----:B------:R-:W-:Y:S02]  /*1dc0*/  @P0 LEA.HI.X R5, R2, c[0x0][0x1cc], R0, 0x1, P5 ;  /* 0x0000730002050a11 */ /* 0x000fe400028f0c00 */
[----:B------:R-:W-:-:S03]  /*1dd0*/  ISETP.GE.AND P5, PT, R8, 0x41, PT ;  /* 0x000000410800780c */ /* 0x000fc60003fa6270 */
[----:B------:R1:W-:Y:S04]  /*1de0*/  @P0 LDGSTS.E.BYPASS.LTC128B.128 [R134+0xc100], [R4.64], !P4 ;  /* 0x0c10000004860fae */ /* 0x0003e8000e101d46 */
[----:B------:R1:W-:Y:S04]  /*1df0*/  @P0 LDGSTS.E.BYPASS.LTC128B.128 [R134+0xf100], [R4.64+0x80], !P3 ;  /* 0x0f10008004860fae */ /* 0x0003e8000d901d46 */
[----:B------:R1:W-:Y:S01]  /*1e00*/  @P0 LDGSTS.E.BYPASS.LTC128B.128 [R134+0x12100], [R4.64+0x100], !P2 ;  /* 0x1210010004860fae */ /* 0x0003e2000d101d46 */
[C---:B------:R-:W-:Y:S01]  /*1e10*/  @P6 LEA R3, P0, R129.reuse, R2, 0x5 ;  /* 0x0000000281036211 */ /* 0x040fe200078028ff */
[----:B------:R-:W-:-:S04]  /*1e20*/  IMAD.WIDE.U32 R6, R129, 0x40, RZ ;  /* 0x0000004081067825 */ /* 0x000fc800078e00ff */
[----:B------:R-:W-:Y:S02]  /*1e30*/  IMAD R12, R12, c[0x0][0x208], RZ ;  /* 0x000082000c0c7a24 */ /* 0x000fe400078e02ff */
[----:B------:R-:W-:-:S04]  /*1e40*/  IMAD.WIDE.U32 R10, R9, c[0x0][0x208], RZ ;  /* 0x00008200090a7a25 */ /* 0x000fc800078e00ff */
[----:B------:R-:W-:Y:S01]  /*1e50*/  IMAD R12, R9, c[0x0][0x20c], R12 ;  /* 0x00008300090c7a24 */ /* 0x000fe200078e020c */
[----:B-1----:R-:W-:Y:S02]  /*1e60*/  @P6 LEA.HI.X R5, R129, R0, R132, 0x5, P0 ;  /* 0x0000000081056211 */ /* 0x002fe400000f2c84 */
[----:B------:R-:W-:-:S04]  /*1e70*/  @P6 LEA R4, P0, R3, c[0x0][0x1c8], 0x1 ;  /* 0x0000720003046a11 */ /* 0x000fc800078008ff */
[----:B------:R-:W-:Y:S02]  /*1e80*/  @P6 LEA.HI.X R5, R3, c[0x0][0x1cc], R5, 0x1, P0 ;  /* 0x0000730003056a11 */ /* 0x000fe400000f0c05 */
[----:B------:R-:W-:Y:S02]  /*1e90*/  @P5 IADD3 R3, P0, R2, R6, RZ ;  /* 0x0000000602035210 */ /* 0x000fe40007f1e0ff */
[----:B------:R-:W-:Y:S01]  /*1ea0*/  SHF.L.U32 R2, R132, 0x6, RZ ;  /* 0x0000000684027819 */ /* 0x000fe200000006ff */
[----:B------:R1:W-:Y:S03]  /*1eb0*/  @P6 LDGSTS.E.BYPASS.LTC128B.128 [R134+0xd100], [R4.64], !P4 ;  /* 0x0d10000004866fae */ /* 0x0003e6000e101d46 */
[----:B------:R-:W-:Y:S01]  /*1ec0*/  @P5 IADD3.X R9, R0, R7, R2, P0, !PT ;  /* 0x0000000700095210 */ /* 0x000fe200007fe402 */
[----:B------:R1:W-:Y:S01]  /*1ed0*/  @P6 LDGSTS.E.BYPASS.LTC128B.128 [R134+0x10100], [R4.64+0x80], !P3 ;  /* 0x1010008004866fae */ /* 0x0003e2000d901d46 */
[----:B------:R-:W-:-:S03]  /*1ee0*/  @P5 LEA R2, P0, R3, c[0x0][0x1c8], 0x1 ;  /* 0x0000720003025a11 */ /* 0x000fc600078008ff */
[----:B------:R1:W-:Y:S01]  /*1ef0*/  @P6 LDGSTS.E.BYPASS.LTC128B.128 [R134+0x13100], [R4.64+0x100], !P2 ;  /* 0x1310010004866fae */ /* 0x0003e2000d101d46 */
[----:B------:R-:W-:-:S05]  /*1f00*/  @P5 LEA.HI.X R3, R3, c[0x0][0x1cc], R9, 0x1, P0 ;  /* 0x0000730003035a11 */ /* 0x000fca00000f0c09 */
[----:B------:R2:W-:Y:S04]  /*1f10*/  @P5 LDGSTS.E.BYPASS.LTC128B.128 [R134+0xe100], [R2.64], !P4 ;  /* 0x0e10000002865fae */ /* 0x0005e8000e101d46 */
[----:B------:R2:W-:Y:S04]  /*1f20*/  @P5 LDGSTS.E.BYPASS.LTC128B.128 [R134+0x11100], [R2.64+0x80], !P3 ;  /* 0x1110008002865fae */ /* 0x0005e8000d901d46 */
[----:B------:R2:W-:Y:S04]  /*1f30*/  @P5 LDGSTS.E.BYPASS.LTC128B.128 [R134+0x14100], [R2.64+0x100], !P2 ;  /* 0x1410010002865fae */ /* 0x0005e8000d101d46 */
[----:B------:R-:W0:Y:S01]  /*1f40*/  LDGDEPBAR ;  /* 0x00000000000079af */ /* 0x000e220000000000 */
[----:B------:R-:W-:-:S04]  /*1f50*/  DEPBAR.LE SB0, 0x1 ;  /* 0x000080400000791a */ /* 0x000fc80000000000 */
[----:B------:R-:W-:Y:S01]  /*1f60*/  BAR.SYNC.DEFER_BLOCKING 0x0 ;  /* 0x0000000000007b1d */ /* 0x000fe20000010000 */
[----:B------:R-:W-:Y:S01]  /*1f70*/  IADD3 R0, R11, R12, RZ ;  /* 0x0000000c0b007210 */ /* 0x000fe20007ffe0ff */
[----:B------:R-:W-:Y:S02]  /*1f80*/  IMAD.MOV.U32 R6, RZ, RZ, R22 ;  /* 0x000000ffff067224 */ /* 0x000fe400078e0016 */
[----:B------:R-:W-:Y:S02]  /*1f90*/  IMAD.MOV.U32 R7, RZ, RZ, R24 ;  /* 0x000000ffff077224 */ /* 0x000fe400078e0018 */
[----:B------:R-:W-:Y:S02]  /*1fa0*/  IMAD R0, R0, 0x60, RZ ;  /* 0x0000006000007824 */ /* 0x000fe400078e02ff */
[----:B------:R-:W-:Y:S01]  /*1fb0*/  IMAD.WIDE.U32 R6, R10, 0x60, R6 ;  /* 0x000000600a067825 */ /* 0x000fe200078e0006 */
[----:B------:R-:W-:Y:S04]  /*1fc0*/  LDSM.16.M88.4 R156, [R250] ;  /* 0x00000000fa9c783b */ /* 0x000fe80000000200 */
[----:B------:R-:W-:Y:S04]  /*1fd0*/  LDSM.16.M88.4 R160, [R251] ;  /* 0x00000000fba0783b */ /* 0x000fe80000000200 */
[----:B------:R-:W-:Y:S04]  /*1fe0*/  LDSM.16.M88.4 R172, [R252] ;  /* 0x00000000fcac783b */ /* 0x000fe80000000200 */
[----:B------:R-:W-:Y:S04]  /*1ff0*/  LDSM.16.M88.4 R176, [R250+0x4000] ;  /* 0x00400000fab0783b */ /* 0x000fe80000000200 */
[----:B------:R-:W-:Y:S04]  /*2000*/  LDSM.16.M88.4 R180, [R251+0x4000] ;  /* 0x00400000fbb4783b */ /* 0x000fe80000000200 */
[----:B------:R-:W-:Y:S04]  /*2010*/  LDSM.16.M88.4 R188, [R252+0x4000] ;  /* 0x00400000fcbc783b */ /* 0x000fe80000000200 */
[----:B------:R-:W-:Y:S04]  /*2020*/  LDSM.16.M88.4 R192, [R250+0x8000] ;  /* 0x00800000fac0783b */ /* 0x000fe80000000200 */
[----:B---3--:R-:W-:Y:S04]  /*2030*/  LDSM.16.M88.4 R168, [R13] ;  /* 0x000000000da8783b */ /* 0x008fe80000000200 */
[----:B------:R-:W-:Y:S04]  /*2040*/  LDSM.16.M88.4 R184, [R13+0x4000] ;  /* 0x004000000db8783b */ /* 0x000fe80000000200 */
[----:B------:R-:W-:Y:S04]  /*2050*/  LDSM.16.M88.4 R196, [R251+0x8000] ;  /* 0x00800000fbc4783b */ /* 0x000fe80000000200 */
[----:B------:R-:W-:Y:S04]  /*2060*/  LDSM.16.M88.4 R200, [R13+0x8000] ;  /* 0x008000000dc8783b */ /* 0x000fe80000000200 */
[----:B------:R-:W-:Y:S04]  /*2070*/  LDSM.16.M88.4 R204, [R252+0x8000] ;  /* 0x00800000fccc783b */ /* 0x000fe80000000200 */
[----:B------:R-:W-:Y:S01]  /*2080*/  BAR.SYNC.DEFER_BLOCKING 0x0 ;  /* 0x0000000000007b1d */ /* 0x000fe20000010000 */
[----:B-1----:R-:W-:-:S02]  /*2090*/  IMAD.MOV.U32 R5, RZ, RZ, c[0x0][0x208] ;  /* 0x00008200ff057624 */ /* 0x002fc400078e00ff */
[----:B--2---:R-:W-:Y:S01]  /*20a0*/  IMAD.MOV.U32 R3, RZ, RZ, 0x6 ;  /* 0x00000006ff037424 */ /* 0x004fe200078e00ff */
[C---:B------:R-:W-:Y:S01]  /*20b0*/  LEA R2, P0, R6.reuse, c[0x0][0x1f8], 0x1 ;  /* 0x00007e0006027a11 */ /* 0x040fe200078008ff */
[----:B------:R-:W-:Y:S01]  /*20c0*/  IMAD.SHL.U32 R4, R5, 0x40, RZ ;  /* 0x0000004005047824 */ /* 0x000fe200078e00ff */
[----:B------:R-:W-:Y:S02]  /*20d0*/  IADD3 R0, R7, R0, RZ ;  /* 0x0000000007007210 */ /* 0x000fe40007ffe0ff */
[----:B------:R-:W-:Y:S02]  /*20e0*/  SHF.L.U64.HI R5, R5, R3, c[0x0][0x20c] ;  /* 0x0000830005057619 */ /* 0x000fe40000010203 */
[----:B------:R-:W-:Y:S02]  /*20f0*/  LEA.HI.X R3, R6, c[0x0][0x1fc], R0, 0x1, P0 ;  /* 0x00007f0006037a11 */ /* 0x000fe400000f0c00 */
[----:B------:R-:W-:Y:S02]  /*2100*/  IADD3 R10, P5, P0, R4, 0x80, R2 ;  /* 0x00000080040a7810 */ /* 0x000fe400078be002 */
[----:B------:R-:W-:-:S02]  /*2110*/  LOP3.LUT R0, R20, 0x1, RZ, 0xc0, !PT ;  /* 0x0000000114007812 */ /* 0x000fc400078ec0ff */
[----:B------:R-:W-:Y:S02]  /*2120*/  IADD3.X R11, R5, RZ, R3, P5, P0 ;  /* 0x000000ff050b7210 */ /* 0x000fe40002fe0403 */
[----:B------:R-:W-:Y:S01]  /*2130*/  IADD3 R6, P5, P0, R4, 0x100, R2 ;  /* 0x0000010004067810 */ /* 0x000fe200078be002 */
[----:B------:R-:W-:-:S04]  /*2140*/  DEPBAR.LE SB0, 0x0 ;  /* 0x000080000000791a */ /* 0x000fc80000000000 */
[----:B------:R-:W-:Y:S01]  /*2150*/  BAR.SYNC.DEFER_BLOCKING 0x0 ;  /* 0x0000000000007b1d */ /* 0x000fe20000010000 */
[----:B------:R-:W-:Y:S02]  /*2160*/  IADD3.X R7, R5, RZ, R3, P5, P0 ;  /* 0x000000ff05077210 */ /* 0x000fe40002fe0403 */
[----:B------:R-:W-:-:S04]  /*2170*/  ISETP.NE.U32.AND P0, PT, R0, 0x1, PT ;  /* 0x000000010000780c */ /* 0x000fc80003f05070 */
[----:B------:R-:W-:Y:S02]  /*2180*/  ISETP.LT.OR P0, PT, R8, 0x1, P0 ;  /* 0x000000010800780c */ /* 0x000fe40000701670 */
[C---:B------:R-:W-:Y:S02]  /*2190*/  LOP3.LUT P6, RZ, R20.reuse, 0x2, RZ, 0xc0, !PT ;  /* 0x0000000214ff7812 */ /* 0x040fe400078cc0ff */
[----:B------:R-:W-:Y:S01]  /*21a0*/  LOP3.LUT P5, RZ, R20, 0x4, RZ, 0xc0, !PT ;  /* 0x0000000414ff7812 */ /* 0x000fe200078ac0ff */
[----:B----4-:R-:W1:Y:S04]  /*21b0*/  LDSM.16.M88.4 R16, [R225] ;  /* 0x00000000e110783b */ /* 0x010e680000000200 */
[----:B------:R-:W2:Y:S04]  /*21c0*/  LDSM.16.M88.4 R12, [R225+0x800] ;  /* 0x00080000e10c783b */ /* 0x000ea80000000200 */
[----:B------:R-:W-:Y:S04]  /*21d0*/  LDSM.16.M88.4 R40, [R225+0x1000] ;  /* 0x00100000e128783b */ /* 0x000fe80000000200 */
[----:B------:R-:W3:Y:S04]  /*21e0*/  LDSM.16.M88.4 R56, [R225+0x1800] ;  /* 0x00180000e138783b */ /* 0x000ee80000000200 */
[----:B------:R-:W-:Y:S04]  /*21f0*/  LDSM.16.M88.4 R60, [R225+0x2000] ;  /* 0x00200000e13c783b */ /* 0x000fe80000000200 */
[----:B------:R-:W-:Y:S04]  /*2200*/  LDSM.16.M88.4 R72, [R225+0x2800] ;  /* 0x00280000e148783b */ /* 0x000fe80000000200 */
[----:B------:R-:W4:Y:S04]  /*2210*/  LDSM.16.M88.4 R48, [R231] ;  /* 0x00000000e730783b */ /* 0x000f280000000200 */
[----:B------:R-:W-:Y:S04]  /*2220*/  LDSM.16.M88.4 R44, [R248] ;  /* 0x00000000f82c783b */ /* 0x000fe80000000200 */
[----:B------:R-:W-:Y:S04]  /*2230*/  LDSM.16.M88.4 R52, [R247] ;  /* 0x00000000f734783b */ /* 0x000fe80000000200 */
[----:B------:R-:W5:Y:S04]  /*2240*/  LDSM.16.M88.4 R64, [R246] ;  /* 0x00000000f640783b */ /* 0x000f680000000200 */
[----:B------:R-:W-:Y:S04]  /*2250*/  LDSM.16.M88.4 R80, [R245] ;  /* 0x00000000f550783b */ /* 0x000fe80000000200 */
[----:B------:R-:W-:Y:S04]  /*2260*/  LDSM.16.M88.4 R108, [R244] ;  /* 0x00000000f46c783b */ /* 0x000fe80000000200 */
[----:B------:R-:W-:Y:S01]  /*2270*/  @!PT LDS RZ, [RZ] ;  /* 0x00000000fffff984 */ /* 0x000fe20000000800 */
[----:B------:R-:W-:Y:S01]  /*2280*/  @!PT LDS RZ, [RZ] ;  /* 0x00000000fffff984 */ /* 0x000fe20000000800 */
[----:B------:R-:W-:Y:S01]  /*2290*/  @!PT LDS RZ, [RZ] ;  /* 0x00000000fffff984 */ /* 0x000fe20000000800 */
[----:B------:R1:W-:Y:S01]  /*22a0*/  LDGSTS.E.BYPASS.LTC128B.128 [R134+0x100], [R2.64], !P0 ;  /* 0x0010000002867fae */ /* 0x0003e2000c101d46 */
[----:B------:R-:W-:-:S13]  /*22b0*/  ISETP.LT.OR P0, PT, R8, 0x1, !P6 ;  /* 0x000000010800780c */ /* 0x000fda0007701670 */
[----:B------:R1:W-:Y:S01]  /*22c0*/  LDGSTS.E.BYPASS.LTC128B.128 [R134+0x3100], [R2.64+0x80], !P0 ;  /* 0x0310008002867fae */ /* 0x0003e2000c101d46 */
[----:B------:R-:W-:-:S13]  /*22d0*/  ISETP.LT.OR P0, PT, R8, 0x1, !P5 ;  /* 0x000000010800780c */ /* 0x000fda0006f01670 */
[----:B------:R1:W-:Y:S02]  /*22e0*/  LDGSTS.E.BYPASS.LTC128B.128 [R134+0x6100], [R2.64+0x100], !P0 ;  /* 0x0610010002867fae */ /* 0x0003e4000c101d46 */
[----:B-1----:R-:W-:-:S05]  /*22f0*/  IADD3 R2, P0, R4, R2, RZ ;  /* 0x0000000204027210 */ /* 0x002fca0007f1e0ff */
[----:B------:R-:W-:Y:S01]  /*2300*/  IMAD.X R3, R5, 0x1, R3, P0 ;  /* 0x0000000105037824 */ /* 0x000fe200000e0603 */
[----:B------:R-:W-:-:S04]  /*2310*/  IADD3 R4, P0, R2, R4, RZ ;  /* 0x0000000402047210 */ /* 0x000fc80007f1e0ff */
[----:B------:R-:W-:Y:S02]  /*2320*/  IADD3.X R5, R3, R5, RZ, P0, !PT ;  /* 0x0000000503057210 */ /* 0x000fe400007fe4ff */
[----:B------:R-:W-:-:S04]  /*2330*/  ISETP.NE.U32.AND P0, PT, R0, 0x1, PT ;  /* 0x000000010000780c */ /* 0x000fc80003f05070 */
[----:B------:R-:W-:-:S13]  /*2340*/  ISETP.LT.OR P0, PT, R8, 0x21, P0 ;  /* 0x000000210800780c */ /* 0x000fda0000701670 */
[----:B------:R1:W-:Y:S01]  /*2350*/  LDGSTS.E.BYPASS.LTC128B.128 [R134+0x1100], [R2.64], !P0 ;  /* 0x0110000002867fae */ /* 0x0003e2000c101d46 */
[C---:B------:R-:W-:Y:S01]  /*2360*/  ISETP.LT.OR P0, PT, R8.reuse, 0x21, !P6 ;  /* 0x000000210800780c */ /* 0x040fe20007701670 */
[C---:B------:R-:W-:Y:S11]  /*2370*/  HMMA.16816.F32.BF16 R36, R156.reuse, R16, RZ ;  /* 0x000000109c24723c */ /* 0x040ff600000418ff */
[----:B------:R-:W-:Y:S01]  /*2380*/  @!UPT UIADD3 URZ, URZ, URZ, URZ ;  /* 0x0000003f3f3ff290 */ /* 0x000fe2000fffe03f */
[----:B------:R1:W-:Y:S01]  /*2390*/  LDGSTS.E.BYPASS.LTC128B.128 [R134+0x4100], [R10.64], !P0 ;  /* 0x041000000a867fae */ /* 0x0003e2000c101d46 */
[----:B------:R-:W-:Y:S01]  /*23a0*/  ISETP.LT.OR P0, PT, R8, 0x21, !P5 ;  /* 0x000000210800780c */ /* 0x000fe20006f01670 */
[C---:B------:R-:W-:Y:S08]  /*23b0*/  HMMA.16816.F32.BF16 R32, R156.reuse, R18, RZ ;  /* 0x000000129c20723c */ /* 0x040ff000000418ff */
[C---:B--2---:R-:W-:Y:S04]  /*23c0*/  HMMA.16816.F32.BF16 R28, R156.reuse, R12, RZ ;  /* 0x0000000c9c1c723c */ /* 0x044fe800000418ff */
[----:B------:R2:W-:Y:S04]  /*23d0*/  LDGSTS.E.BYPASS.LTC128B.128 [R134+0x7100], [R6.64], !P0 ;  /* 0x0710000006867fae */ /* 0x0005e8000c101d46 */
[----:B------:R-:W-:Y:S01]  /*23e0*/  HMMA.16816.F32.BF16 R24, R156, R14, RZ ;  /* 0x0000000e9c18723c */ /* 0x000fe200000418ff */
[----:B------:R-:W-:-:S07]  /*23f0*/  ISETP.NE.U32.AND P0, PT, R0, 0x1, PT ;  /* 0x000000010000780c */ /* 0x000fce0003f05070 */
[----:B---3--:R-:W-:Y:S01]  /*2400*/  HMMA.16816.F32.BF16 R12, R156, R56, RZ ;  /* 0x000000389c0c723c */ /* 0x008fe200000418ff */
[C---:B------:R-:W-:Y:S02]  /*2410*/  ISETP.LT.OR P0, PT, R8.reuse, 0x41, P0 ;  /* 0x000000410800780c */ /* 0x040fe40000701670 */
[C---:B------:R-:W-:Y:S02]  /*2420*/  ISETP.LT.OR P6, PT, R8.reuse, 0x41, !P6 ;  /* 0x000000410800780c */ /* 0x040fe400077c1670 */
[----:B------:R-:W-:-:S03]  /*2430*/  ISETP.LT.OR P5, PT, R8, 0x41, !P5 ;  /* 0x000000410800780c */ /* 0x000fc60006fa1670 */
[C---:B------:R-:W-:Y:S06]  /*2440*/  HMMA.16816.F32.BF16 R20, R156.reuse, R40, RZ ;  /* 0x000000289c14723c */ /* 0x040fec00000418ff */
[----:B------:R2:W-:Y:S02]  /*2450*/  LDGSTS.E.BYPASS.LTC128B.128 [R134+0x2100], [R4.64], !P0 ;  /* 0x0210000004867fae */ /* 0x0005e4000c101d46 */
[----:B------:R-:W-:Y:S02]  /*2460*/  HMMA.16816.F32.BF16 R16, R156, R42, RZ ;  /* 0x0000002a9c10723c */ /* 0x000fe400000418ff */
[----:B------:R2:W-:Y:S04]  /*2470*/  LDGSTS.E.BYPASS.LTC128B.128 [R134+0x5100], [R4.64+0x80], !P6 ;  /* 0x0510008004867fae */ /* 0x0005e8000f101d46 */
[----:B------:R2:W-:Y:S02]  /*2480*/  LDGSTS.E.BYPASS.LTC128B.128 [R134+0x8100], [R4.64+0x100], !P5 ;  /* 0x0810010004867fae */ /* 0x0005e4000e901d46 */
[C---:B----4-:R-:W-:Y:S02]  /*2490*/  HMMA.16816.F32.BF16 R104, R160.reuse, R48, R36 ;  /* 0x00000030a068723c */ /* 0x050fe40000041824 */
[----:B-1----:R-:W-:Y:S04]  /*24a0*/  LDSM.16.M88.4 R8, [R229+0x800] ;  /* 0x00080000e508783b */ /* 0x002fe80000000200 */
[----:B------:R-:W-:Y:S02]  /*24b0*/  LDSM.16.M88.4 R40, [R229+0x1800] ;  /* 0x00180000e528783b */ /* 0x000fe40000000200 */
[C---:B------:R-:W-:Y:S02]  /*24c0*/  HMMA.16816.F32.BF16 R96, R160.reuse, R50, R32 ;  /* 0x00000032a060723c */ /* 0x040fe40000041820 */
[----:B------:R-:W-:Y:S04]  /*24d0*/  LDSM.16.M88.4 R88, [R226] ;  /* 0x00000000e258783b */ /* 0x000fe80000000200 */
[----:B------:R-:W-:Y:S02]  /*24e0*/  LDSM.16.M88.4 R92, [R229+0x2800] ;  /* 0x00280000e55c783b */ /* 0x000fe40000000200 */
[----:B-----5:R-:W-:Y:S02]  /*24f0*/  HMMA.16816.F32.BF16 R36, R160, R64, R12 ;  /* 0x00000040a024723c */ /* 0x020fe4000004180c */
[----:B------:R-:W1:Y:S04]  /*2500*/  LDSM.16.M88.4 R12, [R229] ;  /* 0x00000000e50c783b */ /* 0x000e680000000200 */
[----:B------:R-:W-:Y:S02]  /*2510*/  LDSM.16.M88.4 R100, [R229+0x2000] ;  /* 0x00200000e564783b */ /* 0x000fe40000000200 */
[----:B------:R-:W-:Y:S02]  /*2520*/  HMMA.16816.F32.BF16 R32, R156, R58, RZ ;  /* 0x0000003a9c20723c */ /* 0x000fe400000418ff */
[----:B--2---:R-:W2:Y:S04]  /*2530*/  LDSM.16.M88.4 R4, [R229+0x1000] ;  /* 0x00100000e504783b */ /* 0x004ea80000000200 */
[----:B------:R-:W-:Y:S02]  /*2540*/  LDSM.16.M88.4 R112, [R242] ;  /* 0x00000000f270783b */ /* 0x000fe40000000200 */
[C---:B------:R-:W-:Y:S02]  /*2550*/  HMMA.16816.F32.BF16 R68, R160.reuse, R44, R28 ;  /* 0x0000002ca044723c */ /* 0x040fe4000004181c */
[----:B------:R-:W-:Y:S04]  /*2560*/  LDSM.16.M88.4 R120, [R226+0x3000] ;  /* 0x00300000e278783b */ /* 0x000fe80000000200 */
[----:B------:R-:W-:Y:S02]  /*2570*/  LDSM.16.M88.4 R116, [R225+0x6000] ;  /* 0x00600000e174783b */ /* 0x000fe40000000200 */
[C---:B------:R-:W-:Y:S02]  /*2580*/  HMMA.16816.F32.BF16 R84, R160.reuse, R46, R24 ;  /* 0x0000002ea054723c */ /* 0x040fe40000041818 */
[----:B------:R-:W-:Y:S04]  /*2590*/  LDSM.16.M88.4 R124, [R229+0x6000] ;  /* 0x00600000e57c783b */ /* 0x000fe80000000200 */
[----:B------:R-:W0:Y:S02]  /*25a0*/  LDGDEPBAR ;  /* 0x00000000000079af */ /* 0x000e240000000000 */
[C---:B------:R-:W-:Y:S08]  /*25b0*/  HMMA.16816.F32.BF16 R48, R160.reuse, R52, R20 ;  /* 0x00000034a030723c */ /* 0x040ff00000041814 */
[----:B------:R-:W-:Y:S08]  /*25c0*/  HMMA.16816.F32.BF16 R44, R160, R54, R16 ;  /* 0x00000036a02c723c */ /* 0x000ff00000041810 */
[C---:B------:R-:W-:Y:S08]  /*25d0*/  HMMA.16816.F32.BF16 R20, R156.reuse, R72, RZ ;  /* 0x000000489c14723c */ /* 0x040ff000000418ff */
[----:B------:R-:W-:Y:S08]  /*25e0*/  HMMA.16816.F32.BF16 R16, R156, R74, RZ ;  /* 0x0000004a9c10723c */ /* 0x000ff000000418ff */
[----:B------:R-:W-:Y:S08]  /*25f0*/  HMMA.16816.F32.BF16 R32, R160, R66, R32 ;  /* 0x00000042a020723c */ /* 0x000ff00000041820 */
[C---:B------:R-:W-:Y:S08]  /*2600*/  HMMA.16816.F32.BF16 R28, R156.reuse, R60, RZ ;  /* 0x0000003c9c1c723c */ /* 0x040ff000000418ff */
[----:B------:R-:W-:Y:S08]  /*2610*/  HMMA.16816.F32.BF16 R24, R156, R62, RZ ;  /* 0x0000003e9c18723c */ /* 0x000ff000000418ff */
[C---:B-1----:R-:W-:Y:S01]  /*2620*/  HMMA.16816.F32.BF16 R52, R168.reuse, R12, R104 ;  /* 0x0000000ca834723c */ /* 0x042fe20000041868 */
[----:B------:R-:W-:Y:S07]  /*2630*/  LDSM.16.M88.4 R104, [R229+0x3800] ;  /* 0x00380000e568783b */ /* 0x000fee0000000200 */
[C---:B------:R-:W-:Y:S08]  /*2640*/  HMMA.16816.F32.BF16 R68, R168.reuse, R8, R68 ;  /* 0x00000008a844723c */ /* 0x040ff00000041844 */
[----:B------:R-:W-:Y:S08]  /*2650*/  HMMA.16816.F32.BF16 R56, R168, R10, R84 ;  /* 0x0000000aa838723c */ /* 0x000ff00000041854 */
[C---:B------:R-:W-:Y:S01]  /*2660*/  HMMA.16816.F32.BF16 R76, R160.reuse, R108, R20 ;  /* 0x0000006ca04c723c */ /* 0x040fe20000041814 */
[----:B------:R-:W-:Y:S07]  /*2670*/  LDSM.16.M88.4 R20, [R226+0x1800] ;  /* 0x00180000e214783b */ /* 0x000fee0000000200 */
[----:B------:R-:W-:Y:S01]  /*2680*/  HMMA.16816.F32.BF16 R72, R160, R110, R16 ;  /* 0x0000006ea048723c */ /* 0x000fe20000041810 */
[----:B------:R-:W-:Y:S07]  /*2690*/  LDSM.16.M88.4 R108, [R226+0x3800] ;  /* 0x00380000e26c783b */ /* 0x000fee0000000200 */
[----:B------:R-:W-:Y:S01]  /*26a0*/  HMMA.16816.F32.BF16 R8, R168, R42, R32 ;  /* 0x0000002aa808723c */ /* 0x000fe20000041820 */
[----:B------:R-:W1:Y:S07]  /*26b0*/  LDSM.16.M88.4 R32, [R225+0x3000] ;  /* 0x00300000e120783b */ /* 0x000e6e0000000200 */
[C---:B------:R-:W-:Y:S01]  /*26c0*/  HMMA.16816.F32.BF16 R64, R160.reuse, R80, R28 ;  /* 0x00000050a040723c */ /* 0x040fe2000004181c */
[----:B------:R-:W3:Y:S07]  /*26d0*/  LDSM.16.M88.4 R28, [R226+0x800] ;  /* 0x00080000e21c783b */ /* 0x000eee0000000200 */
[----:B------:R-:W-:Y:S01]  /*26e0*/  HMMA.16816.F32.BF16 R80, R160, R82, R24 ;  /* 0x00000052a050723c */ /* 0x000fe20000041818 */
[----:B------:R-:W4:Y:S07]  /*26f0*/  LDSM.16.M88.4 R24, [R226+0x1000] ;  /* 0x00100000e218783b */ /* 0x000f2e0000000200 */
[C---:B--2---:R-:W-:Y:S08]  /*2700*/  HMMA.16816.F32.BF16 R48, R168.reuse, R4, R48 ;  /* 0x00000004a830723c */ /* 0x044ff00000041830 */
[----:B------:R-:W-:Y:S01]  /*2710*/  HMMA.16816.F32.BF16 R16, R168, R6, R44 ;  /* 0x00000006a810723c */ /* 0x000fe2000004182c */
[----:B------:R-:W-:Y:S07]  /*2720*/  LDSM.16.M88.4 R44, [R225+0x5000] ;  /* 0x00500000e12c783b */ /* 0x000fee0000000200 */
[----:B------:R-:W-:Y:S01]  /*2730*/  HMMA.16816.F32.BF16 R4, R172, R88, R52 ;  /* 0x00000058ac04723c */ /* 0x000fe20000041834 */
[----:B------:R-:W-:Y:S07]  /*2740*/  LDSM.16.M88.4 R52, [R225+0x5800] ;  /* 0x00580000e134783b */ /* 0x000fee0000000200 */
[C---:B------:R-:W-:Y:S08]  /*2750*/  HMMA.16816.F32.BF16 R60, R168.reuse, R14, R96 ;  /* 0x0000000ea83c723c */ /* 0x040ff00000041860 */
[C---:B------:R-:W-:Y:S08]  /*2760*/  HMMA.16816.F32.BF16 R12, R168.reuse, R40, R36 ;  /* 0x00000028a80c723c */ /* 0x040ff00000041824 */
[C---:B------:R-:W-:Y:S08]  /*2770*/  HMMA.16816.F32.BF16 R96, R168.reuse, R92, R76 ;  /* 0x0000005ca860723c */ /* 0x040ff0000004184c */
[C---:B------:R-:W-:Y:S01]  /*2780*/  HMMA.16816.F32.BF16 R72, R168.reuse, R94, R72 ;  /* 0x0000005ea848723c */ /* 0x040fe20000041848 */
[----:B------:R-:W2:Y:S07]  /*2790*/  LDSM.16.M88.4 R92, [R243] ;  /* 0x00000000f35c783b */ /* 0x000eae0000000200 */
[----:B------:R-:W-:Y:S01]  /*27a0*/  HMMA.16816.F32.BF16 R40, R168, R100, R64 ;  /* 0x00000064a828723c */ /* 0x000fe20000041840 */
[----:B------:R-:W-:Y:S07]  /*27b0*/  LDSM.16.M88.4 R64, [R226+0x2000] ;  /* 0x00200000e240783b */ /* 0x000fee0000000200 */
[----:B-1----:R-:W-:Y:S08]  /*27c0*/  HMMA.16816.F32.BF16 R4, R176, R32, R4 ;  /* 0x00000020b004723c */ /* 0x002ff00000041804 */
[----:B------:R-:W-:Y:S08]  /*27d0*/  HMMA.16816.F32.BF16 R100, R168, R102, R80 ;  /* 0x00000066a864723c */ /* 0x000ff00000041850 */
[C---:B------:R-:W-:Y:S01]  /*27e0*/  HMMA.16816.F32.BF16 R36, R172.reuse, R90, R60 ;  /* 0x0000005aac24723c */ /* 0x040fe2000004183c */
[----:B------:R-:W-:Y:S07]  /*27f0*/  LDSM.16.M88.4 R60, [R229+0x3000] ;  /* 0x00300000e53c783b */ /* 0x000fee0000000200 */
[C---:B---3--:R-:W-:Y:S08]  /*2800*/  HMMA.16816.F32.BF16 R80, R172.reuse, R30, R56 ;  /* 0x0000001eac50723c */ /* 0x048ff00000041838 */
[C---:B----4-:R-:W-:Y:S08]  /*2810*/  HMMA.16816.F32.BF16 R56, R172.reuse, R24, R48 ;  /* 0x00000018ac38723c */ /* 0x050ff00000041830 */
[C---:B------:R-:W-:Y:S01]  /*2820*/  HMMA.16816.F32.BF16 R24, R172.reuse, R26, R16 ;  /* 0x0000001aac18723c */ /* 0x040fe20000041810 */
[----:B------:R-:W1:Y:S07]  /*2830*/  LDSM.16.M88.4 R16, [R225+0x3800] ;  /* 0x00380000e110783b */ /* 0x000e6e0000000200 */
[C---:B------:R-:W-:Y:S01]  /*2840*/  HMMA.16816.F32.BF16 R88, R172.reuse, R20, R12 ;  /* 0x00000014ac58723c */ /* 0x040fe2000004180c */
[----:B------:R-:W-:Y:S07]  /*2850*/  LDSM.16.M88.4 R12, [R225+0x4000] ;  /* 0x00400000e10c783b */ /* 0x000fee0000000200 */
[C---:B------:R-:W-:Y:S01]  /*2860*/  HMMA.16816.F32.BF16 R84, R172.reuse, R22, R8 ;  /* 0x00000016ac54723c */ /* 0x040fe20000041808 */
[----:B------:R-:W3:Y:S07]  /*2870*/  LDSM.16.M88.4 R20, [R226+0x2800] ;  /* 0x00280000e214783b */ /* 0x000eee0000000200 */
[----:B------:R-:W-:Y:S08]  /*2880*/  HMMA.16816.F32.BF16 R68, R172, R28, R68 ;  /* 0x0000001cac44723c */ /* 0x000ff00000041844 */
[----:B--2---:R-:W-:Y:S08]  /*2890*/  HMMA.16816.F32.BF16 R4, R180, R92, R4 ;  /* 0x0000005cb404723c */ /* 0x004ff00000041804 */
[C---:B------:R-:W-:Y:S01]  /*28a0*/  HMMA.16816.F32.BF16 R8, R176.reuse, R34, R36 ;  /* 0x00000022b008723c */ /* 0x040fe20000041824 */
[----:B------:R-:W2:Y:S07]  /*28b0*/  LDSM.16.M88.4 R32, [R225+0x4800] ;  /* 0x00480000e120783b */ /* 0x000eae0000000200 */
[----:B-1----:R-:W-:Y:S08]  /*28c0*/  HMMA.16816.F32.BF16 R28, R176, R16, R68 ;  /* 0x00000010b01c723c */ /* 0x002ff00000041844 */
[----:B------:R-:W-:Y:S08]  /*28d0*/  HMMA.16816.F32.BF16 R4, R184, R60, R4 ;  /* 0x0000003cb804723c */ /* 0x000ff00000041804 */
[----:B---3--:R-:W-:Y:S08]  /*28e0*/  HMMA.16816.F32.BF16 R36, R172, R22, R72 ;  /* 0x00000016ac24723c */ /* 0x008ff00000041848 */
[----:B------:R-:W-:Y:S08]  /*28f0*/  HMMA.16816.F32.BF16 R8, R180, R94, R8 ;  /* 0x0000005eb408723c */ /* 0x000ff00000041808 */
[C---:B------:R-:W-:Y:S08]  /*2900*/  HMMA.16816.F32.BF16 R76, R172.reuse, R64, R40 ;  /* 0x00000040ac4c723c */ /* 0x040ff00000041828 */
[----:B------:R-:W-:Y:S01]  /*2910*/  HMMA.16816.F32.BF16 R40, R172, R20, R96 ;  /* 0x00000014ac28723c */ /* 0x000fe20000041860 */
[----:B------:R-:W-:Y:S07]  /*2920*/  LDSM.16.M88.4 R96, [R229+0x5800] ;  /* 0x00580000e560783b */ /* 0x000fee0000000200 */
[----:B------:R-:W-:Y:S08]  /*2930*/  HMMA.16816.F32.BF16 R80, R176, R18, R80 ;  /* 0x00000012b050723c */ /* 0x000ff00000041850 */
[----:B------:R-:W-:Y:S01]  /*2940*/  HMMA.16816.F32.BF16 R48, R172, R66, R100 ;  /* 0x00000042ac30723c */ /* 0x000fe20000041864 */
[----:B------:R-:W-:Y:S04]  /*2950*/  LDSM.16.M88.4 R64, [R240] ;  /* 0x00000000f040783b */ /* 0x000fe80000000200 */
[----:B------:R-:W-:Y:S03]  /*2960*/  LDSM.16.M88.4 R100, [R239] ;  /* 0x00000000ef64783b */ /* 0x000fe60000000200 */
[C---:B------:R-:W-:Y:S01]  /*2970*/  HMMA.16816.F32.BF16 R72, R176.reuse, R12, R56 ;  /* 0x0000000cb048723c */ /* 0x040fe20000041838 */
[----:B------:R-:W1:Y:S07]  /*2980*/  LDSM.16.M88.4 R56, [R241] ;  /* 0x00000000f138783b */ /* 0x000e6e0000000200 */
[----:B------:R-:W-:Y:S08]  /*2990*/  HMMA.16816.F32.BF16 R68, R176, R14, R24 ;  /* 0x0000000eb044723c */ /* 0x000ff00000041818 */
[----:B------:R-:W-:Y:S01]  /*29a0*/  HMMA.16816.F32.BF16 R12, R180, R112, R28 ;  /* 0x00000070b40c723c */ /* 0x000fe2000004181c */
[----:B------:R-:W-:Y:S07]  /*29b0*/  LDSM.16.M88.4 R28, [R229+0x5000] ;  /* 0x00500000e51c783b */ /* 0x000fee0000000200 */
[C---:B--2---:R-:W-:Y:S08]  /*29c0*/  HMMA.16816.F32.BF16 R20, R176.reuse, R34, R84 ;  /* 0x00000022b014723c */ /* 0x044ff00000041854 */
[----:B------:R-:W-:Y:S01]  /*29d0*/  HMMA.16816.F32.BF16 R84, R176, R54, R36 ;  /* 0x00000036b054723c */ /* 0x000fe20000041824 */
[----:B------:R-:W2:Y:S07]  /*29e0*/  LDSM.16.M88.4 R36, [R238] ;  /* 0x00000000ee24783b */ /* 0x000eae0000000200 */
[----:B------:R-:W-:Y:S08]  /*29f0*/  HMMA.16816.F32.BF16 R4, R188, R120, R4 ;  /* 0x00000078bc04723c */ /* 0x000ff00000041804 */
[----:B------:R-:W-:Y:S08]  /*2a00*/  HMMA.16816.F32.BF16 R8, R184, R62, R8 ;  /* 0x0000003eb808723c */ /* 0x000ff00000041808 */
[C---:B------:R-:W-:Y:S01]  /*2a10*/  HMMA.16816.F32.BF16 R24, R176.reuse, R32, R88 ;  /* 0x00000020b018723c */ /* 0x040fe20000041858 */
[----:B------:R-:W-:Y:S07]  /*2a20*/  LDSM.16.M88.4 R32, [R229+0x4800] ;  /* 0x00480000e520783b */ /* 0x000fee0000000200 */
[----:B------:R-:W-:Y:S08]  /*2a30*/  HMMA.16816.F32.BF16 R88, R176, R52, R40 ;  /* 0x00000034b058723c */ /* 0x000ff00000041828 */
[----:B------:R-:W-:Y:S01]  /*2a40*/  HMMA.16816.F32.BF16 R40, R180, R114, R80 ;  /* 0x00000072b428723c */ /* 0x000fe20000041850 */
[----:B------:R-:W3:Y:S07]  /*2a50*/  LDSM.16.M88.4 R112, [R237] ;  /* 0x00000000ed70783b */ /* 0x000eee0000000200 */
[C---:B------:R-:W-:Y:S01]  /*2a60*/  HMMA.16816.F32.BF16 R16, R176.reuse, R44, R76 ;  /* 0x0000002cb010723c */ /* 0x040fe2000004184c */
[----:B------:R-:W4:Y:S07]  /*2a70*/  LDSM.16.M88.4 R76, [R229+0x4000] ;  /* 0x00400000e54c783b */ /* 0x000f2e0000000200 */
[----:B------:R-:W-:Y:S08]  /*2a80*/  HMMA.16816.F32.BF16 R92, R176, R46, R48 ;  /* 0x0000002eb05c723c */ /* 0x000ff00000041830 */
[----:B------:R-:W-:Y:S08]  /*2a90*/  HMMA.16816.F32.BF16 R12, R184, R104, R12 ;  /* 0x00000068b80c723c */ /* 0x000ff0000004180c */
[----:B------:R-:W-:Y:S08]  /*2aa0*/  HMMA.16816.F32.BF16 R4, R192, R116, R4 ;  /* 0x00000074c004723c */ /* 0x000ff00000041804 */
[----:B------:R-:W-:Y:S01]  /*2ab0*/  HMMA.16816.F32.BF16 R8, R188, R122, R8 ;  /* 0x0000007abc08723c */ /* 0x000fe20000041808 */
[----:B------:R-:W5:Y:S07]  /*2ac0*/  LDSM.16.M88.4 R120, [R225+0x6800] ;  /* 0x00680000e178783b */ /* 0x000f6e0000000200 */
[C---:B-1----:R-:W-:Y:S01]  /*2ad0*/  HMMA.16816.F32.BF16 R48, R180.reuse, R56, R72 ;  /* 0x00000038b430723c */ /* 0x042fe20000041848 */
[----:B------:R-:W-:Y:S07]  /*2ae0*/  LDSM.16.M88.4 R72, [R226+0x4800] ;  /* 0x00480000e248783b */ /* 0x000fee0000000200 */
[C---:B------:R-:W-:Y:S08]  /*2af0*/  HMMA.16816.F32.BF16 R52, R180.reuse, R66, R20 ;  /* 0x00000042b434723c */ /* 0x040ff00000041814 */
[C---:B------:R-:W-:Y:S08]  /*2b00*/  HMMA.16816.F32.BF16 R44, R180.reuse, R100, R16 ;  /* 0x00000064b42c723c */ /* 0x040ff00000041810 */
[----:B--2---:R-:W-:Y:S08]  /*2b10*/  HMMA.16816.F32.BF16 R20, R180, R36, R88 ;  /* 0x00000024b414723c */ /* 0x004ff00000041858 */
[----:B------:R-:W-:Y:S01]  /*2b20*/  HMMA.16816.F32.BF16 R16, R184, R106, R40 ;  /* 0x0000006ab810723c */ /* 0x000fe20000041828 */
[----:B------:R-:W-:Y:S07]  /*2b30*/  LDSM.16.M88.4 R104, [R226+0x6000] ;  /* 0x00600000e268783b */ /* 0x000fee0000000200 */
[C---:B------:R-:W-:Y:S01]  /*2b40*/  HMMA.16816.F32.BF16 R60, R180.reuse, R58, R68 ;  /* 0x0000003ab43c723c */ /* 0x040fe20000041844 */
[----:B------:R-:W-:Y:S07]  /*2b50*/  LDSM.16.M88.4 R68, [R225+0x7800] ;  /* 0x00780000e144783b */ /* 0x000fee0000000200 */
[C---:B------:R-:W-:Y:S01]  /*2b60*/  HMMA.16816.F32.BF16 R56, R180.reuse, R64, R24 ;  /* 0x00000040b438723c */ /* 0x040fe20000041818 */
[----:B------:R-:W1:Y:S07]  /*2b70*/  LDSM.16.M88.4 R64, [R226+0x4000] ;  /* 0x00400000e240783b */ /* 0x000e6e0000000200 */
[----:B------:R-:W-:Y:S01]  /*2b80*/  HMMA.16816.F32.BF16 R24, R180, R102, R92 ;  /* 0x00000066b418723c */ /* 0x000fe2000004185c */
[----:B------:R-:W-:Y:S04]  /*2b90*/  LDSM.16.M88.4 R100, [R236] ;  /* 0x00000000ec64783b */ /* 0x000fe80000000200 */
[----:B------:R-:W-:Y:S03]  /*2ba0*/  LDSM.16.M88.4 R92, [R226+0x5800] ;  /* 0x00580000e25c783b */ /* 0x000fe60000000200 */
[----:B------:R-:W-:Y:S08]  /*2bb0*/  HMMA.16816.F32.BF16 R12, R188, R108, R12 ;  /* 0x0000006cbc0c723c */ /* 0x000ff0000004180c */
[----:B---3--:R-:W-:Y:S08]  /*2bc0*/  HMMA.16816.F32.BF16 R4, R196, R112, R4 ;  /* 0x00000070c404723c */ /* 0x008ff00000041804 */
[----:B------:R-:W-:Y:S08]  /*2bd0*/  HMMA.16816.F32.BF16 R8, R192, R118, R8 ;  /* 0x00000076c008723c */ /* 0x000ff00000041808 */
[----:B------:R-:W-:Y:S01]  /*2be0*/  HMMA.16816.F32.BF16 R88, R180, R38, R84 ;  /* 0x00000026b458723c */ /* 0x000fe20000041854 */
[----:B------:R-:W2:Y:S07]  /*2bf0*/  LDSM.16.M88.4 R84, [R226+0x5000] ;  /* 0x00500000e254783b */ /* 0x000eae0000000200 */
[C---:B----4-:R-:W-:Y:S08]  /*2c00*/  HMMA.16816.F32.BF16 R80, R184.reuse, R76, R48 ;  /* 0x0000004cb850723c */ /* 0x050ff00000041830 */
[----:B------:R-:W-:Y:S08]  /*2c10*/  HMMA.16816.F32.BF16 R36, R184, R96, R20 ;  /* 0x00000060b824723c */ /* 0x000ff00000041814 */
[----:B------:R-:W-:Y:S08]  /*2c20*/  HMMA.16816.F32.BF16 R20, R188, R110, R16 ;  /* 0x0000006ebc14723c */ /* 0x000ff00000041810 */
[C---:B------:R-:W-:Y:S01]  /*2c30*/  HMMA.16816.F32.BF16 R60, R184.reuse, R78, R60 ;  /* 0x0000004eb83c723c */ /* 0x040fe2000004183c */
[----:B------:R-:W-:Y:S07]  /*2c40*/  LDSM.16.M88.4 R76, [R229+0x6800] ;  /* 0x00680000e54c783b */ /* 0x000fee0000000200 */
[C---:B------:R-:W-:Y:S08]  /*2c50*/  HMMA.16816.F32.BF16 R48, R184.reuse, R28, R44 ;  /* 0x0000001cb830723c */ /* 0x040ff0000004182c */
[----:B------:R-:W-:Y:S01]  /*2c60*/  HMMA.16816.F32.BF16 R40, R184, R30, R24 ;  /* 0x0000001eb828723c */ /* 0x000fe20000041818 */
[----:B------:R-:W3:Y:S07]  /*2c70*/  LDSM.16.M88.4 R28, [R225+0x7000] ;  /* 0x00700000e11c783b */ /* 0x000eee0000000200 */
[----:B-----5:R-:W-:Y:S08]  /*2c80*/  HMMA.16816.F32.BF16 R16, R192, R120, R12 ;  /* 0x00000078c010723c */ /* 0x020ff0000004180c */
[C---:B------:R-:W-:Y:S08]  /*2c90*/  HMMA.16816.F32.BF16 R56, R184.reuse, R32, R56 ;  /* 0x00000020b838723c */ /* 0x040ff00000041838 */
[----:B------:R-:W-:Y:S08]  /*2ca0*/  HMMA.16816.F32.BF16 R52, R184, R34, R52 ;  /* 0x00000022b834723c */ /* 0x000ff00000041834 */
[----:B------:R-:W-:Y:S08]  /*2cb0*/  HMMA.16816.F32.BF16 R4, R200, R124, R4 ;  /* 0x0000007cc804723c */ /* 0x000ff00000041804 */
[----:B------:R-:W-:Y:S08]  /*2cc0*/  HMMA.16816.F32.BF16 R8, R196, R114, R8 ;  /* 0x00000072c408723c */ /* 0x000ff00000041808 */
[----:B-1----:R-:W-:Y:S08]  /*2cd0*/  HMMA.16816.F32.BF16 R12, R188, R64, R80 ;  /* 0x00000040bc0c723c */ /* 0x002ff00000041850 */
[----:B------:R-:W-:Y:S08]  /*2ce0*/  HMMA.16816.F32.BF16 R20, R192, R122, R20 ;  /* 0x0000007ac014723c */ /* 0x000ff00000041814 */
[C---:B------:R-:W-:Y:S08]  /*2cf0*/  HMMA.16816.F32.BF16 R32, R188.reuse, R66, R60 ;  /* 0x00000042bc20723c */ /* 0x040ff0000004183c */
[C---:B--2---:R-:W-:Y:S01]  /*2d00*/  HMMA.16816.F32.BF16 R64, R188.reuse, R84, R48 ;  /* 0x00000054bc40723c */ /* 0x044fe20000041830 */
[----:B------:R-:W-:Y:S07]  /*2d10*/  LDSM.16.M88.4 R48, [R225+0x8000] ;  /* 0x00800000e130783b */ /* 0x000fee0000000200 */
[----:B------:R-:W-:Y:S01]  /*2d20*/  HMMA.16816.F32.BF16 R84, R188, R86, R40 ;  /* 0x00000056bc54723c */ /* 0x000fe20000041828 */
[----:B------:R-:W1:Y:S07]  /*2d30*/  LDSM.16.M88.4 R40, [R235] ;  /* 0x00000000eb28783b */ /* 0x000e6e0000000200 */
[----:B------:R-:W-:Y:S08]  /*2d40*/  HMMA.16816.F32.BF16 R16, R196, R100, R16 ;  /* 0x00000064c410723c */ /* 0x000ff00000041810 */
[C---:B------:R-:W-:Y:S08]  /*2d50*/  HMMA.16816.F32.BF16 R44, R188.reuse, R72, R56 ;  /* 0x00000048bc2c723c */ /* 0x040ff00000041838 */
[C---:B------:R-:W-:Y:S01]  /*2d60*/  HMMA.16816.F32.BF16 R60, R188.reuse, R74, R52 ;  /* 0x0000004abc3c723c */ /* 0x040fe20000041834 */
[----:B------:R-:W2:Y:S07]  /*2d70*/  LDSM.16.M88.4 R52, [R226+0x6800] ;  /* 0x00680000e234783b */ /* 0x000eae0000000200 */
[----:B------:R-:W-:Y:S08]  /*2d80*/  HMMA.16816.F32.BF16 R72, R188, R92, R36 ;  /* 0x0000005cbc48723c */ /* 0x000ff00000041824 */
[----:B------:R-:W-:Y:S08]  /*2d90*/  HMMA.16816.F32.BF16 R36, R204, R104, R4 ;  /* 0x00000068cc24723c */ /* 0x000ff00000041804 */
[----:B------:R-:W-:Y:S08]  /*2da0*/  HMMA.16816.F32.BF16 R4, R200, R126, R8 ;  /* 0x0000007ec804723c */ /* 0x000ff00000041808 */
[----:B---3--:R-:W-:Y:S08]  /*2db0*/  HMMA.16816.F32.BF16 R8, R192, R28, R12 ;  /* 0x0000001cc008723c */ /* 0x008ff0000004180c */
[----:B------:R-:W-:Y:S08]  /*2dc0*/  HMMA.16816.F32.BF16 R20, R196, R102, R20 ;  /* 0x00000066c414723c */ /* 0x000ff00000041814 */
[----:B------:R-:W-:Y:S08]  /*2dd0*/  HMMA.16816.F32.BF16 R24, R184, R98, R88 ;  /* 0x00000062b818723c */ /* 0x000ff00000041858 */
[----:B------:R-:W-:Y:S01]  /*2de0*/  HMMA.16816.F32.BF16 R32, R192, R30, R32 ;  /* 0x0000001ec020723c */ /* 0x000fe20000041820 */
[----:B------:R-:W3:Y:S07]  /*2df0*/  LDSM.16.M88.4 R28, [R229+0x7000] ;  /* 0x00700000e51c783b */ /* 0x000eee0000000200 */
[----:B------:R-:W-:Y:S01]  /*2e00*/  HMMA.16816.F32.BF16 R16, R200, R76, R16 ;  /* 0x0000004cc810723c */ /* 0x000fe20000041810 */
[----:B------:R-:W-:-:S07]  /*2e10*/  FMUL.FTZ R0, R36, c[0x0][0x320] ;  /* 0x0000c80024007a20 */ /* 0x000fce0000410000 */
[----:B------:R-:W-:Y:S01]  /*2e20*/  HMMA.16816.F32.BF16 R12, R204, R106, R4 ;  /* 0x0000006acc0c723c */ /* 0x000fe20000041804 */
[----:B------:R4:W2:Y:S07]  /*2e30*/  MUFU.TANH R90, R0 ;  /* 0x00000000005a7308 */ /* 0x0008ae0000002400 */
[----:B-1----:R-:W-:Y:S01]  /*2e40*/  HMMA.16816.F32.BF16 R8, R196, R40, R8 ;  /* 0x00000028c408723c */ /* 0x002fe20000041808 */
[----:B----4-:R-:W-:-:S07]  /*2e50*/  FMUL.FTZ R0, R37, c[0x0][0x320] ;  /* 0x0000c80025007a20 */ /* 0x010fce0000410000 */
[----:B------:R-:W-:Y:S01]  /*2e60*/  HMMA.16816.F32.BF16 R4, R200, R78, R20 ;  /* 0x0000004ec804723c */ /* 0x000fe20000041814 */
[----:B------:R1:W4:Y:S07]  /*2e70*/  MUFU.TANH R88, R0 ;  /* 0x0000000000587308 */ /* 0x00032e0000002400 */
[----:B------:R-:W-:Y:S01]  /*2e80*/  HMMA.16816.F32.BF16 R92, R188, R94, R24 ;  /* 0x0000005ebc5c723c */ /* 0x000fe20000041818 */
[----:B-1----:R-:W-:-:S07]  /*2e90*/  FMUL.FTZ R0, R38, c[0x0][0x320] ;  /* 0x0000c80026007a20 */ /* 0x002fce0000410000 */
[----:B------:R-:W-:Y:S01]  /*2ea0*/  HMMA.16816.F32.BF16 R56, R192, R68, R44 ;  /* 0x00000044c038723c */ /* 0x000fe2000004182c */
[----:B------:R-:W-:Y:S01]  /*2eb0*/  LDSM.16.M88.4 R44, [R226+0x7000] ;  /* 0x00700000e22c783b */ /* 0x000fe20000000200 */
[----:B------:R1:W1:Y:S06]  /*2ec0*/  MUFU.TANH R96, R0 ;  /* 0x0000000000607308 */ /* 0x00026c0000002400 */
[----:B--2---:R-:W-:Y:S01]  /*2ed0*/  HMMA.16816.F32.BF16 R24, R204, R52, R16 ;  /* 0x00000034cc18723c */ /* 0x004fe20000041810 */
[----:B-1----:R-:W-:Y:S02]  /*2ee0*/  FMUL.FTZ R0, R39, c[0x0][0x320] ;  /* 0x0000c80027007a20 */ /* 0x002fe40000410000 */
[----:B------:R-:W1:Y:S02]  /*2ef0*/  LDSM.16.M88.4 R36, [R234] ;  /* 0x00000000ea24783b */ /* 0x000e640000000200 */
[----:B------:R2:W1:Y:S03]  /*2f00*/  MUFU.TANH R89, R0 ;  /* 0x0000000000597308 */ /* 0x0004660000002400 */
[----:B------:R-:W-:Y:S01]  /*2f10*/  HMMA.16816.F32.BF16 R20, R196, R42, R32 ;  /* 0x0000002ac414723c */ /* 0x000fe20000041820 */
[----:B------:R-:W5:Y:S01]  /*2f20*/  LDSM.16.M88.4 R40, [R229+0x7800] ;  /* 0x00780000e528783b */ /* 0x000f620000000200 */
[----:B--2---:R-:W-:-:S04]  /*2f30*/  FMUL.FTZ R0, R12, c[0x0][0x320] ;  /* 0x0000c8000c007a20 */ /* 0x004fc80000410000 */
[----:B------:R2:W1:Y:S02]  /*2f40*/  MUFU.TANH R82, R0 ;  /* 0x0000000000527308 */ /* 0x0004640000002400 */
[----:B---3--:R-:W-:Y:S01]  /*2f50*/  HMMA.16816.F32.BF16 R16, R200, R28, R8 ;  /* 0x0000001cc810723c */ /* 0x008fe20000041808 */
[----:B--2---:R-:W-:-:S05]  /*2f60*/  FMUL.FTZ R0, R13, c[0x0][0x320] ;  /* 0x0000c8000d007a20 */ /* 0x004fca0000410000 */
[----:B------:R2:W3:Y:S02]  /*2f70*/  MUFU.TANH R80, R0 ;  /* 0x0000000000507308 */ /* 0x0004e40000002400 */
[----:B------:R-:W-:Y:S01]  /*2f80*/  HMMA.16816.F32.BF16 R4, R204, R54, R4 ;  /* 0x00000036cc04723c */ /* 0x000fe20000041804 */
[----:B--2---:R-:W-:-:S05]  /*2f90*/  FMUL.FTZ R0, R14, c[0x0][0x320] ;  /* 0x0000c8000e007a20 */ /* 0x004fca0000410000 */
[----:B------:R2:W1:Y:S02]  /*2fa0*/  MUFU.TANH R83, R0 ;  /* 0x0000000000537308 */ /* 0x0004640000002400 */
[----:B--2---:R-:W-:-:S06]  /*2fb0*/  FMUL.FTZ R0, R15, c[0x0][0x320] ;  /* 0x0000c8000f007a20 */ /* 0x004fcc0000410000 */
[----:B------:R2:W1:Y:S01]  /*2fc0*/  MUFU.TANH R81, R0 ;  /* 0x0000000000517308 */ /* 0x0004620000002400 */
[----:B------:R-:W-:Y:S01]  /*2fd0*/  HMMA.16816.F32.BF16 R8, R200, R30, R20 ;  /* 0x0000001ec808723c */ /* 0x000fe20000041814 */
[----:B------:R-:W3:Y:S01]  /*2fe0*/  LDSM.16.M88.4 R28, [R233] ;  /* 0x00000000e91c783b */ /* 0x000ee20000000200 */
[----:B--2---:R-:W-:-:S05]  /*2ff0*/  FMUL.FTZ R0, R24, c[0x0][0x320] ;  /* 0x0000c80018007a20 */ /* 0x004fca0000410000 */
[----:B------:R2:W1:Y:S01]  /*3000*/  MUFU.TANH R77, R0 ;  /* 0x00000000004d7308 */ /* 0x0004620000002400 */
[----:B------:R-:W-:Y:S01]  /*3010*/  HMMA.16816.F32.BF16 R60, R192, R70, R60 ;  /* 0x00000046c03c723c */ /* 0x000fe2000004183c */
[----:B--2---:R-:W-:-:S06]  /*3020*/  FMUL.FTZ R0, R25, c[0x0][0x320] ;  /* 0x0000c80019007a20 */ /* 0x004fcc0000410000 */
[----:B------:R2:W2:Y:S01]  /*3030*/  MUFU.TANH R76, R0 ;  /* 0x00000000004c7308 */ /* 0x0004a20000002400 */
[----:B-1----:R-:W-:Y:S01]  /*3040*/  HMMA.16816.F32.BF16 R12, R196, R36, R56 ;  /* 0x00000024c40c723c */ /* 0x002fe20000041838 */
[----:B------:R-:W1:Y:S01]  /*3050*/  LDSM.16.M88.4 R56, [R225+0x8800] ;  /* 0x00880000e138783b */ /* 0x000e620000000200 */
[----:B--2---:R-:W-:-:S05]  /*3060*/  FMUL.FTZ R0, R26, c[0x0][0x320] ;  /* 0x0000c8001a007a20 */ /* 0x004fca0000410000 */
[----:B------:R2:W1:Y:S01]  /*3070*/  MUFU.TANH R79, R0 ;  /* 0x00000000004f7308 */ /* 0x0004620000002400 */
[----:B------:R-:W-:Y:S01]  /*3080*/  HMMA.16816.F32.BF16 R64, R192, R48, R64 ;  /* 0x00000030c040723c */ /* 0x000fe20000041840 */
[----:B--2---:R-:W-:-:S07]  /*3090*/  FMUL.FTZ R0, R27, c[0x0][0x320] ;  /* 0x0000c8001b007a20 */ /* 0x004fce0000410000 */
[----:B------:R-:W-:Y:S01]  /*30a0*/  HMMA.16816.F32.BF16 R24, R204, R44, R16 ;  /* 0x0000002ccc18723c */ /* 0x000fe20000041810 */
[----:B------:R2:W1:Y:S02]  /*30b0*/  MUFU.TANH R78, R0 ;  /* 0x00000000004e7308 */ /* 0x0004640000002400 */
[----:B--2---:R-:W-:-:S06]  /*30c0*/  FMUL.FTZ R0, R4, c[0x0][0x320] ;  /* 0x0000c80004007a20 */ /* 0x004fcc0000410000 */
[----:B------:R2:W1:Y:S02]  /*30d0*/  MUFU.TANH R69, R0 ;  /* 0x0000000000457308 */ /* 0x0004640000002400 */
[----:B--2---:R-:W-:-:S06]  /*30e0*/  FMUL.FTZ R0, R5, c[0x0][0x320] ;  /* 0x0000c80005007a20 */ /* 0x004fcc0000410000 */
[----:B------:R2:W1:Y:S01]  /*30f0*/  MUFU.TANH R68, R0 ;  /* 0x0000000000447308 */ /* 0x0004620000002400 */
[----:B------:R-:W-:Y:S01]  /*3100*/  HMMA.16816.F32.BF16 R20, R196, R38, R60 ;  /* 0x00000026c414723c */ /* 0x000fe2000004183c */
[----:B------:R-:W-:Y:S01]  /*3110*/  LDSM.16.M88.4 R36, [R226+0x7800] ;  /* 0x00780000e224783b */ /* 0x000fe20000000200 */
[----:B--2---:R-:W-:-:S05]  /*3120*/  FMUL.FTZ R0, R6, c[0x0][0x320] ;  /* 0x0000c80006007a20 */ /* 0x004fca0000410000 */
[----:B------:R2:W1:Y:S02]  /*3130*/  MUFU.TANH R71, R0 ;  /* 0x0000000000477308 */ /* 0x0004640000002400 */
[----:B--2---:R-:W-:Y:S02]  /*3140*/  FMUL.FTZ R0, R7, c[0x0][0x320] ;  /* 0x0000c80007007a20 */ /* 0x004fe40000410000 */
[----:B------:R-:W-:Y:S01]  /*3150*/  HMMA.16816.F32.BF16 R4, R204, R46, R8 ;  /* 0x0000002ecc04723c */ /* 0x000fe20000041808 */
[----:B------:R-:W2:Y:S03]  /*3160*/  LDSM.16.M88.4 R44, [R229+0x8000] ;  /* 0x00800000e52c783b */ /* 0x000ea60000000200 */
[----:B------:R1:W1:Y:S02]  /*3170*/  MUFU.TANH R70, R0 ;  /* 0x0000000000467308 */ /* 0x0002640000002400 */
[----:B-1----:R-:W-:-:S06]  /*3180*/  FMUL.FTZ R0, R24, c[0x0][0x320] ;  /* 0x0000c80018007a20 */ /* 0x002fcc0000410000 */
[----:B------:R1:W1:Y:S01]  /*3190*/  MUFU.TANH R63, R0 ;  /* 0x00000000003f7308 */ /* 0x0002620000002400 */
[----:B-----5:R-:W-:Y:S01]  /*31a0*/  HMMA.16816.F32.BF16 R16, R200, R40, R12 ;  /* 0x00000028c810723c */ /* 0x020fe2000004180c */
[----:B-1----:R-:W-:-:S06]  /*31b0*/  FMUL.FTZ R0, R25, c[0x0][0x320] ;  /* 0x0000c80019007a20 */ /* 0x002fcc0000410000 */
[----:B------:R1:W1:Y:S01]  /*31c0*/  MUFU.TANH R61, R0 ;  /* 0x00000000003d7308 */ /* 0x0002620000002400 */
[----:B---3--:R-:W-:Y:S01]  /*31d0*/  HMMA.16816.F32.BF16 R12, R196, R28, R64 ;  /* 0x0000001cc40c723c */ /* 0x008fe20000041840 */
[----:B-1----:R-:W-:-:S06]  /*31e0*/  FMUL.FTZ R0, R26, c[0x0][0x320] ;  /* 0x0000c8001a007a20 */ /* 0x002fcc0000410000 */
[----:B------:R1:W3:Y:S01]  /*31f0*/  MUFU.TANH R65, R0 ;  /* 0x0000000000417308 */ /* 0x0002e20000002400 */
[----:B------:R-:W-:Y:S01]  /*3200*/  HMMA.16816.F32.BF16 R32, R192, R50, R84 ;  /* 0x00000032c020723c */ /* 0x000fe20000041854 */
[----:B------:R-:W5:Y:S01]  /*3210*/  LDSM.16.M88.4 R48, [R232] ;  /* 0x00000000e830783b */ /* 0x000f620000000200 */
[----:B-1----:R-:W-:-:S05]  /*3220*/  FMUL.FTZ R0, R27, c[0x0][0x320] ;  /* 0x0000c8001b007a20 */ /* 0x002fca0000410000 */
[----:B------:R1:W1:Y:S01]  /*3230*/  MUFU.TANH R64, R0 ;  /* 0x0000000000407308 */ /* 0x0002620000002400 */
[----:B------:R-:W-:Y:S01]  /*3240*/  HMMA.16816.F32.BF16 R52, R192, R56, R72 ;  /* 0x00000038c034723c */ /* 0x000fe20000041848 */
[----:B-1----:R-:W-:-:S06]  /*3250*/  FMUL.FTZ R0, R4, c[0x0][0x320] ;  /* 0x0000c80004007a20 */ /* 0x002fcc0000410000 */
[----:B------:R1:W1:Y:S02]  /*3260*/  MUFU.TANH R57, R0 ;  /* 0x0000000000397308 */ /* 0x0002640000002400 */
[----:B-1----:R-:W-:-:S06]  /*3270*/  FMUL.FTZ R0, R5, c[0x0][0x320] ;  /* 0x0000c80005007a20 */ /* 0x002fcc0000410000 */
[----:B------:R1:W1:Y:S01]  /*3280*/  MUFU.TANH R56, R0 ;  /* 0x0000000000387308 */ /* 0x0002620000002400 */
[----:B------:R-:W-:Y:S01]  /*3290*/  HMMA.16816.F32.BF16 R24, R196, R30, R32 ;  /* 0x0000001ec418723c */ /* 0x000fe20000041820 */
[----:B------:R-:W2:Y:S04]  /*32a0*/  LDSM.16.M88.4 R32, [R229+0x8800] ;  /* 0x00880000e520783b */ /* 0x000ea80000000200 */
[----:B------:R-:W2:Y:S01]  /*32b0*/  LDSM.16.M88.4 R28, [R226+0x8800] ;  /* 0x00880000e21c783b */ /* 0x000ea20000000200 */
[----:B-1----:R-:W-:-:S04]  /*32c0*/  FMUL.FTZ R0, R6, c[0x0][0x320] ;  /* 0x0000c80006007a20 */ /* 0x002fc80000410000 */
[----:B------:R1:W1:Y:S02]  /*32d0*/  MUFU.TANH R62, R0 ;  /* 0x00000000003e7308 */ /* 0x0002640000002400 */
[----:B-1----:R-:W-:Y:S02]  /*32e0*/  FMUL.FTZ R0, R7, c[0x0][0x320] ;  /* 0x0000c80007007a20 */ /* 0x002fe40000410000 */
[----:B------:R-:W-:Y:S08]  /*32f0*/  HMMA.16816.F32.BF16 R4, R192, R58, R92 ;  /* 0x0000003ac004723c */ /* 0x000ff0000004185c */
[C---:B------:R-:W-:Y:S01]  /*3300*/  HMMA.16816.F32.BF16 R8, R200.reuse, R42, R20 ;  /* 0x0000002ac808723c */ /* 0x040fe20000041814 */
[----:B------:R-:W1:Y:S07]  /*3310*/  LDSM.16.M88.4 R40, [R226+0x8000] ;  /* 0x00800000e228783b */ /* 0x000e6e0000000200 */
[----:B--2---:R-:W-:Y:S01]  /*3320*/  HMMA.16816.F32.BF16 R24, R200, R46, R24 ;  /* 0x0000002ec818723c */ /* 0x004fe20000041818 */
[----:B------:R2:W1:Y:S01]  /*3330*/  MUFU.TANH R60, R0 ;  /* 0x00000000003c7308 */ /* 0x0004620000002400 */
[----:B------:R-:W-:Y:S01]  /*3340*/  IMAD.MOV.U32 R109, RZ, RZ, R135 ;  /* 0x000000ffff6d7224 */ /* 0x000fe200078e0087 */
[----:B------:R-:W-:-:S05]  /*3350*/  DEPBAR.LE SB0, 0x0 ;  /* 0x000080000000791a */ /* 0x000fca0000000000 */
[----:B------:R-:W-:Y:S08]  /*3360*/  HMMA.16816.F32.BF16 R20, R204, R36, R16 ;  /* 0x00000024cc14723c */ /* 0x000ff00000041810 */
[----:B------:R-:W-:Y:S08]  /*3370*/  HMMA.16816.F32.BF16 R16, R200, R44, R12 ;  /* 0x0000002cc810723c */ /* 0x000ff0000004180c */
[C---:B-----5:R-:W-:Y:S08]  /*3380*/  HMMA.16816.F32.BF16 R12, R196.reuse, R48, R52 ;  /* 0x00000030c40c723c */ /* 0x060ff00000041834 */
[----:B------:R-:W-:Y:S08]  /*3390*/  HMMA.16816.F32.BF16 R4, R196, R50, R4 ;  /* 0x00000032c404723c */ /* 0x000ff00000041804 */
[----:B------:R-:W-:Y:S08]  /*33a0*/  HMMA.16816.F32.BF16 R8, R204, R38, R8 ;  /* 0x00000026cc08723c */ /* 0x000ff00000041808 */
[C---:B------:R-:W-:Y:S08]  /*33b0*/  HMMA.16816.F32.BF16 R12, R200.reuse, R32, R12 ;  /* 0x00000020c80c723c */ /* 0x040ff0000004180c */
[----:B------:R-:W-:Y:S01]  /*33c0*/  HMMA.16816.F32.BF16 R4, R200, R34, R4 ;  /* 0x00000022c804723c */ /* 0x000fe20000041804 */
[----:B------:R-:W-:-:S02]  /*33d0*/  FMUL.FTZ R21, R21, c[0x0][0x320] ;  /* 0x0000c80015157a20 */ /* 0x000fc40000410000 */
[----:B------:R-:W-:Y:S02]  /*33e0*/  FMUL.FTZ R22, R22, c[0x0][0x320] ;  /* 0x0000c80016167a20 */ /* 0x000fe40000410000 */
[----:B------:R-:W-:Y:S01]  /*33f0*/  FMUL.FTZ R23, R23, c[0x0][0x320] ;  /* 0x0000c80017177a20 */ /* 0x000fe20000410000 */
[----:B------:R-:W1:Y:S01]  /*3400*/  MUFU.TANH R44, R21 ;  /* 0x00000015002c7308 */ /* 0x000e620000002400 */
[----:B--2---:R-:W-:Y:S02]  /*3410*/  FMUL.FTZ R0, R20, c[0x0][0x320] ;  /* 0x0000c80014007a20 */ /* 0x004fe40000410000 */
[----:B------:R-:W-:Y:S02]  /*3420*/  FMUL.FTZ R8, R8, c[0x0][0x320] ;  /* 0x0000c80008087a20 */ /* 0x000fe40000410000 */
[----:B------:R-:W-:Y:S02]  /*3430*/  FMUL.FTZ R9, R9, c[0x0][0x320] ;  /* 0x0000c80009097a20 */ /* 0x000fe40000410000 */
[----:B------:R-:W-:Y:S01]  /*3440*/  FMUL.FTZ R10, R10, c[0x0][0x320] ;  /* 0x0000c8000a0a7a20 */ /* 0x000fe20000410000 */
[----:B------:R-:W2:Y:S01]  /*3450*/  MUFU.TANH R48, R22 ;  /* 0x0000001600307308 */ /* 0x000ea20000002400 */
[----:B------:R-:W-:-:S07]  /*3460*/  FMUL.FTZ R11, R11, c[0x0][0x320] ;  /* 0x0000c8000b0b7a20 */ /* 0x000fce0000410000 */
[----:B------:R1:W1:Y:S02]  /*3470*/  MUFU.TANH R46, R23 ;  /* 0x00000017002e7308 */ /* 0x0002640000002400 */
[C---:B------:R-:W-:Y:S06]  /*3480*/  HMMA.16816.F32.BF16 R4, R204.reuse, R30, R4 ;  /* 0x0000001ecc04723c */ /* 0x040fec0000041804 */
[----:B------:R-:W2:Y:S02]  /*3490*/  MUFU.TANH R37, R8 ;  /* 0x0000000800257308 */ /* 0x000ea40000002400 */
[C---:B-1----:R-:W-:Y:S06]  /*34a0*/  HMMA.16816.F32.BF16 R20, R204.reuse, R40, R16 ;  /* 0x00000028cc14723c */ /* 0x042fec0000041810 */
[----:B------:R-:W1:Y:S02]  /*34b0*/  MUFU.TANH R36, R9 ;  /* 0x0000000900247308 */ /* 0x000e640000002400 */
[C---:B------:R-:W-:Y:S06]  /*34c0*/  HMMA.16816.F32.BF16 R16, R204.reuse, R42, R24 ;  /* 0x0000002acc10723c */ /* 0x040fec0000041818 */
[----:B------:R-:W1:Y:S08]  /*34d0*/  MUFU.TANH R40, R10 ;  /* 0x0000000a00287308 */ /* 0x000e700000002400 */
[----:B------:R5:W1:Y:S02]  /*34e0*/  MUFU.TANH R39, R11 ;  /* 0x0000000b00277308 */ /* 0x000a640000002400 */
[----:B-----5:R-:W-:Y:S01]  /*34f0*/  HMMA.16816.F32.BF16 R8, R204, R28, R12 ;  /* 0x0000001ccc08723c */ /* 0x020fe2000004180c */
[----:B------:R-:W-:-:S02]  /*3500*/  FMUL.FTZ R21, R21, c[0x0][0x320] ;  /* 0x0000c80015157a20 */ /* 0x000fc40000410000 */
[----:B------:R-:W-:Y:S02]  /*3510*/  FMUL.FTZ R22, R22, c[0x0][0x320] ;  /* 0x0000c80016167a20 */ /* 0x000fe40000410000 */
[----:B------:R-:W-:-:S03]  /*3520*/  FMUL.FTZ R23, R23, c[0x0][0x320] ;  /* 0x0000c80017177a20 */ /* 0x000fc60000410000 */
[----:B------:R-:W-:Y:S02]  /*3530*/  FMUL.FTZ R16, R16, c[0x0][0x320] ;  /* 0x0000c80010107a20 */ /* 0x000fe40000410000 */
[----:B------:R-:W-:Y:S02]  /*3540*/  FMUL.FTZ R17, R17, c[0x0][0x320] ;  /* 0x0000c80011117a20 */ /* 0x000fe40000410000 */
[----:B------:R-:W-:Y:S01]  /*3550*/  FMUL.FTZ R18, R18, c[0x0][0x320] ;  /* 0x0000c80012127a20 */ /* 0x000fe20000410000 */
[----:B------:R-:W-:Y:S01]  /*3560*/  ISETP.GE.AND P0, PT, R109, 0x2, PT ;  /* 0x000000026d00780c */ /* 0x000fe20003f06270 */
[----:B------:R-:W-:Y:S02]  /*3570*/  FMUL.FTZ R20, R20, c[0x0][0x320] ;  /* 0x0000c80014147a20 */ /* 0x000fe40000410000 */
[----:B------:R-:W-:Y:S02]  /*3580*/  FMUL.FTZ R19, R19, c[0x0][0x320] ;  /* 0x0000c80013137a20 */ /* 0x000fe40000410000 */
[----:B------:R-:W-:-:S02]  /*3590*/  FMUL.FTZ R4, R4, c[0x0][0x320] ;  /* 0x0000c80004047a20 */ /* 0x000fc40000410000 */
[----:B------:R-:W-:Y:S02]  /*35a0*/  FMUL.FTZ R5, R5, c[0x0][0x320] ;  /* 0x0000c80005057a20 */ /* 0x000fe40000410000 */
[----:B------:R-:W-:Y:S02]  /*35b0*/  FMUL.FTZ R6, R6, c[0x0][0x320] ;  /* 0x0000c80006067a20 */ /* 0x000fe40000410000 */
[----:B------:R-:W-:Y:S02]  /*35c0*/  FMUL.FTZ R7, R7, c[0x0][0x320] ;  /* 0x0000c80007077a20 */ /* 0x000fe40000410000 */
[----:B------:R-:W-:Y:S02]  /*35d0*/  FMUL.FTZ R8, R8, c[0x0][0x320] ;  /* 0x0000c80008087a20 */ /* 0x000fe40000410000 */
[----:B------:R-:W-:Y:S02]  /*35e0*/  FMUL.FTZ R9, R9, c[0x0][0x320] ;  /* 0x0000c80009097a20 */ /* 0x000fe40000410000 */
[----:B------:R-:W-:-:S02]  /*35f0*/  FMUL.FTZ R10, R10, c[0x0][0x320] ;  /* 0x0000c8000a0a7a20 */ /* 0x000fc40000410000 */
[----:B------:R-:W-:Y:S01]  /*3600*/  FMUL.FTZ R11, R11, c[0x0][0x320] ;  /* 0x0000c8000b0b7a20 */ /* 0x000fe20000410000 */
[----:B------:R1:W1:Y:S08]  /*3610*/  MUFU.TANH R24, R21 ;  /* 0x0000001500187308 */ /* 0x0002700000002400 */
        /* <DEDUP_REMOVED lines=16> */
[----:B------:R-:W-:Y:S01]  /*3720*/  BSSY B0, `(.L_x_443) ;  /* 0x0000024000007945 */ /* 0x000fe20003800000 */
[----:B------:R-:W-:Y:S06]  /*3730*/  BAR.SYNC.DEFER_BLOCKING 0x0 ;  /* 0x0000000000007b1d */ /* 0x000fec0000010000 */
[----:B------:R-:W-:Y:S05]  /*3740*/  @!P0 BRA `(.L_x_444) ;  /* 0x0000021000008947 */ /* 0x000fea0003800000 */
[----:B-1234-:R-:W-:Y:S01]  /*3750*/  IADD3 R0, R109, -0x2, RZ ;  /* 0xfffffffe6d007810 */ /* 0x01efe20007ffe0ff */
[C---:B------:R-:W-:Y:S01]  /*3760*/  IMAD.SHL.U32 R6, R129.reuse, 0x40, RZ ;  /* 0x0000004081067824 */ /* 0x040fe200078e00ff */
[----:B------:R-:W-:-:S02]  /*3770*/  SHF.L.U64.HI R7, R129, 0x6, R132 ;  /* 0x0000000681077819 */ /* 0x000fc40000010284 */
[----:B------:R-:W-:Y:S01]  /*3780*/  SHF.R.S32.HI R2, RZ, 0x1f, R0 ;  /* 0x0000001fff027819 */ /* 0x000fe20000011400 */
[----:B------:R-:W-:-:S04]  /*3790*/  IMAD.WIDE.U32 R4, R0, c[0x0][0x1e0], RZ ;  /* 0x0000780000047a25 */ /* 0x000fc800078e00ff */
[----:B------:R-:W-:-:S04]  /*37a0*/  IMAD R2, R2, c[0x0][0x1e0], RZ ;  /* 0x0000780002027a24 */ /* 0x000fc800078e02ff */
[----:B------:R-:W-:-:S04]  /*37b0*/  IMAD R0, R0, c[0x0][0x1e4], R2 ;  /* 0x0000790000007a24 */ /* 0x000fc800078e0202 */
[----:B------:R-:W-:Y:S02]  /*37c0*/  IMAD.IADD R0, R5, 0x1, R0 ;  /* 0x0000000105007824 */ /* 0x000fe400078e0200 */
[----:B------:R-:W-:-:S04]  /*37d0*/  IMAD.WIDE.U32 R4, R4, 0x60, R130 ;  /* 0x0000006004047825 */ /* 0x000fc800078e0082 */
[----:B------:R-:W-:Y:S01]  /*37e0*/  IMAD R0, R0, 0x60, RZ ;  /* 0x0000006000007824 */ /* 0x000fe200078e02ff */
        /* <DEDUP_REMOVED lines=23> */
.L_x_444:
[----:B--234-:R-:W-:Y:S05]  /*3960*/  BSYNC B0 ;  /* 0x0000000000007941 */ /* 0x01cfea0003800000 */
.L_x_443:
[----:B-1----:R-:W2:Y:S04]  /*3970*/  LDL R0, [R1+0x88] ;  /* 0x0000880001007983 */ /* 0x002ea80000100800 */
[----:B------:R-:W3:Y:S04]  /*3980*/  LDL R5, [R1+0x54] ;  /* 0x0000540001057983 */ /* 0x000ee80000100800 */
[----:B------:R-:W-:Y:S04]  /*3990*/  LDSM.16.MT88.4 R52, [R224+0x3000] ;  /* 0x00300000e034783b */ /* 0x000fe80000004200 */
[----:B------:R-:W-:Y:S04]  /*39a0*/  LDSM.16.MT88.4 R72, [R230+0x800] ;  /* 0x00080000e648783b */ /* 0x000fe80000004200 */
[----:B------:R-:W-:Y:S04]  /*39b0*/  LDSM.16.MT88.4 R84, [R228+0x3000] ;  /* 0x00300000e454783b */ /* 0x000fe80000004200 */
[----:B------:R-:W0:Y:S01]  /*39c0*/  LDGDEPBAR ;  /* 0x00000000000079af */ /* 0x000e220000000000 */
[----:B--2---:R-:W-:-:S04]  /*39d0*/  IMAD.IADD R0, R0, 0x1, R133 ;  /* 0x0000000100007824 */ /* 0x004fc800078e0285 */
[----:B------:R-:W-:-:S05]  /*39e0*/  @P1 IMAD.HI.U32 R2, R0, c[0x0][0x2c8], RZ ;  /* 0x0000b20000021a27 */ /* 0x000fca00078e00ff */
[----:B------:R-:W-:-:S05]  /*39f0*/  @P1 SHF.R.U32.HI R0, RZ, c[0x0][0x2cc], R2 ;  /* 0x0000b300ff001a19 */ /* 0x000fca0000011602 */
[----:B------:R-:W1:Y:S04]  /*3a00*/  SHFL.IDX PT, R2, R0, RZ, 0x1c1f ;  /* 0x001c1fff00027589 */ /* 0x000e6800000e0000 */
[----:B------:R2:W4:Y:S02]  /*3a10*/  SHFL.IDX PT, R4, R0, 0x1, 0x1c1f ;  /* 0x003c1f0000047f89 */ /* 0x00052400000e0000 */
[----:B--2---:R-:W-:-:S04]  /*3a20*/  IADD3 R0, R128, c[0x0][0x1d0], RZ ;  /* 0x0000740080007a10 */ /* 0x004fc80007ffe0ff */
[----:B---3--:R-:W-:Y:S01]  /*3a30*/  IADD3 R3, -R5, 0x1, R0 ;  /* 0x0000000105037810 */ /* 0x008fe20007ffe100 */
[----:B------:R-:W-:-:S03]  /*3a40*/  IMAD.IADD R0, R0, 0x1, -R5 ;  /* 0x0000000100007824 */ /* 0x000fc600078e0a05 */
[----:B------:R-:W-:-:S05]  /*3a50*/  IADD3 R3, R3, -c[0x0][0x168], RZ ;  /* 0x80005a0003037a10 */ /* 0x000fca0007ffe0ff */
[C---:B-1----:R-:W-:Y:S02]  /*3a60*/  IMAD.IADD R2, R3.reuse, 0x1, R2 ;  /* 0x0000000103027824 */ /* 0x042fe400078e0202 */
[----:B----4-:R-:W-:-:S03]  /*3a70*/  IMAD.IADD R3, R3, 0x1, R4 ;  /* 0x0000000103037824 */ /* 0x010fc600078e0204 */
[C---:B------:R-:W-:Y:S02]  /*3a80*/  IMNMX R2, R0.reuse, R2, PT ;  /* 0x0000000200027217 */ /* 0x040fe40003800200 */
[----:B------:R-:W-:Y:S02]  /*3a90*/  IMNMX R0, R0, R3, PT ;  /* 0x0000000300007217 */ /* 0x000fe40003800200 */
[C---:B------:R-:W-:Y:S02]  /*3aa0*/  ISETP.GT.AND P6, PT, R2.reuse, RZ, PT ;  /* 0x000000ff0200720c */ /* 0x040fe40003fc4270 */
[C---:B------:R-:W-:Y:S02]  /*3ab0*/  ISETP.GT.AND P5, PT, R2.reuse, 0x1, PT ;  /* 0x000000010200780c */ /* 0x040fe40003fa4270 */
[----:B------:R-:W-:Y:S02]  /*3ac0*/  ISETP.GT.AND P0, PT, R2, 0x8, PT ;  /* 0x000000080200780c */ /* 0x000fe40003f04270 */
[----:B------:R-:W-:-:S02]  /*3ad0*/  FSEL R4, R90, -INF , P6 ;  /* 0xff8000005a047808 */ /* 0x000fc40003000000 */
[----:B------:R-:W-:Y:S02]  /*3ae0*/  FSEL R5, R88, -INF , P5 ;  /* 0xff80000058057808 */ /* 0x000fe40002800000 */
[C---:B------:R-:W-:Y:S02]  /*3af0*/  ISETP.GT.AND P6, PT, R2.reuse, 0x9, PT ;  /* 0x000000090200780c */ /* 0x040fe40003fc4270 */
[----:B------:R-:W-:Y:S02]  /*3b00*/  ISETP.GT.AND P5, PT, R2, 0x10, PT ;  /* 0x000000100200780c */ /* 0x000fe40003fa4270 */
[----:B------:R-:W-:Y:S02]  /*3b10*/  FSEL R6, R82, -INF , P0 ;  /* 0xff80000052067808 */ /* 0x000fe40000000000 */
        /* <DEDUP_REMOVED lines=11> */
[----:B------:R-:W-:Y:S02]  /*3bd0*/  FMNMX.FTZ R101, R4, R5, !PT ;  /* 0x0000000504657209 */ /* 0x000fe40007810000 */
[----:B------:R-:W-:Y:S02]  /*3be0*/  FSEL R90, R63, -INF , P0 ;  /* 0xff8000003f5a7808 */ /* 0x000fe40000000000 */
[----:B------:R-:W-:-:S02]  /*3bf0*/  ISETP.GT.AND P0, PT, R2, 0x29, PT ;  /* 0x000000290200780c */ /* 0x000fc40003f04270 */
[----:B------:R-:W-:Y:S02]  /*3c00*/  FSEL R91, R61, -INF , P6 ;  /* 0xff8000003d5b7808 */ /* 0x000fe40003000000 */
[----:B------:R-:W-:Y:S02]  /*3c10*/  FSEL R102, R57, -INF , P5 ;  /* 0xff80000039667808 */ /* 0x000fe40002800000 */
[C---:B------:R-:W-:Y:S02]  /*3c20*/  ISETP.GT.AND P6, PT, R2.reuse, 0x30, PT ;  /* 0x000000300200780c */ /* 0x040fe40003fc4270 */
[----:B------:R-:W-:Y:S02]  /*3c30*/  ISETP.GT.AND P5, PT, R2, 0x31, PT ;  /* 0x000000310200780c */ /* 0x000fe40003fa4270 */
[----:B------:R-:W-:Y:S02]  /*3c40*/  FMNMX.FTZ R101, R6, R101, !PT ;  /* 0x0000006506657209 */ /* 0x000fe40007810000 */
[----:B------:R-:W-:-:S02]  /*3c50*/  FSEL R103, R56, -INF , P0 ;  /* 0xff80000038677808 */ /* 0x000fc40000000000 */
[----:B------:R-:W-:Y:S02]  /*3c60*/  ISETP.GT.AND P0, PT, R2, 0x38, PT ;  /* 0x000000380200780c */ /* 0x000fe40003f04270 */
[----:B------:R-:W-:Y:S02]  /*3c70*/  FSEL R222, R45, -INF , P6 ;  /* 0xff8000002dde7808 */ /* 0x000fe40003000000 */
[----:B------:R-:W-:Y:S02]  /*3c80*/  FSEL R223, R44, -INF , P5 ;  /* 0xff8000002cdf7808 */ /* 0x000fe40002800000 */
[----:B------:R-:W-:Y:S02]  /*3c90*/  FMNMX.FTZ R101, R8, R101, !PT ;  /* 0x0000006508657209 */ /* 0x000fe40007810000 */
[C---:B------:R-:W-:Y:S02]  /*3ca0*/  ISETP.GT.AND P6, PT, R2.reuse, 0x39, PT ;  /* 0x000000390200780c */ /* 0x040fe40003fc4270 */
[----:B------:R-:W-:-:S02]  /*3cb0*/  ISETP.GT.AND P5, PT, R2, 0x40, PT ;  /* 0x000000400200780c */ /* 0x000fc40003fa4270 */
[----:B------:R-:W-:Y:S02]  /*3cc0*/  FSEL R114, R37, -INF , P0 ;  /* 0xff80000025727808 */ /* 0x000fe40000000000 */
[----:B------:R-:W-:Y:S02]  /*3cd0*/  FMNMX.FTZ R101, R12, R101, !PT ;  /* 0x000000650c657209 */ /* 0x000fe40007810000 */
[----:B------:R-:W-:Y:S02]  /*3ce0*/  ISETP.GT.AND P0, PT, R2, 0x41, PT ;  /* 0x000000410200780c */ /* 0x000fe40003f04270 */
[----:B------:R-:W-:Y:S02]  /*3cf0*/  FSEL R115, R36, -INF , P6 ;  /* 0xff80000024737808 */ /* 0x000fe40003000000 */
[----:B------:R-:W-:Y:S02]  /*3d00*/  FSEL R112, R25, -INF , P5 ;  /* 0xff80000019707808 */ /* 0x000fe40002800000 */
[----:B------:R-:W-:-:S02]  /*3d10*/  ISETP.GT.AND P6, PT, R2, 0x48, PT ;  /* 0x000000480200780c */ /* 0x000fc40003fc4270 */
[----:B------:R-:W-:Y:S02]  /*3d20*/  ISETP.GT.AND P5, PT, R2, 0x49, PT ;  /* 0x000000490200780c */ /* 0x000fe40003fa4270 */
[----:B------:R-:W-:Y:S02]  /*3d30*/  FMNMX.FTZ R101, R13, R101, !PT ;  /* 0x000000650d657209 */ /* 0x000fe40007810000 */
[----:B------:R-:W-:Y:S02]  /*3d40*/  FSEL R107, R24, -INF , P0 ;  /* 0xff800000186b7808 */ /* 0x000fe40000000000 */
[----:B------:R-:W-:Y:S02]  /*3d50*/  ISETP.GT.AND P0, PT, R2, 0x50, PT ;  /* 0x000000500200780c */ /* 0x000fe40003f04270 */
[----:B------:R-:W-:Y:S02]  /*3d60*/  FSEL R106, R22, -INF , P6 ;  /* 0xff800000166a7808 */ /* 0x000fe40003000000 */
[----:B------:R-:W-:-:S02]  /*3d70*/  FSEL R105, R21, -INF , P5 ;  /* 0xff80000015697808 */ /* 0x000fc40002800000 */
[C---:B------:R-:W-:Y:S02]  /*3d80*/  ISETP.GT.AND P6, PT, R2.reuse, 0x51, PT ;  /* 0x000000510200780c */ /* 0x040fe40003fc4270 */
[----:B------:R-:W-:Y:S02]  /*3d90*/  ISETP.GT.AND P5, PT, R2, 0x58, PT ;  /* 0x000000580200780c */ /* 0x000fe40003fa4270 */
[----:B------:R-:W-:Y:S02]  /*3da0*/  FMNMX.FTZ R101, R14, R101, !PT ;  /* 0x000000650e657209 */ /* 0x000fe40007810000 */
[----:B------:R-:W-:Y:S02]  /*3db0*/  FSEL R104, R18, -INF , P0 ;  /* 0xff80000012687808 */ /* 0x000fe40000000000 */
[----:B------:R-:W-:Y:S02]  /*3dc0*/  ISETP.GT.AND P0, PT, R2, 0x59, PT ;  /* 0x000000590200780c */ /* 0x000fe40003f04270 */
[----:B------:R-:W-:-:S02]  /*3dd0*/  FSEL R111, R17, -INF , P6 ;  /* 0xff800000116f7808 */ /* 0x000fc40003000000 */
[----:B------:R-:W-:Y:S02]  /*3de0*/  FSEL R110, R16, -INF , P5 ;  /* 0xff800000106e7808 */ /* 0x000fe40002800000 */
[C---:B------:R-:W-:Y:S02]  /*3df0*/  ISETP.GT.AND P6, PT, R0.reuse, RZ, PT ;  /* 0x000000ff0000720c */ /* 0x040fe40003fc4270 */
[----:B------:R-:W-:Y:S02]  /*3e00*/  ISETP.GT.AND P5, PT, R0, 0x1, PT ;  /* 0x000000010000780c */ /* 0x000fe40003fa4270 */
[----:B------:R-:W-:Y:S02]  /*3e10*/  FMNMX.FTZ R101, R20, R101, !PT ;  /* 0x0000006514657209 */ /* 0x000fe40007810000 */
[----:B------:R-:W-:Y:S02]  /*3e20*/  FSEL R108, R15, -INF , P0 ;  /* 0xff8000000f6c7808 */ /* 0x000fe40000000000 */
[----:B------:R-:W-:-:S02]  /*3e30*/  ISETP.GT.AND P0, PT, R0, 0x8, PT ;  /* 0x000000080000780c */ /* 0x000fc40003f04270 */
[----:B------:R-:W-:Y:S02]  /*3e40*/  FSEL R7, R96, -INF , P6 ;  /* 0xff80000060077808 */ /* 0x000fe40003000000 */
[----:B------:R-:W-:Y:S02]  /*3e50*/  FSEL R11, R89, -INF , P5 ;  /* 0xff800000590b7808 */ /* 0x000fe40002800000 */
[----:B------:R-:W-:Y:S02]  /*3e60*/  FMNMX.FTZ R101, R90, R101, !PT ;  /* 0x000000655a657209 */ /* 0x000fe40007810000 */
[----:B------:R-:W-:Y:S02]  /*3e70*/  ISETP.GT.AND P5, PT, R0, 0x9, PT ;  /* 0x000000090000780c */ /* 0x000fe40003fa4270 */
[----:B------:R-:W-:Y:S02]  /*3e80*/  FSEL R10, R83, -INF , P0 ;  /* 0xff800000530a7808 */ /* 0x000fe40000000000 */
[----:B------:R-:W-:-:S02]  /*3e90*/  FMNMX.FTZ R2, R7, R11, !PT ;  /* 0x0000000b07027209 */ /* 0x000fc40007810000 */
[----:B------:R-:W-:Y:S02]  /*3ea0*/  FMNMX.FTZ R101, R91, R101, !PT ;  /* 0x000000655b657209 */ /* 0x000fe40007810000 */
[----:B------:R-:W-:Y:S02]  /*3eb0*/  ISETP.GT.AND P0, PT, R0, 0x10, PT ;  /* 0x000000100000780c */ /* 0x000fe40003f04270 */
[----:B------:R-:W-:Y:S02]  /*3ec0*/  FSEL R9, R81, -INF , P5 ;  /* 0xff80000051097808 */ /* 0x000fe40002800000 */
[----:B------:R-:W-:Y:S02]  /*3ed0*/  FMNMX.FTZ R2, R10, R2, !PT ;  /* 0x000000020a027209 */ /* 0x000fe40007810000 */
[----:B------:R-:W-:Y:S02]  /*3ee0*/  FMNMX.FTZ R101, R102, R101, !PT ;  /* 0x0000006566657209 */ /* 0x000fe40007810000 */
[----:B------:R-:W-:-:S02]  /*3ef0*/  ISETP.GT.AND P5, PT, R0, 0x11, PT ;  /* 0x000000110000780c */ /* 0x000fc40003fa4270 */
[----:B------:R-:W-:Y:S02]  /*3f00*/  FSEL R16, R79, -INF , P0 ;  /* 0xff8000004f107808 */ /* 0x000fe40000000000 */
[----:B------:R-:W-:Y:S02]  /*3f10*/  FMNMX.FTZ R2, R9, R2, !PT ;  /* 0x0000000209027209 */ /* 0x000fe40007810000 */
[----:B------:R-:W-:Y:S02]  /*3f20*/  FMNMX.FTZ R101, R103, R101, !PT ;  /* 0x0000006567657209 */ /* 0x000fe40007810000 */
[----:B------:R-:W-:Y:S02]  /*3f30*/  ISETP.GT.AND P0, PT, R0, 0x18, PT ;  /* 0x000000180000780c */ /* 0x000fe40003f04270 */
[----:B------:R-:W-:Y:S02]  /*3f40*/  FSEL R19, R78, -INF , P5 ;  /* 0xff8000004e137808 */ /* 0x000fe40002800000 */
[----:B------:R-:W-:-:S02]  /*3f50*/  FMNMX.FTZ R2, R16, R2, !PT ;  /* 0x0000000210027209 */ /* 0x000fc40007810000 */
[----:B------:R-:W-:Y:S02]  /*3f60*/  FMNMX.FTZ R101, R222, R101, !PT ;  /* 0x00000065de657209 */ /* 0x000fe40007810000 */
[C---:B------:R-:W-:Y:S02]  /*3f70*/  ISETP.GT.AND P5, PT, R0.reuse, 0x19, PT ;  /* 0x000000190000780c */ /* 0x040fe40003fa4270 */
        /* <DEDUP_REMOVED lines=11> */
[----:B------:R-:W-:Y:S02]  /*4030*/  ISETP.GT.AND P0, PT, R0, 0x28, PT ;  /* 0x000000280000780c */ /* 0x000fe40003f04270 */
[----:B------:R-:W-:Y:S02]  /*4040*/  FSEL R88, R64, -INF , P5 ;  /* 0xff80000040587808 */ /* 0x000fe40002800000 */
[----:B------:R-:W-:Y:S01]  /*4050*/  FMNMX.FTZ R2, R89, R2, !PT ;  /* 0x0000000259027209 */ /* 0x000fe20007810000 */
[----:B------:R-:W-:Y:S01]  /*4060*/  LDSM.16.MT88.4 R64, [R224+0x800] ;  /* 0x00080000e040783b */ /* 0x000fe20000004200 */
[----:B------:R-:W-:Y:S02]  /*4070*/  FMNMX.FTZ R101, R112, R101, !PT ;  /* 0x0000006570657209 */ /* 0x000fe40007810000 */
[----:B------:R-:W-:-:S02]  /*4080*/  ISETP.GT.AND P5, PT, R0, 0x29, PT ;  /* 0x000000290000780c */ /* 0x000fc40003fa4270 */
[----:B------:R-:W-:Y:S02]  /*4090*/  FSEL R83, R62, -INF , P0 ;  /* 0xff8000003e537808 */ /* 0x000fe40000000000 */
[----:B------:R-:W-:Y:S02]  /*40a0*/  FMNMX.FTZ R2, R88, R2, !PT ;  /* 0x0000000258027209 */ /* 0x000fe40007810000 */
[----:B------:R-:W-:Y:S02]  /*40b0*/  FMNMX.FTZ R101, R107, R101, !PT ;  /* 0x000000656b657209 */ /* 0x000fe40007810000 */
[----:B------:R-:W-:Y:S02]  /*40c0*/  ISETP.GT.AND P0, PT, R0, 0x30, PT ;  /* 0x000000300000780c */ /* 0x000fe40003f04270 */
[----:B------:R-:W-:Y:S02]  /*40d0*/  FSEL R82, R60, -INF , P5 ;  /* 0xff8000003c527808 */ /* 0x000fe40002800000 */
[----:B------:R-:W-:Y:S01]  /*40e0*/  FMNMX.FTZ R2, R83, R2, !PT ;  /* 0x0000000253027209 */ /* 0x000fe20007810000 */
[----:B------:R-:W-:Y:S01]  /*40f0*/  LDSM.16.MT88.4 R60, [R249] ;  /* 0x00000000f93c783b */ /* 0x000fe20000004200 */
[----:B------:R-:W-:-:S02]  /*4100*/  FMNMX.FTZ R101, R106, R101, !PT ;  /* 0x000000656a657209 */ /* 0x000fc40007810000 */
[----:B------:R-:W-:Y:S02]  /*4110*/  ISETP.GT.AND P5, PT, R0, 0x31, PT ;  /* 0x000000310000780c */ /* 0x000fe40003fa4270 */
[----:B------:R-:W-:Y:S02]  /*4120*/  FSEL R154, R48, -INF , P0 ;  /* 0xff800000309a7808 */ /* 0x000fe40000000000 */
[----:B------:R-:W-:Y:S02]  /*4130*/  FMNMX.FTZ R2, R82, R2, !PT ;  /* 0x0000000252027209 */ /* 0x000fe40007810000 */
[----:B------:R-:W-:Y:S02]  /*4140*/  FMNMX.FTZ R101, R105, R101, !PT ;  /* 0x0000006569657209 */ /* 0x000fe40007810000 */
[----:B------:R-:W-:Y:S02]  /*4150*/  ISETP.GT.AND P0, PT, R0, 0x38, PT ;  /* 0x000000380000780c */ /* 0x000fe40003f04270 */
[----:B------:R-:W-:-:S02]  /*4160*/  FSEL R155, R46, -INF , P5 ;  /* 0xff8000002e9b7808 */ /* 0x000fc40002800000 */
[----:B------:R-:W-:Y:S01]  /*4170*/  FMNMX.FTZ R2, R154, R2, !PT ;  /* 0x000000029a027209 */ /* 0x000fe20007810000 */
[----:B------:R-:W-:Y:S01]  /*4180*/  LDSM.16.MT88.4 R44, [R228+0x800] ;  /* 0x00080000e42c783b */ /* 0x000fe20000004200 */
[----:B------:R-:W-:Y:S02]  /*4190*/  FMNMX.FTZ R101, R104, R101, !PT ;  /* 0x0000006568657209 */ /* 0x000fe40007810000 */
[----:B------:R-:W-:Y:S02]  /*41a0*/  ISETP.GT.AND P5, PT, R0, 0x39, PT ;  /* 0x000000390000780c */ /* 0x000fe40003fa4270 */
[----:B------:R-:W-:Y:S02]  /*41b0*/  FSEL R221, R40, -INF , P0 ;  /* 0xff80000028dd7808 */ /* 0x000fe40000000000 */
[----:B------:R-:W-:Y:S01]  /*41c0*/  FMNMX.FTZ R2, R155, R2, !PT ;  /* 0x000000029b027209 */ /* 0x000fe20007810000 */
[----:B------:R-:W-:Y:S01]  /*41d0*/  LDSM.16.MT88.4 R40, [R227+0x800] ;  /* 0x00080000e328783b */ /* 0x000fe20000004200 */
[----:B------:R-:W-:-:S02]  /*41e0*/  FMNMX.FTZ R101, R111, R101, !PT ;  /* 0x000000656f657209 */ /* 0x000fc40007810000 */
[----:B------:R-:W-:Y:S02]  /*41f0*/  ISETP.GT.AND P0, PT, R0, 0x40, PT ;  /* 0x000000400000780c */ /* 0x000fe40003f04270 */
[----:B------:R-:W-:Y:S02]  /*4200*/  FSEL R220, R39, -INF , P5 ;  /* 0xff80000027dc7808 */ /* 0x000fe40002800000 */
[----:B------:R-:W-:Y:S02]  /*4210*/  FMNMX.FTZ R2, R221, R2, !PT ;  /* 0x00000002dd027209 */ /* 0x000fe40007810000 */
[----:B------:R-:W-:Y:S02]  /*4220*/  FMNMX.FTZ R101, R110, R101, !PT ;  /* 0x000000656e657209 */ /* 0x000fe40007810000 */
[----:B------:R-:W-:Y:S02]  /*4230*/  ISETP.GT.AND P5, PT, R0, 0x41, PT ;  /* 0x000000410000780c */ /* 0x000fe40003fa4270 */
[----:B------:R-:W-:-:S02]  /*4240*/  FSEL R93, R38, -INF , P0 ;  /* 0xff800000265d7808 */ /* 0x000fc40000000000 */
[----:B------:R-:W-:Y:S02]  /*4250*/  FMNMX.FTZ R2, R220, R2, !PT ;  /* 0x00000002dc027209 */ /* 0x000fe40007810000 */
[----:B------:R-:W-:Y:S02]  /*4260*/  FMNMX.FTZ R101, R108, R101, !PT ;  /* 0x000000656c657209 */ /* 0x000fe40007810000 */
[C---:B------:R-:W-:Y:S02]  /*4270*/  ISETP.GT.AND P0, PT, R0.reuse, 0x48, PT ;  /* 0x000000480000780c */ /* 0x040fe40003f04270 */
[----:B------:R-:W-:Y:S01]  /*4280*/  FSEL R99, R33, -INF , P5 ;  /* 0xff80000021637808 */ /* 0x000fe20002800000 */
[----:B------:R-:W1:Y:S01]  /*4290*/  SHFL.BFLY PT, R3, R101, 0x2, 0x1f ;  /* 0x0c401f0065037f89 */ /* 0x000e6200000e0000 */
[----:B------:R-:W-:Y:S02]  /*42a0*/  FMNMX.FTZ R2, R93, R2, !PT ;  /* 0x000000025d027209 */ /* 0x000fe40007810000 */
[----:B------:R-:W-:-:S02]  /*42b0*/  ISETP.GT.AND P5, PT, R0, 0x49, PT ;  /* 0x000000490000780c */ /* 0x000fc40003fa4270 */
[----:B------:R-:W-:Y:S02]  /*42c0*/  FSEL R97, R32, -INF , P0 ;  /* 0xff80000020617808 */ /* 0x000fe40000000000 */
[----:B------:R-:W-:Y:S01]  /*42d0*/  FMNMX.FTZ R2, R99, R2, !PT ;  /* 0x0000000263027209 */ /* 0x000fe20007810000 */
[----:B------:R-:W-:Y:S01]  /*42e0*/  LDSM.16.MT88.4 R32, [R227] ;  /* 0x00000000e320783b */ /* 0x000fe20000004200 */
[C---:B------:R-:W-:Y:S02]  /*42f0*/  ISETP.GT.AND P0, PT, R0.reuse, 0x50, PT ;  /* 0x000000500000780c */ /* 0x040fe40003f04270 */
[----:B------:R-:W-:Y:S02]  /*4300*/  FSEL R98, R29, -INF , P5 ;  /* 0xff8000001d627808 */ /* 0x000fe40002800000 */
[----:B------:R-:W-:Y:S02]  /*4310*/  FMNMX.FTZ R2, R97, R2, !PT ;  /* 0x0000000261027209 */ /* 0x000fe40007810000 */
[----:B------:R-:W-:-:S02]  /*4320*/  ISETP.GT.AND P5, PT, R0, 0x51, PT ;  /* 0x000000510000780c */ /* 0x000fc40003fa4270 */
[----:B------:R-:W-:Y:S02]  /*4330*/  FSEL R92, R28, -INF , P0 ;  /* 0xff8000001c5c7808 */ /* 0x000fe40000000000 */
[----:B------:R-:W-:Y:S02]  /*4340*/  FMNMX.FTZ R2, R98, R2, !PT ;  /* 0x0000000262027209 */ /* 0x000fe40007810000 */
[----:B------:R-:W-:Y:S02]  /*4350*/  ISETP.GT.AND P0, PT, R0, 0x58, PT ;  /* 0x000000580000780c */ /* 0x000fe40003f04270 */
[----:B------:R-:W-:Y:S02]  /*4360*/  FSEL R113, R27, -INF , P5 ;  /* 0xff8000001b717808 */ /* 0x000fe40002800000 */
[----:B------:R-:W-:Y:S02]  /*4370*/  FMNMX.FTZ R2, R92, R2, !PT ;  /* 0x000000025c027209 */ /* 0x000fe40007810000 */
[----:B------:R-:W-:-:S02]  /*4380*/  ISETP.GT.AND P5, PT, R0, 0x59, PT ;  /* 0x000000590000780c */ /* 0x000fc40003fa4270 */
[----:B------:R-:W-:Y:S02]  /*4390*/  FSEL R94, R26, -INF , P0 ;  /* 0xff8000001a5e7808 */ /* 0x000fe40000000000 */
[----:B------:R-:W-:Y:S02]  /*43a0*/  FMNMX.FTZ R0, R113, R2, !PT ;  /* 0x0000000271007209 */ /* 0x000fe40007810000 */
[----:B------:R-:W-:Y:S02]  /*43b0*/  FSEL R95, R23, -INF , P5 ;  /* 0xff800000175f7808 */ /* 0x000fe40002800000 */
        /* <DEDUP_REMOVED lines=11> */
[----:B------:R-:W-:-:S04]  /*4470*/  FFMA.FTZ R2, R4, c[0x0][0x2d0], -R0 ;  /* 0x0000b40004027a23 */ /* 0x000fc80000010800 */
[----:B------:R2:W-:Y:S01]  /*4480*/  MUFU.EX2 R71, R2 ;  /* 0x0000000200477308 */ /* 0x0005e20000000800 */
[----:B-1----:R-:W-:Y:S01]  /*4490*/  FMNMX.FTZ R100, R100, R3, !PT ;  /* 0x0000000364647209 */ /* 0x002fe20007810000 */
[--C-:B------:R-:W-:Y:S02]  /*44a0*/  FFMA.FTZ R3, R13, c[0x0][0x2d0], -R0.reuse ;  /* 0x0000b4000d037a23 */ /* 0x100fe40000010800 */
[----:B--2---:R-:W-:Y:S01]  /*44b0*/  FFMA.FTZ R2, R5, c[0x0][0x2d0], -R0 ;  /* 0x0000b40005027a23 */ /* 0x004fe20000010800 */
[----:B------:R-:W-:-:S03]  /*44c0*/  FSETP.NEU.FTZ.AND P0, PT, R100, -INF , PT ;  /* 0xff8000006400780b */ /* 0x000fc60003f1d000 */
[----:B------:R1:W-:Y:S08]  /*44d0*/  MUFU.EX2 R79, R3 ;  /* 0x00000003004f7308 */ /* 0x0003f00000000800 */
[----:B------:R2:W3:Y:S01]  /*44e0*/  MUFU.EX2 R70, R2 ;  /* 0x0000000200467308 */ /* 0x0004e20000000800 */
[----:B-1----:R-:W-:-:S07]  /*44f0*/  FFMA.FTZ R3, R14, c[0x0][0x2d0], -R0 ;  /* 0x0000b4000e037a23 */ /* 0x002fce0000010800 */
[----:B------:R-:W-:Y:S01]  /*4500*/  MUFU.EX2 R81, R3 ;  /* 0x0000000300517308 */ /* 0x000fe20000000800 */
[----:B--2---:R-:W-:-:S07]  /*4510*/  FFMA.FTZ R2, R6, c[0x0][0x2d0], -R0 ;  /* 0x0000b40006027a23 */ /* 0x004fce0000010800 */
[----:B------:R1:W-:Y:S02]  /*4520*/  MUFU.EX2 R77, R2 ;  /* 0x00000002004d7308 */ /* 0x0003e40000000800 */
[----:B-1----:R-:W-:Y:S01]  /*4530*/  FFMA.FTZ R2, R8, c[0x0][0x2d0], -R0 ;  /* 0x0000b40008027a23 */ /* 0x002fe20000010800 */
[----:B---3--:R-:W-:-:S05]  /*4540*/  F2FP.BF16.PACK_AB R8, R70, R71 ;  /* 0x000000474608723e */ /* 0x008fca00000010ff */
[----:B------:R1:W2:Y:S02]  /*4550*/  MUFU.EX2 R78, R2 ;  /* 0x00000002004e7308 */ /* 0x0002a40000000800 */
[----:B-1----:R-:W-:Y:S02]  /*4560*/  FFMA.FTZ R2, R12, c[0x0][0x2d0], -R0 ;  /* 0x0000b4000c027a23 */ /* 0x002fe40000010800 */
[----:B------:R-:W1:Y:S04]  /*4570*/  LDSM.16.MT88.4 R12, [R224] ;  /* 0x00000000e00c783b */ /* 0x000e680000004200 */
[----:B------:R3:W-:Y:S02]  /*4580*/  MUFU.EX2 R80, R2 ;  /* 0x0000000200507308 */ /* 0x0007e40000000800 */
[----:B---3--:R-:W-:-:S05]  /*4590*/  FMUL.FTZ R2, R100, c[0x0][0x2d0] ;  /* 0x0000b40064027a20 */ /* 0x008fca0000410000 */
[----:B------:R-:W-:-:S05]  /*45a0*/  FSEL R2, R2, RZ, P0 ;  /* 0x000000ff02027208 */ /* 0x000fca0000000000 */
[--C-:B------:R-:W-:Y:S02]  /*45b0*/  FFMA.FTZ R3, R7, c[0x0][0x2d0], -R2.reuse ;  /* 0x0000b40007037a23 */ /* 0x100fe40000010802 */
[----:B------:R-:W3:Y:S02]  /*45c0*/  LDSM.16.MT88.4 R4, [R228] ;  /* 0x00000000e404783b */ /* 0x000ee40000004200 */
[----:B------:R4:W-:Y:S02]  /*45d0*/  MUFU.EX2 R57, R3 ;  /* 0x0000000300397308 */ /* 0x0009e40000000800 */
[----:B----4-:R-:W-:-:S06]  /*45e0*/  FFMA.FTZ R3, R11, c[0x0][0x2d0], -R2 ;  /* 0x0000b4000b037a23 */ /* 0x010fcc0000010802 */
[----:B------:R4:W5:Y:S02]  /*45f0*/  MUFU.EX2 R56, R3 ;  /* 0x0000000300387308 */ /* 0x0009640000000800 */
[----:B----4-:R-:W-:Y:S01]  /*4600*/  FFMA.FTZ R3, R10, c[0x0][0x2d0], -R2 ;  /* 0x0000b4000a037a23 */ /* 0x010fe20000010802 */
[----:B--2---:R-:W-:-:S05]  /*4610*/  F2FP.BF16.PACK_AB R10, R78, R77 ;  /* 0x0000004d4e0a723e */ /* 0x004fca00000010ff */
[----:B------:R2:W-:Y:S02]  /*4620*/  MUFU.EX2 R58, R3 ;  /* 0x00000003003a7308 */ /* 0x0005e40000000800 */
[----:B--2---:R-:W-:Y:S01]  /*4630*/  FFMA.FTZ R3, R9, c[0x0][0x2d0], -R2 ;  /* 0x0000b40009037a23 */ /* 0x004fe20000010802 */
[----:B-----5:R-:W-:-:S05]  /*4640*/  F2FP.BF16.PACK_AB R9, R56, R57 ;  /* 0x000000393809723e */ /* 0x020fca00000010ff */
[----:B------:R2:W4:Y:S02]  /*4650*/  MUFU.EX2 R59, R3 ;  /* 0x00000003003b7308 */ /* 0x0005240000000800 */
[----:B--2---:R-:W-:Y:S01]  /*4660*/  FFMA.FTZ R3, R20, c[0x0][0x2d0], -R0 ;  /* 0x0000b40014037a23 */ /* 0x004fe20000010800 */
[----:B----4-:R-:W-:-:S05]  /*4670*/  F2FP.BF16.PACK_AB R11, R59, R58 ;  /* 0x0000003a3b0b723e */ /* 0x010fca00000010ff */
[----:B------:R2:W4:Y:S02]  /*4680*/  MUFU.EX2 R153, R3 ;  /* 0x0000000300997308 */ /* 0x0005240000000800 */
[C---:B-1----:R-:W-:Y:S08]  /*4690*/  HMMA.16816.F32.BF16 R36, R8.reuse, R14, RZ ;  /* 0x0000000e0824723c */ /* 0x042ff000000418ff */
[----:B------:R-:W-:Y:S01]  /*46a0*/  HMMA.16816.F32.BF16 R48, R8, R12, RZ ;  /* 0x0000000c0830723c */ /* 0x000fe200000418ff */
[----:B--2---:R-:W-:-:S04]  /*46b0*/  FFMA.FTZ R3, R16, c[0x0][0x2d0], -R2 ;  /* 0x0000b40010037a23 */ /* 0x004fc80000010802 */
[----:B------:R1:W-:Y:S03]  /*46c0*/  MUFU.EX2 R69, R3 ;  /* 0x0000000300457308 */ /* 0x0003e60000000800 */
[C---:B---3--:R-:W-:Y:S07]  /*46d0*/  HMMA.16816.F32.BF16 R28, R8.reuse, R4, RZ ;  /* 0x00000004081c723c */ /* 0x048fee00000418ff */
[----:B------:R-:W-:Y:S01]  /*46e0*/  F2FP.BF16.PACK_AB R4, R79, R80 ;  /* 0x000000504f04723e */ /* 0x000fe200000010ff */
[----:B------:R-:W-:Y:S01]  /*46f0*/  HMMA.16816.F32.BF16 R24, R8, R6, RZ ;  /* 0x000000060818723c */ /* 0x000fe200000418ff */
[----:B-1----:R-:W-:-:S07]  /*4700*/  FFMA.FTZ R3, R19, c[0x0][0x2d0], -R2 ;  /* 0x0000b40013037a23 */ /* 0x002fce0000010802 */
[C---:B------:R-:W-:Y:S01]  /*4710*/  HMMA.16816.F32.BF16 R20, R8.reuse, R32, RZ ;  /* 0x000000200814723c */ /* 0x040fe200000418ff */
[----:B----4-:R-:W-:Y:S01]  /*4720*/  F2FP.BF16.PACK_AB R6, R153, R81 ;  /* 0x000000519906723e */ /* 0x010fe200000010ff */
[----:B------:R1:W2:Y:S06]  /*4730*/  MUFU.EX2 R68, R3 ;  /* 0x0000000300447308 */ /* 0x0002ac0000000800 */
[----:B------:R-:W-:Y:S01]  /*4740*/  HMMA.16816.F32.BF16 R12, R8, R60, RZ ;  /* 0x0000003c080c723c */ /* 0x000fe200000418ff */
[----:B-1----:R-:W-:Y:S01]  /*4750*/  FFMA.FTZ R3, R18, c[0x0][0x2d0], -R2 ;  /* 0x0000b40012037a23 */ /* 0x002fe20000010802 */
[----:B--2---:R-:W-:-:S03]  /*4760*/  F2FP.BF16.PACK_AB R5, R68, R69 ;  /* 0x000000454405723e */ /* 0x004fc600000010ff */
[----:B------:R1:W-:Y:S02]  /*4770*/  MUFU.EX2 R76, R3 ;  /* 0x00000003004c7308 */ /* 0x0003e40000000800 */
[----:B-1----:R-:W-:Y:S02]  /*4780*/  FFMA.FTZ R3, R17, c[0x0][0x2d0], -R2 ;  /* 0x0000b40011037a23 */ /* 0x002fe40000010802 */
[----:B------:R-:W-:Y:S01]  /*4790*/  HMMA.16816.F32.BF16 R16, R8, R34, RZ ;  /* 0x000000220810723c */ /* 0x000fe200000418ff */
[----:B------:R-:W1:Y:S03]  /*47a0*/  LDSM.16.MT88.4 R32, [R224+0x3800] ;  /* 0x00380000e020783b */ /* 0x000e660000004200 */
[----:B------:R-:W2:Y:S02]  /*47b0*/  MUFU.EX2 R152, R3 ;  /* 0x0000000300987308 */ /* 0x000ea40000000800 */
[----:B--2---:R-:W-:Y:S01]  /*47c0*/  F2FP.BF16.PACK_AB R7, R152, R76 ;  /* 0x0000004c9807723e */ /* 0x004fe200000010ff */
[----:B------:R-:W-:-:S06]  /*47d0*/  FADD.FTZ R3, R71, R70 ;  /* 0x0000004647037221 */ /* 0x000fcc0000010000 */
[C---:B------:R-:W-:Y:S01]  /*47e0*/  HMMA.16816.F32.BF16 R144, R4.reuse, R66, R36 ;  /* 0x000000420490723c */ /* 0x040fe20000041824 */
[----:B------:R-:W2:Y:S07]  /*47f0*/  LDSM.16.MT88.4 R36, [R227+0x3000] ;  /* 0x00300000e324783b */ /* 0x000eae0000004200 */
[C---:B------:R-:W-:Y:S01]  /*4800*/  HMMA.16816.F32.BF16 R216, R4.reuse, R64, R48 ;  /* 0x0000004004d8723c */ /* 0x040fe20000041830 */
[----:B------:R-:W3:Y:S07]  /*4810*/  LDSM.16.MT88.4 R48, [R228+0x3800] ;  /* 0x00380000e430783b */ /* 0x000eee0000004200 */
[C---:B------:R-:W-:Y:S01]  /*4820*/  HMMA.16816.F32.BF16 R212, R4.reuse, R44, R28 ;  /* 0x0000002c04d4723c */ /* 0x040fe2000004181c */
[----:B------:R-:W-:Y:S07]  /*4830*/  LDSM.16.MT88.4 R28, [R227+0x3800] ;  /* 0x00380000e31c783b */ /* 0x000fee0000004200 */
[C---:B------:R-:W-:Y:S08]  /*4840*/  HMMA.16816.F32.BF16 R64, R4.reuse, R46, R24 ;  /* 0x0000002e0440723c */ /* 0x040ff00000041818 */
[C---:B------:R-:W-:Y:S08]  /*4850*/  HMMA.16816.F32.BF16 R208, R4.reuse, R40, R20 ;  /* 0x0000002804d0723c */ /* 0x040ff00000041814 */
[----:B------:R-:W-:Y:S01]  /*4860*/  HMMA.16816.F32.BF16 R44, R4, R42, R16 ;  /* 0x0000002a042c723c */ /* 0x000fe20000041810 */
[----:B------:R-:W4:Y:S07]  /*4870*/  LDSM.16.MT88.4 R40, [R230+0x3000] ;  /* 0x00300000e628783b */ /* 0x000f2e0000004200 */
[C---:B------:R-:W-:Y:S08]  /*4880*/  HMMA.16816.F32.BF16 R20, R8.reuse, R52, RZ ;  /* 0x000000340814723c */ /* 0x040ff000000418ff */
[----:B------:R-:W-:Y:S08]  /*4890*/  HMMA.16816.F32.BF16 R16, R8, R54, RZ ;  /* 0x000000360810723c */ /* 0x000ff000000418ff */
[----:B------:R-:W-:Y:S07]  /*48a0*/  HMMA.16816.F32.BF16 R164, R4, R72, R12 ;  /* 0x0000004804a4723c */ /* 0x000fee000004180c */
[----:B------:R-:W-:Y:S01]  /*48b0*/  IMAD.MOV.U32 R73, RZ, RZ, R93 ;  /* 0x000000ffff497224 */ /* 0x000fe200078e005d */
[----:B------:R-:W-:Y:S01]  /*48c0*/  HMMA.16816.F32.BF16 R12, R8, R84, RZ ;  /* 0x00000054080c723c */ /* 0x000fe200000418ff */
[----:B------:R-:W-:-:S07]  /*48d0*/  IMAD.MOV.U32 R72, RZ, RZ, R92 ;  /* 0x000000ffff487224 */ /* 0x000fce00078e005c */
[C---:B-1----:R-:W-:Y:S08]  /*48e0*/  HMMA.16816.F32.BF16 R140, R4.reuse, R32, R20 ;  /* 0x00000020048c723c */ /* 0x042ff00000041814 */
[----:B------:R-:W-:Y:S01]  /*48f0*/  HMMA.16816.F32.BF16 R132, R4, R34, R16 ;  /* 0x000000220484723c */ /* 0x000fe20000041810 */
[----:B------:R-:W1:Y:S07]  /*4900*/  LDSM.16.MT88.4 R32, [R230+0x3800] ;  /* 0x00380000e620783b */ /* 0x000e6e0000004200 */
[C---:B--2---:R-:W-:Y:S08]  /*4910*/  HMMA.16816.F32.BF16 R20, R8.reuse, R36, RZ ;  /* 0x000000240814723c */ /* 0x044ff000000418ff */
[----:B------:R-:W-:Y:S01]  /*4920*/  HMMA.16816.F32.BF16 R16, R8, R38, RZ ;  /* 0x000000260810723c */ /* 0x000fe200000418ff */
[----:B------:R-:W2:Y:S07]  /*4930*/  LDSM.16.MT88.4 R36, [R224+0x6000] ;  /* 0x00600000e024783b */ /* 0x000eae0000004200 */
[----:B---3--:R-:W-:Y:S08]  /*4940*/  HMMA.16816.F32.BF16 R136, R4, R48, R12 ;  /* 0x000000300488723c */ /* 0x008ff0000004180c */
[C---:B----4-:R-:W-:Y:S07]  /*4950*/  HMMA.16816.F32.BF16 R12, R8.reuse, R40, RZ ;  /* 0x00000028080c723c */ /* 0x050fee00000418ff */
[----:B------:R-:W-:Y:S01]  /*4960*/  IMAD.MOV.U32 R41, RZ, RZ, R115 ;  /* 0x000000ffff297224 */ /* 0x000fe200078e0073 */
[----:B------:R-:W-:Y:S01]  /*4970*/  HMMA.16816.F32.BF16 R24, R8, R62, RZ ;  /* 0x0000003e0818723c */ /* 0x000fe200000418ff */
[----:B------:R-:W-:-:S07]  /*4980*/  IMAD.MOV.U32 R40, RZ, RZ, R114 ;  /* 0x000000ffff287224 */ /* 0x000fce00078e0072 */
[C---:B------:R-:W-:Y:S01]  /*4990*/  HMMA.16816.F32.BF16 R128, R4.reuse, R28, R20 ;  /* 0x0000001c0480723c */ /* 0x040fe20000041814 */
[----:B------:R-:W3:Y:S07]  /*49a0*/  LDSM.16.MT88.4 R20, [R224+0x6800] ;  /* 0x00680000e014783b */ /* 0x000eee0000004200 */
[C---:B-1----:R-:W-:Y:S07]  /*49b0*/  HMMA.16816.F32.BF16 R148, R4.reuse, R32, R12 ;  /* 0x000000200494723c */ /* 0x042fee000004180c */
[----:B------:R-:W-:Y:S01]  /*49c0*/  IMAD.MOV.U32 R33, RZ, RZ, R113 ;  /* 0x000000ffff217224 */ /* 0x000fe200078e0071 */
[----:B------:R-:W-:Y:S01]  /*49d0*/  HMMA.16816.F32.BF16 R60, R4, R74, R24 ;  /* 0x0000004a043c723c */ /* 0x000fe20000041818 */
[----:B------:R-:W-:-:S07]  /*49e0*/  IMAD.MOV.U32 R32, RZ, RZ, R112 ;  /* 0x000000ffff207224 */ /* 0x000fce00078e0070 */
[C---:B--2---:R-:W-:Y:S07]  /*49f0*/  HMMA.16816.F32.BF16 R12, R8.reuse, R36, RZ ;  /* 0x00000024080c723c */ /* 0x044fee00000418ff */
[----:B------:R-:W-:Y:S01]  /*4a00*/  IMAD.MOV.U32 R37, RZ, RZ, R105 ;  /* 0x000000ffff257224 */ /* 0x000fe200078e0069 */
[----:B------:R-:W-:Y:S01]  /*4a10*/  HMMA.16816.F32.BF16 R24, R8, R86, RZ ;  /* 0x000000560818723c */ /* 0x000fe200000418ff */
[----:B------:R-:W-:-:S07]  /*4a20*/  IMAD.MOV.U32 R36, RZ, RZ, R104 ;  /* 0x000000ffff247224 */ /* 0x000fce00078e0068 */
[C---:B------:R-:W-:Y:S08]  /*4a30*/  HMMA.16816.F32.BF16 R120, R4.reuse, R30, R16 ;  /* 0x0000001e0478723c */ /* 0x040ff00000041810 */
[C---:B---3--:R-:W-:Y:S08]  /*4a40*/  HMMA.16816.F32.BF16 R116, R4.reuse, R20, R12 ;  /* 0x000000140474723c */ /* 0x048ff0000004180c */
[----:B------:R-:W-:Y:S01]  /*4a50*/  HMMA.16816.F32.BF16 R124, R4, R50, R24 ;  /* 0x00000032047c723c */ /* 0x000fe20000041818 */
[----:B------:R-:W1:Y:S07]  /*4a60*/  LDSM.16.MT88.4 R24, [R228+0x6000] ;  /* 0x00600000e418783b */ /* 0x000e6e0000004200 */
[C---:B------:R-:W-:Y:S07]  /*4a70*/  HMMA.16816.F32.BF16 R12, R8.reuse, R38, RZ ;  /* 0x00000026080c723c */ /* 0x040fee00000418ff */
[----:B------:R-:W-:Y:S01]  /*4a80*/  IMAD.MOV.U32 R39, RZ, RZ, R109 ;  /* 0x000000ffff277224 */ /* 0x000fe200078e006d */
[----:B------:R-:W-:Y:S01]  /*4a90*/  HMMA.16816.F32.BF16 R16, R8, R42, RZ ;  /* 0x0000002a0810723c */ /* 0x000fe200000418ff */
[----:B------:R-:W-:-:S06]  /*4aa0*/  IMAD.MOV.U32 R38, RZ, RZ, R98 ;  /* 0x000000ffff267224 */ /* 0x000fcc00078e0062 */
[----:B------:R-:W-:Y:S02]  /*4ab0*/  IMAD.MOV.U32 R43, RZ, RZ, R107 ;  /* 0x000000ffff2b7224 */ /* 0x000fe400078e006b */
[----:B------:R-:W-:-:S07]  /*4ac0*/  IMAD.MOV.U32 R42, RZ, RZ, R106 ;  /* 0x000000ffff2a7224 */ /* 0x000fce00078e006a */
[C---:B------:R-:W-:Y:S01]  /*4ad0*/  HMMA.16816.F32.BF16 R112, R4.reuse, R22, R12 ;  /* 0x000000160470723c */ /* 0x040fe2000004180c */
[----:B------:R-:W2:Y:S06]  /*4ae0*/  LDSM.16.MT88.4 R20, [R228+0x6800] ;  /* 0x00680000e414783b */ /* 0x000eac0000004200 */
[----:B------:R-:W-:Y:S01]  /*4af0*/  FADD.FTZ R12, R77, R3 ;  /* 0x000000034d0c7221 */ /* 0x000fe20000010000 */
[----:B------:R-:W-:Y:S07]  /*4b00*/  HMMA.16816.F32.BF16 R104, R4, R34, R16 ;  /* 0x000000220468723c */ /* 0x000fee0000041810 */
[----:B------:R-:W-:-:S02]  /*4b10*/  FADD.FTZ R16, R57, R56 ;  /* 0x0000003839107221 */ /* 0x000fc40000010000 */
[----:B------:R-:W-:Y:S02]  /*4b20*/  IMAD.MOV.U32 R35, RZ, RZ, R111 ;  /* 0x000000ffff237224 */ /* 0x000fe400078e006f */
[----:B------:R-:W-:Y:S02]  /*4b30*/  FADD.FTZ R3, R58, R16 ;  /* 0x000000103a037221 */ /* 0x000fe40000010000 */
[----:B------:R-:W-:Y:S02]  /*4b40*/  FADD.FTZ R16, R78, R12 ;  /* 0x0000000c4e107221 */ /* 0x000fe40000010000 */
[----:B-1----:R-:W-:Y:S01]  /*4b50*/  HMMA.16816.F32.BF16 R12, R8, R24, RZ ;  /* 0x00000018080c723c */ /* 0x002fe200000418ff */
[----:B------:R-:W-:Y:S02]  /*4b60*/  IMAD.MOV.U32 R34, RZ, RZ, R110 ;  /* 0x000000ffff227224 */ /* 0x000fe400078e006e */
[----:B------:R-:W-:Y:S02]  /*4b70*/  IMAD.MOV.U32 R56, RZ, RZ, R108 ;  /* 0x000000ffff387224 */ /* 0x000fe400078e006c */
[----:B------:R-:W-:-:S02]  /*4b80*/  IMAD.MOV.U32 R57, RZ, RZ, R99 ;  /* 0x000000ffff397224 */ /* 0x000fc400078e0063 */
[----:B------:R-:W-:Y:S02]  /*4b90*/  IMAD.MOV.U32 R58, RZ, RZ, R97 ;  /* 0x000000ffff3a7224 */ /* 0x000fe400078e0061 */
[----:B------:R-:W-:Y:S02]  /*4ba0*/  FADD.FTZ R3, R59, R3 ;  /* 0x000000033b037221 */ /* 0x000fe40000010000 */
[----:B------:R-:W-:Y:S02]  /*4bb0*/  IMAD.MOV.U32 R59, RZ, RZ, R95 ;  /* 0x000000ffff3b7224 */ /* 0x000fe400078e005f */
[----:B------:R-:W-:-:S04]  /*4bc0*/  FADD.FTZ R3, R69, R3 ;  /* 0x0000000345037221 */ /* 0x000fc80000010000 */
[----:B------:R-:W-:-:S07]  /*4bd0*/  FADD.FTZ R3, R68, R3 ;  /* 0x0000000344037221 */ /* 0x000fce0000010000 */
[----:B--2---:R-:W-:Y:S07]  /*4be0*/  HMMA.16816.F32.BF16 R108, R4, R20, R12 ;  /* 0x00000014046c723c */ /* 0x004fee000004180c */
[----:B------:R-:W-:Y:S02]  /*4bf0*/  FADD.FTZ R12, R80, R16 ;  /* 0x00000010500c7221 */ /* 0x000fe40000010000 */
[----:B------:R-:W-:Y:S02]  /*4c00*/  IMAD.MOV.U32 R80, RZ, RZ, R94 ;  /* 0x000000ffff507224 */ /* 0x000fe400078e005e */
[----:B------:R-:W-:-:S02]  /*4c10*/  FADD.FTZ R16, R79, R12 ;  /* 0x0000000c4f107221 */ /* 0x000fc40000010000 */
[----:B------:R-:W-:Y:S01]  /*4c20*/  HMMA.16816.F32.BF16 R12, R8, R26, RZ ;  /* 0x0000001a080c723c */ /* 0x000fe200000418ff */
[----:B------:R-:W1:Y:S01]  /*4c30*/  LDSM.16.MT88.4 R24, [R227+0x6000] ;  /* 0x00600000e318783b */ /* 0x000e620000004200 */
[----:B------:R-:W-:Y:S02]  /*4c40*/  FADD.FTZ R21, R76, R3 ;  /* 0x000000034c157221 */ /* 0x000fe40000010000 */
[----:B------:R-:W-:Y:S11]  /*4c50*/  FFMA.FTZ R3, R90, c[0x0][0x2d0], -R0 ;  /* 0x0000b4005a037a23 */ /* 0x000ff60000010800 */
[----:B------:R-:W-:Y:S09]  /*4c60*/  @!UPT UIADD3 URZ, URZ, URZ, URZ ;  /* 0x0000003f3f3ff290 */ /* 0x000ff2000fffe03f */
[----:B------:R-:W-:Y:S07]  /*4c70*/  HMMA.16816.F32.BF16 R96, R4, R22, R12 ;  /* 0x000000160460723c */ /* 0x000fee000004180c */
[----:B------:R-:W-:Y:S02]  /*4c80*/  FADD.FTZ R22, R81, R16 ;  /* 0x0000001051167221 */ /* 0x000fe40000010000 */
[----:B------:R-:W2:Y:S01]  /*4c90*/  LDSM.16.MT88.4 R16, [R227+0x6800] ;  /* 0x00680000e310783b */ /* 0x000ea20000004200 */
[----:B------:R-:W-:Y:S01]  /*4ca0*/  IMAD.MOV.U32 R23, RZ, RZ, R58 ;  /* 0x000000ffff177224 */ /* 0x000fe200078e003a */
[----:B-1----:R-:W-:Y:S11]  /*4cb0*/  HMMA.16816.F32.BF16 R12, R8, R24, RZ ;  /* 0x00000018080c723c */ /* 0x002ff600000418ff */
[----:B------:R-:W-:Y:S11]  /*4cc0*/  @!UPT UIADD3 URZ, URZ, URZ, URZ ;  /* 0x0000003f3f3ff290 */ /* 0x000ff6000fffe03f */
[----:B------:R-:W-:Y:S02]  /*4cd0*/  @!UPT UIADD3 URZ, URZ, URZ, URZ ;  /* 0x0000003f3f3ff290 */ /* 0x000fe4000fffe03f */
[----:B--2---:R-:W-:Y:S08]  /*4ce0*/  HMMA.16816.F32.BF16 R92, R4, R16, R12 ;  /* 0x00000010045c723c */ /* 0x004ff0000004180c */
[----:B------:R-:W-:Y:S11]  /*4cf0*/  HMMA.16816.F32.BF16 R12, R8, R26, RZ ;  /* 0x0000001a080c723c */ /* 0x000ff600000418ff */
[----:B------:R-:W-:Y:S11]  /*4d00*/  @!UPT UIADD3 URZ, URZ, URZ, URZ ;  /* 0x0000003f3f3ff290 */ /* 0x000ff6000fffe03f */
[----:B------:R-:W-:Y:S02]  /*4d10*/  @!UPT UIADD3 URZ, URZ, URZ, URZ ;  /* 0x0000003f3f3ff290 */ /* 0x000fe4000fffe03f */
[----:B------:R-:W-:Y:S01]  /*4d20*/  HMMA.16816.F32.BF16 R84, R4, R18, R12 ;  /* 0x000000120454723c */ /* 0x000fe2000004180c */
[----:B------:R-:W1:Y:S07]  /*4d30*/  LDSM.16.MT88.4 R12, [R230+0x6000] ;  /* 0x00600000e60c783b */ /* 0x000e6e0000004200 */
[C---:B-1----:R-:W-:Y:S08]  /*4d40*/  HMMA.16816.F32.BF16 R16, R8.reuse, R12, RZ ;  /* 0x0000000c0810723c */ /* 0x042ff000000418ff */
[----:B------:R-:W-:Y:S01]  /*4d50*/  HMMA.16816.F32.BF16 R8, R8, R14, RZ ;  /* 0x0000000e0808723c */ /* 0x000fe200000418ff */
[----:B------:R-:W1:Y:S11]  /*4d60*/  LDSM.16.MT88.4 R12, [R230+0x6800] ;  /* 0x00680000e60c783b */ /* 0x000e760000004200 */
[----:B------:R-:W-:Y:S04]  /*4d70*/  @!UPT UIADD3 URZ, URZ, URZ, URZ ;  /* 0x0000003f3f3ff290 */ /* 0x000fe8000fffe03f */
[C---:B-1----:R-:W-:Y:S01]  /*4d80*/  HMMA.16816.F32.BF16 R28, R4.reuse, R12, R16 ;  /* 0x0000000c041c723c */ /* 0x042fe20000041810 */
[----:B------:R1:W-:Y:S07]  /*4d90*/  MUFU.EX2 R13, R3 ;  /* 0x00000003000d7308 */ /* 0x0003ee0000000800 */
[----:B------:R-:W-:Y:S01]  /*4da0*/  HMMA.16816.F32.BF16 R24, R4, R14, R8 ;  /* 0x0000000e0418723c */ /* 0x000fe20000041808 */
[----:B------:R-:W2:Y:S01]  /*4db0*/  LDSM.16.MT88.4 R8, [R224+0x1000] ;  /* 0x00100000e008783b */ /* 0x000ea20000004200 */
[----:B-1----:R-:W-:-:S04]  /*4dc0*/  FFMA.FTZ R3, R91, c[0x0][0x2d0], -R0 ;  /* 0x0000b4005b037a23 */ /* 0x002fc80000010800 */
[----:B------:R1:W3:Y:S02]  /*4dd0*/  MUFU.EX2 R17, R3 ;  /* 0x0000000300117308 */ /* 0x0002e40000000800 */
[----:B-1----:R-:W-:Y:S01]  /*4de0*/  FFMA.FTZ R3, R102, c[0x0][0x2d0], -R0 ;  /* 0x0000b40066037a23 */ /* 0x002fe20000010800 */
[----:B---3--:R-:W-:Y:S01]  /*4df0*/  F2FP.BF16.PACK_AB R4, R17, R13 ;  /* 0x0000000d1104723e */ /* 0x008fe200000010ff */
[----:B------:R-:W-:-:S04]  /*4e00*/  IMAD.MOV.U32 R102, RZ, RZ, R39 ;  /* 0x000000ffff667224 */ /* 0x000fc800078e0027 */
[----:B------:R1:W-:Y:S02]  /*4e10*/  MUFU.EX2 R16, R3 ;  /* 0x0000000300107308 */ /* 0x0003e40000000800 */
[----:B-1----:R-:W-:Y:S02]  /*4e20*/  FFMA.FTZ R3, R103, c[0x0][0x2d0], -R0 ;  /* 0x0000b40067037a23 */ /* 0x002fe40000010800 */
[----:B------:R-:W-:-:S04]  /*4e30*/  IMAD.MOV.U32 R103, RZ, RZ, R38 ;  /* 0x000000ffff677224 */ /* 0x000fc800078e0026 */
[----:B------:R1:W3:Y:S02]  /*4e40*/  MUFU.EX2 R20, R3 ;  /* 0x0000000300147308 */ /* 0x0002e40000000800 */
[----:B-1----:R-:W-:Y:S01]  /*4e50*/  FFMA.FTZ R3, R89, c[0x0][0x2d0], -R2 ;  /* 0x0000b40059037a23 */ /* 0x002fe20000010802 */
[----:B---3--:R-:W-:-:S05]  /*4e60*/  F2FP.BF16.PACK_AB R6, R20, R16 ;  /* 0x000000101406723e */ /* 0x008fca00000010ff */
[----:B------:R1:W-:Y:S02]  /*4e70*/  MUFU.EX2 R12, R3 ;  /* 0x00000003000c7308 */ /* 0x0003e40000000800 */
        /* <DEDUP_REMOVED lines=8> */
[----:B------:R-:W-:-:S05]  /*4f00*/  FFMA.FTZ R3, R222, c[0x0][0x2d0], -R0 ;  /* 0x0000b400de037a23 */ /* 0x000fca0000010800 */
[----:B------:R1:W-:Y:S01]  /*4f10*/  MUFU.EX2 R15, R3 ;  /* 0x00000003000f7308 */ /* 0x0003e20000000800 */
[C---:B--2---:R-:W-:Y:S07]  /*4f20*/  HMMA.16816.F32.BF16 R76, R4.reuse, R8, R216 ;  /* 0x00000008044c723c */ /* 0x044fee00000418d8 */
[----:B------:R-:W-:Y:S01]  /*4f30*/  IMAD.MOV.U32 R218, RZ, RZ, R72 ;  /* 0x000000ffffda7224 */ /* 0x000fe200078e0048 */
[----:B------:R-:W-:Y:S01]  /*4f40*/  HMMA.16816.F32.BF16 R52, R4, R10, R144 ;  /* 0x0000000a0434723c */ /* 0x000fe20000041890 */
[----:B------:R-:W2:Y:S01]  /*4f50*/  LDSM.16.MT88.4 R8, [R228+0x1000] ;  /* 0x00100000e408783b */ /* 0x000ea20000004200 */
[----:B------:R-:W-:-:S02]  /*4f60*/  IMAD.MOV.U32 R219, RZ, RZ, R73 ;  /* 0x000000ffffdb7224 */ /* 0x000fc400078e0049 */
[----:B------:R-:W-:Y:S02]  /*4f70*/  IMAD.MOV.U32 R217, RZ, RZ, R59 ;  /* 0x000000ffffd97224 */ /* 0x000fe400078e003b */
[----:B------:R-:W-:Y:S02]  /*4f80*/  IMAD.MOV.U32 R216, RZ, RZ, R57 ;  /* 0x000000ffffd87224 */ /* 0x000fe400078e0039 */
[----:B-1----:R-:W-:Y:S01]  /*4f90*/  FFMA.FTZ R3, R223, c[0x0][0x2d0], -R0 ;  /* 0x0000b400df037a23 */ /* 0x002fe20000010800 */
[C---:B--2---:R-:W-:Y:S07]  /*4fa0*/  HMMA.16816.F32.BF16 R72, R4.reuse, R8, R212 ;  /* 0x000000080448723c */ /* 0x044fee00000418d4 */
[----:B------:R-:W-:Y:S01]  /*4fb0*/  IMAD.MOV.U32 R214, RZ, RZ, R34 ;  /* 0x000000ffffd67224 */ /* 0x000fe200078e0022 */
[----:B------:R-:W-:Y:S01]  /*4fc0*/  HMMA.16816.F32.BF16 R48, R4, R10, R64 ;  /* 0x0000000a0430723c */ /* 0x000fe20000041840 */
[----:B------:R-:W1:Y:S01]  /*4fd0*/  LDSM.16.MT88.4 R8, [R227+0x1000] ;  /* 0x00100000e308783b */ /* 0x000e620000004200 */
[----:B------:R-:W-:-:S02]  /*4fe0*/  IMAD.MOV.U32 R213, RZ, RZ, R35 ;  /* 0x000000ffffd57224 */ /* 0x000fc400078e0023 */
[----:B------:R-:W-:Y:S02]  /*4ff0*/  IMAD.MOV.U32 R215, RZ, RZ, R56 ;  /* 0x000000ffffd77224 */ /* 0x000fe400078e0038 */
[----:B------:R-:W-:Y:S02]  /*5000*/  IMAD.MOV.U32 R212, RZ, RZ, R36 ;  /* 0x000000ffffd47224 */ /* 0x000fe400078e0024 */
[--C-:B------:R-:W-:Y:S02]  /*5010*/  FFMA.FTZ R222, R214, c[0x0][0x2d0], -R0.reuse ;  /* 0x0000b400d6de7a23 */ /* 0x100fe40000010800 */
[----:B------:R-:W-:Y:S01]  /*5020*/  FFMA.FTZ R223, R215, c[0x0][0x2d0], -R0 ;  /* 0x0000b400d7df7a23 */ /* 0x000fe20000010800 */
[C---:B-1----:R-:W-:Y:S07]  /*5030*/  HMMA.16816.F32.BF16 R68, R4.reuse, R8, R208 ;  /* 0x000000080444723c */ /* 0x042fee00000418d0 */
[----:B------:R-:W-:Y:S01]  /*5040*/  IMAD.MOV.U32 R208, RZ, RZ, R42 ;  /* 0x000000ffffd07224 */ /* 0x000fe200078e002a */
[----:B------:R-:W-:Y:S01]  /*5050*/  HMMA.16816.F32.BF16 R44, R4, R10, R44 ;  /* 0x0000000a042c723c */ /* 0x000fe2000004182c */
[----:B------:R-:W1:Y:S01]  /*5060*/  LDSM.16.MT88.4 R8, [R230+0x1000] ;  /* 0x00100000e608783b */ /* 0x000e620000004200 */
[----:B------:R-:W-:-:S02]  /*5070*/  IMAD.MOV.U32 R211, RZ, RZ, R33 ;  /* 0x000000ffffd37224 */ /* 0x000fc400078e0021 */
[----:B------:R-:W-:Y:S02]  /*5080*/  IMAD.MOV.U32 R209, RZ, RZ, R37 ;  /* 0x000000ffffd17224 */ /* 0x000fe400078e0025 */
[----:B------:R-:W-:Y:S02]  /*5090*/  IMAD.MOV.U32 R210, RZ, RZ, R80 ;  /* 0x000000ffffd27224 */ /* 0x000fe400078e0050 */
[----:B-1----:R-:W-:Y:S07]  /*50a0*/  HMMA.16816.F32.BF16 R64, R4, R8, R164 ;  /* 0x000000080440723c */ /* 0x002fee00000418a4 */
[----:B------:R-:W-:-:S02]  /*50b0*/  IMAD.MOV.U32 R167, RZ, RZ, R43 ;  /* 0x000000ffffa77224 */ /* 0x000fc400078e002b */
[----:B------:R-:W-:Y:S02]  /*50c0*/  IMAD.MOV.U32 R164, RZ, RZ, R40 ;  /* 0x000000ffffa47224 */ /* 0x000fe400078e0028 */
[----:B------:R-:W-:Y:S02]  /*50d0*/  IMAD.MOV.U32 R165, RZ, RZ, R41 ;  /* 0x000000ffffa57224 */ /* 0x000fe400078e0029 */
[----:B------:R-:W-:Y:S01]  /*50e0*/  HMMA.16816.F32.BF16 R40, R4, R10, R60 ;  /* 0x0000000a0428723c */ /* 0x000fe2000004183c */
[----:B------:R-:W1:Y:S01]  /*50f0*/  LDSM.16.MT88.4 R8, [R224+0x4000] ;  /* 0x00400000e008783b */ /* 0x000e620000004200 */
[----:B------:R-:W-:-:S06]  /*5100*/  IMAD.MOV.U32 R166, RZ, RZ, R32 ;  /* 0x000000ffffa67224 */ /* 0x000fcc00078e0020 */
[C---:B-1----:R-:W-:Y:S08]  /*5110*/  HMMA.16816.F32.BF16 R60, R4.reuse, R8, R140 ;  /* 0x00000008043c723c */ /* 0x042ff0000004188c */
[C---:B------:R-:W-:Y:S01]  /*5120*/  HMMA.16816.F32.BF16 R32, R4.reuse, R10, R132 ;  /* 0x0000000a0420723c */ /* 0x040fe20000041884 */
[----:B------:R-:W1:Y:S07]  /*5130*/  LDSM.16.MT88.4 R8, [R228+0x4000] ;  /* 0x00400000e408783b */ /* 0x000e6e0000004200 */
        /* <DEDUP_REMOVED lines=19> */
[----:B------:R-:W-:Y:S01]  /*5270*/  HMMA.16816.F32.BF16 R28, R4, R10, R24 ;  /* 0x0000000a041c723c */ /* 0x000fe20000041818 */
[----:B------:R1:W2:Y:S01]  /*5280*/  MUFU.EX2 R26, R3 ;  /* 0x00000003001a7308 */ /* 0x0002a20000000800 */
[----:B------:R-:W3:Y:S05]  /*5290*/  LDSM.16.MT88.4 R8, [R224+0x1800] ;  /* 0x00180000e008783b */ /* 0x000eea0000004200 */
[----:B------:R-:W-:-:S02]  /*52a0*/  FFMA.FTZ R4, R154, c[0x0][0x2d0], -R2 ;  /* 0x0000b4009a047a23 */ /* 0x000fc40000010802 */
[----:B------:R-:W-:Y:S02]  /*52b0*/  FADD.FTZ R5, R152, R21 ;  /* 0x0000001598057221 */ /* 0x000fe40000010000 */
[----:B------:R4:W-:Y:S01]  /*52c0*/  MUFU.EX2 R25, R4 ;  /* 0x0000000400197308 */ /* 0x0009e20000000800 */
[--C-:B------:R-:W-:Y:S02]  /*52d0*/  FFMA.FTZ R21, R209, c[0x0][0x2d0], -R0.reuse ;  /* 0x0000b400d1157a23 */ /* 0x100fe40000010800 */
[----:B------:R-:W-:Y:S02]  /*52e0*/  FADD.FTZ R5, R12, R5 ;  /* 0x000000050c057221 */ /* 0x000fe40000010000 */
[--C-:B------:R-:W-:Y:S02]  /*52f0*/  FFMA.FTZ R12, R166, c[0x0][0x2d0], -R0.reuse ;  /* 0x0000b400a60c7a23 */ /* 0x100fe40000010800 */
[----:B-1----:R-:W-:Y:S02]  /*5300*/  FFMA.FTZ R3, R164, c[0x0][0x2d0], -R0 ;  /* 0x0000b400a4037a23 */ /* 0x002fe40000010800 */
[----:B------:R-:W-:-:S02]  /*5310*/  IMAD.MOV.U32 R27, RZ, RZ, R217 ;  /* 0x000000ffff1b7224 */ /* 0x000fc400078e00d9 */
[----:B------:R1:W-:Y:S02]  /*5320*/  MUFU.EX2 R86, R3 ;  /* 0x0000000300567308 */ /* 0x0003e40000000800 */
[--C-:B------:R-:W-:Y:S02]  /*5330*/  FFMA.FTZ R27, R27, c[0x0][0x2d0], -R2.reuse ;  /* 0x0000b4001b1b7a23 */ /* 0x100fe40000010802 */
[----:B----4-:R-:W-:Y:S02]  /*5340*/  FFMA.FTZ R4, R220, c[0x0][0x2d0], -R2 ;  /* 0x0000b400dc047a23 */ /* 0x010fe40000010802 */
[--C-:B------:R-:W-:Y:S02]  /*5350*/  FFMA.FTZ R220, R212, c[0x0][0x2d0], -R0.reuse ;  /* 0x0000b400d4dc7a23 */ /* 0x100fe40000010800 */
[----:B------:R2:W-:Y:S01]  /*5360*/  MUFU.EX2 R84, R4 ;  /* 0x0000000400547308 */ /* 0x0005e20000000800 */
[----:B-1----:R-:W-:-:S07]  /*5370*/  FFMA.FTZ R3, R165, c[0x0][0x2d0], -R0 ;  /* 0x0000b400a5037a23 */ /* 0x002fce0000010800 */
[----:B------:R1:W4:Y:S01]  /*5380*/  MUFU.EX2 R87, R3 ;  /* 0x0000000300577308 */ /* 0x0003220000000800 */
[----:B--2---:R-:W-:Y:S01]  /*5390*/  F2FP.BF16.PACK_AB R4, R26, R15 ;  /* 0x0000000f1a04723e */ /* 0x004fe200000010ff */
[----:B-1----:R-:W-:Y:S02]  /*53a0*/  FADD.FTZ R3, R153, R22 ;  /* 0x0000001699037221 */ /* 0x002fe40000010000 */
[----:B------:R-:W-:Y:S02]  /*53b0*/  IMAD.MOV.U32 R22, RZ, RZ, R216 ;  /* 0x000000ffff167224 */ /* 0x000fe400078e00d8 */
[----:B------:R-:W-:Y:S02]  /*53c0*/  FADD.FTZ R6, R13, R3 ;  /* 0x000000030d067221 */ /* 0x000fe40000010000 */
[----:B------:R-:W-:Y:S02]  /*53d0*/  FFMA.FTZ R3, R155, c[0x0][0x2d0], -R2 ;  /* 0x0000b4009b037a23 */ /* 0x000fe40000010802 */
[----:B------:R-:W-:-:S02]  /*53e0*/  FFMA.FTZ R13, R167, c[0x0][0x2d0], -R0 ;  /* 0x0000b400a70d7a23 */ /* 0x000fc40000010800 */
[----:B------:R1:W-:Y:S02]  /*53f0*/  MUFU.EX2 R24, R3 ;  /* 0x0000000300187308 */ /* 0x0003e40000000800 */
[----:B-1----:R-:W-:Y:S02]  /*5400*/  FFMA.FTZ R3, R221, c[0x0][0x2d0], -R2 ;  /* 0x0000b400dd037a23 */ /* 0x002fe40000010802 */
[----:B------:R-:W-:-:S04]  /*5410*/  FFMA.FTZ R221, R213, c[0x0][0x2d0], -R0 ;  /* 0x0000b400d5dd7a23 */ /* 0x000fc80000010800 */
[----:B------:R1:W2:Y:S02]  /*5420*/  MUFU.EX2 R85, R3 ;  /* 0x0000000300557308 */ /* 0x0002a40000000800 */
[----:B-1----:R-:W-:Y:S01]  /*5430*/  FADD.FTZ R3, R17, R6 ;  /* 0x0000000611037221 */ /* 0x002fe20000010000 */
[----:B----4-:R-:W-:Y:S01]  /*5440*/  F2FP.BF16.PACK_AB R6, R87, R86 ;  /* 0x000000565706723e */ /* 0x010fe200000010ff */
[----:B------:R-:W-:Y:S01]  /*5450*/  FFMA.FTZ R17, R208, c[0x0][0x2d0], -R0 ;  /* 0x0000b400d0117a23 */ /* 0x000fe20000010800 */
[----:B--2---:R-:W-:Y:S01]  /*5460*/  F2FP.BF16.PACK_AB R7, R84, R85 ;  /* 0x000000555407723e */ /* 0x004fe200000010ff */
[----:B------:R-:W-:Y:S01]  /*5470*/  FADD.FTZ R0, R14, R5 ;  /* 0x000000050e007221 */ /* 0x000fe20000010000 */
[----:B------:R-:W-:Y:S01]  /*5480*/  F2FP.BF16.PACK_AB R5, R24, R25 ;  /* 0x000000191805723e */ /* 0x000fe200000010ff */
[----:B------:R-:W-:Y:S02]  /*5490*/  FADD.FTZ R14, R16, R3 ;  /* 0x00000003100e7221 */ /* 0x000fe40000010000 */
[----:B------:R-:W-:-:S02]  /*54a0*/  IMAD.MOV.U32 R16, RZ, RZ, R218 ;  /* 0x000000ffff107224 */ /* 0x000fc400078e00da */
[----:B------:R-:W-:Y:S02]  /*54b0*/  IMAD.MOV.U32 R3, RZ, RZ, R219 ;  /* 0x000000ffff037224 */ /* 0x000fe400078e00db */
[----:B---3--:R-:W-:Y:S02]  /*54c0*/  HMMA.16816.F32.BF16 R216, R4, R8, R76 ;  /* 0x0000000804d8723c */ /* 0x008fe4000004184c */
[----:B------:R-:W-:-:S06]  /*54d0*/  FFMA.FTZ R3, R3, c[0x0][0x2d0], -R2 ;  /* 0x0000b40003037a23 */ /* 0x000fcc0000010802 */
[C---:B------:R-:W-:Y:S01]  /*54e0*/  HMMA.16816.F32.BF16 R212, R4.reuse, R10, R52 ;  /* 0x0000000a04d4723c */ /* 0x040fe20000041834 */
[----:B------:R-:W1:Y:S01]  /*54f0*/  LDSM.16.MT88.4 R8, [R228+0x1800] ;  /* 0x00180000e408783b */ /* 0x000e620000004200 */
[----:B------:R-:W-:Y:S05]  /*5500*/  MUFU.EX2 R3, R3 ;  /* 0x0000000300037308 */ /* 0x000fea0000000800 */
[----:B------:R-:W-:Y:S02]  /*5510*/  IMAD.MOV.U32 R54, RZ, RZ, R210 ;  /* 0x000000ffff367224 */ /* 0x000fe400078e00d2 */
[----:B------:R-:W-:Y:S02]  /*5520*/  IMAD.MOV.U32 R55, RZ, RZ, R211 ;  /* 0x000000ffff377224 */ /* 0x000fe400078e00d3 */
        /* <DEDUP_REMOVED lines=12> */
[C---:B-1----:R-:W-:Y:S07]  /*55f0*/  HMMA.16816.F32.BF16 R92, R4.reuse, R8, R56 ;  /* 0x00000008045c723c */ /* 0x042fee0000041838 */
[----:B------:R-:W-:Y:S01]  /*5600*/  IMAD.MOV.U32 R59, RZ, RZ, R54 ;  /* 0x000000ffff3b7224 */ /* 0x000fe200078e0036 */
[----:B------:R-:W-:Y:S01]  /*5610*/  HMMA.16816.F32.BF16 R36, R4, R10, R36 ;  /* 0x0000000a0424723c */ /* 0x000fe20000041824 */
[----:B------:R-:W1:Y:S01]  /*5620*/  LDSM.16.MT88.4 R8, [R227+0x4800] ;  /* 0x00480000e308783b */ /* 0x000e620000004200 */
[----:B------:R-:W-:-:S02]  /*5630*/  IMAD.MOV.U32 R58, RZ, RZ, R55 ;  /* 0x000000ffff3a7224 */ /* 0x000fc400078e0037 */
[----:B------:R-:W-:-:S04]  /*5640*/  IMAD.MOV.U32 R57, RZ, RZ, R16 ;  /* 0x000000ffff397224 */ /* 0x000fc800078e0010 */
[C---:B-1----:R-:W-:Y:S08]  /*5650*/  HMMA.16816.F32.BF16 R88, R4.reuse, R8, R88 ;  /* 0x000000080458723c */ /* 0x042ff00000041858 */
[C---:B------:R-:W-:Y:S01]  /*5660*/  HMMA.16816.F32.BF16 R72, R4.reuse, R10, R80 ;  /* 0x0000000a0448723c */ /* 0x040fe20000041850 */
[----:B------:R-:W1:Y:S07]  /*5670*/  LDSM.16.MT88.4 R8, [R230+0x4800] ;  /* 0x00480000e608783b */ /* 0x000e6e0000004200 */
[C---:B-1----:R-:W-:Y:S07]  /*5680*/  HMMA.16816.F32.BF16 R64, R4.reuse, R8, R148 ;  /* 0x000000080440723c */ /* 0x042fee0000041894 */
[----:B------:R-:W-:Y:S01]  /*5690*/  IMAD.MOV.U32 R151, RZ, RZ, R102 ;  /* 0x000000ffff977224 */ /* 0x000fe200078e0066 */
[----:B------:R-:W-:Y:S01]  /*56a0*/  HMMA.16816.F32.BF16 R52, R4, R10, R104 ;  /* 0x0000000a0434723c */ /* 0x000fe20000041868 */
[----:B------:R-:W1:Y:S01]  /*56b0*/  LDSM.16.MT88.4 R8, [R224+0x7800] ;  /* 0x00780000e008783b */ /* 0x000e620000004200 */
[----:B------:R2:W-:Y:S05]  /*56c0*/  MUFU.EX2 R104, R17 ;  /* 0x0000001100687308 */ /* 0x0005ea0000000800 */
[----:B------:R-:W-:-:S03]  /*56d0*/  IMAD.MOV.U32 R107, RZ, RZ, R151 ;  /* 0x000000ffff6b7224 */ /* 0x000fc600078e0097 */
[----:B------:R-:W-:Y:S01]  /*56e0*/  MUFU.EX2 R105, R21 ;  /* 0x0000001500697308 */ /* 0x000fe20000000800 */
[C---:B-1----:R-:W-:Y:S07]  /*56f0*/  HMMA.16816.F32.BF16 R44, R4.reuse, R8, R144 ;  /* 0x00000008042c723c */ /* 0x042fee0000041890 */
[----:B------:R-:W-:Y:S01]  /*5700*/  IMAD.MOV.U32 R147, RZ, RZ, R223 ;  /* 0x000000ffff937224 */ /* 0x000fe200078e00df */
[----:B------:R-:W-:Y:S01]  /*5710*/  HMMA.16816.F32.BF16 R32, R4, R10, R128 ;  /* 0x0000000a0420723c */ /* 0x000fe20000041880 */
[----:B------:R-:W1:Y:S01]  /*5720*/  LDSM.16.MT88.4 R8, [R228+0x7800] ;  /* 0x00780000e408783b */ /* 0x000e620000004200 */
[----:B------:R-:W-:-:S02]  /*5730*/  IMAD.MOV.U32 R146, RZ, RZ, R222 ;  /* 0x000000ffff927224 */ /* 0x000fc400078e00de */
        /* <DEDUP_REMOVED lines=8> */
[C---:B-1----:R-:W-:Y:S01]  /*57c0*/  HMMA.16816.F32.BF16 R40, R4.reuse, R8, R132 ;  /* 0x000000080428723c */ /* 0x042fe20000041884 */
[----:B------:R-:W-:Y:S07]  /*57d0*/  MUFU.EX2 R8, R12 ;  /* 0x0000000c00087308 */ /* 0x000fee0000000800 */
[----:B------:R-:W-:Y:S01]  /*57e0*/  HMMA.16816.F32.BF16 R28, R4, R10, R28 ;  /* 0x0000000a041c723c */ /* 0x000fe2000004181c */
[----:B------:R1:W-:Y:S06]  /*57f0*/  MUFU.EX2 R9, R13 ;  /* 0x0000000d00097308 */ /* 0x0003ec0000000800 */
[----:B------:R-:W-:-:S02]  /*5800*/  FADD.FTZ R6, R20, R14 ;  /* 0x0000000e14067221 */ /* 0x000fc40000010000 */
[----:B------:R-:W-:Y:S02]  /*5810*/  FADD.FTZ R4, R18, R0 ;  /* 0x0000000012047221 */ /* 0x000fe40000010000 */
[----:B------:R-:W-:Y:S02]  /*5820*/  FADD.FTZ R6, R15, R6 ;  /* 0x000000060f067221 */ /* 0x000fe40000010000 */
[----:B------:R-:W-:Y:S02]  /*5830*/  FADD.FTZ R5, R19, R4 ;  /* 0x0000000413057221 */ /* 0x000fe40000010000 */
[--C-:B------:R-:W-:Y:S01]  /*5840*/  FFMA.FTZ R4, R23, c[0x0][0x2d0], -R2.reuse ;  /* 0x0000b40017047a23 */ /* 0x100fe20000010802 */
[----:B--2---:R-:W-:Y:S01]  /*5850*/  LDSM.16.MT88.4 R16, [R228+0x2000] ;  /* 0x00200000e410783b */ /* 0x004fe20000004200 */
[--C-:B------:R-:W-:Y:S02]  /*5860*/  FFMA.FTZ R0, R22, c[0x0][0x2d0], -R2.reuse ;  /* 0x0000b40016007a23 */ /* 0x100fe40000010802 */
[----:B------:R2:W-:Y:S01]  /*5870*/  MUFU.EX2 R102, R4 ;  /* 0x0000000400667308 */ /* 0x0005e20000000800 */
[----:B-1----:R-:W1:Y:S01]  /*5880*/  LDSM.16.MT88.4 R12, [R227+0x2000] ;  /* 0x00200000e30c783b */ /* 0x002e620000004200 */
[----:B------:R-:W-:-:S02]  /*5890*/  FFMA.FTZ R11, R58, c[0x0][0x2d0], -R2 ;  /* 0x0000b4003a0b7a23 */ /* 0x000fc40000010802 */
[--C-:B------:R-:W-:Y:S01]  /*58a0*/  FFMA.FTZ R10, R59, c[0x0][0x2d0], -R2.reuse ;  /* 0x0000b4003b0a7a23 */ /* 0x100fe20000010802 */
[----:B------:R-:W3:Y:S03]  /*58b0*/  LDSM.16.MT88.4 R20, [R224+0x2000] ;  /* 0x00200000e014783b */ /* 0x000ee60000004200 */
[----:B------:R-:W4:Y:S01]  /*58c0*/  MUFU.EX2 R0, R0 ;  /* 0x0000000000007308 */ /* 0x000f220000000800 */
[----:B--2---:R-:W-:-:S07]  /*58d0*/  FFMA.FTZ R4, R103, c[0x0][0x2d0], -R2 ;  /* 0x0000b40067047a23 */ /* 0x004fce0000010802 */
[----:B------:R2:W5:Y:S02]  /*58e0*/  MUFU.EX2 R103, R4 ;  /* 0x0000000400677308 */ /* 0x0005640000000800 */
[----:B--2---:R-:W-:Y:S01]  /*58f0*/  FADD.FTZ R4, R25, R5 ;  /* 0x0000000519047221 */ /* 0x004fe20000010000 */
[----:B----4-:R-:W-:Y:S01]  /*5900*/  F2FP.BF16.PACK_AB R5, R0, R3 ;  /* 0x000000030005723e */ /* 0x010fe200000010ff */
[----:B------:R-:W-:Y:S01]  /*5910*/  FFMA.FTZ R25, R57, c[0x0][0x2d0], -R2 ;  /* 0x0000b40039197a23 */ /* 0x000fe20000010802 */
[----:B-----5:R-:W-:Y:S01]  /*5920*/  F2FP.BF16.PACK_AB R7, R103, R102 ;  /* 0x000000666707723e */ /* 0x020fe200000010ff */
[----:B------:R-:W-:Y:S01]  /*5930*/  FADD.FTZ R2, R26, R6 ;  /* 0x000000061a027221 */ /* 0x000fe20000010000 */
[----:B------:R-:W-:Y:S01]  /*5940*/  F2FP.BF16.PACK_AB R6, R105, R104 ;  /* 0x000000686906723e */ /* 0x000fe200000010ff */
[----:B------:R-:W-:Y:S01]  /*5950*/  FADD.FTZ R24, R24, R4 ;  /* 0x0000000418187221 */ /* 0x000fe20000010000 */
[----:B------:R-:W-:-:S07]  /*5960*/  F2FP.BF16.PACK_AB R4, R9, R8 ;  /* 0x000000080904723e */ /* 0x000fce00000010ff */
[C---:B-1----:R-:W-:Y:S08]  /*5970*/  HMMA.16816.F32.BF16 R132, R4.reuse, R12, R164 ;  /* 0x0000000c0484723c */ /* 0x042ff000000418a4 */
[C---:B------:R-:W-:Y:S01]  /*5980*/  HMMA.16816.F32.BF16 R220, R4.reuse, R14, R124 ;  /* 0x0000000e04dc723c */ /* 0x040fe2000004187c */
[----:B------:R-:W1:Y:S07]  /*5990*/  LDSM.16.MT88.4 R12, [R228+0x5000] ;  /* 0x00500000e40c783b */ /* 0x000e6e0000004200 */
[C---:B---3--:R-:W-:Y:S08]  /*59a0*/  HMMA.16816.F32.BF16 R108, R4.reuse, R20, R216 ;  /* 0x00000014046c723c */ /* 0x048ff000000418d8 */
[----:B------:R-:W-:Y:S01]  /*59b0*/  IMAD.MOV.U32 R106, RZ, RZ, R135 ;  /* 0x000000ffff6a7224 */ /* 0x000fe200078e0087 */
[----:B------:R-:W-:Y:S01]  /*59c0*/  HMMA.16816.F32.BF16 R56, R4, R22, R212 ;  /* 0x000000160438723c */ /* 0x000fe200000418d4 */
[----:B------:R-:W2:Y:S01]  /*59d0*/  LDSM.16.MT88.4 R20, [R230+0x2000] ;  /* 0x00200000e614783b */ /* 0x000ea20000004200 */
[----:B------:R-:W-:-:S02]  /*59e0*/  IMAD.MOV.U32 R130, RZ, RZ, R132 ;  /* 0x000000ffff827224 */ /* 0x000fc400078e0084 */
[----:B------:R-:W-:Y:S02]  /*59f0*/  IMAD.MOV.U32 R127, RZ, RZ, R106 ;  /* 0x000000ffff7f7224 */ /* 0x000fe400078e006a */
[----:B------:R-:W3:Y:S01]  /*5a00*/  LDL R106, [R1+0x58] ;  /* 0x00005800016a7983 */ /* 0x000ee20000100800 */
[----:B------:R-:W-:Y:S01]  /*5a10*/  IMAD.MOV.U32 R129, RZ, RZ, R133 ;  /* 0x000000ffff817224 */ /* 0x000fe200078e0085 */
[C---:B------:R-:W-:Y:S01]  /*5a20*/  HMMA.16816.F32.BF16 R116, R4.reuse, R16, R208 ;  /* 0x000000100474723c */ /* 0x040fe200000418d0 */
[----:B------:R-:W-:Y:S02]  /*5a30*/  IMAD.MOV.U32 R128, RZ, RZ, R134 ;  /* 0x000000ffff807224 */ /* 0x000fe400078e0086 */
[----:B------:R-:W-:Y:S02]  /*5a40*/  FADD.FTZ R2, R86, R2 ;  /* 0x0000000256027221 */ /* 0x000fe40000010000 */
[----:B------:R-:W-:Y:S02]  /*5a50*/  IMAD.MOV.U32 R124, RZ, RZ, R130 ;  /* 0x000000ffff7c7224 */ /* 0x000fe400078e0082 */
[----:B------:R-:W-:Y:S01]  /*5a60*/  IMAD.MOV.U32 R125, RZ, RZ, R129 ;  /* 0x000000ffff7d7224 */ /* 0x000fe200078e0081 */
[----:B------:R-:W-:Y:S01]  /*5a70*/  HMMA.16816.F32.BF16 R76, R4, R18, R76 ;  /* 0x00000012044c723c */ /* 0x000fe2000004184c */
[----:B------:R-:W4:Y:S01]  /*5a80*/  LDSM.16.MT88.4 R16, [R224+0x5000] ;  /* 0x00500000e010783b */ /* 0x000f220000004200 */
[----:B------:R-:W-:-:S06]  /*5a90*/  IMAD.MOV.U32 R126, RZ, RZ, R128 ;  /* 0x000000ffff7e7224 */ /* 0x000fcc00078e0080 */
[C---:B-1----:R-:W-:Y:S08]  /*5aa0*/  HMMA.16816.F32.BF16 R92, R4.reuse, R12, R92 ;  /* 0x0000000c045c723c */ /* 0x042ff0000004185c */
[C---:B------:R-:W-:Y:S01]  /*5ab0*/  HMMA.16816.F32.BF16 R36, R4.reuse, R14, R36 ;  /* 0x0000000e0424723c */ /* 0x040fe20000041824 */
[----:B------:R-:W1:Y:S07]  /*5ac0*/  LDSM.16.MT88.4 R12, [R224+0x8000] ;  /* 0x00800000e00c783b */ /* 0x000e6e0000004200 */
[C---:B--2---:R-:W-:Y:S08]  /*5ad0*/  HMMA.16816.F32.BF16 R132, R4.reuse, R20, R152 ;  /* 0x000000140484723c */ /* 0x044ff00000041898 */
[----:B------:R-:W-:Y:S01]  /*5ae0*/  HMMA.16816.F32.BF16 R208, R4, R22, R120 ;  /* 0x0000001604d0723c */ /* 0x000fe20000041878 */
[----:B------:R-:W2:Y:S01]  /*5af0*/  LDSM.16.MT88.4 R20, [R227+0x5000] ;  /* 0x00500000e314783b */ /* 0x000ea20000004200 */
[----:B------:R-:W-:-:S03]  /*5b00*/  FADD.FTZ R2, R87, R2 ;  /* 0x0000000257027221 */ /* 0x000fc60000010000 */
[----:B------:R-:W-:Y:S03]  /*5b10*/  LDSM.16.MT88.4 R152, [R228+0x5800] ;  /* 0x00580000e498783b */ /* 0x000fe60000004200 */
[C---:B----4-:R-:W-:Y:S01]  /*5b20*/  HMMA.16816.F32.BF16 R140, R4.reuse, R16, R112 ;  /* 0x00000010048c723c */ /* 0x050fe20000041870 */
[----:B------:R-:W-:Y:S04]  /*5b30*/  LDSM.16.MT88.4 R112, [R224+0x2800] ;  /* 0x00280000e070783b */ /* 0x000fe80000004200 */
[----:B------:R-:W-:Y:S03]  /*5b40*/  LDSM.16.MT88.4 R120, [R228+0x2800] ;  /* 0x00280000e478783b */ /* 0x000fe60000004200 */
[C---:B------:R-:W-:Y:S01]  /*5b50*/  HMMA.16816.F32.BF16 R148, R4.reuse, R18, R96 ;  /* 0x000000120494723c */ /* 0x040fe20000041860 */
[----:B------:R-:W4:Y:S04]  /*5b60*/  LDSM.16.MT88.4 R16, [R230+0x5000] ;  /* 0x00500000e610783b */ /* 0x000f280000004200 */
[----:B------:R-:W-:Y:S03]  /*5b70*/  LDSM.16.MT88.4 R128, [R227+0x2800] ;  /* 0x00280000e380783b */ /* 0x000fe60000004200 */
        /* <DEDUP_REMOVED lines=9> */
[C---:B-1----:R-:W-:Y:S01]  /*5c10*/  HMMA.16816.F32.BF16 R40, R4.reuse, R12, R40 ;  /* 0x0000000c0428723c */ /* 0x042fe20000041828 */
[----:B------:R-:W-:Y:S07]  /*5c20*/  MUFU.EX2 R13, R144 ;  /* 0x00000090000d7308 */ /* 0x000fee0000000800 */
[----:B------:R-:W-:Y:S01]  /*5c30*/  HMMA.16816.F32.BF16 R28, R4, R14, R28 ;  /* 0x0000000e041c723c */ /* 0x000fe2000004181c */
[----:B------:R-:W-:Y:S01]  /*5c40*/  MUFU.EX2 R15, R146 ;  /* 0x00000092000f7308 */ /* 0x000fe20000000800 */
[----:B------:R-:W-:-:S02]  /*5c50*/  FADD.FTZ R2, R8, R2 ;  /* 0x0000000208027221 */ /* 0x000fc40000010000 */
[----:B------:R-:W-:Y:S02]  /*5c60*/  IMAD.MOV.U32 R26, RZ, RZ, R139 ;  /* 0x000000ffff1a7224 */ /* 0x000fe400078e008b */
[----:B------:R-:W-:Y:S02]  /*5c70*/  IMAD.MOV.U32 R66, RZ, RZ, R136 ;  /* 0x000000ffff427224 */ /* 0x000fe400078e0088 */
[----:B------:R-:W-:Y:S01]  /*5c80*/  IMAD.MOV.U32 R65, RZ, RZ, R137 ;  /* 0x000000ffff417224 */ /* 0x000fe200078e0089 */
[C---:B--2---:R-:W-:Y:S01]  /*5c90*/  HMMA.16816.F32.BF16 R44, R4.reuse, R20, R80 ;  /* 0x00000014042c723c */ /* 0x044fe20000041850 */
[----:B------:R-:W1:Y:S01]  /*5ca0*/  MUFU.EX2 R14, R147 ;  /* 0x00000093000e7308 */ /* 0x000e620000000800 */
[----:B------:R-:W-:Y:S01]  /*5cb0*/  IMAD.MOV.U32 R64, RZ, RZ, R138 ;  /* 0x000000ffff407224 */ /* 0x000fe200078e008a */
[----:B------:R-:W-:Y:S04]  /*5cc0*/  LDSM.16.MT88.4 R80, [R228+0x8800] ;  /* 0x00880000e450783b */ /* 0x000fe80000004200 */
[----:B------:R-:W-:Y:S01]  /*5cd0*/  LDSM.16.MT88.4 R136, [R230+0x2800] ;  /* 0x00280000e688783b */ /* 0x000fe20000004200 */
[C---:B------:R-:W-:Y:S01]  /*5ce0*/  HMMA.16816.F32.BF16 R32, R4.reuse, R22, R68 ;  /* 0x000000160420723c */ /* 0x040fe20000041844 */
[----:B------:R-:W-:Y:S06]  /*5cf0*/  MUFU.EX2 R12, R25 ;  /* 0x00000019000c7308 */ /* 0x000fec0000000800 */
[----:B------:R-:W-:Y:S01]  /*5d00*/  IMAD.MOV.U32 R71, RZ, RZ, R26 ;  /* 0x000000ffff477224 */ /* 0x000fe200078e001a */
[C---:B----4-:R-:W-:Y:S01]  /*5d10*/  HMMA.16816.F32.BF16 R20, R4.reuse, R16, R60 ;  /* 0x000000100414723c */ /* 0x050fe2000004183c */
[----:B------:R-:W2:Y:S07]  /*5d20*/  MUFU.EX2 R16, R145 ;  /* 0x0000009100107308 */ /* 0x000eae0000000800 */
[----:B------:R-:W-:Y:S01]  /*5d30*/  HMMA.16816.F32.BF16 R48, R4, R18, R48 ;  /* 0x000000120430723c */ /* 0x000fe20000041830 */
[----:B------:R-:W4:Y:S01]  /*5d40*/  MUFU.EX2 R7, R11 ;  /* 0x0000000b00077308 */ /* 0x000f220000000800 */
[----:B-1----:R-:W-:Y:S01]  /*5d50*/  F2FP.BF16.PACK_AB R98, R14, R15 ;  /* 0x0000000f0e62723e */ /* 0x002fe200000010ff */
[----:B------:R-:W-:-:S02]  /*5d60*/  IMAD.MOV.U32 R68, RZ, RZ, R66 ;  /* 0x000000ffff447224 */ /* 0x000fc400078e0042 */
[----:B------:R-:W-:Y:S02]  /*5d70*/  IMAD.MOV.U32 R69, RZ, RZ, R65 ;  /* 0x000000ffff457224 */ /* 0x000fe400078e0041 */
[----:B------:R-:W-:Y:S02]  /*5d80*/  IMAD.MOV.U32 R70, RZ, RZ, R64 ;  /* 0x000000ffff467224 */ /* 0x000fe400078e0040 */
[----:B------:R-:W-:Y:S01]  /*5d90*/  MUFU.EX2 R5, R10 ;  /* 0x0000000a00057308 */ /* 0x000fe20000000800 */
[----:B--2---:R-:W-:Y:S01]  /*5da0*/  F2FP.BF16.PACK_AB R96, R16, R13 ;  /* 0x0000000d1060723e */ /* 0x004fe200000010ff */
[----:B------:R-:W-:Y:S01]  /*5db0*/  FADD.FTZ R4, R85, R24 ;  /* 0x0000001855047221 */ /* 0x000fe20000010000 */
[----:B------:R-:W1:Y:S05]  /*5dc0*/  LDSM.16.MT88.4 R144, [R224+0x5800] ;  /* 0x00580000e090783b */ /* 0x000e6a0000004200 */
[----:B------:R-:W2:Y:S01]  /*5dd0*/  MUFU.EX2 R6, R27 ;  /* 0x0000001b00067308 */ /* 0x000ea20000000800 */
[----:B----4-:R-:W-:Y:S01]  /*5de0*/  F2FP.BF16.PACK_AB R97, R7, R12 ;  /* 0x0000000c0761723e */ /* 0x010fe200000010ff */
[----:B------:R-:W-:Y:S01]  /*5df0*/  IMAD.MOV.U32 R26, RZ, RZ, c[0x0][0x168] ;  /* 0x00005a00ff1a7624 */ /* 0x000fe200078e00ff */
[----:B------:R-:W-:Y:S01]  /*5e00*/  LDSM.16.MT88.4 R64, [R230+0x5800] ;  /* 0x00580000e640783b */ /* 0x000fe20000004200 */
[----:B--2---:R-:W-:-:S07]  /*5e10*/  F2FP.BF16.PACK_AB R99, R6, R5 ;  /* 0x000000050663723e */ /* 0x004fce00000010ff */
[C---:B------:R-:W-:Y:S08]  /*5e20*/  HMMA.16816.F32.BF16 R108, R96.reuse, R112, R108 ;  /* 0x00000070606c723c */ /* 0x040ff0000004186c */
[----:B------:R-:W-:Y:S01]  /*5e30*/  HMMA.16816.F32.BF16 R112, R96, R114, R56 ;  /* 0x000000726070723c */ /* 0x000fe20000041838 */
[----:B------:R-:W2:Y:S01]  /*5e40*/  LDSM.16.MT88.4 R56, [R227+0x5800] ;  /* 0x00580000e338783b */ /* 0x000ea20000004200 */
[----:B------:R-:W-:-:S04]  /*5e50*/  FADD.FTZ R4, R84, R4 ;  /* 0x0000000454047221 */ /* 0x000fc80000010000 */
[----:B------:R-:W-:Y:S02]  /*5e60*/  FADD.FTZ R3, R3, R4 ;  /* 0x0000000403037221 */ /* 0x000fe40000010000 */
[----:B------:R-:W-:Y:S02]  /*5e70*/  FADD.FTZ R4, R9, R2 ;  /* 0x0000000209047221 */ /* 0x000fe40000010000 */
[----:B------:R-:W4:Y:S01]  /*5e80*/  LDSM.16.MT88.4 R8, [R230+0x8800] ;  /* 0x00880000e608783b */ /* 0x000f220000004200 */
[----:B------:R-:W-:Y:S01]  /*5e90*/  FADD.FTZ R3, R0, R3 ;  /* 0x0000000300037221 */ /* 0x000fe20000010000 */
[C---:B-1----:R-:W-:Y:S08]  /*5ea0*/  HMMA.16816.F32.BF16 R140, R96.reuse, R144, R140 ;  /* 0x00000090608c723c */ /* 0x042ff0000004188c */
[C---:B------:R-:W-:Y:S08]  /*5eb0*/  HMMA.16816.F32.BF16 R144, R96.reuse, R146, R148 ;  /* 0x000000926090723c */ /* 0x040ff00000041894 */
[C---:B------:R-:W-:Y:S08]  /*5ec0*/  HMMA.16816.F32.BF16 R148, R96.reuse, R152, R92 ;  /* 0x000000986094723c */ /* 0x040ff0000004185c */
[C---:B--2---:R-:W-:Y:S01]  /*5ed0*/  HMMA.16816.F32.BF16 R52, R96.reuse, R56, R88 ;  /* 0x000000386034723c */ /* 0x044fe20000041858 */
[----:B------:R-:W-:Y:S07]  /*5ee0*/  LDSM.16.MT88.4 R88, [R227+0x8800] ;  /* 0x00880000e358783b */ /* 0x000fee0000004200 */
[C---:B------:R-:W-:Y:S01]  /*5ef0*/  HMMA.16816.F32.BF16 R56, R96.reuse, R58, R72 ;  /* 0x0000003a6038723c */ /* 0x040fe20000041848 */
[----:B------:R-:W1:Y:S07]  /*5f00*/  LDSM.16.MT88.4 R72, [R224+0x8800] ;  /* 0x00880000e048783b */ /* 0x000e6e0000004200 */
[----:B----4-:R-:W-:Y:S07]  /*5f10*/  HMMA.16816.F32.BF16 R92, R96, R8, R40 ;  /* 0x00000008605c723c */ /* 0x010fee0000041828 */
[----:B------:R-:W-:Y:S01]  /*5f20*/  IADD3 R8, R107, -0x2, RZ ;  /* 0xfffffffe6b087810 */ /* 0x000fe20007ffe0ff */
[----:B---3--:R-:W-:-:S04]  /*5f30*/  @P1 IMAD.HI.U32 R2, R106, c[0x0][0x2c8], RZ ;  /* 0x0000b2006a021a27 */ /* 0x008fc800078e00ff */
[----:B------:R-:W-:Y:S01]  /*5f40*/  IMAD.MOV.U32 R0, RZ, RZ, R106 ;  /* 0x000000ffff007224 */ /* 0x000fe200078e006a */
[----:B------:R-:W-:-:S04]  /*5f50*/  @P1 SHF.R.U32.HI R0, RZ, c[0x0][0x2cc], R2 ;  /* 0x0000b300ff001a19 */ /* 0x000fc80000011602 */
[----:B------:R-:W-:Y:S01]  /*5f60*/  IADD3 R0, R0, c[0x0][0x1d0], -R26 ;  /* 0x0000740000007a10 */ /* 0x000fe20007ffe81a */
[----:B------:R-:W-:-:S04]  /*5f70*/  FADD.FTZ R2, R104, R4 ;  /* 0x0000000468027221 */ /* 0x000fc80000010000 */
[----:B------:R-:W-:-:S04]  /*5f80*/  IMAD.HI R4, R0, 0x2aaaaaab, RZ ;  /* 0x2aaaaaab00047827 */ /* 0x000fc800078e02ff */
[----:B------:R-:W-:Y:S01]  /*5f90*/  FADD.FTZ R0, R102, R3 ;  /* 0x0000000366007221 */ /* 0x000fe20000010000 */
[----:B------:R-:W-:Y:S01]  /*5fa0*/  SHF.R.U32.HI R3, RZ, 0x1f, R4 ;  /* 0x0000001fff037819 */ /* 0x000fe20000011604 */
[----:B------:R-:W-:Y:S02]  /*5fb0*/  FADD.FTZ R2, R105, R2 ;  /* 0x0000000269027221 */ /* 0x000fe40000010000 */
[----:B------:R-:W-:Y:S01]  /*5fc0*/  FADD.FTZ R0, R103, R0 ;  /* 0x0000000067007221 */ /* 0x000fe20000010000 */
[----:B------:R-:W-:Y:S01]  /*5fd0*/  LEA.HI.SX32 R3, R4, R3, 0x1c ;  /* 0x0000000304037211 */ /* 0x000fe200078fe2ff */
[----:B------:R-:W-:Y:S02]  /*5fe0*/  FADD.FTZ R13, R13, R2 ;  /* 0x000000020d0d7221 */ /* 0x000fe40000010000 */
[----:B------:R-:W-:Y:S01]  /*5ff0*/  FADD.FTZ R12, R12, R0 ;  /* 0x000000000c0c7221 */ /* 0x000fe20000010000 */
[----:B------:R-:W-:Y:S01]  /*6000*/  IMNMX R0, RZ, R3, !PT ;  /* 0x00000003ff007217 */ /* 0x000fe20007800200 */
[----:B------:R-:W-:-:S02]  /*6010*/  FADD.FTZ R16, R16, R13 ;  /* 0x0000000d10107221 */ /* 0x000fc40000010000 */
[----:B------:R-:W-:Y:S01]  /*6020*/  FADD.FTZ R7, R7, R12 ;  /* 0x0000000c07077221 */ /* 0x000fe20000010000 */
[----:B------:R-:W-:Y:S01]  /*6030*/  STL [R1+0x8], R8 ;  /* 0x0000080801007387 */ /* 0x000fe20000100800 */
[----:B------:R-:W-:Y:S02]  /*6040*/  FADD.FTZ R15, R15, R16 ;  /* 0x000000100f0f7221 */ /* 0x000fe40000010000 */
[----:B------:R-:W-:Y:S01]  /*6050*/  FADD.FTZ R5, R5, R7 ;  /* 0x0000000705057221 */ /* 0x000fe20000010000 */
[----:B------:R2:W-:Y:S01]  /*6060*/  STL [R1+0x10], R0 ;  /* 0x0000100001007387 */ /* 0x0005e20000100800 */
[----:B------:R-:W-:Y:S01]  /*6070*/  ISETP.GE.AND P0, PT, R8, R0, PT ;  /* 0x000000000800720c */ /* 0x000fe20003f06270 */
[----:B------:R-:W-:Y:S01]  /*6080*/  FADD.FTZ R2, R14, R15 ;  /* 0x0000000f0e027221 */ /* 0x000fe20000010000 */
[----:B------:R-:W-:Y:S01]  /*6090*/  HMMA.16816.F32.BF16 R116, R96, R120, R116 ;  /* 0x000000786074723c */ /* 0x000fe20000041874 */
[----:B--2---:R-:W-:-:S05]  /*60a0*/  FADD.FTZ R0, R6, R5 ;  /* 0x0000000506007221 */ /* 0x004fca0000010000 */
[----:B------:R2:W-:Y:S04]  /*60b0*/  STL [R1+0x1c], R0 ;  /* 0x00001c0001007387 */ /* 0x0005e80000100800 */
[----:B------:R2:W-:Y:S01]  /*60c0*/  STL [R1+0x18], R2 ;  /* 0x0000180201007387 */ /* 0x0005e20000100800 */
[C---:B------:R-:W-:Y:S08]  /*60d0*/  HMMA.16816.F32.BF16 R120, R96.reuse, R122, R76 ;  /* 0x0000007a6078723c */ /* 0x040ff0000004184c */
[C---:B------:R-:W-:Y:S08]  /*60e0*/  HMMA.16816.F32.BF16 R60, R96.reuse, R64, R68 ;  /* 0x00000040603c723c */ /* 0x040ff00000041844 */
        /* <DEDUP_REMOVED lines=14> */
[----:B--2---:R-:W2:Y:S01]  /*61d0*/  LDL R107, [R1+0x88] ;  /* 0x00008800016b7983 */ /* 0x004ea20000100800 */
[----:B------:R-:W-:Y:S01]  /*61e0*/  IMAD.MOV.U32 R104, RZ, RZ, R100 ;  /* 0x000000ffff687224 */ /* 0x000fe200078e0064 */
[----:B------:R-:W-:-:S02]  /*61f0*/  MOV R103, R101 ;  /* 0x0000006500677202 */ /* 0x000fc40000000f00 */
[----:B------:R-:W-:Y:S01]  /*6200*/  MOV R218, R8 ;  /* 0x0000000800da7202 */ /* 0x000fe20000000f00 */
[----:B--2---:R-:W-:-:S05]  /*6210*/  IMAD.IADD R0, R107, 0x1, R106 ;  /* 0x000000016b007824 */ /* 0x004fca00078e026a */
[----:B------:R1:W-:Y:S02]  /*6220*/  STL [R1+0xc], R0 ;  /* 0x00000c0001007387 */ /* 0x0003e40000100800 */
[----:B-1----:R-:W-:-:S05]  /*6230*/  @P1 IMAD.HI.U32 R0, R0, c[0x0][0x2c8], RZ ;  /* 0x0000b20000001a27 */ /* 0x002fca00078e00ff */
[----:B------:R-:W-:-:S05]  /*6240*/  @P1 SHF.R.U32.HI R0, RZ, c[0x0][0x2cc], R0 ;  /* 0x0000b300ff001a19 */ /* 0x000fca0000011600 */
[----:B------:R1:W-:Y:S02]  /*6250*/  @P1 STL [R1+0x14], R0 ;  /* 0x0000140001001387 */ /* 0x0003e40000100800 */
.L_x_446:
[----:B------:R-:W-:Y:S04]  /*6260*/  DEPBAR.LE SB0, 0x0 ;  /* 0x000080000000791a */ /* 0x000fe80000000000 */
[----:B------:R-:W-:Y:S01]  /*6270*/  WARPSYNC 0xffffffff ;  /* 0xffffffff00007948 */ /* 0x000fe20003800000 */
[----:B------:R-:W-:Y:S01]  /*6280*/  BAR.SYNC.DEFER_BLOCKING 0x0 ;  /* 0x0000000000007b1d */ /* 0x000fe20000010000 */
[C---:B------:R-:W-:Y:S11]  /*6290*/  ISETP.GE.AND P6, PT, R218.reuse, RZ, PT ;  /* 0x000000ffda00720c */ /* 0x040ff60003fc6270 */
[----:B------:R-:W-:Y:S02]  /*62a0*/  @!UPT UIADD3 URZ, URZ, URZ, URZ ;  /* 0x0000003f3f3ff290 */ /* 0x000fe4000fffe03f */
[----:B-1----:R-:W-:Y:S01]  /*62b0*/  @P6 SHF.R.S32.HI R0, RZ, 0x1f, R218 ;  /* 0x0000001fff006819 */ /* 0x002fe200000114da */
[----:B------:R-:W-:Y:S04]  /*62c0*/  @P6 IMAD.WIDE.U32 R100, R218, c[0x0][0x208], RZ ;  /* 0x00008200da646a25 */ /* 0x000fe800078e00ff */
[----:B------:R-:W-:Y:S04]  /*62d0*/  @P6 IMAD R0, R0, c[0x0][0x208], RZ ;  /* 0x0000820000006a24 */ /* 0x000fe800078e02ff */
[----:B------:R-:W-:Y:S01]  /*62e0*/  @P6 IMAD R0, R218, c[0x0][0x20c], R0 ;  /* 0x00008300da006a24 */ /* 0x000fe200078e0200 */
[----:B------:R-:W1:Y:S04]  /*62f0*/  LDSM.16.M88.4 R8, [R225] ;  /* 0x00000000e108783b */ /* 0x000e680000000200 */
[----:B------:R-:W-:Y:S04]  /*6300*/  @P6 IADD3 R0, R101, R0, RZ ;  /* 0x0000000065006210 */ /* 0x000fe80007ffe0ff */
[----:B------:R-:W2:Y:S01]  /*6310*/  LDSM.16.M88.4 R16, [R225+0x800] ;  /* 0x00080000e110783b */ /* 0x000ea20000000200 */
[----:B------:R-:W-:Y:S07]  /*6320*/  @P6 IMAD R0, R0, 0x60, RZ ;  /* 0x0000006000006824 */ /* 0x000fee00078e02ff */
[----:B------:R-:W3:Y:S06]  /*6330*/  LDL.64 R2, [R1+0x30] ;  /* 0x0000300001027983 */ /* 0x000eec0000100a00 */
[----:B------:R-:W3:Y:S04]  /*6340*/  LDL R105, [R1+0x40] ;  /* 0x0000400001697983 */ /* 0x000ee80000100800 */
[----:B------:R-:W4:Y:S08]  /*6350*/  LDSM.16.M88.4 R24, [R225+0x1000] ;  /* 0x00100000e118783b */ /* 0x000f300000000200 */
[----:B------:R-:W5:Y:S04]  /*6360*/  LDL R102, [R1+0x4] ;  /* 0x0000040001667983 */ /* 0x000f680000100800 */
[----:B------:R-:W4:Y:S01]  /*6370*/  LDSM.16.M88.4 R32, [R225+0x1800] ;  /* 0x00180000e120783b */ /* 0x000f220000000200 */
[C---:B-1----:R-:W-:Y:S07]  /*6380*/  HMMA.16816.F32.BF16 R4, R156.reuse, R8, RZ ;  /* 0x000000089c04723c */ /* 0x042fee00000418ff */
[----:B------:R-:W1:Y:S01]  /*6390*/  LDSM.16.M88.4 R40, [R225+0x2000] ;  /* 0x00200000e128783b */ /* 0x000e620000000200 */
[C---:B------:R-:W-:Y:S07]  /*63a0*/  HMMA.16816.F32.BF16 R8, R156.reuse, R10, RZ ;  /* 0x0000000a9c08723c */ /* 0x040fee00000418ff */
[----:B------:R-:W1:Y:S01]  /*63b0*/  LDSM.16.M88.4 R48, [R225+0x2800] ;  /* 0x00280000e130783b */ /* 0x000e620000000200 */
[C---:B--2---:R-:W-:Y:S07]  /*63c0*/  HMMA.16816.F32.BF16 R12, R156.reuse, R16, RZ ;  /* 0x000000109c0c723c */ /* 0x044fee00000418ff */
[----:B------:R-:W2:Y:S01]  /*63d0*/  LDSM.16.M88.4 R164, [R231] ;  /* 0x00000000e7a4783b */ /* 0x000ea20000000200 */
[C---:B------:R-:W-:Y:S07]  /*63e0*/  HMMA.16816.F32.BF16 R16, R156.reuse, R18, RZ ;  /* 0x000000129c10723c */ /* 0x040fee00000418ff */
[----:B------:R-:W5:Y:S01]  /*63f0*/  LDL R208, [R1+0x14] ;  /* 0x0000140001d07983 */ /* 0x000f620000100800 */
[C---:B----4-:R-:W-:Y:S08]  /*6400*/  HMMA.16816.F32.BF16 R20, R156.reuse, R24, RZ ;  /* 0x000000189c14723c */ /* 0x050ff000000418ff */
[C---:B------:R-:W-:Y:S08]  /*6410*/  HMMA.16816.F32.BF16 R24, R156.reuse, R26, RZ ;  /* 0x0000001a9c18723c */ /* 0x040ff000000418ff */
[C---:B------:R-:W-:Y:S08]  /*6420*/  HMMA.16816.F32.BF16 R28, R156.reuse, R32, RZ ;  /* 0x000000209c1c723c */ /* 0x040ff000000418ff */
[C---:B------:R-:W-:Y:S08]  /*6430*/  HMMA.16816.F32.BF16 R32, R156.reuse, R34, RZ ;  /* 0x000000229c20723c */ /* 0x040ff000000418ff */
[C---:B-1----:R-:W-:Y:S08]  /*6440*/  HMMA.16816.F32.BF16 R36, R156.reuse, R40, RZ ;  /* 0x000000289c24723c */ /* 0x042ff000000418ff */
[C---:B------:R-:W-:Y:S08]  /*6450*/  HMMA.16816.F32.BF16 R40, R156.reuse, R42, RZ ;  /* 0x0000002a9c28723c */ /* 0x040ff000000418ff */
[C---:B------:R-:W-:Y:S08]  /*6460*/  HMMA.16816.F32.BF16 R44, R156.reuse, R48, RZ ;  /* 0x000000309c2c723c */ /* 0x040ff000000418ff */
[----:B------:R-:W-:Y:S08]  /*6470*/  HMMA.16816.F32.BF16 R48, R156, R50, RZ ;  /* 0x000000329c30723c */ /* 0x000ff000000418ff */
[C---:B--2---:R-:W-:Y:S08]  /*6480*/  HMMA.16816.F32.BF16 R4, R160.reuse, R164, R4 ;  /* 0x000000a4a004723c */ /* 0x044ff00000041804 */
[C---:B------:R-:W-:Y:S01]  /*6490*/  HMMA.16816.F32.BF16 R8, R160.reuse, R166, R8 ;  /* 0x000000a6a008723c */ /* 0x040fe20000041808 */
[----:B------:R-:W1:Y:S07]  /*64a0*/  LDSM.16.M88.4 R164, [R248] ;  /* 0x00000000f8a4783b */ /* 0x000e6e0000000200 */
[C---:B-1----:R-:W-:Y:S08]  /*64b0*/  HMMA.16816.F32.BF16 R12, R160.reuse, R164, R12 ;  /* 0x000000a4a00c723c */ /* 0x042ff0000004180c */
[C---:B------:R-:W-:Y:S01]  /*64c0*/  HMMA.16816.F32.BF16 R16, R160.reuse, R166, R16 ;  /* 0x000000a6a010723c */ /* 0x040fe20000041810 */
[----:B------:R-:W1:Y:S07]  /*64d0*/  LDSM.16.M88.4 R164, [R247] ;  /* 0x00000000f7a4783b */ /* 0x000e6e0000000200 */
[C---:B-1----:R-:W-:Y:S08]  /*64e0*/  HMMA.16816.F32.BF16 R20, R160.reuse, R164, R20 ;  /* 0x000000a4a014723c */ /* 0x042ff00000041814 */
[C---:B------:R-:W-:Y:S01]  /*64f0*/  HMMA.16816.F32.BF16 R24, R160.reuse, R166, R24 ;  /* 0x000000a6a018723c */ /* 0x040fe20000041818 */
[----:B------:R-:W1:Y:S07]  /*6500*/  LDSM.16.M88.4 R164, [R246] ;  /* 0x00000000f6a4783b */ /* 0x000e6e0000000200 */
[C---:B-1----:R-:W-:Y:S08]  /*6510*/  HMMA.16816.F32.BF16 R28, R160.reuse, R164, R28 ;  /* 0x000000a4a01c723c */ /* 0x042ff0000004181c */
[C---:B------:R-:W-:Y:S01]  /*6520*/  HMMA.16816.F32.BF16 R32, R160.reuse, R166, R32 ;  /* 0x000000a6a020723c */ /* 0x040fe20000041820 */
[----:B------:R-:W1:Y:S03]  /*6530*/  LDSM.16.M88.4 R164, [R245] ;  /* 0x00000000f5a4783b */ /* 0x000e660000000200 */
[----:B---3--:R-:W-:Y:S05]  /*6540*/  @P6 MOV R3, R105 ;  /* 0x0000006900036202 */ /* 0x008fea0000000f00 */
[----:B------:R-:W-:Y:S04]  /*6550*/  @P6 IMAD.WIDE.U32 R2, R100, 0x60, R2 ;  /* 0x0000006064026825 */ /* 0x000fe800078e0002 */
[----:B------:R-:W-:Y:S01]  /*6560*/  @P6 IMAD.IADD R0, R3, 0x1, R0 ;  /* 0x0000000103006824 */ /* 0x000fe200078e0200 */
[C---:B-1----:R-:W-:Y:S04]  /*6570*/  HMMA.16816.F32.BF16 R36, R160.reuse, R164, R36 ;  /* 0x000000a4a024723c */ /* 0x042fe80000041824 */
[C---:B------:R-:W-:Y:S02]  /*6580*/  @P6 SHF.L.U64.HI R100, R2.reuse, 0x1, R0 ;  /* 0x0000000102646819 */ /* 0x040fe40000010200 */
[----:B------:R-:W-:Y:S02]  /*6590*/  @P6 SHF.L.U32 R0, R2, 0x1, RZ ;  /* 0x0000000102006819 */ /* 0x000fe400000006ff */
[C---:B------:R-:W-:Y:S01]  /*65a0*/  HMMA.16816.F32.BF16 R40, R160.reuse, R166, R40 ;  /* 0x000000a6a028723c */ /* 0x040fe20000041828 */
[----:B------:R-:W1:Y:S03]  /*65b0*/  LDSM.16.M88.4 R164, [R244] ;  /* 0x00000000f4a4783b */ /* 0x000e660000000200 */
[C---:B------:R-:W-:Y:S02]  /*65c0*/  @P6 IADD3 R2, P0, R0.reuse, c[0x0][0x1f8], RZ ;  /* 0x00007e0000026a10 */ /* 0x040fe40007f1e0ff */
[----:B------:R-:W-:Y:S02]  /*65d0*/  @P6 IADD3 R106, P5, R0, 0x80, RZ ;  /* 0x00000080006a6810 */ /* 0x000fe40007fbe0ff */
[----:B------:R-:W-:Y:S04]  /*65e0*/  @P6 IADD3.X R3, R100, c[0x0][0x1fc], RZ, P0, !PT ;  /* 0x00007f0064036a10 */ /* 0x000fe800007fe4ff */
[----:B------:R-:W-:Y:S01]  /*65f0*/  @P6 IADD3 R106, P0, R106, c[0x0][0x1f8], RZ ;  /* 0x00007e006a6a6a10 */ /* 0x000fe20007f1e0ff */
[----:B------:R-:W-:Y:S01]  /*6600*/  @!PT LDS RZ, [RZ] ;  /* 0x00000000fffff984 */ /* 0x000fe20000000800 */
[----:B------:R-:W-:Y:S01]  /*6610*/  @!PT LDS RZ, [RZ] ;  /* 0x00000000fffff984 */ /* 0x000fe20000000800 */
[----:B------:R-:W-:Y:S01]  /*6620*/  @!PT LDS RZ, [RZ] ;  /* 0x00000000fffff984 */ /* 0x000fe20000000800 */
[----:B-----5:R2:W-:Y:S03]  /*6630*/  @P6 LDGSTS.E.BYPASS.LTC128B.128 [R102+0x100], [R2.64], !P4 ;  /* 0x0010000002666fae */ /* 0x0205e6000e101d46 */
[--C-:B------:R-:W-:Y:S02]  /*6640*/  @P6 IADD3.X R107, RZ, c[0x0][0x1fc], R100.reuse, P0, P5 ;  /* 0x00007f00ff6b6a10 */ /* 0x100fe400007ea464 */
[----:B------:R-:W-:Y:S03]  /*6650*/  @P6 IADD3 R0, P5, R0, 0x100, RZ ;  /* 0x0000010000006810 */ /* 0x000fe60007fbe0ff */
[----:B------:R3:W-:Y:S01]  /*6660*/  @P6 LDGSTS.E.BYPASS.LTC128B.128 [R102+0x3100], [R106.64], !P3 ;  /* 0x031000006a666fae */ /* 0x0007e2000d901d46 */
[C---:B-1----:R-:W-:Y:S03]  /*6670*/  HMMA.16816.F32.BF16 R44, R160.reuse, R164, R44 ;  /* 0x000000a4a02c723c */ /* 0x042fe6000004182c */
[----:B---3--:R-:W-:Y:S05]  /*6680*/  @P6 IADD3 R106, P0, R0, c[0x0][0x1f8], RZ ;  /* 0x00007e00006a6a10 */ /* 0x008fea0007f1e0ff */
[----:B------:R-:W-:Y:S01]  /*6690*/  HMMA.16816.F32.BF16 R48, R160, R166, R48 ;  /* 0x000000a6a030723c */ /* 0x000fe20000041830 */
[----:B------:R-:W-:Y:S03]  /*66a0*/  @P6 IMAD.MOV.U32 R0, RZ, RZ, 0x6 ;  /* 0x00000006ff006424 */ /* 0x000fe600078e00ff */
[----:B------:R-:W-:Y:S02]  /*66b0*/  @P6 IADD3.X R107, RZ, c[0x0][0x1fc], R100, P0, P5 ;  /* 0x00007f00ff6b6a10 */ /* 0x000fe400007ea464 */
[----:B------:R-:W-:Y:S03]  /*66c0*/  @P6 MOV R100, c[0x0][0x208] ;  /* 0x0000820000646a02 */ /* 0x000fe60000000f00 */
[----:B------:R1:W-:Y:S03]  /*66d0*/  @P6 LDGSTS.E.BYPASS.LTC128B.128 [R102+0x6100], [R106.64], !P2 ;  /* 0x061000006a666fae */ /* 0x0003e6000d101d46 */
[C---:B------:R-:W-:Y:S02]  /*66e0*/  @P6 SHF.L.U64.HI R0, R100.reuse, R0, c[0x0][0x20c] ;  /* 0x0000830064006619 */ /* 0x040fe40000010200 */
[----:B------:R-:W-:Y:S04]  /*66f0*/  @P6 SHF.L.U32 R100, R100, 0x6, RZ ;  /* 0x0000000664646819 */ /* 0x000fe800000006ff */
[----:B--2---:R-:W-:Y:S04]  /*6700*/  @P6 IADD3 R2, P0, R2, R100, RZ ;  /* 0x0000006402026210 */ /* 0x004fe80007f1e0ff */
[----:B------:R-:W-:Y:S02]  /*6710*/  @P6 IADD3.X R3, R3, R0, RZ, P0, !PT ;  /* 0x0000000003036210 */ /* 0x000fe400007fe4ff */
[----:B------:R-:W-:Y:S05]  /*6720*/  @P6 IADD3 R100, P0, R100, R2, RZ ;  /* 0x0000000264646210 */ /* 0x000fea0007f1e0ff */
[----:B------:R-:W-:Y:S02]  /*6730*/  @P6 IMAD.X R101, R0, 0x1, R3, P0 ;  /* 0x0000000100656824 */ /* 0x000fe400000e0603 */
[----:B-1----:R-:W-:Y:S01]  /*6740*/  IMAD.MOV.U32 R107, RZ, RZ, R102 ;  /* 0x000000ffff6b7224 */ /* 0x002fe200078e0066 */
[----:B------:R-:W2:Y:S04]  /*6750*/  LDL R106, [R1+0x54] ;  /* 0x00005400016a7983 */ /* 0x000ea80000100800 */
[----:B------:R1:W-:Y:S08]  /*6760*/  @P6 LDGSTS.E.BYPASS.LTC128B.128 [R107+0x1100], [R2.64], !P4 ;  /* 0x01100000026b6fae */ /* 0x0003f0000e101d46 */
[----:B------:R1:W-:Y:S08]  /*6770*/  @P6 LDGSTS.E.BYPASS.LTC128B.128 [R107+0x4100], [R2.64+0x80], !P3 ;  /* 0x04100080026b6fae */ /* 0x0003f0000d901d46 */
[----:B------:R1:W-:Y:S08]  /*6780*/  @P6 LDGSTS.E.BYPASS.LTC128B.128 [R107+0x7100], [R2.64+0x100], !P2 ;  /* 0x07100100026b6fae */ /* 0x0003f0000d101d46 */
[----:B------:R3:W-:Y:S08]  /*6790*/  @P6 LDGSTS.E.BYPASS.LTC128B.128 [R107+0x2100], [R100.64], !P4 ;  /* 0x02100000646b6fae */ /* 0x0007f0000e101d46 */
[----:B------:R3:W-:Y:S08]  /*67a0*/  @P6 LDGSTS.E.BYPASS.LTC128B.128 [R107+0x5100], [R100.64+0x80], !P3 ;  /* 0x05100080646b6fae */ /* 0x0007f0000d901d46 */
[----:B------:R3:W-:Y:S01]  /*67b0*/  @P6 LDGSTS.E.BYPASS.LTC128B.128 [R107+0x8100], [R100.64+0x100], !P2 ;  /* 0x08100100646b6fae */ /* 0x0007e2000d101d46 */
[----:B-1----:R-:W-:Y:S07]  /*67c0*/  IMAD R3, R218, -0x60, RZ ;  /* 0xffffffa0da037824 */ /* 0x002fee00078e02ff */
[----:B------:R-:W1:Y:S08]  /*67d0*/  LDSM.16.M88.4 R164, [R229] ;  /* 0x00000000e5a4783b */ /* 0x000e700000000200 */
[----:B------:R-:W0:Y:S08]  /*67e0*/  LDGDEPBAR ;  /* 0x00000000000079af */ /* 0x000e300000000000 */
[----:B------:R4:W5:Y:S04]  /*67f0*/  LDL R2, [R1+0xc] ;  /* 0x00000c0001027983 */ /* 0x0009680000100800 */
[----:B------:R-:W3:Y:S01]  /*6800*/  LDL.LU R212, [R1+0x18] ;  /* 0x0000180001d47983 */ /* 0x000ee20000300800 */
[C---:B-1----:R-:W-:Y:S08]  /*6810*/  HMMA.16816.F32.BF16 R4, R168.reuse, R164, R4 ;  /* 0x000000a4a804723c */ /* 0x042ff00000041804 */
[C---:B------:R-:W-:Y:S01]  /*6820*/  HMMA.16816.F32.BF16 R8, R168.reuse, R166, R8 ;  /* 0x000000a6a808723c */ /* 0x040fe20000041808 */
[----:B------:R-:W1:Y:S07]  /*6830*/  LDSM.16.M88.4 R164, [R229+0x800] ;  /* 0x00080000e5a4783b */ /* 0x000e6e0000000200 */
        /* <DEDUP_REMOVED lines=11> */
[----:B------:R-:W1:Y:S03]  /*68f0*/  LDSM.16.M88.4 R164, [R229+0x2800] ;  /* 0x00280000e5a4783b */ /* 0x000e660000000200 */
[----:B--2---:R-:W-:Y:S04]  /*6900*/  IADD3 R3, -R106, 0x1, R3 ;  /* 0x000000016a037810 */ /* 0x004fe80007ffe103 */
[----:B------:R-:W-:Y:S04]  /*6910*/  IADD3 R3, R3, c[0x0][0x1d0], RZ ;  /* 0x0000740003037a10 */ /* 0x000fe80007ffe0ff */
[----:B------:R-:W-:Y:S01]  /*6920*/  IADD3 R3, R3, -c[0x0][0x168], RZ ;  /* 0x80005a0003037a10 */ /* 0x000fe20007ffe0ff */
[C---:B-1----:R-:W-:Y:S08]  /*6930*/  HMMA.16816.F32.BF16 R44, R168.reuse, R164, R44 ;  /* 0x000000a4a82c723c */ /* 0x042ff0000004182c */
[----:B------:R-:W-:Y:S01]  /*6940*/  HMMA.16816.F32.BF16 R48, R168, R166, R48 ;  /* 0x000000a6a830723c */ /* 0x000fe20000041830 */
[----:B------:R-:W1:Y:S03]  /*6950*/  LDSM.16.M88.4 R164, [R226] ;  /* 0x00000000e2a4783b */ /* 0x000e660000000200 */
[----:B-----5:R-:W-:Y:S05]  /*6960*/  @P1 MOV R2, R208 ;  /* 0x000000d000021202 */ /* 0x020fea0000000f00 */
[----:B------:R-:W2:Y:S01]  /*6970*/  SHFL.IDX PT, R0, R2, RZ, 0x1c1f ;  /* 0x001c1fff02007589 */ /* 0x000ea200000e0000 */
[C---:B-1----:R-:W-:Y:S08]  /*6980*/  HMMA.16816.F32.BF16 R4, R172.reuse, R164, R4 ;  /* 0x000000a4ac04723c */ /* 0x042ff00000041804 */
[C---:B------:R-:W-:Y:S01]  /*6990*/  HMMA.16816.F32.BF16 R8, R172.reuse, R166, R8 ;  /* 0x000000a6ac08723c */ /* 0x040fe20000041808 */
[----:B------:R-:W1:Y:S03]  /*69a0*/  LDSM.16.M88.4 R164, [R226+0x800] ;  /* 0x00080000e2a4783b */ /* 0x000e660000000200 */
[----:B--2---:R-:W-:Y:S04]  /*69b0*/  IADD3 R0, R3, R0, RZ ;  /* 0x0000000003007210 */ /* 0x004fe80007ffe0ff */
[C---:B------:R-:W-:Y:S02]  /*69c0*/  ISETP.GT.AND P6, PT, R0.reuse, RZ, PT ;  /* 0x000000ff0000720c */ /* 0x040fe40003fc4270 */
[C---:B------:R-:W-:Y:S02]  /*69d0*/  ISETP.GT.AND P5, PT, R0.reuse, 0x1, PT ;  /* 0x000000010000780c */ /* 0x040fe40003fa4270 */
[----:B------:R-:W-:Y:S01]  /*69e0*/  ISETP.GT.AND P0, PT, R0, 0x8, PT ;  /* 0x000000080000780c */ /* 0x000fe20003f04270 */
        /* <DEDUP_REMOVED lines=13> */
[----:B------:R-:W-:Y:S01]  /*6ac0*/  HMMA.16816.F32.BF16 R48, R172, R166, R48 ;  /* 0x000000a6ac30723c */ /* 0x000fe20000041830 */
        /* <DEDUP_REMOVED lines=129> */
[----:B------:R-:W1:Y:S11]  /*72e0*/  LDSM.16.M88.4 R164, [R226+0x6800] ;  /* 0x00680000e2a4783b */ /* 0x000e760000000200 */
[----:B------:R-:W-:Y:S04]  /*72f0*/  @!UPT UIADD3 URZ, URZ, URZ, URZ ;  /* 0x0000003f3f3ff290 */ /* 0x000fe8000fffe03f */
[----:B------:R-:W-:Y:S02]  /*7300*/  FMUL.FTZ R4, R4, c[0x0][0x320] ;  /* 0x0000c80004047a20 */ /* 0x000fe40000410000 */
[----:B------:R-:W-:Y:S02]  /*7310*/  FMUL.FTZ R5, R5, c[0x0][0x320] ;  /* 0x0000c80005057a20 */ /* 0x000fe40000410000 */
[----:B------:R-:W-:Y:S01]  /*7320*/  FMUL.FTZ R6, R6, c[0x0][0x320] ;  /* 0x0000c80006067a20 */ /* 0x000fe20000410000 */
[----:B---3--:R-:W-:Y:S01]  /*7330*/  MUFU.TANH R100, R4 ;  /* 0x0000000400647308 */ /* 0x008fe20000002400 */
[----:B------:R-:W-:Y:S02]  /*7340*/  FMUL.FTZ R7, R7, c[0x0][0x320] ;  /* 0x0000c80007077a20 */ /* 0x000fe40000410000 */
[----:B------:R-:W-:Y:S02]  /*7350*/  FMUL.FTZ R10, R10, c[0x0][0x320] ;  /* 0x0000c8000a0a7a20 */ /* 0x000fe40000410000 */
[----:B------:R-:W-:Y:S02]  /*7360*/  FMUL.FTZ R11, R11, c[0x0][0x320] ;  /* 0x0000c8000b0b7a20 */ /* 0x000fe40000410000 */
[----:B------:R-:W-:Y:S02]  /*7370*/  FMUL.FTZ R8, R8, c[0x0][0x320] ;  /* 0x0000c80008087a20 */ /* 0x000fe40000410000 */
[----:B------:R-:W-:Y:S01]  /*7380*/  FMUL.FTZ R9, R9, c[0x0][0x320] ;  /* 0x0000c80009097a20 */ /* 0x000fe20000410000 */
[----:B------:R-:W2:Y:S01]  /*7390*/  MUFU.TANH R209, R5 ;  /* 0x0000000500d17308 */ /* 0x000ea20000002400 */
[C---:B-1----:R-:W-:Y:S09]  /*73a0*/  HMMA.16816.F32.BF16 R12, R204.reuse, R164, R12 ;  /* 0x000000a4cc0c723c */ /* 0x042ff2000004180c */
[----:B------:R-:W-:Y:S01]  /*73b0*/  MUFU.TANH R105, R6 ;  /* 0x0000000600697308 */ /* 0x000fe20000002400 */
[C---:B------:R-:W-:Y:S01]  /*73c0*/  HMMA.16816.F32.BF16 R16, R204.reuse, R166, R16 ;  /* 0x000000a6cc10723c */ /* 0x040fe20000041810 */
[----:B------:R-:W1:Y:S08]  /*73d0*/  LDSM.16.M88.4 R164, [R226+0x7000] ;  /* 0x00700000e2a4783b */ /* 0x000e700000000200 */
[----:B------:R3:W-:Y:S03]  /*73e0*/  MUFU.TANH R102, R7 ;  /* 0x0000000700667308 */ /* 0x0007e60000002400 */
[----:B--2---:R-:W-:Y:S02]  /*73f0*/  FSEL R209, R209, -INF , P5 ;  /* 0xff800000d1d17808 */ /* 0x004fe40002800000 */
[----:B------:R-:W-:Y:S05]  /*7400*/  ISETP.GT.AND P5, PT, R0, 0x10, PT ;  /* 0x000000100000780c */ /* 0x000fea0003fa4270 */
[----:B------:R-:W-:Y:S01]  /*7410*/  MUFU.TANH R10, R10 ;  /* 0x0000000a000a7308 */ /* 0x000fe20000002400 */
[----:B------:R-:W-:Y:S02]  /*7420*/  FMUL.FTZ R15, R15, c[0x0][0x320] ;  /* 0x0000c8000f0f7a20 */ /* 0x000fe40000410000 */
[----:B------:R-:W-:Y:S02]  /*7430*/  FMUL.FTZ R12, R12, c[0x0][0x320] ;  /* 0x0000c8000c0c7a20 */ /* 0x000fe40000410000 */
[----:B------:R-:W-:Y:S02]  /*7440*/  FMUL.FTZ R13, R13, c[0x0][0x320] ;  /* 0x0000c8000d0d7a20 */ /* 0x000fe40000410000 */
[----:B------:R-:W-:Y:S03]  /*7450*/  FMUL.FTZ R14, R14, c[0x0][0x320] ;  /* 0x0000c8000e0e7a20 */ /* 0x000fe60000410000 */
[----:B------:R-:W-:Y:S01]  /*7460*/  MUFU.TANH R15, R15 ;  /* 0x0000000f000f7308 */ /* 0x000fe20000002400 */
[----:B------:R-:W-:Y:S02]  /*7470*/  FMUL.FTZ R19, R19, c[0x0][0x320] ;  /* 0x0000c80013137a20 */ /* 0x000fe40000410000 */
[----:B------:R-:W-:Y:S01]  /*7480*/  FMUL.FTZ R18, R18, c[0x0][0x320] ;  /* 0x0000c80012127a20 */ /* 0x000fe20000410000 */
[----:B---3--:R-:W-:Y:S01]  /*7490*/  LDSM.16.M88.4 R4, [R226+0x8800] ;  /* 0x00880000e204783b */ /* 0x008fe20000000200 */
[----:B------:R-:W-:Y:S02]  /*74a0*/  FMUL.FTZ R16, R16, c[0x0][0x320] ;  /* 0x0000c80010107a20 */ /* 0x000fe40000410000 */
[----:B------:R-:W-:Y:S03]  /*74b0*/  FMUL.FTZ R17, R17, c[0x0][0x320] ;  /* 0x0000c80011117a20 */ /* 0x000fe60000410000 */
[----:B------:R-:W-:Y:S01]  /*74c0*/  MUFU.TANH R19, R19 ;  /* 0x0000001300137308 */ /* 0x000fe20000002400 */
[C---:B-1----:R-:W-:Y:S09]  /*74d0*/  HMMA.16816.F32.BF16 R20, R204.reuse, R164, R20 ;  /* 0x000000a4cc14723c */ /* 0x042ff20000041814 */
[----:B------:R-:W-:Y:S01]  /*74e0*/  MUFU.TANH R18, R18 ;  /* 0x0000001200127308 */ /* 0x000fe20000002400 */
[C---:B------:R-:W-:Y:S01]  /*74f0*/  HMMA.16816.F32.BF16 R24, R204.reuse, R166, R24 ;  /* 0x000000a6cc18723c */ /* 0x040fe20000041818 */
[----:B------:R-:W1:Y:S08]  /*7500*/  LDSM.16.M88.4 R164, [R226+0x7800] ;  /* 0x00780000e2a4783b */ /* 0x000e700000000200 */
[----:B------:R-:W-:Y:S10]  /*7510*/  MUFU.TANH R11, R11 ;  /* 0x0000000b000b7308 */ /* 0x000ff40000002400 */
[----:B------:R-:W2:Y:S01]  /*7520*/  MUFU.TANH R210, R8 ;  /* 0x0000000800d27308 */ /* 0x000ea20000002400 */
[----:B------:R-:W-:Y:S02]  /*7530*/  FMUL.FTZ R22, R22, c[0x0][0x320] ;  /* 0x0000c80016167a20 */ /* 0x000fe40000410000 */
[----:B------:R-:W-:Y:S02]  /*7540*/  FMUL.FTZ R23, R23, c[0x0][0x320] ;  /* 0x0000c80017177a20 */ /* 0x000fe40000410000 */
[----:B------:R-:W-:Y:S02]  /*7550*/  FMUL.FTZ R20, R20, c[0x0][0x320] ;  /* 0x0000c80014147a20 */ /* 0x000fe40000410000 */
[----:B------:R-:W-:Y:S03]  /*7560*/  FMUL.FTZ R21, R21, c[0x0][0x320] ;  /* 0x0000c80015157a20 */ /* 0x000fe60000410000 */
[----:B------:R-:W-:Y:S01]  /*7570*/  MUFU.TANH R22, R22 ;  /* 0x0000001600167308 */ /* 0x000fe20000002400 */
[----:B------:R-:W-:Y:S02]  /*7580*/  FMUL.FTZ R26, R26, c[0x0][0x320] ;  /* 0x0000c8001a1a7a20 */ /* 0x000fe40000410000 */
[----:B------:R-:W-:Y:S02]  /*7590*/  FMUL.FTZ R24, R24, c[0x0][0x320] ;  /* 0x0000c80018187a20 */ /* 0x000fe40000410000 */
[----:B------:R-:W-:Y:S02]  /*75a0*/  FMUL.FTZ R27, R27, c[0x0][0x320] ;  /* 0x0000c8001b1b7a20 */ /* 0x000fe40000410000 */
[----:B------:R-:W-:Y:S03]  /*75b0*/  FMUL.FTZ R25, R25, c[0x0][0x320] ;  /* 0x0000c80019197a20 */ /* 0x000fe60000410000 */
[----:B------:R-:W-:Y:S01]  /*75c0*/  MUFU.TANH R23, R23 ;  /* 0x0000001700177308 */ /* 0x000fe20000002400 */
[----:B--2---:R-:W-:Y:S02]  /*75d0*/  FSEL R210, R210, -INF , P0 ;  /* 0xff800000d2d27808 */ /* 0x004fe40000000000 */
[----:B------:R-:W-:Y:S01]  /*75e0*/  ISETP.GT.AND P0, PT, R0, 0x11, PT ;  /* 0x000000110000780c */ /* 0x000fe20003f04270 */
[C---:B-1----:R-:W-:Y:S06]  /*75f0*/  HMMA.16816.F32.BF16 R28, R204.reuse, R164, R28 ;  /* 0x000000a4cc1c723c */ /* 0x042fec000004181c */
[----:B------:R-:W-:Y:S02]  /*7600*/  MUFU.TANH R26, R26 ;  /* 0x0000001a001a7308 */ /* 0x000fe40000002400 */
[C---:B------:R-:W-:Y:S01]  /*7610*/  HMMA.16816.F32.BF16 R32, R204.reuse, R166, R32 ;  /* 0x000000a6cc20723c */ /* 0x040fe20000041820 */
[----:B------:R-:W1:Y:S01]  /*7620*/  LDSM.16.M88.4 R164, [R226+0x8000] ;  /* 0x00800000e2a4783b */ /* 0x000e620000000200 */
[----:B------:R-:W-:Y:S06]  /*7630*/  DEPBAR.LE SB0, 0x0 ;  /* 0x000080000000791a */ /* 0x000fec0000000000 */
[----:B------:R-:W2:Y:S01]  /*7640*/  MUFU.TANH R9, R9 ;  /* 0x0000000900097308 */ /* 0x000ea20000002400 */
[----:B------:R-:W-:Y:S07]  /*7650*/  BAR.SYNC.DEFER_BLOCKING 0x0 ;  /* 0x0000000000007b1d */ /* 0x000fee0000010000 */
[----:B------:R-:W-:Y:S02]  /*7660*/  FMUL.FTZ R28, R28, c[0x0][0x320] ;  /* 0x0000c8001c1c7a20 */ /* 0x000fe40000410000 */
[----:B------:R-:W-:Y:S02]  /*7670*/  FMUL.FTZ R29, R29, c[0x0][0x320] ;  /* 0x0000c8001d1d7a20 */ /* 0x000fe40000410000 */
[----:B------:R-:W-:Y:S02]  /*7680*/  FMUL.FTZ R30, R30, c[0x0][0x320] ;  /* 0x0000c8001e1e7a20 */ /* 0x000fe40000410000 */
[----:B------:R-:W-:Y:S02]  /*7690*/  FMUL.FTZ R31, R31, c[0x0][0x320] ;  /* 0x0000c8001f1f7a20 */ /* 0x000fe40000410000 */
[----:B------:R-:W-:Y:S02]  /*76a0*/  FMUL.FTZ R32, R32, c[0x0][0x320] ;  /* 0x0000c80020207a20 */ /* 0x000fe40000410000 */
[----:B------:R-:W-:Y:S02]  /*76b0*/  FMUL.FTZ R33, R33, c[0x0][0x320] ;  /* 0x0000c80021217a20 */ /* 0x000fe40000410000 */
[----:B------:R-:W-:Y:S02]  /*76c0*/  FMUL.FTZ R34, R34, c[0x0][0x320] ;  /* 0x0000c80022227a20 */ /* 0x000fe40000410000 */
[----:B------:R-:W-:Y:S04]  /*76d0*/  FMUL.FTZ R35, R35, c[0x0][0x320] ;  /* 0x0000c80023237a20 */ /* 0x000fe80000410000 */
[----:B------:R-:W-:Y:S01]  /*76e0*/  MUFU.TANH R34, R34 ;  /* 0x0000002200227308 */ /* 0x000fe20000002400 */
[C---:B-1----:R-:W-:Y:S09]  /*76f0*/  HMMA.16816.F32.BF16 R36, R204.reuse, R164, R36 ;  /* 0x000000a4cc24723c */ /* 0x042ff20000041824 */
[----:B------:R-:W-:Y:S01]  /*7700*/  MUFU.TANH R32, R32 ;  /* 0x0000002000207308 */ /* 0x000fe20000002400 */
[C---:B------:R-:W-:Y:S09]  /*7710*/  HMMA.16816.F32.BF16 R40, R204.reuse, R166, R40 ;  /* 0x000000a6cc28723c */ /* 0x040ff20000041828 */
[----:B------:R-:W1:Y:S01]  /*7720*/  MUFU.TANH R12, R12 ;  /* 0x0000000c000c7308 */ /* 0x000e620000002400 */
[C---:B------:R-:W-:Y:S09]  /*7730*/  HMMA.16816.F32.BF16 R44, R204.reuse, R4, R44 ;  /* 0x00000004cc2c723c */ /* 0x040ff2000004182c */
[----:B------:R-:W3:Y:S01]  /*7740*/  MUFU.TANH R13, R13 ;  /* 0x0000000d000d7308 */ /* 0x000ee20000002400 */
[----:B------:R-:W-:Y:S03]  /*7750*/  HMMA.16816.F32.BF16 R48, R204, R6, R48 ;  /* 0x00000006cc30723c */ /* 0x000fe60000041830 */
[----:B------:R-:W-:Y:S01]  /*7760*/  FSEL R5, R100, -INF , P6 ;  /* 0xff80000064057808 */ /* 0x000fe20003000000 */
[----:B------:R-:W-:Y:S01]  /*7770*/  FMUL.FTZ R8, R37, c[0x0][0x320] ;  /* 0x0000c80025087a20 */ /* 0x000fe20000410000 */
[----:B------:R-:W-:Y:S01]  /*7780*/  ISETP.GT.AND P6, PT, R0, 0x9, PT ;  /* 0x000000090000780c */ /* 0x000fe20003fc4270 */
[----:B------:R-:W-:Y:S01]  /*7790*/  FMUL.FTZ R36, R36, c[0x0][0x320] ;  /* 0x0000c80024247a20 */ /* 0x000fe20000410000 */
[----:B------:R-:W-:Y:S02]  /*77a0*/  FMNMX.FTZ R101, R5, R103, !PT ;  /* 0x0000006705657209 */ /* 0x000fe40007810000 */
[----:B------:R-:W5:Y:S03]  /*77b0*/  MUFU.TANH R16, R16 ;  /* 0x0000001000107308 */ /* 0x000f660000002400 */
[----:B------:R-:W-:Y:S01]  /*77c0*/  FMNMX.FTZ R101, R209, R101, !PT ;  /* 0x00000065d1657209 */ /* 0x000fe20007810000 */
[----:B------:R-:W-:Y:S01]  /*77d0*/  FMUL.FTZ R7, R40, c[0x0][0x320] ;  /* 0x0000c80028077a20 */ /* 0x000fe20000410000 */
[----:B--2---:R-:W-:Y:S01]  /*77e0*/  FSEL R211, R9, -INF , P6 ;  /* 0xff80000009d37808 */ /* 0x004fe20003000000 */
[----:B------:R-:W-:Y:S01]  /*77f0*/  FMUL.FTZ R6, R41, c[0x0][0x320] ;  /* 0x0000c80029067a20 */ /* 0x000fe20000410000 */
[----:B------:R-:W-:Y:S01]  /*7800*/  FMNMX.FTZ R101, R210, R101, !PT ;  /* 0x00000065d2657209 */ /* 0x000fe20007810000 */
[----:B------:R-:W-:Y:S01]  /*7810*/  FMUL.FTZ R4, R44, c[0x0][0x320] ;  /* 0x0000c8002c047a20 */ /* 0x000fe20000410000 */
[----:B-1----:R-:W-:Y:S01]  /*7820*/  FSEL R217, R12, -INF , P5 ;  /* 0xff8000000cd97808 */ /* 0x002fe20002800000 */
[----:B------:R-:W1:Y:S01]  /*7830*/  MUFU.TANH R17, R17 ;  /* 0x0000001100117308 */ /* 0x000e620000002400 */
[----:B------:R-:W-:Y:S01]  /*7840*/  FMNMX.FTZ R101, R211, R101, !PT ;  /* 0x00000065d3657209 */ /* 0x000fe20007810000 */
[----:B------:R-:W-:Y:S01]  /*7850*/  FMUL.FTZ R45, R45, c[0x0][0x320] ;  /* 0x0000c8002d2d7a20 */ /* 0x000fe20000410000 */
[----:B------:R-:W-:Y:S01]  /*7860*/  ISETP.GT.AND P6, PT, R0, 0x18, PT ;  /* 0x000000180000780c */ /* 0x000fe20003fc4270 */
[----:B------:R-:W-:Y:S01]  /*7870*/  FMUL.FTZ R38, R38, c[0x0][0x320] ;  /* 0x0000c80026267a20 */ /* 0x000fe20000410000 */
[----:B---3--:R-:W-:Y:S01]  /*7880*/  FSEL R219, R13, -INF , P0 ;  /* 0xff8000000ddb7808 */ /* 0x008fe20000000000 */
[----:B------:R-:W-:Y:S01]  /*7890*/  FMUL.FTZ R48, R48, c[0x0][0x320] ;  /* 0x0000c80030307a20 */ /* 0x000fe20000410000 */
[----:B------:R-:W-:Y:S01]  /*78a0*/  FMNMX.FTZ R101, R217, R101, !PT ;  /* 0x00000065d9657209 */ /* 0x000fe20007810000 */
[----:B------:R-:W-:Y:S01]  /*78b0*/  FMUL.FTZ R39, R39, c[0x0][0x320] ;  /* 0x0000c80027277a20 */ /* 0x000fe20000410000 */
[----:B------:R-:W-:Y:S01]  /*78c0*/  ISETP.GT.AND P5, PT, R0, 0x19, PT ;  /* 0x000000190000780c */ /* 0x000fe20003fa4270 */
[----:B------:R-:W2:Y:S01]  /*78d0*/  MUFU.TANH R20, R20 ;  /* 0x0000001400147308 */ /* 0x000ea20000002400 */
[----:B------:R-:W-:Y:S01]  /*78e0*/  FMNMX.FTZ R101, R219, R101, !PT ;  /* 0x00000065db657209 */ /* 0x000fe20007810000 */
[----:B------:R-:W-:Y:S01]  /*78f0*/  FMUL.FTZ R42, R42, c[0x0][0x320] ;  /* 0x0000c8002a2a7a20 */ /* 0x000fe20000410000 */
[----:B------:R-:W-:Y:S01]  /*7900*/  ISETP.GT.AND P0, PT, R0, 0x20, PT ;  /* 0x000000200000780c */ /* 0x000fe20003f04270 */
[----:B------:R-:W-:Y:S01]  /*7910*/  FMUL.FTZ R43, R43, c[0x0][0x320] ;  /* 0x0000c8002b2b7a20 */ /* 0x000fe20000410000 */
[----:B-----5:R-:W-:Y:S01]  /*7920*/  FSEL R220, R16, -INF , P6 ;  /* 0xff80000010dc7808 */ /* 0x020fe20003000000 */
[----:B------:R-:W-:Y:S01]  /*7930*/  FMUL.FTZ R51, R51, c[0x0][0x320] ;  /* 0x0000c80033337a20 */ /* 0x000fe20000410000 */
[----:B------:R-:W-:Y:S02]  /*7940*/  ISETP.GT.AND P6, PT, R0, 0x21, PT ;  /* 0x000000210000780c */ /* 0x000fe40003fc4270 */
[----:B------:R-:W-:Y:S01]  /*7950*/  FMNMX.FTZ R101, R220, R101, !PT ;  /* 0x00000065dc657209 */ /* 0x000fe20007810000 */
[----:B------:R-:W3:Y:S01]  /*7960*/  MUFU.TANH R21, R21 ;  /* 0x0000001500157308 */ /* 0x000ee20000002400 */
[----:B-1----:R-:W-:Y:S02]  /*7970*/  FSEL R221, R17, -INF , P5 ;  /* 0xff80000011dd7808 */ /* 0x002fe40002800000 */
[----:B------:R-:W-:Y:S02]  /*7980*/  ISETP.GT.AND P5, PT, R0, 0x28, PT ;  /* 0x000000280000780c */ /* 0x000fe40003fa4270 */
[----:B------:R-:W-:Y:S05]  /*7990*/  FMNMX.FTZ R101, R221, R101, !PT ;  /* 0x00000065dd657209 */ /* 0x000fea0007810000 */
[----:B------:R-:W1:Y:S01]  /*79a0*/  MUFU.TANH R24, R24 ;  /* 0x0000001800187308 */ /* 0x000e620000002400 */
[----:B--2---:R-:W-:Y:S02]  /*79b0*/  FSEL R20, R20, -INF , P0 ;  /* 0xff80000014147808 */ /* 0x004fe40000000000 */
[----:B------:R-:W-:Y:S02]  /*79c0*/  ISETP.GT.AND P0, PT, R0, 0x29, PT ;  /* 0x000000290000780c */ /* 0x000fe40003f04270 */
[----:B------:R-:W-:Y:S05]  /*79d0*/  FMNMX.FTZ R101, R20, R101, !PT ;  /* 0x0000006514657209 */ /* 0x000fea0007810000 */
[----:B------:R-:W2:Y:S01]  /*79e0*/  MUFU.TANH R25, R25 ;  /* 0x0000001900197308 */ /* 0x000ea20000002400 */
[----:B---3--:R-:W-:Y:S02]  /*79f0*/  FSEL R21, R21, -INF , P6 ;  /* 0xff80000015157808 */ /* 0x008fe40003000000 */
[----:B------:R-:W-:Y:S02]  /*7a00*/  ISETP.GT.AND P6, PT, R0, 0x30, PT ;  /* 0x000000300000780c */ /* 0x000fe40003fc4270 */
[----:B------:R-:W-:Y:S05]  /*7a10*/  FMNMX.FTZ R101, R21, R101, !PT ;  /* 0x0000006515657209 */ /* 0x000fea0007810000 */
        /* <DEDUP_REMOVED lines=9> */
[----:B------:R-:W-:Y:S02]  /*7ab0*/  FSEL R32, R32, -INF , P0 ;  /* 0xff80000020207808 */ /* 0x000fe40000000000 */
[----:B------:R-:W-:Y:S02]  /*7ac0*/  ISETP.GT.AND P0, PT, R0, 0x41, PT ;  /* 0x000000410000780c */ /* 0x000fe40003f04270 */
[----:B---3--:R-:W-:Y:S02]  /*7ad0*/  FSEL R28, R28, -INF , P6 ;  /* 0xff8000001c1c7808 */ /* 0x008fe40003000000 */
[----:B------:R-:W-:Y:S02]  /*7ae0*/  ISETP.GT.AND P6, PT, R0, 0x39, PT ;  /* 0x000000390000780c */ /* 0x000fe40003fc4270 */
[----:B------:R-:W-:Y:S01]  /*7af0*/  FMNMX.FTZ R101, R28, R101, !PT ;  /* 0x000000651c657209 */ /* 0x000fe20007810000 */
[----:B------:R-:W3:Y:S01]  /*7b00*/  MUFU.TANH R33, R33 ;  /* 0x0000002100217308 */ /* 0x000ee20000002400 */
[----:B-1----:R-:W-:Y:S02]  /*7b10*/  FSEL R29, R29, -INF , P5 ;  /* 0xff8000001d1d7808 */ /* 0x002fe40002800000 */
[----:B------:R-:W-:Y:S02]  /*7b20*/  ISETP.GT.AND P5, PT, R0, 0x40, PT ;  /* 0x000000400000780c */ /* 0x000fe40003fa4270 */
[----:B------:R-:W-:Y:S05]  /*7b30*/  FMNMX.FTZ R101, R29, R101, !PT ;  /* 0x000000651d657209 */ /* 0x000fea0007810000 */
[----:B------:R-:W1:Y:S01]  /*7b40*/  MUFU.TANH R4, R4 ;  /* 0x0000000400047308 */ /* 0x000e620000002400 */
[----:B------:R-:W-:Y:S02]  /*7b50*/  FMNMX.FTZ R101, R32, R101, !PT ;  /* 0x0000006520657209 */ /* 0x000fe40007810000 */
[----:B--2---:R-:W-:Y:S02]  /*7b60*/  FSEL R8, R8, -INF , P0 ;  /* 0xff80000008087808 */ /* 0x004fe40000000000 */
[C---:B------:R-:W-:Y:S05]  /*7b70*/  ISETP.GT.AND P0, PT, R0.reuse, 0x50, PT ;  /* 0x000000500000780c */ /* 0x040fea0003f04270 */
[----:B------:R-:W2:Y:S01]  /*7b80*/  MUFU.TANH R36, R36 ;  /* 0x0000002400247308 */ /* 0x000ea20000002400 */
[----:B---3--:R-:W-:Y:S02]  /*7b90*/  FSEL R33, R33, -INF , P6 ;  /* 0xff80000021217808 */ /* 0x008fe40003000000 */
[----:B------:R-:W-:Y:S02]  /*7ba0*/  ISETP.GT.AND P6, PT, R0, 0x48, PT ;  /* 0x000000480000780c */ /* 0x000fe40003fc4270 */
[----:B------:R-:W-:Y:S05]  /*7bb0*/  FMNMX.FTZ R101, R33, R101, !PT ;  /* 0x0000006521657209 */ /* 0x000fea0007810000 */
[----:B------:R-:W3:Y:S01]  /*7bc0*/  MUFU.TANH R7, R7 ;  /* 0x0000000700077308 */ /* 0x000ee20000002400 */
[----:B-1----:R-:W-:Y:S01]  /*7bd0*/  FSEL R16, R4, -INF , P0 ;  /* 0xff80000004107808 */ /* 0x002fe20000000000 */
[----:B------:R-:W-:Y:S01]  /*7be0*/  FMUL.FTZ R4, R49, c[0x0][0x320] ;  /* 0x0000c80031047a20 */ /* 0x000fe20000410000 */
[----:B------:R-:W-:Y:S01]  /*7bf0*/  ISETP.GT.AND P0, PT, R0, 0x59, PT ;  /* 0x000000590000780c */ /* 0x000fe20003f04270 */
[----:B------:R-:W-:Y:S06]  /*7c00*/  IMAD.MOV.U32 R49, RZ, RZ, R25 ;  /* 0x000000ffff317224 */ /* 0x000fec00078e0019 */
[----:B------:R-:W1:Y:S01]  /*7c10*/  MUFU.TANH R6, R6 ;  /* 0x0000000600067308 */ /* 0x000e620000002400 */
[----:B--2---:R-:W-:Y:S02]  /*7c20*/  FSEL R36, R36, -INF , P5 ;  /* 0xff80000024247808 */ /* 0x004fe40002800000 */
[----:B------:R-:W-:Y:S02]  /*7c30*/  ISETP.GT.AND P5, PT, R0, 0x49, PT ;  /* 0x000000490000780c */ /* 0x000fe40003fa4270 */
[----:B------:R-:W-:Y:S05]  /*7c40*/  FMNMX.FTZ R101, R36, R101, !PT ;  /* 0x0000006524657209 */ /* 0x000fea0007810000 */
[----:B------:R-:W2:Y:S01]  /*7c50*/  MUFU.TANH R45, R45 ;  /* 0x0000002d002d7308 */ /* 0x000ea20000002400 */
[----:B------:R-:W-:Y:S02]  /*7c60*/  FMNMX.FTZ R101, R8, R101, !PT ;  /* 0x0000006508657209 */ /* 0x000fe40007810000 */
[----:B---3--:R-:W-:Y:S01]  /*7c70*/  FSEL R12, R7, -INF , P6 ;  /* 0xff800000070c7808 */ /* 0x008fe20003000000 */
[----:B------:R-:W-:Y:S01]  /*7c80*/  FMUL.FTZ R7, R46, c[0x0][0x320] ;  /* 0x0000c8002e077a20 */ /* 0x000fe20000410000 */
[----:B------:R-:W-:Y:S02]  /*7c90*/  ISETP.GT.AND P6, PT, R0, 0x51, PT ;  /* 0x000000510000780c */ /* 0x000fe40003fc4270 */
[----:B------:R-:W-:Y:S03]  /*7ca0*/  FMNMX.FTZ R101, R12, R101, !PT ;  /* 0x000000650c657209 */ /* 0x000fe60007810000 */
[----:B------:R-:W3:Y:S01]  /*7cb0*/  MUFU.TANH R48, R48 ;  /* 0x0000003000307308 */ /* 0x000ee20000002400 */
[----:B-1----:R-:W-:Y:S01]  /*7cc0*/  FSEL R13, R6, -INF , P5 ;  /* 0xff800000060d7808 */ /* 0x002fe20002800000 */
[----:B------:R-:W-:Y:S01]  /*7cd0*/  FMUL.FTZ R6, R47, c[0x0][0x320] ;  /* 0x0000c8002f067a20 */ /* 0x000fe20000410000 */
[----:B------:R-:W-:Y:S02]  /*7ce0*/  ISETP.GT.AND P5, PT, R0, 0x58, PT ;  /* 0x000000580000780c */ /* 0x000fe40003fa4270 */
[----:B------:R-:W-:Y:S01]  /*7cf0*/  FMNMX.FTZ R101, R13, R101, !PT ;  /* 0x000000650d657209 */ /* 0x000fe20007810000 */
[----:B------:R-:W1:Y:S04]  /*7d00*/  SHFL.IDX PT, R0, R2, 0x1, 0x1c1f ;  /* 0x003c1f0002007f89 */ /* 0x000e6800000e0000 */
[----:B------:R-:W5:Y:S01]  /*7d10*/  MUFU.TANH R4, R4 ;  /* 0x0000000400047308 */ /* 0x000f620000002400 */
[----:B------:R-:W-:Y:S02]  /*7d20*/  FMNMX.FTZ R101, R16, R101, !PT ;  /* 0x0000006510657209 */ /* 0x000fe40007810000 */
[----:B--2---:R-:W-:Y:S04]  /*7d30*/  FSEL R44, R45, -INF , P6 ;  /* 0xff8000002d2c7808 */ /* 0x004fe80003000000 */
[----:B------:R-:W-:Y:S03]  /*7d40*/  FMNMX.FTZ R101, R44, R101, !PT ;  /* 0x000000652c657209 */ /* 0x000fe60007810000 */
[----:B------:R-:W2:Y:S01]  /*7d50*/  MUFU.TANH R14, R14 ;  /* 0x0000000e000e7308 */ /* 0x000ea20000002400 */
[----:B---3--:R-:W-:Y:S04]  /*7d60*/  FSEL R17, R48, -INF , P5 ;  /* 0xff80000030117808 */ /* 0x008fe80002800000 */
[----:B------:R-:W-:Y:S05]  /*7d70*/  FMNMX.FTZ R101, R17, R101, !PT ;  /* 0x0000006511657209 */ /* 0x000fea0007810000 */
[----:B------:R-:W3:Y:S01]  /*7d80*/  MUFU.TANH R27, R27 ;  /* 0x0000001b001b7308 */ /* 0x000ee20000002400 */
[----:B------:R-:W-:Y:S02]  /*7d90*/  MOV R47, R17 ;  /* 0x00000011002f7202 */ /* 0x000fe40000000f00 */
[----:B-1----:R-:W-:Y:S01]  /*7da0*/  IADD3 R0, R3, R0, RZ ;  /* 0x0000000003007210 */ /* 0x002fe20007ffe0ff */
[----:B------:R-:W-:Y:S01]  /*7db0*/  FMUL.FTZ R3, R50, c[0x0][0x320] ;  /* 0x0000c80032037a20 */ /* 0x000fe20000410000 */
[----:B-----5:R-:W-:Y:S02]  /*7dc0*/  FSEL R25, R4, -INF , P0 ;  /* 0xff80000004197808 */ /* 0x020fe40000000000 */
[C---:B------:R-:W-:Y:S02]  /*7dd0*/  ISETP.GT.AND P0, PT, R0.reuse, RZ, PT ;  /* 0x000000ff0000720c */ /* 0x040fe40003f04270 */
[----:B------:R-:W-:Y:S01]  /*7de0*/  FMNMX.FTZ R101, R25, R101, !PT ;  /* 0x0000006519657209 */ /* 0x000fe20007810000 */
[----:B------:R-:W1:Y:S01]  /*7df0*/  MUFU.TANH R30, R30 ;  /* 0x0000001e001e7308 */ /* 0x000e620000002400 */
[----:B------:R-:W-:Y:S01]  /*7e00*/  FSEL R4, R105, -INF , P0 ;  /* 0xff80000069047808 */ /* 0x000fe20000000000 */
[----:B------:R-:W-:Y:S01]  /*7e10*/  IMAD.MOV.U32 R46, RZ, RZ, R25 ;  /* 0x000000ffff2e7224 */ /* 0x000fe200078e0019 */
[C---:B------:R-:W-:Y:S01]  /*7e20*/  ISETP.GT.AND P5, PT, R0.reuse, 0x1, PT ;  /* 0x000000010000780c */ /* 0x040fe20003fa4270 */
[----:B------:R-:W5:Y:S01]  /*7e30*/  SHFL.BFLY PT, R2, R101, 0x2, 0x1f ;  /* 0x0c401f0065027f89 */ /* 0x000f6200000e0000 */
[----:B------:R-:W-:Y:S01]  /*7e40*/  ISETP.GT.AND P0, PT, R0, 0x8, PT ;  /* 0x000000080000780c */ /* 0x000fe20003f04270 */
[----:B------:R-:W-:Y:S01]  /*7e50*/  IMAD.MOV.U32 R105, RZ, RZ, R32 ;  /* 0x000000ffff697224 */ /* 0x000fe200078e0020 */
[----:B------:R-:W-:Y:S02]  /*7e60*/  FSEL R166, R102, -INF , P5 ;  /* 0xff80000066a67808 */ /* 0x000fe40002800000 */
[----:B------:R-:W-:Y:S01]  /*7e70*/  FSEL R167, R10, -INF , P0 ;  /* 0xff8000000aa77808 */ /* 0x000fe20000000000 */
[----:B------:R-:W1:Y:S01]  /*7e80*/  MUFU.TANH R31, R31 ;  /* 0x0000001f001f7308 */ /* 0x000e620000002400 */
[C---:B------:R-:W-:Y:S02]  /*7e90*/  ISETP.GT.AND P5, PT, R0.reuse, 0x9, PT ;  /* 0x000000090000780c */ /* 0x040fe40003fa4270 */
[----:B------:R-:W-:Y:S02]  /*7ea0*/  ISETP.GT.AND P0, PT, R0, 0x10, PT ;  /* 0x000000100000780c */ /* 0x000fe40003f04270 */
[----:B------:R-:W-:Y:S02]  /*7eb0*/  FSEL R208, R11, -INF , P5 ;  /* 0xff8000000bd07808 */ /* 0x000fe40002800000 */
[----:B--2---:R-:W-:Y:S02]  /*7ec0*/  FSEL R214, R14, -INF , P0 ;  /* 0xff8000000ed67808 */ /* 0x004fe40000000000 */
[C---:B------:R-:W-:Y:S01]  /*7ed0*/  ISETP.GT.AND P5, PT, R0.reuse, 0x11, PT ;  /* 0x000000110000780c */ /* 0x040fe20003fa4270 */
[----:B------:R-:W2:Y:S01]  /*7ee0*/  MUFU.TANH R35, R35 ;  /* 0x0000002300237308 */ /* 0x000ea20000002400 */
[----:B------:R-:W-:Y:S02]  /*7ef0*/  ISETP.GT.AND P0, PT, R0, 0x18, PT ;  /* 0x000000180000780c */ /* 0x000fe40003f04270 */
[----:B------:R-:W-:Y:S02]  /*7f00*/  FSEL R213, R15, -INF , P5 ;  /* 0xff8000000fd57808 */ /* 0x000fe40002800000 */
[----:B------:R-:W-:Y:S02]  /*7f10*/  FSEL R215, R18, -INF , P0 ;  /* 0xff80000012d77808 */ /* 0x000fe40000000000 */
[----:B------:R-:W-:Y:S02]  /*7f20*/  ISETP.GT.AND P5, PT, R0, 0x19, PT ;  /* 0x000000190000780c */ /* 0x000fe40003fa4270 */
[----:B-----5:R-:W-:Y:S01]  /*7f30*/  FMNMX.FTZ R101, R101, R2, !PT ;  /* 0x0000000265657209 */ /* 0x020fe20007810000 */
[----:B------:R-:W5:Y:S01]  /*7f40*/  MUFU.TANH R38, R38 ;  /* 0x0000002600267308 */ /* 0x000f620000002400 */
[----:B------:R-:W-:Y:S02]  /*7f50*/  FMNMX.FTZ R2, R4, R104, !PT ;  /* 0x0000006804027209 */ /* 0x000fe40007810000 */
[----:B------:R-:W-:Y:S02]  /*7f60*/  FSEL R216, R19, -INF , P5 ;  /* 0xff80000013d87808 */ /* 0x000fe40002800000 */
[----:B------:R-:W-:Y:S02]  /*7f70*/  FMNMX.FTZ R2, R166, R2, !PT ;  /* 0x00000002a6027209 */ /* 0x000fe40007810000 */
[----:B------:R-:W-:Y:S02]  /*7f80*/  ISETP.GT.AND P0, PT, R0, 0x20, PT ;  /* 0x000000200000780c */ /* 0x000fe40003f04270 */
[----:B------:R-:W-:Y:S01]  /*7f90*/  FMNMX.FTZ R2, R167, R2, !PT ;  /* 0x00000002a7027209 */ /* 0x000fe20007810000 */
[----:B------:R-:W1:Y:S01]  /*7fa0*/  MUFU.TANH R39, R39 ;  /* 0x0000002700277308 */ /* 0x000e620000002400 */
[----:B------:R-:W-:Y:S02]  /*7fb0*/  FSEL R223, R22, -INF , P0 ;  /* 0xff80000016df7808 */ /* 0x000fe40000000000 */
[----:B------:R-:W-:Y:S02]  /*7fc0*/  FMNMX.FTZ R2, R208, R2, !PT ;  /* 0x00000002d0027209 */ /* 0x000fe40007810000 */
[----:B------:R-:W-:Y:S02]  /*7fd0*/  ISETP.GT.AND P5, PT, R0, 0x21, PT ;  /* 0x000000210000780c */ /* 0x000fe40003fa4270 */
[----:B------:R-:W-:Y:S02]  /*7fe0*/  FMNMX.FTZ R2, R214, R2, !PT ;  /* 0x00000002d6027209 */ /* 0x000fe40007810000 */
[----:B------:R-:W-:Y:S01]  /*7ff0*/  FSEL R222, R23, -INF , P5 ;  /* 0xff80000017de7808 */ /* 0x000fe20002800000 */
[----:B------:R-:W2:Y:S01]  /*8000*/  MUFU.TANH R42, R42 ;  /* 0x0000002a002a7308 */ /* 0x000ea20000002400 */
[----:B------:R-:W-:Y:S02]  /*8010*/  FMNMX.FTZ R2, R213, R2, !PT ;  /* 0x00000002d5027209 */ /* 0x000fe40007810000 */
[----:B------:R-:W-:Y:S02]  /*8020*/  ISETP.GT.AND P0, PT, R0, 0x28, PT ;  /* 0x000000280000780c */ /* 0x000fe40003f04270 */
[----:B------:R-:W-:Y:S02]  /*8030*/  FMNMX.FTZ R2, R215, R2, !PT ;  /* 0x00000002d7027209 */ /* 0x000fe40007810000 */
[----:B------:R-:W-:Y:S01]  /*8040*/  FSEL R41, R26, -INF , P0 ;  /* 0xff8000001a297808 */ /* 0x000fe20000000000 */
[----:B------:R-:W-:Y:S01]  /*8050*/  IMAD.MOV.U32 R26, RZ, RZ, R16 ;  /* 0x000000ffff1a7224 */ /* 0x000fe200078e0010 */
[----:B------:R-:W-:Y:S01]  /*8060*/  FMNMX.FTZ R2, R216, R2, !PT ;  /* 0x00000002d8027209 */ /* 0x000fe20007810000 */
[----:B------:R-:W2:Y:S01]  /*8070*/  MUFU.TANH R43, R43 ;  /* 0x0000002b002b7308 */ /* 0x000ea20000002400 */
[----:B------:R-:W-:Y:S02]  /*8080*/  ISETP.GT.AND P6, PT, R0, 0x29, PT ;  /* 0x000000290000780c */ /* 0x000fe40003fc4270 */
[----:B------:R-:W-:Y:S02]  /*8090*/  FMNMX.FTZ R2, R223, R2, !PT ;  /* 0x00000002df027209 */ /* 0x000fe40007810000 */
[----:B---3--:R-:W-:Y:S02]  /*80a0*/  FSEL R40, R27, -INF , P6 ;  /* 0xff8000001b287808 */ /* 0x008fe40003000000 */
[----:B------:R-:W-:Y:S02]  /*80b0*/  FMNMX.FTZ R2, R222, R2, !PT ;  /* 0x00000002de027209 */ /* 0x000fe40007810000 */
[----:B------:R-:W-:Y:S01]  /*80c0*/  ISETP.GT.AND P0, PT, R0, 0x30, PT ;  /* 0x000000300000780c */ /* 0x000fe20003f04270 */
[----:B------:R-:W3:Y:S01]  /*80d0*/  MUFU.TANH R7, R7 ;  /* 0x0000000700077308 */ /* 0x000ee20000002400 */
[----:B------:R-:W-:Y:S02]  /*80e0*/  FMNMX.FTZ R2, R41, R2, !PT ;  /* 0x0000000229027209 */ /* 0x000fe40007810000 */
[----:B-1----:R-:W-:Y:S01]  /*80f0*/  FSEL R9, R30, -INF , P0 ;  /* 0xff8000001e097808 */ /* 0x002fe20000000000 */
[----:B------:R-:W-:Y:S01]  /*8100*/  IMAD.MOV.U32 R30, RZ, RZ, R8 ;  /* 0x000000ffff1e7224 */ /* 0x000fe200078e0008 */
[----:B------:R-:W-:Y:S02]  /*8110*/  FMNMX.FTZ R2, R40, R2, !PT ;  /* 0x0000000228027209 */ /* 0x000fe40007810000 */
[C---:B------:R-:W-:Y:S02]  /*8120*/  ISETP.GT.AND P5, PT, R0.reuse, 0x31, PT ;  /* 0x000000310000780c */ /* 0x040fe40003fa4270 */
[----:B------:R-:W-:Y:S01]  /*8130*/  FMNMX.FTZ R2, R9, R2, !PT ;  /* 0x0000000209027209 */ /* 0x000fe20007810000 */
[----:B------:R-:W1:Y:S01]  /*8140*/  MUFU.TANH R6, R6 ;  /* 0x0000000600067308 */ /* 0x000e620000002400 */
[----:B------:R-:W-:Y:S02]  /*8150*/  FSEL R31, R31, -INF , P5 ;  /* 0xff8000001f1f7808 */ /* 0x000fe40002800000 */
[----:B------:R-:W-:Y:S02]  /*8160*/  ISETP.GT.AND P0, PT, R0, 0x38, PT ;  /* 0x000000380000780c */ /* 0x000fe40003f04270 */
[----:B------:R-:W-:Y:S02]  /*8170*/  FMNMX.FTZ R2, R31, R2, !PT ;  /* 0x000000021f027209 */ /* 0x000fe40007810000 */
[----:B------:R-:W-:Y:S02]  /*8180*/  FSEL R37, R34, -INF , P0 ;  /* 0xff80000022257808 */ /* 0x000fe40000000000 */
[C---:B------:R-:W-:Y:S01]  /*8190*/  ISETP.GT.AND P6, PT, R0.reuse, 0x39, PT ;  /* 0x000000390000780c */ /* 0x040fe20003fc4270 */
[----:B------:R-:W1:Y:S01]  /*81a0*/  MUFU.TANH R3, R3 ;  /* 0x0000000300037308 */ /* 0x000e620000002400 */
[----:B------:R-:W-:Y:S02]  /*81b0*/  FMNMX.FTZ R2, R37, R2, !PT ;  /* 0x0000000225027209 */ /* 0x000fe40007810000 */
[----:B--2---:R-:W-:Y:S02]  /*81c0*/  FSEL R35, R35, -INF , P6 ;  /* 0xff80000023237808 */ /* 0x004fe40003000000 */
[----:B------:R-:W-:Y:S02]  /*81d0*/  ISETP.GT.AND P5, PT, R0, 0x40, PT ;  /* 0x000000400000780c */ /* 0x000fe40003fa4270 */
[----:B------:R-:W-:Y:S02]  /*81e0*/  FMNMX.FTZ R2, R35, R2, !PT ;  /* 0x0000000223027209 */ /* 0x000fe40007810000 */
[----:B-----5:R-:W-:Y:S01]  /*81f0*/  FSEL R38, R38, -INF , P5 ;  /* 0xff80000026267808 */ /* 0x020fe20002800000 */
[----:B------:R-:W2:Y:S01]  /*8200*/  MUFU.TANH R102, R51 ;  /* 0x0000003300667308 */ /* 0x000ea20000002400 */
[----:B------:R-:W-:Y:S02]  /*8210*/  ISETP.GT.AND P0, PT, R0, 0x41, PT ;  /* 0x000000410000780c */ /* 0x000fe40003f04270 */
[----:B------:R-:W-:Y:S02]  /*8220*/  FMNMX.FTZ R2, R38, R2, !PT ;  /* 0x0000000226027209 */ /* 0x000fe40007810000 */
[C---:B------:R-:W-:Y:S02]  /*8230*/  ISETP.GT.AND P6, PT, R0.reuse, 0x48, PT ;  /* 0x000000480000780c */ /* 0x040fe40003fc4270 */
[----:B------:R-:W-:Y:S01]  /*8240*/  FSEL R106, R39, -INF , P0 ;  /* 0xff800000276a7808 */ /* 0x000fe20000000000 */
[----:B------:R-:W-:Y:S01]  /*8250*/  IMAD.MOV.U32 R39, RZ, RZ, R29 ;  /* 0x000000ffff277224 */ /* 0x000fe200078e001d */
[----:B------:R-:W-:Y:S02]  /*8260*/  ISETP.GT.AND P5, PT, R0, 0x49, PT ;  /* 0x000000490000780c */ /* 0x000fe40003fa4270 */
[----:B------:R-:W-:Y:S02]  /*8270*/  FSEL R11, R42, -INF , P6 ;  /* 0xff8000002a0b7808 */ /* 0x000fe40003000000 */
[----:B------:R-:W-:Y:S02]  /*8280*/  ISETP.GT.AND P0, PT, R0, 0x50, PT ;  /* 0x000000500000780c */ /* 0x000fe40003f04270 */
[----:B------:R-:W-:Y:S02]  /*8290*/  FMNMX.FTZ R2, R106, R2, !PT ;  /* 0x000000026a027209 */ /* 0x000fe40007810000 */
[----:B------:R-:W-:Y:S01]  /*82a0*/  FSEL R15, R43, -INF , P5 ;  /* 0xff8000002b0f7808 */ /* 0x000fe20002800000 */
[----:B------:R-:W-:Y:S01]  /*82b0*/  IMAD.MOV.U32 R43, RZ, RZ, R41 ;  /* 0x000000ffff2b7224 */ /* 0x000fe200078e0029 */
[C---:B------:R-:W-:Y:S02]  /*82c0*/  ISETP.GT.AND P6, PT, R0.reuse, 0x51, PT ;  /* 0x000000510000780c */ /* 0x040fe40003fc4270 */
[----:B---3--:R-:W-:Y:S02]  /*82d0*/  FSEL R18, R7, -INF , P0 ;  /* 0xff80000007127808 */ /* 0x008fe40000000000 */
[C---:B------:R-:W-:Y:S02]  /*82e0*/  ISETP.GT.AND P5, PT, R0.reuse, 0x58, PT ;  /* 0x000000580000780c */ /* 0x040fe40003fa4270 */
[----:B------:R-:W-:Y:S02]  /*82f0*/  ISETP.GT.AND P0, PT, R0, 0x59, PT ;  /* 0x000000590000780c */ /* 0x000fe40003f04270 */
[----:B------:R-:W-:Y:S02]  /*8300*/  FMNMX.FTZ R0, R11, R2, !PT ;  /* 0x000000020b007209 */ /* 0x000fe40007810000 */
[----:B------:R-:W3:Y:S01]  /*8310*/  SHFL.BFLY PT, R2, R101, 0x1, 0x1f ;  /* 0x0c201f0065027f89 */ /* 0x000ee200000e0000 */
[----:B-1----:R-:W-:Y:S02]  /*8320*/  FSEL R19, R6, -INF , P6 ;  /* 0xff80000006137808 */ /* 0x002fe40003000000 */
[----:B------:R-:W-:Y:S02]  /*8330*/  FMNMX.FTZ R0, R15, R0, !PT ;  /* 0x000000000f007209 */ /* 0x000fe40007810000 */
[----:B------:R-:W-:Y:S02]  /*8340*/  FSEL R22, R3, -INF , P5 ;  /* 0xff80000003167808 */ /* 0x000fe40002800000 */
[----:B------:R-:W-:Y:S02]  /*8350*/  FMNMX.FTZ R0, R18, R0, !PT ;  /* 0x0000000012007209 */ /* 0x000fe40007810000 */
[----:B--2---:R-:W-:Y:S02]  /*8360*/  FSEL R102, R102, -INF , P0 ;  /* 0xff80000066667808 */ /* 0x004fe40000000000 */
[----:B------:R-:W-:Y:S02]  /*8370*/  FMNMX.FTZ R0, R19, R0, !PT ;  /* 0x0000000013007209 */ /* 0x000fe40007810000 */
[----:B------:R-:W-:Y:S02]  /*8380*/  ISETP.GE.AND P6, PT, R218, 0x1, PT ;  /* 0x00000001da00780c */ /* 0x000fe40003fc6270 */
[----:B------:R-:W-:Y:S02]  /*8390*/  FMNMX.FTZ R0, R22, R0, !PT ;  /* 0x0000000016007209 */ /* 0x000fe40007810000 */
[----:B------:R-:W-:Y:S02]  /*83a0*/  MOV R14, R49 ;  /* 0x00000031000e7202 */ /* 0x000fe40000000f00 */
[----:B------:R-:W-:Y:S02]  /*83b0*/  FMNMX.FTZ R0, R102, R0, !PT ;  /* 0x0000000066007209 */ /* 0x000fe40007810000 */
[----:B------:R-:W-:Y:S02]  /*83c0*/  MOV R23, R44 ;  /* 0x0000002c00177202 */ /* 0x000fe40000000f00 */
[----:B------:R-:W-:Y:S02]  /*83d0*/  MOV R10, R12 ;  /* 0x0000000c000a7202 */ /* 0x000fe40000000f00 */
[----:B---3--:R-:W-:Y:S02]  /*83e0*/  FMNMX.FTZ R101, R101, R2, !PT ;  /* 0x0000000265657209 */ /* 0x008fe40007810000 */
[----:B------:R-:W1:Y:S01]  /*83f0*/  SHFL.BFLY PT, R2, R0, 0x2, 0x1f ;  /* 0x0c401f0000027f89 */ /* 0x000e6200000e0000 */
[----:B------:R-:W-:Y:S02]  /*8400*/  MOV R34, R9 ;  /* 0x0000000900227202 */ /* 0x000fe40000000f00 */
[C---:B------:R-:W-:Y:S02]  /*8410*/  FSETP.NEU.FTZ.AND P0, PT, R101.reuse, -INF , PT ;  /* 0xff8000006500780b */ /* 0x040fe40003f1d000 */
[----:B------:R-:W-:Y:S02]  /*8420*/  MOV R42, R21 ;  /* 0x00000015002a7202 */ /* 0x000fe40000000f00 */
[----:B------:R-:W-:Y:S02]  /*8430*/  FSEL R3, R101, RZ, P0 ;  /* 0x000000ff65037208 */ /* 0x000fe40000000000 */
[----:B------:R-:W-:Y:S02]  /*8440*/  MOV R6, R28 ;  /* 0x0000001c00067202 */ /* 0x000fe40000000f00 */
[----:B------:R-:W-:Y:S02]  /*8450*/  MOV R51, R20 ;  /* 0x0000001400337202 */ /* 0x000fe40000000f00 */
[----:B------:R-:W-:Y:S02]  /*8460*/  MOV R27, R13 ;  /* 0x0000000d001b7202 */ /* 0x000fe40000000f00 */
[----:B------:R-:W-:Y:S02]  /*8470*/  MOV R50, R36 ;  /* 0x0000002400327202 */ /* 0x000fe40000000f00 */
[----:B------:R-:W-:Y:S02]  /*8480*/  MOV R7, R24 ;  /* 0x0000001800077202 */ /* 0x000fe40000000f00 */
[----:B-1----:R-:W-:Y:S01]  /*8490*/  FMNMX.FTZ R0, R0, R2, !PT ;  /* 0x0000000200007209 */ /* 0x002fe20007810000 */
[----:B------:R-:W-:Y:S02]  /*84a0*/  FADD.FTZ R2, -R3, R103 ;  /* 0x0000006703027221 */ /* 0x000fe40000010100 */
[----:B------:R-:W-:Y:S02]  /*84b0*/  FMUL.FTZ R103, R101, c[0x0][0x2d0] ;  /* 0x0000b40065677a20 */ /* 0x000fe40000410000 */
[----:B------:R-:W1:Y:S03]  /*84c0*/  SHFL.BFLY PT, R3, R0, 0x1, 0x1f ;  /* 0x0c201f0000037f89 */ /* 0x000e6600000e0000 */
[----:B------:R-:W-:Y:S05]  /*84d0*/  FSEL R103, R103, RZ, P0 ;  /* 0x000000ff67677208 */ /* 0x000fea0000000000 */
[----:B------:R-:W-:Y:S04]  /*84e0*/  FFMA.FTZ R5, R5, c[0x0][0x2d0], -R103 ;  /* 0x0000b40005057a23 */ /* 0x000fe80000010867 */
[----:B------:R-:W-:Y:S01]  /*84f0*/  MUFU.EX2 R165, R5 ;  /* 0x0000000500a57308 */ /* 0x000fe20000000800 */
[----:B-1----:R-:W-:Y:S01]  /*8500*/  FMNMX.FTZ R100, R0, R3, !PT ;  /* 0x0000000300647209 */ /* 0x002fe20007810000 */
[----:B------:R-:W-:Y:S03]  /*8510*/  FMUL.FTZ R0, R2, c[0x0][0x2d0] ;  /* 0x0000b40002007a20 */ /* 0x000fe60000410000 */
[C---:B------:R-:W-:Y:S05]  /*8520*/  FSETP.NEU.FTZ.AND P0, PT, R100.reuse, -INF , PT ;  /* 0xff8000006400780b */ /* 0x040fea0003f1d000 */
[----:B------:R1:W2:Y:S01]  /*8530*/  MUFU.EX2 R2, R0 ;  /* 0x0000000000027308 */ /* 0x0002a20000000800 */
[C---:B------:R-:W-:Y:S05]  /*8540*/  FSEL R3, R100.reuse, RZ, P0 ;  /* 0x000000ff64037208 */ /* 0x040fea0000000000 */
[----:B-1----:R-:W-:Y:S01]  /*8550*/  FADD.FTZ R0, -R3, R104 ;  /* 0x0000006803007221 */ /* 0x002fe20000010100 */
[----:B------:R-:W-:Y:S01]  /*8560*/  MOV R104, R33 ;  /* 0x0000002100687202 */ /* 0x000fe20000000f00 */
[----:B------:R-:W-:Y:S02]  /*8570*/  FMUL.FTZ R3, R100, c[0x0][0x2d0] ;  /* 0x0000b40064037a20 */ /* 0x000fe40000410000 */
[----:B------:R-:W-:Y:S02]  /*8580*/  FMUL.FTZ R0, R0, c[0x0][0x2d0] ;  /* 0x0000b40000007a20 */ /* 0x000fe40000410000 */
[C---:B--2---:R-:W-:Y:S01]  /*8590*/  FMUL.FTZ R8, R2.reuse, R112 ;  /* 0x0000007002087220 */ /* 0x044fe20000410000 */
[----:B------:R-:W-:Y:S01]  /*85a0*/  FSEL R3, R3, RZ, P0 ;  /* 0x000000ff03037208 */ /* 0x000fe20000000000 */
[----:B------:R-:W-:Y:S01]  /*85b0*/  FMUL.FTZ R5, R2, R109 ;  /* 0x0000006d02057220 */ /* 0x000fe20000410000 */
[----:B------:R-:W-:Y:S01]  /*85c0*/  MOV R112, R37 ;  /* 0x0000002500707202 */ /* 0x000fe20000000f00 */
[----:B------:R-:W1:Y:S01]  /*85d0*/  MUFU.EX2 R0, R0 ;  /* 0x0000000000007308 */ /* 0x000e620000000800 */
[----:B------:R-:W-:Y:S02]  /*85e0*/  IMAD.MOV.U32 R109, RZ, RZ, R40 ;  /* 0x000000ffff6d7224 */ /* 0x000fe400078e0028 */
[----:B------:R-:W-:Y:S02]  /*85f0*/  FFMA.FTZ R4, R4, c[0x0][0x2d0], -R3 ;  /* 0x0000b40004047a23 */ /* 0x000fe40000010803 */
[C---:B------:R-:W-:Y:S01]  /*8600*/  FMUL.FTZ R20, R2.reuse, R124 ;  /* 0x0000007c02147220 */ /* 0x040fe20000410000 */
[----:B------:R-:W-:Y:S01]  /*8610*/  MOV R124, R112 ;  /* 0x00000070007c7202 */ /* 0x000fe20000000f00 */
[C---:B------:R-:W-:Y:S01]  /*8620*/  FFMA.FTZ R212, R2.reuse, R212, R165 ;  /* 0x000000d402d47223 */ /* 0x040fe200000100a5 */
[----:B------:R-:W-:Y:S01]  /*8630*/  MOV R112, R14 ;  /* 0x0000000e00707202 */ /* 0x000fe20000000f00 */
[C---:B------:R-:W-:Y:S01]  /*8640*/  FMUL.FTZ R9, R2.reuse, R113 ;  /* 0x0000007102097220 */ /* 0x040fe20000410000 */
[----:B------:R2:W3:Y:S01]  /*8650*/  MUFU.EX2 R164, R4 ;  /* 0x0000000400a47308 */ /* 0x0004e20000000800 */
[C---:B------:R-:W-:Y:S01]  /*8660*/  FMUL.FTZ R12, R2.reuse, R116 ;  /* 0x00000074020c7220 */ /* 0x040fe20000410000 */
[----:B------:R-:W-:Y:S01]  /*8670*/  MOV R116, R43 ;  /* 0x0000002b00747202 */ /* 0x000fe20000000f00 */
[C---:B------:R-:W-:Y:S01]  /*8680*/  FMUL.FTZ R13, R2.reuse, R117 ;  /* 0x00000075020d7220 */ /* 0x040fe20000410000 */
[----:B------:R-:W-:Y:S01]  /*8690*/  MOV R117, R7 ;  /* 0x0000000700757202 */ /* 0x000fe20000000f00 */
[C---:B------:R-:W-:Y:S02]  /*86a0*/  FMUL.FTZ R16, R2.reuse, R120 ;  /* 0x0000007802107220 */ /* 0x040fe40000410000 */
[C---:B------:R-:W-:Y:S01]  /*86b0*/  FMUL.FTZ R17, R2.reuse, R121 ;  /* 0x0000007902117220 */ /* 0x040fe20000410000 */
[----:B------:R-:W-:Y:S01]  /*86c0*/  MOV R121, R109 ;  /* 0x0000006d00797202 */ /* 0x000fe20000000f00 */
[C---:B------:R-:W-:Y:S01]  /*86d0*/  FMUL.FTZ R21, R2.reuse, R125 ;  /* 0x0000007d02157220 */ /* 0x040fe20000410000 */
[----:B------:R-:W-:Y:S01]  /*86e0*/  MOV R109, R51 ;  /* 0x00000033006d7202 */ /* 0x000fe20000000f00 */
[C---:B------:R-:W-:Y:S01]  /*86f0*/  FMUL.FTZ R24, R2.reuse, R128 ;  /* 0x0000008002187220 */ /* 0x040fe20000410000 */
[----:B------:R-:W-:Y:S01]  /*8700*/  MOV R125, R39 ;  /* 0x00000027007d7202 */ /* 0x000fe20000000f00 */
[----:B------:R-:W-:Y:S01]  /*8710*/  FMUL.FTZ R25, R2, R129 ;  /* 0x0000008102197220 */ /* 0x000fe20000410000 */
[----:B------:R-:W-:Y:S01]  /*8720*/  MOV R129, R35 ;  /* 0x0000002300817202 */ /* 0x000fe20000000f00 */
[----:B-1----:R-:W-:Y:S01]  /*8730*/  FMUL.FTZ R14, R0, R118 ;  /* 0x00000076000e7220 */ /* 0x002fe20000410000 */
[----:B------:R-:W-:Y:S01]  /*8740*/  IADD3 R118, R218, -0x1, RZ ;  /* 0xffffffffda767810 */ /* 0x000fe20007ffe0ff */
[C---:B------:R-:W-:Y:S01]  /*8750*/  FMUL.FTZ R28, R2.reuse, R132 ;  /* 0x00000084021c7220 */ /* 0x040fe20000410000 */
[----:B------:R-:W-:Y:S01]  /*8760*/  MOV R132, R31 ;  /* 0x0000001f00847202 */ /* 0x000fe20000000f00 */
[C---:B------:R-:W-:Y:S02]  /*8770*/  FMUL.FTZ R29, R2.reuse, R133 ;  /* 0x00000085021d7220 */ /* 0x040fe40000410000 */
[C---:B------:R-:W-:Y:S02]  /*8780*/  FMUL.FTZ R32, R2.reuse, R136 ;  /* 0x0000008802207220 */ /* 0x040fe40000410000 */
[----:B------:R-:W-:Y:S02]  /*8790*/  IMAD.MOV.U32 R136, RZ, RZ, R22 ;  /* 0x000000ffff887224 */ /* 0x000fe400078e0016 */
[----:B--2---:R-:W-:Y:S02]  /*87a0*/  FMUL.FTZ R4, R2, R108 ;  /* 0x0000006c02047220 */ /* 0x004fe40000410000 */
[----:B------:R-:W3:Y:S01]  /*87b0*/  LDL.LU R108, [R1+0x1c] ;  /* 0x00001c00016c7983 */ /* 0x000ee20000300800 */
[----:B------:R-:W-:Y:S02]  /*87c0*/  FMUL.FTZ R22, R0, R126 ;  /* 0x0000007e00167220 */ /* 0x000fe40000410000 */
[C---:B------:R-:W-:Y:S01]  /*87d0*/  FMUL.FTZ R33, R2.reuse, R137 ;  /* 0x0000008902217220 */ /* 0x040fe20000410000 */
[----:B------:R-:W-:Y:S01]  /*87e0*/  MOV R137, R19 ;  /* 0x0000001300897202 */ /* 0x000fe20000000f00 */
[C---:B------:R-:W-:Y:S02]  /*87f0*/  FMUL.FTZ R36, R2.reuse, R140 ;  /* 0x0000008c02247220 */ /* 0x040fe40000410000 */
[C---:B------:R-:W-:Y:S01]  /*8800*/  FMUL.FTZ R37, R2.reuse, R141 ;  /* 0x0000008d02257220 */ /* 0x040fe20000410000 */
[----:B------:R-:W-:Y:S01]  /*8810*/  MOV R141, R50 ;  /* 0x00000032008d7202 */ /* 0x000fe20000000f00 */
[----:B------:R-:W-:Y:S01]  /*8820*/  FMUL.FTZ R40, R2, R144 ;  /* 0x0000009002287220 */ /* 0x000fe20000410000 */
[----:B------:R-:W-:Y:S01]  /*8830*/  MOV R144, R18 ;  /* 0x0000001200907202 */ /* 0x000fe20000000f00 */
[----:B------:R-:W-:Y:S02]  /*8840*/  FMUL.FTZ R18, R0, R122 ;  /* 0x0000007a00127220 */ /* 0x000fe40000410000 */
[C---:B------:R-:W-:Y:S01]  /*8850*/  FMUL.FTZ R41, R2.reuse, R145 ;  /* 0x0000009102297220 */ /* 0x040fe20000410000 */
[----:B------:R-:W2:Y:S01]  /*8860*/  LDL R122, [R1+0x20] ;  /* 0x00002000017a7983 */ /* 0x000ea20000100800 */
[----:B------:R-:W-:Y:S02]  /*8870*/  IMAD.MOV.U32 R145, RZ, RZ, R15 ;  /* 0x000000ffff917224 */ /* 0x000fe400078e000f */
[C---:B------:R-:W-:Y:S01]  /*8880*/  FMUL.FTZ R44, R2.reuse, R148 ;  /* 0x00000094022c7220 */ /* 0x040fe20000410000 */
[----:B------:R-:W-:Y:S01]  /*8890*/  MOV R148, R11 ;  /* 0x0000000b00947202 */ /* 0x000fe20000000f00 */
[C---:B------:R-:W-:Y:S01]  /*88a0*/  FMUL.FTZ R45, R2.reuse, R149 ;  /* 0x00000095022d7220 */ /* 0x040fe20000410000 */
[----:B------:R-:W-:Y:S01]  /*88b0*/  MOV R149, R46 ;  /* 0x0000002e00957202 */ /* 0x000fe20000000f00 */
[C---:B------:R-:W-:Y:S01]  /*88c0*/  FMUL.FTZ R48, R2.reuse, R152 ;  /* 0x0000009802307220 */ /* 0x040fe20000410000 */
[----:B------:R-:W-:Y:S01]  /*88d0*/  MOV R152, R30 ;  /* 0x0000001e00987202 */ /* 0x000fe20000000f00 */
[C---:B------:R-:W-:Y:S01]  /*88e0*/  FMUL.FTZ R49, R2.reuse, R153 ;  /* 0x0000009902317220 */ /* 0x040fe20000410000 */
[----:B------:R-:W-:Y:S01]  /*88f0*/  MOV R153, R47 ;  /* 0x0000002f00997202 */ /* 0x000fe20000000f00 */
[C---:B------:R-:W-:Y:S02]  /*8900*/  FMUL.FTZ R52, R2.reuse, R52 ;  /* 0x0000003402347220 */ /* 0x040fe40000410000 */
        /* <DEDUP_REMOVED lines=22> */
[----:B------:R-:W-:Y:S02]  /*8a70*/  FMUL.FTZ R97, R2, R97 ;  /* 0x0000006102617220 */ /* 0x000fe40000410000 */
[----:B------:R-:W-:Y:S02]  /*8a80*/  IMAD.MOV.U32 R113, RZ, RZ, R42 ;  /* 0x000000ffff717224 */ /* 0x000fe400078e002a */
[----:B------:R-:W-:Y:S02]  /*8a90*/  IMAD.MOV.U32 R128, RZ, RZ, R34 ;  /* 0x000000ffff807224 */ /* 0x000fe400078e0022 */
[----:B------:R-:W-:Y:S02]  /*8aa0*/  IMAD.MOV.U32 R140, RZ, RZ, R38 ;  /* 0x000000ffff8c7224 */ /* 0x000fe400078e0026 */
        /* <DEDUP_REMOVED lines=9> */
[C---:B------:R-:W-:Y:S02]  /*8b40*/  FMUL.FTZ R30, R0.reuse, R134 ;  /* 0x00000086001e7220 */ /* 0x040fe40000410000 */
[C---:B------:R-:W-:Y:S02]  /*8b50*/  FMUL.FTZ R31, R0.reuse, R135 ;  /* 0x00000087001f7220 */ /* 0x040fe40000410000 */
[C---:B------:R-:W-:Y:S02]  /*8b60*/  FMUL.FTZ R34, R0.reuse, R138 ;  /* 0x0000008a00227220 */ /* 0x040fe40000410000 */
        /* <DEDUP_REMOVED lines=37> */
[----:B------:R-:W-:Y:S02]  /*8dc0*/  IMAD.MOV.U32 R120, RZ, RZ, R6 ;  /* 0x000000ffff787224 */ /* 0x000fe400078e0006 */
[C---:B------:R-:W-:Y:S02]  /*8dd0*/  FMUL.FTZ R6, R0.reuse, R110 ;  /* 0x0000006e00067220 */ /* 0x040fe40000410000 */
[----:B------:R-:W-:Y:S02]  /*8de0*/  IMAD.MOV.U32 R110, RZ, RZ, R23 ;  /* 0x000000ffff6e7224 */ /* 0x000fe400078e0017 */
[C---:B------:R-:W-:Y:S02]  /*8df0*/  FMUL.FTZ R23, R0.reuse, R127 ;  /* 0x0000007f00177220 */ /* 0x040fe40000410000 */
[----:B------:R-:W-:Y:S01]  /*8e00*/  IMAD.MOV.U32 R2, RZ, RZ, R10 ;  /* 0x000000ffff027224 */ /* 0x000fe200078e000a */
[----:B------:R-:W-:Y:S01]  /*8e10*/  MOV R138, R110 ;  /* 0x0000006e008a7202 */ /* 0x000fe20000000f00 */
[C---:B------:R-:W-:Y:S01]  /*8e20*/  FMUL.FTZ R10, R0.reuse, R114 ;  /* 0x00000072000a7220 */ /* 0x040fe20000410000 */
[----:B------:R-:W-:Y:S01]  /*8e30*/  MOV R114, R27 ;  /* 0x0000001b00727202 */ /* 0x000fe20000000f00 */
[----:B------:R-:W-:Y:S02]  /*8e40*/  FMUL.FTZ R27, R0, R131 ;  /* 0x00000083001b7220 */ /* 0x000fe40000410000 */
[----:B------:R-:W-:Y:S02]  /*8e50*/  IMAD.MOV.U32 R152, RZ, RZ, R140 ;  /* 0x000000ffff987224 */ /* 0x000fe400078e008c */
[----:B------:R-:W-:Y:S02]  /*8e60*/  IMAD.MOV.U32 R140, RZ, RZ, R128 ;  /* 0x000000ffff8c7224 */ /* 0x000fe400078e0080 */
[----:B------:R-:W-:Y:S02]  /*8e70*/  IMAD.MOV.U32 R128, RZ, RZ, R105 ;  /* 0x000000ffff807224 */ /* 0x000fe400078e0069 */
[----:B------:R-:W-:Y:S02]  /*8e80*/  IMAD.MOV.U32 R133, RZ, RZ, R106 ;  /* 0x000000ffff857224 */ /* 0x000fe400078e006a */
[----:B------:R-:W-:Y:S04]  /*8e90*/  @P6 IMAD.WIDE.U32 R106, R118, c[0x0][0x1e0], RZ ;  /* 0x00007800766a6a25 */ /* 0x000fe800078e00ff */
        /* <DEDUP_REMOVED lines=10> */
[----:B------:R-:W-:Y:S04]  /*8f40*/  MOV R133, R120 ;  /* 0x0000007800857202 */ /* 0x000fe80000000f00 */
[----:B------:R-:W-:Y:S02]  /*8f50*/  MOV R155, R150 ;  /* 0x00000096009b7202 */ /* 0x000fe40000000f00 */
[----:B------:R-:W-:Y:S01]  /*8f60*/  MOV R150, R143 ;  /* 0x0000008f00967202 */ /* 0x000fe20000000f00 */
[----:B---3--:R-:W-:Y:S01]  /*8f70*/  FFMA.FTZ R108, R0, R108, R164 ;  /* 0x0000006c006c7223 */ /* 0x008fe200000100a4 */
[----:B------:R-:W-:Y:S05]  /*8f80*/  @P6 SHF.R.S32.HI R0, RZ, 0x1f, R118 ;  /* 0x0000001fff006819 */ /* 0x000fea0000011476 */
[----:B------:R-:W-:Y:S04]  /*8f90*/  @P6 IMAD R0, R0, c[0x0][0x1e0], RZ ;  /* 0x0000780000006a24 */ /* 0x000fe800078e02ff */
[----:B------:R-:W-:Y:S02]  /*8fa0*/  @P6 IMAD R0, R118, c[0x0][0x1e4], R0 ;  /* 0x0000790076006a24 */ /* 0x000fe400078e0200 */
[----:B------:R-:W-:Y:S01]  /*8fb0*/  IMAD.MOV.U32 R118, RZ, RZ, R2 ;  /* 0x000000ffff767224 */ /* 0x000fe200078e0002 */
[----:B------:R-:W-:Y:S02]  /*8fc0*/  MOV R2, R141 ;  /* 0x0000008d00027202 */ /* 0x000fe40000000f00 */
[----:B------:R-:W-:Y:S02]  /*8fd0*/  MOV R141, R132 ;  /* 0x00000084008d7202 */ /* 0x000fe40000000f00 */
[----:B------:R-:W-:Y:S02]  /*8fe0*/  MOV R132, R129 ;  /* 0x0000008100847202 */ /* 0x000fe40000000f00 */
[----:B------:R-:W-:Y:S01]  /*8ff0*/  MOV R129, R125 ;  /* 0x0000007d00817202 */ /* 0x000fe20000000f00 */
[----:B------:R-:W-:Y:S01]  /*9000*/  IMAD.MOV.U32 R123, RZ, RZ, R141 ;  /* 0x000000ffff7b7224 */ /* 0x000fe200078e008d */
[----:B------:R-:W-:Y:S02]  /*9010*/  MOV R125, R104 ;  /* 0x00000068007d7202 */ /* 0x000fe40000000f00 */
[----:B------:R-:W2:Y:S01]  /*9020*/  LDL.64 R104, [R1+0x28] ;  /* 0x0000280001687983 */ /* 0x000ea20000100a00 */
[----:B------:R-:W-:Y:S02]  /*9030*/  @P6 IADD3 R0, R107, R0, RZ ;  /* 0x000000006b006210 */ /* 0x000fe40007ffe0ff */
[----:B------:R-:W-:Y:S02]  /*9040*/  MOV R146, R125 ;  /* 0x0000007d00927202 */ /* 0x000fe40000000f00 */
[----:B------:R-:W-:Y:S01]  /*9050*/  MOV R125, R109 ;  /* 0x0000006d007d7202 */ /* 0x000fe20000000f00 */
[----:B------:R-:W-:Y:S01]  /*9060*/  @P6 IMAD R0, R0, 0x60, RZ ;  /* 0x0000006000006824 */ /* 0x000fe200078e02ff */
[----:B------:R-:W-:Y:S02]  /*9070*/  MOV R141, R140 ;  /* 0x0000008c008d7202 */ /* 0x000fe40000000f00 */
[----:B------:R-:W-:Y:S01]  /*9080*/  MOV R140, R129 ;  /* 0x00000081008c7202 */ /* 0x000fe20000000f00 */
[----:B------:R-:W-:Y:S01]  /*9090*/  IMAD.MOV.U32 R129, RZ, RZ, R112 ;  /* 0x000000ffff817224 */ /* 0x000fe200078e0070 */
[----:B------:R-:W-:Y:S01]  /*90a0*/  MOV R135, R118 ;  /* 0x0000007600877202 */ /* 0x000fe20000000f00 */
[----:B------:R-:W-:Y:S03]  /*90b0*/  FFMA.FTZ R112, R210, c[0x0][0x2d0], -R103 ;  /* 0x0000b400d2707a23 */ /* 0x000fe60000010867 */
[----:B------:R-:W-:Y:S03]  /*90c0*/  MOV R143, R135 ;  /* 0x00000087008f7202 */ /* 0x000fe60000000f00 */
[----:B------:R-:W-:Y:S01]  /*90d0*/  MUFU.EX2 R112, R112 ;  /* 0x0000007000707308 */ /* 0x000fe20000000800 */
[----:B--2---:R-:W-:Y:S02]  /*90e0*/  @P6 MOV R105, R122 ;  /* 0x0000007a00696202 */ /* 0x004fe40000000f00 */
[----:B------:R-:W-:Y:S03]  /*90f0*/  MOV R122, R2 ;  /* 0x00000002007a7202 */ /* 0x000fe60000000f00 */
[----:B------:R-:W-:Y:S04]  /*9100*/  @P6 IMAD.WIDE.U32 R104, R106, 0x60, R104 ;  /* 0x000000606a686825 */ /* 0x000fe800078e0068 */
[----:B------:R-:W-:Y:S01]  /*9110*/  IMAD.MOV.U32 R127, RZ, RZ, R122 ;  /* 0x000000ffff7f7224 */ /* 0x000fe200078e007a */
[----:B------:R-:W-:Y:S04]  /*9120*/  @P6 IADD3 R0, R105, R0, RZ ;  /* 0x0000000069006210 */ /* 0x000fe80007ffe0ff */
[C---:B------:R-:W-:Y:S02]  /*9130*/  @P6 SHF.L.U64.HI R2, R104.reuse, 0x1, R0 ;  /* 0x0000000168026819 */ /* 0x040fe40000010200 */
[----:B------:R-:W-:Y:S04]  /*9140*/  @P6 SHF.L.U32 R0, R104, 0x1, RZ ;  /* 0x0000000168006819 */ /* 0x000fe800000006ff */
[C---:B------:R-:W-:Y:S02]  /*9150*/  @P6 IADD3 R104, P0, R0.reuse, c[0x0][0x1c8], RZ ;  /* 0x0000720000686a10 */ /* 0x040fe40007f1e0ff */
[----:B------:R-:W-:Y:S02]  /*9160*/  @P6 IADD3 R106, P5, R0, 0x80, RZ ;  /* 0x00000080006a6810 */ /* 0x000fe40007fbe0ff */
[----:B------:R-:W-:Y:S02]  /*9170*/  @P6 IADD3.X R105, R2, c[0x0][0x1cc], RZ, P0, !PT ;  /* 0x0000730002696a10 */ /* 0x000fe400007fe4ff */
[----:B------:R-:W-:Y:S03]  /*9180*/  @P6 IADD3 R106, P0, R106, c[0x0][0x1c8], RZ ;  /* 0x000072006a6a6a10 */ /* 0x000fe60007f1e0ff */
[----:B------:R1:W-:Y:S01]  /*9190*/  @P6 LDGSTS.E.BYPASS.LTC128B.128 [R126+0xc100], [R104.64], !P4 ;  /* 0x0c100000687e6fae */ /* 0x0003e2000e101d46 */
[--C-:B------:R-:W-:Y:S02]  /*91a0*/  @P6 IADD3.X R107, RZ, c[0x0][0x1cc], R2.reuse, P0, P5 ;  /* 0x00007300ff6b6a10 */ /* 0x100fe400007ea402 */
[----:B------:R-:W-:Y:S05]  /*91b0*/  @P6 IADD3 R0, P5, R0, 0x100, RZ ;  /* 0x0000010000006810 */ /* 0x000fea0007fbe0ff */
[----:B------:R2:W-:Y:S02]  /*91c0*/  @P6 LDGSTS.E.BYPASS.LTC128B.128 [R126+0xf100], [R106.64], !P3 ;  /* 0x0f1000006a7e6fae */ /* 0x0005e4000d901d46 */
[----:B--2---:R-:W-:Y:S01]  /*91d0*/  @P6 IADD3 R106, P0, R0, c[0x0][0x1c8], RZ ;  /* 0x00007200006a6a10 */ /* 0x004fe20007f1e0ff */
[----:B------:R-:W-:Y:S02]  /*91e0*/  FFMA.FTZ R0, R209, c[0x0][0x2d0], -R103 ;  /* 0x0000b400d1007a23 */ /* 0x000fe40000010867 */
[----:B------:R-:W-:Y:S01]  /*91f0*/  IMAD.MOV.U32 R209, RZ, RZ, R151 ;  /* 0x000000ffffd17224 */ /* 0x000fe200078e0097 */
[----:B------:R-:W-:Y:S01]  /*9200*/  @P6 IADD3.X R107, RZ, c[0x0][0x1cc], R2, P0, P5 ;  /* 0x00007300ff6b6a10 */ /* 0x000fe200007ea402 */
[----:B------:R-:W-:Y:S02]  /*9210*/  FFMA.FTZ R2, R166, c[0x0][0x2d0], -R3 ;  /* 0x0000b400a6027a23 */ /* 0x000fe40000010803 */
[----:B------:R-:W-:Y:S01]  /*9220*/  MUFU.EX2 R0, R0 ;  /* 0x0000000000007308 */ /* 0x000fe20000000800 */
[----:B------:R-:W-:Y:S01]  /*9230*/  IMAD.MOV.U32 R151, RZ, RZ, R146 ;  /* 0x000000ffff977224 */ /* 0x000fe200078e0092 */
[----:B------:R2:W-:Y:S01]  /*9240*/  @P6 LDGSTS.E.BYPASS.LTC128B.128 [R126+0x12100], [R106.64], !P2 ;  /* 0x121000006a7e6fae */ /* 0x0005e2000d101d46 */
[----:B------:R-:W-:Y:S02]  /*9250*/  IMAD.MOV.U32 R146, RZ, RZ, R131 ;  /* 0x000000ffff927224 */ /* 0x000fe400078e0083 */
[----:B------:R-:W-:Y:S01]  /*9260*/  IMAD.MOV.U32 R131, RZ, RZ, R141 ;  /* 0x000000ffff837224 */ /* 0x000fe200078e008d */
[----:B------:R-:W-:Y:S04]  /*9270*/  MOV R141, R129 ;  /* 0x00000081008d7202 */ /* 0x000fe80000000f00 */
[----:B------:R-:W3:Y:S01]  /*9280*/  MUFU.EX2 R2, R2 ;  /* 0x0000000200027308 */ /* 0x000ee20000000800 */
[----:B--2---:R-:W-:Y:S01]  /*9290*/  @P6 IMAD.MOV.U32 R106, RZ, RZ, c[0x0][0x1e0] ;  /* 0x00007800ff6a6624 */ /* 0x004fe200078e00ff */
[----:B------:R-:W-:Y:S04]  /*92a0*/  @P6 MOV R107, 0x6 ;  /* 0x00000006006b6802 */ /* 0x000fe80000000f00 */
[----:B------:R-:W-:Y:S01]  /*92b0*/  @P6 SHF.L.U64.HI R107, R106, R107, c[0x0][0x1e4] ;  /* 0x000079006a6b6619 */ /* 0x000fe2000001026b */
[----:B---3--:R-:W-:Y:S01]  /*92c0*/  FADD.FTZ R122, R2, R108 ;  /* 0x0000006c027a7221 */ /* 0x008fe20000010000 */
[----:B------:R-:W-:Y:S04]  /*92d0*/  @P6 SHF.L.U32 R106, R106, 0x6, RZ ;  /* 0x000000066a6a6819 */ /* 0x000fe800000006ff */
[----:B-1----:R-:W-:Y:S05]  /*92e0*/  @P6 IADD3 R104, P0, R104, R106, RZ ;  /* 0x0000006a68686210 */ /* 0x002fea0007f1e0ff */
[C---:B------:R-:W-:Y:S01]  /*92f0*/  @P6 IMAD.X R105, R107.reuse, 0x1, R105, P0 ;  /* 0x000000016b696824 */ /* 0x040fe200000e0669 */
[----:B------:R-:W-:Y:S04]  /*9300*/  @P6 IADD3 R106, P0, R106, R104, RZ ;  /* 0x000000686a6a6210 */ /* 0x000fe80007f1e0ff */
[----:B------:R1:W-:Y:S01]  /*9310*/  @P6 LDGSTS.E.BYPASS.LTC128B.128 [R126+0xd100], [R104.64], !P4 ;  /* 0x0d100000687e6fae */ /* 0x0003e2000e101d46 */
[----:B------:R-:W-:Y:S07]  /*9320*/  @P6 IADD3.X R107, R107, R105, RZ, P0, !PT ;  /* 0x000000696b6b6210 */ /* 0x000fee00007fe4ff */
[----:B------:R1:W-:Y:S08]  /*9330*/  @P6 LDGSTS.E.BYPASS.LTC128B.128 [R126+0x10100], [R104.64+0x80], !P3 ;  /* 0x10100080687e6fae */ /* 0x0003f0000d901d46 */
[----:B------:R1:W-:Y:S08]  /*9340*/  @P6 LDGSTS.E.BYPASS.LTC128B.128 [R126+0x13100], [R104.64+0x100], !P2 ;  /* 0x13100100687e6fae */ /* 0x0003f0000d101d46 */
[----:B------:R2:W-:Y:S08]  /*9350*/  @P6 LDGSTS.E.BYPASS.LTC128B.128 [R126+0xe100], [R106.64], !P4 ;  /* 0x0e1000006a7e6fae */ /* 0x0005f0000e101d46 */
[----:B------:R2:W-:Y:S08]  /*9360*/  @P6 LDGSTS.E.BYPASS.LTC128B.128 [R126+0x11100], [R106.64+0x80], !P3 ;  /* 0x111000806a7e6fae */ /* 0x0005f0000d901d46 */
[----:B------:R2:W-:Y:S01]  /*9370*/  @P6 LDGSTS.E.BYPASS.LTC128B.128 [R126+0x14100], [R106.64+0x100], !P2 ;  /* 0x141001006a7e6fae */ /* 0x0005e2000d101d46 */
[--C-:B-1----:R-:W-:Y:S01]  /*9380*/  FFMA.FTZ R104, R211, c[0x0][0x2d0], -R103.reuse ;  /* 0x0000b400d3687a23 */ /* 0x102fe20000010867 */
[----:B------:R-:W-:Y:S01]  /*9390*/  F2FP.BF16.PACK_AB R105, R2, R164 ;  /* 0x000000a40269723e */ /* 0x000fe200000010ff */
[----:B------:R-:W-:Y:S02]  /*93a0*/  FFMA.FTZ R2, R219, c[0x0][0x2d0], -R103 ;  /* 0x0000b400db027a23 */ /* 0x000fe40000010867 */
[----:B------:R1:W3:Y:S03]  /*93b0*/  MUFU.EX2 R115, R104 ;  /* 0x0000006800737308 */ /* 0x0002e60000000800 */
[----:B------:R-:W5:Y:S08]  /*93c0*/  LDSM.16.MT88.4 R108, [R224] ;  /* 0x00000000e06c783b */ /* 0x000f700000004200 */
[----:B------:R-:W0:Y:S01]  /*93d0*/  LDGDEPBAR ;  /* 0x00000000000079af */ /* 0x000e220000000000 */
[----:B------:R3:W-:Y:S01]  /*93e0*/  MUFU.EX2 R120, R2 ;  /* 0x0000000200787308 */ /* 0x0007e20000000800 */
[--C-:B--2---:R-:W-:Y:S01]  /*93f0*/  FFMA.FTZ R106, R167, c[0x0][0x2d0], -R3.reuse ;  /* 0x0000b400a76a7a23 */ /* 0x104fe20000010803 */
[----:B------:R-:W-:Y:S01]  /*9400*/  MOV R126, R123 ;  /* 0x0000007b007e7202 */ /* 0x000fe20000000f00 */
[C---:B------:R-:W-:Y:S01]  /*9410*/  FADD.FTZ R107, R0.reuse, R212 ;  /* 0x000000d4006b7221 */ /* 0x040fe20000010000 */
[----:B-1----:R-:W-:Y:S01]  /*9420*/  F2FP.BF16.PACK_AB R104, R0, R165 ;  /* 0x000000a50068723e */ /* 0x002fe200000010ff */
[----:B------:R-:W-:Y:S05]  /*9430*/  FFMA.FTZ R0, R208, c[0x0][0x2d0], -R3 ;  /* 0x0000b400d0007a23 */ /* 0x000fea0000010803 */
[----:B------:R1:W-:Y:S01]  /*9440*/  MUFU.EX2 R113, R106 ;  /* 0x0000006a00717308 */ /* 0x0003e20000000800 */
[----:B------:R-:W-:Y:S01]  /*9450*/  FADD.FTZ R116, R112, R107 ;  /* 0x0000006b70747221 */ /* 0x000fe20000010000 */
[----:B------:R-:W-:Y:S01]  /*9460*/  MOV R135, R126 ;  /* 0x0000007e00877202 */ /* 0x000fe20000000f00 */
[--C-:B------:R-:W-:Y:S02]  /*9470*/  FFMA.FTZ R165, R144, c[0x0][0x2d0], -R3.reuse ;  /* 0x0000b40090a57a23 */ /* 0x100fe40000010803 */
[--C-:B------:R-:W-:Y:S02]  /*9480*/  FFMA.FTZ R167, R137, c[0x0][0x2d0], -R3.reuse ;  /* 0x0000b40089a77a23 */ /* 0x100fe40000010803 */
[--C-:B---3--:R-:W-:Y:S03]  /*9490*/  FFMA.FTZ R2, R214, c[0x0][0x2d0], -R3.reuse ;  /* 0x0000b400d6027a23 */ /* 0x108fe60000010803 */
[----:B------:R-:W2:Y:S10]  /*94a0*/  MUFU.EX2 R114, R0 ;  /* 0x0000000000727308 */ /* 0x000eb40000000800 */
[----:B------:R3:W-:Y:S01]  /*94b0*/  MUFU.EX2 R117, R2 ;  /* 0x0000000200757308 */ /* 0x0007e20000000800 */
[----:B-1----:R-:W-:Y:S01]  /*94c0*/  F2FP.BF16.PACK_AB R106, R115, R112 ;  /* 0x00000070736a723e */ /* 0x002fe200000010ff */
[----:B------:R-:W-:Y:S08]  /*94d0*/  FFMA.FTZ R112, R215, c[0x0][0x2d0], -R3 ;  /* 0x0000b400d7707a23 */ /* 0x000ff00000010803 */
[----:B------:R-:W-:Y:S01]  /*94e0*/  MUFU.EX2 R121, R112 ;  /* 0x0000007000797308 */ /* 0x000fe20000000800 */
[----:B--2---:R-:W-:Y:S01]  /*94f0*/  F2FP.BF16.PACK_AB R107, R114, R113 ;  /* 0x00000071726b723e */ /* 0x004fe200000010ff */
[----:B------:R-:W-:Y:S08]  /*9500*/  FFMA.FTZ R0, R217, c[0x0][0x2d0], -R103 ;  /* 0x0000b400d9007a23 */ /* 0x000ff00000010867 */
[----:B------:R-:W-:Y:S01]  /*9510*/  MUFU.EX2 R165, R165 ;  /* 0x000000a500a57308 */ /* 0x000fe20000000800 */
[C---:B-----5:R-:W-:Y:S05]  /*9520*/  HMMA.16816.F32.BF16 R4, R104.reuse, R108, R4 ;  /* 0x0000006c6804723c */ /* 0x060fea0000041804 */
[----:B---3--:R-:W-:Y:S03]  /*9530*/  FFMA.FTZ R2, R213, c[0x0][0x2d0], -R3 ;  /* 0x0000b400d5027a23 */ /* 0x008fe60000010803 */
[C---:B------:R-:W-:Y:S01]  /*9540*/  HMMA.16816.F32.BF16 R8, R104.reuse, R110, R8 ;  /* 0x0000006e6808723c */ /* 0x040fe20000041808 */
[----:B------:R-:W1:Y:S01]  /*9550*/  LDSM.16.MT88.4 R108, [R228] ;  /* 0x00000000e46c783b */ /* 0x000e620000004200 */
[----:B------:R2:W3:Y:S10]  /*9560*/  MUFU.EX2 R119, R2 ;  /* 0x0000000200777308 */ /* 0x0004f40000000800 */
[----:B------:R-:W5:Y:S10]  /*9570*/  MUFU.EX2 R0, R0 ;  /* 0x0000000000007308 */ /* 0x000f740000000800 */
[----:B------:R-:W-:Y:S01]  /*9580*/  MUFU.EX2 R167, R167 ;  /* 0x000000a700a77308 */ /* 0x000fe20000000800 */
[--C-:B--2---:R-:W-:Y:S09]  /*9590*/  FFMA.FTZ R2, R220, c[0x0][0x2d0], -R103.reuse ;  /* 0x0000b400dc027a23 */ /* 0x104ff20000010867 */
[----:B------:R2:W-:Y:S01]  /*95a0*/  MUFU.EX2 R118, R2 ;  /* 0x0000000200767308 */ /* 0x0005e20000000800 */
[C---:B-1----:R-:W-:Y:S08]  /*95b0*/  HMMA.16816.F32.BF16 R12, R104.reuse, R108, R12 ;  /* 0x0000006c680c723c */ /* 0x042ff0000004180c */
[C---:B------:R-:W-:Y:S01]  /*95c0*/  HMMA.16816.F32.BF16 R16, R104.reuse, R110, R16 ;  /* 0x0000006e6810723c */ /* 0x040fe20000041810 */
[----:B------:R-:W1:Y:S03]  /*95d0*/  LDSM.16.MT88.4 R108, [R227] ;  /* 0x00000000e36c783b */ /* 0x000e660000004200 */
[----:B--2---:R-:W-:Y:S04]  /*95e0*/  FFMA.FTZ R2, R221, c[0x0][0x2d0], -R103 ;  /* 0x0000b400dd027a23 */ /* 0x004fe80000010867 */
[----:B------:R2:W1:Y:S04]  /*95f0*/  MUFU.EX2 R128, R2 ;  /* 0x0000000200807308 */ /* 0x0004680000000800 */
[--C-:B--2---:R-:W-:Y:S06]  /*9600*/  FFMA.FTZ R2, R216, c[0x0][0x2d0], -R3.reuse ;  /* 0x0000b400d8027a23 */ /* 0x104fec0000010803 */
[----:B------:R2:W2:Y:S01]  /*9610*/  MUFU.EX2 R124, R2 ;  /* 0x00000002007c7308 */ /* 0x0004a20000000800 */
[C---:B-1----:R-:W-:Y:S08]  /*9620*/  HMMA.16816.F32.BF16 R20, R104.reuse, R108, R20 ;  /* 0x0000006c6814723c */ /* 0x042ff00000041814 */
[C---:B------:R-:W-:Y:S01]  /*9630*/  HMMA.16816.F32.BF16 R24, R104.reuse, R110, R24 ;  /* 0x0000006e6818723c */ /* 0x040fe20000041818 */
[----:B------:R-:W1:Y:S03]  /*9640*/  LDSM.16.MT88.4 R108, [R249] ;  /* 0x00000000f96c783b */ /* 0x000e660000004200 */
[----:B--2---:R-:W-:Y:S02]  /*9650*/  FADD.FTZ R2, R115, R116 ;  /* 0x0000007473027221 */ /* 0x004fe40000010000 */
[----:B------:R-:W-:Y:S04]  /*9660*/  FFMA.FTZ R116, R130, c[0x0][0x2d0], -R3 ;  /* 0x0000b40082747a23 */ /* 0x000fe80000010803 */
[----:B------:R-:W-:Y:S01]  /*9670*/  MUFU.EX2 R130, R116 ;  /* 0x0000007400827308 */ /* 0x000fe20000000800 */
        /* <DEDUP_REMOVED lines=26> */
[----:B------:R-:W1:Y:S06]  /*9820*/  LDSM.16.MT88.4 R108, [R224+0x800] ;  /* 0x00080000e06c783b */ /* 0x000e6c0000004200 */
[----:B------:R-:W-:Y:S01]  /*9830*/  FADD.FTZ R104, R113, R122 ;  /* 0x0000007a71687221 */ /* 0x000fe20000010000 */
[----:B---3--:R-:W-:Y:S01]  /*9840*/  F2FP.BF16.PACK_AB R105, R119, R117 ;  /* 0x000000757769723e */ /* 0x008fe200000010ff */
[----:B-----5:R-:W-:Y:S03]  /*9850*/  FADD.FTZ R122, R0, R2 ;  /* 0x00000002007a7221 */ /* 0x020fe60000010000 */
[----:B------:R-:W-:Y:S01]  /*9860*/  FADD.FTZ R123, R114, R104 ;  /* 0x00000068727b7221 */ /* 0x000fe20000010000 */
[----:B------:R-:W-:Y:S01]  /*9870*/  F2FP.BF16.PACK_AB R106, R128, R118 ;  /* 0x00000076806a723e */ /* 0x000fe200000010ff */
[----:B------:R-:W-:Y:S01]  /*9880*/  LDSM.16.MT88.4 R112, [R228+0x1000] ;  /* 0x00100000e470783b */ /* 0x000fe20000004200 */
[----:B------:R-:W-:Y:S01]  /*9890*/  F2FP.BF16.PACK_AB R104, R120, R0 ;  /* 0x000000007868723e */ /* 0x000fe200000010ff */
[----:B------:R-:W-:Y:S01]  /*98a0*/  FFMA.FTZ R0, R125, c[0x0][0x2d0], -R103 ;  /* 0x0000b4007d007a23 */ /* 0x000fe20000010867 */
[C---:B------:R-:W-:Y:S01]  /*98b0*/  F2FP.BF16.PACK_AB R107, R124.reuse, R121 ;  /* 0x000000797c6b723e */ /* 0x040fe200000010ff */
[----:B------:R-:W-:Y:S02]  /*98c0*/  FADD.FTZ R2, R117, R123 ;  /* 0x0000007b75027221 */ /* 0x000fe40000010000 */
[----:B------:R2:W3:Y:S02]  /*98d0*/  MUFU.EX2 R125, R0 ;  /* 0x00000000007d7308 */ /* 0x0004e40000000800 */
[----:B------:R-:W-:Y:S04]  /*98e0*/  FADD.FTZ R2, R119, R2 ;  /* 0x0000000277027221 */ /* 0x000fe80000010000 */
[----:B------:R-:W-:Y:S04]  /*98f0*/  FADD.FTZ R2, R121, R2 ;  /* 0x0000000279027221 */ /* 0x000fe80000010000 */
[----:B------:R-:W-:Y:S01]  /*9900*/  FADD.FTZ R124, R124, R2 ;  /* 0x000000027c7c7221 */ /* 0x000fe20000010000 */
[C---:B-1----:R-:W-:Y:S03]  /*9910*/  HMMA.16816.F32.BF16 R4, R104.reuse, R108, R4 ;  /* 0x0000006c6804723c */ /* 0x042fe60000041804 */
[----:B--2---:R-:W-:Y:S01]  /*9920*/  FFMA.FTZ R0, R154, c[0x0][0x2d0], -R103 ;  /* 0x0000b4009a007a23 */ /* 0x004fe20000010867 */
[----:B------:R-:W-:Y:S02]  /*9930*/  MOV R154, R147 ;  /* 0x00000093009a7202 */ /* 0x000fe40000000f00 */
[----:B------:R-:W-:Y:S01]  /*9940*/  MOV R147, R127 ;  /* 0x0000007f00937202 */ /* 0x000fe20000000f00 */
[----:B------:R1:W2:Y:S01]  /*9950*/  MUFU.EX2 R129, R0 ;  /* 0x0000000000817308 */ /* 0x0002a20000000800 */
[C---:B------:R-:W-:Y:S01]  /*9960*/  HMMA.16816.F32.BF16 R8, R104.reuse, R110, R8 ;  /* 0x0000006e6808723c */ /* 0x040fe20000041808 */
[----:B------:R-:W5:Y:S03]  /*9970*/  LDSM.16.MT88.4 R108, [R228+0x800] ;  /* 0x00080000e46c783b */ /* 0x000f660000004200 */
[--C-:B-1----:R-:W-:Y:S01]  /*9980*/  FFMA.FTZ R0, R223, c[0x0][0x2d0], -R3.reuse ;  /* 0x0000b400df007a23 */ /* 0x102fe20000010803 */
[----:B------:R-:W-:Y:S04]  /*9990*/  IADD3 R223, R218, -0x1, RZ ;  /* 0xffffffffdadf7810 */ /* 0x000fe80007ffe0ff */
[----:B------:R1:W-:Y:S01]  /*99a0*/  MUFU.EX2 R126, R0 ;  /* 0x00000000007e7308 */ /* 0x0003e20000000800 */
[C---:B-----5:R-:W-:Y:S08]  /*99b0*/  HMMA.16816.F32.BF16 R12, R104.reuse, R108, R12 ;  /* 0x0000006c680c723c */ /* 0x060ff0000004180c */
[C---:B------:R-:W-:Y:S01]  /*99c0*/  HMMA.16816.F32.BF16 R16, R104.reuse, R110, R16 ;  /* 0x0000006e6810723c */ /* 0x040fe20000041810 */
[----:B------:R-:W5:Y:S03]  /*99d0*/  LDSM.16.MT88.4 R108, [R227+0x800] ;  /* 0x00080000e36c783b */ /* 0x000f660000004200 */
[----:B-1----:R-:W-:Y:S04]  /*99e0*/  FFMA.FTZ R0, R222, c[0x0][0x2d0], -R3 ;  /* 0x0000b400de007a23 */ /* 0x002fe80000010803 */
[----:B------:R1:W-:Y:S04]  /*99f0*/  MUFU.EX2 R127, R0 ;  /* 0x00000000007f7308 */ /* 0x0003e80000000800 */
[----:B-1----:R-:W-:Y:S01]  /*9a00*/  FFMA.FTZ R0, R209, c[0x0][0x2d0], -R103 ;  /* 0x0000b400d1007a23 */ /* 0x002fe20000010867 */
[----:B------:R-:W-:Y:S01]  /*9a10*/  MOV R209, R155 ;  /* 0x0000009b00d17202 */ /* 0x000fe20000000f00 */
[----:B------:R-:W-:Y:S01]  /*9a20*/  IMAD.MOV.U32 R155, RZ, RZ, R151 ;  /* 0x000000ffff9b7224 */ /* 0x000fe200078e0097 */
[----:B------:R-:W-:Y:S02]  /*9a30*/  MOV R151, R150 ;  /* 0x0000009600977202 */ /* 0x000fe40000000f00 */
[----:B------:R-:W-:Y:S01]  /*9a40*/  MOV R150, R135 ;  /* 0x0000008700967202 */ /* 0x000fe20000000f00 */
[----:B------:R-:W-:Y:S02]  /*9a50*/  IMAD.MOV.U32 R135, RZ, RZ, R131 ;  /* 0x000000ffff877224 */ /* 0x000fe400078e0083 */
[----:B------:R1:W1:Y:S01]  /*9a60*/  MUFU.EX2 R131, R0 ;  /* 0x0000000000837308 */ /* 0x0002620000000800 */
[C---:B-----5:R-:W-:Y:S08]  /*9a70*/  HMMA.16816.F32.BF16 R20, R104.reuse, R108, R20 ;  /* 0x0000006c6814723c */ /* 0x060ff00000041814 */
[C---:B------:R-:W-:Y:S01]  /*9a80*/  HMMA.16816.F32.BF16 R24, R104.reuse, R110, R24 ;  /* 0x0000006e6818723c */ /* 0x040fe20000041818 */
[----:B------:R-:W5:Y:S03]  /*9a90*/  LDSM.16.MT88.4 R108, [R230+0x800] ;  /* 0x00080000e66c783b */ /* 0x000f660000004200 */
[----:B-1----:R-:W-:Y:S04]  /*9aa0*/  FFMA.FTZ R0, R141, c[0x0][0x2d0], -R103 ;  /* 0x0000b4008d007a23 */ /* 0x002fe80000010867 */
[----:B------:R1:W1:Y:S01]  /*9ab0*/  MUFU.EX2 R141, R0 ;  /* 0x00000000008d7308 */ /* 0x0002620000000800 */
[C---:B-----5:R-:W-:Y:S03]  /*9ac0*/  HMMA.16816.F32.BF16 R28, R104.reuse, R108, R28 ;  /* 0x0000006c681c723c */ /* 0x060fe6000004181c */
[----:B-1----:R-:W-:Y:S01]  /*9ad0*/  FFMA.FTZ R0, R209, c[0x0][0x2d0], -R3 ;  /* 0x0000b400d1007a23 */ /* 0x002fe20000010803 */
[----:B------:R-:W-:Y:S02]  /*9ae0*/  MOV R209, R151 ;  /* 0x0000009700d17202 */ /* 0x000fe40000000f00 */
[----:B------:R-:W-:Y:S01]  /*9af0*/  MOV R151, R135 ;  /* 0x0000008700977202 */ /* 0x000fe20000000f00 */
[----:B------:R-:W-:Y:S01]  /*9b00*/  IMAD.MOV.U32 R135, RZ, RZ, R140 ;  /* 0x000000ffff877224 */ /* 0x000fe200078e008c */
[C---:B------:R-:W-:Y:S01]  /*9b10*/  HMMA.16816.F32.BF16 R32, R104.reuse, R110, R32 ;  /* 0x0000006e6820723c */ /* 0x040fe20000041820 */
[----:B------:R-:W1:Y:S01]  /*9b20*/  LDSM.16.MT88.4 R108, [R224+0x3800] ;  /* 0x00380000e06c783b */ /* 0x000e620000004200 */
[----:B------:R5:W-:Y:S02]  /*9b30*/  MUFU.EX2 R140, R0 ;  /* 0x00000000008c7308 */ /* 0x000be40000000800 */
[----:B-----5:R-:W-:Y:S04]  /*9b40*/  FADD.FTZ R0, R120, R122 ;  /* 0x0000007a78007221 */ /* 0x020fe80000010000 */
[----:B------:R-:W-:Y:S02]  /*9b50*/  FADD.FTZ R123, R118, R0 ;  /* 0x00000000767b7221 */ /* 0x000fe40000010000 */
[----:B------:R-:W-:Y:S02]  /*9b60*/  LDSM.16.MT88.4 R116, [R228+0x1800] ;  /* 0x00180000e474783b */ /* 0x000fe40000004200 */
[----:B------:R-:W-:Y:S02]  /*9b70*/  FFMA.FTZ R0, R133, c[0x0][0x2d0], -R103 ;  /* 0x0000b40085007a23 */ /* 0x000fe40000010867 */
[----:B------:R-:W-:Y:S02]  /*9b80*/  FADD.FTZ R123, R128, R123 ;  /* 0x0000007b807b7221 */ /* 0x000fe40000010000 */
[----:B------:R-:W-:Y:S01]  /*9b90*/  FFMA.FTZ R128, R136, c[0x0][0x2d0], -R3 ;  /* 0x0000b40088807a23 */ /* 0x000fe20000010803 */
[----:B------:R5:W4:Y:S01]  /*9ba0*/  MUFU.EX2 R133, R0 ;  /* 0x0000000000857308 */ /* 0x000b220000000800 */
[----:B---3--:R-:W-:Y:S01]  /*9bb0*/  FADD.FTZ R2, R125, R123 ;  /* 0x0000007b7d027221 */ /* 0x008fe20000010000 */
[C---:B-1----:R-:W-:Y:S03]  /*9bc0*/  HMMA.16816.F32.BF16 R36, R104.reuse, R108, R36 ;  /* 0x0000006c6824723c */ /* 0x042fe60000041824 */
[----:B--2---:R-:W-:Y:S04]  /*9bd0*/  FADD.FTZ R2, R129, R2 ;  /* 0x0000000281027221 */ /* 0x004fe80000010000 */
[----:B------:R-:W-:Y:S01]  /*9be0*/  FADD.FTZ R2, R131, R2 ;  /* 0x0000000283027221 */ /* 0x000fe20000010000 */
[C---:B------:R-:W-:Y:S01]  /*9bf0*/  HMMA.16816.F32.BF16 R40, R104.reuse, R110, R40 ;  /* 0x0000006e6828723c */ /* 0x040fe20000041828 */
[----:B------:R-:W1:Y:S03]  /*9c00*/  LDSM.16.MT88.4 R108, [R228+0x3800] ;  /* 0x00380000e46c783b */ /* 0x000e660000004200 */
[----:B------:R-:W-:Y:S02]  /*9c10*/  FADD.FTZ R2, R141, R2 ;  /* 0x000000028d027221 */ /* 0x000fe40000010000 */
[----:B-----5:R-:W-:Y:S02]  /*9c20*/  FFMA.FTZ R0, R135, c[0x0][0x2d0], -R103 ;  /* 0x0000b40087007a23 */ /* 0x020fe40000010867 */
[----:B----4-:R-:W-:Y:S02]  /*9c30*/  FADD.FTZ R2, R133, R2 ;  /* 0x0000000285027221 */ /* 0x010fe40000010000 */
[----:B------:R-:W2:Y:S01]  /*9c40*/  MUFU.EX2 R135, R0 ;  /* 0x0000000000877308 */ /* 0x000ea20000000800 */
[C---:B-1----:R-:W-:Y:S03]  /*9c50*/  HMMA.16816.F32.BF16 R44, R104.reuse, R108, R44 ;  /* 0x0000006c682c723c */ /* 0x042fe6000004182c */
[----:B--2---:R-:W-:Y:S02]  /*9c60*/  FADD.FTZ R2, R135, R2 ;  /* 0x0000000287027221 */ /* 0x004fe40000010000 */
[--C-:B------:R-:W-:Y:S01]  /*9c70*/  FFMA.FTZ R0, R151, c[0x0][0x2d0], -R3.reuse ;  /* 0x0000b40097007a23 */ /* 0x100fe20000010803 */
[----:B------:R-:W-:Y:S02]  /*9c80*/  MOV R151, R132 ;  /* 0x0000008400977202 */ /* 0x000fe40000000f00 */
[C---:B------:R-:W-:Y:S01]  /*9c90*/  HMMA.16816.F32.BF16 R48, R104.reuse, R110, R48 ;  /* 0x0000006e6830723c */ /* 0x040fe20000041830 */
[----:B------:R-:W1:Y:S01]  /*9ca0*/  LDSM.16.MT88.4 R108, [R227+0x3800] ;  /* 0x00380000e36c783b */ /* 0x000e620000004200 */
[----:B------:R2:W-:Y:S02]  /*9cb0*/  MUFU.EX2 R132, R0 ;  /* 0x0000000000847308 */ /* 0x0005e40000000800 */
[----:B--2---:R-:W-:Y:S01]  /*9cc0*/  FFMA.FTZ R0, R150, c[0x0][0x2d0], -R3 ;  /* 0x0000b40096007a23 */ /* 0x004fe20000010803 */
[----:B------:R-:W-:Y:S01]  /*9cd0*/  MOV R150, R147 ;  /* 0x0000009300967202 */ /* 0x000fe20000000f00 */
[----:B------:R-:W-:Y:S01]  /*9ce0*/  IMAD.MOV.U32 R147, RZ, RZ, R146 ;  /* 0x000000ffff937224 */ /* 0x000fe200078e0092 */
[----:B------:R-:W-:Y:S02]  /*9cf0*/  MOV R146, R143 ;  /* 0x0000008f00927202 */ /* 0x000fe40000000f00 */
[----:B------:R-:W-:Y:S03]  /*9d00*/  MOV R143, R142 ;  /* 0x0000008e008f7202 */ /* 0x000fe60000000f00 */
[--C-:B------:R-:W-:Y:S02]  /*9d10*/  FFMA.FTZ R120, R147, c[0x0][0x2d0], -R103.reuse ;  /* 0x0000b40093787a23 */ /* 0x100fe40000010867 */
[--C-:B------:R-:W-:Y:S02]  /*9d20*/  FFMA.FTZ R121, R146, c[0x0][0x2d0], -R103.reuse ;  /* 0x0000b40092797a23 */ /* 0x100fe40000010867 */
[----:B------:R-:W-:Y:S01]  /*9d30*/  FFMA.FTZ R122, R143, c[0x0][0x2d0], -R103 ;  /* 0x0000b4008f7a7a23 */ /* 0x000fe20000010867 */
[----:B------:R-:W-:Y:S01]  /*9d40*/  MUFU.EX2 R216, R120 ;  /* 0x0000007800d87308 */ /* 0x000fe20000000800 */
[----:B------:R-:W-:Y:S01]  /*9d50*/  IMAD.MOV.U32 R142, RZ, RZ, R139 ;  /* 0x000000ffff8e7224 */ /* 0x000fe200078e008b */
[----:B------:R-:W-:Y:S01]  /*9d60*/  MOV R139, R138 ;  /* 0x0000008a008b7202 */ /* 0x000fe20000000f00 */
[C---:B-1----:R-:W-:Y:S03]  /*9d70*/  HMMA.16816.F32.BF16 R52, R104.reuse, R108, R52 ;  /* 0x0000006c6834723c */ /* 0x042fe60000041834 */
[----:B------:R-:W-:Y:S01]  /*9d80*/  MOV R138, R134 ;  /* 0x00000086008a7202 */ /* 0x000fe20000000f00 */
[--C-:B------:R-:W-:Y:S03]  /*9d90*/  FFMA.FTZ R208, R142, c[0x0][0x2d0], -R103.reuse ;  /* 0x0000b4008ed07a23 */ /* 0x100fe60000010867 */
[----:B------:R-:W-:Y:S01]  /*9da0*/  MUFU.EX2 R215, R121 ;  /* 0x0000007900d77308 */ /* 0x000fe20000000800 */
[C---:B------:R-:W-:Y:S01]  /*9db0*/  HMMA.16816.F32.BF16 R56, R104.reuse, R110, R56 ;  /* 0x0000006e6838723c */ /* 0x040fe20000041838 */
[----:B------:R-:W1:Y:S03]  /*9dc0*/  LDSM.16.MT88.4 R108, [R230+0x3800] ;  /* 0x00380000e66c783b */ /* 0x000e660000004200 */
[--C-:B------:R-:W-:Y:S05]  /*9dd0*/  FFMA.FTZ R166, R138, c[0x0][0x2d0], -R103.reuse ;  /* 0x0000b4008aa67a23 */ /* 0x100fea0000010867 */
[----:B------:R2:W-:Y:S10]  /*9de0*/  MUFU.EX2 R212, R122 ;  /* 0x0000007a00d47308 */ /* 0x0005f40000000800 */
[----:B------:R3:W-:Y:S10]  /*9df0*/  MUFU.EX2 R134, R0 ;  /* 0x0000000000867308 */ /* 0x0007f40000000800 */
[----:B------:R-:W-:Y:S01]  /*9e00*/  MUFU.EX2 R208, R208 ;  /* 0x000000d000d07308 */ /* 0x000fe20000000800 */
[----:B--2---:R-:W-:Y:S09]  /*9e10*/  LDSM.16.MT88.4 R120, [R227+0x2000] ;  /* 0x00200000e378783b */ /* 0x004ff20000004200 */
[----:B------:R-:W-:Y:S01]  /*9e20*/  MUFU.EX2 R166, R166 ;  /* 0x000000a600a67308 */ /* 0x000fe20000000800 */
[C---:B-1----:R-:W-:Y:S03]  /*9e30*/  HMMA.16816.F32.BF16 R60, R104.reuse, R108, R60 ;  /* 0x0000006c683c723c */ /* 0x042fe6000004183c */
[--C-:B---3--:R-:W-:Y:S02]  /*9e40*/  FFMA.FTZ R0, R209, c[0x0][0x2d0], -R103.reuse ;  /* 0x0000b400d1007a23 */ /* 0x108fe40000010867 */
[--C-:B------:R-:W-:Y:S02]  /*9e50*/  FFMA.FTZ R209, R139, c[0x0][0x2d0], -R103.reuse ;  /* 0x0000b4008bd17a23 */ /* 0x100fe40000010867 */
[----:B------:R-:W-:Y:S01]  /*9e60*/  LDSM.16.MT88.4 R136, [R230+0x2800] ;  /* 0x00280000e688783b */ /* 0x000fe20000004200 */
[C---:B------:R-:W-:Y:S01]  /*9e70*/  HMMA.16816.F32.BF16 R64, R104.reuse, R110, R64 ;  /* 0x0000006e6840723c */ /* 0x040fe20000041840 */
[----:B------:R1:W2:Y:S06]  /*9e80*/  MUFU.EX2 R222, R0 ;  /* 0x0000000000de7308 */ /* 0x0002ac0000000800 */
[----:B------:R-:W3:Y:S04]  /*9e90*/  LDSM.16.MT88.4 R108, [R224+0x6800] ;  /* 0x00680000e06c783b */ /* 0x000ee80000004200 */
[----:B------:R-:W-:Y:S01]  /*9ea0*/  MUFU.EX2 R209, R209 ;  /* 0x000000d100d17308 */ /* 0x000fe20000000800 */
[----:B-1----:R-:W-:Y:S02]  /*9eb0*/  FFMA.FTZ R0, R155, c[0x0][0x2d0], -R103 ;  /* 0x0000b4009b007a23 */ /* 0x002fe40000010867 */
[----:B--2---:R-:W-:Y:S07]  /*9ec0*/  FADD.FTZ R2, R222, R2 ;  /* 0x00000002de027221 */ /* 0x004fee0000010000 */
[----:B------:R1:W2:Y:S01]  /*9ed0*/  MUFU.EX2 R221, R0 ;  /* 0x0000000000dd7308 */ /* 0x0002a20000000800 */
[C---:B---3--:R-:W-:Y:S03]  /*9ee0*/  HMMA.16816.F32.BF16 R68, R104.reuse, R108, R68 ;  /* 0x0000006c6844723c */ /* 0x048fe60000041844 */
[--C-:B-1----:R-:W-:Y:S05]  /*9ef0*/  FFMA.FTZ R0, R154, c[0x0][0x2d0], -R3.reuse ;  /* 0x0000b4009a007a23 */ /* 0x102fea0000010803 */
[C---:B------:R-:W-:Y:S01]  /*9f00*/  HMMA.16816.F32.BF16 R72, R104.reuse, R110, R72 ;  /* 0x0000006e6848723c */ /* 0x040fe20000041848 */
[----:B------:R-:W1:Y:S01]  /*9f10*/  LDSM.16.MT88.4 R108, [R228+0x6800] ;  /* 0x00680000e46c783b */ /* 0x000e620000004200 */
[----:B------:R3:W-:Y:S02]  /*9f20*/  MUFU.EX2 R220, R0 ;  /* 0x0000000000dc7308 */ /* 0x0007e40000000800 */
[----:B--2---:R-:W-:Y:S02]  /*9f30*/  FADD.FTZ R2, R221, R2 ;  /* 0x00000002dd027221 */ /* 0x004fe40000010000 */
[----:B---3--:R-:W-:Y:S06]  /*9f40*/  FFMA.FTZ R0, R151, c[0x0][0x2d0], -R3 ;  /* 0x0000b40097007a23 */ /* 0x008fec0000010803 */
[----:B------:R2:W-:Y:S01]  /*9f50*/  MUFU.EX2 R219, R0 ;  /* 0x0000000000db7308 */ /* 0x0005e20000000800 */
[C---:B-1----:R-:W-:Y:S08]  /*9f60*/  HMMA.16816.F32.BF16 R76, R104.reuse, R108, R76 ;  /* 0x0000006c684c723c */ /* 0x042ff0000004184c */
[C---:B------:R-:W-:Y:S01]  /*9f70*/  HMMA.16816.F32.BF16 R80, R104.reuse, R110, R80 ;  /* 0x0000006e6850723c */ /* 0x040fe20000041850 */
[----:B------:R-:W1:Y:S03]  /*9f80*/  LDSM.16.MT88.4 R108, [R227+0x6800] ;  /* 0x00680000e36c783b */ /* 0x000e660000004200 */
[--C-:B--2---:R-:W-:Y:S02]  /*9f90*/  FFMA.FTZ R0, R150, c[0x0][0x2d0], -R103.reuse ;  /* 0x0000b40096007a23 */ /* 0x104fe40000010867 */
[----:B------:R-:W-:Y:S02]  /*9fa0*/  FFMA.FTZ R103, R153, c[0x0][0x2d0], -R103 ;  /* 0x0000b40099677a23 */ /* 0x000fe40000010867 */
[----:B------:R2:W3:Y:S10]  /*9fb0*/  MUFU.EX2 R217, R0 ;  /* 0x0000000000d97308 */ /* 0x0004f40000000800 */
[----:B------:R-:W-:Y:S10]  /*9fc0*/  MUFU.EX2 R164, R103 ;  /* 0x0000006700a47308 */ /* 0x000ff40000000800 */
[----:B------:R-:W-:Y:S01]  /*9fd0*/  MUFU.EX2 R103, R128 ;  /* 0x0000008000677308 */ /* 0x000fe20000000800 */
[--C-:B--2---:R-:W-:Y:S02]  /*9fe0*/  FFMA.FTZ R0, R152, c[0x0][0x2d0], -R3.reuse ;  /* 0x0000b40098007a23 */ /* 0x104fe40000010803 */
[----:B------:R-:W-:Y:S01]  /*9ff0*/  LDSM.16.MT88.4 R152, [R228+0x5800] ;  /* 0x00580000e498783b */ /* 0x000fe20000004200 */
[----:B---3--:R-:W-:Y:S06]  /*a000*/  FADD.FTZ R2, R217, R2 ;  /* 0x00000002d9027221 */ /* 0x008fec0000010000 */
[----:B------:R2:W3:Y:S01]  /*a010*/  MUFU.EX2 R213, R0 ;  /* 0x0000000000d57308 */ /* 0x0004e20000000800 */
[----:B------:R-:W-:Y:S01]  /*a020*/  FADD.FTZ R2, R216, R2 ;  /* 0x00000002d8027221 */ /* 0x000fe20000010000 */
[C---:B-1----:R-:W-:Y:S03]  /*a030*/  HMMA.16816.F32.BF16 R84, R104.reuse, R108, R84 ;  /* 0x0000006c6854723c */ /* 0x042fe60000041854 */
[----:B------:R-:W-:Y:S04]  /*a040*/  FADD.FTZ R2, R215, R2 ;  /* 0x00000002d7027221 */ /* 0x000fe80000010000 */
[----:B------:R-:W-:Y:S01]  /*a050*/  FADD.FTZ R2, R212, R2 ;  /* 0x00000002d4027221 */ /* 0x000fe20000010000 */
[C---:B------:R-:W-:Y:S01]  /*a060*/  HMMA.16816.F32.BF16 R88, R104.reuse, R110, R88 ;  /* 0x0000006e6858723c */ /* 0x040fe20000041858 */
[----:B------:R-:W1:Y:S03]  /*a070*/  LDSM.16.MT88.4 R108, [R230+0x6800] ;  /* 0x00680000e66c783b */ /* 0x000e660000004200 */
[----:B------:R-:W-:Y:S02]  /*a080*/  FADD.FTZ R2, R208, R2 ;  /* 0x00000002d0027221 */ /* 0x000fe40000010000 */
[--C-:B--2---:R-:W-:Y:S04]  /*a090*/  FFMA.FTZ R0, R149, c[0x0][0x2d0], -R3.reuse ;  /* 0x0000b40095007a23 */ /* 0x104fe80000010803 */
[----:B------:R2:W4:Y:S01]  /*a0a0*/  MUFU.EX2 R214, R0 ;  /* 0x0000000000d67308 */ /* 0x0005220000000800 */
[C---:B-1----:R-:W-:Y:S03]  /*a0b0*/  HMMA.16816.F32.BF16 R92, R104.reuse, R108, R92 ;  /* 0x0000006c685c723c */ /* 0x042fe6000004185c */
[--C-:B--2---:R-:W-:Y:S06]  /*a0c0*/  FFMA.FTZ R0, R148, c[0x0][0x2d0], -R3.reuse ;  /* 0x0000b40094007a23 */ /* 0x104fec0000010803 */
[----:B------:R1:W2:Y:S01]  /*a0d0*/  MUFU.EX2 R211, R0 ;  /* 0x0000000000d37308 */ /* 0x0002a20000000800 */
[----:B------:R-:W-:Y:S01]  /*a0e0*/  HMMA.16816.F32.BF16 R96, R104, R110, R96 ;  /* 0x0000006e6860723c */ /* 0x000fe20000041860 */
[----:B------:R-:W5:Y:S06]  /*a0f0*/  LDSM.16.MT88.4 R108, [R224+0x1000] ;  /* 0x00100000e06c783b */ /* 0x000f6c0000004200 */
[----:B------:R-:W-:Y:S02]  /*a100*/  F2FP.BF16.PACK_AB R104, R129, R125 ;  /* 0x0000007d8168723e */ /* 0x000fe400000010ff */
[----:B------:R-:W-:Y:S03]  /*a110*/  F2FP.BF16.PACK_AB R105, R127, R126 ;  /* 0x0000007e7f69723e */ /* 0x000fe600000010ff */
[----:B------:R-:W-:Y:S02]  /*a120*/  F2FP.BF16.PACK_AB R106, R141, R131 ;  /* 0x000000838d6a723e */ /* 0x000fe400000010ff */
[----:B------:R-:W-:Y:S01]  /*a130*/  F2FP.BF16.PACK_AB R107, R140, R130 ;  /* 0x000000828c6b723e */ /* 0x000fe200000010ff */
[--C-:B-1----:R-:W-:Y:S02]  /*a140*/  FFMA.FTZ R0, R145, c[0x0][0x2d0], -R3.reuse ;  /* 0x0000b40091007a23 */ /* 0x102fe40000010803 */
[----:B------:R-:W-:Y:S01]  /*a150*/  LDSM.16.MT88.4 R144, [R224+0x5800] ;  /* 0x00580000e090783b */ /* 0x000fe20000004200 */
[----:B------:R-:W-:Y:S01]  /*a160*/  FFMA.FTZ R3, R102, c[0x0][0x2d0], -R3 ;  /* 0x0000b40066037a23 */ /* 0x000fe20000010803 */
[----:B------:R1:W1:Y:S10]  /*a170*/  MUFU.EX2 R210, R0 ;  /* 0x0000000000d27308 */ /* 0x0002740000000800 */
[----:B------:R2:W2:Y:S01]  /*a180*/  MUFU.EX2 R102, R3 ;  /* 0x0000000300667308 */ /* 0x0004a20000000800 */
[C---:B-----5:R-:W-:Y:S08]  /*a190*/  HMMA.16816.F32.BF16 R4, R104.reuse, R108, R4 ;  /* 0x0000006c6804723c */ /* 0x060ff00000041804 */
[C---:B------:R-:W-:Y:S01]  /*a1a0*/  HMMA.16816.F32.BF16 R8, R104.reuse, R110, R8 ;  /* 0x0000006e6808723c */ /* 0x040fe20000041808 */
[----:B------:R-:W5:Y:S03]  /*a1b0*/  LDSM.16.MT88.4 R108, [R227+0x1000] ;  /* 0x00100000e36c783b */ /* 0x000f660000004200 */
[----:B-1----:R-:W-:Y:S04]  /*a1c0*/  FADD.FTZ R0, R126, R124 ;  /* 0x0000007c7e007221 */ /* 0x002fe80000010000 */
[C---:B------:R-:W-:Y:S04]  /*a1d0*/  HMMA.16816.F32.BF16 R12, R104.reuse, R112, R12 ;  /* 0x00000070680c723c */ /* 0x040fe8000004180c */
[----:B------:R-:W-:Y:S02]  /*a1e0*/  FADD.FTZ R0, R127, R0 ;  /* 0x000000007f007221 */ /* 0x000fe40000010000 */
[----:B------:R-:W-:Y:S02]  /*a1f0*/  LDSM.16.MT88.4 R124, [R228+0x5000] ;  /* 0x00500000e47c783b */ /* 0x000fe40000004200 */
[C---:B------:R-:W-:Y:S04]  /*a200*/  HMMA.16816.F32.BF16 R16, R104.reuse, R114, R16 ;  /* 0x000000726810723c */ /* 0x040fe80000041810 */
[----:B------:R-:W-:Y:S02]  /*a210*/  FADD.FTZ R0, R130, R0 ;  /* 0x0000000082007221 */ /* 0x000fe40000010000 */
[----:B------:R-:W1:Y:S02]  /*a220*/  LDSM.16.MT88.4 R112, [R230+0x1000] ;  /* 0x00100000e670783b */ /* 0x000e640000004200 */
[----:B------:R-:W-:Y:S04]  /*a230*/  FADD.FTZ R0, R140, R0 ;  /* 0x000000008c007221 */ /* 0x000fe80000010000 */
[----:B------:R-:W-:Y:S02]  /*a240*/  FADD.FTZ R0, R132, R0 ;  /* 0x0000000084007221 */ /* 0x000fe40000010000 */
[----:B------:R-:W-:Y:S02]  /*a250*/  LDSM.16.MT88.4 R128, [R227+0x2800] ;  /* 0x00280000e380783b */ /* 0x000fe40000004200 */
[----:B------:R-:W-:Y:S04]  /*a260*/  FADD.FTZ R0, R134, R0 ;  /* 0x0000000086007221 */ /* 0x000fe80000010000 */
[----:B------:R-:W-:Y:S04]  /*a270*/  FADD.FTZ R0, R220, R0 ;  /* 0x00000000dc007221 */ /* 0x000fe80000010000 */
[----:B------:R-:W-:Y:S01]  /*a280*/  FADD.FTZ R0, R219, R0 ;  /* 0x00000000db007221 */ /* 0x000fe20000010000 */
[C---:B-----5:R-:W-:Y:S03]  /*a290*/  HMMA.16816.F32.BF16 R20, R104.reuse, R108, R20 ;  /* 0x0000006c6814723c */ /* 0x060fe60000041814 */
[----:B---3--:R-:W-:Y:S04]  /*a2a0*/  FADD.FTZ R0, R213, R0 ;  /* 0x00000000d5007221 */ /* 0x008fe80000010000 */
[----:B----4-:R-:W-:Y:S01]  /*a2b0*/  FADD.FTZ R0, R214, R0 ;  /* 0x00000000d6007221 */ /* 0x010fe20000010000 */
[C---:B------:R-:W-:Y:S01]  /*a2c0*/  HMMA.16816.F32.BF16 R24, R104.reuse, R110, R24 ;  /* 0x0000006e6818723c */ /* 0x040fe20000041818 */
[----:B------:R-:W3:Y:S03]  /*a2d0*/  LDSM.16.MT88.4 R108, [R224+0x4000] ;  /* 0x00400000e06c783b */ /* 0x000ee60000004200 */
[----:B--2---:R-:W-:Y:S04]  /*a2e0*/  FADD.FTZ R0, R211, R0 ;  /* 0x00000000d3007221 */ /* 0x004fe80000010000 */
[----:B------:R-:W-:Y:S04]  /*a2f0*/  FADD.FTZ R0, R210, R0 ;  /* 0x00000000d2007221 */ /* 0x000fe80000010000 */
[----:B------:R-:W-:Y:S01]  /*a300*/  FADD.FTZ R3, R165, R0 ;  /* 0x00000000a5037221 */ /* 0x000fe20000010000 */
[C---:B-1----:R-:W-:Y:S03]  /*a310*/  HMMA.16816.F32.BF16 R28, R104.reuse, R112, R28 ;  /* 0x00000070681c723c */ /* 0x042fe6000004181c */
[----:B------:R-:W-:Y:S02]  /*a320*/  FADD.FTZ R0, R209, R2 ;  /* 0x00000002d1007221 */ /* 0x000fe40000010000 */
[----:B------:R-:W-:Y:S02]  /*a330*/  FADD.FTZ R3, R167, R3 ;  /* 0x00000003a7037221 */ /* 0x000fe40000010000 */
[----:B------:R-:W-:Y:S01]  /*a340*/  FADD.FTZ R2, R166, R0 ;  /* 0x00000000a6027221 */ /* 0x000fe20000010000 */
[C---:B------:R-:W-:Y:S01]  /*a350*/  HMMA.16816.F32.BF16 R32, R104.reuse, R114, R32 ;  /* 0x000000726820723c */ /* 0x040fe20000041820 */
[----:B------:R-:W1:Y:S03]  /*a360*/  LDSM.16.MT88.4 R112, [R228+0x4000] ;  /* 0x00400000e470783b */ /* 0x000e660000004200 */
[----:B------:R-:W-:Y:S02]  /*a370*/  FADD.FTZ R2, R164, R2 ;  /* 0x00000002a4027221 */ /* 0x000fe40000010000 */
[----:B------:R-:W-:Y:S06]  /*a380*/  FADD.FTZ R0, R103, R3 ;  /* 0x0000000367007221 */ /* 0x000fec0000010000 */
[----:B------:R-:W-:Y:S01]  /*a390*/  FADD.FTZ R0, R102, R0 ;  /* 0x0000000066007221 */ /* 0x000fe20000010000 */
[C---:B---3--:R-:W-:Y:S08]  /*a3a0*/  HMMA.16816.F32.BF16 R36, R104.reuse, R108, R36 ;  /* 0x0000006c6824723c */ /* 0x048ff00000041824 */
[C---:B------:R-:W-:Y:S01]  /*a3b0*/  HMMA.16816.F32.BF16 R40, R104.reuse, R110, R40 ;  /* 0x0000006e6828723c */ /* 0x040fe20000041828 */
[----:B------:R-:W2:Y:S07]  /*a3c0*/  LDSM.16.MT88.4 R108, [R227+0x4000] ;  /* 0x00400000e36c783b */ /* 0x000eae0000004200 */
[C---:B-1----:R-:W-:Y:S08]  /*a3d0*/  HMMA.16816.F32.BF16 R44, R104.reuse, R112, R44 ;  /* 0x00000070682c723c */ /* 0x042ff0000004182c */
[C---:B------:R-:W-:Y:S01]  /*a3e0*/  HMMA.16816.F32.BF16 R48, R104.reuse, R114, R48 ;  /* 0x000000726830723c */ /* 0x040fe20000041830 */
[----:B------:R-:W1:Y:S07]  /*a3f0*/  LDSM.16.MT88.4 R112, [R230+0x4000] ;  /* 0x00400000e670783b */ /* 0x000e6e0000004200 */
[C---:B--2---:R-:W-:Y:S08]  /*a400*/  HMMA.16816.F32.BF16 R52, R104.reuse, R108, R52 ;  /* 0x0000006c6834723c */ /* 0x044ff00000041834 */
        /* <DEDUP_REMOVED lines=15> */
[----:B------:R-:W-:Y:S01]  /*a500*/  HMMA.16816.F32.BF16 R96, R104, R114, R96 ;  /* 0x000000726860723c */ /* 0x000fe20000041860 */
[----:B------:R-:W1:Y:S06]  /*a510*/  LDSM.16.MT88.4 R112, [R227+0x1800] ;  /* 0x00180000e370783b */ /* 0x000e6c0000004200 */
[----:B------:R-:W-:Y:S02]  /*a520*/  F2FP.BF16.PACK_AB R104, R135, R133 ;  /* 0x000000858768723e */ /* 0x000fe400000010ff */
[----:B------:R-:W-:Y:S03]  /*a530*/  F2FP.BF16.PACK_AB R105, R134, R132 ;  /* 0x000000848669723e */ /* 0x000fe600000010ff */
[----:B------:R-:W-:Y:S02]  /*a540*/  F2FP.BF16.PACK_AB R106, R221, R222 ;  /* 0x000000dedd6a723e */ /* 0x000fe400000010ff */
[----:B------:R-:W-:Y:S07]  /*a550*/  F2FP.BF16.PACK_AB R107, R219, R220 ;  /* 0x000000dcdb6b723e */ /* 0x000fee00000010ff */
[C---:B--2---:R-:W-:Y:S08]  /*a560*/  HMMA.16816.F32.BF16 R4, R104.reuse, R108, R4 ;  /* 0x0000006c6804723c */ /* 0x044ff00000041804 */
        /* <DEDUP_REMOVED lines=47> */
[----:B------:R-:W4:Y:S07]  /*a860*/  LDSM.16.MT88.4 R120, [R230+0x5000] ;  /* 0x00500000e678783b */ /* 0x000f2e0000004200 */
[C---:B-1----:R-:W-:Y:S08]  /*a870*/  HMMA.16816.F32.BF16 R28, R104.reuse, R112, R28 ;  /* 0x00000070681c723c */ /* 0x042ff0000004181c */
[C---:B------:R-:W-:Y:S01]  /*a880*/  HMMA.16816.F32.BF16 R32, R104.reuse, R114, R32 ;  /* 0x000000726820723c */ /* 0x040fe20000041820 */
[----:B------:R-:W-:Y:S07]  /*a890*/  LDSM.16.MT88.4 R112, [R228+0x8000] ;  /* 0x00800000e470783b */ /* 0x000fee0000004200 */
[C---:B--2---:R-:W-:Y:S08]  /*a8a0*/  HMMA.16816.F32.BF16 R36, R104.reuse, R108, R36 ;  /* 0x0000006c6824723c */ /* 0x044ff00000041824 */
[C---:B------:R-:W-:Y:S01]  /*a8b0*/  HMMA.16816.F32.BF16 R40, R104.reuse, R110, R40 ;  /* 0x0000006e6828723c */ /* 0x040fe20000041828 */
[----:B------:R-:W1:Y:S07]  /*a8c0*/  LDSM.16.MT88.4 R108, [R224+0x8000] ;  /* 0x00800000e06c783b */ /* 0x000e6e0000004200 */
[C---:B------:R-:W-:Y:S08]  /*a8d0*/  HMMA.16816.F32.BF16 R44, R104.reuse, R124, R44 ;  /* 0x0000007c682c723c */ /* 0x040ff0000004182c */
[C---:B------:R-:W-:Y:S01]  /*a8e0*/  HMMA.16816.F32.BF16 R48, R104.reuse, R126, R48 ;  /* 0x0000007e6830723c */ /* 0x040fe20000041830 */
[----:B------:R-:W2:Y:S07]  /*a8f0*/  LDSM.16.MT88.4 R124, [R227+0x8000] ;  /* 0x00800000e37c783b */ /* 0x000eae0000004200 */
[C---:B---3--:R-:W-:Y:S08]  /*a900*/  HMMA.16816.F32.BF16 R52, R104.reuse, R116, R52 ;  /* 0x000000746834723c */ /* 0x048ff00000041834 */
[C---:B------:R-:W-:Y:S01]  /*a910*/  HMMA.16816.F32.BF16 R56, R104.reuse, R118, R56 ;  /* 0x000000766838723c */ /* 0x040fe20000041838 */
[----:B------:R-:W3:Y:S07]  /*a920*/  LDSM.16.MT88.4 R116, [R230+0x8000] ;  /* 0x00800000e674783b */ /* 0x000eee0000004200 */
[C---:B----4-:R-:W-:Y:S08]  /*a930*/  HMMA.16816.F32.BF16 R60, R104.reuse, R120, R60 ;  /* 0x00000078683c723c */ /* 0x050ff0000004183c */
[C---:B------:R-:W-:Y:S01]  /*a940*/  HMMA.16816.F32.BF16 R64, R104.reuse, R122, R64 ;  /* 0x0000007a6840723c */ /* 0x040fe20000041840 */
[----:B------:R-:W-:Y:S07]  /*a950*/  LDSM.16.MT88.4 R120, [R228+0x2800] ;  /* 0x00280000e478783b */ /* 0x000fee0000004200 */
[C---:B-1----:R-:W-:Y:S08]  /*a960*/  HMMA.16816.F32.BF16 R68, R104.reuse, R108, R68 ;  /* 0x0000006c6844723c */ /* 0x042ff00000041844 */
[C---:B------:R-:W-:Y:S08]  /*a970*/  HMMA.16816.F32.BF16 R72, R104.reuse, R110, R72 ;  /* 0x0000006e6848723c */ /* 0x040ff00000041848 */
[C---:B------:R-:W-:Y:S08]  /*a980*/  HMMA.16816.F32.BF16 R76, R104.reuse, R112, R76 ;  /* 0x00000070684c723c */ /* 0x040ff0000004184c */
[C---:B------:R-:W-:Y:S01]  /*a990*/  HMMA.16816.F32.BF16 R80, R104.reuse, R114, R80 ;  /* 0x000000726850723c */ /* 0x040fe20000041850 */
[----:B------:R-:W1:Y:S07]  /*a9a0*/  LDSM.16.MT88.4 R112, [R224+0x2800] ;  /* 0x00280000e070783b */ /* 0x000e6e0000004200 */
[C---:B--2---:R-:W-:Y:S08]  /*a9b0*/  HMMA.16816.F32.BF16 R84, R104.reuse, R124, R84 ;  /* 0x0000007c6854723c */ /* 0x044ff00000041854 */
[C---:B------:R-:W-:Y:S08]  /*a9c0*/  HMMA.16816.F32.BF16 R88, R104.reuse, R126, R88 ;  /* 0x0000007e6858723c */ /* 0x040ff00000041858 */
[C---:B---3--:R-:W-:Y:S08]  /*a9d0*/  HMMA.16816.F32.BF16 R92, R104.reuse, R116, R92 ;  /* 0x00000074685c723c */ /* 0x048ff0000004185c */
[----:B------:R-:W-:Y:S07]  /*a9e0*/  HMMA.16816.F32.BF16 R96, R104, R118, R96 ;  /* 0x000000766860723c */ /* 0x000fee0000041860 */
[----:B------:R-:W-:Y:S02]  /*a9f0*/  F2FP.BF16.PACK_AB R104, R209, R208 ;  /* 0x000000d0d168723e */ /* 0x000fe400000010ff */
[----:B------:R-:W-:Y:S03]  /*aa00*/  F2FP.BF16.PACK_AB R105, R167, R165 ;  /* 0x000000a5a769723e */ /* 0x000fe600000010ff */
[----:B------:R-:W-:Y:S02]  /*aa10*/  F2FP.BF16.PACK_AB R106, R164, R166 ;  /* 0x000000a6a46a723e */ /* 0x000fe400000010ff */
[----:B------:R-:W-:Y:S02]  /*aa20*/  F2FP.BF16.PACK_AB R107, R102, R103 ;  /* 0x00000067666b723e */ /* 0x000fe400000010ff */
[----:B------:R-:W-:Y:S05]  /*aa30*/  MOV R103, R101 ;  /* 0x0000006500677202 */ /* 0x000fea0000000f00 */
[C---:B-1----:R-:W-:Y:S01]  /*aa40*/  HMMA.16816.F32.BF16 R108, R104.reuse, R112, R4 ;  /* 0x00000070686c723c */ /* 0x042fe20000041804 */
[----:B------:R-:W1:Y:S07]  /*aa50*/  LDSM.16.MT88.4 R4, [R227+0x5800] ;  /* 0x00580000e304783b */ /* 0x000e6e0000004200 */
[C---:B------:R-:W-:Y:S01]  /*aa60*/  HMMA.16816.F32.BF16 R112, R104.reuse, R114, R8 ;  /* 0x000000726870723c */ /* 0x040fe20000041808 */
[----:B------:R-:W2:Y:S07]  /*aa70*/  LDSM.16.MT88.4 R8, [R230+0x5800] ;  /* 0x00580000e608783b */ /* 0x000eae0000004200 */
[C---:B------:R-:W-:Y:S01]  /*aa80*/  HMMA.16816.F32.BF16 R116, R104.reuse, R120, R12 ;  /* 0x000000786874723c */ /* 0x040fe2000004180c */
[----:B------:R-:W3:Y:S07]  /*aa90*/  LDSM.16.MT88.4 R12, [R224+0x8800] ;  /* 0x00880000e00c783b */ /* 0x000eee0000004200 */
[C---:B------:R-:W-:Y:S01]  /*aaa0*/  HMMA.16816.F32.BF16 R120, R104.reuse, R122, R16 ;  /* 0x0000007a6878723c */ /* 0x040fe20000041810 */
[----:B------:R-:W4:Y:S07]  /*aab0*/  LDSM.16.MT88.4 R16, [R228+0x8800] ;  /* 0x00880000e410783b */ /* 0x000f2e0000004200 */
[C---:B------:R-:W-:Y:S01]  /*aac0*/  HMMA.16816.F32.BF16 R124, R104.reuse, R128, R20 ;  /* 0x00000080687c723c */ /* 0x040fe20000041814 */
[----:B------:R-:W2:Y:S07]  /*aad0*/  LDSM.16.MT88.4 R20, [R227+0x8800] ;  /* 0x00880000e314783b */ /* 0x000eae0000004200 */
[C---:B------:R-:W-:Y:S01]  /*aae0*/  HMMA.16816.F32.BF16 R128, R104.reuse, R130, R24 ;  /* 0x000000826880723c */ /* 0x040fe20000041818 */
[----:B------:R-:W1:Y:S07]  /*aaf0*/  LDSM.16.MT88.4 R24, [R230+0x8800] ;  /* 0x00880000e618783b */ /* 0x000e6e0000004200 */
[C---:B------:R-:W-:Y:S01]  /*ab00*/  HMMA.16816.F32.BF16 R132, R104.reuse, R136, R28 ;  /* 0x000000886884723c */ /* 0x040fe2000004181c */
[----:B------:R-:W5:Y:S04]  /*ab10*/  LDL R31, [R1+0x10] ;  /* 0x00001000011f7983 */ /* 0x000f680000100800 */
[----:B------:R1:W-:Y:S03]  /*ab20*/  STL [R1+0x18], R2 ;  /* 0x0000180201007387 */ /* 0x0003e60000100800 */
[C---:B------:R-:W-:Y:S01]  /*ab30*/  HMMA.16816.F32.BF16 R136, R104.reuse, R138, R32 ;  /* 0x0000008a6888723c */ /* 0x040fe20000041820 */
[----:B------:R1:W-:Y:S04]  /*ab40*/  STL [R1+0x8], R223 ;  /* 0x000008df01007387 */ /* 0x0003e80000100800 */
[----:B------:R1:W-:Y:S03]  /*ab50*/  STL [R1+0x1c], R0 ;  /* 0x00001c0001007387 */ /* 0x0003e60000100800 */
[C---:B------:R-:W-:Y:S08]  /*ab60*/  HMMA.16816.F32.BF16 R140, R104.reuse, R144, R36 ;  /* 0x00000090688c723c */ /* 0x040ff00000041824 */
[C---:B------:R-:W-:Y:S08]  /*ab70*/  HMMA.16816.F32.BF16 R144, R104.reuse, R146, R40 ;  /* 0x000000926890723c */ /* 0x040ff00000041828 */
[C---:B------:R-:W-:Y:S08]  /*ab80*/  HMMA.16816.F32.BF16 R148, R104.reuse, R152, R44 ;  /* 0x000000986894723c */ /* 0x040ff0000004182c */
[C---:B------:R-:W-:Y:S08]  /*ab90*/  HMMA.16816.F32.BF16 R152, R104.reuse, R154, R48 ;  /* 0x0000009a6898723c */ /* 0x040ff00000041830 */
[C---:B-1----:R-:W-:Y:S08]  /*aba0*/  HMMA.16816.F32.BF16 R52, R104.reuse, R4, R52 ;  /* 0x000000046834723c */ /* 0x042ff00000041834 */
[C---:B------:R-:W-:Y:S08]  /*abb0*/  HMMA.16816.F32.BF16 R56, R104.reuse, R6, R56 ;  /* 0x000000066838723c */ /* 0x040ff00000041838 */
[C---:B--2---:R-:W-:Y:S08]  /*abc0*/  HMMA.16816.F32.BF16 R60, R104.reuse, R8, R60 ;  /* 0x00000008683c723c */ /* 0x044ff0000004183c */
[C---:B------:R-:W-:Y:S08]  /*abd0*/  HMMA.16816.F32.BF16 R64, R104.reuse, R10, R64 ;  /* 0x0000000a6840723c */ /* 0x040ff00000041840 */
[C---:B---3--:R-:W-:Y:S08]  /*abe0*/  HMMA.16816.F32.BF16 R68, R104.reuse, R12, R68 ;  /* 0x0000000c6844723c */ /* 0x048ff00000041844 */
[C---:B------:R-:W-:Y:S08]  /*abf0*/  HMMA.16816.F32.BF16 R72, R104.reuse, R14, R72 ;  /* 0x0000000e6848723c */ /* 0x040ff00000041848 */
[C---:B----4-:R-:W-:Y:S08]  /*ac00*/  HMMA.16816.F32.BF16 R76, R104.reuse, R16, R76 ;  /* 0x00000010684c723c */ /* 0x050ff0000004184c */
[C---:B------:R-:W-:Y:S08]  /*ac10*/  HMMA.16816.F32.BF16 R80, R104.reuse, R18, R80 ;  /* 0x000000126850723c */ /* 0x040ff00000041850 */
[C---:B------:R-:W-:Y:S08]  /*ac20*/  HMMA.16816.F32.BF16 R84, R104.reuse, R20, R84 ;  /* 0x000000146854723c */ /* 0x040ff00000041854 */
[C---:B------:R-:W-:Y:S08]  /*ac30*/  HMMA.16816.F32.BF16 R88, R104.reuse, R22, R88 ;  /* 0x000000166858723c */ /* 0x040ff00000041858 */
[C---:B------:R-:W-:Y:S08]  /*ac40*/  HMMA.16816.F32.BF16 R92, R104.reuse, R24, R92 ;  /* 0x00000018685c723c */ /* 0x040ff0000004185c */
[----:B------:R-:W-:Y:S07]  /*ac50*/  HMMA.16816.F32.BF16 R96, R104, R26, R96 ;  /* 0x0000001a6860723c */ /* 0x000fee0000041860 */
[----:B------:R-:W-:Y:S02]  /*ac60*/  MOV R104, R100 ;  /* 0x0000006400687202 */ /* 0x000fe40000000f00 */
[----:B-----5:R-:W-:Y:S03]  /*ac70*/  ISETP.GT.AND P0, PT, R218, R31, PT ;  /* 0x0000001fda00720c */ /* 0x020fe60003f04270 */
[----:B------:R-:W-:Y:S10]  /*ac80*/  IMAD.MOV.U32 R218, RZ, RZ, R223 ;  /* 0x000000ffffda7224 */ /* 0x000ff400078e00df */
[----:B------:R-:W-:-:S05]  /*ac90*/  @P0 BRA `(.L_x_446) ;  /* 0xffffb5c000000947 */ /* 0x000fca000383ffff */
.L_x_445:
[----:B--2---:R-:W2:Y:S02]  /*aca0*/  LDL R0, [R1+0x8] ;  /* 0x0000080001007983 */ /* 0x004ea40000100800 */
[----:B--2---:R-:W-:-:S13]  /*acb0*/  ISETP.GE.AND P0, PT, R0, RZ, PT ;  /* 0x000000ff0000720c */ /* 0x004fda0003f06270 */
[----:B------:R-:W-:Y:S05]  /*acc0*/  @!P0 BRA `(.L_x_447) ;  /* 0x0000418000008947 */ /* 0x000fea0003800000 */
[----:B------:R-:W-:Y:S02]  /*acd0*/  MOV R103, R100 ;  /* 0x0000006400677202 */ /* 0x000fe40000000f00 */
[----:B------:R-:W-:Y:S02]  /*ace0*/  MOV R102, R101 ;  /* 0x0000006500667202 */ /* 0x000fe40000000f00 */
.L_x_448:
[----:B-1----:R-:W2:Y:S01]  /*acf0*/  LDL.64 R2, [R1+0x30] ;  /* 0x0000300001027983 */ /* 0x002ea20000100a00 */
[----:B------:R-:W-:Y:S04]  /*ad00*/  DEPBAR.LE SB0, 0x0 ;  /* 0x000080000000791a */ /* 0x000fe80000000000 */
[----:B------:R-:W-:Y:S01]  /*ad10*/  WARPSYNC 0xffffffff ;  /* 0xffffffff00007948 */ /* 0x000fe20003800000 */
[----:B------:R-:W2:Y:S04]  /*ad20*/  LDL R22, [R1+0x40] ;  /* 0x0000400001167983 */ /* 0x000ea80000100800 */
[----:B------:R1:W-:Y:S04]  /*ad30*/  STL [R1+0xcc], R98 ;  /* 0x0000cc6201007387 */ /* 0x0003e80000100800 */
[----:B------:R-:W-:Y:S08]  /*ad40*/  BAR.SYNC.DEFER_BLOCKING 0x0 ;  /* 0x0000000000007b1d */ /* 0x000ff00000010000 */
[----:B------:R-:W3:Y:S08]  /*ad50*/  LDSM.16.M88.4 R8, [R225] ;  /* 0x00000000e108783b */ /* 0x000ef00000000200 */
[----:B-1----:R-:W4:Y:S04]  /*ad60*/  LDL.LU R98, [R1+0x8] ;  /* 0x0000080001627983 */ /* 0x002f280000300800 */
[----:B------:R1:W-:Y:S04]  /*ad70*/  STL [R1+0xc8], R99 ;  /* 0x0000c86301007387 */ /* 0x0003e80000100800 */
[----:B-----5:R-:W-:Y:S04]  /*ad80*/  STL [R1+0xa0], R252 ;  /* 0x0000a0fc01007387 */ /* 0x020fe80000100800 */
[----:B------:R1:W-:Y:S04]  /*ad90*/  STL [R1+0x9c], R251 ;  /* 0x00009cfb01007387 */ /* 0x0003e80000100800 */
[----:B------:R-:W-:Y:S04]  /*ada0*/  STL [R1+0x98], R250 ;  /* 0x000098fa01007387 */ /* 0x000fe80000100800 */
[----:B------:R-:W1:Y:S08]  /*adb0*/  LDSM.16.M88.4 R16, [R225+0x800] ;  /* 0x00080000e110783b */ /* 0x000e700000000200 */
[----:B------:R-:W2:Y:S01]  /*adc0*/  LDSM.16.M88.4 R24, [R225+0x1000] ;  /* 0x00100000e118783b */ /* 0x000ea20000000200 */
[C---:B---3--:R-:W-:Y:S07]  /*add0*/  HMMA.16816.F32.BF16 R4, R156.reuse, R8, RZ ;  /* 0x000000089c04723c */ /* 0x048fee00000418ff */
[----:B-1----:R-:W3:Y:S01]  /*ade0*/  LDL R99, [R1+0x4] ;  /* 0x0000040001637983 */ /* 0x002ee20000100800 */
[----:B------:R-:W-:Y:S01]  /*adf0*/  MOV R251, 0x6 ;  /* 0x0000000600fb7802 */ /* 0x000fe20000000f00 */
[C---:B------:R-:W-:Y:S02]  /*ae00*/  HMMA.16816.F32.BF16 R8, R156.reuse, R10, RZ ;  /* 0x0000000a9c08723c */ /* 0x040fe400000418ff */
[----:B------:R-:W1:Y:S08]  /*ae10*/  LDSM.16.M88.4 R32, [R225+0x1800] ;  /* 0x00180000e120783b */ /* 0x000e700000000200 */
[----:B------:R-:W1:Y:S08]  /*ae20*/  LDSM.16.M88.4 R40, [R225+0x2000] ;  /* 0x00200000e128783b */ /* 0x000e700000000200 */
[----:B------:R-:W1:Y:S01]  /*ae30*/  LDSM.16.M88.4 R48, [R225+0x2800] ;  /* 0x00280000e130783b */ /* 0x000e620000000200 */
[C---:B------:R-:W-:Y:S07]  /*ae40*/  HMMA.16816.F32.BF16 R12, R156.reuse, R16, RZ ;  /* 0x000000109c0c723c */ /* 0x040fee00000418ff */
[----:B------:R-:W1:Y:S01]  /*ae50*/  LDSM.16.M88.4 R104, [R231] ;  /* 0x00000000e768783b */ /* 0x000e620000000200 */
[C---:B------:R-:W-:Y:S07]  /*ae60*/  HMMA.16816.F32.BF16 R16, R156.reuse, R18, RZ ;  /* 0x000000129c10723c */ /* 0x040fee00000418ff */
[----:B------:R-:W1:Y:S08]  /*ae70*/  LDSM.16.M88.4 R164, [R248] ;  /* 0x00000000f8a4783b */ /* 0x000e700000000200 */
[----:B------:R-:W1:Y:S08]  /*ae80*/  LDSM.16.M88.4 R208, [R247] ;  /* 0x00000000f7d0783b */ /* 0x000e700000000200 */
[----:B------:R-:W1:Y:S08]  /*ae90*/  LDSM.16.M88.4 R212, [R246] ;  /* 0x00000000f6d4783b */ /* 0x000e700000000200 */
[----:B------:R-:W1:Y:S08]  /*aea0*/  LDSM.16.M88.4 R216, [R245] ;  /* 0x00000000f5d8783b */ /* 0x000e700000000200 */
[----:B------:R-:W1:Y:S08]  /*aeb0*/  LDSM.16.M88.4 R220, [R244] ;  /* 0x00000000f4dc783b */ /* 0x000e700000000200 */
        /* <DEDUP_REMOVED lines=8> */
[----:B------:R-:W-:Y:S01]  /*af40*/  STL [R1+0xbc], R159 ;  /* 0x0000bc9f01007387 */ /* 0x000fe20000100800 */
[----:B--2---:R-:W-:Y:S02]  /*af50*/  MOV R3, R22 ;  /* 0x0000001600037202 */ /* 0x004fe40000000f00 */
[----:B----4-:R-:W-:Y:S01]  /*af60*/  SHF.R.S32.HI R0, RZ, 0x1f, R98 ;  /* 0x0000001fff007819 */ /* 0x010fe20000011462 */
[----:B------:R-:W-:Y:S04]  /*af70*/  IMAD.WIDE.U32 R20, R98, c[0x0][0x208], RZ ;  /* 0x0000820062147a25 */ /* 0x000fe800078e00ff */
[----:B------:R-:W-:Y:S02]  /*af80*/  IMAD R0, R0, c[0x0][0x208], RZ ;  /* 0x0000820000007a24 */ /* 0x000fe400078e02ff */
[----:B------:R-:W-:Y:S04]  /*af90*/  IMAD.WIDE.U32 R2, R20, 0x60, R2 ;  /* 0x0000006014027825 */ /* 0x000fe800078e0002 */
[----:B------:R-:W-:Y:S05]  /*afa0*/  IMAD R0, R98, c[0x0][0x20c], R0 ;  /* 0x0000830062007a24 */ /* 0x000fea00078e0200 */
[----:B------:R-:W-:Y:S02]  /*afb0*/  IADD3 R0, R21, R0, RZ ;  /* 0x0000000015007210 */ /* 0x000fe40007ffe0ff */
[C---:B------:R-:W-:Y:S03]  /*afc0*/  HMMA.16816.F32.BF16 R20, R156.reuse, R24, RZ ;  /* 0x000000189c14723c */ /* 0x040fe600000418ff */
[----:B------:R-:W-:Y:S05]  /*afd0*/  IMAD R0, R0, 0x60, RZ ;  /* 0x0000006000007824 */ /* 0x000fea00078e02ff */
[C---:B------:R-:W-:Y:S01]  /*afe0*/  HMMA.16816.F32.BF16 R24, R156.reuse, R26, RZ ;  /* 0x0000001a9c18723c */ /* 0x040fe200000418ff */
[----:B------:R-:W-:Y:S03]  /*aff0*/  IADD3 R44, R3, R0, RZ ;  /* 0x00000000032c7210 */ /* 0x000fe60007ffe0ff */
[C---:B------:R-:W-:Y:S02]  /*b000*/  SHF.L.U32 R0, R2.reuse, 0x1, RZ ;  /* 0x0000000102007819 */ /* 0x040fe400000006ff */
[----:B------:R-:W-:Y:S02]  /*b010*/  SHF.L.U64.HI R44, R2, 0x1, R44 ;  /* 0x00000001022c7819 */ /* 0x000fe4000001022c */
[C---:B-1----:R-:W-:Y:S01]  /*b020*/  HMMA.16816.F32.BF16 R28, R156.reuse, R32, RZ ;  /* 0x000000209c1c723c */ /* 0x042fe200000418ff */
        /* <DEDUP_REMOVED lines=8> */
[----:B---3--:R1:W-:Y:S01]  /*b0b0*/  LDGSTS.E.BYPASS.LTC128B.128 [R99+0x100], [R2.64], !P4 ;  /* 0x0010000002637fae */ /* 0x0083e2000e101d46 */
[----:B------:R-:W-:Y:S02]  /*b0c0*/  IADD3 R0, P0, R0, 0x100, RZ ;  /* 0x0000010000007810 */ /* 0x000fe40007f1e0ff */
[--C-:B------:R-:W-:Y:S02]  /*b0d0*/  IADD3.X R37, RZ, c[0x0][0x1fc], R44.reuse, P1, P5 ;  /* 0x00007f00ff257a10 */ /* 0x100fe40000fea42c */
[----:B------:R-:W-:Y:S03]  /*b0e0*/  IADD3 R46, P1, R0, c[0x0][0x1f8], RZ ;  /* 0x00007e00002e7a10 */ /* 0x000fe60007f3e0ff */
[----:B------:R2:W-:Y:S01]  /*b0f0*/  LDGSTS.E.BYPASS.LTC128B.128 [R99+0x3100], [R36.64], !P3 ;  /* 0x0310000024637fae */ /* 0x0005e2000d901d46 */
[----:B------:R-:W-:Y:S02]  /*b100*/  IADD3.X R47, RZ, c[0x0][0x1fc], R44, P1, P0 ;  /* 0x00007f00ff2f7a10 */ /* 0x000fe40000fe042c */
[----:B------:R-:W-:Y:S04]  /*b110*/  MOV R0, c[0x0][0x208] ;  /* 0x0000820000007a02 */ /* 0x000fe80000000f00 */
[C---:B------:R-:W-:Y:S01]  /*b120*/  SHF.L.U32 R100, R0.reuse, 0x6, RZ ;  /* 0x0000000600647819 */ /* 0x040fe200000006ff */
[----:B------:R3:W-:Y:S01]  /*b130*/  LDGSTS.E.BYPASS.LTC128B.128 [R99+0x6100], [R46.64], !P2 ;  /* 0x061000002e637fae */ /* 0x0007e2000d101d46 */
[----:B------:R-:W-:Y:S02]  /*b140*/  SHF.L.U64.HI R0, R0, R251, c[0x0][0x20c] ;  /* 0x0000830000007619 */ /* 0x000fe400000102fb */
[----:B-1----:R-:W-:Y:S04]  /*b150*/  IADD3 R2, P1, R2, R100, RZ ;  /* 0x0000006402027210 */ /* 0x002fe80007f3e0ff */
[----:B------:R-:W-:Y:S02]  /*b160*/  IADD3.X R3, R3, R0, RZ, P1, !PT ;  /* 0x0000000003037210 */ /* 0x000fe40000ffe4ff */
[----:B------:R-:W-:Y:S01]  /*b170*/  IADD3 R100, P0, R100, R2, RZ ;  /* 0x0000000264647210 */ /* 0x000fe20007f1e0ff */
[C---:B--2---:R-:W-:Y:S02]  /*b180*/  HMMA.16816.F32.BF16 R36, R156.reuse, R40, RZ ;  /* 0x000000289c24723c */ /* 0x044fe400000418ff */
[----:B------:R1:W-:Y:S01]  /*b190*/  LDGSTS.E.BYPASS.LTC128B.128 [R99+0x1100], [R2.64], !P4 ;  /* 0x0110000002637fae */ /* 0x0003e2000e101d46 */
[----:B------:R-:W-:Y:S02]  /*b1a0*/  IADD3.X R101, R0, R3, RZ, P0, !PT ;  /* 0x0000000300657210 */ /* 0x000fe400007fe4ff */
[C---:B------:R-:W-:Y:S02]  /*b1b0*/  ISETP.GT.AND P0, PT, R98.reuse, RZ, PT ;  /* 0x000000ff6200720c */ /* 0x040fe40003f04270 */
[----:B------:R-:W-:Y:S01]  /*b1c0*/  IADD3 R98, R98, -0x1, RZ ;  /* 0xffffffff62627810 */ /* 0x000fe20007ffe0ff */
[C---:B------:R-:W-:Y:S02]  /*b1d0*/  HMMA.16816.F32.BF16 R40, R156.reuse, R42, RZ ;  /* 0x0000002a9c28723c */ /* 0x040fe400000418ff */
[----:B------:R1:W-:Y:S06]  /*b1e0*/  LDGSTS.E.BYPASS.LTC128B.128 [R99+0x4100], [R2.64+0x80], !P3 ;  /* 0x0410008002637fae */ /* 0x0003ec000d901d46 */
[C---:B---3--:R-:W-:Y:S02]  /*b1f0*/  HMMA.16816.F32.BF16 R44, R156.reuse, R48, RZ ;  /* 0x000000309c2c723c */ /* 0x048fe400000418ff */
[----:B------:R1:W-:Y:S06]  /*b200*/  LDGSTS.E.BYPASS.LTC128B.128 [R99+0x7100], [R2.64+0x100], !P2 ;  /* 0x0710010002637fae */ /* 0x0003ec000d101d46 */
[----:B------:R-:W-:Y:S02]  /*b210*/  HMMA.16816.F32.BF16 R48, R156, R50, RZ ;  /* 0x000000329c30723c */ /* 0x000fe400000418ff */
[----:B------:R2:W-:Y:S06]  /*b220*/  LDGSTS.E.BYPASS.LTC128B.128 [R99+0x2100], [R100.64], !P4 ;  /* 0x0210000064637fae */ /* 0x0005ec000e101d46 */
[C---:B------:R-:W-:Y:S02]  /*b230*/  HMMA.16816.F32.BF16 R4, R160.reuse, R104, R4 ;  /* 0x00000068a004723c */ /* 0x040fe40000041804 */
[----:B------:R2:W-:Y:S06]  /*b240*/  LDGSTS.E.BYPASS.LTC128B.128 [R99+0x5100], [R100.64+0x80], !P3 ;  /* 0x0510008064637fae */ /* 0x0005ec000d901d46 */
[C---:B------:R-:W-:Y:S02]  /*b250*/  HMMA.16816.F32.BF16 R8, R160.reuse, R106, R8 ;  /* 0x0000006aa008723c */ /* 0x040fe40000041808 */
[----:B------:R2:W-:Y:S06]  /*b260*/  LDGSTS.E.BYPASS.LTC128B.128 [R99+0x8100], [R100.64+0x100], !P2 ;  /* 0x0810010064637fae */ /* 0x0005ec000d101d46 */
[C---:B------:R-:W-:Y:S02]  /*b270*/  HMMA.16816.F32.BF16 R12, R160.reuse, R164, R12 ;  /* 0x000000a4a00c723c */ /* 0x040fe4000004180c */
[----:B------:R-:W3:Y:S06]  /*b280*/  LDSM.16.M88.4 R104, [R229] ;  /* 0x00000000e568783b */ /* 0x000eec0000000200 */
[C---:B------:R-:W-:Y:S02]  /*b290*/  HMMA.16816.F32.BF16 R16, R160.reuse, R166, R16 ;  /* 0x000000a6a010723c */ /* 0x040fe40000041810 */
[----:B------:R-:W0:Y:S06]  /*b2a0*/  LDGDEPBAR ;  /* 0x00000000000079af */ /* 0x000e2c0000000000 */
[C---:B------:R-:W-:Y:S02]  /*b2b0*/  HMMA.16816.F32.BF16 R20, R160.reuse, R208, R20 ;  /* 0x000000d0a014723c */ /* 0x040fe40000041814 */
[----:B------:R-:W4:Y:S06]  /*b2c0*/  LDSM.16.M88.4 R164, [R229+0x800] ;  /* 0x00080000e5a4783b */ /* 0x000f2c0000000200 */
[C---:B------:R-:W-:Y:S02]  /*b2d0*/  HMMA.16816.F32.BF16 R24, R160.reuse, R210, R24 ;  /* 0x000000d2a018723c */ /* 0x040fe40000041818 */
[----:B------:R-:W1:Y:S06]  /*b2e0*/  LDSM.16.M88.4 R208, [R229+0x1000] ;  /* 0x00100000e5d0783b */ /* 0x000e6c0000000200 */
        /* <DEDUP_REMOVED lines=14> */
[----:B------:R-:W4:Y:S07]  /*b3d0*/  LDSM.16.M88.4 R164, [R226] ;  /* 0x00000000e2a4783b */ /* 0x000f2e0000000200 */
[C---:B-1----:R-:W-:Y:S08]  /*b3e0*/  HMMA.16816.F32.BF16 R20, R168.reuse, R208, R20 ;  /* 0x000000d0a814723c */ /* 0x042ff00000041814 */
[C---:B------:R-:W-:Y:S01]  /*b3f0*/  HMMA.16816.F32.BF16 R24, R168.reuse, R210, R24 ;  /* 0x000000d2a818723c */ /* 0x040fe20000041818 */
[----:B------:R-:W1:Y:S07]  /*b400*/  LDSM.16.M88.4 R208, [R226+0x1000] ;  /* 0x00100000e2d0783b */ /* 0x000e6e0000000200 */
[C---:B------:R-:W-:Y:S08]  /*b410*/  HMMA.16816.F32.BF16 R28, R168.reuse, R212, R28 ;  /* 0x000000d4a81c723c */ /* 0x040ff0000004181c */
[C---:B------:R-:W-:Y:S01]  /*b420*/  HMMA.16816.F32.BF16 R32, R168.reuse, R214, R32 ;  /* 0x000000d6a820723c */ /* 0x040fe20000041820 */
[----:B------:R-:W1:Y:S07]  /*b430*/  LDSM.16.M88.4 R212, [R226+0x1800] ;  /* 0x00180000e2d4783b */ /* 0x000e6e0000000200 */
[C---:B------:R-:W-:Y:S08]  /*b440*/  HMMA.16816.F32.BF16 R36, R168.reuse, R216, R36 ;  /* 0x000000d8a824723c */ /* 0x040ff00000041824 */
        /* <DEDUP_REMOVED lines=8> */
[C---:B------:R-:W-:Y:S08]  /*b4d0*/  HMMA.16816.F32.BF16 R12, R172.reuse, R220, R12 ;  /* 0x000000dcac0c723c */ /* 0x040ff0000004180c */
        /* <DEDUP_REMOVED lines=10> */
[----:B------:R-:W2:Y:S07]  /*b580*/  LDSM.16.M88.4 R216, [R225+0x4800] ;  /* 0x00480000e1d8783b */ /* 0x000eae0000000200 */
[C---:B---3--:R-:W-:Y:S08]  /*b590*/  HMMA.16816.F32.BF16 R44, R172.reuse, R104, R44 ;  /* 0x00000068ac2c723c */ /* 0x048ff0000004182c */
[----:B------:R-:W-:Y:S01]  /*b5a0*/  HMMA.16816.F32.BF16 R48, R172, R106, R48 ;  /* 0x0000006aac30723c */ /* 0x000fe20000041830 */
[----:B------:R-:W3:Y:S07]  /*b5b0*/  LDSM.16.M88.4 R104, [R225+0x5000] ;  /* 0x00500000e168783b */ /* 0x000eee0000000200 */
[C---:B----4-:R-:W-:Y:S08]  /*b5c0*/  HMMA.16816.F32.BF16 R4, R176.reuse, R164, R4 ;  /* 0x000000a4b004723c */ /* 0x050ff00000041804 */
[C---:B------:R-:W-:Y:S01]  /*b5d0*/  HMMA.16816.F32.BF16 R8, R176.reuse, R166, R8 ;  /* 0x000000a6b008723c */ /* 0x040fe20000041808 */
[----:B------:R-:W4:Y:S07]  /*b5e0*/  LDSM.16.M88.4 R164, [R243] ;  /* 0x00000000f3a4783b */ /* 0x000f2e0000000200 */
[C---:B-1----:R-:W-:Y:S08]  /*b5f0*/  HMMA.16816.F32.BF16 R12, R176.reuse, R208, R12 ;  /* 0x000000d0b00c723c */ /* 0x042ff0000004180c */
[C---:B------:R-:W-:Y:S01]  /*b600*/  HMMA.16816.F32.BF16 R16, R176.reuse, R210, R16 ;  /* 0x000000d2b010723c */ /* 0x040fe20000041810 */
[----:B------:R-:W1:Y:S07]  /*b610*/  LDSM.16.M88.4 R208, [R242] ;  /* 0x00000000f2d0783b */ /* 0x000e6e0000000200 */
[C---:B------:R-:W-:Y:S08]  /*b620*/  HMMA.16816.F32.BF16 R20, R176.reuse, R212, R20 ;  /* 0x000000d4b014723c */ /* 0x040ff00000041814 */
[C---:B------:R-:W-:Y:S01]  /*b630*/  HMMA.16816.F32.BF16 R24, R176.reuse, R214, R24 ;  /* 0x000000d6b018723c */ /* 0x040fe20000041818 */
[----:B------:R-:W1:Y:S07]  /*b640*/  LDSM.16.M88.4 R212, [R241] ;  /* 0x00000000f1d4783b */ /* 0x000e6e0000000200 */
[C---:B--2---:R-:W-:Y:S08]  /*b650*/  HMMA.16816.F32.BF16 R28, R176.reuse, R216, R28 ;  /* 0x000000d8b01c723c */ /* 0x044ff0000004181c */
[C---:B------:R-:W-:Y:S01]  /*b660*/  HMMA.16816.F32.BF16 R32, R176.reuse, R218, R32 ;  /* 0x000000dab020723c */ /* 0x040fe20000041820 */
[----:B------:R-:W-:Y:S07]  /*b670*/  LDSM.16.M88.4 R216, [R239] ;  /* 0x00000000efd8783b */ /* 0x000fee0000000200 */
[C---:B---3--:R-:W-:Y:S08]  /*b680*/  HMMA.16816.F32.BF16 R36, R176.reuse, R104, R36 ;  /* 0x00000068b024723c */ /* 0x048ff00000041824 */
[C---:B------:R-:W-:Y:S01]  /*b690*/  HMMA.16816.F32.BF16 R40, R176.reuse, R106, R40 ;  /* 0x0000006ab028723c */ /* 0x040fe20000041828 */
[----:B------:R-:W2:Y:S07]  /*b6a0*/  LDSM.16.M88.4 R104, [R240] ;  /* 0x00000000f068783b */ /* 0x000eae0000000200 */
[C---:B------:R-:W-:Y:S08]  /*b6b0*/  HMMA.16816.F32.BF16 R44, R176.reuse, R220, R44 ;  /* 0x000000dcb02c723c */ /* 0x040ff0000004182c */
[----:B------:R-:W-:Y:S01]  /*b6c0*/  HMMA.16816.F32.BF16 R48, R176, R222, R48 ;  /* 0x000000deb030723c */ /* 0x000fe20000041830 */
[----:B------:R-:W3:Y:S07]  /*b6d0*/  LDSM.16.M88.4 R220, [R238] ;  /* 0x00000000eedc783b */ /* 0x000eee0000000200 */
[C---:B----4-:R-:W-:Y:S08]  /*b6e0*/  HMMA.16816.F32.BF16 R4, R180.reuse, R164, R4 ;  /* 0x000000a4b404723c */ /* 0x050ff00000041804 */
[C---:B------:R-:W-:Y:S01]  /*b6f0*/  HMMA.16816.F32.BF16 R8, R180.reuse, R166, R8 ;  /* 0x000000a6b408723c */ /* 0x040fe20000041808 */
[----:B------:R-:W4:Y:S07]  /*b700*/  LDSM.16.M88.4 R164, [R229+0x3000] ;  /* 0x00300000e5a4783b */ /* 0x000f2e0000000200 */
[C---:B-1----:R-:W-:Y:S08]  /*b710*/  HMMA.16816.F32.BF16 R12, R180.reuse, R208, R12 ;  /* 0x000000d0b40c723c */ /* 0x042ff0000004180c */
[C---:B------:R-:W-:Y:S01]  /*b720*/  HMMA.16816.F32.BF16 R16, R180.reuse, R210, R16 ;  /* 0x000000d2b410723c */ /* 0x040fe20000041810 */
[----:B------:R-:W1:Y:S07]  /*b730*/  LDSM.16.M88.4 R208, [R229+0x3800] ;  /* 0x00380000e5d0783b */ /* 0x000e6e0000000200 */
[C---:B------:R-:W-:Y:S08]  /*b740*/  HMMA.16816.F32.BF16 R20, R180.reuse, R212, R20 ;  /* 0x000000d4b414723c */ /* 0x040ff00000041814 */
[C---:B------:R-:W-:Y:S01]  /*b750*/  HMMA.16816.F32.BF16 R24, R180.reuse, R214, R24 ;  /* 0x000000d6b418723c */ /* 0x040fe20000041818 */
[----:B------:R-:W-:Y:S07]  /*b760*/  LDSM.16.M88.4 R212, [R229+0x4800] ;  /* 0x00480000e5d4783b */ /* 0x000fee0000000200 */
[C---:B--2---:R-:W-:Y:S08]  /*b770*/  HMMA.16816.F32.BF16 R28, R180.reuse, R104, R28 ;  /* 0x00000068b41c723c */ /* 0x044ff0000004181c */
[C---:B------:R-:W-:Y:S01]  /*b780*/  HMMA.16816.F32.BF16 R32, R180.reuse, R106, R32 ;  /* 0x0000006ab420723c */ /* 0x040fe20000041820 */
[----:B------:R-:W2:Y:S07]  /*b790*/  LDSM.16.M88.4 R104, [R229+0x4000] ;  /* 0x00400000e568783b */ /* 0x000eae0000000200 */
[C---:B------:R-:W-:Y:S08]  /*b7a0*/  HMMA.16816.F32.BF16 R36, R180.reuse, R216, R36 ;  /* 0x000000d8b424723c */ /* 0x040ff00000041824 */
[C---:B------:R-:W-:Y:S01]  /*b7b0*/  HMMA.16816.F32.BF16 R40, R180.reuse, R218, R40 ;  /* 0x000000dab428723c */ /* 0x040fe20000041828 */
[----:B------:R-:W2:Y:S07]  /*b7c0*/  LDSM.16.M88.4 R216, [R229+0x5000] ;  /* 0x00500000e5d8783b */ /* 0x000eae0000000200 */
[C---:B---3--:R-:W-:Y:S08]  /*b7d0*/  HMMA.16816.F32.BF16 R44, R180.reuse, R220, R44 ;  /* 0x000000dcb42c723c */ /* 0x048ff0000004182c */
[----:B------:R-:W-:Y:S01]  /*b7e0*/  HMMA.16816.F32.BF16 R48, R180, R222, R48 ;  /* 0x000000deb430723c */ /* 0x000fe20000041830 */
[----:B------:R-:W-:Y:S07]  /*b7f0*/  LDSM.16.M88.4 R220, [R226+0x4000] ;  /* 0x00400000e2dc783b */ /* 0x000fee0000000200 */
[C---:B----4-:R-:W-:Y:S08]  /*b800*/  HMMA.16816.F32.BF16 R4, R184.reuse, R164, R4 ;  /* 0x000000a4b804723c */ /* 0x050ff00000041804 */
[C---:B------:R-:W-:Y:S01]  /*b810*/  HMMA.16816.F32.BF16 R8, R184.reuse, R166, R8 ;  /* 0x000000a6b808723c */ /* 0x040fe20000041808 */
[----:B------:R-:W3:Y:S07]  /*b820*/  LDSM.16.M88.4 R164, [R229+0x5800] ;  /* 0x00580000e5a4783b */ /* 0x000eee0000000200 */
[C---:B-1----:R-:W-:Y:S08]  /*b830*/  HMMA.16816.F32.BF16 R12, R184.reuse, R208, R12 ;  /* 0x000000d0b80c723c */ /* 0x042ff0000004180c */
[C---:B------:R-:W-:Y:S01]  /*b840*/  HMMA.16816.F32.BF16 R16, R184.reuse, R210, R16 ;  /* 0x000000d2b810723c */ /* 0x040fe20000041810 */
[----:B------:R-:W-:Y:S07]  /*b850*/  LDSM.16.M88.4 R208, [R226+0x3800] ;  /* 0x00380000e2d0783b */ /* 0x000fee0000000200 */
[C---:B--2---:R-:W-:Y:S08]  /*b860*/  HMMA.16816.F32.BF16 R20, R184.reuse, R104, R20 ;  /* 0x00000068b814723c */ /* 0x044ff00000041814 */
[C---:B------:R-:W-:Y:S01]  /*b870*/  HMMA.16816.F32.BF16 R24, R184.reuse, R106, R24 ;  /* 0x0000006ab818723c */ /* 0x040fe20000041818 */
[----:B------:R-:W1:Y:S07]  /*b880*/  LDSM.16.M88.4 R104, [R226+0x3000] ;  /* 0x00300000e268783b */ /* 0x000e6e0000000200 */
[C---:B------:R-:W-:Y:S08]  /*b890*/  HMMA.16816.F32.BF16 R28, R184.reuse, R212, R28 ;  /* 0x000000d4b81c723c */ /* 0x040ff0000004181c */
[C---:B------:R-:W-:Y:S01]  /*b8a0*/  HMMA.16816.F32.BF16 R32, R184.reuse, R214, R32 ;  /* 0x000000d6b820723c */ /* 0x040fe20000041820 */
[----:B------:R-:W2:Y:S07]  /*b8b0*/  LDSM.16.M88.4 R212, [R226+0x4800] ;  /* 0x00480000e2d4783b */ /* 0x000eae0000000200 */
[C---:B------:R-:W-:Y:S08]  /*b8c0*/  HMMA.16816.F32.BF16 R36, R184.reuse, R216, R36 ;  /* 0x000000d8b824723c */ /* 0x040ff00000041824 */
[C---:B------:R-:W-:Y:S01]  /*b8d0*/  HMMA.16816.F32.BF16 R40, R184.reuse, R218, R40 ;  /* 0x000000dab828723c */ /* 0x040fe20000041828 */
[----:B------:R-:W4:Y:S07]  /*b8e0*/  LDSM.16.M88.4 R216, [R226+0x5000] ;  /* 0x00500000e2d8783b */ /* 0x000f2e0000000200 */
[C---:B---3--:R-:W-:Y:S08]  /*b8f0*/  HMMA.16816.F32.BF16 R44, R184.reuse, R164, R44 ;  /* 0x000000a4b82c723c */ /* 0x048ff0000004182c */
[----:B------:R-:W-:Y:S01]  /*b900*/  HMMA.16816.F32.BF16 R48, R184, R166, R48 ;  /* 0x000000a6b830723c */ /* 0x000fe20000041830 */
[----:B------:R-:W-:Y:S07]  /*b910*/  LDSM.16.M88.4 R164, [R225+0x6000] ;  /* 0x00600000e1a4783b */ /* 0x000fee0000000200 */
[C---:B-1----:R-:W-:Y:S08]  /*b920*/  HMMA.16816.F32.BF16 R4, R188.reuse, R104, R4 ;  /* 0x00000068bc04723c */ /* 0x042ff00000041804 */
[C---:B------:R-:W-:Y:S01]  /*b930*/  HMMA.16816.F32.BF16 R8, R188.reuse, R106, R8 ;  /* 0x0000006abc08723c */ /* 0x040fe20000041808 */
[----:B------:R-:W1:Y:S07]  /*b940*/  LDSM.16.M88.4 R104, [R226+0x5800] ;  /* 0x00580000e268783b */ /* 0x000e6e0000000200 */
[C---:B------:R-:W-:Y:S08]  /*b950*/  HMMA.16816.F32.BF16 R12, R188.reuse, R208, R12 ;  /* 0x000000d0bc0c723c */ /* 0x040ff0000004180c */
[C---:B------:R-:W-:Y:S01]  /*b960*/  HMMA.16816.F32.BF16 R16, R188.reuse, R210, R16 ;  /* 0x000000d2bc10723c */ /* 0x040fe20000041810 */
[----:B------:R-:W3:Y:S07]  /*b970*/  LDSM.16.M88.4 R208, [R225+0x6800] ;  /* 0x00680000e1d0783b */ /* 0x000eee0000000200 */
[C---:B------:R-:W-:Y:S08]  /*b980*/  HMMA.16816.F32.BF16 R20, R188.reuse, R220, R20 ;  /* 0x000000dcbc14723c */ /* 0x040ff00000041814 */
[C---:B------:R-:W-:Y:S01]  /*b990*/  HMMA.16816.F32.BF16 R24, R188.reuse, R222, R24 ;  /* 0x000000debc18723c */ /* 0x040fe20000041818 */
[----:B------:R-:W3:Y:S07]  /*b9a0*/  LDSM.16.M88.4 R220, [R225+0x7000] ;  /* 0x00700000e1dc783b */ /* 0x000eee0000000200 */
[C---:B--2---:R-:W-:Y:S08]  /*b9b0*/  HMMA.16816.F32.BF16 R28, R188.reuse, R212, R28 ;  /* 0x000000d4bc1c723c */ /* 0x044ff0000004181c */
[C---:B------:R-:W-:Y:S01]  /*b9c0*/  HMMA.16816.F32.BF16 R32, R188.reuse, R214, R32 ;  /* 0x000000d6bc20723c */ /* 0x040fe20000041820 */
[----:B------:R-:W2:Y:S07]  /*b9d0*/  LDSM.16.M88.4 R212, [R225+0x7800] ;  /* 0x00780000e1d4783b */ /* 0x000eae0000000200 */
[C---:B----4-:R-:W-:Y:S08]  /*b9e0*/  HMMA.16816.F32.BF16 R36, R188.reuse, R216, R36 ;  /* 0x000000d8bc24723c */ /* 0x050ff00000041824 */
[C---:B------:R-:W-:Y:S01]  /*b9f0*/  HMMA.16816.F32.BF16 R40, R188.reuse, R218, R40 ;  /* 0x000000dabc28723c */ /* 0x040fe20000041828 */
[----:B------:R-:W-:Y:S07]  /*ba00*/  LDSM.16.M88.4 R216, [R236] ;  /* 0x00000000ecd8783b */ /* 0x000fee0000000200 */
[C---:B-1----:R-:W-:Y:S08]  /*ba10*/  HMMA.16816.F32.BF16 R44, R188.reuse, R104, R44 ;  /* 0x00000068bc2c723c */ /* 0x042ff0000004182c */
[----:B------:R-:W-:Y:S01]  /*ba20*/  HMMA.16816.F32.BF16 R48, R188, R106, R48 ;  /* 0x0000006abc30723c */ /* 0x000fe20000041830 */
[----:B------:R-:W1:Y:S07]  /*ba30*/  LDSM.16.M88.4 R104, [R225+0x8000] ;  /* 0x00800000e168783b */ /* 0x000e6e0000000200 */
[C---:B------:R-:W-:Y:S08]  /*ba40*/  HMMA.16816.F32.BF16 R4, R192.reuse, R164, R4 ;  /* 0x000000a4c004723c */ /* 0x040ff00000041804 */
[C---:B------:R-:W-:Y:S01]  /*ba50*/  HMMA.16816.F32.BF16 R8, R192.reuse, R166, R8 ;  /* 0x000000a6c008723c */ /* 0x040fe20000041808 */
[----:B------:R-:W4:Y:S07]  /*ba60*/  LDSM.16.M88.4 R164, [R225+0x8800] ;  /* 0x00880000e1a4783b */ /* 0x000f2e0000000200 */
[C---:B---3--:R-:W-:Y:S08]  /*ba70*/  HMMA.16816.F32.BF16 R12, R192.reuse, R208, R12 ;  /* 0x000000d0c00c723c */ /* 0x048ff0000004180c */
[C---:B------:R-:W-:Y:S01]  /*ba80*/  HMMA.16816.F32.BF16 R16, R192.reuse, R210, R16 ;  /* 0x000000d2c010723c */ /* 0x040fe20000041810 */
[----:B------:R-:W3:Y:S07]  /*ba90*/  LDSM.16.M88.4 R208, [R237] ;  /* 0x00000000edd0783b */ /* 0x000eee0000000200 */
[C---:B------:R-:W-:Y:S08]  /*baa0*/  HMMA.16816.F32.BF16 R20, R192.reuse, R220, R20 ;  /* 0x000000dcc014723c */ /* 0x040ff00000041814 */
[C---:B------:R-:W-:Y:S01]  /*bab0*/  HMMA.16816.F32.BF16 R24, R192.reuse, R222, R24 ;  /* 0x000000dec018723c */ /* 0x040fe20000041818 */
[----:B------:R-:W3:Y:S07]  /*bac0*/  LDSM.16.M88.4 R220, [R235] ;  /* 0x00000000ebdc783b */ /* 0x000eee0000000200 */
[C---:B--2---:R-:W-:Y:S08]  /*bad0*/  HMMA.16816.F32.BF16 R28, R192.reuse, R212, R28 ;  /* 0x000000d4c01c723c */ /* 0x044ff0000004181c */
[C---:B------:R-:W-:Y:S01]  /*bae0*/  HMMA.16816.F32.BF16 R32, R192.reuse, R214, R32 ;  /* 0x000000d6c020723c */ /* 0x040fe20000041820 */
[----:B------:R-:W-:Y:S07]  /*baf0*/  LDSM.16.M88.4 R212, [R229+0x6000] ;  /* 0x00600000e5d4783b */ /* 0x000fee0000000200 */
[C---:B-1----:R-:W-:Y:S08]  /*bb00*/  HMMA.16816.F32.BF16 R36, R192.reuse, R104, R36 ;  /* 0x00000068c024723c */ /* 0x042ff00000041824 */
[C---:B------:R-:W-:Y:S01]  /*bb10*/  HMMA.16816.F32.BF16 R40, R192.reuse, R106, R40 ;  /* 0x0000006ac028723c */ /* 0x040fe20000041828 */
[----:B------:R-:W1:Y:S07]  /*bb20*/  LDSM.16.M88.4 R104, [R234] ;  /* 0x00000000ea68783b */ /* 0x000e6e0000000200 */
[C---:B----4-:R-:W-:Y:S08]  /*bb30*/  HMMA.16816.F32.BF16 R44, R192.reuse, R164, R44 ;  /* 0x000000a4c02c723c */ /* 0x050ff0000004182c */
[----:B------:R-:W-:Y:S01]  /*bb40*/  HMMA.16816.F32.BF16 R48, R192, R166, R48 ;  /* 0x000000a6c030723c */ /* 0x000fe20000041830 */
[----:B------:R-:W2:Y:S07]  /*bb50*/  LDSM.16.M88.4 R164, [R233] ;  /* 0x00000000e9a4783b */ /* 0x000eae0000000200 */
[C---:B---3--:R-:W-:Y:S08]  /*bb60*/  HMMA.16816.F32.BF16 R4, R196.reuse, R208, R4 ;  /* 0x000000d0c404723c */ /* 0x048ff00000041804 */
[C---:B------:R-:W-:Y:S01]  /*bb70*/  HMMA.16816.F32.BF16 R8, R196.reuse, R210, R8 ;  /* 0x000000d2c408723c */ /* 0x040fe20000041808 */
[----:B------:R-:W3:Y:S07]  /*bb80*/  LDSM.16.M88.4 R208, [R232] ;  /* 0x00000000e8d0783b */ /* 0x000eee0000000200 */
[C---:B------:R-:W-:Y:S08]  /*bb90*/  HMMA.16816.F32.BF16 R12, R196.reuse, R216, R12 ;  /* 0x000000d8c40c723c */ /* 0x040ff0000004180c */
        /* <DEDUP_REMOVED lines=8> */
[C---:B--2---:R-:W-:Y:S08]  /*bc20*/  HMMA.16816.F32.BF16 R36, R196.reuse, R164, R36 ;  /* 0x000000a4c424723c */ /* 0x044ff00000041824 */
[C---:B------:R-:W-:Y:S01]  /*bc30*/  HMMA.16816.F32.BF16 R40, R196.reuse, R166, R40 ;  /* 0x000000a6c428723c */ /* 0x040fe20000041828 */
[----:B------:R-:W2:Y:S07]  /*bc40*/  LDSM.16.M88.4 R164, [R229+0x7800] ;  /* 0x00780000e5a4783b */ /* 0x000eae0000000200 */
[C---:B---3--:R-:W-:Y:S08]  /*bc50*/  HMMA.16816.F32.BF16 R44, R196.reuse, R208, R44 ;  /* 0x000000d0c42c723c */ /* 0x048ff0000004182c */
[----:B------:R-:W-:Y:S01]  /*bc60*/  HMMA.16816.F32.BF16 R48, R196, R210, R48 ;  /* 0x000000d2c430723c */ /* 0x000fe20000041830 */
[----:B------:R-:W3:Y:S07]  /*bc70*/  LDSM.16.M88.4 R208, [R229+0x8000] ;  /* 0x00800000e5d0783b */ /* 0x000eee0000000200 */
[C---:B------:R-:W-:Y:S08]  /*bc80*/  HMMA.16816.F32.BF16 R4, R200.reuse, R212, R4 ;  /* 0x000000d4c804723c */ /* 0x040ff00000041804 */
[C---:B------:R-:W-:Y:S01]  /*bc90*/  HMMA.16816.F32.BF16 R8, R200.reuse, R214, R8 ;  /* 0x000000d6c808723c */ /* 0x040fe20000041808 */
[----:B------:R-:W3:Y:S07]  /*bca0*/  LDSM.16.M88.4 R212, [R229+0x8800] ;  /* 0x00880000e5d4783b */ /* 0x000eee0000000200 */
[C---:B----4-:R-:W-:Y:S08]  /*bcb0*/  HMMA.16816.F32.BF16 R12, R200.reuse, R216, R12 ;  /* 0x000000d8c80c723c */ /* 0x050ff0000004180c */
[C---:B------:R-:W-:Y:S08]  /*bcc0*/  HMMA.16816.F32.BF16 R16, R200.reuse, R218, R16 ;  /* 0x000000dac810723c */ /* 0x040ff00000041810 */
[C---:B-1----:R-:W-:Y:S08]  /*bcd0*/  HMMA.16816.F32.BF16 R20, R200.reuse, R104, R20 ;  /* 0x00000068c814723c */ /* 0x042ff00000041814 */
[C---:B------:R-:W-:Y:S01]  /*bce0*/  HMMA.16816.F32.BF16 R24, R200.reuse, R106, R24 ;  /* 0x0000006ac818723c */ /* 0x040fe20000041818 */
[----:B------:R-:W1:Y:S07]  /*bcf0*/  LDSM.16.M88.4 R104, [R226+0x6800] ;  /* 0x00680000e268783b */ /* 0x000e6e0000000200 */
[C---:B--2---:R-:W-:Y:S08]  /*bd00*/  HMMA.16816.F32.BF16 R28, R200.reuse, R164, R28 ;  /* 0x000000a4c81c723c */ /* 0x044ff0000004181c */
[C---:B------:R-:W-:Y:S08]  /*bd10*/  HMMA.16816.F32.BF16 R32, R200.reuse, R166, R32 ;  /* 0x000000a6c820723c */ /* 0x040ff00000041820 */
[C---:B---3--:R-:W-:Y:S08]  /*bd20*/  HMMA.16816.F32.BF16 R36, R200.reuse, R208, R36 ;  /* 0x000000d0c824723c */ /* 0x048ff00000041824 */
[C---:B------:R-:W-:Y:S08]  /*bd30*/  HMMA.16816.F32.BF16 R40, R200.reuse, R210, R40 ;  /* 0x000000d2c828723c */ /* 0x040ff00000041828 */
[C---:B------:R-:W-:Y:S08]  /*bd40*/  HMMA.16816.F32.BF16 R44, R200.reuse, R212, R44 ;  /* 0x000000d4c82c723c */ /* 0x040ff0000004182c */
        /* <DEDUP_REMOVED lines=38> */
[----:B------:R-:W4:Y:S01]  /*bfb0*/  MUFU.TANH R212, R14 ;  /* 0x0000000e00d47308 */ /* 0x000f220000002400 */
[C---:B-1----:R-:W-:Y:S01]  /*bfc0*/  HMMA.16816.F32.BF16 R20, R204.reuse, R4, R20 ;  /* 0x00000004cc14723c */ /* 0x042fe20000041814 */
[----:B--2---:R-:W1:Y:S02]  /*bfd0*/  LDSM.16.M88.4 R8, [R226+0x7800] ;  /* 0x00780000e208783b */ /* 0x004e640000000200 */
[----:B------:R-:W-:Y:S06]  /*bfe0*/  FMNMX.FTZ R2, R209, R2, !PT ;  /* 0x00000002d1027209 */ /* 0x000fec0007810000 */
[----:B------:R-:W2:Y:S01]  /*bff0*/  MUFU.TANH R107, R13 ;  /* 0x0000000d006b7308 */ /* 0x000ea20000002400 */
[C---:B------:R-:W-:Y:S01]  /*c000*/  HMMA.16816.F32.BF16 R24, R204.reuse, R6, R24 ;  /* 0x00000006cc18723c */ /* 0x040fe20000041818 */
[----:B------:R-:W1:Y:S02]  /*c010*/  LDSM.16.M88.4 R4, [R226+0x8000] ;  /* 0x00800000e204783b */ /* 0x000e640000000200 */
[----:B---3--:R-:W-:Y:S06]  /*c020*/  FMNMX.FTZ R0, R106, R0, !PT ;  /* 0x000000006a007209 */ /* 0x008fec0007810000 */
[----:B------:R-:W3:Y:S03]  /*c030*/  MUFU.TANH R213, R15 ;  /* 0x0000000f00d57308 */ /* 0x000ee60000002400 */
[----:B----4-:R-:W-:Y:S02]  /*c040*/  FMNMX.FTZ R2, R212, R2, !PT ;  /* 0x00000002d4027209 */ /* 0x010fe40007810000 */
[----:B------:R-:W-:Y:S02]  /*c050*/  FMUL.FTZ R20, R20, c[0x0][0x320] ;  /* 0x0000c80014147a20 */ /* 0x000fe40000410000 */
[----:B------:R-:W-:Y:S03]  /*c060*/  FMUL.FTZ R21, R21, c[0x0][0x320] ;  /* 0x0000c80015157a20 */ /* 0x000fe60000410000 */
[----:B------:R-:W-:Y:S01]  /*c070*/  MUFU.TANH R215, R17 ;  /* 0x0000001100d77308 */ /* 0x000fe20000002400 */
        /* <DEDUP_REMOVED lines=13> */
[----:B------:R-:W-:Y:S06]  /*c150*/  DEPBAR.LE SB0, 0x0 ;  /* 0x000080000000791a */ /* 0x000fec0000000000 */
[C---:B------:R-:W-:Y:S01]  /*c160*/  HMMA.16816.F32.BF16 R36, R204.reuse, R4, R36 ;  /* 0x00000004cc24723c */ /* 0x040fe20000041824 */
[----:B------:R-:W2:Y:S01]  /*c170*/  LDL R5, [R1+0x20] ;  /* 0x0000200001057983 */ /* 0x000ea20000100800 */
[----:B------:R-:W-:Y:S03]  /*c180*/  MUFU.TANH R220, R22 ;  /* 0x0000001600dc7308 */ /* 0x000fe60000002400 */
[----:B------:R-:W-:Y:S03]  /*c190*/  BAR.SYNC.DEFER_BLOCKING 0x0 ;  /* 0x0000000000007b1d */ /* 0x000fe60000010000 */
[C---:B------:R-:W-:Y:S04]  /*c1a0*/  HMMA.16816.F32.BF16 R40, R204.reuse, R6, R40 ;  /* 0x00000006cc28723c */ /* 0x040fe80000041828 */
[----:B------:R-:W-:Y:S02]  /*c1b0*/  FMUL.FTZ R28, R28, c[0x0][0x320] ;  /* 0x0000c8001c1c7a20 */ /* 0x000fe40000410000 */
[----:B------:R-:W-:Y:S02]  /*c1c0*/  FMUL.FTZ R29, R29, c[0x0][0x320] ;  /* 0x0000c8001d1d7a20 */ /* 0x000fe40000410000 */
[----:B------:R-:W-:Y:S04]  /*c1d0*/  @P0 IMAD.WIDE.U32 R6, R98, c[0x0][0x1e0], RZ ;  /* 0x0000780062060a25 */ /* 0x000fe800078e00ff */
        /* <DEDUP_REMOVED lines=8> */
[C---:B-1----:R-:W-:Y:S01]  /*c260*/  HMMA.16816.F32.BF16 R44, R204.reuse, R8, R44 ;  /* 0x00000008cc2c723c */ /* 0x042fe2000004182c */
[----:B------:R-:W3:Y:S02]  /*c270*/  LDL.64 R8, [R1+0x28] ;  /* 0x0000280001087983 */ /* 0x000ee40000100a00 */
[----:B------:R-:W-:Y:S02]  /*c280*/  FMUL.FTZ R33, R33, c[0x0][0x320] ;  /* 0x0000c80021217a20 */ /* 0x000fe40000410000 */
[----:B------:R-:W-:Y:S01]  /*c290*/  FMUL.FTZ R43, R43, c[0x0][0x320] ;  /* 0x0000c8002b2b7a20 */ /* 0x000fe20000410000 */
[----:B------:R-:W-:Y:S01]  /*c2a0*/  MUFU.TANH R14, R42 ;  /* 0x0000002a000e7308 */ /* 0x000fe20000002400 */
[----:B------:R-:W-:Y:S01]  /*c2b0*/  STL [R1+0x8], R98 ;  /* 0x0000086201007387 */ /* 0x000fe20000100800 */
[----:B------:R-:W-:Y:S04]  /*c2c0*/  HMMA.16816.F32.BF16 R48, R204, R10, R48 ;  /* 0x0000000acc30723c */ /* 0x000fe80000041830 */
[----:B------:R-:W-:Y:S02]  /*c2d0*/  FMUL.FTZ R32, R32, c[0x0][0x320] ;  /* 0x0000c80020207a20 */ /* 0x000fe40000410000 */
[----:B------:R-:W-:Y:S02]  /*c2e0*/  FMUL.FTZ R34, R34, c[0x0][0x320] ;  /* 0x0000c80022227a20 */ /* 0x000fe40000410000 */
[----:B------:R-:W1:Y:S01]  /*c2f0*/  MUFU.TANH R157, R33 ;  /* 0x00000021009d7308 */ /* 0x000e620000002400 */
[----:B------:R-:W-:Y:S03]  /*c300*/  FMUL.FTZ R35, R35, c[0x0][0x320] ;  /* 0x0000c80023237a20 */ /* 0x000fe60000410000 */
        /* <DEDUP_REMOVED lines=9> */
[----:B------:R-:W-:Y:S01]  /*c3a0*/  MUFU.TANH R13, R43 ;  /* 0x0000002b000d7308 */ /* 0x000fe20000002400 */
[----:B------:R-:W-:Y:S01]  /*c3b0*/  FMUL.FTZ R50, R50, c[0x0][0x320] ;  /* 0x0000c80032327a20 */ /* 0x000fe20000410000 */
[----:B-1----:R-:W-:Y:S08]  /*c3c0*/  MOV R42, R157 ;  /* 0x0000009d002a7202 */ /* 0x002ff00000000f00 */
[----:B------:R-:W1:Y:S01]  /*c3d0*/  MUFU.TANH R158, R27 ;  /* 0x0000001b009e7308 */ /* 0x000e620000002400 */
[----:B----4-:R-:W-:Y:S04]  /*c3e0*/  FMNMX.FTZ R0, R214, R0, !PT ;  /* 0x00000000d6007209 */ /* 0x010fe80007810000 */
[----:B------:R-:W-:Y:S05]  /*c3f0*/  FMNMX.FTZ R0, R215, R0, !PT ;  /* 0x00000000d7007209 */ /* 0x000fea0007810000 */
[----:B------:R-:W4:Y:S01]  /*c400*/  MUFU.TANH R216, R18 ;  /* 0x0000001200d87308 */ /* 0x000f220000002400 */
[----:B------:R-:W-:Y:S04]  /*c410*/  FMNMX.FTZ R0, R218, R0, !PT ;  /* 0x00000000da007209 */ /* 0x000fe80007810000 */
[----:B------:R-:W-:Y:S05]  /*c420*/  FMNMX.FTZ R0, R219, R0, !PT ;  /* 0x00000000db007209 */ /* 0x000fea0007810000 */
[----:B------:R-:W4:Y:S01]  /*c430*/  MUFU.TANH R217, R19 ;  /* 0x0000001300d97308 */ /* 0x000f220000002400 */
[----:B-1----:R-:W-:Y:S09]  /*c440*/  MOV R43, R158 ;  /* 0x0000009e002b7202 */ /* 0x002ff20000000f00 */
[----:B------:R-:W1:Y:S01]  /*c450*/  MUFU.TANH R221, R24 ;  /* 0x0000001800dd7308 */ /* 0x000e620000002400 */
[----:B----4-:R-:W-:Y:S09]  /*c460*/  FMNMX.FTZ R2, R216, R2, !PT ;  /* 0x00000002d8027209 */ /* 0x010ff20007810000 */
[----:B------:R-:W-:Y:S01]  /*c470*/  MUFU.TANH R244, R28 ;  /* 0x0000001c00f47308 */ /* 0x000fe20000002400 */
[----:B------:R-:W-:Y:S04]  /*c480*/  FMNMX.FTZ R2, R217, R2, !PT ;  /* 0x00000002d9027209 */ /* 0x000fe80007810000 */
[----:B------:R-:W-:Y:S05]  /*c490*/  FMNMX.FTZ R2, R220, R2, !PT ;  /* 0x00000002dc027209 */ /* 0x000fea0007810000 */
[----:B------:R-:W-:Y:S01]  /*c4a0*/  MUFU.TANH R157, R48 ;  /* 0x00000030009d7308 */ /* 0x000fe20000002400 */
[----:B------:R-:W-:Y:S02]  /*c4b0*/  FMNMX.FTZ R2, R222, R2, !PT ;  /* 0x00000002de027209 */ /* 0x000fe40007810000 */
[----:B-1----:R-:W-:Y:S07]  /*c4c0*/  FMNMX.FTZ R0, R221, R0, !PT ;  /* 0x00000000dd007209 */ /* 0x002fee0007810000 */
[----:B------:R-:W1:Y:S10]  /*c4d0*/  MUFU.TANH R247, R26 ;  /* 0x0000001a00f77308 */ /* 0x000e740000002400 */
[----:B------:R4:W-:Y:S10]  /*c4e0*/  MUFU.TANH R248, R32 ;  /* 0x0000002000f87308 */ /* 0x0009f40000002400 */
[----:B------:R-:W4:Y:S01]  /*c4f0*/  MUFU.TANH R223, R25 ;  /* 0x0000001900df7308 */ /* 0x000f220000002400 */
[----:B-1----:R-:W-:Y:S04]  /*c500*/  MOV R48, R247 ;  /* 0x000000f700307202 */ /* 0x002fe80000000f00 */
[----:B------:R-:W-:Y:S05]  /*c510*/  FMNMX.FTZ R2, R48, R2, !PT ;  /* 0x0000000230027209 */ /* 0x000fea0007810000 */
[----:B------:R-:W1:Y:S01]  /*c520*/  MUFU.TANH R250, R29 ;  /* 0x0000001d00fa7308 */ /* 0x000e620000002400 */
[----:B------:R-:W-:Y:S02]  /*c530*/  FMNMX.FTZ R2, R43, R2, !PT ;  /* 0x000000022b027209 */ /* 0x000fe40007810000 */
[----:B----4-:R-:W-:Y:S07]  /*c540*/  MOV R32, R244 ;  /* 0x000000f400207202 */ /* 0x010fee0000000f00 */
[----:B------:R-:W4:Y:S01]  /*c550*/  MUFU.TANH R245, R30 ;  /* 0x0000001e00f57308 */ /* 0x000f220000002400 */
[----:B------:R-:W-:Y:S04]  /*c560*/  FMNMX.FTZ R0, R223, R0, !PT ;  /* 0x00000000df007209 */ /* 0x000fe80007810000 */
[----:B------:R-:W-:Y:S05]  /*c570*/  FMNMX.FTZ R0, R32, R0, !PT ;  /* 0x0000000020007209 */ /* 0x000fea0007810000 */
[----:B------:R4:W-:Y:S01]  /*c580*/  MUFU.TANH R158, R49 ;  /* 0x00000031009e7308 */ /* 0x0009e20000002400 */
[----:B-1----:R-:W-:Y:S09]  /*c590*/  FMNMX.FTZ R0, R250, R0, !PT ;  /* 0x00000000fa007209 */ /* 0x002ff20007810000 */
[----:B------:R-:W1:Y:S01]  /*c5a0*/  MUFU.TANH R246, R31 ;  /* 0x0000001f00f67308 */ /* 0x000e620000002400 */
[----:B----4-:R-:W-:Y:S04]  /*c5b0*/  MOV R33, R245 ;  /* 0x000000f500217202 */ /* 0x010fe80000000f00 */
[----:B------:R-:W-:Y:S05]  /*c5c0*/  FMNMX.FTZ R2, R33, R2, !PT ;  /* 0x0000000221027209 */ /* 0x000fea0007810000 */
[----:B------:R1:W4:Y:S01]  /*c5d0*/  MUFU.TANH R231, R34 ;  /* 0x0000002200e77308 */ /* 0x0003220000002400 */
[----:B------:R-:W-:Y:S04]  /*c5e0*/  MOV R49, R248 ;  /* 0x000000f800317202 */ /* 0x000fe80000000f00 */
[----:B------:R-:W-:Y:S05]  /*c5f0*/  FMNMX.FTZ R0, R49, R0, !PT ;  /* 0x0000000031007209 */ /* 0x000fea0007810000 */
[----:B------:R4:W-:Y:S01]  /*c600*/  MUFU.TANH R105, R50 ;  /* 0x0000003200697308 */ /* 0x0009e20000002400 */
[----:B------:R-:W-:Y:S09]  /*c610*/  FMNMX.FTZ R0, R42, R0, !PT ;  /* 0x000000002a007209 */ /* 0x000ff20007810000 */
[----:B------:R-:W4:Y:S01]  /*c620*/  MUFU.TANH R252, R35 ;  /* 0x0000002300fc7308 */ /* 0x000f220000002400 */
[----:B-1----:R-:W-:Y:S04]  /*c630*/  MOV R34, R246 ;  /* 0x000000f600227202 */ /* 0x002fe80000000f00 */
[----:B------:R-:W-:Y:S05]  /*c640*/  FMNMX.FTZ R2, R34, R2, !PT ;  /* 0x0000000222027209 */ /* 0x000fea0007810000 */
[----:B------:R-:W1:Y:S01]  /*c650*/  MUFU.TANH R35, R36 ;  /* 0x0000002400237308 */ /* 0x000e620000002400 */
[----:B----4-:R-:W-:Y:S04]  /*c660*/  MOV R50, R231 ;  /* 0x000000e700327202 */ /* 0x010fe80000000f00 */
[----:B------:R-:W-:Y:S05]  /*c670*/  FMNMX.FTZ R2, R50, R2, !PT ;  /* 0x0000000232027209 */ /* 0x000fea0007810000 */
[----:B------:R-:W4:Y:S01]  /*c680*/  MUFU.TANH R19, R37 ;  /* 0x0000002500137308 */ /* 0x000f220000002400 */
[----:B------:R-:W-:Y:S09]  /*c690*/  FMNMX.FTZ R3, R252, R2, !PT ;  /* 0x00000002fc037209 */ /* 0x000ff20007810000 */
[----:B------:R-:W4:Y:S01]  /*c6a0*/  MUFU.TANH R16, R40 ;  /* 0x0000002800107308 */ /* 0x000f220000002400 */
[----:B-1----:R-:W-:Y:S09]  /*c6b0*/  FMNMX.FTZ R0, R35, R0, !PT ;  /* 0x0000000023007209 */ /* 0x002ff20007810000 */
[----:B------:R-:W1:Y:S01]  /*c6c0*/  MUFU.TANH R18, R38 ;  /* 0x0000002600127308 */ /* 0x000e620000002400 */
[----:B----4-:R-:W-:Y:S01]  /*c6d0*/  FMNMX.FTZ R2, R19, R0, !PT ;  /* 0x0000000013027209 */ /* 0x010fe20007810000 */
[----:B------:R-:W-:Y:S01]  /*c6e0*/  FMUL.FTZ R0, R51, c[0x0][0x320] ;  /* 0x0000c80033007a20 */ /* 0x000fe20000410000 */
[----:B------:R-:W-:Y:S07]  /*c6f0*/  MOV R51, R33 ;  /* 0x0000002100337202 */ /* 0x000fee0000000f00 */
[----:B------:R-:W4:Y:S01]  /*c700*/  MUFU.TANH R15, R41 ;  /* 0x00000029000f7308 */ /* 0x000f220000002400 */
[----:B------:R-:W-:Y:S09]  /*c710*/  FMNMX.FTZ R2, R16, R2, !PT ;  /* 0x0000000210027209 */ /* 0x000ff20007810000 */
[----:B------:R4:W-:Y:S01]  /*c720*/  MUFU.TANH R104, R0 ;  /* 0x0000000000687308 */ /* 0x0009e20000002400 */
[----:B-1----:R-:W-:Y:S09]  /*c730*/  FMNMX.FTZ R3, R18, R3, !PT ;  /* 0x0000000312037209 */ /* 0x002ff20007810000 */
[----:B------:R-:W1:Y:S10]  /*c740*/  MUFU.TANH R17, R39 ;  /* 0x0000002700117308 */ /* 0x000e740000002400 */
[----:B------:R-:W2:Y:S01]  /*c750*/  MUFU.TANH R41, R44 ;  /* 0x0000002c00297308 */ /* 0x000ea20000002400 */
[----:B----4-:R-:W-:Y:S09]  /*c760*/  FMNMX.FTZ R0, R15, R2, !PT ;  /* 0x000000020f007209 */ /* 0x010ff20007810000 */
[----:B------:R-:W4:Y:S01]  /*c770*/  MUFU.TANH R40, R45 ;  /* 0x0000002d00287308 */ /* 0x000f220000002400 */
[----:B-1----:R-:W-:Y:S04]  /*c780*/  FMNMX.FTZ R3, R17, R3, !PT ;  /* 0x0000000311037209 */ /* 0x002fe80007810000 */
[----:B------:R-:W-:Y:S05]  /*c790*/  FMNMX.FTZ R2, R14, R3, !PT ;  /* 0x000000030e027209 */ /* 0x000fea0007810000 */
[----:B------:R-:W1:Y:S01]  /*c7a0*/  MUFU.TANH R159, R46 ;  /* 0x0000002e009f7308 */ /* 0x000e620000002400 */
[----:B------:R-:W-:Y:S02]  /*c7b0*/  FMNMX.FTZ R2, R13, R2, !PT ;  /* 0x000000020d027209 */ /* 0x000fe40007810000 */
[----:B--2---:R-:W-:Y:S07]  /*c7c0*/  FMNMX.FTZ R0, R41, R0, !PT ;  /* 0x0000000029007209 */ /* 0x004fee0007810000 */
[----:B------:R-:W2:Y:S01]  /*c7d0*/  MUFU.TANH R244, R47 ;  /* 0x0000002f00f47308 */ /* 0x000ea20000002400 */
[----:B----4-:R-:W-:Y:S04]  /*c7e0*/  FMNMX.FTZ R0, R40, R0, !PT ;  /* 0x0000000028007209 */ /* 0x010fe80007810000 */
[----:B------:R-:W-:Y:S04]  /*c7f0*/  FMNMX.FTZ R101, R157, R0, !PT ;  /* 0x000000009d657209 */ /* 0x000fe80007810000 */
[----:B------:R-:W-:Y:S02]  /*c800*/  FMNMX.FTZ R101, R158, R101, !PT ;  /* 0x000000659e657209 */ /* 0x000fe40007810000 */
[----:B-1----:R-:W-:Y:S03]  /*c810*/  FMNMX.FTZ R2, R159, R2, !PT ;  /* 0x000000029f027209 */ /* 0x002fe60007810000 */
[----:B------:R-:W1:Y:S01]  /*c820*/  SHFL.BFLY PT, R3, R101, 0x2, 0x1f ;  /* 0x0c401f0065037f89 */ /* 0x000e6200000e0000 */
[----:B--2---:R-:W-:Y:S04]  /*c830*/  FMNMX.FTZ R0, R244, R2, !PT ;  /* 0x00000002f4007209 */ /* 0x004fe80007810000 */
[----:B------:R-:W-:Y:S04]  /*c840*/  FMNMX.FTZ R0, R105, R0, !PT ;  /* 0x0000000069007209 */ /* 0x000fe80007810000 */
[----:B------:R-:W-:Y:S05]  /*c850*/  FMNMX.FTZ R0, R104, R0, !PT ;  /* 0x0000000068007209 */ /* 0x000fea0007810000 */
[----:B------:R-:W2:Y:S01]  /*c860*/  SHFL.BFLY PT, R2, R0, 0x2, 0x1f ;  /* 0x0c401f0000027f89 */ /* 0x000ea200000e0000 */
[----:B-1----:R-:W-:Y:S07]  /*c870*/  FMNMX.FTZ R101, R101, R3, !PT ;  /* 0x0000000365657209 */ /* 0x002fee0007810000 */
[----:B------:R-:W1:Y:S01]  /*c880*/  SHFL.BFLY PT, R4, R101, 0x1, 0x1f ;  /* 0x0c201f0065047f89 */ /* 0x000e6200000e0000 */
[----:B--2---:R-:W-:Y:S07]  /*c890*/  FMNMX.FTZ R0, R0, R2, !PT ;  /* 0x0000000200007209 */ /* 0x004fee0007810000 */
[----:B------:R-:W2:Y:S01]  /*c8a0*/  SHFL.BFLY PT, R3, R0, 0x1, 0x1f ;  /* 0x0c201f0000037f89 */ /* 0x000ea200000e0000 */
[----:B-1----:R-:W-:Y:S05]  /*c8b0*/  FMNMX.FTZ R101, R101, R4, !PT ;  /* 0x0000000465657209 */ /* 0x002fea0007810000 */
[----:B------:R-:W-:Y:S01]  /*c8c0*/  FADD.FTZ R2, -R101, R102 ;  /* 0x0000006665027221 */ /* 0x000fe20000010100 */
[----:B------:R-:W-:Y:S02]  /*c8d0*/  MOV R102, R19 ;  /* 0x0000001300667202 */ /* 0x000fe40000000f00 */
[----:B--2---:R-:W-:Y:S01]  /*c8e0*/  FMNMX.FTZ R100, R0, R3, !PT ;  /* 0x0000000300647209 */ /* 0x004fe20007810000 */
[----:B------:R-:W-:Y:S01]  /*c8f0*/  FMUL.FTZ R0, R2, c[0x0][0x2d0] ;  /* 0x0000b40002007a20 */ /* 0x000fe20000410000 */
[----:B------:R-:W-:Y:S03]  /*c900*/  @P0 SHF.R.S32.HI R3, RZ, 0x1f, R98 ;  /* 0x0000001fff030819 */ /* 0x000fe60000011462 */
[----:B------:R1:W2:Y:S02]  /*c910*/  MUFU.EX2 R2, R0 ;  /* 0x0000000000027308 */ /* 0x0002a40000000800 */
[----:B------:R-:W-:Y:S04]  /*c920*/  @P0 IMAD R3, R3, c[0x0][0x1e0], RZ ;  /* 0x0000780003030a24 */ /* 0x000fe800078e02ff */
[----:B------:R-:W-:Y:S02]  /*c930*/  @P0 IMAD R3, R98, c[0x0][0x1e4], R3 ;  /* 0x0000790062030a24 */ /* 0x000fe400078e0203 */
[----:B------:R-:W3:Y:S03]  /*c940*/  LDL.LU R98, [R1+0xcc] ;  /* 0x0000cc0001627983 */ /* 0x000ee60000300800 */
[----:B------:R-:W-:Y:S05]  /*c950*/  @P0 IADD3 R3, R7, R3, RZ ;  /* 0x0000000307030210 */ /* 0x000fea0007ffe0ff */
[----:B------:R-:W-:Y:S02]  /*c960*/  @P0 IMAD R3, R3, 0x60, RZ ;  /* 0x0000006003030824 */ /* 0x000fe400078e02ff */
[----:B-1----:R-:W-:Y:S02]  /*c970*/  FADD.FTZ R0, -R100, R103 ;  /* 0x0000006764007221 */ /* 0x002fe40000010100 */
[----:B------:R-:W-:Y:S02]  /*c980*/  FMUL.FTZ R103, R101, c[0x0][0x2d0] ;  /* 0x0000b40065677a20 */ /* 0x000fe40000410000 */
[----:B------:R-:W-:Y:S02]  /*c990*/  FMUL.FTZ R0, R0, c[0x0][0x2d0] ;  /* 0x0000b40000007a20 */ /* 0x000fe40000410000 */
[--C-:B------:R-:W-:Y:S01]  /*c9a0*/  FFMA.FTZ R4, R164, c[0x0][0x2d0], -R103.reuse ;  /* 0x0000b400a4047a23 */ /* 0x100fe20000010867 */
[----:B------:R-:W-:Y:S01]  /*c9b0*/  MOV R164, R18 ;  /* 0x0000001200a47202 */ /* 0x000fe20000000f00 */
[--C-:B------:R-:W-:Y:S01]  /*c9c0*/  FFMA.FTZ R7, R167, c[0x0][0x2d0], -R103.reuse ;  /* 0x0000b400a7077a23 */ /* 0x100fe20000010867 */
[----:B------:R-:W-:Y:S01]  /*c9d0*/  MOV R167, R14 ;  /* 0x0000000e00a77202 */ /* 0x000fe20000000f00 */
[----:B------:R1:W-:Y:S01]  /*c9e0*/  MUFU.EX2 R245, R4 ;  /* 0x0000000400f57308 */ /* 0x0003e20000000800 */
[--C-:B---3--:R-:W-:Y:S01]  /*c9f0*/  FFMA.FTZ R9, R166, c[0x0][0x2d0], -R103.reuse ;  /* 0x0000b400a6097a23 */ /* 0x108fe20000010867 */
[----:B------:R-:W-:Y:S01]  /*ca00*/  MOV R166, R13 ;  /* 0x0000000d00a67202 */ /* 0x000fe20000000f00 */
[C---:B--2---:R-:W-:Y:S01]  /*ca10*/  FMUL.FTZ R24, R2.reuse, R128 ;  /* 0x0000008002187220 */ /* 0x044fe20000410000 */
[----:B------:R-:W-:Y:S01]  /*ca20*/  MOV R128, R102 ;  /* 0x0000006600807202 */ /* 0x000fe20000000f00 */
[C---:B------:R-:W-:Y:S01]  /*ca30*/  FMUL.FTZ R25, R2.reuse, R129 ;  /* 0x0000008102197220 */ /* 0x040fe20000410000 */
[----:B------:R-:W-:Y:S01]  /*ca40*/  MOV R129, R35 ;  /* 0x0000002300817202 */ /* 0x000fe20000000f00 */
[----:B------:R-:W-:Y:S01]  /*ca50*/  FMUL.FTZ R33, R2, R137 ;  /* 0x0000008902217220 */ /* 0x000fe20000410000 */
[----:B------:R-:W-:Y:S01]  /*ca60*/  MOV R137, R49 ;  /* 0x0000003100897202 */ /* 0x000fe20000000f00 */
[----:B------:R-:W-:Y:S01]  /*ca70*/  FFMA.FTZ R102, R106, c[0x0][0x2d0], -R103 ;  /* 0x0000b4006a667a23 */ /* 0x000fe20000010867 */
[----:B------:R2:W-:Y:S01]  /*ca80*/  MUFU.EX2 R247, R7 ;  /* 0x0000000700f77308 */ /* 0x0005e20000000800 */
[C---:B------:R-:W-:Y:S02]  /*ca90*/  FMUL.FTZ R49, R2.reuse, R153 ;  /* 0x0000009902317220 */ /* 0x040fe40000410000 */
[C---:B------:R-:W-:Y:S02]  /*caa0*/  FMUL.FTZ R52, R2.reuse, R52 ;  /* 0x0000003402347220 */ /* 0x040fe40000410000 */
[C---:B------:R-:W-:Y:S02]  /*cab0*/  FMUL.FTZ R53, R2.reuse, R53 ;  /* 0x0000003502357220 */ /* 0x040fe40000410000 */
[C---:B------:R-:W-:Y:S02]  /*cac0*/  FMUL.FTZ R56, R2.reuse, R56 ;  /* 0x0000003802387220 */ /* 0x040fe40000410000 */
[C---:B------:R-:W-:Y:S01]  /*cad0*/  FMUL.FTZ R57, R2.reuse, R57 ;  /* 0x0000003902397220 */ /* 0x040fe20000410000 */
[----:B------:R-:W3:Y:S01]  /*cae0*/  MUFU.EX2 R0, R0 ;  /* 0x0000000000007308 */ /* 0x000ee20000000800 */
[C---:B------:R-:W-:Y:S02]  /*caf0*/  FMUL.FTZ R60, R2.reuse, R60 ;  /* 0x0000003c023c7220 */ /* 0x040fe40000410000 */
[C---:B------:R-:W-:Y:S01]  /*cb00*/  FMUL.FTZ R61, R2.reuse, R61 ;  /* 0x0000003d023d7220 */ /* 0x040fe20000410000 */
[----:B-1----:R-:W-:Y:S01]  /*cb10*/  @P0 MOV R4, R8 ;  /* 0x0000000800040202 */ /* 0x002fe20000000f00 */
[C---:B------:R-:W-:Y:S02]  /*cb20*/  FMUL.FTZ R64, R2.reuse, R64 ;  /* 0x0000004002407220 */ /* 0x040fe40000410000 */
[----:B------:R-:W-:Y:S02]  /*cb30*/  FMUL.FTZ R65, R2, R65 ;  /* 0x0000004102417220 */ /* 0x000fe40000410000 */
[----:B------:R-:W-:Y:S04]  /*cb40*/  @P0 IMAD.WIDE.U32 R4, R6, 0x60, R4 ;  /* 0x0000006006040825 */ /* 0x000fe800078e0004 */
[C---:B------:R-:W-:Y:S01]  /*cb50*/  FMUL.FTZ R68, R2.reuse, R68 ;  /* 0x0000004402447220 */ /* 0x040fe20000410000 */
[----:B------:R-:W-:Y:S01]  /*cb60*/  @P0 IADD3 R6, R5, R3, RZ ;  /* 0x0000000305060210 */ /* 0x000fe20007ffe0ff */
[----:B------:R-:W-:Y:S01]  /*cb70*/  FFMA.FTZ R5, R165, c[0x0][0x2d0], -R103 ;  /* 0x0000b400a5057a23 */ /* 0x000fe20000010867 */
[----:B--2---:R-:W-:Y:S01]  /*cb80*/  @P0 MOV R7, c[0x0][0x1e0] ;  /* 0x0000780000070a02 */ /* 0x004fe20000000f00 */
[----:B------:R-:W-:Y:S01]  /*cb90*/  FMUL.FTZ R69, R2, R69 ;  /* 0x0000004502457220 */ /* 0x000fe20000410000 */
[----:B------:R-:W-:Y:S01]  /*cba0*/  @P0 SHF.L.U32 R3, R4, 0x1, RZ ;  /* 0x0000000104030819 */ /* 0x000fe200000006ff */
[----:B------:R1:W-:Y:S01]  /*cbb0*/  MUFU.EX2 R231, R5 ;  /* 0x0000000500e77308 */ /* 0x0003e20000000800 */
[----:B------:R-:W-:Y:S01]  /*cbc0*/  @P0 SHF.L.U64.HI R12, R7, R251, c[0x0][0x1e4] ;  /* 0x00007900070c0619 */ /* 0x000fe200000102fb */
[----:B------:R-:W-:Y:S01]  /*cbd0*/  FMUL.FTZ R72, R2, R72 ;  /* 0x0000004802487220 */ /* 0x000fe20000410000 */
[----:B------:R-:W-:Y:S01]  /*cbe0*/  @P0 SHF.L.U64.HI R6, R4, 0x1, R6 ;  /* 0x0000000104060819 */ /* 0x000fe20000010206 */
[----:B------:R-:W-:Y:S01]  /*cbf0*/  FMUL.FTZ R73, R2, R73 ;  /* 0x0000004902497220 */ /* 0x000fe20000410000 */
[C---:B------:R-:W-:Y:S01]  /*cc00*/  @P0 IADD3 R4, P6, R3.reuse, c[0x0][0x1c8], RZ ;  /* 0x0000720003040a10 */ /* 0x040fe20007fde0ff */
[C---:B---3--:R-:W-:Y:S01]  /*cc10*/  FMUL.FTZ R18, R0.reuse, R122 ;  /* 0x0000007a00127220 */ /* 0x048fe20000410000 */
[----:B------:R-:W-:Y:S01]  /*cc20*/  @P0 IADD3 R10, P5, R3, 0x80, RZ ;  /* 0x00000080030a0810 */ /* 0x000fe20007fbe0ff */
[----:B------:R-:W-:Y:S01]  /*cc30*/  FMUL.FTZ R19, R0, R123 ;  /* 0x0000007b00137220 */ /* 0x000fe20000410000 */
[----:B------:R-:W-:Y:S01]  /*cc40*/  @P0 SHF.L.U32 R7, R7, 0x6, RZ ;  /* 0x0000000607070819 */ /* 0x000fe200000006ff */
[----:B------:R2:W-:Y:S01]  /*cc50*/  MUFU.EX2 R251, R9 ;  /* 0x0000000900fb7308 */ /* 0x0005e20000000800 */
[----:B------:R-:W-:Y:S01]  /*cc60*/  @P0 IADD3 R10, P1, R10, c[0x0][0x1c8], RZ ;  /* 0x000072000a0a0a10 */ /* 0x000fe20007f3e0ff */
[----:B------:R-:W-:Y:S01]  /*cc70*/  FMUL.FTZ R26, R0, R130 ;  /* 0x00000082001a7220 */ /* 0x000fe20000410000 */
[----:B------:R-:W-:Y:S01]  /*cc80*/  MOV R165, R17 ;  /* 0x0000001100a57202 */ /* 0x000fe20000000f00 */
[----:B------:R-:W-:Y:S01]  /*cc90*/  FMUL.FTZ R17, R2, R121 ;  /* 0x0000007902117220 */ /* 0x000fe20000410000 */
[--C-:B------:R-:W-:Y:S01]  /*cca0*/  @P0 IADD3.X R11, RZ, c[0x0][0x1cc], R6.reuse, P1, P5 ;  /* 0x00007300ff0b0a10 */ /* 0x100fe20000fea406 */
[C---:B------:R-:W-:Y:S01]  /*ccb0*/  FMUL.FTZ R27, R0.reuse, R131 ;  /* 0x00000083001b7220 */ /* 0x040fe20000410000 */
[----:B------:R-:W-:Y:S01]  /*ccc0*/  MOV R131, R50 ;  /* 0x0000003200837202 */ /* 0x000fe20000000f00 */
[C---:B------:R-:W-:Y:S01]  /*ccd0*/  FMUL.FTZ R35, R0.reuse, R139 ;  /* 0x0000008b00237220 */ /* 0x040fe20000410000 */
[----:B------:R-:W-:Y:S01]  /*cce0*/  MOV R50, R34 ;  /* 0x0000002200327202 */ /* 0x000fe20000000f00 */
[C---:B------:R-:W-:Y:S02]  /*ccf0*/  FMUL.FTZ R34, R0.reuse, R138 ;  /* 0x0000008a00227220 */ /* 0x040fe40000410000 */
[C---:B------:R-:W-:Y:S01]  /*cd00*/  FMUL.FTZ R54, R0.reuse, R54 ;  /* 0x0000003600367220 */ /* 0x040fe20000410000 */
[----:B------:R-:W-:Y:S01]  /*cd10*/  MOV R139, R50 ;  /* 0x00000032008b7202 */ /* 0x000fe20000000f00 */
[----:B------:R-:W-:Y:S01]  /*cd20*/  FMUL.FTZ R50, R0, R154 ;  /* 0x0000009a00327220 */ /* 0x000fe20000410000 */
[----:B-1----:R-:W-:Y:S01]  /*cd30*/  @P0 IADD3.X R5, R6, c[0x0][0x1cc], RZ, P6, !PT ;  /* 0x0000730006050a10 */ /* 0x002fe200037fe4ff */
[C---:B------:R-:W-:Y:S01]  /*cd40*/  FMUL.FTZ R55, R0.reuse, R55 ;  /* 0x0000003700377220 */ /* 0x040fe20000410000 */
[----:B------:R-:W-:Y:S01]  /*cd50*/  @P0 IADD3 R3, P6, R3, 0x100, RZ ;  /* 0x0000010003030810 */ /* 0x000fe20007fde0ff */
[----:B------:R-:W-:Y:S02]  /*cd60*/  FMUL.FTZ R58, R0, R58 ;  /* 0x0000003a003a7220 */ /* 0x000fe40000410000 */
[----:B------:R1:W-:Y:S01]  /*cd70*/  @P0 LDGSTS.E.BYPASS.LTC128B.128 [R99+0xc100], [R4.64], !P4 ;  /* 0x0c10000004630fae */ /* 0x0003e2000e101d46 */
[----:B------:R-:W-:Y:S01]  /*cd80*/  @P0 IADD3 R8, P5, R3, c[0x0][0x1c8], RZ ;  /* 0x0000720003080a10 */ /* 0x000fe20007fbe0ff */
[----:B------:R-:W-:Y:S02]  /*cd90*/  FMUL.FTZ R3, R100, c[0x0][0x2d0] ;  /* 0x0000b40064037a20 */ /* 0x000fe40000410000 */
[----:B------:R-:W-:Y:S02]  /*cda0*/  FMUL.FTZ R59, R0, R59 ;  /* 0x0000003b003b7220 */ /* 0x000fe40000410000 */
[--C-:B--2---:R-:W-:Y:S01]  /*cdb0*/  FFMA.FTZ R9, R210, c[0x0][0x2d0], -R3.reuse ;  /* 0x0000b400d2097a23 */ /* 0x104fe20000010803 */
[----:B------:R-:W-:Y:S01]  /*cdc0*/  MOV R210, R15 ;  /* 0x0000000f00d27202 */ /* 0x000fe20000000f00 */
[----:B------:R2:W-:Y:S01]  /*cdd0*/  @P0 LDGSTS.E.BYPASS.LTC128B.128 [R99+0xf100], [R10.64], !P3 ;  /* 0x0f1000000a630fae */ /* 0x0005e2000d901d46 */
[C---:B------:R-:W-:Y:S01]  /*cde0*/  FMUL.FTZ R62, R0.reuse, R62 ;  /* 0x0000003e003e7220 */ /* 0x040fe20000410000 */
[----:B------:R3:W-:Y:S01]  /*cdf0*/  MUFU.EX2 R246, R9 ;  /* 0x0000000900f67308 */ /* 0x0007e20000000800 */
[C---:B------:R-:W-:Y:S02]  /*ce00*/  FMUL.FTZ R63, R0.reuse, R63 ;  /* 0x0000003f003f7220 */ /* 0x040fe40000410000 */
[C---:B------:R-:W-:Y:S02]  /*ce10*/  FMUL.FTZ R66, R0.reuse, R66 ;  /* 0x0000004200427220 */ /* 0x040fe40000410000 */
[C---:B------:R-:W-:Y:S02]  /*ce20*/  FMUL.FTZ R67, R0.reuse, R67 ;  /* 0x0000004300437220 */ /* 0x040fe40000410000 */
[C---:B------:R-:W-:Y:S02]  /*ce30*/  FMUL.FTZ R70, R0.reuse, R70 ;  /* 0x0000004600467220 */ /* 0x040fe40000410000 */
[C---:B------:R-:W-:Y:S02]  /*ce40*/  FMUL.FTZ R71, R0.reuse, R71 ;  /* 0x0000004700477220 */ /* 0x040fe40000410000 */
[C---:B------:R-:W-:Y:S02]  /*ce50*/  FMUL.FTZ R74, R0.reuse, R74 ;  /* 0x0000004a004a7220 */ /* 0x040fe40000410000 */
[----:B------:R-:W-:Y:S02]  /*ce60*/  FMUL.FTZ R75, R0, R75 ;  /* 0x0000004b004b7220 */ /* 0x000fe40000410000 */
[----:B------:R-:W-:Y:S01]  /*ce70*/  FMUL.FTZ R76, R2, R76 ;  /* 0x0000004c024c7220 */ /* 0x000fe20000410000 */
[----:B-1----:R-:W-:Y:S01]  /*ce80*/  @P0 IADD3 R4, P1, R4, R7, RZ ;  /* 0x0000000704040210 */ /* 0x002fe20007f3e0ff */
[----:B------:R-:W-:Y:S02]  /*ce90*/  FMUL.FTZ R77, R2, R77 ;  /* 0x0000004d024d7220 */ /* 0x000fe40000410000 */
[C---:B------:R-:W-:Y:S01]  /*cea0*/  FMUL.FTZ R78, R0.reuse, R78 ;  /* 0x0000004e004e7220 */ /* 0x040fe20000410000 */
[----:B------:R-:W-:Y:S01]  /*ceb0*/  @P0 IADD3.X R5, R5, R12, RZ, P1, !PT ;  /* 0x0000000c05050210 */ /* 0x000fe20000ffe4ff */
[C---:B------:R-:W-:Y:S01]  /*cec0*/  FMUL.FTZ R79, R0.reuse, R79 ;  /* 0x0000004f004f7220 */ /* 0x040fe20000410000 */
[----:B---3--:R-:W-:Y:S01]  /*ced0*/  @P0 IADD3.X R9, RZ, c[0x0][0x1cc], R6, P5, P6 ;  /* 0x00007300ff090a10 */ /* 0x008fe20002fec406 */
[--C-:B--2---:R-:W-:Y:S01]  /*cee0*/  FFMA.FTZ R10, R211, c[0x0][0x2d0], -R3.reuse ;  /* 0x0000b400d30a7a23 */ /* 0x104fe20000010803 */
[----:B------:R-:W-:Y:S01]  /*cef0*/  @P0 IADD3 R6, P5, R7, R4, RZ ;  /* 0x0000000407060210 */ /* 0x000fe20007fbe0ff */
[----:B------:R-:W-:Y:S01]  /*cf00*/  FMUL.FTZ R11, R0, R115 ;  /* 0x00000073000b7220 */ /* 0x000fe20000410000 */
[----:B------:R-:W-:Y:S01]  /*cf10*/  MOV R211, R16 ;  /* 0x0000001000d37202 */ /* 0x000fe20000000f00 */
[----:B------:R1:W-:Y:S01]  /*cf20*/  @P0 LDGSTS.E.BYPASS.LTC128B.128 [R99+0x12100], [R8.64], !P2 ;  /* 0x1210000008630fae */ /* 0x0003e2000d101d46 */
[----:B------:R-:W-:Y:S01]  /*cf30*/  @P0 IADD3.X R7, R12, R5, RZ, P5, !PT ;  /* 0x000000050c070210 */ /* 0x000fe20002ffe4ff */
[----:B------:R2:W3:Y:S01]  /*cf40*/  MUFU.EX2 R248, R10 ;  /* 0x0000000a00f87308 */ /* 0x0004e20000000800 */
[C---:B------:R-:W-:Y:S02]  /*cf50*/  FMUL.FTZ R16, R2.reuse, R120 ;  /* 0x0000007802107220 */ /* 0x040fe40000410000 */
[C---:B------:R-:W-:Y:S02]  /*cf60*/  FMUL.FTZ R80, R2.reuse, R80 ;  /* 0x0000005002507220 */ /* 0x040fe40000410000 */
[----:B------:R-:W-:Y:S01]  /*cf70*/  FMUL.FTZ R81, R2, R81 ;  /* 0x0000005102517220 */ /* 0x000fe20000410000 */
[----:B------:R3:W-:Y:S01]  /*cf80*/  @P0 LDGSTS.E.BYPASS.LTC128B.128 [R99+0xd100], [R4.64], !P4 ;  /* 0x0d10000004630fae */ /* 0x0007e2000e101d46 */
[C---:B------:R-:W-:Y:S02]  /*cf90*/  FMUL.FTZ R82, R0.reuse, R82 ;  /* 0x0000005200527220 */ /* 0x040fe40000410000 */
[----:B------:R-:W-:Y:S02]  /*cfa0*/  FMUL.FTZ R83, R0, R83 ;  /* 0x0000005300537220 */ /* 0x000fe40000410000 */
[C---:B------:R-:W-:Y:S02]  /*cfb0*/  FMUL.FTZ R84, R2.reuse, R84 ;  /* 0x0000005402547220 */ /* 0x040fe40000410000 */
[----:B------:R-:W-:Y:S01]  /*cfc0*/  FMUL.FTZ R85, R2, R85 ;  /* 0x0000005502557220 */ /* 0x000fe20000410000 */
[----:B------:R3:W-:Y:S01]  /*cfd0*/  @P0 LDGSTS.E.BYPASS.LTC128B.128 [R99+0x10100], [R4.64+0x80], !P3 ;  /* 0x1010008004630fae */ /* 0x0007e2000d901d46 */
[C---:B------:R-:W-:Y:S02]  /*cfe0*/  FMUL.FTZ R86, R0.reuse, R86 ;  /* 0x0000005600567220 */ /* 0x040fe40000410000 */
[----:B------:R-:W-:Y:S02]  /*cff0*/  FMUL.FTZ R87, R0, R87 ;  /* 0x0000005700577220 */ /* 0x000fe40000410000 */
[C---:B------:R-:W-:Y:S02]  /*d000*/  FMUL.FTZ R88, R2.reuse, R88 ;  /* 0x0000005802587220 */ /* 0x040fe40000410000 */
[----:B------:R-:W-:Y:S01]  /*d010*/  FMUL.FTZ R89, R2, R89 ;  /* 0x0000005902597220 */ /* 0x000fe20000410000 */
[----:B------:R3:W-:Y:S01]  /*d020*/  @P0 LDGSTS.E.BYPASS.LTC128B.128 [R99+0x13100], [R4.64+0x100], !P2 ;  /* 0x1310010004630fae */ /* 0x0007e2000d101d46 */
[----:B------:R-:W-:Y:S02]  /*d030*/  FMUL.FTZ R90, R0, R90 ;  /* 0x0000005a005a7220 */ /* 0x000fe40000410000 */
[C---:B-1----:R-:W-:Y:S02]  /*d040*/  FMUL.FTZ R8, R2.reuse, R112 ;  /* 0x0000007002087220 */ /* 0x042fe40000410000 */
[----:B------:R-:W-:Y:S02]  /*d050*/  FMUL.FTZ R9, R2, R113 ;  /* 0x0000007102097220 */ /* 0x000fe40000410000 */
[C---:B--2---:R-:W-:Y:S01]  /*d060*/  FMUL.FTZ R10, R0.reuse, R114 ;  /* 0x00000072000a7220 */ /* 0x044fe20000410000 */
        /* <DEDUP_REMOVED lines=8> */
[----:B------:R-:W-:Y:S03]  /*d0f0*/  FMUL.FTZ R97, R2, R97 ;  /* 0x0000006102617220 */ /* 0x000fe60000410000 */
[----:B------:R1:W-:Y:S01]  /*d100*/  @P0 LDGSTS.E.BYPASS.LTC128B.128 [R99+0x14100], [R6.64+0x100], !P2 ;  /* 0x1410010006630fae */ /* 0x0003e2000d101d46 */
[--C-:B---3--:R-:W-:Y:S01]  /*d110*/  FFMA.FTZ R4, R208, c[0x0][0x2d0], -R3.reuse ;  /* 0x0000b400d0047a23 */ /* 0x108fe20000010803 */
[----:B------:R-:W-:Y:S01]  /*d120*/  MOV R208, R252 ;  /* 0x000000fc00d07202 */ /* 0x000fe20000000f00 */
[----:B------:R-:W-:Y:S01]  /*d130*/  FMUL.FTZ R5, R2, R109 ;  /* 0x0000006d02057220 */ /* 0x000fe20000410000 */
[----:B------:R-:W-:Y:S01]  /*d140*/  F2FP.BF16.PACK_AB R109, R248, R246 ;  /* 0x000000f6f86d723e */ /* 0x000fe200000010ff */
[----:B------:R2:W-:Y:S03]  /*d150*/  MUFU.EX2 R252, R4 ;  /* 0x0000000400fc7308 */ /* 0x0005e60000000800 */
[----:B------:R-:W3:Y:S01]  /*d160*/  LDSM.16.MT88.4 R12, [R224] ;  /* 0x00000000e00c783b */ /* 0x000ee20000004200 */
[----:B------:R-:W-:Y:S02]  /*d170*/  MOV R130, R208 ;  /* 0x000000d000827202 */ /* 0x000fe40000000f00 */
[----:B------:R-:W-:Y:S02]  /*d180*/  MOV R208, R165 ;  /* 0x000000a500d07202 */ /* 0x000fe40000000f00 */
[----:B------:R-:W-:Y:S01]  /*d190*/  MOV R165, R41 ;  /* 0x0000002900a57202 */ /* 0x000fe20000000f00 */
[----:B------:R-:W-:Y:S01]  /*d1a0*/  FMUL.FTZ R41, R2, R145 ;  /* 0x0000009102297220 */ /* 0x000fe20000410000 */
[----:B------:R-:W-:Y:S01]  /*d1b0*/  MOV R145, R51 ;  /* 0x0000003300917202 */ /* 0x000fe20000000f00 */
[----:B------:R-:W3:Y:S01]  /*d1c0*/  LDSM.16.MT88.4 R20, [R228] ;  /* 0x00000000e414783b */ /* 0x000ee20000004200 */
[C---:B------:R-:W-:Y:S07]  /*d1d0*/  FMUL.FTZ R51, R0.reuse, R155 ;  /* 0x0000009b00337220 */ /* 0x040fee0000410000 */
[----:B------:R-:W3:Y:S01]  /*d1e0*/  LDSM.16.MT88.4 R28, [R227] ;  /* 0x00000000e31c783b */ /* 0x000ee20000004200 */
[C---:B-1----:R-:W-:Y:S01]  /*d1f0*/  FMUL.FTZ R6, R0.reuse, R110 ;  /* 0x0000006e00067220 */ /* 0x042fe20000410000 */
[----:B------:R-:W-:Y:S01]  /*d200*/  F2FP.BF16.PACK_AB R110, R251, R231 ;  /* 0x000000e7fb6e723e */ /* 0x000fe200000010ff */
[----:B------:R-:W-:Y:S02]  /*d210*/  FMUL.FTZ R7, R0, R111 ;  /* 0x0000006f00077220 */ /* 0x000fe40000410000 */
[----:B--2---:R-:W-:Y:S01]  /*d220*/  FFMA.FTZ R4, R209, c[0x0][0x2d0], -R3 ;  /* 0x0000b400d1047a23 */ /* 0x004fe20000010803 */
[----:B------:R-:W-:Y:S02]  /*d230*/  MOV R209, R250 ;  /* 0x000000fa00d17202 */ /* 0x000fe40000000f00 */
[----:B------:R-:W1:Y:S01]  /*d240*/  LDSM.16.MT88.4 R36, [R249] ;  /* 0x00000000f924783b */ /* 0x000e620000004200 */
[----:B------:R-:W2:Y:S01]  /*d250*/  MUFU.EX2 R250, R4 ;  /* 0x0000000400fa7308 */ /* 0x000ea20000000800 */
[----:B------:R-:W-:Y:S02]  /*d260*/  MOV R138, R209 ;  /* 0x000000d1008a7202 */ /* 0x000fe40000000f00 */
[----:B------:R-:W-:Y:S02]  /*d270*/  MOV R209, R164 ;  /* 0x000000a400d17202 */ /* 0x000fe40000000f00 */
[----:B------:R-:W-:Y:S02]  /*d280*/  MOV R164, R40 ;  /* 0x0000002800a47202 */ /* 0x000fe40000000f00 */
[----:B------:R-:W1:Y:S01]  /*d290*/  LDSM.16.MT88.4 R44, [R224+0x3000] ;  /* 0x00300000e02c783b */ /* 0x000e620000004200 */
[----:B------:R-:W-:Y:S07]  /*d2a0*/  FMUL.FTZ R40, R2, R144 ;  /* 0x0000009002287220 */ /* 0x000fee0000410000 */
[----:B------:R-:W4:Y:S04]  /*d2b0*/  LDL.LU R99, [R1+0xc8] ;  /* 0x0000c80001637983 */ /* 0x000f280000300800 */
[----:B------:R-:W1:Y:S01]  /*d2c0*/  LDSM.16.MT88.4 R112, [R228+0x3000] ;  /* 0x00300000e470783b */ /* 0x000e620000004200 */
[----:B--2---:R-:W-:Y:S01]  /*d2d0*/  F2FP.BF16.PACK_AB R111, R250, R252 ;  /* 0x000000fcfa6f723e */ /* 0x004fe200000010ff */
[C---:B------:R-:W-:Y:S01]  /*d2e0*/  FMUL.FTZ R4, R2.reuse, R108 ;  /* 0x0000006c02047220 */ /* 0x040fe20000410000 */
[----:B------:R-:W-:Y:S05]  /*d2f0*/  F2FP.BF16.PACK_AB R108, R247, R245 ;  /* 0x000000f5f76c723e */ /* 0x000fea00000010ff */
[----:B------:R-:W-:Y:S02]  /*d300*/  LDSM.16.MT88.4 R120, [R230+0x3000] ;  /* 0x00300000e678783b */ /* 0x000fe40000004200 */
[C---:B---3--:R-:W-:Y:S06]  /*d310*/  HMMA.16816.F32.BF16 R4, R108.reuse, R12, R4 ;  /* 0x0000000c6c04723c */ /* 0x048fec0000041804 */
[----:B------:R-:W2:Y:S04]  /*d320*/  LDL.LU R106, [R1+0x18] ;  /* 0x00001800016a7983 */ /* 0x000ea80000300800 */
[----:B------:R-:W0:Y:S02]  /*d330*/  LDGDEPBAR ;  /* 0x00000000000079af */ /* 0x000e240000000000 */
[C---:B------:R-:W-:Y:S01]  /*d340*/  FMUL.FTZ R12, R2.reuse, R116 ;  /* 0x00000074020c7220 */ /* 0x040fe20000410000 */
[C---:B------:R-:W-:Y:S03]  /*d350*/  HMMA.16816.F32.BF16 R8, R108.reuse, R14, R8 ;  /* 0x0000000e6c08723c */ /* 0x040fe60000041808 */
[----:B------:R-:W-:Y:S04]  /*d360*/  FMUL.FTZ R13, R2, R117 ;  /* 0x00000075020d7220 */ /* 0x000fe80000410000 */
[C---:B------:R-:W-:Y:S02]  /*d370*/  FMUL.FTZ R14, R0.reuse, R118 ;  /* 0x00000076000e7220 */ /* 0x040fe40000410000 */
[----:B------:R-:W-:Y:S02]  /*d380*/  FMUL.FTZ R15, R0, R119 ;  /* 0x00000077000f7220 */ /* 0x000fe40000410000 */
[----:B------:R-:W3:Y:S05]  /*d390*/  LDSM.16.MT88.4 R116, [R227+0x3000] ;  /* 0x00300000e374783b */ /* 0x000eea0000004200 */
[C---:B------:R-:W-:Y:S07]  /*d3a0*/  HMMA.16816.F32.BF16 R12, R108.reuse, R20, R12 ;  /* 0x000000146c0c723c */ /* 0x040fee000004180c */
[C---:B------:R-:W-:Y:S01]  /*d3b0*/  FMUL.FTZ R20, R2.reuse, R124 ;  /* 0x0000007c02147220 */ /* 0x040fe20000410000 */
[C---:B------:R-:W-:Y:S04]  /*d3c0*/  HMMA.16816.F32.BF16 R16, R108.reuse, R22, R16 ;  /* 0x000000166c10723c */ /* 0x040fe80000041810 */
[----:B------:R-:W-:Y:S03]  /*d3d0*/  FMUL.FTZ R21, R2, R125 ;  /* 0x0000007d02157220 */ /* 0x000fe60000410000 */
[C---:B------:R-:W-:Y:S02]  /*d3e0*/  FMUL.FTZ R22, R0.reuse, R126 ;  /* 0x0000007e00167220 */ /* 0x040fe40000410000 */
[C---:B------:R-:W-:Y:S02]  /*d3f0*/  FMUL.FTZ R23, R0.reuse, R127 ;  /* 0x0000007f00177220 */ /* 0x040fe40000410000 */
[----:B------:R-:W-:Y:S05]  /*d400*/  LDSM.16.MT88.4 R124, [R227+0x800] ;  /* 0x00080000e37c783b */ /* 0x000fea0000004200 */
[C---:B------:R-:W-:Y:S03]  /*d410*/  HMMA.16816.F32.BF16 R20, R108.reuse, R28, R20 ;  /* 0x0000001c6c14723c */ /* 0x040fe60000041814 */
[----:B------:R-:W-:Y:S04]  /*d420*/  FMUL.FTZ R98, R0, R98 ;  /* 0x0000006200627220 */ /* 0x000fe80000410000 */
[C---:B------:R-:W-:Y:S01]  /*d430*/  FMUL.FTZ R28, R2.reuse, R132 ;  /* 0x00000084021c7220 */ /* 0x040fe20000410000 */
[C---:B------:R-:W-:Y:S04]  /*d440*/  HMMA.16816.F32.BF16 R24, R108.reuse, R30, R24 ;  /* 0x0000001e6c18723c */ /* 0x040fe80000041818 */
[----:B------:R-:W-:Y:S01]  /*d450*/  FMUL.FTZ R29, R2, R133 ;  /* 0x00000085021d7220 */ /* 0x000fe20000410000 */
[----:B------:R-:W-:Y:S02]  /*d460*/  MOV R132, R221 ;  /* 0x000000dd00847202 */ /* 0x000fe40000000f00 */
[C---:B------:R-:W-:Y:S01]  /*d470*/  FMUL.FTZ R30, R0.reuse, R134 ;  /* 0x00000086001e7220 */ /* 0x040fe20000410000 */
[----:B------:R-:W-:Y:S01]  /*d480*/  MOV R134, R32 ;  /* 0x0000002000867202 */ /* 0x000fe20000000f00 */
[----:B------:R-:W-:Y:S03]  /*d490*/  FMUL.FTZ R31, R0, R135 ;  /* 0x00000087001f7220 */ /* 0x000fe60000410000 */
[----:B------:R-:W-:Y:S01]  /*d4a0*/  FMUL.FTZ R32, R2, R136 ;  /* 0x0000008802207220 */ /* 0x000fe20000410000 */
[----:B------:R-:W-:Y:S01]  /*d4b0*/  MOV R136, R42 ;  /* 0x0000002a00887202 */ /* 0x000fe20000000f00 */
[C---:B------:R-:W-:Y:S01]  /*d4c0*/  FMUL.FTZ R42, R0.reuse, R146 ;  /* 0x00000092002a7220 */ /* 0x040fe20000410000 */
[----:B------:R-:W-:Y:S01]  /*d4d0*/  MOV R146, R43 ;  /* 0x0000002b00927202 */ /* 0x000fe20000000f00 */
[C---:B-1----:R-:W-:Y:S03]  /*d4e0*/  HMMA.16816.F32.BF16 R28, R108.reuse, R36, R28 ;  /* 0x000000246c1c723c */ /* 0x042fe6000004181c */
[----:B------:R-:W-:Y:S01]  /*d4f0*/  FMUL.FTZ R43, R0, R147 ;  /* 0x00000093002b7220 */ /* 0x000fe20000410000 */
[----:B------:R-:W-:Y:S01]  /*d500*/  MOV R147, R48 ;  /* 0x0000003000937202 */ /* 0x000fe20000000f00 */
[C---:B------:R-:W-:Y:S02]  /*d510*/  FMUL.FTZ R48, R2.reuse, R152 ;  /* 0x0000009802307220 */ /* 0x040fe40000410000 */
[----:B------:R-:W-:Y:S01]  /*d520*/  LDSM.16.MT88.4 R152, [R228+0x5800] ;  /* 0x00580000e498783b */ /* 0x000fe20000004200 */
[C---:B------:R-:W-:Y:S04]  /*d530*/  HMMA.16816.F32.BF16 R32, R108.reuse, R38, R32 ;  /* 0x000000266c20723c */ /* 0x040fe80000041820 */
[C---:B------:R-:W-:Y:S02]  /*d540*/  FMUL.FTZ R36, R2.reuse, R140 ;  /* 0x0000008c02247220 */ /* 0x040fe40000410000 */
[----:B------:R-:W-:Y:S02]  /*d550*/  FMUL.FTZ R37, R2, R141 ;  /* 0x0000008d02257220 */ /* 0x000fe40000410000 */
[C---:B------:R-:W-:Y:S04]  /*d560*/  FMUL.FTZ R38, R0.reuse, R142 ;  /* 0x0000008e00267220 */ /* 0x040fe80000410000 */
[----:B------:R-:W-:Y:S07]  /*d570*/  FMUL.FTZ R39, R0, R143 ;  /* 0x0000008f00277220 */ /* 0x000fee0000410000 */
[C---:B------:R-:W-:Y:S07]  /*d580*/  HMMA.16816.F32.BF16 R36, R108.reuse, R44, R36 ;  /* 0x0000002c6c24723c */ /* 0x040fee0000041824 */
[C---:B------:R-:W-:Y:S01]  /*d590*/  FMUL.FTZ R44, R2.reuse, R148 ;  /* 0x00000094022c7220 */ /* 0x040fe20000410000 */
[C---:B------:R-:W-:Y:S01]  /*d5a0*/  HMMA.16816.F32.BF16 R40, R108.reuse, R46, R40 ;  /* 0x0000002e6c28723c */ /* 0x040fe20000041828 */
[----:B------:R1:W-:Y:S03]  /*d5b0*/  MUFU.EX2 R148, R102 ;  /* 0x0000006600947308 */ /* 0x0003e60000000800 */
[----:B------:R-:W-:Y:S03]  /*d5c0*/  FMUL.FTZ R45, R2, R149 ;  /* 0x00000095022d7220 */ /* 0x000fe60000410000 */
[C---:B------:R-:W-:Y:S02]  /*d5d0*/  FMUL.FTZ R47, R0.reuse, R151 ;  /* 0x00000097002f7220 */ /* 0x040fe40000410000 */
[----:B------:R-:W-:Y:S07]  /*d5e0*/  FMUL.FTZ R46, R0, R150 ;  /* 0x00000096002e7220 */ /* 0x000fee0000410000 */
[C---:B------:R-:W-:Y:S08]  /*d5f0*/  HMMA.16816.F32.BF16 R44, R108.reuse, R112, R44 ;  /* 0x000000706c2c723c */ /* 0x040ff0000004182c */
[C---:B------:R-:W-:Y:S01]  /*d600*/  HMMA.16816.F32.BF16 R48, R108.reuse, R114, R48 ;  /* 0x000000726c30723c */ /* 0x040fe20000041830 */
[----:B------:R-:W3:Y:S03]  /*d610*/  LDSM.16.MT88.4 R112, [R224+0x6000] ;  /* 0x00600000e070783b */ /* 0x000ee60000004200 */
[----:B-1----:R-:W-:Y:S04]  /*d620*/  FFMA.FTZ R102, R107, c[0x0][0x2d0], -R103 ;  /* 0x0000b4006b667a23 */ /* 0x002fe80000010867 */
[C---:B---3--:R-:W-:Y:S01]  /*d630*/  HMMA.16816.F32.BF16 R52, R108.reuse, R116, R52 ;  /* 0x000000746c34723c */ /* 0x048fe20000041834 */
[----:B------:R1:W3:Y:S07]  /*d640*/  MUFU.EX2 R142, R102 ;  /* 0x00000066008e7308 */ /* 0x0002ee0000000800 */
[C---:B------:R-:W-:Y:S01]  /*d650*/  HMMA.16816.F32.BF16 R56, R108.reuse, R118, R56 ;  /* 0x000000766c38723c */ /* 0x040fe20000041838 */
[----:B------:R-:W3:Y:S07]  /*d660*/  LDSM.16.MT88.4 R116, [R228+0x6000] ;  /* 0x00600000e474783b */ /* 0x000eee0000004200 */
[C---:B------:R-:W-:Y:S08]  /*d670*/  HMMA.16816.F32.BF16 R60, R108.reuse, R120, R60 ;  /* 0x000000786c3c723c */ /* 0x040ff0000004183c */
[C---:B------:R-:W-:Y:S01]  /*d680*/  HMMA.16816.F32.BF16 R64, R108.reuse, R122, R64 ;  /* 0x0000007a6c40723c */ /* 0x040fe20000041840 */
[----:B------:R-:W3:Y:S03]  /*d690*/  LDSM.16.MT88.4 R120, [R227+0x6000] ;  /* 0x00600000e378783b */ /* 0x000ee60000004200 */
[--C-:B-1----:R-:W-:Y:S04]  /*d6a0*/  FFMA.FTZ R102, R212, c[0x0][0x2d0], -R3.reuse ;  /* 0x0000b400d4667a23 */ /* 0x102fe80000010803 */
[----:B------:R1:W-:Y:S01]  /*d6b0*/  MUFU.EX2 R143, R102 ;  /* 0x00000066008f7308 */ /* 0x0003e20000000800 */
[C---:B------:R-:W-:Y:S08]  /*d6c0*/  HMMA.16816.F32.BF16 R68, R108.reuse, R112, R68 ;  /* 0x000000706c44723c */ /* 0x040ff00000041844 */
[C---:B------:R-:W-:Y:S01]  /*d6d0*/  HMMA.16816.F32.BF16 R72, R108.reuse, R114, R72 ;  /* 0x000000726c48723c */ /* 0x040fe20000041848 */
[----:B------:R-:W3:Y:S07]  /*d6e0*/  LDSM.16.MT88.4 R112, [R230+0x6000] ;  /* 0x00600000e670783b */ /* 0x000eee0000004200 */
[C---:B---3--:R-:W-:Y:S04]  /*d6f0*/  HMMA.16816.F32.BF16 R76, R108.reuse, R116, R76 ;  /* 0x000000746c4c723c */ /* 0x048fe8000004184c */
[----:B-1----:R-:W-:Y:S04]  /*d700*/  FFMA.FTZ R102, R213, c[0x0][0x2d0], -R3 ;  /* 0x0000b400d5667a23 */ /* 0x002fe80000010803 */
[C---:B------:R-:W-:Y:S01]  /*d710*/  HMMA.16816.F32.BF16 R80, R108.reuse, R118, R80 ;  /* 0x000000766c50723c */ /* 0x040fe20000041850 */
[----:B------:R-:W1:Y:S01]  /*d720*/  LDSM.16.MT88.4 R116, [R224+0x800] ;  /* 0x00080000e074783b */ /* 0x000e620000004200 */
[----:B------:R3:W1:Y:S06]  /*d730*/  MUFU.EX2 R141, R102 ;  /* 0x00000066008d7308 */ /* 0x00066c0000000800 */
[C---:B------:R-:W-:Y:S08]  /*d740*/  HMMA.16816.F32.BF16 R84, R108.reuse, R120, R84 ;  /* 0x000000786c54723c */ /* 0x040ff00000041854 */
[C---:B------:R-:W-:Y:S01]  /*d750*/  HMMA.16816.F32.BF16 R88, R108.reuse, R122, R88 ;  /* 0x0000007a6c58723c */ /* 0x040fe20000041858 */
[----:B------:R-:W1:Y:S07]  /*d760*/  LDSM.16.MT88.4 R120, [R228+0x800] ;  /* 0x00080000e478783b */ /* 0x000e6e0000004200 */
[C---:B------:R-:W-:Y:S04]  /*d770*/  HMMA.16816.F32.BF16 R92, R108.reuse, R112, R92 ;  /* 0x000000706c5c723c */ /* 0x040fe8000004185c */
[--C-:B---3--:R-:W-:Y:S04]  /*d780*/  FFMA.FTZ R102, R214, c[0x0][0x2d0], -R103.reuse ;  /* 0x0000b400d6667a23 */ /* 0x108fe80000010867 */
[----:B------:R3:W-:Y:S04]  /*d790*/  MUFU.EX2 R140, R102 ;  /* 0x00000066008c7308 */ /* 0x0007e80000000800 */
[----:B---3--:R-:W-:Y:S06]  /*d7a0*/  FFMA.FTZ R102, R215, c[0x0][0x2d0], -R103 ;  /* 0x0000b400d7667a23 */ /* 0x008fec0000010867 */
[----:B------:R3:W1:Y:S02]  /*d7b0*/  MUFU.EX2 R151, R102 ;  /* 0x0000006600977308 */ /* 0x0006640000000800 */
[----:B---3--:R-:W-:Y:S02]  /*d7c0*/  FFMA.FTZ R102, R216, c[0x0][0x2d0], -R3 ;  /* 0x0000b400d8667a23 */ /* 0x008fe40000010803 */
[----:B----4-:R-:W-:Y:S06]  /*d7d0*/  FMUL.FTZ R99, R0, R99 ;  /* 0x0000006300637220 */ /* 0x010fec0000410000 */
[----:B------:R3:W-:Y:S01]  /*d7e0*/  MUFU.EX2 R144, R102 ;  /* 0x0000006600907308 */ /* 0x0007e20000000800 */
[----:B------:R-:W-:Y:S01]  /*d7f0*/  HMMA.16816.F32.BF16 R96, R108, R114, R96 ;  /* 0x000000726c60723c */ /* 0x000fe20000041860 */
[----:B------:R-:W4:Y:S06]  /*d800*/  LDSM.16.MT88.4 R112, [R230+0x800] ;  /* 0x00080000e670783b */ /* 0x000f2c0000004200 */
[----:B------:R-:W-:Y:S02]  /*d810*/  F2FP.BF16.PACK_AB R108, R142, R148 ;  /* 0x000000948e6c723e */ /* 0x000fe400000010ff */
[----:B-1----:R-:W-:Y:S03]  /*d820*/  F2FP.BF16.PACK_AB R109, R141, R143 ;  /* 0x0000008f8d6d723e */ /* 0x002fe600000010ff */
[----:B------:R-:W-:Y:S01]  /*d830*/  F2FP.BF16.PACK_AB R110, R151, R140 ;  /* 0x0000008c976e723e */ /* 0x000fe200000010ff */
[----:B--2---:R-:W-:Y:S04]  /*d840*/  FFMA.FTZ R2, R2, R106, R245 ;  /* 0x0000006a02027223 */ /* 0x004fe800000100f5 */
[----:B------:R-:W-:Y:S02]  /*d850*/  FADD.FTZ R2, R247, R2 ;  /* 0x00000002f7027221 */ /* 0x000fe40000010000 */
[----:B---3--:R-:W-:Y:S02]  /*d860*/  FFMA.FTZ R102, R217, c[0x0][0x2d0], -R3 ;  /* 0x0000b400d9667a23 */ /* 0x008fe40000010803 */
[----:B------:R-:W-:Y:S02]  /*d870*/  FADD.FTZ R2, R231, R2 ;  /* 0x00000002e7027221 */ /* 0x000fe40000010000 */
[----:B------:R1:W2:Y:S02]  /*d880*/  MUFU.EX2 R150, R102 ;  /* 0x0000006600967308 */ /* 0x0002a40000000800 */
[----:B------:R-:W-:Y:S02]  /*d890*/  FADD.FTZ R2, R251, R2 ;  /* 0x00000002fb027221 */ /* 0x000fe40000010000 */
[--C-:B-1----:R-:W-:Y:S01]  /*d8a0*/  FFMA.FTZ R102, R218, c[0x0][0x2d0], -R103.reuse ;  /* 0x0000b400da667a23 */ /* 0x102fe20000010867 */
[----:B--2---:R-:W-:Y:S05]  /*d8b0*/  F2FP.BF16.PACK_AB R111, R150, R144 ;  /* 0x00000090966f723e */ /* 0x004fea00000010ff */
[----:B------:R1:W-:Y:S02]  /*d8c0*/  MUFU.EX2 R149, R102 ;  /* 0x0000006600957308 */ /* 0x0003e40000000800 */
[C---:B------:R-:W-:Y:S08]  /*d8d0*/  HMMA.16816.F32.BF16 R4, R108.reuse, R116, R4 ;  /* 0x000000746c04723c */ /* 0x040ff00000041804 */
[C---:B------:R-:W-:Y:S01]  /*d8e0*/  HMMA.16816.F32.BF16 R8, R108.reuse, R118, R8 ;  /* 0x000000766c08723c */ /* 0x040fe20000041808 */
[----:B------:R-:W2:Y:S07]  /*d8f0*/  LDSM.16.MT88.4 R116, [R224+0x3800] ;  /* 0x00380000e074783b */ /* 0x000eae0000004200 */
[C---:B------:R-:W-:Y:S04]  /*d900*/  HMMA.16816.F32.BF16 R12, R108.reuse, R120, R12 ;  /* 0x000000786c0c723c */ /* 0x040fe8000004180c */
[----:B-1----:R-:W-:Y:S04]  /*d910*/  FFMA.FTZ R102, R219, c[0x0][0x2d0], -R103 ;  /* 0x0000b400db667a23 */ /* 0x002fe80000010867 */
[C---:B------:R-:W-:Y:S01]  /*d920*/  HMMA.16816.F32.BF16 R16, R108.reuse, R122, R16 ;  /* 0x0000007a6c10723c */ /* 0x040fe20000041810 */
[----:B------:R1:W3:Y:S01]  /*d930*/  MUFU.EX2 R135, R102 ;  /* 0x0000006600877308 */ /* 0x0002e20000000800 */
[----:B------:R-:W3:Y:S06]  /*d940*/  LDSM.16.MT88.4 R120, [R228+0x3800] ;  /* 0x00380000e478783b */ /* 0x000eec0000004200 */
[C---:B------:R-:W-:Y:S08]  /*d950*/  HMMA.16816.F32.BF16 R20, R108.reuse, R124, R20 ;  /* 0x0000007c6c14723c */ /* 0x040ff00000041814 */
[C---:B------:R-:W-:Y:S01]  /*d960*/  HMMA.16816.F32.BF16 R24, R108.reuse, R126, R24 ;  /* 0x0000007e6c18723c */ /* 0x040fe20000041818 */
[----:B------:R-:W3:Y:S07]  /*d970*/  LDSM.16.MT88.4 R124, [R227+0x3800] ;  /* 0x00380000e37c783b */ /* 0x000eee0000004200 */
[C---:B----4-:R-:W-:Y:S04]  /*d980*/  HMMA.16816.F32.BF16 R28, R108.reuse, R112, R28 ;  /* 0x000000706c1c723c */ /* 0x050fe8000004181c */
[--C-:B-1----:R-:W-:Y:S04]  /*d990*/  FFMA.FTZ R102, R220, c[0x0][0x2d0], -R3.reuse ;  /* 0x0000b400dc667a23 */ /* 0x102fe80000010803 */
[C---:B------:R-:W-:Y:S01]  /*d9a0*/  HMMA.16816.F32.BF16 R32, R108.reuse, R114, R32 ;  /* 0x000000726c20723c */ /* 0x040fe20000041820 */
[----:B------:R1:W-:Y:S01]  /*d9b0*/  MUFU.EX2 R221, R102 ;  /* 0x0000006600dd7308 */ /* 0x0003e20000000800 */
[----:B------:R-:W4:Y:S06]  /*d9c0*/  LDSM.16.MT88.4 R112, [R230+0x3800] ;  /* 0x00380000e670783b */ /* 0x000f2c0000004200 */
[C---:B--2---:R-:W-:Y:S08]  /*d9d0*/  HMMA.16816.F32.BF16 R36, R108.reuse, R116, R36 ;  /* 0x000000746c24723c */ /* 0x044ff00000041824 */
[C---:B------:R-:W-:Y:S01]  /*d9e0*/  HMMA.16816.F32.BF16 R40, R108.reuse, R118, R40 ;  /* 0x000000766c28723c */ /* 0x040fe20000041828 */
[----:B------:R-:W2:Y:S07]  /*d9f0*/  LDSM.16.MT88.4 R116, [R224+0x6800] ;  /* 0x00680000e074783b */ /* 0x000eae0000004200 */
[C---:B---3--:R-:W-:Y:S04]  /*da00*/  HMMA.16816.F32.BF16 R44, R108.reuse, R120, R44 ;  /* 0x000000786c2c723c */ /* 0x048fe8000004182c */
        /* <DEDUP_REMOVED lines=19> */
[----:B------:R-:W2:Y:S06]  /*db40*/  LDSM.16.MT88.4 R120, [R228+0x1000] ;  /* 0x00100000e478783b */ /* 0x000eac0000004200 */
[C---:B------:R-:W-:Y:S08]  /*db50*/  HMMA.16816.F32.BF16 R84, R108.reuse, R124, R84 ;  /* 0x0000007c6c54723c */ /* 0x040ff00000041854 */
[C---:B------:R-:W-:Y:S01]  /*db60*/  HMMA.16816.F32.BF16 R88, R108.reuse, R126, R88 ;  /* 0x0000007e6c58723c */ /* 0x040fe20000041858 */
[----:B------:R-:W2:Y:S07]  /*db70*/  LDSM.16.MT88.4 R124, [R227+0x1000] ;  /* 0x00100000e37c783b */ /* 0x000eae0000004200 */
[C---:B----4-:R-:W-:Y:S04]  /*db80*/  HMMA.16816.F32.BF16 R92, R108.reuse, R112, R92 ;  /* 0x000000706c5c723c */ /* 0x050fe8000004185c */
[--C-:B-1----:R-:W-:Y:S04]  /*db90*/  FFMA.FTZ R102, R147, c[0x0][0x2d0], -R3.reuse ;  /* 0x0000b40093667a23 */ /* 0x102fe80000010803 */
[----:B------:R-:W-:Y:S01]  /*dba0*/  HMMA.16816.F32.BF16 R96, R108, R114, R96 ;  /* 0x000000726c60723c */ /* 0x000fe20000041860 */
[----:B------:R1:W-:Y:S01]  /*dbb0*/  MUFU.EX2 R219, R102 ;  /* 0x0000006600db7308 */ /* 0x0003e20000000800 */
[----:B------:R-:W4:Y:S05]  /*dbc0*/  LDSM.16.MT88.4 R112, [R230+0x1000] ;  /* 0x00100000e670783b */ /* 0x000f2a0000004200 */
[----:B------:R-:W-:Y:S02]  /*dbd0*/  F2FP.BF16.PACK_AB R108, R135, R149 ;  /* 0x00000095876c723e */ /* 0x000fe400000010ff */
[----:B------:R-:W-:Y:S03]  /*dbe0*/  F2FP.BF16.PACK_AB R109, R220, R221 ;  /* 0x000000dddc6d723e */ /* 0x000fe600000010ff */
[----:B---3--:R-:W-:Y:S01]  /*dbf0*/  F2FP.BF16.PACK_AB R110, R133, R132 ;  /* 0x00000084856e723e */ /* 0x008fe200000010ff */
[----:B-1----:R-:W-:Y:S04]  /*dc00*/  FFMA.FTZ R102, R146, c[0x0][0x2d0], -R3 ;  /* 0x0000b40092667a23 */ /* 0x002fe80000010803 */
[----:B------:R1:W3:Y:S02]  /*dc10*/  MUFU.EX2 R218, R102 ;  /* 0x0000006600da7308 */ /* 0x0002e40000000800 */
[--C-:B-1----:R-:W-:Y:S01]  /*dc20*/  FFMA.FTZ R102, R134, c[0x0][0x2d0], -R103.reuse ;  /* 0x0000b40086667a23 */ /* 0x102fe20000010867 */
[----:B---3--:R-:W-:Y:S07]  /*dc30*/  F2FP.BF16.PACK_AB R111, R218, R219 ;  /* 0x000000dbda6f723e */ /* 0x008fee00000010ff */
[----:B------:R1:W-:Y:S01]  /*dc40*/  MUFU.EX2 R134, R102 ;  /* 0x0000006600867308 */ /* 0x0003e20000000800 */
[C---:B--2---:R-:W-:Y:S08]  /*dc50*/  HMMA.16816.F32.BF16 R4, R108.reuse, R116, R4 ;  /* 0x000000746c04723c */ /* 0x044ff00000041804 */
        /* <DEDUP_REMOVED lines=59> */
[--C-:B-1----:R-:W-:Y:S02]  /*e010*/  FFMA.FTZ R102, R128, c[0x0][0x2d0], -R103.reuse ;  /* 0x0000b40080667a23 */ /* 0x102fe40000010867 */
[----:B------:R-:W-:Y:S02]  /*e020*/  FFMA.FTZ R128, R164, c[0x0][0x2d0], -R103 ;  /* 0x0000b400a4807a23 */ /* 0x000fe40000010867 */
[C---:B------:R-:W-:Y:S01]  /*e030*/  HMMA.16816.F32.BF16 R16, R108.reuse, R122, R16 ;  /* 0x0000007a6c10723c */ /* 0x040fe20000041810 */
[----:B------:R1:W-:Y:S01]  /*e040*/  MUFU.EX2 R130, R102 ;  /* 0x0000006600827308 */ /* 0x0003e20000000800 */
[----:B------:R-:W3:Y:S02]  /*e050*/  LDSM.16.MT88.4 R120, [R228+0x4800] ;  /* 0x00480000e478783b */ /* 0x000ee40000004200 */
[--C-:B------:R-:W-:Y:S04]  /*e060*/  FFMA.FTZ R164, R159, c[0x0][0x2d0], -R3.reuse ;  /* 0x0000b4009fa47a23 */ /* 0x100fe80000010803 */
[C---:B------:R-:W-:Y:S03]  /*e070*/  HMMA.16816.F32.BF16 R20, R108.reuse, R124, R20 ;  /* 0x0000007c6c14723c */ /* 0x040fe60000041814 */
[----:B------:R-:W-:Y:S05]  /*e080*/  MUFU.EX2 R212, R128 ;  /* 0x0000008000d47308 */ /* 0x000fea0000000800 */
[C---:B------:R-:W-:Y:S01]  /*e090*/  HMMA.16816.F32.BF16 R24, R108.reuse, R126, R24 ;  /* 0x0000007e6c18723c */ /* 0x040fe20000041818 */
[----:B------:R-:W3:Y:S04]  /*e0a0*/  LDSM.16.MT88.4 R124, [R227+0x4800] ;  /* 0x00480000e37c783b */ /* 0x000ee80000004200 */
[----:B------:R-:W-:Y:S03]  /*e0b0*/  MUFU.EX2 R164, R164 ;  /* 0x000000a400a47308 */ /* 0x000fe60000000800 */
        /* <DEDUP_REMOVED lines=11> */
[----:B------:R1:W-:Y:S01]  /*e170*/  MUFU.EX2 R208, R102 ;  /* 0x0000006600d07308 */ /* 0x0003e20000000800 */
[----:B------:R-:W3:Y:S06]  /*e180*/  LDSM.16.MT88.4 R120, [R228+0x7800] ;  /* 0x00780000e478783b */ /* 0x000eec0000004200 */
[C---:B------:R-:W-:Y:S08]  /*e190*/  HMMA.16816.F32.BF16 R52, R108.reuse, R124, R52 ;  /* 0x0000007c6c34723c */ /* 0x040ff00000041834 */
[C---:B------:R-:W-:Y:S01]  /*e1a0*/  HMMA.16816.F32.BF16 R56, R108.reuse, R126, R56 ;  /* 0x0000007e6c38723c */ /* 0x040fe20000041838 */
[----:B------:R-:W3:Y:S07]  /*e1b0*/  LDSM.16.MT88.4 R124, [R227+0x7800] ;  /* 0x00780000e37c783b */ /* 0x000eee0000004200 */
[C---:B----4-:R-:W-:Y:S04]  /*e1c0*/  HMMA.16816.F32.BF16 R60, R108.reuse, R112, R60 ;  /* 0x000000706c3c723c */ /* 0x050fe8000004183c */
[--C-:B-1----:R-:W-:Y:S02]  /*e1d0*/  FFMA.FTZ R102, R211, c[0x0][0x2d0], -R103.reuse ;  /* 0x0000b400d3667a23 */ /* 0x102fe40000010867 */
[--C-:B------:R-:W-:Y:S02]  /*e1e0*/  FFMA.FTZ R211, R157, c[0x0][0x2d0], -R103.reuse ;  /* 0x0000b4009dd37a23 */ /* 0x100fe40000010867 */
[C---:B------:R-:W-:Y:S01]  /*e1f0*/  HMMA.16816.F32.BF16 R64, R108.reuse, R114, R64 ;  /* 0x000000726c40723c */ /* 0x040fe20000041840 */
[----:B------:R1:W-:Y:S01]  /*e200*/  MUFU.EX2 R223, R102 ;  /* 0x0000006600df7308 */ /* 0x0003e20000000800 */
[----:B------:R4:W5:Y:S04]  /*e210*/  LDL.LU R157, [R1+0xc4] ;  /* 0x0000c400019d7983 */ /* 0x0009680000300800 */
[----:B------:R-:W4:Y:S02]  /*e220*/  LDSM.16.MT88.4 R112, [R230+0x7800] ;  /* 0x00780000e670783b */ /* 0x000f240000004200 */
[C---:B--2---:R-:W-:Y:S03]  /*e230*/  HMMA.16816.F32.BF16 R68, R108.reuse, R116, R68 ;  /* 0x000000746c44723c */ /* 0x044fe60000041844 */
[----:B------:R-:W-:Y:S05]  /*e240*/  MUFU.EX2 R211, R211 ;  /* 0x000000d300d37308 */ /* 0x000fea0000000800 */
[C---:B------:R-:W-:Y:S01]  /*e250*/  HMMA.16816.F32.BF16 R72, R108.reuse, R118, R72 ;  /* 0x000000766c48723c */ /* 0x040fe20000041848 */
[----:B------:R-:W2:Y:S07]  /*e260*/  LDSM.16.MT88.4 R116, [R224+0x2000] ;  /* 0x00200000e074783b */ /* 0x000eae0000004200 */
[C---:B---3--:R-:W-:Y:S04]  /*e270*/  HMMA.16816.F32.BF16 R76, R108.reuse, R120, R76 ;  /* 0x000000786c4c723c */ /* 0x048fe8000004184c */
[--C-:B-1----:R-:W-:Y:S02]  /*e280*/  FFMA.FTZ R102, R210, c[0x0][0x2d0], -R103.reuse ;  /* 0x0000b400d2667a23 */ /* 0x102fe40000010867 */
[----:B------:R-:W-:Y:S02]  /*e290*/  FFMA.FTZ R210, R158, c[0x0][0x2d0], -R103 ;  /* 0x0000b4009ed27a23 */ /* 0x000fe40000010867 */
[C---:B------:R-:W-:Y:S01]  /*e2a0*/  HMMA.16816.F32.BF16 R80, R108.reuse, R122, R80 ;  /* 0x0000007a6c50723c */ /* 0x040fe20000041850 */
[----:B------:R1:W3:Y:S01]  /*e2b0*/  MUFU.EX2 R222, R102 ;  /* 0x0000006600de7308 */ /* 0x0002e20000000800 */
[----:B------:R1:W5:Y:S04]  /*e2c0*/  LDL.LU R158, [R1+0xc0] ;  /* 0x0000c000019e7983 */ /* 0x0003680000300800 */
[----:B------:R2:W5:Y:S02]  /*e2d0*/  LDL.LU R159, [R1+0xbc] ;  /* 0x0000bc00019f7983 */ /* 0x0005640000300800 */
[C---:B------:R-:W-:Y:S02]  /*e2e0*/  HMMA.16816.F32.BF16 R84, R108.reuse, R124, R84 ;  /* 0x0000007c6c54723c */ /* 0x040fe40000041854 */
[----:B------:R-:W2:Y:S01]  /*e2f0*/  LDSM.16.MT88.4 R120, [R228+0x2000] ;  /* 0x00200000e478783b */ /* 0x000ea20000004200 */
[----:B------:R-:W-:Y:S05]  /*e300*/  MUFU.EX2 R210, R210 ;  /* 0x000000d200d27308 */ /* 0x000fea0000000800 */
[C---:B------:R-:W-:Y:S02]  /*e310*/  HMMA.16816.F32.BF16 R88, R108.reuse, R126, R88 ;  /* 0x0000007e6c58723c */ /* 0x040fe40000041858 */
[----:B------:R-:W2:Y:S06]  /*e320*/  LDSM.16.MT88.4 R124, [R227+0x2000] ;  /* 0x00200000e37c783b */ /* 0x000eac0000004200 */
[C---:B----4-:R-:W-:Y:S04]  /*e330*/  HMMA.16816.F32.BF16 R92, R108.reuse, R112, R92 ;  /* 0x000000706c5c723c */ /* 0x050fe8000004185c */
[--C-:B-1----:R-:W-:Y:S01]  /*e340*/  FFMA.FTZ R102, R167, c[0x0][0x2d0], -R3.reuse ;  /* 0x0000b400a7667a23 */ /* 0x102fe20000010803 */
[----:B---3--:R-:W-:Y:S03]  /*e350*/  F2FP.BF16.PACK_AB R106, R222, R223 ;  /* 0x000000dfde6a723e */ /* 0x008fe600000010ff */
[----:B------:R-:W-:Y:S01]  /*e360*/  HMMA.16816.F32.BF16 R96, R108, R114, R96 ;  /* 0x000000726c60723c */ /* 0x000fe20000041860 */
[----:B------:R1:W-:Y:S01]  /*e370*/  MUFU.EX2 R167, R102 ;  /* 0x0000006600a77308 */ /* 0x0003e20000000800 */
[----:B------:R-:W3:Y:S08]  /*e380*/  LDSM.16.MT88.4 R108, [R230+0x2000] ;  /* 0x00200000e66c783b */ /* 0x000ef00000004200 */
[----:B------:R-:W2:Y:S02]  /*e390*/  LDSM.16.MT88.4 R112, [R224+0x5000] ;  /* 0x00500000e070783b */ /* 0x000ea40000004200 */
[----:B-1----:R-:W-:Y:S04]  /*e3a0*/  FFMA.FTZ R102, R166, c[0x0][0x2d0], -R3 ;  /* 0x0000b400a6667a23 */ /* 0x002fe80000010803 */
[----:B------:R1:W1:Y:S02]  /*e3b0*/  MUFU.EX2 R166, R102 ;  /* 0x0000006600a67308 */ /* 0x0002640000000800 */
[----:B-1----:R-:W-:Y:S01]  /*e3c0*/  FFMA.FTZ R102, R165, c[0x0][0x2d0], -R103 ;  /* 0x0000b400a5667a23 */ /* 0x002fe20000010867 */
[----:B------:R-:W-:Y:S01]  /*e3d0*/  F2FP.BF16.PACK_AB R107, R166, R167 ;  /* 0x000000a7a66b723e */ /* 0x000fe200000010ff */
[--C-:B------:R-:W-:Y:S02]  /*e3e0*/  FFMA.FTZ R165, R244, c[0x0][0x2d0], -R3.reuse ;  /* 0x0000b400f4a57a23 */ /* 0x100fe40000010803 */
[----:B------:R1:W5:Y:S01]  /*e3f0*/  LDL.LU R244, [R1+0xb8] ;  /* 0x0000b80001f47983 */ /* 0x0003620000300800 */
[--C-:B------:R-:W-:Y:S01]  /*e400*/  FFMA.FTZ R103, R105, c[0x0][0x2d0], -R3.reuse ;  /* 0x0000b40069677a23 */ /* 0x100fe20000010803 */
[----:B------:R-:W-:Y:S01]  /*e410*/  F2FP.BF16.PACK_AB R105, R208, R209 ;  /* 0x000000d1d069723e */ /* 0x000fe200000010ff */
[----:B------:R-:W-:Y:S01]  /*e420*/  FFMA.FTZ R3, R104, c[0x0][0x2d0], -R3 ;  /* 0x0000b40068037a23 */ /* 0x000fe20000010803 */
[----:B------:R1:W5:Y:S01]  /*e430*/  LDL.LU R245, [R1+0xb4] ;  /* 0x0000b40001f57983 */ /* 0x0003620000300800 */
[----:B------:R-:W-:Y:S01]  /*e440*/  F2FP.BF16.PACK_AB R104, R130, R136 ;  /* 0x000000888268723e */ /* 0x000fe200000010ff */
[----:B------:R-:W1:Y:S02]  /*e450*/  MUFU.EX2 R215, R102 ;  /* 0x0000006600d77308 */ /* 0x000e640000000800 */
[----:B------:R-:W4:Y:S04]  /*e460*/  LDL.LU R129, [R1+0x1c] ;  /* 0x00001c0001817983 */ /* 0x000f280000300800 */
[C---:B--2---:R-:W-:Y:S04]  /*e470*/  HMMA.16816.F32.BF16 R4, R104.reuse, R116, R4 ;  /* 0x000000746804723c */ /* 0x044fe80000041804 */
[----:B------:R2:W-:Y:S04]  /*e480*/  MUFU.EX2 R102, R3 ;  /* 0x0000000300667308 */ /* 0x0005e80000000800 */
[C---:B------:R-:W-:Y:S01]  /*e490*/  HMMA.16816.F32.BF16 R8, R104.reuse, R118, R8 ;  /* 0x000000766808723c */ /* 0x040fe20000041808 */
[----:B------:R-:W1:Y:S05]  /*e4a0*/  LDSM.16.MT88.4 R116, [R228+0x5000] ;  /* 0x00500000e474783b */ /* 0x000e6a0000004200 */
[----:B------:R-:W1:Y:S02]  /*e4b0*/  MUFU.EX2 R165, R165 ;  /* 0x000000a500a57308 */ /* 0x000e640000000800 */
[C---:B------:R-:W-:Y:S08]  /*e4c0*/  HMMA.16816.F32.BF16 R12, R104.reuse, R120, R12 ;  /* 0x00000078680c723c */ /* 0x040ff0000004180c */
[C---:B------:R-:W-:Y:S01]  /*e4d0*/  HMMA.16816.F32.BF16 R16, R104.reuse, R122, R16 ;  /* 0x0000007a6810723c */ /* 0x040fe20000041810 */
[----:B------:R-:W1:Y:S01]  /*e4e0*/  LDSM.16.MT88.4 R120, [R227+0x5000] ;  /* 0x00500000e378783b */ /* 0x000e620000004200 */
[----:B------:R-:W1:Y:S02]  /*e4f0*/  MUFU.EX2 R103, R103 ;  /* 0x0000006700677308 */ /* 0x000e640000000800 */
[----:B--2---:R-:W-:Y:S04]  /*e500*/  MOV R3, R130 ;  /* 0x0000008200037202 */ /* 0x004fe80000000f00 */
[C---:B------:R-:W-:Y:S08]  /*e510*/  HMMA.16816.F32.BF16 R20, R104.reuse, R124, R20 ;  /* 0x0000007c6814723c */ /* 0x040ff00000041814 */
[C---:B------:R-:W-:Y:S01]  /*e520*/  HMMA.16816.F32.BF16 R24, R104.reuse, R126, R24 ;  /* 0x0000007e6818723c */ /* 0x040fe20000041818 */
[----:B------:R-:W2:Y:S07]  /*e530*/  LDSM.16.MT88.4 R124, [R230+0x5000] ;  /* 0x00500000e67c783b */ /* 0x000eae0000004200 */
[C---:B---3--:R-:W-:Y:S08]  /*e540*/  HMMA.16816.F32.BF16 R28, R104.reuse, R108, R28 ;  /* 0x0000006c681c723c */ /* 0x048ff0000004181c */
        /* <DEDUP_REMOVED lines=8> */
[C---:B------:R-:W-:Y:S08]  /*e5d0*/  HMMA.16816.F32.BF16 R52, R104.reuse, R120, R52 ;  /* 0x000000786834723c */ /* 0x040ff00000041834 */
[C---:B------:R-:W-:Y:S01]  /*e5e0*/  HMMA.16816.F32.BF16 R56, R104.reuse, R122, R56 ;  /* 0x0000007a6838723c */ /* 0x040fe20000041838 */
[----:B------:R-:W1:Y:S07]  /*e5f0*/  LDSM.16.MT88.4 R120, [R230+0x8000] ;  /* 0x00800000e678783b */ /* 0x000e6e0000004200 */
[C---:B--2---:R-:W-:Y:S08]  /*e600*/  HMMA.16816.F32.BF16 R60, R104.reuse, R124, R60 ;  /* 0x0000007c683c723c */ /* 0x044ff0000004183c */
[C---:B------:R-:W-:Y:S01]  /*e610*/  HMMA.16816.F32.BF16 R64, R104.reuse, R126, R64 ;  /* 0x0000007e6840723c */ /* 0x040fe20000041840 */
[----:B------:R-:W-:Y:S07]  /*e620*/  LDSM.16.MT88.4 R124, [R228+0x2800] ;  /* 0x00280000e47c783b */ /* 0x000fee0000004200 */
[C---:B---3--:R-:W-:Y:S08]  /*e630*/  HMMA.16816.F32.BF16 R68, R104.reuse, R108, R68 ;  /* 0x0000006c6844723c */ /* 0x048ff00000041844 */
[C---:B------:R-:W-:Y:S08]  /*e640*/  HMMA.16816.F32.BF16 R72, R104.reuse, R110, R72 ;  /* 0x0000006e6848723c */ /* 0x040ff00000041848 */
[C---:B------:R-:W-:Y:S08]  /*e650*/  HMMA.16816.F32.BF16 R76, R104.reuse, R112, R76 ;  /* 0x00000070684c723c */ /* 0x040ff0000004184c */
[C---:B------:R-:W-:Y:S01]  /*e660*/  HMMA.16816.F32.BF16 R80, R104.reuse, R114, R80 ;  /* 0x000000726850723c */ /* 0x040fe20000041850 */
[----:B------:R-:W2:Y:S07]  /*e670*/  LDSM.16.MT88.4 R112, [R224+0x2800] ;  /* 0x00280000e070783b */ /* 0x000eae0000004200 */
[C---:B-1----:R-:W-:Y:S08]  /*e680*/  HMMA.16816.F32.BF16 R84, R104.reuse, R116, R84 ;  /* 0x000000746854723c */ /* 0x042ff00000041854 */
[C---:B------:R-:W-:Y:S08]  /*e690*/  HMMA.16816.F32.BF16 R88, R104.reuse, R118, R88 ;  /* 0x000000766858723c */ /* 0x040ff00000041858 */
[C---:B------:R-:W-:Y:S07]  /*e6a0*/  HMMA.16816.F32.BF16 R92, R104.reuse, R120, R92 ;  /* 0x00000078685c723c */ /* 0x040fee000004185c */
[----:B------:R-:W-:Y:S01]  /*e6b0*/  MOV R120, R139 ;  /* 0x0000008b00787202 */ /* 0x000fe20000000f00 */
[----:B------:R-:W-:Y:S04]  /*e6c0*/  HMMA.16816.F32.BF16 R96, R104, R122, R96 ;  /* 0x0000007a6860723c */ /* 0x000fe80000041860 */
[----:B------:R-:W-:Y:S03]  /*e6d0*/  MOV R121, R138 ;  /* 0x0000008a00797202 */ /* 0x000fe60000000f00 */
[----:B------:R-:W-:Y:S02]  /*e6e0*/  F2FP.BF16.PACK_AB R104, R212, R215 ;  /* 0x000000d7d468723e */ /* 0x000fe400000010ff */
[----:B------:R-:W-:Y:S03]  /*e6f0*/  F2FP.BF16.PACK_AB R105, R165, R164 ;  /* 0x000000a4a569723e */ /* 0x000fe600000010ff */
[----:B------:R-:W-:Y:S02]  /*e700*/  F2FP.BF16.PACK_AB R106, R210, R211 ;  /* 0x000000d3d26a723e */ /* 0x000fe400000010ff */
[----:B------:R-:W-:Y:S02]  /*e710*/  F2FP.BF16.PACK_AB R107, R102, R103 ;  /* 0x00000067666b723e */ /* 0x000fe400000010ff */
[----:B------:R-:W-:Y:S02]  /*e720*/  MOV R122, R137 ;  /* 0x00000089007a7202 */ /* 0x000fe40000000f00 */
[----:B------:R-:W-:Y:S02]  /*e730*/  MOV R123, R136 ;  /* 0x00000088007b7202 */ /* 0x000fe40000000f00 */
[----:B------:R-:W-:Y:S01]  /*e740*/  LDSM.16.MT88.4 R136, [R230+0x2800] ;  /* 0x00280000e688783b */ /* 0x000fe20000004200 */
[C---:B--2---:R-:W-:Y:S07]  /*e750*/  HMMA.16816.F32.BF16 R108, R104.reuse, R112, R4 ;  /* 0x00000070686c723c */ /* 0x044fee0000041804 */
[----:B------:R-:W-:Y:S01]  /*e760*/  LDSM.16.MT88.4 R4, [R227+0x5800] ;  /* 0x00580000e304783b */ /* 0x000fe20000004200 */
[C---:B------:R-:W-:Y:S07]  /*e770*/  HMMA.16816.F32.BF16 R112, R104.reuse, R114, R8 ;  /* 0x000000726870723c */ /* 0x040fee0000041808 */
[----:B------:R-:W-:Y:S01]  /*e780*/  MOV R11, R144 ;  /* 0x00000090000b7202 */ /* 0x000fe20000000f00 */
[C---:B------:R-:W-:Y:S01]  /*e790*/  HMMA.16816.F32.BF16 R116, R104.reuse, R124, R12 ;  /* 0x0000007c6874723c */ /* 0x040fe2000004180c */
[----:B------:R-:W-:Y:S06]  /*e7a0*/  LDSM.16.MT88.4 R144, [R224+0x5800] ;  /* 0x00580000e090783b */ /* 0x000fec0000004200 */
[----:B------:R-:W-:Y:S02]  /*e7b0*/  MOV R12, R122 ;  /* 0x0000007a000c7202 */ /* 0x000fe40000000f00 */
[----:B------:R-:W-:Y:S03]  /*e7c0*/  MOV R13, R123 ;  /* 0x0000007b000d7202 */ /* 0x000fe60000000f00 */
[----:B------:R-:W-:Y:S02]  /*e7d0*/  MOV R14, R120 ;  /* 0x00000078000e7202 */ /* 0x000fe40000000f00 */
[----:B------:R-:W-:Y:S02]  /*e7e0*/  MOV R15, R121 ;  /* 0x00000079000f7202 */ /* 0x000fe40000000f00 */
[C---:B------:R-:W-:Y:S03]  /*e7f0*/  HMMA.16816.F32.BF16 R120, R104.reuse, R126, R16 ;  /* 0x0000007e6878723c */ /* 0x040fe60000041810 */
[----:B------:R-:W-:Y:S02]  /*e800*/  MOV R125, R11 ;  /* 0x0000000b007d7202 */ /* 0x000fe40000000f00 */
[----:B------:R-:W-:Y:S02]  /*e810*/  LDSM.16.MT88.4 R8, [R230+0x5800] ;  /* 0x00580000e608783b */ /* 0x000fe40000004200 */
[----:B------:R-:W-:Y:S01]  /*e820*/  MOV R19, R125 ;  /* 0x0000007d00137202 */ /* 0x000fe20000000f00 */
[----:B----4-:R-:W-:Y:S05]  /*e830*/  FFMA.FTZ R0, R0, R129, R246 ;  /* 0x0000008100007223 */ /* 0x010fea00000100f6 */
[----:B------:R1:W5:Y:S01]  /*e840*/  LDL.LU R246, [R1+0xb0] ;  /* 0x0000b00001f67983 */ /* 0x0003620000300800 */
[----:B------:R-:W-:Y:S03]  /*e850*/  FADD.FTZ R0, R248, R0 ;  /* 0x00000000f8007221 */ /* 0x000fe60000010000 */
[----:B------:R1:W5:Y:S01]  /*e860*/  LDL.LU R247, [R1+0xac] ;  /* 0x0000ac0001f77983 */ /* 0x0003620000300800 */
[----:B------:R-:W-:Y:S03]  /*e870*/  FADD.FTZ R0, R252, R0 ;  /* 0x00000000fc007221 */ /* 0x000fe60000010000 */
[----:B------:R1:W5:Y:S01]  /*e880*/  LDL.LU R248, [R1+0xa8] ;  /* 0x0000a80001f87983 */ /* 0x0003620000300800 */
[----:B------:R-:W-:Y:S03]  /*e890*/  FADD.FTZ R0, R250, R0 ;  /* 0x00000000fa007221 */ /* 0x000fe60000010000 */
[----:B------:R1:W5:Y:S04]  /*e8a0*/  LDL.LU R231, [R1+0xa4] ;  /* 0x0000a40001e77983 */ /* 0x0003680000300800 */
[----:B------:R1:W5:Y:S04]  /*e8b0*/  LDL.LU R252, [R1+0xa0] ;  /* 0x0000a00001fc7983 */ /* 0x0003680000300800 */
[----:B------:R1:W5:Y:S04]  /*e8c0*/  LDL.LU R251, [R1+0x9c] ;  /* 0x00009c0001fb7983 */ /* 0x0003680000300800 */
[----:B------:R1:W5:Y:S04]  /*e8d0*/  LDL.LU R250, [R1+0x98] ;  /* 0x0000980001fa7983 */ /* 0x0003680000300800 */
[----:B------:R-:W2:Y:S02]  /*e8e0*/  LDSM.16.MT88.4 R128, [R227+0x2800] ;  /* 0x00280000e380783b */ /* 0x000ea40000004200 */
[C---:B--2---:R-:W-:Y:S07]  /*e8f0*/  HMMA.16816.F32.BF16 R124, R104.reuse, R128, R20 ;  /* 0x00000080687c723c */ /* 0x044fee0000041814 */
[----:B------:R-:W-:Y:S01]  /*e900*/  MOV R22, R12 ;  /* 0x0000000c00167202 */ /* 0x000fe20000000f00 */
[C---:B------:R-:W-:Y:S04]  /*e910*/  HMMA.16816.F32.BF16 R128, R104.reuse, R130, R24 ;  /* 0x000000826880723c */ /* 0x040fe80000041818 */
[----:B------:R-:W-:Y:S02]  /*e920*/  MOV R23, R13 ;  /* 0x0000000d00177202 */ /* 0x000fe40000000f00 */
[----:B------:R-:W-:Y:S02]  /*e930*/  MOV R21, R14 ;  /* 0x0000000e00157202 */ /* 0x000fe40000000f00 */
[----:B------:R-:W-:Y:S04]  /*e940*/  MOV R24, R135 ;  /* 0x0000008700187202 */ /* 0x000fe80000000f00 */
[----:B------:R-:W-:Y:S02]  /*e950*/  MOV R27, R134 ;  /* 0x00000086001b7202 */ /* 0x000fe40000000f00 */
[----:B------:R-:W-:Y:S02]  /*e960*/  MOV R26, R133 ;  /* 0x00000085001a7202 */ /* 0x000fe40000000f00 */
[----:B------:R-:W-:Y:S02]  /*e970*/  MOV R25, R132 ;  /* 0x0000008400197202 */ /* 0x000fe40000000f00 */
[C---:B------:R-:W-:Y:S03]  /*e980*/  HMMA.16816.F32.BF16 R132, R104.reuse, R136, R28 ;  /* 0x000000886884723c */ /* 0x040fe6000004181c */
[----:B------:R-:W-:Y:S02]  /*e990*/  MOV R20, R15 ;  /* 0x0000000f00147202 */ /* 0x000fe40000000f00 */
[----:B------:R-:W2:Y:S02]  /*e9a0*/  LDSM.16.MT88.4 R12, [R224+0x8800] ;  /* 0x00880000e00c783b */ /* 0x000ea40000004200 */
[----:B------:R-:W-:Y:S01]  /*e9b0*/  MOV R28, R19 ;  /* 0x00000013001c7202 */ /* 0x000fe20000000f00 */
[C---:B------:R-:W-:Y:S04]  /*e9c0*/  HMMA.16816.F32.BF16 R136, R104.reuse, R138, R32 ;  /* 0x0000008a6888723c */ /* 0x040fe80000041820 */
[----:B------:R-:W-:Y:S01]  /*e9d0*/  MOV R29, R151 ;  /* 0x00000097001d7202 */ /* 0x000fe20000000f00 */
[----:B------:R-:W3:Y:S01]  /*e9e0*/  LDSM.16.MT88.4 R16, [R228+0x8800] ;  /* 0x00880000e410783b */ /* 0x000ee20000004200 */
[----:B------:R-:W-:Y:S02]  /*e9f0*/  MOV R30, R150 ;  /* 0x00000096001e7202 */ /* 0x000fe40000000f00 */
[----:B------:R-:W-:Y:S04]  /*ea00*/  MOV R32, R143 ;  /* 0x0000008f00207202 */ /* 0x000fe80000000f00 */
[----:B------:R-:W-:Y:S01]  /*ea10*/  MOV R33, R142 ;  /* 0x0000008e00217202 */ /* 0x000fe20000000f00 */
[----:B------:R-:W-:Y:S01]  /*ea20*/  FADD.FTZ R0, R32, R0 ;  /* 0x0000000020007221 */ /* 0x000fe20000010000 */
[----:B------:R-:W-:Y:S02]  /*ea30*/  MOV R34, R141 ;  /* 0x0000008d00227202 */ /* 0x000fe40000000f00 */
[----:B------:R-:W-:Y:S02]  /*ea40*/  MOV R35, R140 ;  /* 0x0000008c00237202 */ /* 0x000fe40000000f00 */
[C---:B------:R-:W-:Y:S03]  /*ea50*/  HMMA.16816.F32.BF16 R140, R104.reuse, R144, R36 ;  /* 0x00000090688c723c */ /* 0x040fe60000041824 */
[----:B------:R-:W-:Y:S01]  /*ea60*/  MOV R31, R149 ;  /* 0x00000095001f7202 */ /* 0x000fe20000000f00 */
[----:B------:R-:W-:Y:S03]  /*ea70*/  FADD.FTZ R0, R34, R0 ;  /* 0x0000000022007221 */ /* 0x000fe60000010000 */
        /* <DEDUP_REMOVED lines=13> */
[C---:B------:R-:W-:Y:S01]  /*eb50*/  HMMA.16816.F32.BF16 R56, R104.reuse, R6, R56 ;  /* 0x000000066838723c */ /* 0x040fe20000041838 */
[----:B------:R-:W4:Y:S03]  /*eb60*/  LDSM.16.MT88.4 R4, [R227+0x8800] ;  /* 0x00880000e304783b */ /* 0x000f260000004200 */
[----:B------:R-:W-:Y:S02]  /*eb70*/  FADD.FTZ R0, R219, R0 ;  /* 0x00000000db007221 */ /* 0x000fe40000010000 */
[----:B------:R-:W-:Y:S02]  /*eb80*/  FADD.FTZ R2, R31, R2 ;  /* 0x000000021f027221 */ /* 0x000fe40000010000 */
[C---:B------:R-:W-:Y:S04]  /*eb90*/  HMMA.16816.F32.BF16 R60, R104.reuse, R8, R60 ;  /* 0x00000008683c723c */ /* 0x040fe8000004183c */
[----:B------:R-:W-:Y:S02]  /*eba0*/  FADD.FTZ R2, R24, R2 ;  /* 0x0000000218027221 */ /* 0x000fe40000010000 */
[----:B------:R-:W-:Y:S02]  /*ebb0*/  FADD.FTZ R0, R218, R0 ;  /* 0x00000000da007221 */ /* 0x000fe40000010000 */
[C---:B------:R-:W-:Y:S01]  /*ebc0*/  HMMA.16816.F32.BF16 R64, R104.reuse, R10, R64 ;  /* 0x0000000a6840723c */ /* 0x040fe20000041840 */
[----:B------:R-:W1:Y:S03]  /*ebd0*/  LDSM.16.MT88.4 R8, [R230+0x8800] ;  /* 0x00880000e608783b */ /* 0x000e660000004200 */
        /* <DEDUP_REMOVED lines=8> */
[C---:B---3--:R-:W-:Y:S04]  /*ec60*/  HMMA.16816.F32.BF16 R76, R104.reuse, R16, R76 ;  /* 0x00000010684c723c */ /* 0x048fe8000004184c */
[----:B------:R-:W-:Y:S02]  /*ec70*/  FADD.FTZ R2, R20, R2 ;  /* 0x0000000214027221 */ /* 0x000fe40000010000 */
[----:B------:R-:W-:Y:S02]  /*ec80*/  FADD.FTZ R0, R213, R0 ;  /* 0x00000000d5007221 */ /* 0x000fe40000010000 */
[C---:B------:R-:W-:Y:S04]  /*ec90*/  HMMA.16816.F32.BF16 R80, R104.reuse, R18, R80 ;  /* 0x000000126850723c */ /* 0x040fe80000041850 */
[----:B------:R-:W-:Y:S02]  /*eca0*/  FADD.FTZ R2, R21, R2 ;  /* 0x0000000215027221 */ /* 0x000fe40000010000 */
[----:B------:R-:W-:Y:S02]  /*ecb0*/  FADD.FTZ R0, R209, R0 ;  /* 0x00000000d1007221 */ /* 0x000fe40000010000 */
[C---:B----4-:R-:W-:Y:S04]  /*ecc0*/  HMMA.16816.F32.BF16 R84, R104.reuse, R4, R84 ;  /* 0x000000046854723c */ /* 0x050fe80000041854 */
[----:B------:R-:W-:Y:S02]  /*ecd0*/  FADD.FTZ R2, R22, R2 ;  /* 0x0000000216027221 */ /* 0x000fe40000010000 */
[----:B------:R-:W-:Y:S02]  /*ece0*/  FADD.FTZ R0, R208, R0 ;  /* 0x00000000d0007221 */ /* 0x000fe40000010000 */
[----:B------:R-:W-:Y:S01]  /*ecf0*/  FADD.FTZ R2, R23, R2 ;  /* 0x0000000217027221 */ /* 0x000fe20000010000 */
[C---:B------:R-:W-:Y:S03]  /*ed00*/  HMMA.16816.F32.BF16 R88, R104.reuse, R6, R88 ;  /* 0x000000066858723c */ /* 0x040fe60000041858 */
[----:B------:R-:W-:Y:S02]  /*ed10*/  FADD.FTZ R2, R3, R2 ;  /* 0x0000000203027221 */ /* 0x000fe40000010000 */
[----:B------:R-:W-:Y:S02]  /*ed20*/  FADD.FTZ R0, R167, R0 ;  /* 0x00000000a7007221 */ /* 0x000fe40000010000 */
[----:B------:R-:W-:Y:S01]  /*ed30*/  FADD.FTZ R2, R223, R2 ;  /* 0x00000002df027221 */ /* 0x000fe20000010000 */
[C---:B-1----:R-:W-:Y:S04]  /*ed40*/  HMMA.16816.F32.BF16 R92, R104.reuse, R8, R92 ;  /* 0x00000008685c723c */ /* 0x042fe8000004185c */
[----:B------:R-:W-:Y:S02]  /*ed50*/  FADD.FTZ R2, R222, R2 ;  /* 0x00000002de027221 */ /* 0x000fe40000010000 */
[----:B------:R-:W-:Y:S02]  /*ed60*/  FADD.FTZ R3, R166, R0 ;  /* 0x00000000a6037221 */ /* 0x000fe40000010000 */
[----:B------:R-:W-:Y:S01]  /*ed70*/  FADD.FTZ R0, R215, R2 ;  /* 0x00000002d7007221 */ /* 0x000fe20000010000 */
[----:B------:R-:W-:Y:S03]  /*ed80*/  HMMA.16816.F32.BF16 R96, R104, R10, R96 ;  /* 0x0000000a6860723c */ /* 0x000fe60000041860 */
[----:B------:R-:W-:Y:S02]  /*ed90*/  FADD.FTZ R3, R164, R3 ;  /* 0x00000003a4037221 */ /* 0x000fe40000010000 */
[----:B------:R-:W-:Y:S02]  /*eda0*/  FADD.FTZ R0, R212, R0 ;  /* 0x00000000d4007221 */ /* 0x000fe40000010000 */
[----:B------:R-:W-:Y:S02]  /*edb0*/  FADD.FTZ R3, R165, R3 ;  /* 0x00000003a5037221 */ /* 0x000fe40000010000 */
[----:B------:R-:W-:Y:S03]  /*edc0*/  FADD.FTZ R2, R211, R0 ;  /* 0x00000000d3027221 */ /* 0x000fe60000010000 */
[----:B------:R-:W-:Y:S01]  /*edd0*/  FADD.FTZ R0, R103, R3 ;  /* 0x0000000367007221 */ /* 0x000fe20000010000 */
[----:B------:R-:W-:Y:S01]  /*ede0*/  MOV R103, R100 ;  /* 0x0000006400677202 */ /* 0x000fe20000000f00 */
[----:B------:R-:W-:Y:S02]  /*edf0*/  FADD.FTZ R2, R210, R2 ;  /* 0x00000002d2027221 */ /* 0x000fe40000010000 */
[----:B------:R-:W-:Y:S01]  /*ee00*/  FADD.FTZ R0, R102, R0 ;  /* 0x0000000066007221 */ /* 0x000fe20000010000 */
[----:B------:R-:W-:Y:S02]  /*ee10*/  MOV R102, R101 ;  /* 0x0000006500667202 */ /* 0x000fe40000000f00 */
[----:B------:R1:W-:Y:S04]  /*ee20*/  STL [R1+0x18], R2 ;  /* 0x0000180201007387 */ /* 0x0003e80000100800 */
[----:B------:R1:W-:Y:S01]  /*ee30*/  STL [R1+0x1c], R0 ;  /* 0x00001c0001007387 */ /* 0x0003e20000100800 */
[----:B------:R-:W-:-:S05]  /*ee40*/  @P0 BRA `(.L_x_448) ;  /* 0xffffbea000000947 */ /* 0x000fca000383ffff */
.L_x_447:
[----:B------:R-:W-:Y:S02]  /*ee50*/  MOV R7, 0x1f ;  /* 0x0000001f00077802 */ /* 0x000fe40000000f00 */
[----:B------:R-:W-:Y:S01]  /*ee60*/  MOV R6, 0xffffffff ;  /* 0xffffffff00067802 */ /* 0x000fe20000000f00 */
[----:B------:R-:W-:Y:S05]  /*ee70*/  BRA.DIV ~URZ, `(.L_x_449) ;  /* 0x000028227f007947 */ /* 0x000fea000b800000 */
[----:B-1----:R-:W2:Y:S04]  /*ee80*/  LDL R0, [R1+0x18] ;  /* 0x0000180001007983 */ /* 0x002ea80000100800 */
[----:B--2---:R1:W2:Y:S02]  /*ee90*/  SHFL.BFLY PT, R4, R0, 0x2, 0x1f ;  /* 0x0c401f0000047f89 */ /* 0x0042a400000e0000 */
.L_x_481:
[----:B-1----:R-:W3:Y:S02]  /*eea0*/  LDL.LU R0, [R1+0x18] ;  /* 0x0000180001007983 */ /* 0x002ee40000300800 */
[----:B--23--:R-:W-:Y:S01]  /*eeb0*/  FADD.FTZ R4, R4, R0 ;  /* 0x0000000004047221 */ /* 0x00cfe20000010000 */
[----:B------:R-:W-:Y:S05]  /*eec0*/  BRA.DIV ~URZ, `(.L_x_450) ;  /* 0x000028327f007947 */ /* 0x000fea000b800000 */
[----:B------:R-:W2:Y:S04]  /*eed0*/  LDL.LU R5, [R1+0x1c] ;  /* 0x00001c0001057983 */ /* 0x000ea80000300800 */
[----:B------:R-:W1:Y:S02]  /*eee0*/  SHFL.BFLY PT, R2, R4, 0x1, 0x1f ;  /* 0x0c201f0004027f89 */ /* 0x000e6400000e0000 */
[----:B-1----:R-:W-:-:S02]  /*eef0*/  FADD.FTZ R4, R4, R2 ;  /* 0x0000000204047221 */ /* 0x002fc40000010000 */
[----:B--2---:R-:W1:Y:S02]  /*ef00*/  SHFL.BFLY PT, R0, R5, 0x2, 0x1f ;  /* 0x0c401f0005007f89 */ /* 0x004e6400000e0000 */
[----:B-1----:R-:W-:-:S05]  /*ef10*/  FADD.FTZ R0, R0, R5 ;  /* 0x0000000500007221 */ /* 0x002fca0000010000 */
[----:B------:R1:W2:Y:S02]  /*ef20*/  SHFL.BFLY PT, R3, R0, 0x1, 0x1f ;  /* 0x0c201f0000037f89 */ /* 0x0002a400000e0000 */
.L_x_482:
[----:B------:R-:W-:Y:S01]  /*ef30*/  FSETP.NE.FTZ.AND P1, PT, R4, RZ, PT ;  /* 0x000000ff0400720b */ /* 0x000fe20003f35000 */
[----:B--2---:R-:W-:Y:S01]  /*ef40*/  FADD.FTZ R3, R3, R0 ;  /* 0x0000000003037221 */ /* 0x004fe20000010000 */
[----:B------:R-:W-:Y:S02]  /*ef50*/  MOV R2, RZ ;  /* 0x000000ff00027202 */ /* 0x000fe40000000f00 */
[----:B-1----:R-:W-:Y:S02]  /*ef60*/  MOV R0, RZ ;  /* 0x000000ff00007202 */ /* 0x002fe40000000f00 */
[----:B------:R-:W-:Y:S02]  /*ef70*/  FSETP.NE.FTZ.AND P0, PT, R3, RZ, PT ;  /* 0x000000ff0300720b */ /* 0x000fe40003f15000 */
[----:B------:R-:W-:Y:S02]  /*ef80*/  MOV R51, 0x1 ;  /* 0x0000000100337802 */ /* 0x000fe40000000f00 */
[----:B------:R-:W-:-:S02]  /*ef90*/  MOV R50, 0xff800000 ;  /* 0xff80000000327802 */ /* 0x000fc40000000f00 */
[----:B------:R-:W-:Y:S01]  /*efa0*/  MOV R49, 0xff800000 ;  /* 0xff80000000317802 */ /* 0x000fe20000000f00 */
[----:B------:R-:W1:Y:S01]  /*efb0*/  @P1 MUFU.RCP R2, R4 ;  /* 0x0000000400021308 */ /* 0x000e620000001000 */
[----:B------:R-:W-:-:S05]  /*efc0*/  @P1 MOV R5, 0x3f317218 ;  /* 0x3f31721800051802 */ /* 0x000fca0000000f00 */
[----:B------:R-:W-:Y:S02]  /*efd0*/  @P1 FMUL.FTZ R5, R5, c[0x0][0x2d0] ;  /* 0x0000b40005051a20 */ /* 0x000fe40000410000 */
[----:B------:R-:W2:Y:S01]  /*efe0*/  @P1 MUFU.LG2 R4, R4 ;  /* 0x0000000400041308 */ /* 0x000ea20000000c00 */
[----:B-1----:R-:W-:-:S07]  /*eff0*/  FMUL.FTZ R108, R2, R108 ;  /* 0x0000006c026c7220 */ /* 0x002fce0000410000 */
[----:B------:R-:W1:Y:S01]  /*f000*/  @P0 MUFU.RCP R0, R3 ;  /* 0x0000000300000308 */ /* 0x000e620000001000 */
[C---:B------:R-:W-:Y:S02]  /*f010*/  FMUL.FTZ R48, R2.reuse, R109 ;  /* 0x0000006d02307220 */ /* 0x040fe40000410000 */
[C---:B------:R-:W-:Y:S02]  /*f020*/  FMUL.FTZ R112, R2.reuse, R112 ;  /* 0x0000007002707220 */ /* 0x040fe40000410000 */
[----:B------:R-:W-:Y:S02]  /*f030*/  FMUL.FTZ R46, R2, R113 ;  /* 0x00000071022e7220 */ /* 0x000fe40000410000 */
[----:B--2---:R-:W-:Y:S02]  /*f040*/  @P1 FMUL.FTZ R7, R4, 0.69314718246459960938 ;  /* 0x3f31721804071820 */ /* 0x004fe40000410000 */
        /* <DEDUP_REMOVED lines=44> */
[----:B------:R2:W3:Y:S01]  /*f310*/  @P0 MUFU.LG2 R2, R3 ;  /* 0x0000000300020308 */ /* 0x0004e20000000c00 */
[----:B------:R-:W-:Y:S02]  /*f320*/  @P1 FFMA.FTZ R50, R5, R101, R7 ;  /* 0x0000006505321223 */ /* 0x000fe40000010007 */
[C---:B-1----:R-:W-:Y:S02]  /*f330*/  FMUL.FTZ R110, R0.reuse, R110 ;  /* 0x0000006e006e7220 */ /* 0x042fe40000410000 */
[C---:B------:R-:W-:Y:S02]  /*f340*/  FMUL.FTZ R47, R0.reuse, R111 ;  /* 0x0000006f002f7220 */ /* 0x040fe40000410000 */
[C---:B------:R-:W-:Y:S02]  /*f350*/  FMUL.FTZ R114, R0.reuse, R114 ;  /* 0x0000007200727220 */ /* 0x040fe40000410000 */
[C---:B------:R-:W-:Y:S02]  /*f360*/  FMUL.FTZ R45, R0.reuse, R115 ;  /* 0x00000073002d7220 */ /* 0x040fe40000410000 */
[----:B------:R-:W-:-:S02]  /*f370*/  FMUL.FTZ R118, R0, R118 ;  /* 0x0000007600767220 */ /* 0x000fc40000410000 */
[C---:B------:R-:W-:Y:S02]  /*f380*/  FMUL.FTZ R43, R0.reuse, R119 ;  /* 0x00000077002b7220 */ /* 0x040fe40000410000 */
[----:B------:R-:W-:Y:S01]  /*f390*/  FMUL.FTZ R122, R0, R122 ;  /* 0x0000007a007a7220 */ /* 0x000fe20000410000 */
[----:B--2---:R-:W-:Y:S01]  /*f3a0*/  @P0 MOV R3, 0x3f317218 ;  /* 0x3f31721800030802 */ /* 0x004fe20000000f00 */
[----:B---3--:R-:W-:Y:S02]  /*f3b0*/  @P0 FMUL.FTZ R2, R2, 0.69314718246459960938 ;  /* 0x3f31721802020820 */ /* 0x008fe40000410000 */
[C---:B------:R-:W-:Y:S02]  /*f3c0*/  FMUL.FTZ R41, R0.reuse, R123 ;  /* 0x0000007b00297220 */ /* 0x040fe40000410000 */
[----:B------:R-:W-:Y:S02]  /*f3d0*/  @P0 FMUL.FTZ R3, R3, c[0x0][0x2d0] ;  /* 0x0000b40003030a20 */ /* 0x000fe40000410000 */
        /* <DEDUP_REMOVED lines=40> */
[----:B------:R-:W-:Y:S01]  /*f660*/  PRMT R0, R51, 0x7610, R0 ;  /* 0x0000761033007816 */ /* 0x000fe20000000000 */
[----:B------:R-:W-:Y:S02]  /*f670*/  @P0 FFMA.FTZ R49, R3, R100, R2 ;  /* 0x0000006403310223 */ /* 0x000fe40000010002 */
.L_x_442:
[----:B-1----:R1:W5:Y:S01]  /*f680*/  LDL R55, [R1+0x64] ;  /* 0x0000640001377983 */ /* 0x0023620000100800 */
[----:B------:R-:W-:Y:S03]  /*f690*/  BSSY B0, `(.L_x_451) ;  /* 0x0000012000007945 */ /* 0x000fe60003800000 */
[----:B------:R-:W2:Y:S02]  /*f6a0*/  S2R R53, SR_TID.X ;  /* 0x0000000000357919 */ /* 0x000ea40000002100 */
[----:B--2---:R-:W-:-:S13]  /*f6b0*/  LOP3.LUT P6, RZ, R53, 0xff, RZ, 0xc0, !PT ;  /* 0x000000ff35ff7812 */ /* 0x004fda00078cc0ff */
[----:B------:R-:W-:Y:S05]  /*f6c0*/  @P6 BRA `(.L_x_452) ;  /* 0x000000e000006947 */ /* 0x000fea0003800000 */
[----:B-1----:R-:W1:Y:S01]  /*f6d0*/  S2R R51, SR_LANEID ;  /* 0x0000000000337919 */ /* 0x002e620000000000 */
[----:B------:R-:W-:Y:S01]  /*f6e0*/  VOTEU.ANY UR4, UPT, PT ;  /* 0x0000000000047886 */ /* 0x000fe200038e0100 */
[----:B------:R-:W-:Y:S01]  /*f6f0*/  IMAD.MOV.U32 R100, RZ, RZ, c[0x0][0x580] ;  /* 0x00016000ff647624 */ /* 0x000fe200078e00ff */
[----:B------:R-:W1:Y:S01]  /*f700*/  FLO.U32 R3, UR4 ;  /* 0x0000000400037d00 */ /* 0x000e6200080e0000 */
[----:B------:R-:W-:-:S07]  /*f710*/  IMAD.MOV.U32 R101, RZ, RZ, c[0x0][0x584] ;  /* 0x00016100ff657624 */ /* 0x000fce00078e00ff */
[----:B------:R-:W2:Y:S01]  /*f720*/  POPC R2, UR4 ;  /* 0x0000000400027d09 */ /* 0x000ea20008000000 */
[----:B-1----:R-:W-:-:S13]  /*f730*/  ISETP.EQ.U32.AND P0, PT, R3, R51, PT ;  /* 0x000000330300720c */ /* 0x002fda0003f02070 */
[----:B--2---:R-:W2:Y:S04]  /*f740*/  @P0 ATOMG.E.ADD.STRONG.GPU PT, R2, [R100.64], R2 ;  /* 0x00000002640209a8 */ /* 0x004ea800081ee1c6 */
[----:B------:R-:W1:Y:S04]  /*f750*/  S2R R51, SR_LTMASK ;  /* 0x0000000000337919 */ /* 0x000e680000003900 */
[----:B--2---:R1:W2:Y:S02]  /*f760*/  SHFL.IDX PT, R3, R2, R3, 0x1f ;  /* 0x00001f0302037589 */ /* 0x0042a400000e0000 */
[----:B-1----:R-:W-:-:S06]  /*f770*/  LOP3.LUT R2, R51, UR4, RZ, 0xc0, !PT ;  /* 0x0000000433027c12 */ /* 0x002fcc000f8ec0ff */
[----:B------:R-:W2:Y:S02]  /*f780*/  POPC R2, R2 ;  /* 0x0000000200027309 */ /* 0x000ea40000000000 */
[----:B--2--5:R-:W-:-:S05]  /*f790*/  IADD3 R55, R3, c[0x0][0xc], R2 ;  /* 0x0000030003377a10 */ /* 0x024fca0007ffe002 */
[----:B------:R1:W-:Y:S02]  /*f7a0*/  STL [R1+0x64], R55 ;  /* 0x0000643701007387 */ /* 0x0003e40000100800 */
.L_x_452:
[----:B-1----:R-:W-:Y:S05]  /*f7b0*/  BSYNC B0 ;  /* 0x0000000000007941 */ /* 0x002fea0003800000 */
.L_x_451:
[----:B------:R-:W-:Y:S01]  /*f7c0*/  PRMT R0, R0, 0x9910, RZ ;  /* 0x0000991000007816 */ /* 0x000fe200000000ff */
[----:B------:R-:W-:Y:S01]  /*f7d0*/  BSSY B1, `(.L_x_453) ;  /* 0x00001d8000017945 */ /* 0x000fe20003800000 */
[----:B-----5:R-:W-:Y:S02]  /*f7e0*/  IMAD.MOV.U32 R61, RZ, RZ, R55 ;  /* 0x000000ffff3d7224 */ /* 0x020fe400078e0037 */
[----:B------:R-:W-:Y:S01]  /*f7f0*/  ISETP.NE.AND P0, PT, R0, RZ, PT ;  /* 0x000000ff0000720c */ /* 0x000fe20003f05270 */
[----:B------:R-:W-:-:S12]  /*f800*/  IMAD.MOV.U32 R63, RZ, RZ, -0x1 ;  /* 0xffffffffff3f7424 */ /* 0x000fd800078e00ff */
[----:B------:R-:W-:Y:S05]  /*f810*/  @!P0 BRA `(.L_x_454) ;  /* 0x0000124000008947 */ /* 0x000fea0003800000 */
[----:B------:R-:W2:Y:S04]  /*f820*/  LDL R71, [R1+0x68] ;  /* 0x0000680001477983 */ /* 0x000ea80000100800 */
[----:B------:R-:W3:Y:S04]  /*f830*/  LDL R69, [R1+0x6c] ;  /* 0x00006c0001457983 */ /* 0x000ee80000100800 */
[----:B------:R-:W4:Y:S04]  /*f840*/  LDL R67, [R1+0x74] ;  /* 0x0000740001437983 */ /* 0x000f280000100800 */
[----:B------:R-:W5:Y:S04]  /*f850*/  LDL R65, [R1+0x70] ;  /* 0x0000700001417983 */ /* 0x000f680000100800 */
[----:B------:R-:W4:Y:S04]  /*f860*/  LDL R59, [R1+0x84] ;  /* 0x00008400013b7983 */ /* 0x000f280000100800 */
[----:B------:R-:W5:Y:S04]  /*f870*/  LDL R57, [R1+0x7c] ;  /* 0x00007c0001397983 */ /* 0x000f680000100800 */
[----:B------:R-:W5:Y:S04]  /*f880*/  LDL R55, [R1+0x80] ;  /* 0x0000800001377983 */ /* 0x000f680000100800 */
[----:B------:R-:W5:Y:S01]  /*f890*/  LDL R51, [R1+0x78] ;  /* 0x0000780001337983 */ /* 0x000f620000100800 */
[----:B------:R-:W-:Y:S01]  /*f8a0*/  WARPSYNC 0xffffffff ;  /* 0xffffffff00007948 */ /* 0x000fe20003800000 */
[----:B------:R-:W-:-:S02]  /*f8b0*/  F2FP.BF16.PACK_AB R48, R48, R108 ;  /* 0x0000006c3030723e */ /* 0x000fc400000010ff */
[----:B------:R-:W-:Y:S01]  /*f8c0*/  BAR.SYNC.DEFER_BLOCKING 0x1, 0x100 ;  /* 0x0044000000007b1d */ /* 0x000fe20000010000 */
        /* <DEDUP_REMOVED lines=46> */
[----:B------:R-:W-:Y:S01]  /*fbb0*/  F2FP.BF16.PACK_AB R0, R99, R98 ;  /* 0x000000626300723e */ /* 0x000fe200000010ff */
[----:B--2---:R1:W-:Y:S04]  /*fbc0*/  STS [R71], R48 ;  /* 0x0000003047007388 */ /* 0x0043e80000000800 */
[----:B------:R1:W-:Y:S04]  /*fbd0*/  STS [R71+0x400], R47 ;  /* 0x0004002f47007388 */ /* 0x0003e80000000800 */
[----:B---3--:R1:W-:Y:S04]  /*fbe0*/  STS [R69], R46 ;  /* 0x0000002e45007388 */ /* 0x0083e80000000800 */
[----:B------:R1:W-:Y:S04]  /*fbf0*/  STS [R69+0x400], R45 ;  /* 0x0004002d45007388 */ /* 0x0003e80000000800 */
[----:B----4-:R1:W-:Y:S04]  /*fc00*/  STS [R67], R44 ;  /* 0x0000002c43007388 */ /* 0x0103e80000000800 */
[----:B------:R1:W-:Y:S04]  /*fc10*/  STS [R67+0x400], R43 ;  /* 0x0004002b43007388 */ /* 0x0003e80000000800 */
[----:B-----5:R1:W-:Y:S04]  /*fc20*/  STS [R65], R42 ;  /* 0x0000002a41007388 */ /* 0x0203e80000000800 */
[----:B------:R1:W-:Y:S04]  /*fc30*/  STS [R65+0x400], R41 ;  /* 0x0004002941007388 */ /* 0x0003e80000000800 */
[----:B------:R1:W-:Y:S04]  /*fc40*/  STS [R59], R40 ;  /* 0x000000283b007388 */ /* 0x0003e80000000800 */
[----:B------:R1:W-:Y:S04]  /*fc50*/  STS [R59+0x400], R39 ;  /* 0x000400273b007388 */ /* 0x0003e80000000800 */
[----:B------:R1:W-:Y:S04]  /*fc60*/  STS [R57], R38 ;  /* 0x0000002639007388 */ /* 0x0003e80000000800 */
[----:B------:R1:W-:Y:S04]  /*fc70*/  STS [R57+0x400], R37 ;  /* 0x0004002539007388 */ /* 0x0003e80000000800 */
[----:B------:R1:W-:Y:S04]  /*fc80*/  STS [R55], R36 ;  /* 0x0000002437007388 */ /* 0x0003e80000000800 */
[----:B------:R1:W-:Y:S04]  /*fc90*/  STS [R55+0x400], R35 ;  /* 0x0004002337007388 */ /* 0x0003e80000000800 */
[----:B------:R1:W-:Y:S04]  /*fca0*/  STS [R51], R34 ;  /* 0x0000002233007388 */ /* 0x0003e80000000800 */
        /* <DEDUP_REMOVED lines=33> */
[----:B------:R-:W-:Y:S06]  /*fec0*/  BAR.SYNC.DEFER_BLOCKING 0x1, 0x100 ;  /* 0x0044000000007b1d */ /* 0x000fec0000010000 */
[----:B------:R-:W-:Y:S05]  /*fed0*/  BRA.CONV ~URZ, `(.L_x_455) ;  /* 0x000000737f007947 */ /* 0x000fea000b800000 */
[----:B-1----:R-:W-:Y:S01]  /*fee0*/  SHF.R.S32.HI R7, RZ, 0x1f, R53 ;  /* 0x0000001fff077819 */ /* 0x002fe20000011435 */
[----:B------:R-:W-:Y:S01]  /*fef0*/  IMAD.MOV.U32 R6, RZ, RZ, RZ ;  /* 0x000000ffff067224 */ /* 0x000fe200078e00ff */
[----:B------:R-:W-:Y:S01]  /*ff00*/  MOV R8, 0xff50 ;  /* 0x0000ff5000087802 */ /* 0x000fe20000000f00 */
[----:B------:R-:W-:Y:S01]  /*ff10*/  IMAD.MOV.U32 R4, RZ, RZ, 0x1f ;  /* 0x0000001fff047424 */ /* 0x000fe200078e00ff */
[----:B------:R-:W-:-:S04]  /*ff20*/  LEA.HI R7, R7, R53, RZ, 0x7 ;  /* 0x0000003507077211 */ /* 0x000fc800078f38ff */
[----:B------:R-:W-:Y:S02]  /*ff30*/  SHF.R.S32.HI R7, RZ, 0x7, R7 ;  /* 0x00000007ff077819 */ /* 0x000fe40000011407 */
[----:B------:R-:W-:Y:S05]  /*ff40*/  CALL.REL.NOINC `($__internal_1_$__cuda_sm70_shflsync_idx_p) ;  /* 0x00001c9000007944 */ /* 0x000fea0003c00000 */
.L_x_455:
[----:B-1----:R-:W2:Y:S04]  /*ff50*/  LDL R2, [R1+0x88] ;  /* 0x0000880001027983 */ /* 0x002ea80000100800 */
[----:B------:R-:W3:Y:S04]  /*ff60*/  LDL R13, [R1+0x8c] ;  /* 0x00008c00010d7983 */ /* 0x000ee80000100800 */
[----:B------:R-:W4:Y:S04]  /*ff70*/  LDL.LU R11, [R1+0x4c] ;  /* 0x00004c00010b7983 */ /* 0x000f280000300800 */
[----:B------:R-:W2:Y:S04]  /*ff80*/  LDL.LU R12, [R1+0x50] ;  /* 0x00005000010c7983 */ /* 0x000ea80000300800 */
[----:B------:R-:W2:Y:S01]  /*ff90*/  LDL.LU R15, [R1+0x58] ;  /* 0x00005800010f7983 */ /* 0x000ea20000300800 */
[----:B------:R-:W-:-:S03]  /*ffa0*/  IMAD.MOV.U32 R0, RZ, RZ, 0x1 ;  /* 0x00000001ff007424 */ /* 0x000fc600078e00ff */
[----:B------:R-:W3:Y:S02]  /*ffb0*/  LDL R14, [R1+0x94] ;  /* 0x00009400010e7983 */ /* 0x000ee40000100800 */
[----:B------:R-:W-:Y:S02]  /*ffc0*/  ISETP.NE.AND P1, PT, R0, c[0x0][0x4e8], PT ;  /* 0x00013a0000007a0c */ /* 0x000fe40003f25270 */
[----:B------:R1:W5:Y:S04]  /*ffd0*/  LDL.64 R66, [R1+0x38] ;  /* 0x0000380001427983 */ /* 0x0003680000100a00 */
[----:B------:R1:W5:Y:S04]  /*ffe0*/  LDL R65, [R1+0x60] ;  /* 0x0000600001417983 */ /* 0x0003680000100800 */
[----:B------:R1:W5:Y:S04]  /*fff0*/  LDL R64, [R1+0x44] ;  /* 0x0000440001407983 */ /* 0x0003680000100800 */
[----:B------:R1:W5:Y:S04]  /*10000*/  LDL R62, [R1+0x5c] ;  /* 0x00005c00013e7983 */ /* 0x0003680000100800 */
[----:B------:R1:W5:Y:S04]  /*10010*/  LDL R60, [R1+0x48] ;  /* 0x00004800013c7983 */ /* 0x0003680000100800 */
[----:B------:R-:W1:Y:S01]  /*10020*/  S2R R17, SR_TID.X ;  /* 0x0000000000117919 */ /* 0x000e620000002100 */
[----:B----4-:R-:W-:-:S05]  /*10030*/  SHF.R.S32.HI R5, RZ, 0x1f, R11 ;  /* 0x0000001fff057819 */ /* 0x010fca000001140b */
[----:B------:R-:W-:Y:S01]  /*10040*/  IMAD R6, R5, c[0x0][0x490], RZ ;  /* 0x0001240005067a24 */ /* 0x000fe200078e02ff */
[----:B--2---:R-:W-:Y:S01]  /*10050*/  IADD3 R4, R2, R15, RZ ;  /* 0x0000000f02047210 */ /* 0x004fe20007ffe0ff */
[----:B------:R-:W-:-:S04]  /*10060*/  IMAD.WIDE.U32 R2, R11, c[0x0][0x490], RZ ;  /* 0x000124000b027a25 */ /* 0x000fc800078e00ff */
[----:B------:R-:W-:-:S04]  /*10070*/  @P1 IMAD.HI.U32 R7, R4, c[0x0][0x4ec], RZ ;  /* 0x00013b0004071a27 */ /* 0x000fc800078e00ff */
[----:B------:R-:W-:Y:S02]  /*10080*/  IMAD R6, R11, c[0x0][0x494], R6 ;  /* 0x000125000b067a24 */ /* 0x000fe400078e0206 */
[----:B------:R-:W-:Y:S01]  /*10090*/  IMAD.MOV.U32 R0, RZ, RZ, R4 ;  /* 0x000000ffff007224 */ /* 0x000fe200078e0004 */
[----:B------:R-:W-:Y:S02]  /*100a0*/  @P1 SHF.R.U32.HI R0, RZ, c[0x0][0x4f0], R7 ;  /* 0x00013c00ff001a19 */ /* 0x000fe40000011607 */
[----:B------:R-:W-:-:S03]  /*100b0*/  IADD3 R3, R3, R6, RZ ;  /* 0x0000000603037210 */ /* 0x000fc60007ffe0ff */
[----:B------:R-:W-:Y:S02]  /*100c0*/  IMAD.MOV R8, RZ, RZ, -R0 ;  /* 0x000000ffff087224 */ /* 0x000fe400078e0a00 */
[----:B------:R-:W-:-:S04]  /*100d0*/  IMAD.WIDE.U32 R6, R12, c[0x0][0x498], R2 ;  /* 0x000126000c067a25 */ /* 0x000fc800078e0002 */
[----:B------:R-:W-:Y:S01]  /*100e0*/  IMAD R2, R8, c[0x0][0x4e8], R4 ;  /* 0x00013a0008027a24 */ /* 0x000fe200078e0204 */
[----:B------:R-:W-:Y:S02]  /*100f0*/  IADD3 R4, P0, R0, R6, RZ ;  /* 0x0000000600047210 */ /* 0x000fe40007f1e0ff */
[----:B---3--:R-:W-:Y:S02]  /*10100*/  IADD3 R6, R13, R15, RZ ;  /* 0x0000000f0d067210 */ /* 0x008fe40007ffe0ff */
[----:B------:R-:W2:Y:S01]  /*10110*/  LDL R13, [R1+0x4] ;  /* 0x00000400010d7983 */ /* 0x000ea20000100800 */
[----:B------:R-:W-:-:S05]  /*10120*/  SHF.R.S32.HI R10, RZ, 0x1f, R12 ;  /* 0x0000001fff0a7819 */ /* 0x000fca000001140c */
[----:B------:R-:W-:Y:S01]  /*10130*/  IMAD R9, R10, c[0x0][0x498], RZ ;  /* 0x000126000a097a24 */ /* 0x000fe200078e02ff */
[----:B------:R-:W-:-:S03]  /*10140*/  SHF.R.S32.HI R8, RZ, 0x1f, R0 ;  /* 0x0000001fff087819 */ /* 0x000fc60000011400 */
[----:B------:R-:W-:Y:S01]  /*10150*/  IMAD R3, R12, c[0x0][0x49c], R9 ;  /* 0x000127000c037a24 */ /* 0x000fe200078e0209 */
[----:B------:R-:W-:Y:S01]  /*10160*/  SHF.R.S32.HI R9, RZ, 0x1f, R2 ;  /* 0x0000001fff097819 */ /* 0x000fe20000011402 */
[----:B------:R-:W-:-:S03]  /*10170*/  IMAD R0, R5, c[0x0][0x3e8], RZ ;  /* 0x0000fa0005007a24 */ /* 0x000fc600078e02ff */
[----:B------:R-:W-:Y:S01]  /*10180*/  IADD3.X R5, R8, R7, R3, P0, !PT ;  /* 0x0000000708057210 */ /* 0x000fe200007fe403 */
[----:B------:R-:W-:Y:S02]  /*10190*/  IMAD R3, R9, c[0x0][0x488], RZ ;  /* 0x0001220009037a24 */ /* 0x000fe400078e02ff */
[C---:B------:R-:W-:Y:S02]  /*101a0*/  IMAD R7, R11.reuse, c[0x0][0x3ec], R0 ;  /* 0x0000fb000b077a24 */ /* 0x040fe400078e0200 */
[----:B------:R-:W-:Y:S01]  /*101b0*/  IMAD.WIDE.U32 R8, R11, c[0x0][0x3e8], RZ ;  /* 0x0000fa000b087a25 */ /* 0x000fe200078e00ff */
[----:B-1----:R-:W-:-:S03]  /*101c0*/  SHF.R.S32.HI R16, RZ, 0x1f, R17 ;  /* 0x0000001fff107819 */ /* 0x002fc60000011411 */
[C---:B------:R-:W-:Y:S02]  /*101d0*/  IMAD R11, R2.reuse, c[0x0][0x48c], R3 ;  /* 0x00012300020b7a24 */ /* 0x040fe400078e0203 */
[----:B------:R-:W-:Y:S01]  /*101e0*/  IMAD.WIDE.U32 R4, R2, c[0x0][0x488], R4 ;  /* 0x0001220002047a25 */ /* 0x000fe200078e0004 */
[----:B------:R-:W-:-:S03]  /*101f0*/  IADD3 R3, R9, R7, RZ ;  /* 0x0000000709037210 */ /* 0x000fc60007ffe0ff */
[----:B------:R-:W-:Y:S01]  /*10200*/  @P1 IMAD.HI.U32 R2, R6, c[0x0][0x4ec], RZ ;  /* 0x00013b0006021a27 */ /* 0x000fe200078e00ff */
[----:B------:R-:W-:Y:S02]  /*10210*/  LEA R9, P0, R4, c[0x0][0x450], 0x2 ;  /* 0x0001140004097a11 */ /* 0x000fe400078010ff */
[----:B------:R-:W-:Y:S01]  /*10220*/  LEA.HI R16, R16, R17, RZ, 0x5 ;  /* 0x0000001110107211 */ /* 0x000fe200078f28ff */
[----:B------:R-:W-:Y:S02]  /*10230*/  IMAD.IADD R5, R5, 0x1, R11 ;  /* 0x0000000105057824 */ /* 0x000fe400078e020b */
[----:B------:R-:W-:Y:S01]  /*10240*/  IMAD.MOV.U32 R0, RZ, RZ, R6 ;  /* 0x000000ffff007224 */ /* 0x000fe200078e0006 */
[----:B------:R-:W-:Y:S01]  /*10250*/  @P1 SHF.R.U32.HI R0, RZ, c[0x0][0x4f0], R2 ;  /* 0x00013c00ff001a19 */ /* 0x000fe20000011602 */
[----:B------:R-:W-:Y:S01]  /*10260*/  IMAD R10, R10, c[0x0][0x3f0], RZ ;  /* 0x0000fc000a0a7a24 */ /* 0x000fe200078e02ff */
[----:B------:R-:W-:Y:S02]  /*10270*/  MOV R2, R8 ;  /* 0x0000000800027202 */ /* 0x000fe40000000f00 */
[----:B------:R-:W-:-:S02]  /*10280*/  LEA.HI.X R4, R4, c[0x0][0x454], R5, 0x2, P0 ;  /* 0x0001150004047a11 */ /* 0x000fc400000f1405 */
[----:B------:R-:W-:Y:S01]  /*10290*/  LOP3.LUT R16, R16, 0xffffffe0, RZ, 0xc0, !PT ;  /* 0xffffffe010107812 */ /* 0x000fe200078ec0ff */
[C---:B------:R-:W-:Y:S01]  /*102a0*/  IMAD R5, R12.reuse, c[0x0][0x3f4], R10 ;  /* 0x0000fd000c057a24 */ /* 0x040fe200078e020a */
[----:B------:R-:W-:Y:S01]  /*102b0*/  SHFL.IDX PT, R8, R9, 0x1, 0x1c1f ;  /* 0x003c1f0009087f89 */ /* 0x000fe200000e0000 */
[----:B------:R-:W-:Y:S01]  /*102c0*/  IMAD.WIDE.U32 R2, R12, c[0x0][0x3f0], R2 ;  /* 0x0000fc000c027a25 */ /* 0x000fe200078e0002 */
[----:B------:R-:W-:Y:S02]  /*102d0*/  IADD3 R16, -R16, R17, RZ ;  /* 0x0000001110107210 */ /* 0x000fe40007ffe1ff */
[----:B------:R-:W-:Y:S01]  /*102e0*/  SHFL.IDX PT, R10, R9, RZ, 0x1c1f ;  /* 0x001c1fff090a7589 */ /* 0x000fe200000e0000 */
[----:B------:R-:W-:-:S03]  /*102f0*/  ULDC UR5, c[0x0][0x4e8] ;  /* 0x00013a0000057ab9 */ /* 0x000fc60000000800 */
[----:B------:R-:W1:Y:S01]  /*10300*/  SHFL.IDX PT, R11, R4, RZ, 0x1c1f ;  /* 0x001c1fff040b7589 */ /* 0x000e6200000e0000 */
[----:B------:R-:W-:Y:S01]  /*10310*/  ULDC UR4, c[0x0][0x388] ;  /* 0x0000e20000047ab9 */ /* 0x000fe20000000800 */
[--C-:B------:R-:W-:Y:S02]  /*10320*/  IMAD.MOV R7, RZ, RZ, -R0.reuse ;  /* 0x000000ffff077224 */ /* 0x100fe400078e0a00 */
[----:B------:R3:W4:Y:S01]  /*10330*/  SHFL.IDX PT, R9, R4, 0x1, 0x1c1f ;  /* 0x003c1f0004097f89 */ /* 0x00072200000e0000 */
[----:B------:R-:W-:Y:S01]  /*10340*/  IMAD.IADD R3, R3, 0x1, R5 ;  /* 0x0000000103037824 */ /* 0x000fe200078e0205 */
[----:B------:R-:W-:Y:S01]  /*10350*/  LOP3.LUT P0, RZ, R16, 0x3, RZ, 0xc0, !PT ;  /* 0x0000000310ff7812 */ /* 0x000fe2000780c0ff */
[----:B------:R-:W-:Y:S01]  /*10360*/  UIMAD UR4, UR5, UR4, URZ ;  /* 0x00000004050472a4 */ /* 0x000fe2000f8e023f */
[----:B------:R-:W-:Y:S01]  /*10370*/  IADD3 R5, R14, R15, RZ ;  /* 0x0000000f0e057210 */ /* 0x000fe20007ffe0ff */
[----:B------:R-:W1:Y:S01]  /*10380*/  S2R R16, SR_TID.X ;  /* 0x0000000000107919 */ /* 0x000e620000002100 */
[----:B------:R-:W-:-:S03]  /*10390*/  SHF.R.S32.HI R12, RZ, 0x1f, R0 ;  /* 0x0000001fff0c7819 */ /* 0x000fc60000011400 */
[----:B------:R-:W-:Y:S01]  /*103a0*/  ISETP.GE.OR P1, PT, R5, UR4, P0 ;  /* 0x0000000405007c0c */ /* 0x000fe20008726670 */
[----:B---3--:R-:W-:Y:S01]  /*103b0*/  IMAD R4, R7, c[0x0][0x4e8], R6 ;  /* 0x00013a0007047a24 */ /* 0x008fe200078e0206 */
[----:B------:R-:W-:-:S04]  /*103c0*/  IADD3 R7, R5, 0x8, RZ ;  /* 0x0000000805077810 */ /* 0x000fc80007ffe0ff */
[----:B------:R-:W-:Y:S01]  /*103d0*/  ISETP.GE.OR P0, PT, R7, UR4, P0 ;  /* 0x0000000407007c0c */ /* 0x000fe20008706670 */
[----:B------:R-:W-:Y:S02]  /*103e0*/  IMAD R6, R12, c[0x0][0x3e0], RZ ;  /* 0x0000f8000c067a24 */ /* 0x000fe400078e02ff */
[----:B------:R-:W-:-:S04]  /*103f0*/  IMAD.WIDE.U32 R2, R0, c[0x0][0x3e0], R2 ;  /* 0x0000f80000027a25 */ /* 0x000fc800078e0002 */
[----:B-1----:R1:W-:Y:S01]  /*10400*/  @!P1 ST.E [R10.64], R50 ;  /* 0x000000320a009985 */ /* 0x0023e2000c101906 */
[----:B------:R-:W-:Y:S01]  /*10410*/  IMAD R5, R0, c[0x0][0x3e4], R6 ;  /* 0x0000f90000057a24 */ /* 0x000fe200078e0206 */
[----:B------:R-:W-:-:S03]  /*10420*/  SHF.R.S32.HI R0, RZ, 0x1f, R4 ;  /* 0x0000001fff007819 */ /* 0x000fc60000011404 */
[----:B------:R-:W-:Y:S01]  /*10430*/  IMAD.IADD R3, R3, 0x1, R5 ;  /* 0x0000000103037824 */ /* 0x000fe200078e0205 */
[----:B----4-:R1:W-:Y:S01]  /*10440*/  @!P0 ST.E [R8.64], R49 ;  /* 0x0000003108008985 */ /* 0x0103e2000c101906 */
[----:B------:R-:W-:Y:S01]  /*10450*/  IMAD R0, R0, c[0x0][0x3d8], RZ ;  /* 0x0000f60000007a24 */ /* 0x000fe200078e02ff */
[----:B------:R-:W-:Y:S01]  /*10460*/  SHF.R.S32.HI R14, RZ, 0x1f, R16 ;  /* 0x0000001fff0e7819 */ /* 0x000fe20000011410 */
[----:B------:R-:W-:-:S04]  /*10470*/  IMAD.WIDE.U32 R2, R4, c[0x0][0x3d8], R2 ;  /* 0x0000f60004027a25 */ /* 0x000fc800078e0002 */
[----:B------:R-:W-:Y:S01]  /*10480*/  IMAD R0, R4, c[0x0][0x3dc], R0 ;  /* 0x0000f70004007a24 */ /* 0x000fe200078e0200 */
[----:B------:R-:W-:-:S04]  /*10490*/  LEA.HI R14, R14, R16, RZ, 0x3 ;  /* 0x000000100e0e7211 */ /* 0x000fc800078f18ff */
[----:B------:R-:W-:Y:S02]  /*104a0*/  IADD3 R0, R3, R0, RZ ;  /* 0x0000000003007210 */ /* 0x000fe40007ffe0ff */
[C---:B------:R-:W-:Y:S02]  /*104b0*/  LEA R3, P0, R2.reuse, c[0x0][0x380], 0x1 ;  /* 0x0000e00002037a11 */ /* 0x040fe400078008ff */
[----:B------:R-:W-:Y:S02]  /*104c0*/  SHF.R.S32.HI R14, RZ, 0x3, R14 ;  /* 0x00000003ff0e7819 */ /* 0x000fe4000001140e */
[----:B------:R-:W-:-:S03]  /*104d0*/  LEA.HI.X R2, R2, c[0x0][0x384], R0, 0x1, P0 ;  /* 0x0000e10002027a11 */ /* 0x000fc600000f0c00 */
[----:B------:R-:W-:-:S05]  /*104e0*/  IMAD.IADD R0, R14, 0x1, R15 ;  /* 0x000000010e007824 */ /* 0x000fca00078e020f */
[----:B------:R-:W-:Y:S01]  /*104f0*/  ISETP.GE.AND P0, PT, R0, UR4, PT ;  /* 0x0000000400007c0c */ /* 0x000fe2000bf06270 */
[----:B------:R1:W3:Y:S01]  /*10500*/  SHFL.IDX PT, R4, R3, RZ, 0x181f ;  /* 0x00181fff03047589 */ /* 0x0002e200000e0000 */
[----:B------:R-:W-:Y:S03]  /*10510*/  BSSY B0, `(.L_x_456) ;  /* 0x000001b000007945 */ /* 0x000fe60003800000 */
[----:B------:R1:W4:Y:S04]  /*10520*/  SHFL.IDX PT, R5, R2, RZ, 0x181f ;  /* 0x00181fff02057589 */ /* 0x00032800000e0000 */
[----:B--2---:R1:W2:Y:S04]  /*10530*/  LDS.128 R32, [R13+0x1080] ;  /* 0x001080000d207984 */ /* 0x0042a80000000c00 */
        /* <DEDUP_REMOVED lines=10> */
[----:B-----5:R-:W-:-:S02]  /*105e0*/  ISETP.GE.AND P5, PT, R66, c[0x0][0x3c8], PT ;  /* 0x0000f20042007a0c */ /* 0x020fc40003fa6270 */
[----:B------:R-:W-:Y:S01]  /*105f0*/  ISETP.GE.AND P4, PT, R64, c[0x0][0x3c8], PT ;  /* 0x0000f20040007a0c */ /* 0x000fe20003f86270 */
[----:B------:R-:W4:Y:S01]  /*10600*/  LDS.128 R16, [R13+0x4080] ;  /* 0x004080000d107984 */ /* 0x000f220000000c00 */
[----:B------:R-:W-:-:S03]  /*10610*/  ISETP.GE.AND P3, PT, R60, c[0x0][0x3c8], PT ;  /* 0x0000f2003c007a0c */ /* 0x000fc60003f66270 */
[----:B-1----:R-:W1:Y:S06]  /*10620*/  LDS.128 R12, [R13+0x8080] ;  /* 0x008080000d0c7984 */ /* 0x002e6c0000000c00 */
[-C--:B------:R-:W-:Y:S02]  /*10630*/  @!P5 LEA R8, P2, R66, R4.reuse, 0x1 ;  /* 0x000000044208d211 */ /* 0x080fe400078408ff */
[-C--:B------:R-:W-:Y:S02]  /*10640*/  @!P4 LEA R6, P1, R64, R4.reuse, 0x1 ;  /* 0x000000044006c211 */ /* 0x080fe400078208ff */
[----:B------:R-:W-:-:S02]  /*10650*/  @!P3 LEA R4, P0, R60, R4, 0x1 ;  /* 0x000000043c04b211 */ /* 0x000fc400078008ff */
[-C--:B------:R-:W-:Y:S02]  /*10660*/  @!P5 LEA.HI.X R9, R66, R5.reuse, R67, 0x1, P2 ;  /* 0x000000054209d211 */ /* 0x080fe400010f0c43 */
[-C--:B------:R-:W-:Y:S02]  /*10670*/  @!P4 LEA.HI.X R7, R64, R5.reuse, R65, 0x1, P1 ;  /* 0x000000054007c211 */ /* 0x080fe400008f0c41 */
[----:B------:R-:W-:Y:S01]  /*10680*/  @!P3 LEA.HI.X R5, R60, R5, R62, 0x1, P0 ;  /* 0x000000053c05b211 */ /* 0x000fe200000f0c3e */
[----:B---3--:R3:W-:Y:S04]  /*10690*/  @!P5 ST.E.128 [R8.64], R20 ;  /* 0x000000140800d985 */ /* 0x0087e8000c101d06 */
[----:B----4-:R3:W-:Y:S04]  /*106a0*/  @!P4 ST.E.128 [R6.64], R16 ;  /* 0x000000100600c985 */ /* 0x0107e8000c101d06 */
[----:B-1----:R3:W-:Y:S02]  /*106b0*/  @!P3 ST.E.128 [R4.64], R12 ;  /* 0x0000000c0400b985 */ /* 0x0027e4000c101d06 */
.L_x_457:
[----:B---34-:R-:W-:Y:S05]  /*106c0*/  BSYNC B0 ;  /* 0x0000000000007941 */ /* 0x018fea0003800000 */
.L_x_456:
[----:B------:R-:W-:Y:S01]  /*106d0*/  IADD3 R6, R0, 0x20, RZ ;  /* 0x0000002000067810 */ /* 0x000fe20007ffe0ff */
[----:B------:R3:W4:Y:S01]  /*106e0*/  SHFL.IDX PT, R5, R2, 0x1, 0x181f ;  /* 0x00381f0002057f89 */ /* 0x00072200000e0000 */
[----:B------:R-:W-:Y:S02]  /*106f0*/  BSSY B0, `(.L_x_458) ;  /* 0x0000010000007945 */ /* 0x000fe40003800000 */
[----:B------:R-:W-:Y:S01]  /*10700*/  ISETP.GE.AND P0, PT, R6, UR4, PT ;  /* 0x0000000406007c0c */ /* 0x000fe2000bf06270 */
[----:B------:R3:W2:-:S12]  /*10710*/  SHFL.IDX PT, R4, R3, 0x1, 0x181f ;  /* 0x00381f0003047f89 */ /* 0x00069800000e0000 */
[----:B------:R-:W-:Y:S05]  /*10720*/  @P0 BRA `(.L_x_459) ;  /* 0x000000c000000947 */ /* 0x000fea0003800000 */
[----:B-----5:R-:W-:Y:S02]  /*10730*/  ISETP.GE.AND P2, PT, R66, c[0x0][0x3c8], PT ;  /* 0x0000f20042007a0c */ /* 0x020fe40003f46270 */
[----:B------:R-:W-:Y:S02]  /*10740*/  ISETP.GE.AND P1, PT, R64, c[0x0][0x3c8], PT ;  /* 0x0000f20040007a0c */ /* 0x000fe40003f26270 */
[----:B------:R-:W-:-:S09]  /*10750*/  ISETP.GE.AND P0, PT, R60, c[0x0][0x3c8], PT ;  /* 0x0000f2003c007a0c */ /* 0x000fd20003f06270 */
[-C--:B-12---:R-:W-:Y:S02]  /*10760*/  @!P2 LEA R8, P5, R66, R4.reuse, 0x1 ;  /* 0x000000044208a211 */ /* 0x086fe400078a08ff */
[-C--:B------:R-:W-:Y:S02]  /*10770*/  @!P1 LEA R6, P4, R64, R4.reuse, 0x1 ;  /* 0x0000000440069211 */ /* 0x080fe400078808ff */
[----:B------:R-:W-:Y:S02]  /*10780*/  @!P0 LEA R4, P3, R60, R4, 0x1 ;  /* 0x000000043c048211 */ /* 0x000fe400078608ff */
[-C--:B----4-:R-:W-:Y:S02]  /*10790*/  @!P2 LEA.HI.X R9, R66, R5.reuse, R67, 0x1, P5 ;  /* 0x000000054209a211 */ /* 0x090fe400028f0c43 */
[-C--:B------:R-:W-:Y:S02]  /*107a0*/  @!P1 LEA.HI.X R7, R64, R5.reuse, R65, 0x1, P4 ;  /* 0x0000000540079211 */ /* 0x080fe400020f0c41 */
[----:B------:R-:W-:Y:S01]  /*107b0*/  @!P0 LEA.HI.X R5, R60, R5, R62, 0x1, P3 ;  /* 0x000000053c058211 */ /* 0x000fe200018f0c3e */
[----:B------:R1:W-:Y:S04]  /*107c0*/  @!P2 ST.E.128 [R8.64], R32 ;  /* 0x000000200800a985 */ /* 0x0003e8000c101d06 */
[----:B------:R1:W-:Y:S04]  /*107d0*/  @!P1 ST.E.128 [R6.64], R28 ;  /* 0x0000001c06009985 */ /* 0x0003e8000c101d06 */
[----:B------:R1:W-:Y:S02]  /*107e0*/  @!P0 ST.E.128 [R4.64], R24 ;  /* 0x0000001804008985 */ /* 0x0003e4000c101d06 */
.L_x_459:
[----:B------:R-:W-:Y:S05]  /*107f0*/  BSYNC B0 ;  /* 0x0000000000007941 */ /* 0x000fea0003800000 */
.L_x_458:
[----:B-1----:R-:W-:Y:S01]  /*10800*/  IADD3 R6, R0, 0x40, RZ ;  /* 0x0000004000067810 */ /* 0x002fe20007ffe0ff */
[----:B----4-:R1:W4:Y:S01]  /*10810*/  SHFL.IDX PT, R5, R2, 0x2, 0x181f ;  /* 0x00581f0002057f89 */ /* 0x01032200000e0000 */
[----:B------:R-:W-:Y:S02]  /*10820*/  BSSY B0, `(.L_x_460) ;  /* 0x0000010000007945 */ /* 0x000fe40003800000 */
[----:B------:R-:W-:Y:S01]  /*10830*/  ISETP.GE.AND P0, PT, R6, UR4, PT ;  /* 0x0000000406007c0c */ /* 0x000fe2000bf06270 */
[----:B--2---:R1:W2:-:S12]  /*10840*/  SHFL.IDX PT, R4, R3, 0x2, 0x181f ;  /* 0x00581f0003047f89 */ /* 0x00429800000e0000 */
[----:B------:R-:W-:Y:S05]  /*10850*/  @P0 BRA `(.L_x_461) ;  /* 0x000000c000000947 */ /* 0x000fea0003800000 */
[----:B-----5:R-:W-:Y:S02]  /*10860*/  ISETP.GE.AND P2, PT, R66, c[0x0][0x3c8], PT ;  /* 0x0000f20042007a0c */ /* 0x020fe40003f46270 */
[----:B------:R-:W-:Y:S02]  /*10870*/  ISETP.GE.AND P1, PT, R64, c[0x0][0x3c8], PT ;  /* 0x0000f20040007a0c */ /* 0x000fe40003f26270 */
[----:B------:R-:W-:-:S09]  /*10880*/  ISETP.GE.AND P0, PT, R60, c[0x0][0x3c8], PT ;  /* 0x0000f2003c007a0c */ /* 0x000fd20003f06270 */
[-C--:B--2---:R-:W-:Y:S02]  /*10890*/  @!P2 LEA R8, P5, R66, R4.reuse, 0x1 ;  /* 0x000000044208a211 */ /* 0x084fe400078a08ff */
        /* <DEDUP_REMOVED lines=8> */
.L_x_461:
[----:B------:R-:W-:Y:S05]  /*10920*/  BSYNC B0 ;  /* 0x0000000000007941 */ /* 0x000fea0003800000 */
.L_x_460:
[----:B------:R-:W-:Y:S01]  /*10930*/  IADD3 R0, R0, 0x60, RZ ;  /* 0x0000006000007810 */ /* 0x000fe20007ffe0ff */
[----:B-1-3--:R-:W1:Y:S03]  /*10940*/  SHFL.IDX PT, R2, R2, 0x3, 0x181f ;  /* 0x00781f0002027f89 */ /* 0x00ae6600000e0000 */
[----:B------:R-:W-:Y:S01]  /*10950*/  ISETP.GE.AND P0, PT, R0, UR4, PT ;  /* 0x0000000400007c0c */ /* 0x000fe2000bf06270 */
[----:B------:R-:W3:-:S12]  /*10960*/  SHFL.IDX PT, R3, R3, 0x3, 0x181f ;  /* 0x00781f0003037f89 */ /* 0x000ed800000e0000 */
[----:B------:R-:W-:Y:S05]  /*10970*/  @P0 BRA `(.L_x_462) ;  /* 0x00000bd000000947 */ /* 0x000fea0003800000 */
[----:B-----5:R-:W-:Y:S02]  /*10980*/  ISETP.GE.AND P1, PT, R66, c[0x0][0x3c8], PT ;  /* 0x0000f20042007a0c */ /* 0x020fe40003f26270 */
[----:B------:R-:W-:-:S11]  /*10990*/  ISETP.GE.AND P0, PT, R64, c[0x0][0x3c8], PT ;  /* 0x0000f20040007a0c */ /* 0x000fd60003f06270 */
[-C--:B--23--:R-:W-:Y:S02]  /*109a0*/  @!P1 LEA R6, P3, R66, R3.reuse, 0x1 ;  /* 0x0000000342069211 */ /* 0x08cfe400078608ff */
[----:B------:R-:W-:Y:S02]  /*109b0*/  @!P0 LEA R4, P2, R64, R3, 0x1 ;  /* 0x0000000340048211 */ /* 0x000fe400078408ff */
[-C--:B-1----:R-:W-:Y:S02]  /*109c0*/  @!P1 LEA.HI.X R7, R66, R2.reuse, R67, 0x1, P3 ;  /* 0x0000000242079211 */ /* 0x082fe400018f0c43 */
[----:B----4-:R-:W-:-:S03]  /*109d0*/  @!P0 LEA.HI.X R5, R64, R2, R65, 0x1, P2 ;  /* 0x0000000240058211 */ /* 0x010fc600010f0c41 */
[----:B------:R1:W-:Y:S04]  /*109e0*/  @!P1 ST.E.128 [R6.64], R52 ;  /* 0x0000003406009985 */ /* 0x0003e8000c101d06 */
[----:B------:R1:W-:Y:S01]  /*109f0*/  @!P0 ST.E.128 [R4.64], R48 ;  /* 0x0000003004008985 */ /* 0x0003e2000c101d06 */
[----:B------:R-:W-:-:S13]  /*10a00*/  ISETP.GE.AND P0, PT, R60, c[0x0][0x3c8], PT ;  /* 0x0000f2003c007a0c */ /* 0x000fda0003f06270 */
[----:B------:R-:W-:Y:S05]  /*10a10*/  @P0 BRA `(.L_x_462) ;  /* 0x00000b3000000947 */ /* 0x000fea0003800000 */
[----:B-1----:R-:W-:-:S04]  /*10a20*/  LEA R4, P0, R60, R3, 0x1 ;  /* 0x000000033c047211 */ /* 0x002fc800078008ff */
[----:B------:R-:W-:-:S05]  /*10a30*/  LEA.HI.X R5, R60, R2, R62, 0x1, P0 ;  /* 0x000000023c057211 */ /* 0x000fca00000f0c3e */
[----:B------:R1:W-:Y:S01]  /*10a40*/  ST.E.128 [R4.64], R56 ;  /* 0x0000003804007985 */ /* 0x0003e2000c101d06 */
[----:B------:R-:W-:Y:S05]  /*10a50*/  BRA `(.L_x_462) ;  /* 0x00000af000007947 */ /* 0x000fea0003800000 */
.L_x_454:
[----:B------:R-:W2:Y:S04]  /*10a60*/  LDL R0, [R1+0x58] ;  /* 0x0000580001007983 */ /* 0x000ea80000100800 */
[----:B------:R-:W3:Y:S04]  /*10a70*/  LDL R14, [R1+0x4c] ;  /* 0x00004c00010e7983 */ /* 0x000ee80000100800 */
[----:B------:R-:W4:Y:S01]  /*10a80*/  LDL R13, [R1+0x50] ;  /* 0x00005000010d7983 */ /* 0x000f220000100800 */
[----:B------:R-:W-:Y:S03]  /*10a90*/  BSSY B0, `(.L_x_463) ;  /* 0x0000025000007945 */ /* 0x000fe60003800000 */
[----:B------:R-:W1:Y:S02]  /*10aa0*/  S2R R12, SR_TID.X ;  /* 0x00000000000c7919 */ /* 0x000e640000002100 */
[----:B-1----:R-:W-:Y:S01]  /*10ab0*/  ISETP.GE.AND P0, PT, R12, 0x80, PT ;  /* 0x000000800c00780c */ /* 0x002fe20003f06270 */
[----:B--2---:R-:W-:Y:S01]  /*10ac0*/  IMAD.MOV.U32 R11, RZ, RZ, R0 ;  /* 0x000000ffff0b7224 */ /* 0x004fe200078e0000 */
[----:B---3--:R-:W-:-:S02]  /*10ad0*/  SHF.R.S32.HI R7, RZ, 0x1f, R14 ;  /* 0x0000001fff077819 */ /* 0x008fc4000001140e */
[----:B----4-:R-:W-:-:S09]  /*10ae0*/  SHF.R.S32.HI R8, RZ, 0x1f, R13 ;  /* 0x0000001fff087819 */ /* 0x010fd2000001140d */
[----:B------:R-:W-:Y:S05]  /*10af0*/  @P0 BRA `(.L_x_464) ;  /* 0x000001e000000947 */ /* 0x000fea0003800000 */
[----:B------:R-:W-:Y:S02]  /*10b00*/  MOV R2, c[0x0][0x4e8] ;  /* 0x00013a0000027a02 */ /* 0x000fe40000000f00 */
[----:B------:R-:W-:-:S03]  /*10b10*/  IADD3 R6, R11, R12, RZ ;  /* 0x0000000c0b067210 */ /* 0x000fc60007ffe0ff */
[----:B------:R-:W-:-:S05]  /*10b20*/  IMAD R0, R2, c[0x0][0x388], RZ ;  /* 0x0000e20002007a24 */ /* 0x000fca00078e02ff */
[----:B------:R-:W-:-:S13]  /*10b30*/  ISETP.GE.AND P0, PT, R6, R0, PT ;  /* 0x000000000600720c */ /* 0x000fda0003f06270 */
[----:B------:R-:W-:Y:S05]  /*10b40*/  @P0 BRA `(.L_x_464) ;  /* 0x0000019000000947 */ /* 0x000fea0003800000 */
[----:B------:R-:W-:Y:S01]  /*10b50*/  ISETP.NE.AND P0, PT, R2, 0x1, PT ;  /* 0x000000010200780c */ /* 0x000fe20003f05270 */
[----:B------:R-:W-:Y:S01]  /*10b60*/  IMAD R4, R7, c[0x0][0x490], RZ ;  /* 0x0001240007047a24 */ /* 0x000fe200078e02ff */
[----:B------:R-:W-:Y:S01]  /*10b70*/  MOV R0, R6 ;  /* 0x0000000600007202 */ /* 0x000fe20000000f00 */
[----:B------:R-:W-:-:S04]  /*10b80*/  IMAD.WIDE.U32 R2, R14, c[0x0][0x490], RZ ;  /* 0x000124000e027a25 */ /* 0x000fc800078e00ff */
[----:B------:R-:W-:Y:S02]  /*10b90*/  IMAD R4, R14, c[0x0][0x494], R4 ;  /* 0x000125000e047a24 */ /* 0x000fe400078e0204 */
[----:B------:R-:W-:-:S03]  /*10ba0*/  IMAD R10, R8, c[0x0][0x498], RZ ;  /* 0x00012600080a7a24 */ /* 0x000fc600078e02ff */
[----:B------:R-:W-:Y:S01]  /*10bb0*/  IADD3 R3, R3, R4, RZ ;  /* 0x0000000403037210 */ /* 0x000fe20007ffe0ff */
[----:B------:R-:W-:-:S05]  /*10bc0*/  @P0 IMAD.HI.U32 R5, R6, c[0x0][0x4ec], RZ ;  /* 0x00013b0006050a27 */ /* 0x000fca00078e00ff */
[----:B------:R-:W-:Y:S01]  /*10bd0*/  @P0 SHF.R.U32.HI R0, RZ, c[0x0][0x4f0], R5 ;  /* 0x00013c00ff000a19 */ /* 0x000fe20000011605 */
[----:B------:R-:W-:-:S03]  /*10be0*/  IMAD.WIDE.U32 R4, R13, c[0x0][0x498], R2 ;  /* 0x000126000d047a25 */ /* 0x000fc600078e0002 */
[C---:B------:R-:W-:Y:S01]  /*10bf0*/  IADD3 R9, -R0.reuse, RZ, RZ ;  /* 0x000000ff00097210 */ /* 0x040fe20007ffe1ff */
[----:B------:R-:W-:Y:S01]  /*10c00*/  IMAD R3, R13, c[0x0][0x49c], R10 ;  /* 0x000127000d037a24 */ /* 0x000fe200078e020a */
[----:B------:R-:W-:-:S03]  /*10c10*/  IADD3 R4, P0, R0, R4, RZ ;  /* 0x0000000400047210 */ /* 0x000fc60007f1e0ff */
[----:B------:R-:W-:Y:S01]  /*10c20*/  IMAD R2, R9, c[0x0][0x4e8], R6 ;  /* 0x00013a0009027a24 */ /* 0x000fe200078e0206 */
[----:B------:R-:W-:-:S04]  /*10c30*/  SHF.R.S32.HI R6, RZ, 0x1f, R0 ;  /* 0x0000001fff067819 */ /* 0x000fc80000011400 */
[----:B------:R-:W-:Y:S02]  /*10c40*/  SHF.R.S32.HI R0, RZ, 0x1f, R2 ;  /* 0x0000001fff007819 */ /* 0x000fe40000011402 */
[----:B------:R-:W-:-:S03]  /*10c50*/  IADD3.X R5, R6, R5, R3, P0, !PT ;  /* 0x0000000506057210 */ /* 0x000fc600007fe403 */
[----:B------:R-:W-:-:S04]  /*10c60*/  IMAD R0, R0, c[0x0][0x488], RZ ;  /* 0x0001220000007a24 */ /* 0x000fc800078e02ff */
[C---:B------:R-:W-:Y:S02]  /*10c70*/  IMAD R0, R2.reuse, c[0x0][0x48c], R0 ;  /* 0x0001230002007a24 */ /* 0x040fe400078e0200 */
[----:B------:R-:W-:-:S05]  /*10c80*/  IMAD.WIDE.U32 R2, R2, c[0x0][0x488], R4 ;  /* 0x0001220002027a25 */ /* 0x000fca00078e0004 */
[----:B------:R-:W-:Y:S02]  /*10c90*/  IADD3 R0, R3, R0, RZ ;  /* 0x0000000003007210 */ /* 0x000fe40007ffe0ff */
[----:B------:R-:W-:-:S04]  /*10ca0*/  LEA R4, P0, R2, c[0x0][0x450], 0x2 ;  /* 0x0001140002047a11 */ /* 0x000fc800078010ff */
[----:B------:R-:W-:Y:S02]  /*10cb0*/  LEA.HI.X R5, R2, c[0x0][0x454], R0, 0x2, P0 ;  /* 0x0001150002057a11 */ /* 0x000fe400000f1400 */
[----:B------:R-:W-:-:S05]  /*10cc0*/  MOV R0, 0xff800000 ;  /* 0xff80000000007802 */ /* 0x000fca0000000f00 */
[----:B------:R1:W-:Y:S02]  /*10cd0*/  STG.E [R4.64], R0 ;  /* 0x0000000004007986 */ /* 0x0003e4000c101906 */
.L_x_464:
[----:B------:R-:W-:Y:S05]  /*10ce0*/  BSYNC B0 ;  /* 0x0000000000007941 */ /* 0x000fea0003800000 */
.L_x_463:
[----:B------:R-:W2:Y:S01]  /*10cf0*/  LDL R2, [R1+0x8c] ;  /* 0x00008c0001027983 */ /* 0x000ea20000100800 */
[----:B-1----:R-:W-:Y:S01]  /*10d00*/  MOV R0, c[0x0][0x4e8] ;  /* 0x00013a0000007a02 */ /* 0x002fe20000000f00 */
[----:B------:R-:W-:Y:S01]  /*10d10*/  IMAD R7, R7, c[0x0][0x3e8], RZ ;  /* 0x0000fa0007077a24 */ /* 0x000fe200078e02ff */
[----:B------:R-:W-:Y:S01]  /*10d20*/  SHF.R.S32.HI R9, RZ, 0x1f, R12 ;  /* 0x0000001fff097819 */ /* 0x000fe2000001140c */
[----:B------:R-:W-:Y:S01]  /*10d30*/  IMAD R8, R8, c[0x0][0x3f0], RZ ;  /* 0x0000fc0008087a24 */ /* 0x000fe200078e02ff */
[----:B------:R-:W-:Y:S01]  /*10d40*/  ISETP.NE.AND P0, PT, R0, 0x1, PT ;  /* 0x000000010000780c */ /* 0x000fe20003f05270 */
[----:B------:R-:W-:Y:S01]  /*10d50*/  IMAD R7, R14, c[0x0][0x3ec], R7 ;  /* 0x0000fb000e077a24 */ /* 0x000fe200078e0207 */
[----:B------:R-:W-:Y:S01]  /*10d60*/  LEA.HI R9, R9, R12, RZ, 0x3 ;  /* 0x0000000c09097211 */ /* 0x000fe200078f18ff */
[----:B------:R-:W-:-:S03]  /*10d70*/  IMAD R8, R13, c[0x0][0x3f4], R8 ;  /* 0x0000fd000d087a24 */ /* 0x000fc600078e0208 */
[----:B------:R-:W-:Y:S02]  /*10d80*/  SHF.R.S32.HI R9, RZ, 0x3, R9 ;  /* 0x00000003ff097819 */ /* 0x000fe40000011409 */
[----:B--2---:R-:W-:Y:S01]  /*10d90*/  IADD3 R4, R2, R11, RZ ;  /* 0x0000000b02047210 */ /* 0x004fe20007ffe0ff */
[----:B------:R-:W-:-:S03]  /*10da0*/  IMAD.WIDE.U32 R2, R14, c[0x0][0x3e8], RZ ;  /* 0x0000fa000e027a25 */ /* 0x000fc600078e00ff */
[----:B------:R-:W-:Y:S01]  /*10db0*/  MOV R0, R4 ;  /* 0x0000000400007202 */ /* 0x000fe20000000f00 */
[----:B------:R-:W-:-:S04]  /*10dc0*/  @P0 IMAD.HI.U32 R5, R4, c[0x0][0x4ec], RZ ;  /* 0x00013b0004050a27 */ /* 0x000fc800078e00ff */
[----:B------:R-:W-:Y:S01]  /*10dd0*/  IMAD.IADD R3, R3, 0x1, R7 ;  /* 0x0000000103037824 */ /* 0x000fe200078e0207 */
[----:B------:R-:W-:-:S03]  /*10de0*/  @P0 SHF.R.U32.HI R0, RZ, c[0x0][0x4f0], R5 ;  /* 0x00013c00ff000a19 */ /* 0x000fc60000011605 */
[----:B------:R-:W-:Y:S01]  /*10df0*/  IMAD.WIDE.U32 R2, R13, c[0x0][0x3f0], R2 ;  /* 0x0000fc000d027a25 */ /* 0x000fe200078e0002 */
[----:B------:R-:W-:Y:S02]  /*10e00*/  SHF.R.S32.HI R5, RZ, 0x1f, R0 ;  /* 0x0000001fff057819 */ /* 0x000fe40000011400 */
[----:B------:R-:W-:Y:S02]  /*10e10*/  IADD3 R6, -R0, RZ, RZ ;  /* 0x000000ff00067210 */ /* 0x000fe40007ffe1ff */
[----:B------:R-:W-:Y:S01]  /*10e20*/  IADD3 R3, R3, R8, RZ ;  /* 0x0000000803037210 */ /* 0x000fe20007ffe0ff */
[----:B------:R-:W-:Y:S02]  /*10e30*/  IMAD R5, R5, c[0x0][0x3e0], RZ ;  /* 0x0000f80005057a24 */ /* 0x000fe400078e02ff */
[----:B------:R-:W-:Y:S02]  /*10e40*/  IMAD R6, R6, c[0x0][0x4e8], R4 ;  /* 0x00013a0006067a24 */ /* 0x000fe400078e0204 */
[----:B------:R-:W-:-:S02]  /*10e50*/  IMAD R4, R0, c[0x0][0x3e4], R5 ;  /* 0x0000f90000047a24 */ /* 0x000fc400078e0205 */
[----:B------:R-:W-:Y:S01]  /*10e60*/  IMAD.WIDE.U32 R2, R0, c[0x0][0x3e0], R2 ;  /* 0x0000f80000027a25 */ /* 0x000fe200078e0002 */
[----:B------:R-:W-:-:S03]  /*10e70*/  SHF.R.S32.HI R0, RZ, 0x1f, R6 ;  /* 0x0000001fff007819 */ /* 0x000fc60000011406 */
[----:B------:R-:W-:Y:S02]  /*10e80*/  IMAD.IADD R3, R3, 0x1, R4 ;  /* 0x0000000103037824 */ /* 0x000fe400078e0204 */
[----:B------:R-:W-:Y:S02]  /*10e90*/  IMAD R0, R0, c[0x0][0x3d8], RZ ;  /* 0x0000f60000007a24 */ /* 0x000fe400078e02ff */
[----:B------:R-:W-:-:S04]  /*10ea0*/  IMAD.WIDE.U32 R4, R6, c[0x0][0x3d8], R2 ;  /* 0x0000f60006047a25 */ /* 0x000fc800078e0002 */
[----:B------:R-:W-:Y:S01]  /*10eb0*/  IMAD R6, R6, c[0x0][0x3dc], R0 ;  /* 0x0000f70006067a24 */ /* 0x000fe200078e0200 */
[----:B------:R-:W-:Y:S02]  /*10ec0*/  LEA R3, P0, R4, c[0x0][0x380], 0x1 ;  /* 0x0000e00004037a11 */ /* 0x000fe400078008ff */
[----:B------:R-:W-:Y:S02]  /*10ed0*/  IADD3 R0, R9, R11, RZ ;  /* 0x0000000b09007210 */ /* 0x000fe40007ffe0ff */
[----:B------:R-:W-:-:S04]  /*10ee0*/  IADD3 R2, R5, R6, RZ ;  /* 0x0000000605027210 */ /* 0x000fc80007ffe0ff */
[----:B------:R-:W-:Y:S01]  /*10ef0*/  LEA.HI.X R2, R4, c[0x0][0x384], R2, 0x1, P0 ;  /* 0x0000e10004027a11 */ /* 0x000fe200000f0c02 */
[----:B------:R-:W-:Y:S05]  /*10f00*/  BRA.DIV ~URZ, `(.L_x_465) ;  /* 0x000008f27f007947 */ /* 0x000fea000b800000 */
[----:B------:R1:W2:Y:S02]  /*10f10*/  SHFL.IDX PT, R5, R2, RZ, 0x181f ;  /* 0x00181fff02057589 */ /* 0x0002a400000e0000 */
.L_x_483:
[----:B------:R-:W-:Y:S05]  /*10f20*/  BRA.DIV ~URZ, `(.L_x_466) ;  /* 0x000009427f007947 */ /* 0x000fea000b800000 */
[----:B------:R3:W4:Y:S02]  /*10f30*/  SHFL.IDX PT, R4, R3, RZ, 0x181f ;  /* 0x00181fff03047589 */ /* 0x00072400000e0000 */
.L_x_484:
[----:B------:R-:W-:Y:S01]  /*10f40*/  MOV R10, c[0x0][0x4e8] ;  /* 0x00013a00000a7a02 */ /* 0x000fe20000000f00 */
[----:B------:R-:W-:Y:S04]  /*10f50*/  BSSY B0, `(.L_x_467) ;  /* 0x0000015000007945 */ /* 0x000fe80003800000 */
[----:B------:R-:W-:-:S05]  /*10f60*/  IMAD R10, R10, c[0x0][0x388], RZ ;  /* 0x0000e2000a0a7a24 */ /* 0x000fca00078e02ff */
[----:B------:R-:W-:-:S13]  /*10f70*/  ISETP.GE.AND P0, PT, R0, R10, PT ;  /* 0x0000000a0000720c */ /* 0x000fda0003f06270 */
[----:B------:R-:W-:Y:S05]  /*10f80*/  @P0 BRA `(.L_x_468) ;  /* 0x0000011000000947 */ /* 0x000fea0003800000 */
[----:B------:R-:W5:Y:S04]  /*10f90*/  LDL.64 R16, [R1+0x38] ;  /* 0x0000380001107983 */ /* 0x000f680000100a00 */
[----:B---3--:R-:W3:Y:S04]  /*10fa0*/  LDL R13, [R1+0x44] ;  /* 0x00004400010d7983 */ /* 0x008ee80000100800 */
[----:B----4-:R-:W4:Y:S04]  /*10fb0*/  LDL R11, [R1+0x48] ;  /* 0x00004800010b7983 */ /* 0x010f280000100800 */
[----:B--2---:R-:W2:Y:S04]  /*10fc0*/  LDL R14, [R1+0x60] ;  /* 0x00006000010e7983 */ /* 0x004ea80000100800 */
[----:B------:R-:W2:Y:S01]  /*10fd0*/  LDL R12, [R1+0x5c] ;  /* 0x00005c00010c7983 */ /* 0x000ea20000100800 */
[----:B-----5:R-:W-:-:S02]  /*10fe0*/  ISETP.GE.AND P2, PT, R16, c[0x0][0x3c8], PT ;  /* 0x0000f20010007a0c */ /* 0x020fc40003f46270 */
[----:B---3--:R-:W-:Y:S02]  /*10ff0*/  ISETP.GE.AND P1, PT, R13, c[0x0][0x3c8], PT ;  /* 0x0000f2000d007a0c */ /* 0x008fe40003f26270 */
[----:B----4-:R-:W-:-:S09]  /*11000*/  ISETP.GE.AND P0, PT, R11, c[0x0][0x3c8], PT ;  /* 0x0000f2000b007a0c */ /* 0x010fd20003f06270 */
[CC--:B------:R-:W-:Y:S02]  /*11010*/  @!P2 LEA R8, P5, R16.reuse, R4.reuse, 0x1 ;  /* 0x000000041008a211 */ /* 0x0c0fe400078a08ff */
[-C--:B------:R-:W-:Y:S02]  /*11020*/  @!P1 LEA R6, P4, R13, R4.reuse, 0x1 ;  /* 0x000000040d069211 */ /* 0x080fe400078808ff */
[-C--:B------:R-:W-:Y:S02]  /*11030*/  @!P2 LEA.HI.X R9, R16, R5.reuse, R17, 0x1, P5 ;  /* 0x000000051009a211 */ /* 0x080fe400028f0c11 */
[----:B------:R-:W-:Y:S02]  /*11040*/  @!P0 LEA R4, P3, R11, R4, 0x1 ;  /* 0x000000040b048211 */ /* 0x000fe400078608ff */
[-C--:B--2---:R-:W-:Y:S02]  /*11050*/  @!P1 LEA.HI.X R7, R13, R5.reuse, R14, 0x1, P4 ;  /* 0x000000050d079211 */ /* 0x084fe400020f0c0e */
[----:B------:R-:W-:Y:S01]  /*11060*/  @!P0 LEA.HI.X R5, R11, R5, R12, 0x1, P3 ;  /* 0x000000050b058211 */ /* 0x000fe200018f0c0c */
[----:B------:R2:W-:Y:S04]  /*11070*/  @!P2 ST.E.128 [R8.64], RZ ;  /* 0x000000ff0800a985 */ /* 0x0005e8000c101d06 */
[----:B------:R2:W-:Y:S04]  /*11080*/  @!P1 ST.E.128 [R6.64], RZ ;  /* 0x000000ff06009985 */ /* 0x0005e8000c101d06 */
[----:B------:R2:W-:Y:S02]  /*11090*/  @!P0 ST.E.128 [R4.64], RZ ;  /* 0x000000ff04008985 */ /* 0x0005e4000c101d06 */
.L_x_468:
[----:B------:R-:W-:Y:S05]  /*110a0*/  BSYNC B0 ;  /* 0x0000000000007941 */ /* 0x000fea0003800000 */
.L_x_467:
[----:B------:R-:W-:Y:S05]  /*110b0*/  BRA.DIV ~URZ, `(.L_x_469) ;  /* 0x000008127f007947 */ /* 0x000fea000b800000 */
[----:B--2---:R2:W1:Y:S04]  /*110c0*/  SHFL.IDX PT, R5, R2, 0x1, 0x181f ;  /* 0x00381f0002057f89 */ /* 0x00446800000e0000 */
[----:B----4-:R2:W4:Y:S02]  /*110d0*/  SHFL.IDX PT, R4, R3, 0x1, 0x181f ;  /* 0x00381f0003047f89 */ /* 0x01052400000e0000 */
.L_x_485:
[----:B------:R-:W-:Y:S01]  /*110e0*/  IADD3 R6, R0, 0x20, RZ ;  /* 0x0000002000067810 */ /* 0x000fe20007ffe0ff */
[----:B------:R-:W-:Y:S03]  /*110f0*/  BSSY B0, `(.L_x_470) ;  /* 0x0000014000007945 */ /* 0x000fe60003800000 */
[----:B------:R-:W-:-:S13]  /*11100*/  ISETP.GE.AND P0, PT, R6, R10, PT ;  /* 0x0000000a0600720c */ /* 0x000fda0003f06270 */
[----:B------:R-:W-:Y:S05]  /*11110*/  @P0 BRA `(.L_x_471) ;  /* 0x0000011000000947 */ /* 0x000fea0003800000 */
[----:B------:R-:W5:Y:S04]  /*11120*/  LDL.64 R16, [R1+0x38] ;  /* 0x0000380001107983 */ /* 0x000f680000100a00 */
[----:B--2---:R-:W2:Y:S04]  /*11130*/  LDL R13, [R1+0x44] ;  /* 0x00004400010d7983 */ /* 0x004ea80000100800 */
[----:B---3--:R-:W3:Y:S04]  /*11140*/  LDL R11, [R1+0x48] ;  /* 0x00004800010b7983 */ /* 0x008ee80000100800 */
[----:B----4-:R-:W4:Y:S04]  /*11150*/  LDL R14, [R1+0x60] ;  /* 0x00006000010e7983 */ /* 0x010f280000100800 */
[----:B------:R-:W4:Y:S01]  /*11160*/  LDL R12, [R1+0x5c] ;  /* 0x00005c00010c7983 */ /* 0x000f220000100800 */
[----:B-----5:R-:W-:-:S02]  /*11170*/  ISETP.GE.AND P2, PT, R16, c[0x0][0x3c8], PT ;  /* 0x0000f20010007a0c */ /* 0x020fc40003f46270 */
[----:B--2---:R-:W-:Y:S02]  /*11180*/  ISETP.GE.AND P1, PT, R13, c[0x0][0x3c8], PT ;  /* 0x0000f2000d007a0c */ /* 0x004fe40003f26270 */
[----:B---3--:R-:W-:-:S09]  /*11190*/  ISETP.GE.AND P0, PT, R11, c[0x0][0x3c8], PT ;  /* 0x0000f2000b007a0c */ /* 0x008fd20003f06270 */
[CC--:B------:R-:W-:Y:S02]  /*111a0*/  @!P2 LEA R8, P5, R16.reuse, R4.reuse, 0x1 ;  /* 0x000000041008a211 */ /* 0x0c0fe400078a08ff */
[-C--:B------:R-:W-:Y:S02]  /*111b0*/  @!P1 LEA R6, P4, R13, R4.reuse, 0x1 ;  /* 0x000000040d069211 */ /* 0x080fe400078808ff */
[-C--:B-1----:R-:W-:Y:S02]  /*111c0*/  @!P2 LEA.HI.X R9, R16, R5.reuse, R17, 0x1, P5 ;  /* 0x000000051009a211 */ /* 0x082fe400028f0c11 */
[----:B------:R-:W-:Y:S02]  /*111d0*/  @!P0 LEA R4, P3, R11, R4, 0x1 ;  /* 0x000000040b048211 */ /* 0x000fe400078608ff */
[-C--:B----4-:R-:W-:Y:S02]  /*111e0*/  @!P1 LEA.HI.X R7, R13, R5.reuse, R14, 0x1, P4 ;  /* 0x000000050d079211 */ /* 0x090fe400020f0c0e */
[----:B------:R-:W-:Y:S01]  /*111f0*/  @!P0 LEA.HI.X R5, R11, R5, R12, 0x1, P3 ;  /* 0x000000050b058211 */ /* 0x000fe200018f0c0c */
[----:B------:R1:W-:Y:S04]  /*11200*/  @!P2 ST.E.128 [R8.64], RZ ;  /* 0x000000ff0800a985 */ /* 0x0003e8000c101d06 */
[----:B------:R1:W-:Y:S04]  /*11210*/  @!P1 ST.E.128 [R6.64], RZ ;  /* 0x000000ff06009985 */ /* 0x0003e8000c101d06 */
[----:B------:R1:W-:Y:S02]  /*11220*/  @!P0 ST.E.128 [R4.64], RZ ;  /* 0x000000ff04008985 */ /* 0x0003e4000c101d06 */
.L_x_471:
[----:B------:R-:W-:Y:S05]  /*11230*/  BSYNC B0 ;  /* 0x0000000000007941 */ /* 0x000fea0003800000 */
.L_x_470:
[----:B------:R-:W-:Y:S05]  /*11240*/  BRA.DIV ~URZ, `(.L_x_472) ;  /* 0x000007427f007947 */ /* 0x000fea000b800000 */
[----:B-1----:R1:W2:Y:S02]  /*11250*/  SHFL.IDX PT, R5, R2, 0x2, 0x181f ;  /* 0x00581f0002057f89 */ /* 0x0022a400000e0000 */
.L_x_486:
[----:B------:R-:W-:Y:S05]  /*11260*/  BRA.DIV ~URZ, `(.L_x_473) ;  /* 0x000007927f007947 */ /* 0x000fea000b800000 */
[----:B----4-:R4:W1:Y:S02]  /*11270*/  SHFL.IDX PT, R4, R3, 0x2, 0x181f ;  /* 0x00581f0003047f89 */ /* 0x01086400000e0000 */
.L_x_487:
[----:B------:R-:W-:Y:S01]  /*11280*/  IADD3 R6, R0, 0x40, RZ ;  /* 0x0000004000067810 */ /* 0x000fe20007ffe0ff */
[----:B------:R-:W-:Y:S03]  /*11290*/  BSSY B0, `(.L_x_474) ;  /* 0x0000014000007945 */ /* 0x000fe60003800000 */
        /* <DEDUP_REMOVED lines=10> */
[CC--:B-1----:R-:W-:Y:S02]  /*11340*/  @!P2 LEA R8, P5, R16.reuse, R4.reuse, 0x1 ;  /* 0x000000041008a211 */ /* 0x0c2fe400078a08ff */
        /* <DEDUP_REMOVED lines=8> */
.L_x_475:
[----:B------:R-:W-:Y:S05]  /*113d0*/  BSYNC B0 ;  /* 0x0000000000007941 */ /* 0x000fea0003800000 */
.L_x_474:
[----:B------:R-:W-:Y:S05]  /*113e0*/  BRA.DIV ~URZ, `(.L_x_476) ;  /* 0x000006727f007947 */ /* 0x000fea000b800000 */
[----:B-12---:R-:W1:Y:S04]  /*113f0*/  SHFL.IDX PT, R2, R2, 0x3, 0x181f ;  /* 0x00781f0002027f89 */ /* 0x006e6800000e0000 */
[----:B---34-:R-:W2:Y:S02]  /*11400*/  SHFL.IDX PT, R3, R3, 0x3, 0x181f ;  /* 0x00781f0003037f89 */ /* 0x018ea400000e0000 */
.L_x_488:
[----:B------:R-:W-:-:S04]  /*11410*/  IADD3 R0, R0, 0x60, RZ ;  /* 0x0000006000007810 */ /* 0x000fc80007ffe0ff */
[----:B------:R-:W-:-:S13]  /*11420*/  ISETP.GE.AND P0, PT, R0, R10, PT ;  /* 0x0000000a0000720c */ /* 0x000fda0003f06270 */
[----:B------:R-:W-:Y:S05]  /*11430*/  @P0 BRA `(.L_x_462) ;  /* 0x0000011000000947 */ /* 0x000fea0003800000 */
[----:B------:R-:W3:Y:S04]  /*11440*/  LDL.64 R16, [R1+0x38] ;  /* 0x0000380001107983 */ /* 0x000ee80000100a00 */
[----:B------:R-:W4:Y:S04]  /*11450*/  LDL R13, [R1+0x44] ;  /* 0x00004400010d7983 */ /* 0x000f280000100800 */
[----:B------:R-:W5:Y:S04]  /*11460*/  LDL R11, [R1+0x48] ;  /* 0x00004800010b7983 */ /* 0x000f680000100800 */
[----:B--2---:R-:W2:Y:S04]  /*11470*/  LDL R14, [R1+0x60] ;  /* 0x00006000010e7983 */ /* 0x004ea80000100800 */
[----:B------:R-:W2:Y:S01]  /*11480*/  LDL R12, [R1+0x5c] ;  /* 0x00005c00010c7983 */ /* 0x000ea20000100800 */
[----:B---3--:R-:W-:-:S02]  /*11490*/  ISETP.GE.AND P2, PT, R16, c[0x0][0x3c8], PT ;  /* 0x0000f20010007a0c */ /* 0x008fc40003f46270 */
[----:B----4-:R-:W-:Y:S02]  /*114a0*/  ISETP.GE.AND P1, PT, R13, c[0x0][0x3c8], PT ;  /* 0x0000f2000d007a0c */ /* 0x010fe40003f26270 */
[----:B-----5:R-:W-:-:S09]  /*114b0*/  ISETP.GE.AND P0, PT, R11, c[0x0][0x3c8], PT ;  /* 0x0000f2000b007a0c */ /* 0x020fd20003f06270 */
[CC--:B------:R-:W-:Y:S02]  /*114c0*/  @!P2 LEA R8, P5, R16.reuse, R3.reuse, 0x1 ;  /* 0x000000031008a211 */ /* 0x0c0fe400078a08ff */
[-C--:B------:R-:W-:Y:S02]  /*114d0*/  @!P1 LEA R6, P4, R13, R3.reuse, 0x1 ;  /* 0x000000030d069211 */ /* 0x080fe400078808ff */
[-C--:B-1----:R-:W-:Y:S02]  /*114e0*/  @!P2 LEA.HI.X R9, R16, R2.reuse, R17, 0x1, P5 ;  /* 0x000000021009a211 */ /* 0x082fe400028f0c11 */
[----:B------:R-:W-:Y:S02]  /*114f0*/  @!P0 LEA R4, P3, R11, R3, 0x1 ;  /* 0x000000030b048211 */ /* 0x000fe400078608ff */
[-C--:B--2---:R-:W-:Y:S02]  /*11500*/  @!P1 LEA.HI.X R7, R13, R2.reuse, R14, 0x1, P4 ;  /* 0x000000020d079211 */ /* 0x084fe400020f0c0e */
[----:B------:R-:W-:Y:S01]  /*11510*/  @!P0 LEA.HI.X R5, R11, R2, R12, 0x1, P3 ;  /* 0x000000020b058211 */ /* 0x000fe200018f0c0c */
[----:B------:R1:W-:Y:S04]  /*11520*/  @!P2 ST.E.128 [R8.64], RZ ;  /* 0x000000ff0800a985 */ /* 0x0003e8000c101d06 */
[----:B------:R1:W-:Y:S04]  /*11530*/  @!P1 ST.E.128 [R6.64], RZ ;  /* 0x000000ff06009985 */ /* 0x0003e8000c101d06 */
[----:B------:R1:W-:Y:S02]  /*11540*/  @!P0 ST.E.128 [R4.64], RZ ;  /* 0x000000ff04008985 */ /* 0x0003e4000c101d06 */
.L_x_462:
[----:B------:R-:W-:Y:S05]  /*11550*/  BSYNC B1 ;  /* 0x0000000000017941 */ /* 0x000fea0003800000 */
.L_x_453:
[----:B----4-:R-:W4:Y:S02]  /*11560*/  LDL R0, [R1+0x90] ;  /* 0x0000900001007983 */ /* 0x010f240000100800 */
[----:B----4-:R-:W-:-:S13]  /*11570*/  ISETP.NE.AND P0, PT, R0, RZ, PT ;  /* 0x000000ff0000720c */ /* 0x010fda0003f05270 */
[----:B------:R-:W-:Y:S01]  /*11580*/  @P0 WARPSYNC 0xffffffff ;  /* 0xffffffff00000948 */ /* 0x000fe20003800000 */
[----:B------:R-:W-:Y:S06]  /*11590*/  @P0 BAR.SYNC.DEFER_BLOCKING 0x5, 0x100 ;  /* 0x0144000000000b1d */ /* 0x000fec0000010000 */
[----:B------:R-:W4:Y:S04]  /*115a0*/  @P0 LDS R0, [0x15100] ;  /* 0x01510000ff000984 */ /* 0x000f280000000800 */
[----:B----4-:R4:W-:Y:S04]  /*115b0*/  @P0 STL [R1+0x64], R0 ;  /* 0x0000640001000387 */ /* 0x0109e80000100800 */
[----:B------:R-:W-:Y:S06]  /*115c0*/  @P0 BAR.ARV 0x4, 0x100 ;  /* 0x0104000000000b1d */ /* 0x000fec0000002000 */
[----:B------:R-:W-:Y:S05]  /*115d0*/  @P0 BRA `(.L_x_477) ;  /* 0x0000007000000947 */ /* 0x000fea0003800000 */
[----:B------:R-:W-:Y:S05]  /*115e0*/  BRA.DIV ~URZ, `(.L_x_478) ;  /* 0x000005427f007947 */ /* 0x000fea000b800000 */
[----:B----4-:R4:W3:Y:S02]  /*115f0*/  SHFL.IDX PT, R0, R61, RZ, 0x1f ;  /* 0x00001fff3d007589 */ /* 0x0108e400000e0000 */
.L_x_489:
[----:B------:R-:W-:Y:S01]  /*11600*/  WARPSYNC 0xffffffff ;  /* 0xffffffff00007948 */ /* 0x000fe20003800000 */
[----:B------:R-:W-:Y:S06]  /*11610*/  BAR.SYNC.DEFER_BLOCKING 0x4, 0x100 ;  /* 0x0104000000007b1d */ /* 0x000fec0000010000 */
[----:B---3--:R3:W-:Y:S04]  /*11620*/  STL [R1+0x64], R0 ;  /* 0x0000640001007387 */ /* 0x0087e80000100800 */
[----:B------:R3:W-:Y:S04]  /*11630*/  @!P6 STS [0x15100], R61 ;  /* 0x0151003dff00e388 */ /* 0x0007e80000000800 */
[----:B------:R-:W-:Y:S06]  /*11640*/  BAR.ARV 0x5, 0x100 ;  /* 0x0144000000007b1d */ /* 0x000fec0000002000 */
.L_x_477:
[----:B---34-:R-:W3:Y:S02]  /*11650*/  LDL R0, [R1+0x64] ;  /* 0x0000640001007983 */ /* 0x018ee40000100800 */
[----:B---3--:R-:W-:-:S13]  /*11660*/  ISETP.GE.AND P0, PT, R0, c[0x0][0x538], PT ;  /* 0x00014e0000007a0c */ /* 0x008fda0003f06270 */
[----:B-12--5:R-:W-:Y:S01]  /*11670*/  @P0 CALL.REL.NOINC `(.L_x_479) ;  /* 0x0000001000000944 */ /* 0x026fe20003c00000 */
[----:B------:R-:W-:Y:S05]  /*11680*/  BRA `(.L_x_480) ;  /* 0xfffef3f000007947 */ /* 0x000fea000383ffff */
.L_x_479:
[----:B------:R-:W-:Y:S05]  /*11690*/  EXIT ;  /* 0x000000000000794d */ /* 0x000fea0003800000 */
.L_x_449:
[----:B-1----:R1:W5:Y:S01]  /*116a0*/  LDL R0, [R1+0x18] ;  /* 0x0000180001007983 */ /* 0x0023620000100800 */
[----:B------:R-:W-:Y:S02]  /*116b0*/  MOV R3, 0x2 ;  /* 0x0000000200037802 */ /* 0x000fe40000000f00 */
[----:B------:R-:W-:Y:S02]  /*116c0*/  MOV R2, 0x116e0 ;  /* 0x000116e000027802 */ /* 0x000fe40000000f00 */
[----:B-1---5:R-:W-:Y:S05]  /*116d0*/  CALL.REL.NOINC `($__internal_0_$__cuda_sm70_shflsync_bfly_p) ;  /* 0x000004c000007944 */ /* 0x022fea0003c00000 */
[----:B------:R-:W-:Y:S01]  /*116e0*/  MOV R4, R5 ;  /* 0x0000000500047202 */ /* 0x000fe20000000f00 */
[----:B------:R-:W-:Y:S05]  /*116f0*/  BRA `(.L_x_481) ;  /* 0xffffd7a000007947 */ /* 0x000fea000383ffff */
.L_x_450:
[----:B------:R-:W-:Y:S01]  /*11700*/  IMAD.MOV.U32 R0, RZ, RZ, R4 ;  /* 0x000000ffff007224 */ /* 0x000fe200078e0004 */
[----:B------:R-:W-:Y:S02]  /*11710*/  MOV R3, 0x1 ;  /* 0x0000000100037802 */ /* 0x000fe40000000f00 */
[----:B------:R-:W-:Y:S02]  /*11720*/  MOV R2, 0x11740 ;  /* 0x0001174000027802 */ /* 0x000fe40000000f00 */
[----:B-----5:R-:W-:Y:S05]  /*11730*/  CALL.REL.NOINC `($__internal_0_$__cuda_sm70_shflsync_bfly_p) ;  /* 0x0000046000007944 */ /* 0x020fea0003c00000 */
[----:B------:R1:W5:Y:S01]  /*11740*/  LDL R0, [R1+0x1c] ;  /* 0x00001c0001007983 */ /* 0x0003620000100800 */
[----:B------:R-:W-:Y:S01]  /*11750*/  FADD.FTZ R4, R4, R5 ;  /* 0x0000000504047221 */ /* 0x000fe20000010000 */
[----:B------:R-:W-:Y:S02]  /*11760*/  MOV R3, 0x2 ;  /* 0x0000000200037802 */ /* 0x000fe40000000f00 */
[----:B------:R-:W-:-:S02]  /*11770*/  MOV R2, 0x11790 ;  /* 0x0001179000027802 */ /* 0x000fc40000000f00 */
[----:B-1---5:R-:W-:Y:S05]  /*11780*/  CALL.REL.NOINC `($__internal_0_$__cuda_sm70_shflsync_bfly_p) ;  /* 0x0000041000007944 */ /* 0x022fea0003c00000 */
[----:B------:R-:W2:Y:S01]  /*11790*/  LDL.LU R0, [R1+0x1c] ;  /* 0x00001c0001007983 */ /* 0x000ea20000300800 */
[----:B------:R-:W-:-:S02]  /*117a0*/  MOV R3, 0x1 ;  /* 0x0000000100037802 */ /* 0x000fc40000000f00 */
[----:B------:R-:W-:Y:S01]  /*117b0*/  MOV R2, 0x117e0 ;  /* 0x000117e000027802 */ /* 0x000fe20000000f00 */
[----:B--2---:R-:W-:Y:S02]  /*117c0*/  FADD.FTZ R0, R0, R5 ;  /* 0x0000000500007221 */ /* 0x004fe40000010000 */
[----:B------:R-:W-:Y:S05]  /*117d0*/  CALL.REL.NOINC `($__internal_0_$__cuda_sm70_shflsync_bfly_p) ;  /* 0x000003c000007944 */ /* 0x000fea0003c00000 */
[----:B------:R-:W-:Y:S01]  /*117e0*/  MOV R3, R5 ;  /* 0x0000000500037202 */ /* 0x000fe20000000f00 */
[----:B------:R-:W-:Y:S05]  /*117f0*/  BRA `(.L_x_482) ;  /* 0xffffd73000007947 */ /* 0x000fea000383ffff */
.L_x_465:
[----:B------:R-:W-:Y:S01]  /*11800*/  IMAD.MOV.U32 R7, RZ, RZ, R2 ;  /* 0x000000ffff077224 */ /* 0x000fe200078e0002 */
[----:B------:R-:W-:Y:S01]  /*11810*/  MOV R6, RZ ;  /* 0x000000ff00067202 */ /* 0x000fe20000000f00 */
[----:B------:R-:W-:Y:S01]  /*11820*/  IMAD.MOV.U32 R4, RZ, RZ, 0x181f ;  /* 0x0000181fff047424 */ /* 0x000fe200078e00ff */
[----:B------:R-:W-:Y:S02]  /*11830*/  MOV R8, 0x11850 ;  /* 0x0001185000087802 */ /* 0x000fe40000000f00 */
[----:B------:R-:W-:Y:S05]  /*11840*/  CALL.REL.NOINC `($__internal_1_$__cuda_sm70_shflsync_idx_p) ;  /* 0x0000039000007944 */ /* 0x000fea0003c00000 */
[----:B------:R-:W-:Y:S01]  /*11850*/  MOV R5, R4 ;  /* 0x0000000400057202 */ /* 0x000fe20000000f00 */
[----:B------:R-:W-:Y:S05]  /*11860*/  BRA `(.L_x_483) ;  /* 0xfffff6b000007947 */ /* 0x000fea000383ffff */
.L_x_466:
[----:B------:R-:W-:Y:S01]  /*11870*/  IMAD.MOV.U32 R7, RZ, RZ, R3 ;  /* 0x000000ffff077224 */ /* 0x000fe200078e0003 */
[----:B------:R-:W-:Y:S01]  /*11880*/  MOV R6, RZ ;  /* 0x000000ff00067202 */ /* 0x000fe20000000f00 */
[----:B------:R-:W-:Y:S01]  /*11890*/  IMAD.MOV.U32 R4, RZ, RZ, 0x181f ;  /* 0x0000181fff047424 */ /* 0x000fe200078e00ff */
[----:B------:R-:W-:Y:S02]  /*118a0*/  MOV R8, 0x118c0 ;  /* 0x000118c000087802 */ /* 0x000fe40000000f00 */
[----:B-12---:R-:W-:Y:S05]  /*118b0*/  CALL.REL.NOINC `($__internal_1_$__cuda_sm70_shflsync_idx_p) ;  /* 0x0000032000007944 */ /* 0x006fea0003c00000 */
[----:B------:R-:W-:Y:S05]  /*118c0*/  BRA `(.L_x_484) ;  /* 0xfffff67000007947 */ /* 0x000fea000383ffff */
.L_x_469:
[----:B--2---:R-:W-:Y:S01]  /*118d0*/  IMAD.MOV.U32 R7, RZ, RZ, R2 ;  /* 0x000000ffff077224 */ /* 0x004fe200078e0002 */
[----:B------:R-:W-:Y:S01]  /*118e0*/  MOV R6, 0x1 ;  /* 0x0000000100067802 */ /* 0x000fe20000000f00 */
[----:B----4-:R-:W-:Y:S01]  /*118f0*/  IMAD.MOV.U32 R4, RZ, RZ, 0x181f ;  /* 0x0000181fff047424 */ /* 0x010fe200078e00ff */
[----:B------:R-:W-:-:S02]  /*11900*/  MOV R8, 0x11920 ;  /* 0x0001192000087802 */ /* 0x000fc40000000f00 */
[----:B-1-3--:R-:W-:Y:S05]  /*11910*/  CALL.REL.NOINC `($__internal_1_$__cuda_sm70_shflsync_idx_p) ;  /* 0x000002c000007944 */ /* 0x00afea0003c00000 */
[----:B------:R-:W-:Y:S01]  /*11920*/  IMAD.MOV.U32 R5, RZ, RZ, R4 ;  /* 0x000000ffff057224 */ /* 0x000fe200078e0004 */
[----:B------:R-:W-:Y:S01]  /*11930*/  MOV R6, 0x1 ;  /* 0x0000000100067802 */ /* 0x000fe20000000f00 */
[----:B------:R-:W-:Y:S01]  /*11940*/  IMAD.MOV.U32 R7, RZ, RZ, R3 ;  /* 0x000000ffff077224 */ /* 0x000fe200078e0003 */
[----:B------:R-:W-:-:S02]  /*11950*/  MOV R4, 0x181f ;  /* 0x0000181f00047802 */ /* 0x000fc40000000f00 */
[----:B------:R-:W-:Y:S02]  /*11960*/  MOV R8, 0x11980 ;  /* 0x0001198000087802 */ /* 0x000fe40000000f00 */
[----:B------:R-:W-:Y:S05]  /*11970*/  CALL.REL.NOINC `($__internal_1_$__cuda_sm70_shflsync_idx_p) ;  /* 0x0000026000007944 */ /* 0x000fea0003c00000 */
[----:B------:R-:W-:Y:S05]  /*11980*/  BRA `(.L_x_485) ;  /* 0xfffff75000007947 */ /* 0x000fea000383ffff */
.L_x_472:
[----:B-1----:R-:W-:Y:S01]  /*11990*/  IMAD.MOV.U32 R7, RZ, RZ, R2 ;  /* 0x000000ffff077224 */ /* 0x002fe200078e0002 */
[----:B------:R-:W-:Y:S01]  /*119a0*/  MOV R6, 0x2 ;  /* 0x0000000200067802 */ /* 0x000fe20000000f00 */
[----:B----4-:R-:W-:Y:S01]  /*119b0*/  IMAD.MOV.U32 R4, RZ, RZ, 0x181f ;  /* 0x0000181fff047424 */ /* 0x010fe200078e00ff */
[----:B------:R-:W-:Y:S02]  /*119c0*/  MOV R8, 0x119e0 ;  /* 0x000119e000087802 */ /* 0x000fe40000000f00 */
[----:B--23--:R-:W-:Y:S05]  /*119d0*/  CALL.REL.NOINC `($__internal_1_$__cuda_sm70_shflsync_idx_p) ;  /* 0x0000020000007944 */ /* 0x00cfea0003c00000 */
[----:B------:R-:W-:Y:S01]  /*119e0*/  MOV R5, R4 ;  /* 0x0000000400057202 */ /* 0x000fe20000000f00 */
[----:B------:R-:W-:Y:S05]  /*119f0*/  BRA `(.L_x_486) ;  /* 0xfffff86000007947 */ /* 0x000fea000383ffff */
.L_x_473:
[----:B------:R-:W-:Y:S01]  /*11a00*/  IMAD.MOV.U32 R7, RZ, RZ, R3 ;  /* 0x000000ffff077224 */ /* 0x000fe200078e0003 */
[----:B------:R-:W-:Y:S01]  /*11a10*/  MOV R6, 0x2 ;  /* 0x0000000200067802 */ /* 0x000fe20000000f00 */
[----:B----4-:R-:W-:Y:S01]  /*11a20*/  IMAD.MOV.U32 R4, RZ, RZ, 0x181f ;  /* 0x0000181fff047424 */ /* 0x010fe200078e00ff */
[----:B------:R-:W-:Y:S02]  /*11a30*/  MOV R8, 0x11a50 ;  /* 0x00011a5000087802 */ /* 0x000fe40000000f00 */
[----:B-123--:R-:W-:Y:S05]  /*11a40*/  CALL.REL.NOINC `($__internal_1_$__cuda_sm70_shflsync_idx_p) ;  /* 0x0000019000007944 */ /* 0x00efea0003c00000 */
[----:B------:R-:W-:Y:S05]  /*11a50*/  BRA `(.L_x_487) ;  /* 0xfffff82000007947 */ /* 0x000fea000383ffff */
.L_x_476:
[----:B-1----:R-:W-:Y:S01]  /*11a60*/  IMAD.MOV.U32 R7, RZ, RZ, R2 ;  /* 0x000000ffff077224 */ /* 0x002fe200078e0002 */
[----:B------:R-:W-:Y:S01]  /*11a70*/  MOV R6, 0x3 ;  /* 0x0000000300067802 */ /* 0x000fe20000000f00 */
[----:B------:R-:W-:Y:S01]  /*11a80*/  IMAD.MOV.U32 R4, RZ, RZ, 0x181f ;  /* 0x0000181fff047424 */ /* 0x000fe200078e00ff */
[----:B------:R-:W-:-:S02]  /*11a90*/  MOV R8, 0x11ab0 ;  /* 0x00011ab000087802 */ /* 0x000fc40000000f00 */
[----:B--234-:R-:W-:Y:S05]  /*11aa0*/  CALL.REL.NOINC `($__internal_1_$__cuda_sm70_shflsync_idx_p) ;  /* 0x0000013000007944 */ /* 0x01cfea0003c00000 */
[----:B------:R-:W-:Y:S01]  /*11ab0*/  IMAD.MOV.U32 R2, RZ, RZ, R4 ;  /* 0x000000ffff027224 */ /* 0x000fe200078e0004 */
[----:B------:R-:W-:Y:S01]  /*11ac0*/  MOV R6, 0x3 ;  /* 0x0000000300067802 */ /* 0x000fe20000000f00 */
[----:B------:R-:W-:Y:S01]  /*11ad0*/  IMAD.MOV.U32 R7, RZ, RZ, R3 ;  /* 0x000000ffff077224 */ /* 0x000fe200078e0003 */
[----:B------:R-:W-:-:S02]  /*11ae0*/  MOV R4, 0x181f ;  /* 0x0000181f00047802 */ /* 0x000fc40000000f00 */
[----:B------:R-:W-:Y:S02]  /*11af0*/  MOV R8, 0x11b10 ;  /* 0x00011b1000087802 */ /* 0x000fe40000000f00 */
[----:B------:R-:W-:Y:S05]  /*11b00*/  CALL.REL.NOINC `($__internal_1_$__cuda_sm70_shflsync_idx_p) ;  /* 0x000000d000007944 */ /* 0x000fea0003c00000 */
[----:B------:R-:W-:Y:S01]  /*11b10*/  MOV R3, R4 ;  /* 0x0000000400037202 */ /* 0x000fe20000000f00 */
[----:B------:R-:W-:Y:S05]  /*11b20*/  BRA `(.L_x_488) ;  /* 0xfffff8e000007947 */ /* 0x000fea000383ffff */
.L_x_478:
[----:B-12---:R-:W-:Y:S01]  /*11b30*/  IMAD.MOV.U32 R7, RZ, RZ, R61 ;  /* 0x000000ffff077224 */ /* 0x006fe200078e003d */
[----:B------:R-:W-:Y:S01]  /*11b40*/  MOV R6, RZ ;  /* 0x000000ff00067202 */ /* 0x000fe20000000f00 */
[----:B------:R-:W-:Y:S01]  /*11b50*/  IMAD.MOV.U32 R4, RZ, RZ, 0x1f ;  /* 0x0000001fff047424 */ /* 0x000fe200078e00ff */
[----:B------:R-:W-:Y:S02]  /*11b60*/  MOV R8, 0x11b80 ;  /* 0x00011b8000087802 */ /* 0x000fe40000000f00 */
[----:B---345:R-:W-:Y:S05]  /*11b70*/  CALL.REL.NOINC `($__internal_1_$__cuda_sm70_shflsync_idx_p) ;  /* 0x0000006000007944 */ /* 0x038fea0003c00000 */
[----:B------:R-:W-:Y:S01]  /*11b80*/  MOV R0, R4 ;  /* 0x0000000400007202 */ /* 0x000fe20000000f00 */
[----:B------:R-:W-:Y:S05]  /*11b90*/  BRA `(.L_x_489) ;  /* 0xfffffa6000007947 */ /* 0x000fea000383ffff */
        .weak           $__internal_0_$__cuda_sm70_shflsync_bfly_p
        .type           $__internal_0_$__cuda_sm70_shflsync_bfly_p,@function
        .size           $__internal_0_$__cuda_sm70_shflsync_bfly_p,($__internal_1_$__cuda_sm70_shflsync_idx_p - $__internal_0_$__cuda_sm70_shflsync_bfly_p)
$__internal_0_$__cuda_sm70_shflsync_bfly_p:
[----:B------:R-:W-:Y:S04]  /*11ba0*/  WARPSYNC R6 ;  /* 0x0000000600007348 */ /* 0x000fe80003800000 */
[----:B------:R1:W2:Y:S02]  /*11bb0*/  SHFL.BFLY PT, R5, R0, R3, R7 ;  /* 0x0c00000300057389 */ /* 0x0002a400000e0007 */
[----:B-1----:R-:W-:-:S04]  /*11bc0*/  MOV R3, 0x0 ;  /* 0x0000000000037802 */ /* 0x002fc80000000f00 */
[----:B--2---:R-:W-:Y:S05]  /*11bd0*/  RET.REL.NODEC R2 `(_ZN7cutlass13device_kernelIN5flash19enable_sm80_to_sm89INS1_16FlashAttnFwdSm80INS1_25CollectiveMainloopFwdSm80ILi8ELi1ELb1EN4cute5tupleIJNS5_1CILi128EEENS7_ILi96EEENS7_ILi192EEEEEELi192ENS_10bfloat16_tEfNS_4arch4Sm80ELb1ELb0ELb1ELb0ELb0ELb0ELb1ELb0EEENS1_21CollectiveEpilogueFwdINS6_IJS8_SA_S9_EEENS6_IJNS7_ILi1EEESI_SI_EEESC_SE_Li256ELb0ELb1ELb0ELb0EEENS1_30DynamicPersistentTileSchedulerILi256ELi256ELb0ELb1ELb0EEEEEEEEEvNT_6ParamsE) ;  /* 0xfffee42002007950 */ /* 0x004fea0003c3ffff */
        .weak           $__internal_1_$__cuda_sm70_shflsync_idx_p
        .type           $__internal_1_$__cuda_sm70_shflsync_idx_p,@function
        .size           $__internal_1_$__cuda_sm70_shflsync_idx_p,(.L_x_2620 - $__internal_1_$__cuda_sm70_shflsync_idx_p)
$__internal_1_$__cuda_sm70_shflsync_idx_p:
[----:B------:R-:W-:Y:S04]  /*11be0*/  WARPSYNC R63 ;  /* 0x0000003f00007348 */ /* 0x000fe80003800000 */
[----:B------:R1:W2:Y:S02]  /*11bf0*/  SHFL.IDX PT, R4, R7, R6, R4 ;  /* 0x0000000607047389 */ /* 0x0002a400000e0004 */
[----:B-1----:R-:W-:Y:S02]  /*11c00*/  MOV R6, R8 ;  /* 0x0000000800067202 */ /* 0x002fe40000000f00 */
[----:B------:R-:W-:-:S04]  /*11c10*/  MOV R7, 0x0 ;  /* 0x0000000000077802 */ /* 0x000fc80000000f00 */
[----:B--2---:R-:W-:Y:S05]  /*11c20*/  RET.REL.NODEC R6 `(_ZN7cutlass13device_kernelIN5flash19enable_sm80_to_sm89INS1_16FlashAttnFwdSm80INS1_25CollectiveMainloopFwdSm80ILi8ELi1ELb1EN4cute5tupleIJNS5_1CILi128EEENS7_ILi96EEENS7_ILi192EEEEEELi192ENS_10bfloat16_tEfNS_4arch4Sm80ELb1ELb0ELb1ELb0ELb0ELb0ELb1ELb0EEENS1_21CollectiveEpilogueFwdINS6_IJS8_SA_S9_EEENS6_IJNS7_ILi1EEESI_SI_EEESC_SE_Li256ELb0ELb1ELb0ELb0EEENS1_30DynamicPersistentTileSchedulerILi256ELi256ELb0ELb1ELb0EEEEEEEEEvNT_6ParamsE) ;  /* 0xfffee3d006007950 */ /* 0x004fea0003c3ffff */
.L_x_490:
        /* <DEDUP_REMOVED lines=13> */
.L_x_2620:


//--------------------- .text._ZN7cutlass13device_kernelIN5flash19enable_sm80_to_sm89INS1_16FlashAttnFwdSm80INS1_25CollectiveMainloopFwdSm80ILi8ELi1ELb1EN4cute5tupleIJNS5_1CILi128EEENS7_ILi96EEENS7_ILi192EEEEEELi192ENS_10bfloat16_tEfNS_4arch4Sm80ELb1ELb0ELb1ELb1ELb0ELb0ELb1ELb0EEENS1_21CollectiveEpilogueFwdINS6_IJS8_SA_S9_EEENS6_IJNS7_ILi1EEESI_SI_EEESC_SE_Li256ELb1ELb1ELb0ELb0EEENS1_19SingleTileSchedulerILb1ELb0ELb1ELi128EEEEEEEEEvNT_6ParamsE --------------------------
	.section	.text._ZN7cutlass13device_kernelIN5flash19enable_sm80_to_sm89INS1_16FlashAttnFwdSm80INS1_25CollectiveMainloopFwdSm80ILi8ELi1ELb1EN4cute5tupleIJNS5_1CILi128EEENS7_ILi96EEENS7_ILi192EEEEEELi192ENS_10bfloat16_tEfNS_4arch4Sm80ELb1ELb0ELb1ELb1ELb0ELb0ELb1ELb0EEENS1_21CollectiveEpilogueFwdINS6_IJS8_SA_S9_EEENS6_IJNS7_ILi1EEESI_SI_EEESC_SE_Li256ELb1ELb1ELb0ELb0EEENS1_19SingleTileSchedulerILb1ELb0ELb1ELi128EEEEEEEEEvNT_6ParamsE,"ax",@progbits
	.sectioninfo	@"SHI_REGISTERS=255"
	.align	128
.text._ZN7cutlass13device_kernelIN5flash19enable_sm80_to_sm89INS1_16FlashAttnFwdSm80INS1_25CollectiveMainloopFwdSm80ILi8ELi1ELb1EN4cute5tupleIJNS5_1CILi128EEENS7_ILi96EEENS7_ILi192EEEEEELi192ENS_10bfloat16_tEfNS_4arch4Sm80ELb1ELb0ELb1ELb1ELb0ELb0ELb1ELb0EEENS1_21CollectiveEpilogueFwdINS6_IJS8_SA_S9_EEENS6_IJNS7_ILi1EEESI_SI_EEESC_SE_Li256ELb1ELb1ELb0ELb0EEENS1_19SingleTileSchedulerILb1ELb0ELb1ELi128EEEEEEEEEvNT_6ParamsE:
        .type           _ZN7cutlass13device_kernelIN5flash19enable_sm80_to_sm89INS1_16FlashAttnFwdSm80INS1_25CollectiveMainloopFwdSm80ILi8ELi1ELb1EN4cute5tupleIJNS5_1CILi128EEENS7_ILi96EEENS7_ILi192EEEEEELi192ENS_10bfloat16_tEfNS_4arch4Sm80ELb1ELb0ELb1ELb1ELb0ELb0ELb1ELb0EEENS1_21CollectiveEpilogueFwdINS6_IJS8_SA_S9_EEENS6_IJNS7_ILi1EEESI_SI_EEESC_SE_Li256ELb1ELb1ELb0ELb0EEENS1_19SingleTileSchedulerILb1ELb0ELb1ELi128EEEEEEEEEvNT_6ParamsE,@function
        .size           _ZN7cutlass13device_kernelIN5flash19enable_sm80_to_sm89INS1_16FlashAttnFwdSm80INS1_25CollectiveMainloopFwdSm80ILi8ELi1ELb1EN4cute5tupleIJNS5_1CILi128EEENS7_ILi96EEENS7_ILi192EEEEEELi192ENS_10bfloat16_tEfNS_4arch4Sm80ELb1ELb0ELb1ELb1ELb0ELb0ELb1ELb0EEENS1_21CollectiveEpilogueFwdINS6_IJS8_SA_S9_EEENS6_IJNS7_ILi1EEESI_SI_EEESC_SE_Li256ELb1ELb1ELb0ELb0EEENS1_19SingleTileSchedulerILb1ELb0ELb1ELi128EEEEEEEEEvNT_6ParamsE,(.L_x_2623 - _ZN7cutlass13device_kernelIN5flash19enable_sm80_to_sm89INS1_16FlashAttnFwdSm80INS1_25CollectiveMainloopFwdSm80ILi8ELi1ELb1EN4cute5tupleIJNS5_1CILi128EEENS7_ILi96EEENS7_ILi192EEEEEELi192ENS_10bfloat16_tEfNS_4arch4Sm80ELb1ELb0ELb1ELb1ELb0ELb0ELb1ELb0EEENS1_21CollectiveEpilogueFwdINS6_IJS8_SA_S9_EEENS6_IJNS7_ILi1EEESI_SI_EEESC_SE_Li256ELb1ELb1ELb0ELb0EEENS1_19SingleTileSchedulerILb1ELb0ELb1ELi128EEEEEEEEEvNT_6ParamsE)
        .other          _ZN7cutlass13device_kernelIN5flash19enable_sm80_to_sm89INS1_16FlashAttnFwdSm80INS1_25CollectiveMainloopFwdSm80ILi8ELi1ELb1EN4cute5tupleIJNS5_1CILi128EEENS7_ILi96EEENS7_ILi192EEEEEELi192ENS_10bfloat16_tEfNS_4arch4Sm80ELb1ELb0ELb1ELb1ELb0ELb0ELb1ELb0EEENS1_21CollectiveEpilogueFwdINS6_IJS8_SA_S9_EEENS6_IJNS7_ILi1EEESI_SI_EEESC_SE_Li256ELb1ELb1ELb0ELb0EEENS1_19SingleTileSchedulerILb1ELb0ELb1ELi128EEEEEEEEEvNT_6ParamsE,@"STO_CUDA_ENTRY STV_DEFAULT"
_ZN7cutlass13device_kernelIN5flash19enable_sm80_to_sm89INS1_16FlashAttnFwdSm80INS1_25CollectiveMainloopFwdSm80ILi8ELi1ELb1EN4cute5tupleIJNS5_1CILi128EEENS7_ILi96EEENS7_ILi192EEEEEELi192ENS_10bfloat16_tEfNS_4arch4Sm80ELb1ELb0ELb1ELb1ELb0ELb0ELb1ELb0EEENS1_21CollectiveEpilogueFwdINS6_IJS8_SA_S9_EEENS6_IJNS7_ILi1EEESI_SI_EEESC_SE_Li256ELb1ELb1ELb0ELb0EEENS1_19SingleTileSchedulerILb1ELb0ELb1ELi128EEEEEEEEEvNT_6ParamsE:
[----:B------:R-:W-:Y:S02]  /*0000*/  MOV R1, c[0x0][0x28] ;  /* 0x00000a0000017a02 */ /* 0x000fe40000000f00 */
[----:B------:R-:W1:Y:S01]  /*0010*/  S2R R121, SR_TID.X ;  /* 0x0000000000797919 */ /* 0x000e620000002100 */
[----:B------:R-:W-:Y:S01]  /*0020*/  IMAD.MOV.U32 R26, RZ, RZ, 0x4 ;  /* 0x00000004ff1a7424 */ /* 0x000fe200078e00ff */
[----:B------:R-:W2:Y:S01]  /*0030*/  S2UR UR21, SR_CTAID.X ;  /* 0x00000000001579c3 */ /* 0x000ea20000002500 */
[----:B------:R-:W-:Y:S01]  /*0040*/  ULDC.64 UR18, c[0x0][0x118] ;  /* 0x0000460000127ab9 */ /* 0x000fe20000000a00 */
[----:B------:R-:W3:Y:S01]  /*0050*/  S2R R5, SR_CTAID.Z ;  /* 0x0000000000057919 */ /* 0x000ee20000002700 */
[----:B------:R-:W-:Y:S02]  /*0060*/  IADD3 R1, R1, -0x58, RZ ;  /* 0xffffffa801017810 */ /* 0x000fe40007ffe0ff */
[----:B-1----:R-:W-:Y:S01]  /*0070*/  SHF.R.U32.HI R0, RZ, 0x5, R121 ;  /* 0x00000005ff007819 */ /* 0x002fe20000011679 */
[----:B---3--:R-:W-:-:S05]  /*0080*/  IMAD.WIDE R2, R5, R26, c[0x0][0x568] ;  /* 0x00015a0005027625 */ /* 0x008fca00078e021a */
[----:B------:R-:W1:Y:S02]  /*0090*/  SHFL.IDX PT, R0, R0, RZ, 0x1f ;  /* 0x00001fff00007589 */ /* 0x000e6400000e0000 */
[----:B-1----:R-:W-:-:S13]  /*00a0*/  ISETP.NE.AND P0, PT, R0, RZ, PT ;  /* 0x000000ff0000720c */ /* 0x002fda0003f05270 */
[----:B--2---:R-:W-:Y:S05]  /*00b0*/  @!P0 BRA `(.L_x_491) ;  /* 0x0000014000008947 */ /* 0x004fea0003800000 */
[----:B------:R-:W-:-:S04]  /*00c0*/  ISETP.NE.U32.AND P0, PT, RZ, c[0x0][0x568], PT ;  /* 0x00015a00ff007a0c */ /* 0x000fc80003f05070 */
[----:B------:R-:W-:-:S13]  /*00d0*/  ISETP.NE.AND.EX P0, PT, RZ, c[0x0][0x56c], PT, P0 ;  /* 0x00015b00ff007a0c */ /* 0x000fda0003f05300 */
[----:B------:R-:W-:Y:S05]  /*00e0*/  @!P0 BRA `(.L_x_492) ;  /* 0x0000002000008947 */ /* 0x000fea0003800000 */
[----:B------:R1:W5:Y:S01]  /*00f0*/  LDG.E R0, [R2.64] ;  /* 0x0000001202007981 */ /* 0x000362000c1e1900 */
[----:B------:R-:W-:Y:S05]  /*0100*/  BRA `(.L_x_493) ;  /* 0x0000009000007947 */ /* 0x000fea0003800000 */
.L_x_492:
        /* <DEDUP_REMOVED lines=8> */
.L_x_494:
[----:B------:R-:W-:-:S04]  /*0190*/  MOV R0, c[0x0][0x54c] ;  /* 0x0001530000007a02 */ /* 0x000fc80000000f00 */
.L_x_493:
[----:B------:R-:W-:Y:S01]  /*01a0*/  USHF.L.U32 UR21, UR21, 0x7, URZ ;  /* 0x0000000715157899 */ /* 0x000fe2000800063f */
[----:B-----5:R-:W-:-:S05]  /*01b0*/  IMAD R0, R0, c[0x0][0x548], RZ ;  /* 0x0001520000007a24 */ /* 0x020fca00078e02ff */
[----:B------:R-:W-:-:S04]  /*01c0*/  ISETP.LE.AND P0, PT, R0, UR21, PT ;  /* 0x0000001500007c0c */ /* 0x000fc8000bf03270 */
[----:B------:R-:W-:-:S05]  /*01d0*/  SEL R0, R5, 0xffffffff, !P0 ;  /* 0xffffffff05007807 */ /* 0x000fca0004000000 */
[----:B------:R2:W-:Y:S01]  /*01e0*/  STL [R1+0x40], R0 ;  /* 0x0000400001007387 */ /* 0x0005e20000100800 */
[----:B------:R-:W-:Y:S05]  /*01f0*/  BRA `(.L_x_495) ;  /* 0x0000013000007947 */ /* 0x000fea0003800000 */
.L_x_491:
[----:B------:R-:W-:-:S04]  /*0200*/  ISETP.NE.U32.AND P0, PT, RZ, c[0x0][0x568], PT ;  /* 0x00015a00ff007a0c */ /* 0x000fc80003f05070 */
[----:B------:R-:W-:-:S13]  /*0210*/  ISETP.NE.AND.EX P0, PT, RZ, c[0x0][0x56c], PT, P0 ;  /* 0x00015b00ff007a0c */ /* 0x000fda0003f05300 */
[----:B------:R-:W-:Y:S05]  /*0220*/  @!P0 BRA `(.L_x_496) ;  /* 0x0000002000008947 */ /* 0x000fea0003800000 */
[----:B------:R1:W5:Y:S01]  /*0230*/  LDG.E R0, [R2.64] ;  /* 0x0000001202007981 */ /* 0x000362000c1e1900 */
[----:B------:R-:W-:Y:S05]  /*0240*/  BRA `(.L_x_497) ;  /* 0x0000009000007947 */ /* 0x000fea0003800000 */
.L_x_496:
        /* <DEDUP_REMOVED lines=8> */
.L_x_498:
[----:B------:R-:W-:-:S04]  /*02d0*/  MOV R0, c[0x0][0x54c] ;  /* 0x0001530000007a02 */ /* 0x000fc80000000f00 */
.L_x_497:
[----:B------:R-:W-:Y:S01]  /*02e0*/  USHF.L.U32 UR21, UR21, 0x7, URZ ;  /* 0x0000000715157899 */ /* 0x000fe2000800063f */
[----:B-----5:R-:W-:-:S05]  /*02f0*/  IMAD R0, R0, c[0x0][0x548], RZ ;  /* 0x0001520000007a24 */ /* 0x020fca00078e02ff */
[----:B------:R-:W-:-:S04]  /*0300*/  ISETP.LE.AND P0, PT, R0, UR21, PT ;  /* 0x0000001500007c0c */ /* 0x000fc8000bf03270 */
[----:B------:R-:W-:-:S05]  /*0310*/  SEL R0, R5, 0xffffffff, !P0 ;  /* 0xffffffff05007807 */ /* 0x000fca0004000000 */
[----:B------:R2:W-:Y:S04]  /*0320*/  STL [R1+0x40], R0 ;  /* 0x0000400001007387 */ /* 0x0005e80000100800 */
.L_x_495:
[----:B------:R-:W3:Y:S02]  /*0330*/  LDL R39, [R1+0x40] ;  /* 0x0000400001277983 */ /* 0x000ee40000100800 */
[----:B---3--:R-:W-:-:S13]  /*0340*/  ISETP.GE.AND P0, PT, R39, RZ, PT ;  /* 0x000000ff2700720c */ /* 0x008fda0003f06270 */
        /* <DEDUP_REMOVED lines=10> */
[----:B-1----:R-:W-:Y:S01]  /*03f0*/  @P0 IMAD.WIDE R2, R39, R26, c[0x0][0x360] ;  /* 0x0000d80027020625 */ /* 0x002fe200078e021a */
[----:B------:R1:W3:Y:S01]  /*0400*/  @P1 LDG.E R8, [R4.64] ;  /* 0x0000001204081981 */ /* 0x0002e2000c1e1900 */
[----:B------:R-:W-:-:S03]  /*0410*/  CS2R R6, SRZ ;  /* 0x0000000000067805 */ /* 0x000fc6000001ff00 */
[----:B--2---:R2:W4:Y:S01]  /*0420*/  @P0 LDG.E R0, [R2.64] ;  /* 0x0000001202000981 */ /* 0x004522000c1e1900 */
[----:B-1----:R-:W-:-:S04]  /*0430*/  IMAD.WIDE R4, R39, R26, c[0x0][0x348] ;  /* 0x0000d20027047625 */ /* 0x002fc800078e021a */
[----:B--2---:R-:W-:Y:S01]  /*0440*/  IMAD.WIDE R2, R39, R26, c[0x0][0x350] ;  /* 0x0000d40027027625 */ /* 0x004fe200078e021a */
[----:B------:R1:W5:Y:S04]  /*0450*/  @P2 LDG.E R6, [R4.64] ;  /* 0x0000001204062981 */ /* 0x000368000c1e1900 */
[----:B------:R1:W5:Y:S01]  /*0460*/  @P6 LDG.E R7, [R2.64] ;  /* 0x0000001202076981 */ /* 0x000362000c1e1900 */
[----:B------:R-:W-:Y:S02]  /*0470*/  UMOV UR6, URZ ;  /* 0x0000003f00067c82 */ /* 0x000fe40008000000 */
[----:B------:R-:W-:Y:S02]  /*0480*/  ULDC UR12, c[0x0][0x168] ;  /* 0x00005a00000c7ab9 */ /* 0x000fe40000000800 */
[----:B------:R-:W-:Y:S01]  /*0490*/  ULDC UR8, c[0x0][0x1d0] ;  /* 0x0000740000087ab9 */ /* 0x000fe20000000800 */
[----:B---3--:R1:W2:Y:S08]  /*04a0*/  @P1 R2UR UR6, R8 ;  /* 0x00000000080613c2 */ /* 0x0082b000000e0000 */
[----:B----4-:R1:W3:Y:S02]  /*04b0*/  @P0 R2UR UR12, R0 ;  /* 0x00000000000c03c2 */ /* 0x0102e400000e0000 */
[----:B-123--:R-:W-:Y:S05]  /*04c0*/  @P0 BRA `(.L_x_499) ;  /* 0x0000006000000947 */ /* 0x00efea0003800000 */
[----:B------:R-:W-:Y:S05]  /*04d0*/  @!P2 BRA `(.L_x_499) ;  /* 0x000000500000a947 */ /* 0x000fea0003800000 */
[----:B------:R1:W2:Y:S04]  /*04e0*/  LDG.E R0, [R4.64] ;  /* 0x0000001204007981 */ /* 0x0002a8000c1e1900 */
[----:B-1----:R-:W3:Y:S01]  /*04f0*/  LDG.E R4, [R4.64+0x4] ;  /* 0x0000041204047981 */ /* 0x002ee2000c1e1900 */
[----:B--2---:R-:W1:Y:S08]  /*0500*/  R2UR UR12, R0 ;  /* 0x00000000000c73c2 */ /* 0x004e7000000e0000 */
[----:B---3--:R-:W1:Y:S02]  /*0510*/  R2UR UR4, R4 ;  /* 0x00000000040473c2 */ /* 0x008e6400000e0000 */
[----:B-1----:R-:W-:-:S06]  /*0520*/  UIADD3 UR12, -UR12, UR4, URZ ;  /* 0x000000040c0c7290 */ /* 0x002fcc000fffe13f */
.L_x_499:
[----:B------:R-:W-:-:S04]  /*0530*/  ISETP.NE.U32.AND P0, PT, RZ, c[0x0][0x368], PT ;  /* 0x0000da00ff007a0c */ /* 0x000fc80003f05070 */
[----:B------:R-:W-:-:S13]  /*0540*/  ISETP.NE.AND.EX P0, PT, RZ, c[0x0][0x36c], PT, P0 ;  /* 0x0000db00ff007a0c */ /* 0x000fda0003f05300 */
[----:B------:R-:W-:Y:S05]  /*0550*/  @!P0 BRA `(.L_x_500) ;  /* 0x0000004000008947 */ /* 0x000fea0003800000 */
[----:B------:R-:W-:-:S05]  /*0560*/  IMAD.WIDE R2, R39, R26, c[0x0][0x368] ;  /* 0x0000da0027027625 */ /* 0x000fca00078e021a */
[----:B------:R-:W2:Y:S02]  /*0570*/  LDG.E R0, [R2.64] ;  /* 0x0000001202007981 */ /* 0x000ea4000c1e1900 */
[----:B--2---:R1:W2:Y:S02]  /*0580*/  R2UR UR8, R0 ;  /* 0x00000000000873c2 */ /* 0x0042a400000e0000 */
[----:B-12---:R-:W-:Y:S05]  /*0590*/  BRA `(.L_x_501) ;  /* 0x0000006000007947 */ /* 0x006fea0003800000 */
.L_x_500:
[----:B------:R-:W-:Y:S05]  /*05a0*/  @!P6 BRA `(.L_x_501) ;  /* 0x000000500000e947 */ /* 0x000fea0003800000 */
[----:B------:R1:W2:Y:S04]  /*05b0*/  LDG.E R0, [R2.64] ;  /* 0x0000001202007981 */ /* 0x0002a8000c1e1900 */
[----:B-1----:R-:W3:Y:S01]  /*05c0*/  LDG.E R2, [R2.64+0x4] ;  /* 0x0000041202027981 */ /* 0x002ee2000c1e1900 */
[----:B--2---:R-:W1:Y:S08]  /*05d0*/  R2UR UR8, R0 ;  /* 0x00000000000873c2 */ /* 0x004e7000000e0000 */
[----:B---3--:R-:W1:Y:S02]  /*05e0*/  R2UR UR4, R2 ;  /* 0x00000000020473c2 */ /* 0x008e6400000e0000 */
[----:B-1----:R-:W-:-:S06]  /*05f0*/  UIADD3 UR8, -UR8, UR4, URZ ;  /* 0x0000000408087290 */ /* 0x002fcc000fffe13f */
.L_x_501:
[----:B------:R-:W-:Y:S01]  /*0600*/  ULDC UR4, c[0x0][0x2c4] ;  /* 0x0000b10000047ab9 */ /* 0x000fe20000000800 */
[----:B-----5:R-:W-:Y:S01]  /*0610*/  IADD3 R8, R7, UR6, RZ ;  /* 0x0000000607087c10 */ /* 0x020fe2000fffe0ff */
[----:B------:R-:W-:Y:S01]  /*0620*/  UISETP.NE.AND UP1, UPT, UR4, 0x1, UPT ;  /* 0x000000010400788c */ /* 0x000fe2000bf25270 */
[----:B------:R-:W-:Y:S01]  /*0630*/  PLOP3.LUT P1, PT, PT, PT, PT, 0x80, 0x0 ;  /* 0x000000000000781c */ /* 0x000fe20003f2f070 */
[----:B------:R-:W-:Y:S01]  /*0640*/  UIADD3 UR8, -UR6, UR8, URZ ;  /* 0x0000000806087290 */ /* 0x000fe2000fffe13f */
[----:B------:R-:W-:Y:S01]  /*0650*/  CS2R R10, SRZ ;  /* 0x00000000000a7805 */ /* 0x000fe2000001ff00 */
[----:B------:R-:W-:Y:S01]  /*0660*/  ULDC.64 UR4, c[0x0][0x2c8] ;  /* 0x0000b20000047ab9 */ /* 0x000fe20000000a00 */
[----:B------:R-:W-:Y:S01]  /*0670*/  IMAD.MOV.U32 R98, RZ, RZ, RZ ;  /* 0x000000ffff627224 */ /* 0x000fe200078e00ff */
[----:B------:R-:W-:Y:S01]  /*0680*/  UIADD3 UR6, UR8, 0x5f, URZ ;  /* 0x0000005f08067890 */ /* 0x000fe2000fffe03f */
[----:B------:R-:W-:Y:S01]  /*0690*/  CS2R R14, SRZ ;  /* 0x00000000000e7805 */ /* 0x000fe2000001ff00 */
[----:B------:R-:W-:Y:S01]  /*06a0*/  IMAD.MOV.U32 R96, RZ, RZ, RZ ;  /* 0x000000ffff607224 */ /* 0x000fe200078e00ff */
[----:B------:R-:W-:Y:S01]  /*06b0*/  MOV R94, RZ ;  /* 0x000000ff005e7202 */ /* 0x000fe20000000f00 */
[----:B------:R-:W-:Y:S01]  /*06c0*/  UIMAD.WIDE UR6, UR6, 0x2aaaaaab, URZ ;  /* 0x2aaaaaab060678a5 */ /* 0x000fe2000f8e023f */
[----:B------:R-:W-:Y:S01]  /*06d0*/  IMAD.MOV.U32 R9, RZ, RZ, RZ ;  /* 0x000000ffff097224 */ /* 0x000fe200078e00ff */
[----:B------:R-:W-:Y:S01]  /*06e0*/  @UP1 UIADD3 UR10, UR21, 0x7f, URZ ;  /* 0x0000007f150a1890 */ /* 0x000fe2000fffe03f */
[----:B------:R-:W-:Y:S01]  /*06f0*/  MOV R92, RZ ;  /* 0x000000ff005c7202 */ /* 0x000fe20000000f00 */
[----:B------:R-:W-:Y:S01]  /*0700*/  USHF.R.U32.HI UR6, URZ, 0x1f, UR7 ;  /* 0x0000001f3f067899 */ /* 0x000fe20008011607 */
[----:B------:R-:W-:Y:S01]  /*0710*/  IMAD.MOV.U32 R90, RZ, RZ, RZ ;  /* 0x000000ffff5a7224 */ /* 0x000fe200078e00ff */
[----:B------:R-:W-:Y:S01]  /*0720*/  UIMAD.WIDE.U32 UR10, UR10, UR4, URZ ;  /* 0x000000040a0a72a5 */ /* 0x000fe2000f8e003f */
[----:B------:R-:W-:Y:S01]  /*0730*/  CS2R R12, SRZ ;  /* 0x00000000000c7805 */ /* 0x000fe2000001ff00 */
[----:B------:R-:W-:Y:S01]  /*0740*/  UIADD3 UR4, UR21, 0x7f, URZ ;  /* 0x0000007f15047890 */ /* 0x000fe2000fffe03f */
[----:B------:R-:W-:Y:S01]  /*0750*/  MOV R88, RZ ;  /* 0x000000ff00587202 */ /* 0x000fe20000000f00 */
[----:B------:R-:W-:Y:S01]  /*0760*/  @UP1 USHF.R.U32.HI UR4, URZ, UR5, UR11 ;  /* 0x000000053f041299 */ /* 0x000fe2000801160b */
[----:B------:R-:W-:Y:S01]  /*0770*/  IMAD.MOV.U32 R86, RZ, RZ, RZ ;  /* 0x000000ffff567224 */ /* 0x000fe200078e00ff */
[----:B------:R-:W-:Y:S01]  /*0780*/  UIADD3 UR5, UR8, 0x60, -UR12 ;  /* 0x0000006008057890 */ /* 0x000fe2000fffe80c */
[----:B------:R-:W-:Y:S01]  /*0790*/  CS2R R16, SRZ ;  /* 0x0000000000107805 */ /* 0x000fe2000001ff00 */
[----:B------:R-:W-:Y:S01]  /*07a0*/  ULEA.HI.SX32 UR6, UR7, UR6, 0x1c ;  /* 0x0000000607067291 */ /* 0x000fe2000f8fe23f */
[----:B------:R-:W-:Y:S01]  /*07b0*/  MOV R84, RZ ;  /* 0x000000ff00547202 */ /* 0x000fe20000000f00 */
[----:B------:R-:W-:Y:S01]  /*07c0*/  UIADD3 UR4, UR5, UR4, URZ ;  /* 0x0000000405047290 */ /* 0x000fe2000fffe03f */
[----:B------:R-:W-:Y:S01]  /*07d0*/  IMAD.MOV.U32 R82, RZ, RZ, RZ ;  /* 0x000000ffff527224 */ /* 0x000fe200078e00ff */
[----:B------:R-:W-:Y:S01]  /*07e0*/  CS2R R18, SRZ ;  /* 0x0000000000127805 */ /* 0x000fe2000001ff00 */
[----:B------:R-:W-:Y:S01]  /*07f0*/  MOV R80, RZ ;  /* 0x000000ff00507202 */ /* 0x000fe20000000f00 */
[----:B------:R-:W-:Y:S01]  /*0800*/  UIMAD.WIDE UR4, UR4, 0x2aaaaaab, URZ ;  /* 0x2aaaaaab040478a5 */ /* 0x000fe2000f8e023f */
[----:B------:R-:W-:Y:S01]  /*0810*/  IMAD.MOV.U32 R78, RZ, RZ, RZ ;  /* 0x000000ffff4e7224 */ /* 0x000fe200078e00ff */
[----:B------:R-:W-:Y:S01]  /*0820*/  CS2R R20, SRZ ;  /* 0x0000000000147805 */ /* 0x000fe2000001ff00 */
[----:B------:R-:W-:Y:S01]  /*0830*/  MOV R76, RZ ;  /* 0x000000ff004c7202 */ /* 0x000fe20000000f00 */
[----:B------:R-:W-:Y:S01]  /*0840*/  USHF.R.U32.HI UR4, URZ, 0x1f, UR5 ;  /* 0x0000001f3f047899 */ /* 0x000fe20008011605 */
[----:B------:R-:W-:Y:S01]  /*0850*/  IMAD.MOV.U32 R74, RZ, RZ, RZ ;  /* 0x000000ffff4a7224 */ /* 0x000fe200078e00ff */
[----:B------:R-:W-:Y:S01]  /*0860*/  CS2R R22, SRZ ;  /* 0x0000000000167805 */ /* 0x000fe2000001ff00 */
[----:B------:R-:W-:Y:S01]  /*0870*/  MOV R72, RZ ;  /* 0x000000ff00487202 */ /* 0x000fe20000000f00 */
[----:B------:R-:W-:Y:S01]  /*0880*/  ULEA.HI.SX32 UR4, UR5, UR4, 0x1c ;  /* 0x0000000405047291 */ /* 0x000fe2000f8fe23f */
[----:B------:R-:W-:Y:S01]  /*0890*/  IMAD.MOV.U32 R70, RZ, RZ, RZ ;  /* 0x000000ffff467224 */ /* 0x000fe200078e00ff */
[----:B------:R-:W-:Y:S01]  /*08a0*/  CS2R R24, SRZ ;  /* 0x0000000000187805 */ /* 0x000fe2000001ff00 */
[----:B------:R-:W-:Y:S01]  /*08b0*/  MOV R68, RZ ;  /* 0x000000ff00447202 */ /* 0x000fe20000000f00 */
[----:B------:R-:W-:Y:S01]  /*08c0*/  UISETP.LT.AND UP0, UPT, UR6, UR4, UPT ;  /* 0x000000040600728c */ /* 0x000fe2000bf01270 */
[----:B------:R-:W-:Y:S01]  /*08d0*/  CS2R R66, SRZ ;  /* 0x0000000000427805 */ /* 0x000fe2000001ff00 */
[----:B------:R-:W-:Y:S01]  /*08e0*/  IMAD.MOV.U32 R64, RZ, RZ, RZ ;  /* 0x000000ffff407224 */ /* 0x000fe200078e00ff */
[----:B------:R-:W-:Y:S01]  /*08f0*/  CS2R R62, SRZ ;  /* 0x00000000003e7805 */ /* 0x000fe2000001ff00 */
[----:B------:R-:W-:Y:S01]  /*0900*/  USEL UR20, UR6, UR4, UP0 ;  /* 0x0000000406147287 */ /* 0x000fe20008000000 */
[----:B------:R-:W-:Y:S01]  /*0910*/  MOV R27, RZ ;  /* 0x000000ff001b7202 */ /* 0x000fe20000000f00 */
[----:B------:R-:W-:Y:S01]  /*0920*/  IMAD.MOV.U32 R60, RZ, RZ, RZ ;  /* 0x000000ffff3c7224 */ /* 0x000fe200078e00ff */
[----:B------:R-:W-:Y:S01]  /*0930*/  CS2R R58, SRZ ;  /* 0x00000000003a7805 */ /* 0x000fe2000001ff00 */
[----:B------:R-:W-:Y:S01]  /*0940*/  UISETP.GE.AND UP0, UPT, UR20, 0x1, UPT ;  /* 0x000000011400788c */ /* 0x000fe2000bf06270 */
[----:B------:R-:W-:Y:S01]  /*0950*/  CS2R R28, SRZ ;  /* 0x00000000001c7805 */ /* 0x000fe2000001ff00 */
[----:B------:R-:W-:Y:S01]  /*0960*/  MOV R56, RZ ;  /* 0x000000ff00387202 */ /* 0x000fe20000000f00 */
[----:B------:R-:W-:Y:S01]  /*0970*/  CS2R R54, SRZ ;  /* 0x0000000000367805 */ /* 0x000fe2000001ff00 */
[----:B------:R-:W-:Y:S01]  /*0980*/  IMAD.MOV.U32 R52, RZ, RZ, RZ ;  /* 0x000000ffff347224 */ /* 0x000fe200078e00ff */
[----:B------:R-:W-:Y:S01]  /*0990*/  CS2R R150, SRZ ;  /* 0x0000000000967805 */ /* 0x000fe2000001ff00 */
[----:B------:R-:W-:Y:S01]  /*09a0*/  PLOP3.LUT P0, PT, PT, PT, UP0, 0x80, 0x0 ;  /* 0x000000000000781c */ /* 0x000fe20003f0f008 */
        /* <DEDUP_REMOVED lines=26> */
[----:B------:R-:W-:Y:S01]  /*0b50*/  CS2R R108, SRZ ;  /* 0x00000000006c7805 */ /* 0x000fe2000001ff00 */
[----:B------:R-:W-:Y:S01]  /*0b60*/  CS2R R106, SRZ ;  /* 0x00000000006a7805 */ /* 0x000fe2000001ff00 */
[----:B------:R-:W-:Y:S01]  /*0b70*/  CS2R R104, SRZ ;  /* 0x0000000000687805 */ /* 0x000fe2000001ff00 */
[----:B------:R-:W-:Y:S01]  /*0b80*/  MOV R42, RZ ;  /* 0x000000ff002a7202 */ /* 0x000fe20000000f00 */
[----:B------:R-:W-:Y:S01]  /*0b90*/  IMAD.MOV.U32 R41, RZ, RZ, RZ ;  /* 0x000000ffff297224 */ /* 0x000fe200078e00ff */
[----:B------:R-:W-:Y:S05]  /*0ba0*/  @!P0 BRA `(.L_x_502) ;  /* 0x0000f2d000008947 */ /* 0x000fea0003800000 */
[----:B------:R-:W-:Y:S01]  /*0bb0*/  ISETP.NE.U32.AND P5, PT, RZ, c[0x0][0x340], PT ;  /* 0x0000d000ff007a0c */ /* 0x000fe20003fa5070 */
[----:B------:R-:W1:Y:S01]  /*0bc0*/  S2R R30, SR_CTAID.Y ;  /* 0x00000000001e7919 */ /* 0x000e620000002600 */
[----:B------:R-:W-:-:S02]  /*0bd0*/  SHF.R.S32.HI R0, RZ, 0x1f, R6 ;  /* 0x0000001fff007819 */ /* 0x000fc40000011406 */
[----:B------:R-:W-:Y:S02]  /*0be0*/  SHF.R.S32.HI R119, RZ, 0x1f, R121 ;  /* 0x0000001fff777819 */ /* 0x000fe40000011479 */
[----:B------:R-:W-:Y:S02]  /*0bf0*/  PLOP3.LUT P1, PT, PT, PT, UP1, 0x80, 0x0 ;  /* 0x000000000000781c */ /* 0x000fe40003f2f018 */
[----:B------:R-:W-:Y:S02]  /*0c00*/  SHF.R.S32.HI R13, RZ, 0x1f, R39 ;  /* 0x0000001fff0d7819 */ /* 0x000fe40000011427 */
[----:B------:R-:W-:Y:S02]  /*0c10*/  PLOP3.LUT P0, PT, PT, PT, UP1, 0x80, 0x0 ;  /* 0x000000000000781c */ /* 0x000fe40003f0f018 */
[----:B------:R-:W-:Y:S01]  /*0c20*/  SEL R4, R39, RZ, !P2 ;  /* 0x000000ff27047207 */ /* 0x000fe20005000000 */
[----:B------:R-:W-:Y:S01]  /*0c30*/  UMOV UR11, 0x60 ;  /* 0x00000060000b7882 */ /* 0x000fe20000000000 */
[----:B------:R-:W-:Y:S01]  /*0c40*/  ISETP.NE.AND.EX P5, PT, RZ, c[0x0][0x344], PT, P5 ;  /* 0x0000d100ff007a0c */ /* 0x000fe20003fa5350 */
[----:B------:R-:W-:-:S12]  /*0c50*/  ULDC.64 UR6, c[0x0][0x1e0] ;  /* 0x0000780000067ab9 */ /* 0x000fd80000000a00 */
[----:B------:R-:W-:-:S05]  /*0c60*/  @P5 IMAD.WIDE R2, R39, R26, c[0x0][0x340] ;  /* 0x0000d00027025625 */ /* 0x000fca00078e021a */
[----:B------:R2:W3:Y:S01]  /*0c70*/  @P5 LDG.E R17, [R2.64] ;  /* 0x0000001202115981 */ /* 0x0004e2000c1e1900 */
[----:B------:R-:W-:Y:S01]  /*0c80*/  IMAD R0, R0, c[0x0][0x178], RZ ;  /* 0x00005e0000007a24 */ /* 0x000fe200078e02ff */
[CC--:B------:R-:W-:Y:S01]  /*0c90*/  LEA.HI R23, R119.reuse, R121.reuse, RZ, 0x3 ;  /* 0x0000007977177211 */ /* 0x0c0fe200078f18ff */
[----:B------:R-:W-:Y:S01]  /*0ca0*/  ULDC UR4, c[0x0][0x2c4] ;  /* 0x0000b10000047ab9 */ /* 0x000fe20000000800 */
[----:B-1----:R-:W-:Y:S01]  /*0cb0*/  SHF.R.S32.HI R31, RZ, 0x1f, R30 ;  /* 0x0000001fff1f7819 */ /* 0x002fe2000001141e */
[----:B------:R-:W-:Y:S01]  /*0cc0*/  IMAD R0, R6, c[0x0][0x17c], R0 ;  /* 0x00005f0006007a24 */ /* 0x000fe200078e0200 */
[----:B------:R-:W-:Y:S01]  /*0cd0*/  SHF.R.S32.HI R14, RZ, 0x3, R23 ;  /* 0x00000003ff0e7819 */ /* 0x000fe20000011417 */
[----:B------:R-:W-:Y:S01]  /*0ce0*/  UIMAD UR4, UR12, UR4, URZ ;  /* 0x000000040c0472a4 */ /* 0x000fe2000f8e023f */
[-C--:B------:R-:W-:Y:S01]  /*0cf0*/  LEA.HI R29, R119, R121.reuse, RZ, 0x4 ;  /* 0x00000079771d7211 */ /* 0x080fe200078f20ff */
[----:B------:R-:W-:Y:S01]  /*0d00*/  IMAD R5, R31, c[0x0][0x1b8], RZ ;  /* 0x00006e001f057a24 */ /* 0x000fe200078e02ff */
[----:B------:R-:W-:Y:S01]  /*0d10*/  IADD3 R9, R14, UR21, RZ ;  /* 0x000000150e097c10 */ /* 0x000fe2000fffe0ff */
[----:B------:R-:W-:Y:S01]  /*0d20*/  UIMAD.WIDE.U32 UR26, UR11, UR6, URZ ;  /* 0x000000060b1a72a5 */ /* 0x000fe2000f8e003f */
[----:B------:R-:W-:Y:S01]  /*0d30*/  SHF.R.S32.HI R12, RZ, 0x4, R29 ;  /* 0x00000004ff0c7819 */ /* 0x000fe2000001141d */
[----:B------:R-:W-:Y:S01]  /*0d40*/  IMAD R5, R30, c[0x0][0x1bc], R5 ;  /* 0x00006f001e057a24 */ /* 0x000fe200078e0205 */
[----:B------:R-:W-:Y:S01]  /*0d50*/  UIMAD UR22, UR20, -0x60, UR11 ;  /* 0xffffffa0141678a4 */ /* 0x000fe2000f8e020b */
[----:B------:R-:W-:Y:S01]  /*0d60*/  LEA.HI R118, R119, R121, RZ, 0x5 ;  /* 0x0000007977767211 */ /* 0x000fe200078f28ff */
[----:B------:R-:W-:Y:S01]  /*0d70*/  UIMAD UR23, UR11, UR7, URZ ;  /* 0x000000070b1772a4 */ /* 0x000fe2000f8e023f */
[----:B------:R-:W-:Y:S01]  /*0d80*/  IMAD.U32 R10, RZ, RZ, UR26 ;  /* 0x0000001aff0a7e24 */ /* 0x000fe2000f8e00ff */
[----:B------:R-:W-:Y:S01]  /*0d90*/  UIADD3 UR13, UR20, -0x1, URZ ;  /* 0xffffffff140d7890 */ /* 0x000fe2000fffe03f */
[----:B------:R-:W-:Y:S01]  /*0da0*/  IMAD.U32 R11, RZ, RZ, UR27 ;  /* 0x0000001bff0b7e24 */ /* 0x000fe2000f8e00ff */
[----:B------:R-:W-:Y:S01]  /*0db0*/  UIADD3 UR23, UR27, UR23, URZ ;  /* 0x000000171b177290 */ /* 0x000fe2000fffe03f */
[----:B------:R-:W-:Y:S01]  /*0dc0*/  IMAD.MOV.U32 R116, RZ, RZ, R10 ;  /* 0x000000ffff747224 */ /* 0x000fe200078e000a */
[----:B------:R-:W-:Y:S01]  /*0dd0*/  USHF.R.S32.HI UR10, URZ, 0x1f, UR13 ;  /* 0x0000001f3f0a7899 */ /* 0x000fe2000801140d */
[----:B------:R-:W-:Y:S01]  /*0de0*/  SHF.R.S32.HI R117, RZ, 0x5, R118 ;  /* 0x00000005ff757819 */ /* 0x000fe20000011476 */
[----:B------:R-:W-:Y:S01]  /*0df0*/  UIMAD UR9, UR23, UR13, URZ ;  /* 0x0000000d170972a4 */ /* 0x000fe2000f8e023f */
[----:B--2---:R-:W-:Y:S01]  /*0e00*/  IMAD.WIDE.U32 R2, R6, c[0x0][0x178], RZ ;  /* 0x00005e0006027a25 */ /* 0x004fe200078e00ff */
[----:B------:R-:W-:-:S02]  /*0e10*/  UIMAD.WIDE.U32 UR14, UR6, 0x40, URZ ;  /* 0x00000040060e78a5 */ /* 0x000fc4000f8e003f */
[----:B------:R-:W-:Y:S01]  /*0e20*/  UIMAD UR9, UR10, UR26, UR9 ;  /* 0x0000001a0a0972a4 */ /* 0x000fe2000f8e0209 */
[----:B------:R-:W-:Y:S01]  /*0e30*/  IMAD.IADD R3, R3, 0x1, R0 ;  /* 0x0000000103037824 */ /* 0x000fe200078e0200 */
[----:B------:R-:W-:Y:S01]  /*0e40*/  LOP3.LUT R0, R23, 0xfffffff8, RZ, 0xc0, !PT ;  /* 0xfffffff817007812 */ /* 0x000fe200078ec0ff */
[----:B------:R-:W-:Y:S02]  /*0e50*/  UISETP.GE.AND UP0, UPT, UR20, 0x2, UPT ;  /* 0x000000021400788c */ /* 0x000fe4000bf06270 */
[----:B------:R-:W-:-:S04]  /*0e60*/  IMAD.WIDE.U32 R2, R30, c[0x0][0x1b8], R2 ;  /* 0x00006e001e027a25 */ /* 0x000fc800078e0002 */
[----:B------:R-:W-:Y:S01]  /*0e70*/  IMAD.IADD R36, R121, 0x1, -R0 ;  /* 0x0000000179247824 */ /* 0x000fe200078e0a00 */
[----:B------:R-:W-:Y:S01]  /*0e80*/  SEL R0, R13, RZ, !P2 ;  /* 0x000000ff0d007207 */ /* 0x000fe20005000000 */
[----:B------:R-:W-:Y:S01]  /*0e90*/  IMAD.IADD R3, R3, 0x1, R5 ;  /* 0x0000000103037824 */ /* 0x000fe200078e0205 */
[----:B------:R-:W-:Y:S01]  /*0ea0*/  BAR.SYNC.DEFER_BLOCKING 0x0 ;  /* 0x0000000000007b1d */ /* 0x000fe20000010000 */
[----:B------:R-:W-:Y:S01]  /*0eb0*/  IMAD R7, R36, 0x20, R14 ;  /* 0x0000002024077824 */ /* 0x000fe200078e020e */
[----:B------:R-:W-:Y:S01]  /*0ec0*/  ISETP.GE.AND P2, PT, R9, UR4, PT ;  /* 0x0000000409007c0c */ /* 0x000fe2000bf46270 */
[----:B------:R-:W-:Y:S02]  /*0ed0*/  IMAD R0, R0, c[0x0][0x1c0], RZ ;  /* 0x0000700000007a24 */ /* 0x000fe400078e02ff */
[----:B------:R-:W-:Y:S01]  /*0ee0*/  IMAD.WIDE.U32 R2, R4, c[0x0][0x1c0], R2 ;  /* 0x0000700004027a25 */ /* 0x000fe200078e0002 */
[----:B------:R-:W-:-:S03]  /*0ef0*/  IADD3 R7, R7, UR21, RZ ;  /* 0x0000001507077c10 */ /* 0x000fc6000fffe0ff */
[----:B------:R-:W-:Y:S02]  /*0f00*/  IMAD R5, R4, c[0x0][0x1c4], R0 ;  /* 0x0000710004057a24 */ /* 0x000fe400078e0200 */
[----:B------:R-:W-:-:S04]  /*0f10*/  @P1 IMAD.HI.U32 R6, R7, c[0x0][0x2c8], RZ ;  /* 0x0000b20007061a27 */ /* 0x000fc800078e00ff */
[----:B------:R-:W-:Y:S01]  /*0f20*/  IMAD.MOV.U32 R0, RZ, RZ, R7 ;  /* 0x000000ffff007224 */ /* 0x000fe200078e0007 */
[----:B------:R-:W-:Y:S01]  /*0f30*/  @P0 SHF.R.U32.HI R0, RZ, c[0x0][0x2cc], R6 ;  /* 0x0000b300ff000a19 */ /* 0x000fe20000011606 */
[----:B------:R-:W-:Y:S01]  /*0f40*/  IMAD.IADD R3, R3, 0x1, R5 ;  /* 0x0000000103037824 */ /* 0x000fe200078e0205 */
[----:B------:R-:W-:Y:S02]  /*0f50*/  IADD3 R6, R9, 0x20, RZ ;  /* 0x0000002009067810 */ /* 0x000fe40007ffe0ff */
[----:B------:R-:W-:Y:S01]  /*0f60*/  SHF.R.S32.HI R4, RZ, 0x1f, R0 ;  /* 0x0000001fff047819 */ /* 0x000fe20000011400 */
[----:B------:R-:W-:Y:S01]  /*0f70*/  IMAD.WIDE.U32 R2, R0, c[0x0][0x1b0], R2 ;  /* 0x00006c0000027a25 */ /* 0x000fe200078e0002 */
[----:B------:R-:W-:Y:S02]  /*0f80*/  ISETP.GE.AND P3, PT, R6, UR4, PT ;  /* 0x0000000406007c0c */ /* 0x000fe4000bf66270 */
[----:B------:R-:W-:Y:S01]  /*0f90*/  IADD3 R6, P0, R8, R14, RZ ;  /* 0x0000000e08067210 */ /* 0x000fe20007f1e0ff */
[----:B------:R-:W-:-:S04]  /*0fa0*/  IMAD R4, R4, c[0x0][0x1b0], RZ ;  /* 0x00006c0004047a24 */ /* 0x000fc800078e02ff */
[----:B------:R-:W-:Y:S02]  /*0fb0*/  IMAD R5, R0, c[0x0][0x1b4], R4 ;  /* 0x00006d0000057a24 */ /* 0x000fe400078e0204 */
[----:B------:R-:W-:Y:S01]  /*0fc0*/  IMAD.MOV R4, RZ, RZ, -R0 ;  /* 0x000000ffff047224 */ /* 0x000fe200078e0a00 */
[----:B------:R-:W-:Y:S01]  /*0fd0*/  IADD3 R0, R9, 0x40, RZ ;  /* 0x0000004009007810 */ /* 0x000fe20007ffe0ff */
[----:B------:R-:W-:Y:S01]  /*0fe0*/  IMAD.IADD R3, R3, 0x1, R5 ;  /* 0x0000000103037824 */ /* 0x000fe200078e0205 */
[----:B------:R-:W-:Y:S01]  /*0ff0*/  IADD3 R9, R9, 0x60, RZ ;  /* 0x0000006009097810 */ /* 0x000fe20007ffe0ff */
[----:B------:R-:W-:Y:S01]  /*1000*/  IMAD R4, R4, c[0x0][0x2c4], R7 ;  /* 0x0000b10004047a24 */ /* 0x000fe200078e0207 */
[----:B------:R-:W-:Y:S01]  /*1010*/  ISETP.GE.AND P4, PT, R0, UR4, PT ;  /* 0x0000000400007c0c */ /* 0x000fe2000bf86270 */
[----:B------:R-:W-:Y:S01]  /*1020*/  IMAD.U32 R5, RZ, RZ, UR22 ;  /* 0x00000016ff057e24 */ /* 0x000fe2000f8e00ff */
[----:B------:R-:W-:Y:S02]  /*1030*/  SHF.R.S32.HI R7, RZ, 0x1f, R8 ;  /* 0x0000001fff077819 */ /* 0x000fe40000011408 */
[----:B------:R-:W-:-:S02]  /*1040*/  SHF.R.S32.HI R0, RZ, 0x1f, R4 ;  /* 0x0000001fff007819 */ /* 0x000fc40000011404 */
[C---:B------:R-:W-:Y:S01]  /*1050*/  LEA.HI.X.SX32 R11, R14.reuse, R7, 0x1, P0 ;  /* 0x000000070e0b7211 */ /* 0x040fe200000f0eff */
[----:B------:R-:W-:Y:S01]  /*1060*/  IMAD.SHL.U32 R7, R14, 0x40, RZ ;  /* 0x000000400e077824 */ /* 0x000fe200078e00ff */
[----:B------:R-:W-:Y:S01]  /*1070*/  IADD3 R16, R5, UR8, -R14 ;  /* 0x0000000805107c10 */ /* 0x000fe2000fffe80e */
[----:B------:R-:W-:Y:S01]  /*1080*/  IMAD R0, R0, c[0x0][0x1a8], RZ ;  /* 0x00006a0000007a24 */ /* 0x000fe200078e02ff */
[----:B------:R-:W-:Y:S01]  /*1090*/  ISETP.GE.AND P0, PT, R9, UR4, PT ;  /* 0x0000000409007c0c */ /* 0x000fe2000bf06270 */
[----:B------:R-:W-:Y:S02]  /*10a0*/  ULDC.64 UR4, c[0x0][0x208] ;  /* 0x0000820000047ab9 */ /* 0x000fe40000000a00 */
[C---:B------:R-:W-:Y:S01]  /*10b0*/  IMAD R10, R4.reuse, c[0x0][0x1ac], R0 ;  /* 0x00006b00040a7a24 */ /* 0x040fe200078e0200 */
[----:B------:R-:W-:Y:S01]  /*10c0*/  LOP3.LUT R0, R7, 0x1c0, RZ, 0xc0, !PT ;  /* 0x000001c007007812 */ /* 0x000fe200078ec0ff */
[----:B------:R-:W-:Y:S01]  /*10d0*/  IMAD.WIDE.U32 R4, R4, c[0x0][0x1a8], R2 ;  /* 0x00006a0004047a25 */ /* 0x000fe200078e0002 */
[----:B------:R-:W-:Y:S01]  /*10e0*/  LEA.HI R3, R29, R12, RZ, 0x1 ;  /* 0x0000000c1d037211 */ /* 0x000fe200078f08ff */
[----:B------:R-:W-:-:S02]  /*10f0*/  UIMAD.WIDE.U32 UR16, UR11, UR4, URZ ;  /* 0x000000040b1072a5 */ /* 0x000fc4000f8e003f */
[----:B------:R-:W-:Y:S01]  /*1100*/  IMAD.SHL.U32 R2, R36, 0x8, RZ ;  /* 0x0000000824027824 */ /* 0x000fe200078e00ff */
[----:B------:R-:W-:Y:S01]  /*1110*/  LOP3.LUT R7, R3, 0xfffffffe, RZ, 0xc0, !PT ;  /* 0xfffffffe03077812 */ /* 0x000fe200078ec0ff */
[----:B------:R-:W-:Y:S01]  /*1120*/  UIMAD UR11, UR11, UR5, URZ ;  /* 0x000000050b0b72a4 */ /* 0x000fe2000f8e023f */
[----:B------:R-:W-:Y:S02]  /*1130*/  SHF.R.U32.HI R3, RZ, 0x3, R0 ;  /* 0x00000003ff037819 */ /* 0x000fe40000011600 */
[----:B------:R-:W-:Y:S01]  /*1140*/  LOP3.LUT R8, R0, 0x38, R2, 0xf8, !PT ;  /* 0x0000003800087812 */ /* 0x000fe200078ef802 */
[----:B------:R-:W-:Y:S01]  /*1150*/  IMAD.IADD R0, R5, 0x1, R10 ;  /* 0x0000000105007824 */ /* 0x000fe200078e020a */
[----:B------:R-:W-:Y:S01]  /*1160*/  LEA R15, P1, R4, c[0x0][0x160], 0x1 ;  /* 0x00005800040f7a11 */ /* 0x000fe200078208ff */
[----:B------:R-:W-:Y:S01]  /*1170*/  IMAD.IADD R25, R12, 0x1, -R7 ;  /* 0x000000010c197824 */ /* 0x000fe200078e0a07 */
[----:B------:R-:W-:Y:S01]  /*1180*/  LOP3.LUT R10, R8, R3, RZ, 0x3c, !PT ;  /* 0x00000003080a7212 */ /* 0x000fe200078e3cff */
[C---:B------:R-:W-:Y:S01]  /*1190*/  IMAD R7, R11.reuse, c[0x0][0x1e0], RZ ;  /* 0x000078000b077a24 */ /* 0x040fe200078e02ff */
[----:B------:R-:W-:Y:S01]  /*11a0*/  LEA.HI.X R14, R4, c[0x0][0x164], R0, 0x1, P1 ;  /* 0x00005900040e7a11 */ /* 0x000fe200008f0c00 */
[----:B------:R-:W1:Y:S01]  /*11b0*/  SHFL.IDX PT, R8, R15, RZ, 0x181f ;  /* 0x00181fff0f087589 */ /* 0x000e6200000e0000 */
[----:B------:R-:W-:Y:S01]  /*11c0*/  IMAD R4, R11, c[0x0][0x208], RZ ;  /* 0x000082000b047a24 */ /* 0x000fe200078e02ff */
[----:B------:R-:W-:Y:S01]  /*11d0*/  LEA.HI R0, R119, R121, RZ, 0x6 ;  /* 0x0000007977007211 */ /* 0x000fe200078f30ff */
[C---:B------:R-:W-:Y:S01]  /*11e0*/  IMAD R27, R6.reuse, c[0x0][0x1e4], R7 ;  /* 0x00007900061b7a24 */ /* 0x040fe200078e0207 */
[----:B------:R-:W2:Y:S01]  /*11f0*/  SHFL.IDX PT, R9, R14, RZ, 0x181f ;  /* 0x00181fff0e097589 */ /* 0x000ea200000e0000 */
[----:B------:R-:W-:Y:S01]  /*1200*/  IMAD R28, R6, c[0x0][0x20c], R4 ;  /* 0x00008300061c7a24 */ /* 0x000fe200078e0204 */
[----:B------:R-:W-:Y:S01]  /*1210*/  IADD3 R22, R2, 0x80, RZ ;  /* 0x0000008002167810 */ /* 0x000fe20007ffe0ff */
[----:B------:R-:W-:Y:S01]  /*1220*/  IMAD.SHL.U32 R0, R0, 0x8, RZ ;  /* 0x0000000800007824 */ /* 0x000fe200078e00ff */
[----:B------:R-:W-:Y:S01]  /*1230*/  SHF.R.S32.HI R3, RZ, 0x1f, R2 ;  /* 0x0000001fff037819 */ /* 0x000fe20000011402 */
[----:B------:R-:W-:Y:S01]  /*1240*/  SHFL.IDX PT, R7, R14, 0x1, 0x181f ;  /* 0x00381f000e077f89 */ /* 0x000fe200000e0000 */
[----:B------:R-:W-:Y:S01]  /*1250*/  ISETP.GE.AND P1, PT, R2, c[0x0][0x198], PT ;  /* 0x0000660002007a0c */ /* 0x000fe20003f26270 */
[----:B------:R-:W-:Y:S01]  /*1260*/  IMAD.SHL.U32 R12, R36, 0x40, RZ ;  /* 0x00000040240c7824 */ /* 0x000fe200078e00ff */
[----:B------:R-:W-:Y:S01]  /*1270*/  LOP3.LUT R249, R10, 0xfffffe00, R0, 0xf8, !PT ;  /* 0xfffffe000af97812 */ /* 0x000fe200078ef800 */
[----:B------:R-:W-:Y:S01]  /*1280*/  IMAD.WIDE.U32 R18, R6, c[0x0][0x1e0], R2 ;  /* 0x0000780006127a25 */ /* 0x000fe200078e0002 */
[----:B------:R-:W-:Y:S01]  /*1290*/  @!P2 SHF.R.S32.HI R0, RZ, 0x1f, R22 ;  /* 0x0000001fff00a819 */ /* 0x000fe20000011416 */
[----:B------:R-:W-:Y:S01]  /*12a0*/  UIADD3 UR11, UR17, UR11, URZ ;  /* 0x0000000b110b7290 */ /* 0x000fe2000fffe03f */
[----:B------:R-:W-:Y:S01]  /*12b0*/  LOP3.LUT R12, R12, 0x1c0, RZ, 0xc0, !PT ;  /* 0x000001c00c0c7812 */ /* 0x000fe200078ec0ff */
[----:B------:R-:W-:Y:S01]  /*12c0*/  IMAD.WIDE.U32 R20, R6, c[0x0][0x208], R2 ;  /* 0x0000820006147a25 */ /* 0x000fe200078e0002 */
[----:B------:R-:W-:Y:S01]  /*12d0*/  @!P2 LEA.HI R0, R0, R22, RZ, 0x3 ;  /* 0x000000160000a211 */ /* 0x000fe200078f18ff */
[----:B------:R-:W4:Y:S02]  /*12e0*/  SHFL.IDX PT, R6, R15, 0x1, 0x181f ;  /* 0x00381f000f067f89 */ /* 0x000f2400000e0000 */
[----:B------:R-:W-:Y:S01]  /*12f0*/  IMAD.SHL.U32 R249, R249, 0x2, RZ ;  /* 0x00000002f9f97824 */ /* 0x000fe200078e00ff */
[----:B------:R-:W-:-:S02]  /*1300*/  @!P2 LOP3.LUT R0, R0, 0xfffffff8, RZ, 0xc0, !PT ;  /* 0xfffffff80000a812 */ /* 0x000fc400078ec0ff */
[--C-:B---3--:R-:W-:Y:S01]  /*1310*/  @P5 SHF.R.S32.HI R5, RZ, 0x1f, R17.reuse ;  /* 0x0000001fff055819 */ /* 0x108fe20000011411 */
[----:B------:R-:W-:Y:S01]  /*1320*/  @P5 IMAD.MOV.U32 R4, RZ, RZ, R17 ;  /* 0x000000ffff045224 */ /* 0x000fe200078e0011 */
[----:B------:R-:W-:Y:S01]  /*1330*/  IADD3 R17, R2, 0x40, RZ ;  /* 0x0000004002117810 */ /* 0x000fe20007ffe0ff */
[----:B------:R-:W-:Y:S02]  /*1340*/  @!P5 IMAD.MOV.U32 R5, RZ, RZ, R13 ;  /* 0x000000ffff05d224 */ /* 0x000fe400078e000d */
[----:B------:R-:W-:Y:S01]  /*1350*/  @!P5 IMAD.MOV.U32 R4, RZ, RZ, R39 ;  /* 0x000000ffff04d224 */ /* 0x000fe200078e0027 */
[----:B------:R-:W-:Y:S02]  /*1360*/  ISETP.GE.AND P5, PT, R17, c[0x0][0x198], PT ;  /* 0x0000660011007a0c */ /* 0x000fe40003fa6270 */
[----:B------:R-:W-:Y:S02]  /*1370*/  SEL R24, R5, RZ, !P6 ;  /* 0x000000ff05187207 */ /* 0x000fe40007000000 */
[----:B------:R-:W-:-:S02]  /*1380*/  SEL R26, R4, RZ, !P6 ;  /* 0x000000ff041a7207 */ /* 0x000fc40007000000 */
[----:B------:R-:W-:Y:S02]  /*1390*/  @!P2 SHF.R.S32.HI R5, RZ, 0x1f, R17 ;  /* 0x0000001fff05a819 */ /* 0x000fe40000011411 */
[C---:B-1----:R-:W-:Y:S02]  /*13a0*/  @!P2 LEA R4, P6, R2.reuse, R8, 0x1 ;  /* 0x000000080204a211 */ /* 0x042fe400078c08ff */
[----:B------:R-:W-:Y:S02]  /*13b0*/  @!P2 LEA.HI R10, R5, R17, RZ, 0x3 ;  /* 0x00000011050aa211 */ /* 0x000fe400078f18ff */
[----:B--2---:R-:W-:Y:S02]  /*13c0*/  @!P2 LEA.HI.X R5, R2, R9, R3, 0x1, P6 ;  /* 0x000000090205a211 */ /* 0x004fe400030f0c03 */
[----:B------:R-:W-:Y:S02]  /*13d0*/  ISETP.GE.AND P6, PT, R22, c[0x0][0x198], PT ;  /* 0x0000660016007a0c */ /* 0x000fe40003fc6270 */
[----:B------:R-:W-:Y:S01]  /*13e0*/  @!P2 LOP3.LUT R10, R10, 0xfffffff8, RZ, 0xc0, !PT ;  /* 0xfffffff80a0aa812 */ /* 0x000fe200078ec0ff */
[----:B------:R1:W-:Y:S04]  /*13f0*/  @!P2 LDGSTS.E.BYPASS.LTC128B.128 [R249+0x100], [R4.64], !P1 ;  /* 0x0010000004f9afae */ /* 0x0003e8000c901d52 */
[----:B------:R-:W-:-:S04]  /*1400*/  @!P2 IMAD.WIDE R10, R10, 0x2, R8 ;  /* 0x000000020a0aa825 */ /* 0x000fc800078e0208 */
[----:B------:R-:W-:Y:S01]  /*1410*/  @!P2 IMAD.WIDE R8, R0, 0x2, R8 ;  /* 0x000000020008a825 */ /* 0x000fe200078e0208 */
[----:B------:R-:W-:Y:S01]  /*1420*/  @!P3 SHF.R.S32.HI R0, RZ, 0x1f, R22 ;  /* 0x0000001fff00b819 */ /* 0x000fe20000011416 */
[----:B------:R2:W-:Y:S03]  /*1430*/  @!P2 LDGSTS.E.BYPASS.LTC128B.128 [R249+0x4100], [R10.64], !P5 ;  /* 0x041000000af9afae */ /* 0x0005e6000e901d52 */
[----:B------:R-:W-:Y:S01]  /*1440*/  @!P3 LEA.HI R0, R0, R22, RZ, 0x3 ;  /* 0x000000160000b211 */ /* 0x000fe200078f18ff */
[----:B------:R3:W-:Y:S03]  /*1450*/  @!P2 LDGSTS.E.BYPASS.LTC128B.128 [R249+0x8100], [R8.64], !P6 ;  /* 0x0810000008f9afae */ /* 0x0007e6000f101d52 */
[----:B------:R-:W-:Y:S02]  /*1460*/  @!P3 LOP3.LUT R0, R0, 0xfffffff8, RZ, 0xc0, !PT ;  /* 0xfffffff80000b812 */ /* 0x000fe400078ec0ff */
[----:B-1----:R-:W-:Y:S01]  /*1470*/  @!P3 SHF.R.S32.HI R5, RZ, 0x1f, R17 ;  /* 0x0000001fff05b819 */ /* 0x002fe20000011411 */
[----:B------:R-:W1:Y:S01]  /*1480*/  SHFL.IDX PT, R4, R15, 0x2, 0x181f ;  /* 0x00581f000f047f89 */ /* 0x000e6200000e0000 */
[----:B--2---:R-:W-:-:S02]  /*1490*/  LOP3.LUT R10, R12, 0x8, R23, 0xf8, !PT ;  /* 0x000000080c0a7812 */ /* 0x004fc400078ef817 */
[----:B---3--:R-:W-:Y:S02]  /*14a0*/  SHF.R.U32.HI R9, RZ, 0x3, R12 ;  /* 0x00000003ff097819 */ /* 0x008fe4000001160c */
[----:B------:R-:W-:Y:S02]  /*14b0*/  @!P3 LEA.HI R12, R5, R17, RZ, 0x3 ;  /* 0x00000011050cb211 */ /* 0x000fe400078f18ff */
[----:B------:R-:W2:Y:S01]  /*14c0*/  SHFL.IDX PT, R5, R14, 0x2, 0x181f ;  /* 0x00581f000e057f89 */ /* 0x000ea200000e0000 */
[----:B----4-:R-:W-:Y:S02]  /*14d0*/  @!P3 LEA R8, P2, R2, R6, 0x1 ;  /* 0x000000060208b211 */ /* 0x010fe400078408ff */
[----:B------:R-:W-:Y:S02]  /*14e0*/  @!P3 LOP3.LUT R12, R12, 0xfffffff8, RZ, 0xc0, !PT ;  /* 0xfffffff80c0cb812 */ /* 0x000fe400078ec0ff */
[----:B------:R-:W-:Y:S01]  /*14f0*/  LOP3.LUT R23, R10, R9, RZ, 0x3c, !PT ;  /* 0x000000090a177212 */ /* 0x000fe200078e3cff */
[----:B------:R-:W-:Y:S01]  /*1500*/  @!P3 IMAD.WIDE R10, R0, 0x2, R6 ;  /* 0x00000002000ab825 */ /* 0x000fe200078e0206 */
[----:B------:R-:W-:-:S02]  /*1510*/  @!P3 LEA.HI.X R9, R2, R7, R3, 0x1, P2 ;  /* 0x000000070209b211 */ /* 0x000fc400010f0c03 */
[----:B------:R-:W-:Y:S01]  /*1520*/  @!P4 SHF.R.S32.HI R0, RZ, 0x1f, R22 ;  /* 0x0000001fff00c819 */ /* 0x000fe20000011416 */
[----:B------:R-:W-:Y:S02]  /*1530*/  @!P3 IMAD.WIDE R12, R12, 0x2, R6 ;  /* 0x000000020c0cb825 */ /* 0x000fe400078e0206 */
[----:B------:R-:W3:Y:S04]  /*1540*/  SHFL.IDX PT, R6, R15, 0x3, 0x181f ;  /* 0x00781f000f067f89 */ /* 0x000ee800000e0000 */
[----:B------:R-:W4:Y:S04]  /*1550*/  SHFL.IDX PT, R7, R14, 0x3, 0x181f ;  /* 0x00781f000e077f89 */ /* 0x000f2800000e0000 */
[----:B------:R5:W-:Y:S04]  /*1560*/  @!P3 LDGSTS.E.BYPASS.LTC128B.128 [R249+0x1100], [R8.64], !P1 ;  /* 0x0110000008f9bfae */ /* 0x000be8000c901d52 */
[----:B------:R1:W-:Y:S04]  /*1570*/  @!P3 LDGSTS.E.BYPASS.LTC128B.128 [R249+0x5100], [R12.64], !P5 ;  /* 0x051000000cf9bfae */ /* 0x0003e8000e901d52 */
[----:B------:R2:W-:Y:S01]  /*1580*/  @!P3 LDGSTS.E.BYPASS.LTC128B.128 [R249+0x9100], [R10.64], !P6 ;  /* 0x091000000af9bfae */ /* 0x0005e2000f101d52 */
[----:B------:R-:W-:-:S02]  /*1590*/  ISETP.GE.AND P3, PT, R17, c[0x0][0x1d4], PT ;  /* 0x0000750011007a0c */ /* 0x000fc40003f66270 */
[--C-:B-----5:R-:W-:Y:S02]  /*15a0*/  @!P4 SHF.R.S32.HI R8, RZ, 0x1f, R17.reuse ;  /* 0x0000001fff08c819 */ /* 0x120fe40000011411 */
[----:B------:R-:W-:Y:S02]  /*15b0*/  @!P4 LEA.HI R9, R0, R22, RZ, 0x3 ;  /* 0x000000160009c211 */ /* 0x000fe400078f18ff */
[----:B------:R-:W-:Y:S02]  /*15c0*/  @!P0 SHF.R.S32.HI R0, RZ, 0x1f, R17 ;  /* 0x0000001fff008819 */ /* 0x000fe40000011411 */
[----:B-1----:R-:W-:Y:S02]  /*15d0*/  @!P4 LOP3.LUT R12, R9, 0xfffffff8, RZ, 0xc0, !PT ;  /* 0xfffffff8090cc812 */ /* 0x002fe400078ec0ff */
[----:B--2---:R-:W-:Y:S02]  /*15e0*/  @!P4 LEA.HI R10, R8, R17, RZ, 0x3 ;  /* 0x00000011080ac211 */ /* 0x004fe400078f18ff */
[----:B------:R-:W-:-:S02]  /*15f0*/  @!P4 LEA R8, P2, R2, R4, 0x1 ;  /* 0x000000040208c211 */ /* 0x000fc400078408ff */
[----:B------:R-:W-:Y:S02]  /*1600*/  @!P4 LOP3.LUT R10, R10, 0xfffffff8, RZ, 0xc0, !PT ;  /* 0xfffffff80a0ac812 */ /* 0x000fe400078ec0ff */
[----:B------:R-:W-:Y:S02]  /*1610*/  @!P0 LEA.HI R17, R0, R17, RZ, 0x3 ;  /* 0x0000001100118211 */ /* 0x000fe400078f18ff */
[----:B------:R-:W-:Y:S01]  /*1620*/  LOP3.LUT R0, R29, 0xfffffff0, RZ, 0xc0, !PT ;  /* 0xfffffff01d007812 */ /* 0x000fe200078ec0ff */
[----:B------:R-:W-:Y:S01]  /*1630*/  @!P4 IMAD.WIDE R10, R10, 0x2, R4 ;  /* 0x000000020a0ac825 */ /* 0x000fe200078e0204 */
[----:B------:R-:W-:-:S03]  /*1640*/  @!P4 LEA.HI.X R9, R2, R5, R3, 0x1, P2 ;  /* 0x000000050209c211 */ /* 0x000fc600010f0c03 */
[----:B------:R-:W-:Y:S02]  /*1650*/  @!P4 IMAD.WIDE R4, R12, 0x2, R4 ;  /* 0x000000020c04c825 */ /* 0x000fe400078e0204 */
[----:B------:R3:W-:Y:S02]  /*1660*/  @!P4 LDGSTS.E.BYPASS.LTC128B.128 [R249+0x2100], [R8.64], !P1 ;  /* 0x0210000008f9cfae */ /* 0x0007e4000c901d52 */
[----:B------:R-:W-:Y:S02]  /*1670*/  IMAD.IADD R0, R121, 0x1, -R0 ;  /* 0x0000000179007824 */ /* 0x000fe400078e0a00 */
[----:B------:R1:W-:Y:S04]  /*1680*/  @!P4 LDGSTS.E.BYPASS.LTC128B.128 [R249+0x6100], [R10.64], !P5 ;  /* 0x061000000af9cfae */ /* 0x0003e8000e901d52 */
[----:B------:R2:W-:Y:S01]  /*1690*/  @!P4 LDGSTS.E.BYPASS.LTC128B.128 [R249+0xa100], [R4.64], !P6 ;  /* 0x0a10000004f9cfae */ /* 0x0005e2000f101d52 */
[----:B------:R-:W-:-:S04]  /*16a0*/  ISETP.GE.AND P4, PT, R2, c[0x0][0x1d4], PT ;  /* 0x0000750002007a0c */ /* 0x000fc80003f86270 */
[----:B------:R-:W-:Y:S02]  /*16b0*/  SEL R12, RZ, 0x1, P4 ;  /* 0x00000001ff0c7807 */ /* 0x000fe40002000000 */
[----:B---3--:R-:W-:-:S04]  /*16c0*/  @!P0 LEA R8, P2, R2, R6, 0x1 ;  /* 0x0000000602088211 */ /* 0x008fc800078408ff */
[----:B----4-:R-:W-:Y:S01]  /*16d0*/  @!P0 LEA.HI.X R9, R2, R7, R3, 0x1, P2 ;  /* 0x0000000702098211 */ /* 0x010fe200010f0c03 */
[----:B------:R-:W-:Y:S01]  /*16e0*/  IMAD.IADD R3, R19, 0x1, R27 ;  /* 0x0000000113037824 */ /* 0x000fe200078e021b */
[----:B------:R-:W-:Y:S01]  /*16f0*/  @!P0 SHF.R.S32.HI R2, RZ, 0x1f, R22 ;  /* 0x0000001fff028819 */ /* 0x000fe20000011416 */
[----:B-1----:R-:W-:Y:S01]  /*1700*/  IMAD R11, R31, c[0x0][0x1e8], RZ ;  /* 0x00007a001f0b7a24 */ /* 0x002fe200078e02ff */
[----:B--2---:R-:W-:Y:S01]  /*1710*/  SHF.R.S32.HI R4, RZ, 0x1f, R0 ;  /* 0x0000001fff047819 */ /* 0x004fe20000011400 */
[----:B------:R-:W-:Y:S01]  /*1720*/  IMAD.IADD R5, R21, 0x1, R28 ;  /* 0x0000000115057824 */ /* 0x000fe200078e021c */
[----:B------:R-:W-:Y:S01]  /*1730*/  @!P0 LEA.HI R14, R2, R22, RZ, 0x3 ;  /* 0x00000016020e8211 */ /* 0x000fe200078f18ff */
[----:B------:R-:W-:Y:S01]  /*1740*/  IMAD.MOV.U32 R2, RZ, RZ, R18 ;  /* 0x000000ffff027224 */ /* 0x000fe200078e0012 */
[----:B------:R-:W-:Y:S01]  /*1750*/  LEA.HI R15, R4, R0, RZ, 0x3 ;  /* 0x00000000040f7211 */ /* 0x000fe200078f18ff */
[C---:B------:R-:W-:Y:S01]  /*1760*/  IMAD R11, R30.reuse, c[0x0][0x1ec], R11 ;  /* 0x00007b001e0b7a24 */ /* 0x040fe200078e020b */
[----:B------:R-:W-:Y:S01]  /*1770*/  SEL R4, RZ, 0xffffffff, P3 ;  /* 0xffffffffff047807 */ /* 0x000fe20001800000 */
[----:B------:R-:W-:Y:S01]  /*1780*/  IMAD.WIDE.U32 R2, R30, c[0x0][0x1e8], R2 ;  /* 0x00007a001e027a25 */ /* 0x000fe200078e0002 */
[----:B------:R-:W-:Y:S01]  /*1790*/  LOP3.LUT R13, R15, 0xfffffff8, RZ, 0xc0, !PT ;  /* 0xfffffff80f0d7812 */ /* 0x000fe200078ec0ff */
[----:B------:R1:W-:Y:S01]  /*17a0*/  @!P0 LDGSTS.E.BYPASS.LTC128B.128 [R249+0x3100], [R8.64], !P1 ;  /* 0x0310000008f98fae */ /* 0x0003e2000c901d52 */
[----:B------:R-:W-:Y:S01]  /*17b0*/  ISETP.GE.AND P1, PT, R16, 0x21, PT ;  /* 0x000000211000780c */ /* 0x000fe20003f26270 */
[----:B------:R-:W-:Y:S01]  /*17c0*/  IMAD.SHL.U32 R10, R4, 0x2, RZ ;  /* 0x00000002040a7824 */ /* 0x000fe200078e00ff */
[----:B------:R-:W-:Y:S01]  /*17d0*/  ISETP.GE.AND P2, PT, R22, c[0x0][0x1d4], PT ;  /* 0x0000750016007a0c */ /* 0x000fe20003f46270 */
[----:B------:R-:W-:-:S02]  /*17e0*/  IMAD.MOV.U32 R4, RZ, RZ, R20 ;  /* 0x000000ffff047224 */ /* 0x000fc400078e0014 */
[----:B------:R-:W-:Y:S01]  /*17f0*/  IMAD.IADD R3, R3, 0x1, R11 ;  /* 0x0000000103037824 */ /* 0x000fe200078e020b */
[----:B------:R-:W-:Y:S01]  /*1800*/  LOP3.LUT R18, R10, 0x2, R12, 0xe2, !PT ;  /* 0x000000020a127812 */ /* 0x000fe200078ee20c */
[----:B------:R-:W-:Y:S01]  /*1810*/  IMAD.WIDE.U32 R10, R30, c[0x0][0x210], R4 ;  /* 0x000084001e0a7a25 */ /* 0x000fe200078e0004 */
[----:B------:R-:W-:-:S03]  /*1820*/  @!P0 LOP3.LUT R4, R17, 0xfffffff8, RZ, 0xc0, !PT ;  /* 0xfffffff811048812 */ /* 0x000fc600078ec0ff */
[----:B------:R-:W-:Y:S01]  /*1830*/  IMAD.IADD R13, R0, 0x1, -R13 ;  /* 0x00000001000d7824 */ /* 0x000fe200078e0a0d */
[----:B------:R-:W-:Y:S01]  /*1840*/  @!P0 LOP3.LUT R0, R14, 0xfffffff8, RZ, 0xc0, !PT ;  /* 0xfffffff80e008812 */ /* 0x000fe200078ec0ff */
[----:B------:R-:W-:-:S04]  /*1850*/  @!P0 IMAD.WIDE R4, R4, 0x2, R6 ;  /* 0x0000000204048825 */ /* 0x000fc800078e0206 */
[----:B------:R-:W-:Y:S01]  /*1860*/  @!P0 IMAD.WIDE R6, R0, 0x2, R6 ;  /* 0x0000000200068825 */ /* 0x000fe200078e0206 */
[----:B------:R2:W-:Y:S01]  /*1870*/  @!P0 LDGSTS.E.BYPASS.LTC128B.128 [R249+0x7100], [R4.64], !P5 ;  /* 0x0710000004f98fae */ /* 0x0005e2000e901d52 */
[----:B------:R-:W-:Y:S02]  /*1880*/  ISETP.GE.AND P5, PT, R16, 0x1, PT ;  /* 0x000000011000780c */ /* 0x000fe40003fa6270 */
[----:B------:R-:W-:Y:S01]  /*1890*/  IMAD R0, R24, c[0x0][0x1f0], RZ ;  /* 0x00007c0018007a24 */ /* 0x000fe200078e02ff */
[----:B------:R3:W-:Y:S01]  /*18a0*/  @!P0 LDGSTS.E.BYPASS.LTC128B.128 [R249+0xb100], [R6.64], !P6 ;  /* 0x0b10000006f98fae */ /* 0x0007e2000f101d52 */
[----:B------:R-:W-:Y:S01]  /*18b0*/  IMAD.WIDE.U32 R32, R26, c[0x0][0x1f0], R2 ;  /* 0x00007c001a207a25 */ /* 0x000fe200078e0002 */
[----:B------:R-:W-:Y:S02]  /*18c0*/  ISETP.GE.AND P6, PT, R16, 0x41, PT ;  /* 0x000000411000780c */ /* 0x000fe40003fc6270 */
[----:B------:R-:W0:Y:S01]  /*18d0*/  LDGDEPBAR ;  /* 0x00000000000079af */ /* 0x000e220000000000 */
[----:B------:R-:W-:-:S02]  /*18e0*/  IMAD.SHL.U32 R3, R25, 0x8, RZ ;  /* 0x0000000819037824 */ /* 0x000fc400078e00ff */
[----:B------:R-:W-:Y:S01]  /*18f0*/  IMAD.MOV.U32 R122, RZ, RZ, R32 ;  /* 0x000000ffff7a7224 */ /* 0x000fe200078e0020 */
[----:B------:R-:W-:Y:S01]  /*1900*/  STL.64 [R1+0x30], R32 ;  /* 0x0000302001007387 */ /* 0x000fe20000100a00 */
[----:B------:R-:W-:Y:S02]  /*1910*/  IMAD R19, R31, c[0x0][0x210], RZ ;  /* 0x000084001f137a24 */ /* 0x000fe400078e02ff */
[----:B-1----:R-:W-:Y:S02]  /*1920*/  IMAD.MOV.U32 R8, RZ, RZ, R10 ;  /* 0x000000ffff087224 */ /* 0x002fe400078e000a */
[----:B------:R-:W-:-:S04]  /*1930*/  IMAD R12, R30, c[0x0][0x214], R19 ;  /* 0x000085001e0c7a24 */ /* 0x000fc800078e0213 */
[----:B------:R-:W-:Y:S02]  /*1940*/  IMAD.IADD R9, R11, 0x1, R12 ;  /* 0x000000010b097824 */ /* 0x000fe400078e020c */
[----:B------:R-:W-:Y:S02]  /*1950*/  IMAD.U32 R12, RZ, RZ, UR7 ;  /* 0x00000007ff0c7e24 */ /* 0x000fe4000f8e00ff */
[----:B------:R-:W-:Y:S02]  /*1960*/  IMAD R11, R24, c[0x0][0x218], RZ ;  /* 0x00008600180b7a24 */ /* 0x000fe400078e02ff */
[----:B--2---:R-:W-:Y:S02]  /*1970*/  IMAD.SHL.U32 R5, R13, 0x40, RZ ;  /* 0x000000400d057824 */ /* 0x004fe400078e00ff */
[----:B------:R-:W-:Y:S02]  /*1980*/  IMAD R4, R26, c[0x0][0x1f4], R0 ;  /* 0x00007d001a047a24 */ /* 0x000fe400078e0200 */
[----:B------:R-:W-:Y:S01]  /*1990*/  IMAD R0, R25, 0x200, R23 ;  /* 0x0000020019007824 */ /* 0x000fe200078e0217 */
[----:B------:R-:W-:Y:S01]  /*19a0*/  LOP3.LUT R2, R5, 0x1c0, RZ, 0xc0, !PT ;  /* 0x000001c005027812 */ /* 0x000fe200078ec0ff */
[----:B------:R-:W-:-:S02]  /*19b0*/  IMAD.IADD R123, R33, 0x1, R4 ;  /* 0x00000001217b7824 */ /* 0x000fc400078e0204 */
[----:B------:R-:W-:Y:S01]  /*19c0*/  IMAD.SHL.U32 R224, R0, 0x2, RZ ;  /* 0x0000000200e07824 */ /* 0x000fe200078e00ff */
[----:B------:R-:W-:Y:S01]  /*19d0*/  LOP3.LUT R5, R2, 0x8, R3, 0xf8, !PT ;  /* 0x0000000802057812 */ /* 0x000fe200078ef803 */
[----:B------:R-:W-:Y:S01]  /*19e0*/  IMAD R11, R26, c[0x0][0x21c], R11 ;  /* 0x000087001a0b7a24 */ /* 0x000fe200078e020b */
[----:B------:R-:W-:Y:S01]  /*19f0*/  SHF.R.U32.HI R4, RZ, 0x3, R2 ;  /* 0x00000003ff047819 */ /* 0x000fe20000011602 */
[----:B------:R-:W-:Y:S01]  /*1a00*/  IMAD.WIDE.U32 R2, R116, UR13, R122 ;  /* 0x0000000d74027c25 */ /* 0x000fe2000f8e007a */
[----:B------:R-:W-:Y:S01]  /*1a10*/  IADD3 R231, R224, 0xc120, RZ ;  /* 0x0000c120e0e77810 */ /* 0x000fe20007ffe0ff */
[----:B------:R-:W-:Y:S01]  /*1a20*/  STL.64 [R1+0x28], R122 ;  /* 0x0000287a01007387 */ /* 0x000fe20000100a00 */
[----:B------:R-:W-:Y:S01]  /*1a30*/  LOP3.LUT R14, R5, R4, RZ, 0x3c, !PT ;  /* 0x00000004050e7212 */ /* 0x000fe200078e3cff */
[----:B------:R-:W-:Y:S01]  /*1a40*/  IMAD.U32 R4, RZ, RZ, UR6 ;  /* 0x00000006ff047e24 */ /* 0x000fe2000f8e00ff */
[----:B------:R-:W-:Y:S01]  /*1a50*/  IADD3 R3, R3, UR9, RZ ;  /* 0x0000000903037c10 */ /* 0x000fe2000fffe0ff */
[----:B------:R-:W-:Y:S01]  /*1a60*/  USHF.L.U32 UR9, UR7, 0x6, URZ ;  /* 0x0000000607097899 */ /* 0x000fe2000800063f */
[----:B---3--:R-:W-:Y:S01]  /*1a70*/  @P5 LEA R6, P0, R2, c[0x0][0x1c8], 0x1 ;  /* 0x0000720002065a11 */ /* 0x008fe200078008ff */
[----:B------:R-:W-:-:S02]  /*1a80*/  IMAD.WIDE.U32 R22, R26, c[0x0][0x218], R8 ;  /* 0x000086001a167a25 */ /* 0x000fc400078e0008 */
[----:B------:R-:W-:Y:S01]  /*1a90*/  UIADD3 UR9, UR15, UR9, URZ ;  /* 0x000000090f097290 */ /* 0x000fe2000fffe03f */
[----:B------:R-:W-:Y:S01]  /*1aa0*/  @P5 LEA.HI.X R7, R2, c[0x0][0x1cc], R3, 0x1, P0 ;  /* 0x0000730002075a11 */ /* 0x000fe200000f0c03 */
[----:B------:R-:W-:Y:S01]  /*1ab0*/  IMAD.U32 R8, RZ, RZ, UR13 ;  /* 0x0000000dff087e24 */ /* 0x000fe2000f8e00ff */
[C---:B------:R-:W-:Y:S01]  /*1ac0*/  @P1 LEA R5, P0, R4.reuse, R2, 0x5 ;  /* 0x0000000204051211 */ /* 0x040fe200078028ff */
[----:B------:R-:W-:Y:S01]  /*1ad0*/  UIMAD UR13, UR11, UR13, URZ ;  /* 0x0000000d0b0d72a4 */ /* 0x000fe2000f8e023f */
[----:B------:R-:W-:Y:S01]  /*1ae0*/  IMAD.IADD R21, R23, 0x1, R11 ;  /* 0x0000000117157824 */ /* 0x000fe200078e020b */
[----:B------:R1:W-:Y:S01]  /*1af0*/  @P5 LDGSTS.E.BYPASS.LTC128B.128 [R249+0xc100], [R6.64], !P4 ;  /* 0x0c10000006f95fae */ /* 0x0003e2000e101d52 */
[----:B------:R-:W-:Y:S01]  /*1b00*/  @P1 LEA.HI.X R10, R4, R3, R12, 0x5, P0 ;  /* 0x00000003040a1211 */ /* 0x000fe200000f2c0c */
[----:B------:R-:W-:Y:S01]  /*1b10*/  IMAD.MOV.U32 R20, RZ, RZ, R22 ;  /* 0x000000ffff147224 */ /* 0x000fe200078e0016 */
[C---:B------:R-:W-:Y:S01]  /*1b20*/  @P1 LEA R4, P0, R5.reuse, c[0x0][0x1c8], 0x1 ;  /* 0x0000720005041a11 */ /* 0x040fe200078008ff */
[----:B------:R1:W-:Y:S01]  /*1b30*/  @P5 LDGSTS.E.BYPASS.LTC128B.128 [R249+0xf100], [R6.64+0x80], !P3 ;  /* 0x0f10008006f95fae */ /* 0x0003e2000d901d52 */
[----:B------:R-:W-:Y:S01]  /*1b40*/  UIMAD UR13, UR10, UR16, UR13 ;  /* 0x000000100a0d72a4 */ /* 0x000fe2000f8e020d */
[----:B------:R-:W-:Y:S01]  /*1b50*/  IMAD.WIDE.U32 R8, R8, UR16, R20 ;  /* 0x0000001008087c25 */ /* 0x000fe2000f8e0014 */
[----:B------:R-:W-:Y:S01]  /*1b60*/  @P1 LEA.HI.X R5, R5, c[0x0][0x1cc], R10, 0x1, P0 ;  /* 0x0000730005051a11 */ /* 0x000fe200000f0c0a */
[----:B------:R1:W-:Y:S01]  /*1b70*/  @P5 LDGSTS.E.BYPASS.LTC128B.128 [R249+0x12100], [R6.64+0x100], !P2 ;  /* 0x1210010006f95fae */ /* 0x0003e2000d101d52 */
[----:B------:R-:W-:Y:S01]  /*1b80*/  @P6 IADD3 R10, P0, R2, UR14, RZ ;  /* 0x0000000e020a6c10 */ /* 0x000fe2000ff1e0ff */
[----:B------:R-:W-:-:S02]  /*1b90*/  USHF.L.U32 UR10, UR4, 0x6, URZ ;  /* 0x00000006040a7899 */ /* 0x000fc4000800063f */
[----:B------:R2:W-:Y:S01]  /*1ba0*/  @P1 LDGSTS.E.BYPASS.LTC128B.128 [R249+0xd100], [R4.64], !P4 ;  /* 0x0d10000004f91fae */ /* 0x0005e2000e101d52 */
[----:B------:R-:W-:Y:S02]  /*1bb0*/  @P6 IADD3.X R3, R3, UR9, RZ, P0, !PT ;  /* 0x0000000903036c10 */ /* 0x000fe400087fe4ff */
[C---:B------:R-:W-:Y:S01]  /*1bc0*/  @P6 LEA R2, P0, R10.reuse, c[0x0][0x1c8], 0x1 ;  /* 0x000072000a026a11 */ /* 0x040fe200078008ff */
[----:B------:R2:W-:Y:S03]  /*1bd0*/  @P1 LDGSTS.E.BYPASS.LTC128B.128 [R249+0x10100], [R4.64+0x80], !P3 ;  /* 0x1010008004f91fae */ /* 0x0005e6000d901d52 */
[----:B------:R-:W-:Y:S01]  /*1be0*/  @P6 LEA.HI.X R3, R10, c[0x0][0x1cc], R3, 0x1, P0 ;  /* 0x000073000a036a11 */ /* 0x000fe200000f0c03 */
[----:B------:R2:W-:Y:S01]  /*1bf0*/  @P1 LDGSTS.E.BYPASS.LTC128B.128 [R249+0x13100], [R4.64+0x100], !P2 ;  /* 0x1310010004f91fae */ /* 0x0005e2000d101d52 */
[C---:B------:R-:W-:Y:S02]  /*1c00*/  LOP3.LUT P0, RZ, R13.reuse, 0x2, RZ, 0xc0, !PT ;  /* 0x000000020dff7812 */ /* 0x040fe4000780c0ff */
[----:B------:R-:W-:Y:S01]  /*1c10*/  LOP3.LUT P1, RZ, R13, 0x4, RZ, 0xc0, !PT ;  /* 0x000000040dff7812 */ /* 0x000fe2000782c0ff */
[----:B------:R3:W-:Y:S01]  /*1c20*/  @P6 LDGSTS.E.BYPASS.LTC128B.128 [R249+0xe100], [R2.64], !P4 ;  /* 0x0e10000002f96fae */ /* 0x0007e2000e101d52 */
[----:B------:R-:W-:-:S03]  /*1c30*/  LEA R10, P5, R8, c[0x0][0x1f8], 0x1 ;  /* 0x00007e00080a7a11 */ /* 0x000fc600078a08ff */
[----:B------:R3:W-:Y:S04]  /*1c40*/  @P6 LDGSTS.E.BYPASS.LTC128B.128 [R249+0x11100], [R2.64+0x80], !P3 ;  /* 0x1110008002f96fae */ /* 0x0007e8000d901d52 */
[----:B------:R3:W-:Y:S01]  /*1c50*/  @P6 LDGSTS.E.BYPASS.LTC128B.128 [R249+0x14100], [R2.64+0x100], !P2 ;  /* 0x1410010002f96fae */ /* 0x0007e2000d101d52 */
[----:B------:R-:W-:Y:S02]  /*1c60*/  LOP3.LUT P6, RZ, R36, 0x2, RZ, 0xc0, !PT ;  /* 0x0000000224ff7812 */ /* 0x000fe400078cc0ff */
[----:B-1----:R-:W-:Y:S01]  /*1c70*/  IADD3 R6, R9, UR13, RZ ;  /* 0x0000000d09067c10 */ /* 0x002fe2000fffe0ff */
[----:B------:R-:W0:Y:S01]  /*1c80*/  LDGDEPBAR ;  /* 0x00000000000079af */ /* 0x000e220000000000 */
[----:B------:R-:W-:Y:S02]  /*1c90*/  UMOV UR13, 0x6 ;  /* 0x00000006000d7882 */ /* 0x000fe40000000000 */
[----:B------:R-:W-:Y:S01]  /*1ca0*/  USHF.L.U64.HI UR13, UR4, UR13, UR5 ;  /* 0x0000000d040d7299 */ /* 0x000fe20008010205 */
[----:B------:R-:W-:Y:S01]  /*1cb0*/  LEA.HI.X R11, R8, c[0x0][0x1fc], R6, 0x1, P5 ;  /* 0x00007f00080b7a11 */ /* 0x000fe200028f0c06 */
[----:B------:R-:W-:Y:S01]  /*1cc0*/  STL.64 [R1+0x38], R22 ;  /* 0x0000381601007387 */ /* 0x000fe20000100a00 */
[----:B------:R-:W-:-:S02]  /*1cd0*/  IADD3 R6, R224, 0xc100, RZ ;  /* 0x0000c100e0067810 */ /* 0x000fc40007ffe0ff */
[----:B------:R-:W-:Y:S01]  /*1ce0*/  IADD3 R8, P5, R10, UR10, RZ ;  /* 0x0000000a0a087c10 */ /* 0x000fe2000ffbe0ff */
[----:B------:R-:W-:Y:S01]  /*1cf0*/  STL.64 [R1+0x20], R20 ;  /* 0x0000201401007387 */ /* 0x000fe20000100a00 */
[----:B------:R-:W-:Y:S01]  /*1d00*/  @P6 IADD3 R231, R6, -0x20, RZ ;  /* 0xffffffe006e76810 */ /* 0x000fe20007ffe0ff */
[----:B--2---:R-:W-:Y:S01]  /*1d10*/  IMAD.SHL.U32 R5, R15, 0x40, RZ ;  /* 0x000000400f057824 */ /* 0x004fe200078e00ff */
[----:B------:R-:W-:Y:S02]  /*1d20*/  SEL R4, RZ, 0x4, P2 ;  /* 0x00000004ff047807 */ /* 0x000fe40001000000 */
[----:B------:R-:W-:Y:S02]  /*1d30*/  IADD3.X R9, R11, UR13, RZ, P5, !PT ;  /* 0x0000000d0b097c10 */ /* 0x000fe4000affe4ff */
[----:B------:R-:W-:Y:S02]  /*1d40*/  LOP3.LUT R12, R18, R4, RZ, 0xfc, !PT ;  /* 0x00000004120c7212 */ /* 0x000fe400078efcff */
[----:B------:R-:W-:Y:S01]  /*1d50*/  LOP3.LUT R4, R14, 0xfffffe00, R5, 0xf8, !PT ;  /* 0xfffffe000e047812 */ /* 0x000fe200078ef805 */
[----:B------:R-:W-:Y:S01]  /*1d60*/  IMAD.MOV.U32 R5, RZ, RZ, 0x20 ;  /* 0x00000020ff057424 */ /* 0x000fe200078e00ff */
[C---:B------:R-:W-:Y:S01]  /*1d70*/  IADD3 R248, R231.reuse, 0x800, RZ ;  /* 0x00000800e7f87810 */ /* 0x040fe20007ffe0ff */
[----:B------:R-:W-:Y:S01]  /*1d80*/  IMAD.U32 R14, RZ, RZ, UR10 ;  /* 0x0000000aff0e7e24 */ /* 0x000fe2000f8e00ff */
[----:B------:R-:W-:Y:S01]  /*1d90*/  IADD3 R247, R231, 0x1000, RZ ;  /* 0x00001000e7f77810 */ /* 0x000fe20007ffe0ff */
[----:B---3--:R-:W-:Y:S01]  /*1da0*/  IMAD.MOV.U32 R3, RZ, RZ, 0x10 ;  /* 0x00000010ff037424 */ /* 0x008fe200078e00ff */
[----:B------:R-:W-:-:S04]  /*1db0*/  DEPBAR.LE SB0, 0x1 ;  /* 0x000080400000791a */ /* 0x000fc80000000000 */
[----:B------:R-:W-:Y:S01]  /*1dc0*/  IMAD R208, R117, 0x400, R4 ;  /* 0x0000040075d07824 */ /* 0x000fe200078e0204 */
[----:B------:R-:W-:Y:S01]  /*1dd0*/  SEL R3, R3, 0xfffffff0, !P0 ;  /* 0xfffffff003037807 */ /* 0x000fe20004000000 */
[----:B------:R-:W-:Y:S01]  /*1de0*/  IMAD.U32 R2, RZ, RZ, UR10 ;  /* 0x0000000aff027e24 */ /* 0x000fe2000f8e00ff */
[----:B------:R-:W-:Y:S02]  /*1df0*/  SEL R0, R5, 0xffffffe0, !P1 ;  /* 0xffffffe005007807 */ /* 0x000fe40004800000 */
[C---:B------:R-:W-:Y:S01]  /*1e00*/  LEA R216, R208.reuse, 0x100, 0x1 ;  /* 0x00000100d0d87811 */ /* 0x040fe200078e08ff */
[----:B------:R-:W-:Y:S01]  /*1e10*/  IMAD.SHL.U32 R208, R208, 0x2, RZ ;  /* 0x00000002d0d07824 */ /* 0x000fe200078e00ff */
[----:B------:R-:W-:Y:S01]  /*1e20*/  BAR.SYNC.DEFER_BLOCKING 0x0 ;  /* 0x0000000000007b1d */ /* 0x000fe20000010000 */
[----:B------:R-:W-:Y:S01]  /*1e30*/  IADD3 R18, P1, P0, R2, 0x80, R10 ;  /* 0x0000008002127810 */ /* 0x000fe2000783e00a */
[----:B------:R-:W-:Y:S01]  /*1e40*/  IMAD.MOV.U32 R2, RZ, RZ, 0x40 ;  /* 0x00000040ff027424 */ /* 0x000fe200078e00ff */
[----:B------:R-:W-:Y:S01]  /*1e50*/  LOP3.LUT R5, R12, 0x1, RZ, 0xc0, !PT ;  /* 0x000000010c057812 */ /* 0x000fe200078ec0ff */
[--C-:B------:R-:W-:Y:S01]  /*1e60*/  IMAD R212, R3, 0x2, R216.reuse ;  /* 0x0000000203d47824 */ /* 0x100fe200078e02d8 */
[----:B------:R-:W-:Y:S01]  /*1e70*/  IADD3.X R19, RZ, UR13, R11, P1, P0 ;  /* 0x0000000dff137c10 */ /* 0x000fe20008fe040b */
[----:B------:R-:W-:Y:S01]  /*1e80*/  IMAD R216, R0, 0x2, R216 ;  /* 0x0000000200d87824 */ /* 0x000fe200078e02d8 */
[----:B------:R-:W-:Y:S01]  /*1e90*/  IADD3 R14, P1, P0, R14, 0x100, R10 ;  /* 0x000001000e0e7810 */ /* 0x000fe2000783e00a */
[----:B------:R-:W-:Y:S01]  /*1ea0*/  IMAD R220, R0, 0x2, R212 ;  /* 0x0000000200dc7824 */ /* 0x000fe200078e02d4 */
[----:B------:R-:W-:-:S02]  /*1eb0*/  ISETP.NE.U32.AND P6, PT, R5, 0x1, PT ;  /* 0x000000010500780c */ /* 0x000fc40003fc5070 */
[----:B------:R-:W-:Y:S02]  /*1ec0*/  IADD3.X R15, RZ, UR13, R11, P1, P0 ;  /* 0x0000000dff0f7c10 */ /* 0x000fe40008fe040b */
[----:B------:R-:W-:Y:S02]  /*1ed0*/  IADD3 R6, P0, R8, UR10, RZ ;  /* 0x0000000a08067c10 */ /* 0x000fe4000ff1e0ff */
[----:B------:R-:W-:Y:S02]  /*1ee0*/  LOP3.LUT P1, RZ, R12, 0x2, RZ, 0xc0, !PT ;  /* 0x000000020cff7812 */ /* 0x000fe4000782c0ff */
[C---:B------:R-:W-:Y:S02]  /*1ef0*/  ISETP.LT.OR P5, PT, R16.reuse, 0x1, P6 ;  /* 0x000000011000780c */ /* 0x040fe400037a1670 */
[----:B------:R-:W-:Y:S02]  /*1f00*/  IADD3.X R7, R9, UR13, RZ, P0, !PT ;  /* 0x0000000d09077c10 */ /* 0x000fe400087fe4ff */
[----:B------:R-:W-:-:S02]  /*1f10*/  ISETP.LT.OR P0, PT, R16, 0x1, !P1 ;  /* 0x000000011000780c */ /* 0x000fc40004f01670 */
[C---:B------:R-:W-:Y:S01]  /*1f20*/  IADD3 R246, R231.reuse, 0x1800, RZ ;  /* 0x00001800e7f67810 */ /* 0x040fe20007ffe0ff */
[----:B------:R-:W-:Y:S01]  /*1f30*/  LDSM.16.M88.4 R156, [R208+0x100] ;  /* 0x00010000d09c783b */ /* 0x000fe20000000200 */
[C---:B------:R-:W-:Y:S02]  /*1f40*/  IADD3 R245, R231.reuse, 0x2000, RZ ;  /* 0x00002000e7f57810 */ /* 0x040fe40007ffe0ff */
[C---:B------:R-:W-:Y:S01]  /*1f50*/  IADD3 R244, R231.reuse, 0x2800, RZ ;  /* 0x00002800e7f47810 */ /* 0x040fe20007ffe0ff */
[----:B------:R-:W-:Y:S01]  /*1f60*/  LDSM.16.M88.4 R192, [R208+0x4100] ;  /* 0x00410000d0c0783b */ /* 0x000fe20000000200 */
[C---:B------:R-:W-:Y:S02]  /*1f70*/  IADD3 R243, R231.reuse, 0x3000, RZ ;  /* 0x00003000e7f37810 */ /* 0x040fe40007ffe0ff */
[C---:B------:R-:W-:Y:S01]  /*1f80*/  IADD3 R242, R231.reuse, 0x3800, RZ ;  /* 0x00003800e7f27810 */ /* 0x040fe20007ffe0ff */
[----:B------:R-:W-:Y:S01]  /*1f90*/  LDSM.16.M88.4 R160, [R212] ;  /* 0x00000000d4a0783b */ /* 0x000fe20000000200 */
[----:B------:R-:W-:-:S02]  /*1fa0*/  IADD3 R241, R231, 0x4000, RZ ;  /* 0x00004000e7f17810 */ /* 0x000fc40007ffe0ff */
[C---:B------:R-:W-:Y:S01]  /*1fb0*/  IADD3 R240, R231.reuse, 0x4800, RZ ;  /* 0x00004800e7f07810 */ /* 0x040fe20007ffe0ff */
[----:B------:R-:W-:Y:S01]  /*1fc0*/  LDSM.16.M88.4 R196, [R212+0x4000] ;  /* 0x00400000d4c4783b */ /* 0x000fe20000000200 */
[C---:B------:R-:W-:Y:S02]  /*1fd0*/  IADD3 R239, R231.reuse, 0x5000, RZ ;  /* 0x00005000e7ef7810 */ /* 0x040fe40007ffe0ff */
[C---:B------:R-:W-:Y:S01]  /*1fe0*/  IADD3 R238, R231.reuse, 0x5800, RZ ;  /* 0x00005800e7ee7810 */ /* 0x040fe20007ffe0ff */
[----:B------:R-:W-:Y:S01]  /*1ff0*/  LDSM.16.M88.4 R184, [R216] ;  /* 0x00000000d8b8783b */ /* 0x000fe20000000200 */
[C---:B------:R-:W-:Y:S02]  /*2000*/  IADD3 R237, R231.reuse, 0x6000, RZ ;  /* 0x00006000e7ed7810 */ /* 0x040fe40007ffe0ff */
[C---:B------:R-:W-:Y:S01]  /*2010*/  IADD3 R236, R231.reuse, 0x6800, RZ ;  /* 0x00006800e7ec7810 */ /* 0x040fe20007ffe0ff */
[----:B------:R-:W-:Y:S01]  /*2020*/  LDSM.16.M88.4 R200, [R216+0x4000] ;  /* 0x00400000d8c8783b */ /* 0x000fe20000000200 */
[----:B------:R-:W-:-:S02]  /*2030*/  IADD3 R235, R231, 0x7000, RZ ;  /* 0x00007000e7eb7810 */ /* 0x000fc40007ffe0ff */
[C---:B------:R-:W-:Y:S01]  /*2040*/  IADD3 R234, R231.reuse, 0x7800, RZ ;  /* 0x00007800e7ea7810 */ /* 0x040fe20007ffe0ff */
[----:B------:R-:W-:Y:S01]  /*2050*/  LDSM.16.M88.4 R188, [R220] ;  /* 0x00000000dcbc783b */ /* 0x000fe20000000200 */
[C---:B------:R-:W-:Y:S02]  /*2060*/  IADD3 R233, R231.reuse, 0x8000, RZ ;  /* 0x00008000e7e97810 */ /* 0x040fe40007ffe0ff */
[----:B------:R-:W-:Y:S01]  /*2070*/  IADD3 R232, R231, 0x8800, RZ ;  /* 0x00008800e7e87810 */ /* 0x000fe20007ffe0ff */
[----:B------:R-:W-:Y:S04]  /*2080*/  LDSM.16.M88.4 R204, [R220+0x4000] ;  /* 0x00400000dccc783b */ /* 0x000fe80000000200 */
[----:B------:R-:W-:Y:S04]  /*2090*/  LDSM.16.M88.4 R208, [R208+0x8100] ;  /* 0x00810000d0d0783b */ /* 0x000fe80000000200 */
[----:B------:R-:W-:Y:S04]  /*20a0*/  LDSM.16.M88.4 R212, [R212+0x8000] ;  /* 0x00800000d4d4783b */ /* 0x000fe80000000200 */
[----:B------:R-:W-:Y:S04]  /*20b0*/  LDSM.16.M88.4 R216, [R216+0x8000] ;  /* 0x00800000d8d8783b */ /* 0x000fe80000000200 */
        /* <DEDUP_REMOVED lines=12> */
[----:B------:R-:W5:Y:S04]  /*2180*/  LDSM.16.M88.4 R68, [R231+0x1000] ;  /* 0x00100000e744783b */ /* 0x000f680000000200 */
[----:B------:R-:W4:Y:S04]  /*2190*/  LDSM.16.M88.4 R80, [R231+0x1800] ;  /* 0x00180000e750783b */ /* 0x000f280000000200 */
[----:B------:R-:W-:Y:S01]  /*21a0*/  LDSM.16.M88.4 R84, [R231+0x2000] ;  /* 0x00200000e754783b */ /* 0x000fe20000000200 */
[C---:B-1----:R-:W-:Y:S03]  /*21b0*/  HMMA.16816.F32.BF16 R40, R156.reuse, R20, RZ ;  /* 0x000000149c28723c */ /* 0x042fe600000418ff */
[----:B------:R-:W1:Y:S04]  /*21c0*/  LDSM.16.M88.4 R104, [R231+0x2800] ;  /* 0x00280000e768783b */ /* 0x000e680000000200 */
[----:B------:R-:W-:Y:S01]  /*21d0*/  @!PT LDS RZ, [RZ] ;  /* 0x00000000fffff984 */ /* 0x000fe20000000800 */
[----:B------:R-:W-:Y:S01]  /*21e0*/  @!PT LDS RZ, [RZ] ;  /* 0x00000000fffff984 */ /* 0x000fe20000000800 */
[----:B------:R-:W-:Y:S01]  /*21f0*/  @!PT LDS RZ, [RZ] ;  /* 0x00000000fffff984 */ /* 0x000fe20000000800 */
[----:B------:R1:W-:Y:S01]  /*2200*/  LDGSTS.E.BYPASS.LTC128B.128 [R249+0x100], [R10.64], !P5 ;  /* 0x001000000af97fae */ /* 0x0003e2000e901d52 */
[----:B------:R-:W-:Y:S01]  /*2210*/  LOP3.LUT P5, RZ, R12, 0x4, RZ, 0xc0, !PT ;  /* 0x000000040cff7812 */ /* 0x000fe200078ac0ff */
[----:B------:R-:W-:Y:S02]  /*2220*/  HMMA.16816.F32.BF16 R28, R156, R22, RZ ;  /* 0x000000169c1c723c */ /* 0x000fe400000418ff */
[----:B------:R1:W-:Y:S01]  /*2230*/  LDGSTS.E.BYPASS.LTC128B.128 [R249+0x3100], [R10.64+0x80], !P0 ;  /* 0x031000800af97fae */ /* 0x0003e2000c101d52 */
[----:B------:R-:W-:-:S05]  /*2240*/  ISETP.LT.OR P0, PT, R16, 0x1, !P5 ;  /* 0x000000011000780c */ /* 0x000fca0006f01670 */
[----:B--2---:R-:W-:Y:S08]  /*2250*/  HMMA.16816.F32.BF16 R24, R156, R32, RZ ;  /* 0x000000209c18723c */ /* 0x004ff000000418ff */
[----:B------:R1:W-:Y:S01]  /*2260*/  LDGSTS.E.BYPASS.LTC128B.128 [R249+0x6100], [R10.64+0x100], !P0 ;  /* 0x061001000af97fae */ /* 0x0003e2000c101d52 */
[C---:B------:R-:W-:Y:S01]  /*2270*/  ISETP.LT.OR P0, PT, R16.reuse, 0x21, P6 ;  /* 0x000000211000780c */ /* 0x040fe20003701670 */
[----:B---3--:R-:W-:Y:S01]  /*2280*/  HMMA.16816.F32.BF16 R92, R160, R48, R40 ;  /* 0x00000030a05c723c */ /* 0x008fe20000041828 */
[----:B------:R-:W-:-:S07]  /*2290*/  ISETP.LT.OR P6, PT, R16, 0x41, P6 ;  /* 0x000000411000780c */ /* 0x000fce00037c1670 */
[C---:B------:R-:W-:Y:S04]  /*22a0*/  HMMA.16816.F32.BF16 R40, R156.reuse, R52, RZ ;  /* 0x000000349c28723c */ /* 0x040fe800000418ff */
[----:B------:R1:W-:Y:S01]  /*22b0*/  LDGSTS.E.BYPASS.LTC128B.128 [R249+0x1100], [R8.64], !P0 ;  /* 0x0110000008f97fae */ /* 0x0003e2000c101d52 */
[C---:B------:R-:W-:Y:S02]  /*22c0*/  ISETP.LT.OR P0, PT, R16.reuse, 0x21, !P1 ;  /* 0x000000211000780c */ /* 0x040fe40004f01670 */
[C---:B------:R-:W-:Y:S01]  /*22d0*/  ISETP.LT.OR P1, PT, R16.reuse, 0x41, !P1 ;  /* 0x000000411000780c */ /* 0x040fe20004f21670 */
[----:B------:R-:W-:Y:S08]  /*22e0*/  HMMA.16816.F32.BF16 R20, R156, R34, RZ ;  /* 0x000000229c14723c */ /* 0x000ff000000418ff */
[----:B------:R-:W-:Y:S02]  /*22f0*/  HMMA.16816.F32.BF16 R88, R160, R50, R28 ;  /* 0x00000032a058723c */ /* 0x000fe4000004181c */
[----:B------:R2:W-:Y:S01]  /*2300*/  LDGSTS.E.BYPASS.LTC128B.128 [R249+0x4100], [R18.64], !P0 ;  /* 0x0410000012f97fae */ /* 0x0005e2000c101d52 */
[----:B------:R-:W-:-:S02]  /*2310*/  ISETP.LT.OR P0, PT, R16, 0x21, !P5 ;  /* 0x000000211000780c */ /* 0x000fc40006f01670 */
[----:B------:R-:W-:-:S03]  /*2320*/  ISETP.LT.OR P5, PT, R16, 0x41, !P5 ;  /* 0x000000411000780c */ /* 0x000fc60006fa1670 */
[----:B----4-:R-:W-:Y:S08]  /*2330*/  HMMA.16816.F32.BF16 R100, R160, R44, R24 ;  /* 0x0000002ca064723c */ /* 0x010ff00000041818 */
[----:B------:R3:W-:Y:S01]  /*2340*/  LDGSTS.E.BYPASS.LTC128B.128 [R249+0x7100], [R14.64], !P0 ;  /* 0x071000000ef97fae */ /* 0x0007e2000c101d52 */
[----:B------:R-:W-:Y:S01]  /*2350*/  LOP3.LUT P0, RZ, R36, 0x4, RZ, 0xc0, !PT ;  /* 0x0000000424ff7812 */ /* 0x000fe2000780c0ff */
[----:B------:R-:W-:Y:S02]  /*2360*/  HMMA.16816.F32.BF16 R32, R156, R54, RZ ;  /* 0x000000369c20723c */ /* 0x000fe400000418ff */
[----:B------:R4:W-:Y:S01]  /*2370*/  LDGSTS.E.BYPASS.LTC128B.128 [R249+0x2100], [R6.64], !P6 ;  /* 0x0210000006f97fae */ /* 0x0009e2000f101d52 */
[----:B------:R-:W-:-:S02]  /*2380*/  SEL R2, R2, 0xffffffc0, !P0 ;  /* 0xffffffc002027807 */ /* 0x000fc40004000000 */
[----:B------:R-:W-:Y:S01]  /*2390*/  PLOP3.LUT P0, PT, PT, PT, UP0, 0x80, 0x0 ;  /* 0x000000000000781c */ /* 0x000fe20003f0f008 */
[----:B------:R4:W-:Y:S02]  /*23a0*/  LDGSTS.E.BYPASS.LTC128B.128 [R249+0x5100], [R6.64+0x80], !P1 ;  /* 0x0510008006f97fae */ /* 0x0009e4000c901d52 */
[----:B------:R-:W-:Y:S01]  /*23b0*/  HMMA.16816.F32.BF16 R28, R156, R56, RZ ;  /* 0x000000389c1c723c */ /* 0x000fe200000418ff */
[----:B------:R-:W-:Y:S01]  /*23c0*/  IMAD.IADD R230, R224, 0x1, R2 ;  /* 0x00000001e0e67824 */ /* 0x000fe200078e0202 */
[----:B------:R4:W-:Y:S01]  /*23d0*/  LDGSTS.E.BYPASS.LTC128B.128 [R249+0x8100], [R6.64+0x100], !P5 ;  /* 0x0810010006f97fae */ /* 0x0009e2000e901d52 */
[----:B------:R-:W-:-:S03]  /*23e0*/  IMAD.IADD R227, R2, 0x1, R231 ;  /* 0x0000000102e37824 */ /* 0x000fc600078e02e7 */
[----:B------:R-:W2:Y:S02]  /*23f0*/  LDSM.16.M88.4 R48, [R230+0xc100] ;  /* 0x00c10000e630783b */ /* 0x000ea40000000200 */
[----:B------:R-:W-:Y:S02]  /*2400*/  HMMA.16816.F32.BF16 R24, R156, R58, RZ ;  /* 0x0000003a9c18723c */ /* 0x000fe400000418ff */
[----:B------:R-:W-:Y:S04]  /*2410*/  LDSM.16.M88.4 R36, [R230+0xd900] ;  /* 0x00d90000e624783b */ /* 0x000fe80000000200 */
[----:B------:R-:W-:Y:S02]  /*2420*/  LDSM.16.M88.4 R72, [R230+0xc900] ;  /* 0x00c90000e648783b */ /* 0x000fe40000000200 */
[----:B-----5:R-:W-:Y:S02]  /*2430*/  HMMA.16816.F32.BF16 R76, R160, R68, R40 ;  /* 0x00000044a04c723c */ /* 0x020fe40000041828 */
[----:B------:R-:W5:Y:S04]  /*2440*/  LDSM.16.M88.4 R40, [R230+0xd100] ;  /* 0x00d10000e628783b */ /* 0x000f680000000200 */
[----:B------:R-:W0:Y:S02]  /*2450*/  LDGDEPBAR ;  /* 0x00000000000079af */ /* 0x000e240000000000 */
[C---:B---3--:R-:W-:Y:S08]  /*2460*/  HMMA.16816.F32.BF16 R12, R156.reuse, R64, RZ ;  /* 0x000000409c0c723c */ /* 0x048ff000000418ff */
[----:B-1----:R-:W-:Y:S08]  /*2470*/  HMMA.16816.F32.BF16 R8, R156, R66, RZ ;  /* 0x000000429c08723c */ /* 0x002ff000000418ff */
[----:B------:R-:W-:Y:S08]  /*2480*/  HMMA.16816.F32.BF16 R96, R160, R46, R20 ;  /* 0x0000002ea060723c */ /* 0x000ff00000041814 */
[C---:B------:R-:W-:Y:S08]  /*2490*/  HMMA.16816.F32.BF16 R20, R156.reuse, R60, RZ ;  /* 0x0000003c9c14723c */ /* 0x040ff000000418ff */
[----:B--2---:R-:W-:Y:S08]  /*24a0*/  HMMA.16816.F32.BF16 R16, R156, R62, RZ ;  /* 0x0000003e9c10723c */ /* 0x004ff000000418ff */
[C---:B------:R-:W-:Y:S01]  /*24b0*/  HMMA.16816.F32.BF16 R68, R160.reuse, R70, R32 ;  /* 0x00000046a044723c */ /* 0x040fe20000041820 */
[----:B------:R-:W-:Y:S07]  /*24c0*/  LDSM.16.M88.4 R32, [R230+0xe100] ;  /* 0x00e10000e620783b */ /* 0x000fee0000000200 */
[C---:B------:R-:W-:Y:S01]  /*24d0*/  HMMA.16816.F32.BF16 R64, R160.reuse, R80, R28 ;  /* 0x00000050a040723c */ /* 0x040fe2000004181c */
[----:B------:R-:W1:Y:S07]  /*24e0*/  LDSM.16.M88.4 R28, [R230+0xe900] ;  /* 0x00e90000e61c783b */ /* 0x000e6e0000000200 */
[C---:B------:R-:W-:Y:S08]  /*24f0*/  HMMA.16816.F32.BF16 R60, R160.reuse, R82, R24 ;  /* 0x00000052a03c723c */ /* 0x040ff00000041818 */
[C---:B------:R-:W-:Y:S08]  /*2500*/  HMMA.16816.F32.BF16 R44, R160.reuse, R104, R12 ;  /* 0x00000068a02c723c */ /* 0x040ff0000004180c */
[C---:B------:R-:W-:Y:S01]  /*2510*/  HMMA.16816.F32.BF16 R24, R160.reuse, R106, R8 ;  /* 0x0000006aa018723c */ /* 0x040fe20000041808 */
[----:B------:R-:W2:Y:S07]  /*2520*/  LDSM.16.M88.4 R8, [R227] ;  /* 0x00000000e308783b */ /* 0x000eae0000000200 */
[----:B------:R-:W-:Y:S08]  /*2530*/  HMMA.16816.F32.BF16 R56, R160, R84, R20 ;  /* 0x00000054a038723c */ /* 0x000ff00000041814 */
[C---:B------:R-:W-:Y:S08]  /*2540*/  HMMA.16816.F32.BF16 R20, R184.reuse, R48, R92 ;  /* 0x00000030b814723c */ /* 0x040ff0000004185c */
[C---:B-----5:R-:W-:Y:S08]  /*2550*/  HMMA.16816.F32.BF16 R76, R184.reuse, R40, R76 ;  /* 0x00000028b84c723c */ /* 0x060ff0000004184c */
[C---:B------:R-:W-:Y:S01]  /*2560*/  HMMA.16816.F32.BF16 R68, R184.reuse, R42, R68 ;  /* 0x0000002ab844723c */ /* 0x040fe20000041844 */
[----:B------:R-:W3:Y:S07]  /*2570*/  LDSM.16.M88.4 R40, [R227+0x800] ;  /* 0x00080000e328783b */ /* 0x000eee0000000200 */
[C---:B------:R-:W-:Y:S08]  /*2580*/  HMMA.16816.F32.BF16 R92, R184.reuse, R36, R64 ;  /* 0x00000024b85c723c */ /* 0x040ff00000041840 */
[----:B------:R-:W-:Y:S01]  /*2590*/  HMMA.16816.F32.BF16 R64, R184, R38, R60 ;  /* 0x00000026b840723c */ /* 0x000fe2000004183c */
[----:B------:R-:W5:Y:S07]  /*25a0*/  LDSM.16.M88.4 R36, [R227+0x1000] ;  /* 0x00100000e324783b */ /* 0x000f6e0000000200 */
[----:B------:R-:W-:Y:S08]  /*25b0*/  HMMA.16816.F32.BF16 R52, R160, R86, R16 ;  /* 0x00000056a034723c */ /* 0x000ff00000041810 */
[C---:B------:R-:W-:Y:S08]  /*25c0*/  HMMA.16816.F32.BF16 R12, R184.reuse, R72, R100 ;  /* 0x00000048b80c723c */ /* 0x040ff00000041864 */
[C---:B------:R-:W-:Y:S08]  /*25d0*/  HMMA.16816.F32.BF16 R16, R184.reuse, R50, R88 ;  /* 0x00000032b810723c */ /* 0x040ff00000041858 */
[C---:B------:R-:W-:Y:S08]  /*25e0*/  HMMA.16816.F32.BF16 R72, R184.reuse, R74, R96 ;  /* 0x0000004ab848723c */ /* 0x040ff00000041860 */
[C---:B-1----:R-:W-:Y:S01]  /*25f0*/  HMMA.16816.F32.BF16 R80, R184.reuse, R28, R44 ;  /* 0x0000001cb850723c */ /* 0x042fe2000004182c */
[----:B------:R-:W-:Y:S07]  /*2600*/  LDSM.16.M88.4 R44, [R227+0x2800] ;  /* 0x00280000e32c783b */ /* 0x000fee0000000200 */
[C---:B------:R-:W-:Y:S01]  /*2610*/  HMMA.16816.F32.BF16 R60, R184.reuse, R30, R24 ;  /* 0x0000001eb83c723c */ /* 0x040fe20000041818 */
[----:B------:R-:W1:Y:S07]  /*2620*/  LDSM.16.M88.4 R28, [R227+0x2000] ;  /* 0x00200000e31c783b */ /* 0x000e6e0000000200 */
[C---:B------:R-:W-:Y:S01]  /*2630*/  HMMA.16816.F32.BF16 R88, R184.reuse, R32, R56 ;  /* 0x00000020b858723c */ /* 0x040fe20000041838 */
[----:B------:R-:W1:Y:S07]  /*2640*/  LDSM.16.M88.4 R56, [R227+0x1800] ;  /* 0x00180000e338783b */ /* 0x000e6e0000000200 */
[----:B------:R-:W-:Y:S01]  /*2650*/  HMMA.16816.F32.BF16 R84, R184, R34, R52 ;  /* 0x00000022b854723c */ /* 0x000fe20000041834 */
[----:B------:R-:W-:Y:S07]  /*2660*/  LDSM.16.M88.4 R32, [R224+0x10100] ;  /* 0x01010000e020783b */ /* 0x000fee0000000200 */
[C---:B--2---:R-:W-:Y:S08]  /*2670*/  HMMA.16816.F32.BF16 R52, R188.reuse, R8, R20 ;  /* 0x00000008bc34723c */ /* 0x044ff00000041814 */
[C---:B------:R-:W-:Y:S08]  /*2680*/  HMMA.16816.F32.BF16 R48, R188.reuse, R10, R16 ;  /* 0x0000000abc30723c */ /* 0x040ff00000041810 */
[C---:B---3--:R-:W-:Y:S08]  /*2690*/  HMMA.16816.F32.BF16 R24, R188.reuse, R40, R12 ;  /* 0x00000028bc18723c */ /* 0x048ff0000004180c */
[C---:B------:R-:W-:Y:S01]  /*26a0*/  HMMA.16816.F32.BF16 R20, R188.reuse, R42, R72 ;  /* 0x0000002abc14723c */ /* 0x040fe20000041848 */
[----:B------:R-:W2:Y:S07]  /*26b0*/  LDSM.16.M88.4 R40, [R224+0xf100] ;  /* 0x00f10000e028783b */ /* 0x000eae0000000200 */
[C---:B-----5:R-:W-:Y:S08]  /*26c0*/  HMMA.16816.F32.BF16 R16, R188.reuse, R36, R76 ;  /* 0x00000024bc10723c */ /* 0x060ff0000004184c */
[C---:B------:R-:W-:Y:S01]  /*26d0*/  HMMA.16816.F32.BF16 R12, R188.reuse, R38, R68 ;  /* 0x00000026bc0c723c */ /* 0x040fe20000041844 */
[----:B------:R-:W3:Y:S07]  /*26e0*/  LDSM.16.M88.4 R36, [R224+0xf900] ;  /* 0x00f90000e024783b */ /* 0x000eee0000000200 */
[C---:B-1----:R-:W-:Y:S08]  /*26f0*/  HMMA.16816.F32.BF16 R76, R188.reuse, R28, R88 ;  /* 0x0000001cbc4c723c */ /* 0x042ff00000041858 */
[C---:B------:R-:W-:Y:S01]  /*2700*/  HMMA.16816.F32.BF16 R84, R188.reuse, R30, R84 ;  /* 0x0000001ebc54723c */ /* 0x040fe20000041854 */
[----:B------:R-:W1:Y:S07]  /*2710*/  LDSM.16.M88.4 R28, [R224+0x10900] ;  /* 0x01090000e01c783b */ /* 0x000e6e0000000200 */
[C---:B------:R-:W-:Y:S08]  /*2720*/  HMMA.16816.F32.BF16 R8, R188.reuse, R56, R92 ;  /* 0x00000038bc08723c */ /* 0x040ff0000004185c */
[C---:B------:R-:W-:Y:S01]  /*2730*/  HMMA.16816.F32.BF16 R56, R188.reuse, R58, R64 ;  /* 0x0000003abc38723c */ /* 0x040fe20000041840 */
[----:B------:R-:W5:Y:S07]  /*2740*/  LDSM.16.M88.4 R64, [R224+0x11100] ;  /* 0x01110000e040783b */ /* 0x000f6e0000000200 */
[C---:B------:R-:W-:Y:S08]  /*2750*/  HMMA.16816.F32.BF16 R104, R188.reuse, R44, R80 ;  /* 0x0000002cbc68723c */ /* 0x040ff00000041850 */
[----:B------:R-:W-:Y:S01]  /*2760*/  HMMA.16816.F32.BF16 R92, R188, R46, R60 ;  /* 0x0000002ebc5c723c */ /* 0x000fe2000004183c */
[----:B------:R-:W1:Y:S07]  /*2770*/  LDSM.16.M88.4 R60, [R224+0x11900] ;  /* 0x01190000e03c783b */ /* 0x000e6e0000000200 */
[C---:B--2---:R-:W-:Y:S01]  /*2780*/  HMMA.16816.F32.BF16 R100, R192.reuse, R40, R52 ;  /* 0x00000028c064723c */ /* 0x044fe20000041834 */
[----:B------:R-:W2:Y:S07]  /*2790*/  LDSM.16.M88.4 R52, [R231+0x3000] ;  /* 0x00300000e734783b */ /* 0x000eae0000000200 */
[C---:B------:R-:W-:Y:S01]  /*27a0*/  HMMA.16816.F32.BF16 R88, R192.reuse, R42, R48 ;  /* 0x0000002ac058723c */ /* 0x040fe20000041830 */
[----:B------:R-:W2:Y:S04]  /*27b0*/  LDSM.16.M88.4 R40, [R231+0x4000] ;  /* 0x00400000e728783b */ /* 0x000ea80000000200 */
[----:B------:R-:W-:Y:S03]  /*27c0*/  LDSM.16.M88.4 R48, [R231+0x3800] ;  /* 0x00380000e730783b */ /* 0x000fe60000000200 */
[C---:B---3--:R-:W-:Y:S08]  /*27d0*/  HMMA.16816.F32.BF16 R96, R192.reuse, R36, R24 ;  /* 0x00000024c060723c */ /* 0x048ff00000041818 */
[C---:B------:R-:W-:Y:S01]  /*27e0*/  HMMA.16816.F32.BF16 R80, R192.reuse, R38, R20 ;  /* 0x00000026c050723c */ /* 0x040fe20000041814 */
[----:B------:R-:W3:Y:S07]  /*27f0*/  LDSM.16.M88.4 R36, [R231+0x4800] ;  /* 0x00480000e724783b */ /* 0x000eee0000000200 */
[C---:B------:R-:W-:Y:S08]  /*2800*/  HMMA.16816.F32.BF16 R72, R192.reuse, R32, R16 ;  /* 0x00000020c048723c */ /* 0x040ff00000041810 */
[C---:B-1----:R-:W-:Y:S08]  /*2810*/  HMMA.16816.F32.BF16 R44, R192.reuse, R28, R8 ;  /* 0x0000001cc02c723c */ /* 0x042ff00000041808 */
[C---:B------:R-:W-:Y:S01]  /*2820*/  HMMA.16816.F32.BF16 R24, R192.reuse, R30, R56 ;  /* 0x0000001ec018723c */ /* 0x040fe20000041838 */
[----:B------:R-:W-:Y:S07]  /*2830*/  LDSM.16.M88.4 R28, [R231+0x5800] ;  /* 0x00580000e71c783b */ /* 0x000fee0000000200 */
[C---:B------:R-:W-:Y:S01]  /*2840*/  HMMA.16816.F32.BF16 R68, R192.reuse, R34, R12 ;  /* 0x00000022c044723c */ /* 0x040fe2000004180c */
[----:B------:R-:W1:Y:S07]  /*2850*/  LDSM.16.M88.4 R32, [R231+0x5000] ;  /* 0x00500000e720783b */ /* 0x000e6e0000000200 */
[C---:B-----5:R-:W-:Y:S08]  /*2860*/  HMMA.16816.F32.BF16 R20, R192.reuse, R64, R76 ;  /* 0x00000040c014723c */ /* 0x060ff0000004184c */
[C---:B------:R-:W-:Y:S08]  /*2870*/  HMMA.16816.F32.BF16 R12, R192.reuse, R60, R104 ;  /* 0x0000003cc00c723c */ /* 0x040ff00000041868 */
[----:B------:R-:W-:Y:S08]  /*2880*/  HMMA.16816.F32.BF16 R8, R192, R62, R92 ;  /* 0x0000003ec008723c */ /* 0x000ff0000004185c */
[C---:B--2---:R-:W-:Y:S08]  /*2890*/  HMMA.16816.F32.BF16 R76, R196.reuse, R54, R88 ;  /* 0x00000036c44c723c */ /* 0x044ff00000041858 */
[C---:B------:R-:W-:Y:S01]  /*28a0*/  HMMA.16816.F32.BF16 R60, R196.reuse, R52, R100 ;  /* 0x00000034c43c723c */ /* 0x040fe20000041864 */
[----:B------:R-:W2:Y:S07]  /*28b0*/  LDSM.16.M88.4 R52, [R230+0xf100] ;  /* 0x00f10000e634783b */ /* 0x000eae0000000200 */
[C---:B------:R-:W-:Y:S08]  /*28c0*/  HMMA.16816.F32.BF16 R92, R196.reuse, R40, R72 ;  /* 0x00000028c45c723c */ /* 0x040ff00000041848 */
[C---:B---3--:R-:W-:Y:S01]  /*28d0*/  HMMA.16816.F32.BF16 R88, R196.reuse, R36, R44 ;  /* 0x00000024c458723c */ /* 0x048fe2000004182c */
[----:B------:R-:W3:Y:S07]  /*28e0*/  LDSM.16.M88.4 R44, [R230+0xf900] ;  /* 0x00f90000e62c783b */ /* 0x000eee0000000200 */
[----:B------:R-:W-:Y:S01]  /*28f0*/  HMMA.16816.F32.BF16 R72, R196, R38, R24 ;  /* 0x00000026c448723c */ /* 0x000fe20000041818 */
[----:B------:R-:W5:Y:S04]  /*2900*/  LDSM.16.M88.4 R24, [R230+0x10100] ;  /* 0x01010000e618783b */ /* 0x000f680000000200 */
[----:B------:R-:W-:Y:S03]  /*2910*/  LDSM.16.M88.4 R36, [R230+0x11900] ;  /* 0x01190000e624783b */ /* 0x000fe60000000200 */
[----:B------:R-:W-:Y:S08]  /*2920*/  HMMA.16816.F32.BF16 R16, R192, R66, R84 ;  /* 0x00000042c010723c */ /* 0x000ff00000041854 */
[C---:B------:R-:W-:Y:S08]  /*2930*/  HMMA.16816.F32.BF16 R96, R196.reuse, R48, R96 ;  /* 0x00000030c460723c */ /* 0x040ff00000041860 */
[C---:B------:R-:W-:Y:S01]  /*2940*/  HMMA.16816.F32.BF16 R84, R196.reuse, R50, R80 ;  /* 0x00000032c454723c */ /* 0x040fe20000041850 */
[----:B------:R-:W2:Y:S07]  /*2950*/  LDSM.16.M88.4 R48, [R230+0x10900] ;  /* 0x01090000e630783b */ /* 0x000eae0000000200 */
[C---:B------:R-:W-:Y:S01]  /*2960*/  HMMA.16816.F32.BF16 R80, R196.reuse, R42, R68 ;  /* 0x0000002ac450723c */ /* 0x040fe20000041844 */
[----:B------:R-:W3:Y:S07]  /*2970*/  LDSM.16.M88.4 R40, [R230+0x11100] ;  /* 0x01110000e628783b */ /* 0x000eee0000000200 */
[C---:B-1----:R-:W-:Y:S08]  /*2980*/  HMMA.16816.F32.BF16 R68, R196.reuse, R32, R20 ;  /* 0x00000020c444723c */ /* 0x042ff00000041814 */
[C---:B------:R-:W-:Y:S08]  /*2990*/  HMMA.16816.F32.BF16 R64, R196.reuse, R34, R16 ;  /* 0x00000022c440723c */ /* 0x040ff00000041810 */
[C---:B------:R-:W-:Y:S08]  /*29a0*/  HMMA.16816.F32.BF16 R56, R196.reuse, R28, R12 ;  /* 0x0000001cc438723c */ /* 0x040ff0000004180c */
[----:B------:R-:W-:Y:S01]  /*29b0*/  HMMA.16816.F32.BF16 R32, R196, R30, R8 ;  /* 0x0000001ec420723c */ /* 0x000fe20000041808 */
[----:B------:R-:W1:Y:S07]  /*29c0*/  LDSM.16.M88.4 R28, [R227+0x3000] ;  /* 0x00300000e31c783b */ /* 0x000e6e0000000200 */
[C---:B--2---:R-:W-:Y:S08]  /*29d0*/  HMMA.16816.F32.BF16 R16, R200.reuse, R54, R76 ;  /* 0x00000036c810723c */ /* 0x044ff0000004184c */
[C---:B---3--:R-:W-:Y:S08]  /*29e0*/  HMMA.16816.F32.BF16 R12, R200.reuse, R44, R96 ;  /* 0x0000002cc80c723c */ /* 0x048ff00000041860 */
[C---:B------:R-:W-:Y:S08]  /*29f0*/  HMMA.16816.F32.BF16 R8, R200.reuse, R46, R84 ;  /* 0x0000002ec808723c */ /* 0x040ff00000041854 */
[C---:B-----5:R-:W-:Y:S08]  /*2a00*/  HMMA.16816.F32.BF16 R44, R200.reuse, R24, R92 ;  /* 0x00000018c82c723c */ /* 0x060ff0000004185c */
[C---:B------:R-:W-:Y:S01]  /*2a10*/  HMMA.16816.F32.BF16 R76, R200.reuse, R26, R80 ;  /* 0x0000001ac84c723c */ /* 0x040fe20000041850 */
[----:B------:R-:W2:Y:S07]  /*2a20*/  LDSM.16.M88.4 R24, [R227+0x3800] ;  /* 0x00380000e318783b */ /* 0x000eae0000000200 */
[C---:B------:R-:W-:Y:S01]  /*2a30*/  HMMA.16816.F32.BF16 R20, R200.reuse, R52, R60 ;  /* 0x00000034c814723c */ /* 0x040fe2000004183c */
[----:B------:R-:W-:Y:S07]  /*2a40*/  LDSM.16.M88.4 R52, [R227+0x5800] ;  /* 0x00580000e334783b */ /* 0x000fee0000000200 */
[C---:B------:R-:W-:Y:S08]  /*2a50*/  HMMA.16816.F32.BF16 R92, R200.reuse, R48, R88 ;  /* 0x00000030c85c723c */ /* 0x040ff00000041858 */
[C---:B------:R-:W-:Y:S01]  /*2a60*/  HMMA.16816.F32.BF16 R80, R200.reuse, R50, R72 ;  /* 0x00000032c850723c */ /* 0x040fe20000041848 */
[----:B------:R-:W3:Y:S07]  /*2a70*/  LDSM.16.M88.4 R48, [R227+0x4000] ;  /* 0x00400000e330783b */ /* 0x000eee0000000200 */
[C---:B------:R-:W-:Y:S08]  /*2a80*/  HMMA.16816.F32.BF16 R84, R200.reuse, R40, R68 ;  /* 0x00000028c854723c */ /* 0x040ff00000041844 */
[C---:B------:R-:W-:Y:S08]  /*2a90*/  HMMA.16816.F32.BF16 R88, R200.reuse, R36, R56 ;  /* 0x00000024c858723c */ /* 0x040ff00000041838 */
[C---:B------:R-:W-:Y:S01]  /*2aa0*/  HMMA.16816.F32.BF16 R68, R200.reuse, R38, R32 ;  /* 0x00000026c844723c */ /* 0x040fe20000041820 */
[----:B------:R-:W5:Y:S04]  /*2ab0*/  LDSM.16.M88.4 R36, [R227+0x5000] ;  /* 0x00500000e324783b */ /* 0x000f680000000200 */
[----:B------:R-:W-:Y:S03]  /*2ac0*/  LDSM.16.M88.4 R32, [R224+0x12100] ;  /* 0x01210000e020783b */ /* 0x000fe60000000200 */
[----:B------:R-:W-:Y:S01]  /*2ad0*/  HMMA.16816.F32.BF16 R72, R200, R42, R64 ;  /* 0x0000002ac848723c */ /* 0x000fe20000041840 */
[----:B------:R-:W-:Y:S07]  /*2ae0*/  LDSM.16.M88.4 R40, [R227+0x4800] ;  /* 0x00480000e328783b */ /* 0x000fee0000000200 */
[C---:B-1----:R-:W-:Y:S08]  /*2af0*/  HMMA.16816.F32.BF16 R64, R204.reuse, R28, R20 ;  /* 0x0000001ccc40723c */ /* 0x042ff00000041814 */
[C---:B--2---:R-:W-:Y:S08]  /*2b00*/  HMMA.16816.F32.BF16 R56, R204.reuse, R24, R12 ;  /* 0x00000018cc38723c */ /* 0x044ff0000004180c */
[C---:B------:R-:W-:Y:S01]  /*2b10*/  HMMA.16816.F32.BF16 R20, R204.reuse, R26, R8 ;  /* 0x0000001acc14723c */ /* 0x040fe20000041808 */
[----:B------:R-:W1:Y:S07]  /*2b20*/  LDSM.16.M88.4 R24, [R224+0x13100] ;  /* 0x01310000e018783b */ /* 0x000e6e0000000200 */
[C---:B------:R-:W-:Y:S01]  /*2b30*/  HMMA.16816.F32.BF16 R60, R204.reuse, R30, R16 ;  /* 0x0000001ecc3c723c */ /* 0x040fe20000041810 */
[----:B------:R-:W2:Y:S07]  /*2b40*/  LDSM.16.M88.4 R28, [R224+0x12900] ;  /* 0x01290000e01c783b */ /* 0x000eae0000000200 */
[C---:B---3--:R-:W-:Y:S08]  /*2b50*/  HMMA.16816.F32.BF16 R16, R204.reuse, R48, R44 ;  /* 0x00000030cc10723c */ /* 0x048ff0000004182c */
[C---:B------:R-:W-:Y:S01]  /*2b60*/  HMMA.16816.F32.BF16 R12, R204.reuse, R50, R76 ;  /* 0x00000032cc0c723c */ /* 0x040fe2000004184c */
[----:B------:R-:W-:Y:S07]  /*2b70*/  LDSM.16.M88.4 R48, [R224+0x14100] ;  /* 0x01410000e030783b */ /* 0x000fee0000000200 */
[C---:B-----5:R-:W-:Y:S08]  /*2b80*/  HMMA.16816.F32.BF16 R44, R204.reuse, R36, R84 ;  /* 0x00000024cc2c723c */ /* 0x060ff00000041854 */
[C---:B------:R-:W-:Y:S01]  /*2b90*/  HMMA.16816.F32.BF16 R76, R204.reuse, R38, R72 ;  /* 0x00000026cc4c723c */ /* 0x040fe20000041848 */
[----:B------:R-:W3:Y:S07]  /*2ba0*/  LDSM.16.M88.4 R36, [R224+0x13900] ;  /* 0x01390000e024783b */ /* 0x000eee0000000200 */
[----:B------:R-:W-:Y:S08]  /*2bb0*/  HMMA.16816.F32.BF16 R96, R204, R54, R68 ;  /* 0x00000036cc60723c */ /* 0x000ff00000041844 */
[----:B-1----:R-:W-:Y:S01]  /*2bc0*/  HMMA.16816.F32.BF16 R68, R208, R24, R16 ;  /* 0x00000018d044723c */ /* 0x002fe20000041810 */
[----:B------:R-:W1:Y:S07]  /*2bd0*/  LDSM.16.M88.4 R16, [R231+0x7000] ;  /* 0x00700000e710783b */ /* 0x000e6e0000000200 */
[C---:B------:R-:W-:Y:S08]  /*2be0*/  HMMA.16816.F32.BF16 R8, R204.reuse, R40, R92 ;  /* 0x00000028cc08723c */ /* 0x040ff0000004185c */
[----:B------:R-:W-:Y:S08]  /*2bf0*/  HMMA.16816.F32.BF16 R40, R204, R42, R80 ;  /* 0x0000002acc28723c */ /* 0x000ff00000041850 */
[C---:B--2---:R-:W-:Y:S01]  /*2c00*/  HMMA.16816.F32.BF16 R80, R208.reuse, R28, R56 ;  /* 0x0000001cd050723c */ /* 0x044fe20000041838 */
[----:B------:R-:W2:Y:S07]  /*2c10*/  LDSM.16.M88.4 R56, [R224+0x14900] ;  /* 0x01490000e038783b */ /* 0x000eae0000000200 */
[C---:B------:R-:W-:Y:S08]  /*2c20*/  HMMA.16816.F32.BF16 R84, R208.reuse, R32, R64 ;  /* 0x00000020d054723c */ /* 0x040ff00000041840 */
[C---:B------:R-:W-:Y:S01]  /*2c30*/  HMMA.16816.F32.BF16 R92, R208.reuse, R34, R60 ;  /* 0x00000022d05c723c */ /* 0x040fe2000004183c */
[----:B------:R-:W5:Y:S07]  /*2c40*/  LDSM.16.M88.4 R60, [R231+0x6000] ;  /* 0x00600000e73c783b */ /* 0x000f6e0000000200 */
[C---:B------:R-:W-:Y:S01]  /*2c50*/  HMMA.16816.F32.BF16 R64, R208.reuse, R26, R12 ;  /* 0x0000001ad040723c */ /* 0x040fe2000004180c */
[----:B------:R-:W1:Y:S07]  /*2c60*/  LDSM.16.M88.4 R12, [R231+0x7800] ;  /* 0x00780000e70c783b */ /* 0x000e6e0000000200 */
[----:B------:R-:W-:Y:S01]  /*2c70*/  HMMA.16816.F32.BF16 R72, R208, R30, R20 ;  /* 0x0000001ed048723c */ /* 0x000fe20000041814 */
[----:B------:R-:W1:Y:S04]  /*2c80*/  LDSM.16.M88.4 R20, [R231+0x6800] ;  /* 0x00680000e714783b */ /* 0x000e680000000200 */
[----:B------:R-:W1:Y:S03]  /*2c90*/  LDSM.16.M88.4 R28, [R231+0x8000] ;  /* 0x00800000e71c783b */ /* 0x000e660000000200 */
[----:B------:R-:W-:Y:S08]  /*2ca0*/  HMMA.16816.F32.BF16 R88, R204, R52, R88 ;  /* 0x00000034cc58723c */ /* 0x000ff00000041858 */
[C---:B---3--:R-:W-:Y:S08]  /*2cb0*/  HMMA.16816.F32.BF16 R52, R208.reuse, R36, R8 ;  /* 0x00000024d034723c */ /* 0x048ff00000041808 */
[C---:B------:R-:W-:Y:S01]  /*2cc0*/  HMMA.16816.F32.BF16 R8, R208.reuse, R38, R40 ;  /* 0x00000026d008723c */ /* 0x040fe20000041828 */
[----:B------:R-:W3:Y:S07]  /*2cd0*/  LDSM.16.M88.4 R40, [R231+0x8800] ;  /* 0x00880000e728783b */ /* 0x000eee0000000200 */
[C---:B------:R-:W-:Y:S08]  /*2ce0*/  HMMA.16816.F32.BF16 R24, R208.reuse, R48, R44 ;  /* 0x00000030d018723c */ /* 0x040ff0000004182c */
[----:B------:R-:W-:Y:S01]  /*2cf0*/  HMMA.16816.F32.BF16 R36, R208, R50, R76 ;  /* 0x00000032d024723c */ /* 0x000fe2000004184c */
[----:B------:R-:W3:Y:S04]  /*2d00*/  LDSM.16.M88.4 R48, [R230+0x12100] ;  /* 0x01210000e630783b */ /* 0x000ee80000000200 */
[----:B------:R-:W-:Y:S03]  /*2d10*/  LDSM.16.M88.4 R76, [R230+0x14900] ;  /* 0x01490000e64c783b */ /* 0x000fe60000000200 */
[C---:B-1----:R-:W-:Y:S01]  /*2d20*/  HMMA.16816.F32.BF16 R112, R212.reuse, R16, R68 ;  /* 0x00000010d470723c */ /* 0x042fe20000041844 */
[----:B------:R-:W-:Y:S07]  /*2d30*/  LDSM.16.M88.4 R68, [R227+0x6800] ;  /* 0x00680000e344783b */ /* 0x000fee0000000200 */
[----:B------:R-:W-:Y:S01]  /*2d40*/  HMMA.16816.F32.BF16 R108, R212, R18, R64 ;  /* 0x00000012d46c723c */ /* 0x000fe20000041840 */
[----:B------:R-:W1:Y:S07]  /*2d50*/  LDSM.16.M88.4 R16, [R230+0x12900] ;  /* 0x01290000e610783b */ /* 0x000e6e0000000200 */
[C---:B--2---:R-:W-:Y:S08]  /*2d60*/  HMMA.16816.F32.BF16 R32, R208.reuse, R56, R88 ;  /* 0x00000038d020723c */ /* 0x044ff00000041858 */
[----:B------:R-:W-:Y:S08]  /*2d70*/  HMMA.16816.F32.BF16 R44, R208, R58, R96 ;  /* 0x0000003ad02c723c */ /* 0x000ff00000041860 */
[C---:B-----5:R-:W-:Y:S08]  /*2d80*/  HMMA.16816.F32.BF16 R56, R212.reuse, R60, R84 ;  /* 0x0000003cd438723c */ /* 0x060ff00000041854 */
[C---:B------:R-:W-:Y:S08]  /*2d90*/  HMMA.16816.F32.BF16 R60, R212.reuse, R62, R92 ;  /* 0x0000003ed43c723c */ /* 0x040ff0000004185c */
[C---:B------:R-:W-:Y:S08]  /*2da0*/  HMMA.16816.F32.BF16 R100, R212.reuse, R12, R52 ;  /* 0x0000000cd464723c */ /* 0x040ff00000041834 */
[C---:B------:R-:W-:Y:S01]  /*2db0*/  HMMA.16816.F32.BF16 R96, R212.reuse, R14, R8 ;  /* 0x0000000ed460723c */ /* 0x040fe20000041808 */
[----:B------:R-:W2:Y:S04]  /*2dc0*/  LDSM.16.M88.4 R12, [R230+0x13100] ;  /* 0x01310000e60c783b */ /* 0x000ea80000000200 */
[----:B------:R-:W5:Y:S03]  /*2dd0*/  LDSM.16.M88.4 R8, [R230+0x13900] ;  /* 0x01390000e608783b */ /* 0x000f660000000200 */
[C---:B------:R-:W-:Y:S08]  /*2de0*/  HMMA.16816.F32.BF16 R104, R212.reuse, R20, R80 ;  /* 0x00000014d468723c */ /* 0x040ff00000041850 */
[C---:B------:R-:W-:Y:S01]  /*2df0*/  HMMA.16816.F32.BF16 R84, R212.reuse, R22, R72 ;  /* 0x00000016d454723c */ /* 0x040fe20000041848 */
[----:B------:R-:W-:Y:S07]  /*2e00*/  LDSM.16.M88.4 R72, [R227+0x6000] ;  /* 0x00600000e348783b */ /* 0x000fee0000000200 */
[C---:B------:R-:W-:Y:S01]  /*2e10*/  HMMA.16816.F32.BF16 R20, R212.reuse, R28, R24 ;  /* 0x0000001cd414723c */ /* 0x040fe20000041818 */
[----:B------:R-:W1:Y:S07]  /*2e20*/  LDSM.16.M88.4 R24, [R230+0x14100] ;  /* 0x01410000e618783b */ /* 0x000e6e0000000200 */
[C---:B------:R-:W-:Y:S08]  /*2e30*/  HMMA.16816.F32.BF16 R92, R212.reuse, R30, R36 ;  /* 0x0000001ed45c723c */ /* 0x040ff00000041824 */
[C---:B---3--:R-:W-:Y:S08]  /*2e40*/  HMMA.16816.F32.BF16 R88, R212.reuse, R40, R32 ;  /* 0x00000028d458723c */ /* 0x048ff00000041820 */
[----:B------:R-:W-:Y:S08]  /*2e50*/  HMMA.16816.F32.BF16 R80, R212, R42, R44 ;  /* 0x0000002ad450723c */ /* 0x000ff0000004182c */
[C---:B------:R-:W-:Y:S08]  /*2e60*/  HMMA.16816.F32.BF16 R64, R216.reuse, R48, R56 ;  /* 0x00000030d840723c */ /* 0x040ff00000041838 */
[C---:B------:R-:W-:Y:S01]  /*2e70*/  HMMA.16816.F32.BF16 R56, R216.reuse, R50, R60 ;  /* 0x00000032d838723c */ /* 0x040fe2000004183c */
[----:B------:R-:W3:Y:S04]  /*2e80*/  LDSM.16.M88.4 R60, [R227+0x7000] ;  /* 0x00700000e33c783b */ /* 0x000ee80000000200 */
[----:B------:R-:W3:Y:S03]  /*2e90*/  LDSM.16.M88.4 R48, [R227+0x7800] ;  /* 0x00780000e330783b */ /* 0x000ee60000000200 */
[C---:B-1----:R-:W-:Y:S01]  /*2ea0*/  HMMA.16816.F32.BF16 R52, R216.reuse, R16, R104 ;  /* 0x00000010d834723c */ /* 0x042fe20000041868 */
[----:B------:R-:W-:Y:S07]  /*2eb0*/  LDSM.16.M88.4 R104, [R227+0x8800] ;  /* 0x00880000e368783b */ /* 0x000fee0000000200 */
[----:B------:R-:W-:Y:S01]  /*2ec0*/  HMMA.16816.F32.BF16 R44, R216, R18, R84 ;  /* 0x00000012d82c723c */ /* 0x000fe20000041854 */
[----:B------:R-:W1:Y:S01]  /*2ed0*/  LDSM.16.M88.4 R84, [R227+0x8000] ;  /* 0x00800000e354783b */ /* 0x000e620000000200 */
[----:B------:R-:W-:-:S06]  /*2ee0*/  DEPBAR.LE SB0, 0x0 ;  /* 0x000080000000791a */ /* 0x000fcc0000000000 */
[C---:B--2---:R-:W-:Y:S08]  /*2ef0*/  HMMA.16816.F32.BF16 R40, R216.reuse, R12, R112 ;  /* 0x0000000cd828723c */ /* 0x044ff00000041870 */
[C---:B------:R-:W-:Y:S08]  /*2f00*/  HMMA.16816.F32.BF16 R36, R216.reuse, R14, R108 ;  /* 0x0000000ed824723c */ /* 0x040ff0000004186c */
[C---:B-----5:R-:W-:Y:S08]  /*2f10*/  HMMA.16816.F32.BF16 R32, R216.reuse, R8, R100 ;  /* 0x00000008d820723c */ /* 0x060ff00000041864 */
        /* <DEDUP_REMOVED lines=8> */
[C---:B------:R-:W-:Y:S08]  /*2fa0*/  HMMA.16816.F32.BF16 R56, R220.reuse, R74, R56 ;  /* 0x0000004adc38723c */ /* 0x040ff00000041838 */
[C---:B------:R-:W-:Y:S08]  /*2fb0*/  HMMA.16816.F32.BF16 R52, R220.reuse, R68, R52 ;  /* 0x00000044dc34723c */ /* 0x040ff00000041834 */
[C---:B------:R-:W-:Y:S08]  /*2fc0*/  HMMA.16816.F32.BF16 R44, R220.reuse, R70, R44 ;  /* 0x00000046dc2c723c */ /* 0x040ff0000004182c */
[C---:B------:R-:W-:Y:S08]  /*2fd0*/  HMMA.16816.F32.BF16 R32, R220.reuse, R48, R32 ;  /* 0x00000030dc20723c */ /* 0x040ff00000041820 */
[C---:B------:R-:W-:Y:S08]  /*2fe0*/  HMMA.16816.F32.BF16 R28, R220.reuse, R50, R28 ;  /* 0x00000032dc1c723c */ /* 0x040ff0000004181c */
[C---:B-1----:R-:W-:Y:S08]  /*2ff0*/  HMMA.16816.F32.BF16 R20, R220.reuse, R84, R20 ;  /* 0x00000054dc14723c */ /* 0x042ff00000041814 */
[C---:B------:R-:W-:Y:S08]  /*3000*/  HMMA.16816.F32.BF16 R16, R220.reuse, R86, R16 ;  /* 0x00000056dc10723c */ /* 0x040ff00000041810 */
[C---:B------:R-:W-:Y:S08]  /*3010*/  HMMA.16816.F32.BF16 R24, R220.reuse, R104, R12 ;  /* 0x00000068dc18723c */ /* 0x040ff0000004180c */
[----:B------:R-:W-:Y:S01]  /*3020*/  HMMA.16816.F32.BF16 R36, R220, R106, R8 ;  /* 0x0000006adc24723c */ /* 0x000fe20000041808 */
[----:B------:R-:W-:Y:S06]  /*3030*/  BAR.SYNC.DEFER_BLOCKING 0x0 ;  /* 0x0000000000007b1d */ /* 0x000fec0000010000 */
[----:B------:R-:W-:Y:S05]  /*3040*/  @!P0 BRA `(.L_x_503) ;  /* 0x000001f000008947 */ /* 0x000fea0003800000 */
[----:B----4-:R-:W-:Y:S02]  /*3050*/  UIADD3 UR5, UR20, -0x2, URZ ;  /* 0xfffffffe14057890 */ /* 0x010fe4000fffe03f */
[----:B------:R-:W-:-:S02]  /*3060*/  USHF.L.U32 UR24, UR6, 0x6, URZ ;  /* 0x0000000606187899 */ /* 0x000fc4000800063f */
[----:B------:R-:W-:Y:S02]  /*3070*/  USHF.R.S32.HI UR4, URZ, 0x1f, UR5 ;  /* 0x0000001f3f047899 */ /* 0x000fe40008011405 */
[----:B------:R-:W-:Y:S01]  /*3080*/  UIMAD UR23, UR23, UR5, URZ ;  /* 0x00000005171772a4 */ /* 0x000fe2000f8e023f */
[----:B------:R-:W-:Y:S01]  /*3090*/  IMAD.WIDE.U32 R8, R116, UR5, R122 ;  /* 0x0000000574087c25 */ /* 0x000fe2000f8e007a */
[----:B------:R-:W-:Y:S02]  /*30a0*/  USHF.L.U64.HI UR6, UR6, 0x6, UR7 ;  /* 0x0000000606067899 */ /* 0x000fe40008010207 */
[----:B------:R-:W-:Y:S01]  /*30b0*/  UIMAD UR4, UR4, UR26, UR23 ;  /* 0x0000001a040472a4 */ /* 0x000fe2000f8e0217 */
[----:B------:R-:W-:Y:S01]  /*30c0*/  IMAD.U32 R12, RZ, RZ, UR24 ;  /* 0x00000018ff0c7e24 */ /* 0x000fe2000f8e00ff */
[----:B------:R-:W-:-:S04]  /*30d0*/  LEA R6, P5, R8, c[0x0][0x1c8], 0x1 ;  /* 0x0000720008067a11 */ /* 0x000fc800078a08ff */
[----:B------:R-:W-:Y:S02]  /*30e0*/  IADD3 R2, R9, UR4, RZ ;  /* 0x0000000409027c10 */ /* 0x000fe4000fffe0ff */
[----:B------:R-:W-:Y:S02]  /*30f0*/  IADD3 R14, P1, P0, R12, 0x80, R6 ;  /* 0x000000800c0e7810 */ /* 0x000fe4000783e006 */
[----:B------:R-:W-:Y:S02]  /*3100*/  LEA.HI.X R7, R8, c[0x0][0x1cc], R2, 0x1, P5 ;  /* 0x0000730008077a11 */ /* 0x000fe400028f0c02 */
[----:B------:R-:W-:Y:S02]  /*3110*/  IADD3 R8, P6, R6, UR24, RZ ;  /* 0x0000001806087c10 */ /* 0x000fe4000ffde0ff */
[----:B------:R-:W-:Y:S01]  /*3120*/  IADD3.X R15, RZ, UR6, R7, P1, P0 ;  /* 0x00000006ff0f7c10 */ /* 0x000fe20008fe0407 */
[----:B------:R-:W-:Y:S01]  /*3130*/  @!PT LDS RZ, [RZ] ;  /* 0x00000000fffff984 */ /* 0x000fe20000000800 */
[----:B------:R-:W-:Y:S01]  /*3140*/  @!PT LDS RZ, [RZ] ;  /* 0x00000000fffff984 */ /* 0x000fe20000000800 */
[----:B------:R-:W-:Y:S01]  /*3150*/  @!PT LDS RZ, [RZ] ;  /* 0x00000000fffff984 */ /* 0x000fe20000000800 */
[----:B------:R1:W-:Y:S01]  /*3160*/  LDGSTS.E.BYPASS.LTC128B.128 [R249+0xc100], [R6.64], !P4 ;  /* 0x0c10000006f97fae */ /* 0x0003e2000e101d52 */
[----:B------:R-:W-:-:S02]  /*3170*/  IADD3 R12, P5, P1, R12, 0x100, R6 ;  /* 0x000001000c0c7810 */ /* 0x000fc400079be006 */
[----:B------:R-:W-:Y:S01]  /*3180*/  IADD3 R10, P0, R8, UR24, RZ ;  /* 0x00000018080a7c10 */ /* 0x000fe2000ff1e0ff */
[----:B------:R1:W-:Y:S01]  /*3190*/  LDGSTS.E.BYPASS.LTC128B.128 [R249+0xf100], [R6.64+0x80], !P3 ;  /* 0x0f10008006f97fae */ /* 0x0003e2000d901d52 */
[----:B------:R-:W-:Y:S02]  /*31a0*/  IADD3.X R9, R7, UR6, RZ, P6, !PT ;  /* 0x0000000607097c10 */ /* 0x000fe4000b7fe4ff */
[----:B------:R-:W-:Y:S01]  /*31b0*/  IADD3.X R13, RZ, UR6, R7, P5, P1 ;  /* 0x00000006ff0d7c10 */ /* 0x000fe2000afe2407 */
[----:B------:R1:W-:Y:S01]  /*31c0*/  LDGSTS.E.BYPASS.LTC128B.128 [R249+0x12100], [R6.64+0x100], !P2 ;  /* 0x1210010006f97fae */ /* 0x0003e2000d101d52 */
[----:B------:R-:W-:-:S03]  /*31d0*/  IADD3.X R11, R9, UR6, RZ, P0, !PT ;  /* 0x00000006090b7c10 */ /* 0x000fc600087fe4ff */
[----:B------:R1:W-:Y:S04]  /*31e0*/  LDGSTS.E.BYPASS.LTC128B.128 [R249+0xd100], [R8.64], !P4 ;  /* 0x0d10000008f97fae */ /* 0x0003e8000e101d52 */
[----:B------:R1:W-:Y:S04]  /*31f0*/  LDGSTS.E.BYPASS.LTC128B.128 [R249+0x10100], [R14.64], !P3 ;  /* 0x101000000ef97fae */ /* 0x0003e8000d901d52 */
[----:B------:R1:W-:Y:S04]  /*3200*/  LDGSTS.E.BYPASS.LTC128B.128 [R249+0x13100], [R12.64], !P2 ;  /* 0x131000000cf97fae */ /* 0x0003e8000d101d52 */
[----:B------:R1:W-:Y:S04]  /*3210*/  LDGSTS.E.BYPASS.LTC128B.128 [R249+0xe100], [R10.64], !P4 ;  /* 0x0e1000000af97fae */ /* 0x0003e8000e101d52 */
[----:B------:R1:W-:Y:S04]  /*3220*/  LDGSTS.E.BYPASS.LTC128B.128 [R249+0x11100], [R10.64+0x80], !P3 ;  /* 0x111000800af97fae */ /* 0x0003e8000d901d52 */
[----:B------:R1:W-:Y:S02]  /*3230*/  LDGSTS.E.BYPASS.LTC128B.128 [R249+0x14100], [R10.64+0x100], !P2 ;  /* 0x141001000af97fae */ /* 0x0003e4000d101d52 */
.L_x_503:
[----:B----4-:R-:W-:Y:S01]  /*3240*/  FMUL.FTZ R2, R32, c[0x0][0x320] ;  /* 0x0000c80020027a20 */ /* 0x010fe20000410000 */
[----:B-1----:R-:W-:Y:S01]  /*3250*/  LEA.HI R6, R119, R121, RZ, 0x2 ;  /* 0x0000007977067211 */ /* 0x002fe200078f10ff */
[----:B------:R-:W-:Y:S01]  /*3260*/  FMUL.FTZ R5, R42, c[0x0][0x320] ;  /* 0x0000c8002a057a20 */ /* 0x000fe20000410000 */
[----:B------:R-:W-:Y:S01]  /*3270*/  SHF.R.S32.HI R7, RZ, 0x1f, R117 ;  /* 0x0000001fff077819 */ /* 0x000fe20000011475 */
[----:B------:R1:W-:Y:S01]  /*3280*/  MUFU.TANH R169, R2 ;  /* 0x0000000200a97308 */ /* 0x0003e20000002400 */
[----:B------:R-:W-:Y:S01]  /*3290*/  FMUL.FTZ R8, R18, c[0x0][0x320] ;  /* 0x0000c80012087a20 */ /* 0x000fe20000410000 */
[----:B------:R-:W-:Y:S01]  /*32a0*/  PLOP3.LUT P1, PT, PT, PT, UP1, 0x80, 0x0 ;  /* 0x000000000000781c */ /* 0x000fe20003f2f018 */
[----:B------:R-:W-:Y:S01]  /*32b0*/  UIADD3 UR22, UR8, UR22, URZ ;  /* 0x0000001608167290 */ /* 0x000fe2000fffe03f */
[----:B------:R-:W-:Y:S01]  /*32c0*/  LEA.HI R7, R7, R117, RZ, 0x3 ;  /* 0x0000007507077211 */ /* 0x000fe200078f18ff */
[----:B------:R-:W-:Y:S01]  /*32d0*/  FMUL.FTZ R10, R19, c[0x0][0x320] ;  /* 0x0000c800130a7a20 */ /* 0x000fe20000410000 */
[----:B------:R-:W-:Y:S01]  /*32e0*/  PLOP3.LUT P0, PT, PT, PT, UP1, 0x80, 0x0 ;  /* 0x000000000000781c */ /* 0x000fe20003f0f018 */
[----:B------:R-:W-:Y:S01]  /*32f0*/  IMAD.SHL.U32 R225, R4, 0x2, RZ ;  /* 0x0000000204e17824 */ /* 0x000fe200078e00ff */
[----:B------:R2:W-:Y:S01]  /*3300*/  MUFU.TANH R94, R5 ;  /* 0x00000005005e7308 */ /* 0x0005e20000002400 */
[----:B------:R-:W-:Y:S01]  /*3310*/  LOP3.LUT R7, R7, 0xffffff8, RZ, 0xc0, !PT ;  /* 0x0ffffff807077812 */ /* 0x000fe200078ec0ff */
[----:B------:R-:W-:Y:S01]  /*3320*/  ULDC.64 UR4, c[0x0][0x2c8] ;  /* 0x0000b20000047ab9 */ /* 0x000fe20000000a00 */
[----:B------:R-:W-:Y:S01]  /*3330*/  IMAD R226, R3, 0x2, R225 ;  /* 0x0000000203e27824 */ /* 0x000fe200078e02e1 */
[C---:B------:R-:W-:Y:S01]  /*3340*/  LEA R229, R0.reuse, R225, 0x1 ;  /* 0x000000e100e57211 */ /* 0x040fe200078e08ff */
[----:B------:R-:W-:Y:S01]  /*3350*/  UIMAD.WIDE.U32 UR6, UR21, UR4, URZ ;  /* 0x00000004150672a5 */ /* 0x000fe2000f8e003f */
[----:B------:R-:W-:Y:S01]  /*3360*/  IADD3 R9, R117, -R7, RZ ;  /* 0x8000000775097210 */ /* 0x000fe20007ffe0ff */
[----:B------:R-:W-:Y:S01]  /*3370*/  IMAD R228, R0, 0x2, R226 ;  /* 0x0000000200e47824 */ /* 0x000fe200078e02e2 */
[----:B------:R-:W-:Y:S01]  /*3380*/  LDSM.16.MT88.4 R72, [R226+0x3100] ;  /* 0x00310000e248783b */ /* 0x000fe20000004200 */
[----:B-1----:R-:W-:Y:S01]  /*3390*/  FMUL.FTZ R2, R64, c[0x0][0x320] ;  /* 0x0000c80040027a20 */ /* 0x002fe20000410000 */
[----:B------:R-:W-:-:S02]  /*33a0*/  UIADD3 UR20, UR20, -0x2, URZ ;  /* 0xfffffffe14147890 */ /* 0x000fc4000fffe03f */
[----:B------:R-:W-:Y:S01]  /*33b0*/  LDSM.16.MT88.4 R80, [R228+0x900] ;  /* 0x00090000e450783b */ /* 0x000fe20000004200 */
[----:B------:R1:W-:Y:S01]  /*33c0*/  MUFU.TANH R68, R2 ;  /* 0x0000000200447308 */ /* 0x0003e20000002400 */
[----:B--2---:R-:W-:Y:S02]  /*33d0*/  LOP3.LUT R5, R6, 0xfffffffc, RZ, 0xc0, !PT ;  /* 0xfffffffc06057812 */ /* 0x004fe400078ec0ff */
[----:B------:R-:W-:Y:S03]  /*33e0*/  LDSM.16.MT88.4 R88, [R229+0x3900] ;  /* 0x00390000e558783b */ /* 0x000fe60000004200 */
[----:B------:R-:W-:Y:S01]  /*33f0*/  IMAD.IADD R5, R121, 0x1, -R5 ;  /* 0x0000000179057824 */ /* 0x000fe200078e0a05 */
[----:B------:R-:W-:Y:S04]  /*3400*/  LDSM.16.MT88.4 R84, [R228+0x3900] ;  /* 0x00390000e454783b */ /* 0x000fe80000004200 */
[----:B------:R-:W0:Y:S01]  /*3410*/  LDGDEPBAR ;  /* 0x00000000000079af */ /* 0x000e220000000000 */
[----:B-1----:R-:W-:-:S04]  /*3420*/  FMUL.FTZ R2, R65, c[0x0][0x320] ;  /* 0x0000c80041027a20 */ /* 0x002fc80000410000 */
[----:B------:R1:W2:Y:S02]  /*3430*/  MUFU.TANH R64, R2 ;  /* 0x0000000200407308 */ /* 0x0002a40000002400 */
[----:B-1----:R-:W-:-:S06]  /*3440*/  FMUL.FTZ R2, R56, c[0x0][0x320] ;  /* 0x0000c80038027a20 */ /* 0x002fcc0000410000 */
[----:B------:R1:W3:Y:S02]  /*3450*/  MUFU.TANH R56, R2 ;  /* 0x0000000200387308 */ /* 0x0002e40000002400 */
[----:B-1----:R-:W-:-:S06]  /*3460*/  FMUL.FTZ R2, R57, c[0x0][0x320] ;  /* 0x0000c80039027a20 */ /* 0x002fcc0000410000 */
[----:B------:R1:W-:Y:S02]  /*3470*/  MUFU.TANH R14, R2 ;  /* 0x00000002000e7308 */ /* 0x0003e40000002400 */
[----:B-1----:R-:W-:-:S06]  /*3480*/  FMUL.FTZ R2, R52, c[0x0][0x320] ;  /* 0x0000c80034027a20 */ /* 0x002fcc0000410000 */
[----:B------:R1:W-:Y:S02]  /*3490*/  MUFU.TANH R15, R2 ;  /* 0x00000002000f7308 */ /* 0x0003e40000002400 */
[----:B-1----:R-:W-:-:S06]  /*34a0*/  FMUL.FTZ R2, R53, c[0x0][0x320] ;  /* 0x0000c80035027a20 */ /* 0x002fcc0000410000 */
[----:B------:R1:W4:Y:S02]  /*34b0*/  MUFU.TANH R53, R2 ;  /* 0x0000000200357308 */ /* 0x0003240000002400 */
[----:B-1----:R-:W-:-:S06]  /*34c0*/  FMUL.FTZ R2, R44, c[0x0][0x320] ;  /* 0x0000c8002c027a20 */ /* 0x002fcc0000410000 */
[----:B------:R1:W5:Y:S02]  /*34d0*/  MUFU.TANH R52, R2 ;  /* 0x0000000200347308 */ /* 0x0003640000002400 */
[----:B-1----:R-:W-:-:S06]  /*34e0*/  FMUL.FTZ R2, R45, c[0x0][0x320] ;  /* 0x0000c8002d027a20 */ /* 0x002fcc0000410000 */
[----:B------:R1:W-:Y:S02]  /*34f0*/  MUFU.TANH R51, R2 ;  /* 0x0000000200337308 */ /* 0x0003e40000002400 */
[----:B-1----:R-:W-:-:S06]  /*3500*/  FMUL.FTZ R2, R40, c[0x0][0x320] ;  /* 0x0000c80028027a20 */ /* 0x002fcc0000410000 */
[----:B------:R1:W1:Y:S02]  /*3510*/  MUFU.TANH R96, R2 ;  /* 0x0000000200607308 */ /* 0x0002640000002400 */
[----:B-1----:R-:W-:-:S06]  /*3520*/  FMUL.FTZ R2, R41, c[0x0][0x320] ;  /* 0x0000c80029027a20 */ /* 0x002fcc0000410000 */
[----:B------:R1:W1:Y:S02]  /*3530*/  MUFU.TANH R97, R2 ;  /* 0x0000000200617308 */ /* 0x0002640000002400 */
[----:B-1----:R-:W-:-:S06]  /*3540*/  FMUL.FTZ R2, R60, c[0x0][0x320] ;  /* 0x0000c8003c027a20 */ /* 0x002fcc0000410000 */
[----:B------:R1:W1:Y:S02]  /*3550*/  MUFU.TANH R98, R2 ;  /* 0x0000000200627308 */ /* 0x0002640000002400 */
[----:B-1----:R-:W-:-:S06]  /*3560*/  FMUL.FTZ R2, R61, c[0x0][0x320] ;  /* 0x0000c8003d027a20 */ /* 0x002fcc0000410000 */
[----:B------:R1:W-:Y:S02]  /*3570*/  MUFU.TANH R99, R2 ;  /* 0x0000000200637308 */ /* 0x0003e40000002400 */
        /* <DEDUP_REMOVED lines=33> */
[----:B------:R-:W-:Y:S08]  /*3790*/  MUFU.TANH R30, R10 ;  /* 0x0000000a001e7308 */ /* 0x000ff00000002400 */
[----:B------:R1:W-:Y:S02]  /*37a0*/  MUFU.TANH R102, R2 ;  /* 0x0000000200667308 */ /* 0x0003e40000002400 */
[----:B-1----:R-:W-:-:S06]  /*37b0*/  FMUL.FTZ R2, R31, c[0x0][0x320] ;  /* 0x0000c8001f027a20 */ /* 0x002fcc0000410000 */
[----:B------:R1:W-:Y:S08]  /*37c0*/  MUFU.TANH R31, R8 ;  /* 0x00000008001f7308 */ /* 0x0003f00000002400 */
[----:B------:R2:W-:Y:S01]  /*37d0*/  MUFU.TANH R165, R2 ;  /* 0x0000000200a57308 */ /* 0x0005e20000002400 */
[----:B-1----:R-:W-:-:S04]  /*37e0*/  LEA.HI R8, R5, R5, RZ, 0x1 ;  /* 0x0000000505087211 */ /* 0x002fc800078f08ff */
[----:B------:R-:W-:Y:S01]  /*37f0*/  LOP3.LUT R8, R8, 0x1ffffffe, RZ, 0xc0, !PT ;  /* 0x1ffffffe08087812 */ /* 0x000fe200078ec0ff */
[----:B--2---:R-:W-:-:S04]  /*3800*/  FMUL.FTZ R2, R47, c[0x0][0x320] ;  /* 0x0000c8002f027a20 */ /* 0x004fc80000410000 */
[----:B------:R1:W-:Y:S02]  /*3810*/  MUFU.TANH R36, R2 ;  /* 0x0000000200247308 */ /* 0x0003e40000002400 */
[----:B-1----:R-:W-:-:S06]  /*3820*/  FMUL.FTZ R2, R66, c[0x0][0x320] ;  /* 0x0000c80042027a20 */ /* 0x002fcc0000410000 */
[----:B------:R1:W2:Y:S02]  /*3830*/  MUFU.TANH R13, R2 ;  /* 0x00000002000d7308 */ /* 0x0002a40000002400 */
[----:B-1----:R-:W-:-:S06]  /*3840*/  FMUL.FTZ R2, R22, c[0x0][0x320] ;  /* 0x0000c80016027a20 */ /* 0x002fcc0000410000 */
[----:B------:R1:W-:Y:S02]  /*3850*/  MUFU.TANH R37, R2 ;  /* 0x0000000200257308 */ /* 0x0003e40000002400 */
[----:B-1----:R-:W-:-:S06]  /*3860*/  FMUL.FTZ R2, R23, c[0x0][0x320] ;  /* 0x0000c80017027a20 */ /* 0x002fcc0000410000 */
[----:B------:R1:W-:Y:S02]  /*3870*/  MUFU.TANH R35, R2 ;  /* 0x0000000200237308 */ /* 0x0003e40000002400 */
[----:B-1----:R-:W-:-:S06]  /*3880*/  FMUL.FTZ R2, R67, c[0x0][0x320] ;  /* 0x0000c80043027a20 */ /* 0x002fcc0000410000 */
[----:B------:R1:W1:Y:S02]  /*3890*/  MUFU.TANH R11, R2 ;  /* 0x00000002000b7308 */ /* 0x0002640000002400 */
[----:B-1----:R-:W-:-:S05]  /*38a0*/  LOP3.LUT R2, R118, 0xffffffe0, RZ, 0xc0, !PT ;  /* 0xffffffe076027812 */ /* 0x002fca00078ec0ff */
[----:B------:R-:W-:-:S05]  /*38b0*/  IMAD.IADD R2, R121, 0x1, -R2 ;  /* 0x0000000179027824 */ /* 0x000fca00078e0a02 */
[----:B------:R-:W-:-:S04]  /*38c0*/  SHF.R.S32.HI R6, RZ, 0x1f, R2 ;  /* 0x0000001fff067819 */ /* 0x000fc80000011402 */
[----:B------:R-:W-:-:S04]  /*38d0*/  LEA.HI R6, R6, R2, RZ, 0x2 ;  /* 0x0000000206067211 */ /* 0x000fc800078f10ff */
[C---:B------:R-:W-:Y:S01]  /*38e0*/  LEA.HI.SX32 R7, R6.reuse, UR21, 0x1e ;  /* 0x0000001506077c11 */ /* 0x040fe2000f8ff2ff */
[----:B------:R-:W-:Y:S01]  /*38f0*/  @UP1 USHF.R.U32.HI UR21, URZ, UR5, UR7 ;  /* 0x000000053f151299 */ /* 0x000fe20008011607 */
[----:B------:R-:W-:-:S03]  /*3900*/  LOP3.LUT R6, R6, 0x7ffffffc, RZ, 0xc0, !PT ;  /* 0x7ffffffc06067812 */ /* 0x000fc600078ec0ff */
[----:B------:R-:W-:Y:S01]  /*3910*/  IMAD R9, R9, 0x10, R7 ;  /* 0x0000001009097824 */ /* 0x000fe200078e0207 */
[----:B------:R-:W-:Y:S01]  /*3920*/  UIADD3 UR21, UR21, UR8, -UR12 ;  /* 0x0000000815157290 */ /* 0x000fe2000fffe80c */
[----:B------:R-:W-:Y:S02]  /*3930*/  IMAD.IADD R7, R5, 0x1, -R8 ;  /* 0x0000000105077824 */ /* 0x000fe400078e0a08 */
[----:B------:R-:W-:Y:S01]  /*3940*/  FMUL.FTZ R5, R43, c[0x0][0x320] ;  /* 0x0000c8002b057a20 */ /* 0x000fe20000410000 */
[----:B------:R-:W-:Y:S01]  /*3950*/  UIMAD.WIDE UR4, UR21, 0x2aaaaaab, URZ ;  /* 0x2aaaaaab150478a5 */ /* 0x000fe2000f8e023f */
[----:B------:R-:W-:Y:S01]  /*3960*/  IMAD.IADD R6, R2, 0x1, -R6 ;  /* 0x0000000102067824 */ /* 0x000fe200078e0a06 */
[----:B------:R-:W-:Y:S01]  /*3970*/  LEA R12, R7, R9, 0x3 ;  /* 0x00000009070c7211 */ /* 0x000fe200078e18ff */
[----:B------:R1:W-:Y:S01]  /*3980*/  MUFU.TANH R18, R5 ;  /* 0x0000000500127308 */ /* 0x0003e20000002400 */
[----:B------:R-:W-:Y:S01]  /*3990*/  FMUL.FTZ R7, R54, c[0x0][0x320] ;  /* 0x0000c80036077a20 */ /* 0x000fe20000410000 */
[----:B------:R-:W-:Y:S01]  /*39a0*/  MOV R2, UR22 ;  /* 0x0000001600027c02 */ /* 0x000fe20008000f00 */
[----:B------:R-:W-:Y:S01]  /*39b0*/  IMAD.SHL.U32 R9, R6, 0x2, RZ ;  /* 0x0000000206097824 */ /* 0x000fe200078e00ff */
[----:B------:R2:W-:Y:S01]  /*39c0*/  STL [R1+0x18], R12 ;  /* 0x0000180c01007387 */ /* 0x0005e20000100800 */
[----:B------:R-:W-:Y:S01]  /*39d0*/  @P1 IMAD.HI.U32 R8, R12, c[0x0][0x2c8], RZ ;  /* 0x0000b2000c081a27 */ /* 0x000fe200078e00ff */
[----:B------:R-:W-:-:S02]  /*39e0*/  USHF.R.U32.HI UR21, URZ, 0x1f, UR5 ;  /* 0x0000001f3f157899 */ /* 0x000fc40008011605 */
[----:B------:R3:W2:Y:S01]  /*39f0*/  MUFU.TANH R22, R7 ;  /* 0x0000000700167308 */ /* 0x0006a20000002400 */
[C---:B------:R-:W-:Y:S01]  /*3a00*/  IADD3 R2, -R9.reuse, 0x1, R2 ;  /* 0x0000000109027810 */ /* 0x040fe20007ffe102 */
[----:B------:R-:W-:Y:S01]  /*3a10*/  STL [R1+0x1c], R9 ;  /* 0x00001c0901007387 */ /* 0x000fe20000100800 */
[----:B------:R-:W-:Y:S01]  /*3a20*/  IADD3 R6, -R9, UR22, RZ ;  /* 0x0000001609067c10 */ /* 0x000fe2000fffe1ff */
[----:B------:R-:W-:Y:S01]  /*3a30*/  ULEA.HI.SX32 UR21, UR5, UR21, 0x1c ;  /* 0x0000001505157291 */ /* 0x000fe2000f8fe23f */
[----:B------:R-:W-:Y:S01]  /*3a40*/  IADD3 R2, R2, -UR12, RZ ;  /* 0x8000000c02027c10 */ /* 0x000fe2000fffe0ff */
[----:B-1----:R-:W-:Y:S01]  /*3a50*/  IMAD.MOV.U32 R5, RZ, RZ, R12 ;  /* 0x000000ffff057224 */ /* 0x002fe200078e000c */
[----:B------:R-:W-:Y:S01]  /*3a60*/  @P0 SHF.R.U32.HI R5, RZ, c[0x0][0x2cc], R8 ;  /* 0x0000b300ff050a19 */ /* 0x000fe20000011608 */
[----:B------:R-:W-:-:S04]  /*3a70*/  UISETP.LT.AND UP0, UPT, URZ, UR21, UPT ;  /* 0x000000153f00728c */ /* 0x000fc8000bf01270 */
[----:B------:R-:W1:Y:S01]  /*3a80*/  SHFL.IDX PT, R8, R5, RZ, 0x1c1f ;  /* 0x001c1fff05087589 */ /* 0x000e6200000e0000 */
[----:B------:R-:W-:Y:S01]  /*3a90*/  USEL UR21, URZ, UR21, !UP0 ;  /* 0x000000153f157287 */ /* 0x000fe2000c000000 */
[----:B---3--:R-:W-:-:S03]  /*3aa0*/  FMUL.FTZ R7, R26, c[0x0][0x320] ;  /* 0x0000c8001a077a20 */ /* 0x008fc60000410000 */
[----:B------:R-:W-:Y:S01]  /*3ab0*/  UISETP.GE.AND UP0, UPT, UR20, UR21, UPT ;  /* 0x000000151400728c */ /* 0x000fe2000bf06270 */
[----:B------:R3:W-:Y:S01]  /*3ac0*/  MUFU.TANH R28, R7 ;  /* 0x00000007001c7308 */ /* 0x0007e20000002400 */
[----:B--2---:R-:W-:-:S07]  /*3ad0*/  FMUL.FTZ R12, R39, c[0x0][0x320] ;  /* 0x0000c800270c7a20 */ /* 0x004fce0000410000 */
[----:B------:R-:W-:Y:S01]  /*3ae0*/  MUFU.TANH R12, R12 ;  /* 0x0000000c000c7308 */ /* 0x000fe20000002400 */
[----:B---3--:R2:W3:Y:S02]  /*3af0*/  SHFL.IDX PT, R7, R5, 0x1, 0x1c1f ;  /* 0x003c1f0005077f89 */ /* 0x0084e400000e0000 */
[----:B--2---:R-:W-:-:S05]  /*3b00*/  FMUL.FTZ R5, R27, c[0x0][0x320] ;  /* 0x0000c8001b057a20 */ /* 0x004fca0000410000 */
[----:B------:R2:W-:Y:S02]  /*3b10*/  MUFU.TANH R19, R5 ;  /* 0x0000000500137308 */ /* 0x0005e40000002400 */
[----:B--2---:R-:W-:-:S06]  /*3b20*/  FMUL.FTZ R5, R55, c[0x0][0x320] ;  /* 0x0000c80037057a20 */ /* 0x004fcc0000410000 */
[----:B------:R2:W1:Y:S02]  /*3b30*/  MUFU.TANH R21, R5 ;  /* 0x0000000500157308 */ /* 0x0004640000002400 */
[----:B--2---:R-:W-:-:S06]  /*3b40*/  FMUL.FTZ R5, R62, c[0x0][0x320] ;  /* 0x0000c8003e057a20 */ /* 0x004fcc0000410000 */
[----:B------:R1:W2:Y:S02]  /*3b50*/  MUFU.TANH R16, R5 ;  /* 0x0000000500107308 */ /* 0x0002a40000002400 */
[C---:B-1----:R-:W-:Y:S01]  /*3b60*/  IMAD.IADD R5, R2.reuse, 0x1, R8 ;  /* 0x0000000102057824 */ /* 0x042fe200078e0208 */
[----:B---3--:R-:W-:Y:S01]  /*3b70*/  IADD3 R2, R2, R7, RZ ;  /* 0x0000000702027210 */ /* 0x008fe20007ffe0ff */
[----:B------:R-:W-:Y:S02]  /*3b80*/  FMUL.FTZ R7, R38, c[0x0][0x320] ;  /* 0x0000c80026077a20 */ /* 0x000fe40000410000 */
[----:B------:R-:W-:Y:S01]  /*3b90*/  FMUL.FTZ R8, R63, c[0x0][0x320] ;  /* 0x0000c8003f087a20 */ /* 0x000fe20000410000 */
[C---:B------:R-:W-:Y:S01]  /*3ba0*/  IMNMX R5, R6.reuse, R5, PT ;  /* 0x0000000506057217 */ /* 0x040fe20003800200 */
[----:B------:R1:W-:Y:S01]  /*3bb0*/  MUFU.TANH R17, R7 ;  /* 0x0000000700117308 */ /* 0x0003e20000002400 */
[----:B------:R-:W-:Y:S02]  /*3bc0*/  IMNMX R2, R6, R2, PT ;  /* 0x0000000206027217 */ /* 0x000fe40003800200 */
[----:B------:R-:W-:-:S02]  /*3bd0*/  ISETP.GT.AND P5, PT, R5, RZ, PT ;  /* 0x000000ff0500720c */ /* 0x000fc40003fa4270 */
[C---:B------:R-:W-:Y:S02]  /*3be0*/  ISETP.GT.AND P1, PT, R5.reuse, 0x1, PT ;  /* 0x000000010500780c */ /* 0x040fe40003f24270 */
[C---:B------:R-:W-:Y:S01]  /*3bf0*/  ISETP.GT.AND P0, PT, R5.reuse, 0x8, PT ;  /* 0x000000080500780c */ /* 0x040fe20003f04270 */
[----:B------:R3:W2:Y:S01]  /*3c00*/  MUFU.TANH R6, R8 ;  /* 0x0000000800067308 */ /* 0x0006a20000002400 */
[----:B------:R-:W-:Y:S02]  /*3c10*/  FSEL R9, R64, -INF , P1 ;  /* 0xff80000040097808 */ /* 0x000fe40000800000 */
[C---:B------:R-:W-:Y:S02]  /*3c20*/  ISETP.GT.AND P1, PT, R5.reuse, 0x11, PT ;  /* 0x000000110500780c */ /* 0x040fe40003f24270 */
[----:B------:R-:W-:Y:S02]  /*3c30*/  FSEL R10, R56, -INF , P0 ;  /* 0xff800000380a7808 */ /* 0x000fe40000000000 */
[----:B------:R-:W-:-:S02]  /*3c40*/  ISETP.GT.AND P0, PT, R5, 0x18, PT ;  /* 0x000000180500780c */ /* 0x000fc40003f04270 */
[----:B-1----:R-:W-:Y:S02]  /*3c50*/  FSEL R7, R68, -INF , P5 ;  /* 0xff80000044077808 */ /* 0x002fe40002800000 */
[----:B------:R-:W-:Y:S01]  /*3c60*/  ISETP.GT.AND P5, PT, R5, 0x10, PT ;  /* 0x000000100500780c */ /* 0x000fe20003fa4270 */
[----:B------:R-:W-:Y:S01]  /*3c70*/  LDSM.16.MT88.4 R68, [R226+0x3900] ;  /* 0x00390000e244783b */ /* 0x000fe20000004200 */
[----:B----4-:R-:W-:Y:S02]  /*3c80*/  FSEL R23, R53, -INF , P1 ;  /* 0xff80000035177808 */ /* 0x010fe40000800000 */
[----:B------:R-:W-:Y:S02]  /*3c90*/  FSEL R15, R15, -INF , P5 ;  /* 0xff8000000f0f7808 */ /* 0x000fe40002800000 */
[C---:B------:R-:W-:Y:S02]  /*3ca0*/  ISETP.GT.AND P5, PT, R5.reuse, 0x20, PT ;  /* 0x000000200500780c */ /* 0x040fe40003fa4270 */
[----:B------:R-:W-:-:S02]  /*3cb0*/  ISETP.GT.AND P1, PT, R5, 0x21, PT ;  /* 0x000000210500780c */ /* 0x000fc40003f24270 */
[C---:B------:R-:W-:Y:S02]  /*3cc0*/  ISETP.GT.AND P6, PT, R5.reuse, 0x9, PT ;  /* 0x000000090500780c */ /* 0x040fe40003fc4270 */
[----:B-----5:R-:W-:Y:S02]  /*3cd0*/  FSEL R24, R52, -INF , P0 ;  /* 0xff80000034187808 */ /* 0x020fe40000000000 */
[----:B------:R-:W-:Y:S02]  /*3ce0*/  ISETP.GT.AND P0, PT, R5, 0x28, PT ;  /* 0x000000280500780c */ /* 0x000fe40003f04270 */
[----:B------:R-:W-:Y:S02]  /*3cf0*/  FSEL R96, R96, -INF , P5 ;  /* 0xff80000060607808 */ /* 0x000fe40002800000 */
[----:B------:R-:W-:Y:S02]  /*3d00*/  FSEL R97, R97, -INF , P1 ;  /* 0xff80000061617808 */ /* 0x000fe40000800000 */
[----:B------:R-:W-:-:S02]  /*3d10*/  ISETP.GT.AND P5, PT, R5, 0x30, PT ;  /* 0x000000300500780c */ /* 0x000fc40003fa4270 */
[C---:B------:R-:W-:Y:S02]  /*3d20*/  ISETP.GT.AND P1, PT, R5.reuse, 0x31, PT ;  /* 0x000000310500780c */ /* 0x040fe40003f24270 */
[----:B------:R-:W-:Y:S02]  /*3d30*/  FSEL R14, R14, -INF , P6 ;  /* 0xff8000000e0e7808 */ /* 0x000fe40003000000 */
[C---:B------:R-:W-:Y:S02]  /*3d40*/  ISETP.GT.AND P6, PT, R5.reuse, 0x19, PT ;  /* 0x000000190500780c */ /* 0x040fe40003fc4270 */
[----:B------:R-:W-:Y:S02]  /*3d50*/  FSEL R98, R98, -INF , P0 ;  /* 0xff80000062627808 */ /* 0x000fe40000000000 */
[----:B------:R-:W-:Y:S02]  /*3d60*/  ISETP.GT.AND P0, PT, R5, 0x38, PT ;  /* 0x000000380500780c */ /* 0x000fe40003f04270 */
[----:B------:R-:W-:-:S02]  /*3d70*/  FSEL R169, R169, -INF , P5 ;  /* 0xff800000a9a97808 */ /* 0x000fc40002800000 */
[----:B------:R-:W-:Y:S02]  /*3d80*/  FSEL R168, R50, -INF , P1 ;  /* 0xff80000032a87808 */ /* 0x000fe40000800000 */
[C---:B------:R-:W-:Y:S02]  /*3d90*/  ISETP.GT.AND P5, PT, R5.reuse, 0x40, PT ;  /* 0x000000400500780c */ /* 0x040fe40003fa4270 */
[----:B------:R-:W-:Y:S02]  /*3da0*/  ISETP.GT.AND P1, PT, R5, 0x41, PT ;  /* 0x000000410500780c */ /* 0x000fe40003f24270 */
[----:B------:R-:W-:Y:S02]  /*3db0*/  FSEL R26, R51, -INF , P6 ;  /* 0xff800000331a7808 */ /* 0x000fe40003000000 */
[----:B------:R-:W-:Y:S02]  /*3dc0*/  FMNMX.FTZ R101, R7, R9, !PT ;  /* 0x0000000907657209 */ /* 0x000fe40007810000 */
[----:B------:R-:W-:-:S02]  /*3dd0*/  ISETP.GT.AND P6, PT, R5, 0x29, PT ;  /* 0x000000290500780c */ /* 0x000fc40003fc4270 */
[----:B------:R-:W-:Y:S02]  /*3de0*/  FSEL R167, R49, -INF , P0 ;  /* 0xff80000031a77808 */ /* 0x000fe40000000000 */
[----:B------:R-:W-:Y:S02]  /*3df0*/  ISETP.GT.AND P0, PT, R5, 0x48, PT ;  /* 0x000000480500780c */ /* 0x000fe40003f04270 */
[----:B------:R-:W-:Y:S02]  /*3e00*/  FSEL R107, R45, -INF , P5 ;  /* 0xff8000002d6b7808 */ /* 0x000fe40002800000 */
[----:B------:R-:W-:Y:S02]  /*3e10*/  FSEL R104, R44, -INF , P1 ;  /* 0xff8000002c687808 */ /* 0x000fe40000800000 */
[----:B------:R-:W-:Y:S01]  /*3e20*/  ISETP.GT.AND P5, PT, R5, 0x50, PT ;  /* 0x000000500500780c */ /* 0x000fe20003fa4270 */
[----:B------:R-:W-:Y:S01]  /*3e30*/  LDSM.16.MT88.4 R44, [R229+0x900] ;  /* 0x00090000e52c783b */ /* 0x000fe20000004200 */
[----:B------:R-:W-:-:S02]  /*3e40*/  FMNMX.FTZ R101, R10, R101, !PT ;  /* 0x000000650a657209 */ /* 0x000fc40007810000 */
[----:B------:R-:W-:Y:S02]  /*3e50*/  ISETP.GT.AND P1, PT, R5, 0x51, PT ;  /* 0x000000510500780c */ /* 0x000fe40003f24270 */
[----:B------:R-:W-:Y:S02]  /*3e60*/  FSEL R99, R99, -INF , P6 ;  /* 0xff80000063637808 */ /* 0x000fe40003000000 */
[----:B------:R-:W-:Y:S02]  /*3e70*/  ISETP.GT.AND P6, PT, R5, 0x39, PT ;  /* 0x000000390500780c */ /* 0x000fe40003fc4270 */
[----:B------:R-:W-:Y:S02]  /*3e80*/  FSEL R109, R41, -INF , P0 ;  /* 0xff800000296d7808 */ /* 0x000fe40000000000 */
[----:B------:R-:W-:Y:S02]  /*3e90*/  ISETP.GT.AND P0, PT, R5, 0x58, PT ;  /* 0x000000580500780c */ /* 0x000fe40003f04270 */
[----:B------:R-:W-:-:S02]  /*3ea0*/  FMNMX.FTZ R101, R14, R101, !PT ;  /* 0x000000650e657209 */ /* 0x000fc40007810000 */
[----:B------:R-:W-:Y:S02]  /*3eb0*/  FSEL R106, R33, -INF , P5 ;  /* 0xff800000216a7808 */ /* 0x000fe40002800000 */
[----:B------:R-:W-:Y:S02]  /*3ec0*/  FSEL R171, R32, -INF , P1 ;  /* 0xff80000020ab7808 */ /* 0x000fe40000800000 */
[C---:B------:R-:W-:Y:S02]  /*3ed0*/  ISETP.GT.AND P5, PT, R2.reuse, RZ, PT ;  /* 0x000000ff0200720c */ /* 0x040fe40003fa4270 */
[----:B------:R-:W-:Y:S02]  /*3ee0*/  ISETP.GT.AND P1, PT, R2, 0x1, PT ;  /* 0x000000010200780c */ /* 0x000fe40003f24270 */
[----:B------:R-:W-:Y:S02]  /*3ef0*/  FSEL R166, R48, -INF , P6 ;  /* 0xff80000030a67808 */ /* 0x000fe40003000000 */
[----:B------:R-:W-:Y:S01]  /*3f00*/  ISETP.GT.AND P6, PT, R5, 0x49, PT ;  /* 0x000000490500780c */ /* 0x000fe20003fc4270 */
[----:B------:R-:W-:Y:S01]  /*3f10*/  LDSM.16.MT88.4 R48, [R229+0x100] ;  /* 0x00010000e530783b */ /* 0x000fe20000004200 */
[----:B------:R-:W-:-:S02]  /*3f20*/  FMNMX.FTZ R101, R15, R101, !PT ;  /* 0x000000650f657209 */ /* 0x000fc40007810000 */
[----:B------:R-:W-:Y:S02]  /*3f30*/  FSEL R173, R29, -INF , P0 ;  /* 0xff8000001dad7808 */ /* 0x000fe40000000000 */
[----:B------:R-:W-:Y:S02]  /*3f40*/  ISETP.GT.AND P0, PT, R2, 0x8, PT ;  /* 0x000000080200780c */ /* 0x000fe40003f04270 */
[----:B---3--:R-:W-:Y:S02]  /*3f50*/  FSEL R8, R13, -INF , P5 ;  /* 0xff8000000d087808 */ /* 0x008fe40002800000 */
[----:B------:R-:W-:Y:S02]  /*3f60*/  FSEL R11, R11, -INF , P1 ;  /* 0xff8000000b0b7808 */ /* 0x000fe40000800000 */
[----:B------:R-:W-:Y:S02]  /*3f70*/  FSEL R105, R40, -INF , P6 ;  /* 0xff80000028697808 */ /* 0x000fe40003000000 */
[----:B------:R-:W-:Y:S01]  /*3f80*/  ISETP.GT.AND P6, PT, R5, 0x59, PT ;  /* 0x000000590500780c */ /* 0x000fe20003fc4270 */
        /* <DEDUP_REMOVED lines=10> */
[----:B------:R-:W-:Y:S02]  /*4030*/  ISETP.GT.AND P0, PT, R2, 0x11, PT ;  /* 0x000000110200780c */ /* 0x000fe40003f04270 */
[----:B------:R-:W-:Y:S02]  /*4040*/  FSEL R22, R22, -INF , P1 ;  /* 0xff80000016167808 */ /* 0x000fe40000800000 */
[----:B------:R-:W-:Y:S02]  /*4050*/  FMNMX.FTZ R5, R20, R5, !PT ;  /* 0x0000000514057209 */ /* 0x000fe40007810000 */
        /* <DEDUP_REMOVED lines=22> */
[----:B--2---:R-:W-:Y:S02]  /*41c0*/  FSEL R92, R16, -INF , P1 ;  /* 0xff800000105c7808 */ /* 0x004fe40000800000 */
        /* <DEDUP_REMOVED lines=28> */
[----:B------:R-:W-:Y:S01]  /*4390*/  FMNMX.FTZ R5, R178, R5, !PT ;  /* 0x00000005b2057209 */ /* 0x000fe20007810000 */
[----:B------:R-:W-:Y:S01]  /*43a0*/  LDSM.16.MT88.4 R32, [R226+0x900] ;  /* 0x00090000e220783b */ /* 0x000fe20000004200 */
[----:B------:R-:W-:Y:S02]  /*43b0*/  FMNMX.FTZ R101, R171, R101, !PT ;  /* 0x00000065ab657209 */ /* 0x000fe40007810000 */
[----:B------:R-:W-:Y:S02]  /*43c0*/  ISETP.GT.AND P0, PT, R2, 0x49, PT ;  /* 0x000000490200780c */ /* 0x000fe40003f04270 */
[----:B------:R-:W-:-:S02]  /*43d0*/  FSEL R176, R31, -INF , P1 ;  /* 0xff8000001fb07808 */ /* 0x000fc40000800000 */
[----:B------:R-:W-:Y:S02]  /*43e0*/  FMNMX.FTZ R5, R177, R5, !PT ;  /* 0x00000005b1057209 */ /* 0x000fe40007810000 */
[----:B------:R-:W-:Y:S02]  /*43f0*/  FSEL R170, R57, -INF , P6 ;  /* 0xff80000039aa7808 */ /* 0x000fe40003000000 */
[----:B------:R-:W-:Y:S01]  /*4400*/  FMNMX.FTZ R101, R173, R101, !PT ;  /* 0x00000065ad657209 */ /* 0x000fe20007810000 */
[----:B------:R-:W-:Y:S01]  /*4410*/  LDSM.16.MT88.4 R56, [R228+0x100] ;  /* 0x00010000e438783b */ /* 0x000fe20000004200 */
[----:B------:R-:W-:Y:S02]  /*4420*/  ISETP.GT.AND P1, PT, R2, 0x50, PT ;  /* 0x000000500200780c */ /* 0x000fe40003f24270 */
[----:B------:R-:W-:Y:S02]  /*4430*/  FSEL R179, R30, -INF , P0 ;  /* 0xff8000001eb37808 */ /* 0x000fe40000000000 */
[----:B------:R-:W-:-:S02]  /*4440*/  FMNMX.FTZ R5, R176, R5, !PT ;  /* 0x00000005b0057209 */ /* 0x000fc40007810000 */
[----:B------:R-:W-:Y:S02]  /*4450*/  FMNMX.FTZ R101, R170, R101, !PT ;  /* 0x00000065aa657209 */ /* 0x000fe40007810000 */
[----:B------:R-:W-:Y:S02]  /*4460*/  ISETP.GT.AND P0, PT, R2, 0x51, PT ;  /* 0x000000510200780c */ /* 0x000fe40003f04270 */
[----:B------:R-:W-:Y:S01]  /*4470*/  FSEL R110, R28, -INF , P1 ;  /* 0xff8000001c6e7808 */ /* 0x000fe20000800000 */
[----:B------:R-:W1:Y:S01]  /*4480*/  SHFL.BFLY PT, R6, R101, 0x2, 0x1f ;  /* 0x0c401f0065067f89 */ /* 0x000e6200000e0000 */
[----:B------:R-:W-:Y:S02]  /*4490*/  FMNMX.FTZ R5, R179, R5, !PT ;  /* 0x00000005b3057209 */ /* 0x000fe40007810000 */
[----:B------:R-:W-:Y:S02]  /*44a0*/  ISETP.GT.AND P1, PT, R2, 0x58, PT ;  /* 0x000000580200780c */ /* 0x000fe40003f24270 */
[----:B------:R-:W-:-:S02]  /*44b0*/  FSEL R183, R19, -INF , P0 ;  /* 0xff80000013b77808 */ /* 0x000fc40000000000 */
[----:B------:R-:W-:Y:S02]  /*44c0*/  FMNMX.FTZ R5, R110, R5, !PT ;  /* 0x000000056e057209 */ /* 0x000fe40007810000 */
[----:B------:R-:W-:Y:S02]  /*44d0*/  ISETP.GT.AND P0, PT, R2, 0x59, PT ;  /* 0x000000590200780c */ /* 0x000fe40003f04270 */
[----:B------:R-:W-:Y:S02]  /*44e0*/  FSEL R250, R17, -INF , P1 ;  /* 0xff80000011fa7808 */ /* 0x000fe40000800000 */
[----:B------:R-:W-:Y:S01]  /*44f0*/  FMNMX.FTZ R2, R183, R5, !PT ;  /* 0x00000005b7027209 */ /* 0x000fe20007810000 */
[----:B------:R-:W-:Y:S01]  /*4500*/  LDSM.16.MT88.4 R16, [R225+0x100] ;  /* 0x00010000e110783b */ /* 0x000fe20000004200 */
[----:B------:R-:W-:Y:S02]  /*4510*/  FSEL R251, R12, -INF , P0 ;  /* 0xff8000000cfb7808 */ /* 0x000fe40000000000 */
[----:B------:R-:W-:-:S04]  /*4520*/  FMNMX.FTZ R2, R250, R2, !PT ;  /* 0x00000002fa027209 */ /* 0x000fc80007810000 */
[----:B------:R-:W-:Y:S02]  /*4530*/  FMNMX.FTZ R2, R251, R2, !PT ;  /* 0x00000002fb027209 */ /* 0x000fe40007810000 */
[----:B-1----:R-:W-:-:S03]  /*4540*/  FMNMX.FTZ R101, R101, R6, !PT ;  /* 0x0000000665657209 */ /* 0x002fc60007810000 */
[----:B------:R-:W1:Y:S04]  /*4550*/  SHFL.BFLY PT, R5, R2, 0x2, 0x1f ;  /* 0x0c401f0002057f89 */ /* 0x000e6800000e0000 */
[----:B------:R-:W2:Y:S01]  /*4560*/  SHFL.BFLY PT, R6, R101, 0x1, 0x1f ;  /* 0x0c201f0065067f89 */ /* 0x000ea200000e0000 */
[----:B-1----:R-:W-:Y:S02]  /*4570*/  FMNMX.FTZ R2, R2, R5, !PT ;  /* 0x0000000502027209 */ /* 0x002fe40007810000 */
[----:B--2---:R-:W-:-:S03]  /*4580*/  FMNMX.FTZ R101, R101, R6, !PT ;  /* 0x0000000665657209 */ /* 0x004fc60007810000 */
[----:B------:R-:W1:Y:S01]  /*4590*/  SHFL.BFLY PT, R100, R2, 0x1, 0x1f ;  /* 0x0c201f0002647f89 */ /* 0x000e6200000e0000 */
[C---:B------:R-:W-:Y:S01]  /*45a0*/  FSETP.NEU.FTZ.AND P0, PT, R101.reuse, -INF , PT ;  /* 0xff8000006500780b */ /* 0x040fe20003f1d000 */
[----:B------:R-:W-:-:S05]  /*45b0*/  FMUL.FTZ R12, R101, c[0x0][0x2d0] ;  /* 0x0000b400650c7a20 */ /* 0x000fca0000410000 */
[----:B------:R-:W-:-:S05]  /*45c0*/  FSEL R12, R12, RZ, P0 ;  /* 0x000000ff0c0c7208 */ /* 0x000fca0000000000 */
[----:B------:R-:W-:-:S04]  /*45d0*/  FFMA.FTZ R5, R7, c[0x0][0x2d0], -R12 ;  /* 0x0000b40007057a23 */ /* 0x000fc8000001080c */
[----:B------:R2:W-:Y:S01]  /*45e0*/  MUFU.EX2 R65, R5 ;  /* 0x0000000500417308 */ /* 0x0005e20000000800 */
[----:B-1----:R-:W-:-:S04]  /*45f0*/  FMNMX.FTZ R100, R2, R100, !PT ;  /* 0x0000006402647209 */ /* 0x002fc80007810000 */
[C---:B------:R-:W-:Y:S01]  /*4600*/  FSETP.NEU.FTZ.AND P0, PT, R100.reuse, -INF , PT ;  /* 0xff8000006400780b */ /* 0x040fe20003f1d000 */
[----:B------:R-:W-:Y:S02]  /*4610*/  FMUL.FTZ R2, R100, c[0x0][0x2d0] ;  /* 0x0000b40064027a20 */ /* 0x000fe40000410000 */
[----:B--2---:R-:W-:-:S03]  /*4620*/  FFMA.FTZ R5, R9, c[0x0][0x2d0], -R12 ;  /* 0x0000b40009057a23 */ /* 0x004fc6000001080c */
[----:B------:R-:W-:Y:S02]  /*4630*/  FSEL R2, R2, RZ, P0 ;  /* 0x000000ff02027208 */ /* 0x000fe40000000000 */
[----:B------:R-:W-:Y:S01]  /*4640*/  PLOP3.LUT P0, PT, PT, PT, UP0, 0x80, 0x0 ;  /* 0x000000000000781c */ /* 0x000fe20003f0f008 */
[----:B------:R1:W2:Y:S02]  /*4650*/  MUFU.EX2 R27, R5 ;  /* 0x00000005001b7308 */ /* 0x0002a40000000800 */
[--C-:B------:R-:W-:Y:S02]  /*4660*/  FFMA.FTZ R4, R8, c[0x0][0x2d0], -R2.reuse ;  /* 0x0000b40008047a23 */ /* 0x100fe40000010802 */
[--C-:B------:R-:W-:Y:S02]  /*4670*/  FFMA.FTZ R3, R13, c[0x0][0x2d0], -R2.reuse ;  /* 0x0000b4000d037a23 */ /* 0x100fe40000010802 */
[----:B------:R-:W-:Y:S02]  /*4680*/  FFMA.FTZ R0, R21, c[0x0][0x2d0], -R2 ;  /* 0x0000b40015007a23 */ /* 0x000fe40000010802 */
[----:B------:R3:W-:Y:S01]  /*4690*/  MUFU.EX2 R13, R3 ;  /* 0x00000003000d7308 */ /* 0x0007e20000000800 */
[----:B-1----:R-:W-:-:S07]  /*46a0*/  FFMA.FTZ R5, R10, c[0x0][0x2d0], -R12 ;  /* 0x0000b4000a057a23 */ /* 0x002fce000001080c */
[----:B------:R1:W-:Y:S01]  /*46b0*/  MUFU.EX2 R180, R0 ;  /* 0x0000000000b47308 */ /* 0x0003e20000000800 */
[----:B--2---:R-:W-:Y:S01]  /*46c0*/  F2FP.BF16.PACK_AB R8, R27, R65 ;  /* 0x000000411b08723e */ /* 0x004fe200000010ff */
[----:B---3--:R-:W-:-:S06]  /*46d0*/  FFMA.FTZ R3, R20, c[0x0][0x2d0], -R2 ;  /* 0x0000b40014037a23 */ /* 0x008fcc0000010802 */
[----:B------:R2:W-:Y:S08]  /*46e0*/  MUFU.EX2 R111, R5 ;  /* 0x00000005006f7308 */ /* 0x0005f00000000800 */
[----:B------:R3:W-:Y:S01]  /*46f0*/  MUFU.EX2 R175, R3 ;  /* 0x0000000300af7308 */ /* 0x0007e20000000800 */
[----:B-1----:R-:W-:Y:S02]  /*4700*/  FFMA.FTZ R0, R25, c[0x0][0x2d0], -R2 ;  /* 0x0000b40019007a23 */ /* 0x002fe40000010802 */
[----:B--2---:R-:W-:-:S05]  /*4710*/  FFMA.FTZ R5, R14, c[0x0][0x2d0], -R12 ;  /* 0x0000b4000e057a23 */ /* 0x004fca000001080c */
[----:B------:R1:W-:Y:S01]  /*4720*/  MUFU.EX2 R182, R0 ;  /* 0x0000000000b67308 */ /* 0x0003e20000000800 */
[----:B---3--:R-:W-:-:S07]  /*4730*/  FFMA.FTZ R3, R23, c[0x0][0x2d0], -R12 ;  /* 0x0000b40017037a23 */ /* 0x008fce000001080c */
[----:B------:R2:W3:Y:S08]  /*4740*/  MUFU.EX2 R108, R5 ;  /* 0x00000005006c7308 */ /* 0x0004f00000000800 */
[----:B------:R4:W-:Y:S01]  /*4750*/  MUFU.EX2 R181, R3 ;  /* 0x0000000300b57308 */ /* 0x0009e20000000800 */
[----:B-1----:R-:W-:Y:S02]  /*4760*/  FFMA.FTZ R0, R36, c[0x0][0x2d0], -R2 ;  /* 0x0000b40024007a23 */ /* 0x002fe40000010802 */
[----:B------:R-:W-:Y:S01]  /*4770*/  LDSM.16.MT88.4 R36, [R229+0x3100] ;  /* 0x00310000e524783b */ /* 0x000fe20000004200 */
[----:B--2---:R-:W-:Y:S01]  /*4780*/  FFMA.FTZ R5, R15, c[0x0][0x2d0], -R12 ;  /* 0x0000b4000f057a23 */ /* 0x004fe2000001080c */
[----:B---3--:R-:W-:-:S03]  /*4790*/  F2FP.BF16.PACK_AB R10, R108, R111 ;  /* 0x0000006f6c0a723e */ /* 0x008fc600000010ff */
[----:B------:R1:W-:Y:S01]  /*47a0*/  MUFU.EX2 R15, R4 ;  /* 0x00000004000f7308 */ /* 0x0003e20000000800 */
[----:B----4-:R-:W-:-:S07]  /*47b0*/  FFMA.FTZ R3, R24, c[0x0][0x2d0], -R12 ;  /* 0x0000b40018037a23 */ /* 0x010fce000001080c */
[----:B------:R-:W-:Y:S01]  /*47c0*/  MUFU.EX2 R174, R5 ;  /* 0x0000000500ae7308 */ /* 0x000fe20000000800 */
[----:B-1----:R-:W-:-:S07]  /*47d0*/  FFMA.FTZ R4, R11, c[0x0][0x2d0], -R2 ;  /* 0x0000b4000b047a23 */ /* 0x002fce0000010802 */
[----:B------:R1:W-:Y:S01]  /*47e0*/  MUFU.EX2 R172, R3 ;  /* 0x0000000300ac7308 */ /* 0x0003e20000000800 */
[----:B------:R-:W-:-:S07]  /*47f0*/  F2FP.BF16.PACK_AB R11, R175, R13 ;  /* 0x0000000daf0b723e */ /* 0x000fce00000010ff */
[----:B------:R2:W3:Y:S01]  /*4800*/  MUFU.EX2 R14, R4 ;  /* 0x00000004000e7308 */ /* 0x0004e20000000800 */
[----:B-1----:R-:W-:-:S07]  /*4810*/  FFMA.FTZ R3, R26, c[0x0][0x2d0], -R12 ;  /* 0x0000b4001a037a23 */ /* 0x002fce000001080c */
[----:B------:R1:W-:Y:S01]  /*4820*/  MUFU.EX2 R77, R0 ;  /* 0x00000000004d7308 */ /* 0x0003e20000000800 */
[----:B--2---:R-:W2:Y:S01]  /*4830*/  LDSM.16.MT88.4 R4, [R226+0x100] ;  /* 0x00010000e204783b */ /* 0x004ea20000004200 */
[----:B---3--:R-:W-:-:S06]  /*4840*/  F2FP.BF16.PACK_AB R9, R14, R15 ;  /* 0x0000000f0e09723e */ /* 0x008fcc00000010ff */
[----:B------:R3:W-:Y:S01]  /*4850*/  MUFU.EX2 R76, R3 ;  /* 0x00000003004c7308 */ /* 0x0007e20000000800 */
[C---:B------:R-:W-:Y:S01]  /*4860*/  HMMA.16816.F32.BF16 R60, R8.reuse, R16, RZ ;  /* 0x00000010083c723c */ /* 0x040fe200000418ff */
[----:B-1----:R-:W-:Y:S02]  /*4870*/  MOV R0, R65 ;  /* 0x0000004100007202 */ /* 0x002fe40000000f00 */
[----:B------:R-:W1:Y:S05]  /*4880*/  LDSM.16.MT88.4 R64, [R225+0x3100] ;  /* 0x00310000e140783b */ /* 0x000e6a0000004200 */
[----:B------:R-:W-:Y:S01]  /*4890*/  HMMA.16816.F32.BF16 R52, R8, R18, RZ ;  /* 0x000000120834723c */ /* 0x000fe200000418ff */
[----:B---3--:R-:W-:-:S04]  /*48a0*/  FFMA.FTZ R3, R22, c[0x0][0x2d0], -R2 ;  /* 0x0000b40016037a23 */ /* 0x008fc80000010802 */
[----:B------:R3:W4:Y:S03]  /*48b0*/  MUFU.EX2 R252, R3 ;  /* 0x0000000300fc7308 */ /* 0x0007260000000800 */
[C---:B------:R-:W-:Y:S08]  /*48c0*/  HMMA.16816.F32.BF16 R20, R8.reuse, R48, RZ ;  /* 0x000000300814723c */ /* 0x040ff000000418ff */
[----:B------:R-:W-:Y:S01]  /*48d0*/  HMMA.16816.F32.BF16 R16, R8, R50, RZ ;  /* 0x000000320810723c */ /* 0x000fe200000418ff */
[----:B------:R-:W-:Y:S01]  /*48e0*/  LDSM.16.MT88.4 R48, [R225+0x6100] ;  /* 0x00610000e130783b */ /* 0x000fe20000004200 */
[----:B---3--:R-:W-:-:S06]  /*48f0*/  IMAD.MOV.U32 R3, RZ, RZ, R27 ;  /* 0x000000ffff037224 */ /* 0x008fcc00078e001b */
[C---:B--2---:R-:W-:Y:S07]  /*4900*/  HMMA.16816.F32.BF16 R28, R8.reuse, R4, RZ ;  /* 0x00000004081c723c */ /* 0x044fee00000418ff */
[----:B------:R-:W-:Y:S01]  /*4910*/  F2FP.BF16.PACK_AB R4, R181, R174 ;  /* 0x000000aeb504723e */ /* 0x000fe200000010ff */
[----:B------:R-:W-:Y:S01]  /*4920*/  HMMA.16816.F32.BF16 R24, R8, R6, RZ ;  /* 0x000000060818723c */ /* 0x000fe200000418ff */
[----:B----4-:R-:W-:-:S06]  /*4930*/  F2FP.BF16.PACK_AB R5, R180, R252 ;  /* 0x000000fcb405723e */ /* 0x010fcc00000010ff */
[----:B------:R-:W-:Y:S02]  /*4940*/  F2FP.BF16.PACK_AB R6, R76, R172 ;  /* 0x000000ac4c06723e */ /* 0x000fe400000010ff */
[----:B------:R-:W-:-:S07]  /*4950*/  F2FP.BF16.PACK_AB R7, R77, R182 ;  /* 0x000000b64d07723e */ /* 0x000fce00000010ff */
[C---:B------:R-:W-:Y:S08]  /*4960*/  HMMA.16816.F32.BF16 R152, R4.reuse, R40, R60 ;  /* 0x000000280498723c */ /* 0x040ff0000004183c */
[----:B------:R-:W-:Y:S01]  /*4970*/  HMMA.16816.F32.BF16 R144, R4, R42, R52 ;  /* 0x0000002a0490723c */ /* 0x000fe20000041834 */
[----:B------:R-:W-:Y:S07]  /*4980*/  LDSM.16.MT88.4 R52, [R226+0x6100] ;  /* 0x00610000e234783b */ /* 0x000fee0000004200 */
[----:B------:R-:W-:Y:S08]  /*4990*/  HMMA.16816.F32.BF16 R40, R8, R56, RZ ;  /* 0x000000380828723c */ /* 0x000ff000000418ff */
[C---:B------:R-:W-:Y:S08]  /*49a0*/  HMMA.16816.F32.BF16 R140, R4.reuse, R32, R28 ;  /* 0x00000020048c723c */ /* 0x040ff0000004181c */
[C---:B------:R-:W-:Y:S01]  /*49b0*/  HMMA.16816.F32.BF16 R124, R4.reuse, R34, R24 ;  /* 0x00000022047c723c */ /* 0x040fe20000041818 */
[----:B------:R-:W2:Y:S07]  /*49c0*/  LDSM.16.MT88.4 R32, [R225+0x3900] ;  /* 0x00390000e120783b */ /* 0x000eae0000004200 */
[C---:B------:R-:W-:Y:S08]  /*49d0*/  HMMA.16816.F32.BF16 R116, R4.reuse, R44, R20 ;  /* 0x0000002c0474723c */ /* 0x040ff00000041814 */
[----:B------:R-:W-:Y:S01]  /*49e0*/  HMMA.16816.F32.BF16 R148, R4, R46, R16 ;  /* 0x0000002e0494723c */ /* 0x000fe20000041810 */
[----:B------:R-:W3:Y:S07]  /*49f0*/  LDSM.16.MT88.4 R44, [R228+0x3100] ;  /* 0x00310000e42c783b */ /* 0x000eee0000004200 */
[C---:B------:R-:W-:Y:S08]  /*4a00*/  HMMA.16816.F32.BF16 R28, R8.reuse, R58, RZ ;  /* 0x0000003a081c723c */ /* 0x040ff000000418ff */
[C---:B-1----:R-:W-:Y:S08]  /*4a10*/  HMMA.16816.F32.BF16 R24, R8.reuse, R64, RZ ;  /* 0x000000400818723c */ /* 0x042ff000000418ff */
[C---:B------:R-:W-:Y:S08]  /*4a20*/  HMMA.16816.F32.BF16 R20, R8.reuse, R66, RZ ;  /* 0x000000420814723c */ /* 0x040ff000000418ff */
[----:B------:R-:W-:Y:S07]  /*4a30*/  HMMA.16816.F32.BF16 R16, R8, R72, RZ ;  /* 0x000000480810723c */ /* 0x000fee00000418ff */
[----:B------:R-:W-:Y:S01]  /*4a40*/  IMAD.MOV.U32 R73, RZ, RZ, R77 ;  /* 0x000000ffff497224 */ /* 0x000fe200078e004d */
[C---:B------:R-:W-:Y:S01]  /*4a50*/  HMMA.16816.F32.BF16 R128, R4.reuse, R80, R40 ;  /* 0x000000500480723c */ /* 0x040fe20000041828 */
[----:B------:R-:W-:Y:S01]  /*4a60*/  IMAD.MOV.U32 R72, RZ, RZ, R76 ;  /* 0x000000ffff487224 */ /* 0x000fe200078e004c */
[----:B------:R-:W1:Y:S04]  /*4a70*/  LDSM.16.MT88.4 R40, [R229+0x6100] ;  /* 0x00610000e528783b */ /* 0x000e680000004200 */
[----:B------:R-:W4:Y:S02]  /*4a80*/  LDSM.16.MT88.4 R76, [R228+0x6100] ;  /* 0x00610000e44c783b */ /* 0x000f240000004200 */
[C---:B------:R-:W-:Y:S02]  /*4a90*/  HMMA.16816.F32.BF16 R112, R4.reuse, R82, R28 ;  /* 0x000000520470723c */ /* 0x040fe4000004181c */
[----:B------:R-:W5:Y:S06]  /*4aa0*/  LDSM.16.MT88.4 R80, [R225+0x6900] ;  /* 0x00690000e150783b */ /* 0x000f6c0000004200 */
[C---:B--2---:R-:W-:Y:S08]  /*4ab0*/  HMMA.16816.F32.BF16 R120, R4.reuse, R32, R24 ;  /* 0x000000200478723c */ /* 0x044ff00000041818 */
[----:B------:R-:W-:Y:S08]  /*4ac0*/  HMMA.16816.F32.BF16 R132, R4, R34, R20 ;  /* 0x000000220484723c */ /* 0x000ff00000041814 */
[C---:B------:R-:W-:Y:S08]  /*4ad0*/  HMMA.16816.F32.BF16 R32, R8.reuse, R36, RZ ;  /* 0x000000240820723c */ /* 0x040ff000000418ff */
[C---:B------:R-:W-:Y:S08]  /*4ae0*/  HMMA.16816.F32.BF16 R28, R8.reuse, R38, RZ ;  /* 0x00000026081c723c */ /* 0x040ff000000418ff */
[----:B---3--:R-:W-:Y:S08]  /*4af0*/  HMMA.16816.F32.BF16 R24, R8, R44, RZ ;  /* 0x0000002c0818723c */ /* 0x008ff000000418ff */
[----:B------:R-:W-:Y:S07]  /*4b00*/  HMMA.16816.F32.BF16 R136, R4, R68, R16 ;  /* 0x000000440488723c */ /* 0x000fee0000041810 */
[----:B------:R-:W-:Y:S01]  /*4b10*/  MOV R68, R111 ;  /* 0x0000006f00447202 */ /* 0x000fe20000000f00 */
[----:B------:R-:W-:Y:S01]  /*4b20*/  HMMA.16816.F32.BF16 R64, R8, R74, RZ ;  /* 0x0000004a0840723c */ /* 0x000fe200000418ff */
[----:B------:R-:W-:-:S06]  /*4b30*/  IMAD.MOV.U32 R69, RZ, RZ, R110 ;  /* 0x000000ffff457224 */ /* 0x000fcc00078e006e */
[----:B------:R-:W-:Y:S01]  /*4b40*/  MOV R75, R108 ;  /* 0x0000006c004b7202 */ /* 0x000fe20000000f00 */
[----:B------:R-:W-:Y:S01]  /*4b50*/  HMMA.16816.F32.BF16 R20, R8, R46, RZ ;  /* 0x0000002e0814723c */ /* 0x000fe200000418ff */
[----:B------:R-:W-:-:S07]  /*4b60*/  IMAD.MOV.U32 R74, RZ, RZ, R109 ;  /* 0x000000ffff4a7224 */ /* 0x000fce00078e006d */
[C---:B------:R-:W-:Y:S08]  /*4b70*/  HMMA.16816.F32.BF16 R16, R8.reuse, R48, RZ ;  /* 0x000000300810723c */ /* 0x040ff000000418ff */
[C---:B------:R-:W-:Y:S08]  /*4b80*/  HMMA.16816.F32.BF16 R60, R8.reuse, R50, RZ ;  /* 0x00000032083c723c */ /* 0x040ff000000418ff */
[C---:B-1----:R-:W-:Y:S08]  /*4b90*/  HMMA.16816.F32.BF16 R48, R8.reuse, R40, RZ ;  /* 0x000000280830723c */ /* 0x042ff000000418ff */
[C---:B------:R-:W-:Y:S08]  /*4ba0*/  HMMA.16816.F32.BF16 R44, R8.reuse, R42, RZ ;  /* 0x0000002a082c723c */ /* 0x040ff000000418ff */
[C---:B----4-:R-:W-:Y:S07]  /*4bb0*/  HMMA.16816.F32.BF16 R40, R8.reuse, R76, RZ ;  /* 0x0000004c0828723c */ /* 0x050fee00000418ff */
[----:B------:R-:W-:Y:S01]  /*4bc0*/  IMAD.MOV.U32 R77, RZ, RZ, R106 ;  /* 0x000000ffff4d7224 */ /* 0x000fe200078e006a */
[----:B------:R-:W-:Y:S01]  /*4bd0*/  HMMA.16816.F32.BF16 R56, R8, R52, RZ ;  /* 0x000000340838723c */ /* 0x000fe200000418ff */
[----:B------:R-:W-:-:S07]  /*4be0*/  IMAD.MOV.U32 R76, RZ, RZ, R107 ;  /* 0x000000ffff4c7224 */ /* 0x000fce00078e006b */
[C---:B------:R-:W-:Y:S08]  /*4bf0*/  HMMA.16816.F32.BF16 R52, R8.reuse, R54, RZ ;  /* 0x000000360834723c */ /* 0x040ff000000418ff */
[----:B------:R-:W-:Y:S07]  /*4c00*/  HMMA.16816.F32.BF16 R36, R8, R78, RZ ;  /* 0x0000004e0824723c */ /* 0x000fee00000418ff */
[----:B------:R-:W-:Y:S01]  /*4c10*/  MOV R10, R105 ;  /* 0x00000069000a7202 */ /* 0x000fe20000000f00 */
[----:B------:R-:W-:Y:S01]  /*4c20*/  IMAD.MOV.U32 R11, RZ, RZ, R104 ;  /* 0x000000ffff0b7224 */ /* 0x000fe200078e0068 */
[C---:B------:R-:W-:Y:S08]  /*4c30*/  HMMA.16816.F32.BF16 R108, R4.reuse, R70, R64 ;  /* 0x00000046046c723c */ /* 0x040ff00000041840 */
[----:B------:R-:W-:Y:S07]  /*4c40*/  HMMA.16816.F32.BF16 R104, R4, R88, R32 ;  /* 0x000000580468723c */ /* 0x000fee0000041820 */
[----:B------:R-:W-:Y:S01]  /*4c50*/  IMAD.MOV.U32 R89, RZ, RZ, R76 ;  /* 0x000000ffff597224 */ /* 0x000fe200078e004c */
[----:B------:R-:W-:-:S02]  /*4c60*/  MOV R88, R77 ;  /* 0x0000004d00587202 */ /* 0x000fc40000000f00 */
[----:B------:R-:W-:Y:S07]  /*4c70*/  HMMA.16816.F32.BF16 R76, R4, R90, R28 ;  /* 0x0000005a044c723c */ /* 0x000fee000004181c */
[----:B------:R-:W-:Y:S01]  /*4c80*/  IMAD.MOV.U32 R28, RZ, RZ, R74 ;  /* 0x000000ffff1c7224 */ /* 0x000fe200078e004a */
[----:B------:R-:W-:Y:S01]  /*4c90*/  MOV R30, R72 ;  /* 0x00000048001e7202 */ /* 0x000fe20000000f00 */
[----:B------:R-:W-:Y:S01]  /*4ca0*/  IMAD.MOV.U32 R31, RZ, RZ, R75 ;  /* 0x000000ffff1f7224 */ /* 0x000fe200078e004b */
[----:B------:R-:W-:Y:S01]  /*4cb0*/  MOV R90, R173 ;  /* 0x000000ad005a7202 */ /* 0x000fe20000000f00 */
[----:B------:R-:W-:-:S02]  /*4cc0*/  IMAD.MOV.U32 R29, RZ, RZ, R73 ;  /* 0x000000ffff1d7224 */ /* 0x000fc400078e0049 */
[----:B------:R-:W-:Y:S01]  /*4cd0*/  HMMA.16816.F32.BF16 R72, R4, R84, R24 ;  /* 0x000000540448723c */ /* 0x000fe20000041818 */
[----:B------:R-:W-:-:S06]  /*4ce0*/  IMAD.MOV.U32 R91, RZ, RZ, R170 ;  /* 0x000000ffff5b7224 */ /* 0x000fcc00078e00aa */
[----:B------:R-:W-:Y:S01]  /*4cf0*/  IMAD.MOV.U32 R25, RZ, RZ, R68 ;  /* 0x000000ffff197224 */ /* 0x000fe200078e0044 */
[C---:B------:R-:W-:Y:S01]  /*4d00*/  HMMA.16816.F32.BF16 R84, R4.reuse, R86, R20 ;  /* 0x000000560454723c */ /* 0x040fe20000041814 */
[----:B------:R-:W-:Y:S01]  /*4d10*/  IMAD.MOV.U32 R24, RZ, RZ, R69 ;  /* 0x000000ffff187224 */ /* 0x000fe200078e0045 */
[----:B------:R-:W1:Y:S01]  /*4d20*/  LDSM.16.MT88.4 R20, [R226+0x6900] ;  /* 0x00690000e214783b */ /* 0x000e620000004200 */
[----:B------:R-:W-:Y:S01]  /*4d30*/  IMAD.MOV.U32 R27, RZ, RZ, R10 ;  /* 0x000000ffff1b7224 */ /* 0x000fe200078e000a */
[----:B------:R-:W-:Y:S02]  /*4d40*/  MOV R26, R11 ;  /* 0x0000000b001a7202 */ /* 0x000fe40000000f00 */
[----:B------:R-:W-:Y:S02]  /*4d50*/  LDSM.16.MT88.4 R8, [R228+0x6900] ;  /* 0x00690000e408783b */ /* 0x000fe40000004200 */
[C---:B-----5:R-:W-:Y:S02]  /*4d60*/  HMMA.16816.F32.BF16 R68, R4.reuse, R80, R16 ;  /* 0x000000500444723c */ /* 0x060fe40000041810 */
[----:B------:R-:W2:Y:S06]  /*4d70*/  LDSM.16.MT88.4 R16, [R229+0x6900] ;  /* 0x00690000e510783b */ /* 0x000eac0000004200 */
[C---:B------:R-:W-:Y:S08]  /*4d80*/  HMMA.16816.F32.BF16 R80, R4.reuse, R82, R60 ;  /* 0x000000520450723c */ /* 0x040ff0000004183c */
[C---:B-1----:R-:W-:Y:S08]  /*4d90*/  HMMA.16816.F32.BF16 R64, R4.reuse, R20, R56 ;  /* 0x000000140440723c */ /* 0x042ff00000041838 */
[C---:B--2---:R-:W-:Y:S07]  /*4da0*/  HMMA.16816.F32.BF16 R56, R4.reuse, R16, R48 ;  /* 0x000000100438723c */ /* 0x044fee0000041830 */
[----:B------:R-:W-:Y:S01]  /*4db0*/  IMAD.MOV.U32 R49, RZ, RZ, R0 ;  /* 0x000000ffff317224 */ /* 0x000fe200078e0000 */
[----:B------:R-:W-:Y:S01]  /*4dc0*/  MOV R50, R3 ;  /* 0x0000000300327202 */ /* 0x000fe20000000f00 */
[----:B------:R-:W-:Y:S01]  /*4dd0*/  FFMA.FTZ R0, R96, c[0x0][0x2d0], -R12 ;  /* 0x0000b40060007a23 */ /* 0x000fe2000001080c */
[----:B------:R-:W-:Y:S01]  /*4de0*/  HMMA.16816.F32.BF16 R32, R4, R10, R36 ;  /* 0x0000000a0420723c */ /* 0x000fe20000041824 */
[----:B------:R-:W-:-:S02]  /*4df0*/  IMAD.MOV.U32 R51, RZ, RZ, R252 ;  /* 0x000000ffff337224 */ /* 0x000fc400078e00fc */
[----:B------:R1:W-:Y:S01]  /*4e00*/  MUFU.EX2 R3, R0 ;  /* 0x0000000000037308 */ /* 0x0003e20000000800 */
[----:B------:R-:W-:Y:S02]  /*4e10*/  IMAD.MOV.U32 R48, RZ, RZ, R88 ;  /* 0x000000ffff307224 */ /* 0x000fe400078e0058 */
[----:B------:R-:W-:Y:S01]  /*4e20*/  IMAD.MOV.U32 R88, RZ, RZ, R174 ;  /* 0x000000ffff587224 */ /* 0x000fe200078e00ae */
[----:B------:R-:W-:Y:S01]  /*4e30*/  MOV R39, R28 ;  /* 0x0000001c00277202 */ /* 0x000fe20000000f00 */
[----:B------:R-:W-:Y:S01]  /*4e40*/  HMMA.16816.F32.BF16 R44, R4, R18, R44 ;  /* 0x00000012042c723c */ /* 0x000fe2000004182c */
[----:B------:R-:W2:Y:S01]  /*4e50*/  LDSM.16.MT88.4 R16, [R225+0x1100] ;  /* 0x00110000e110783b */ /* 0x000ea20000004200 */
[----:B------:R-:W-:Y:S02]  /*4e60*/  IMAD.MOV.U32 R37, RZ, RZ, R25 ;  /* 0x000000ffff257224 */ /* 0x000fe400078e0019 */
[----:B------:R-:W-:-:S04]  /*4e70*/  IMAD.MOV.U32 R38, RZ, RZ, R26 ;  /* 0x000000ffff267224 */ /* 0x000fc800078e001a */
[----:B------:R-:W-:Y:S01]  /*4e80*/  HMMA.16816.F32.BF16 R40, R4, R8, R40 ;  /* 0x000000080428723c */ /* 0x000fe20000041828 */
[----:B------:R-:W3:Y:S01]  /*4e90*/  LDSM.16.MT88.4 R8, [R226+0x1100] ;  /* 0x00110000e208783b */ /* 0x000ee20000004200 */
[----:B-1----:R-:W-:-:S04]  /*4ea0*/  FFMA.FTZ R0, R97, c[0x0][0x2d0], -R12 ;  /* 0x0000b40061007a23 */ /* 0x002fc8000001080c */
[----:B------:R1:W4:Y:S02]  /*4eb0*/  MUFU.EX2 R170, R0 ;  /* 0x0000000000aa7308 */ /* 0x0003240000000800 */
[----:B------:R-:W-:Y:S01]  /*4ec0*/  HMMA.16816.F32.BF16 R60, R4, R22, R52 ;  /* 0x00000016043c723c */ /* 0x000fe20000041834 */
[----:B------:R-:W5:Y:S01]  /*4ed0*/  LDSM.16.MT88.4 R20, [R229+0x1100] ;  /* 0x00110000e514783b */ /* 0x000f620000004200 */
[----:B-1----:R-:W-:-:S05]  /*4ee0*/  FFMA.FTZ R0, R98, c[0x0][0x2d0], -R12 ;  /* 0x0000b40062007a23 */ /* 0x002fca000001080c */
[----:B----4-:R-:W-:Y:S01]  /*4ef0*/  F2FP.BF16.PACK_AB R4, R170, R3 ;  /* 0x00000003aa04723e */ /* 0x010fe200000010ff */
[----:B------:R1:W-:Y:S02]  /*4f00*/  MUFU.EX2 R173, R0 ;  /* 0x0000000000ad7308 */ /* 0x0003e40000000800 */
[----:B-1----:R-:W-:-:S06]  /*4f10*/  FFMA.FTZ R0, R99, c[0x0][0x2d0], -R12 ;  /* 0x0000b40063007a23 */ /* 0x002fcc000001080c */
[----:B------:R1:W4:Y:S02]  /*4f20*/  MUFU.EX2 R36, R0 ;  /* 0x0000000000247308 */ /* 0x0003240000000800 */
[----:B-1----:R-:W-:Y:S01]  /*4f30*/  FFMA.FTZ R0, R94, c[0x0][0x2d0], -R2 ;  /* 0x0000b4005e007a23 */ /* 0x002fe20000010802 */
[----:B----4-:R-:W-:-:S05]  /*4f40*/  F2FP.BF16.PACK_AB R6, R36, R173 ;  /* 0x000000ad2406723e */ /* 0x010fca00000010ff */
[----:B------:R1:W-:Y:S02]  /*4f50*/  MUFU.EX2 R252, R0 ;  /* 0x0000000000fc7308 */ /* 0x0003e40000000800 */
[----:B-1----:R-:W-:-:S06]  /*4f60*/  FFMA.FTZ R0, R93, c[0x0][0x2d0], -R2 ;  /* 0x0000b4005d007a23 */ /* 0x002fcc0000010802 */
[----:B------:R1:W4:Y:S02]  /*4f70*/  MUFU.EX2 R28, R0 ;  /* 0x00000000001c7308 */ /* 0x0003240000000800 */
[----:B-1----:R-:W-:Y:S01]  /*4f80*/  FFMA.FTZ R0, R92, c[0x0][0x2d0], -R2 ;  /* 0x0000b4005c007a23 */ /* 0x002fe20000010802 */
[----:B----4-:R-:W-:-:S05]  /*4f90*/  F2FP.BF16.PACK_AB R5, R28, R252 ;  /* 0x000000fc1c05723e */ /* 0x010fca00000010ff */
[----:B------:R1:W-:Y:S02]  /*4fa0*/  MUFU.EX2 R174, R0 ;  /* 0x0000000000ae7308 */ /* 0x0003e40000000800 */
[----:B-1----:R-:W-:-:S06]  /*4fb0*/  FFMA.FTZ R0, R95, c[0x0][0x2d0], -R2 ;  /* 0x0000b4005f007a23 */ /* 0x002fcc0000010802 */
[----:B------:R-:W1:Y:S02]  /*4fc0*/  MUFU.EX2 R0, R0 ;  /* 0x0000000000007308 */ /* 0x000e640000000800 */
[----:B-1----:R-:W-:-:S07]  /*4fd0*/  F2FP.BF16.PACK_AB R7, R0, R174 ;  /* 0x000000ae0007723e */ /* 0x002fce00000010ff */
[C---:B--2---:R-:W-:Y:S07]  /*4fe0*/  HMMA.16816.F32.BF16 R52, R4.reuse, R16, R152 ;  /* 0x000000100434723c */ /* 0x044fee0000041898 */
[----:B------:R-:W-:Y:S01]  /*4ff0*/  IMAD.MOV.U32 R155, RZ, RZ, R48 ;  /* 0x000000ffff9b7224 */ /* 0x000fe200078e0030 */
[----:B------:R-:W-:Y:S01]  /*5000*/  MOV R154, R49 ;  /* 0x00000031009a7202 */ /* 0x000fe20000000f00 */
[----:B------:R-:W-:Y:S01]  /*5010*/  IMAD.MOV.U32 R153, RZ, RZ, R50 ;  /* 0x000000ffff997224 */ /* 0x000fe200078e0032 */
[----:B---3--:R-:W-:Y:S01]  /*5020*/  HMMA.16816.F32.BF16 R92, R4, R10, R124 ;  /* 0x0000000a045c723c */ /* 0x008fe2000004187c */
[----:B------:R-:W-:-:S07]  /*5030*/  IMAD.MOV.U32 R152, RZ, RZ, R51 ;  /* 0x000000ffff987224 */ /* 0x000fce00078e0033 */
[C---:B------:R-:W-:Y:S01]  /*5040*/  HMMA.16816.F32.BF16 R48, R4.reuse, R18, R144 ;  /* 0x000000120430723c */ /* 0x040fe20000041890 */
[----:B------:R-:W1:Y:S06]  /*5050*/  LDSM.16.MT88.4 R16, [R228+0x1100] ;  /* 0x00110000e410783b */ /* 0x000e6c0000004200 */
[----:B------:R-:W-:Y:S01]  /*5060*/  MOV R144, R90 ;  /* 0x0000005a00907202 */ /* 0x000fe20000000f00 */
[----:B------:R-:W-:Y:S01]  /*5070*/  IMAD.MOV.U32 R145, RZ, RZ, R91 ;  /* 0x000000ffff917224 */ /* 0x000fe200078e005b */
[----:B------:R-:W-:Y:S01]  /*5080*/  MOV R147, R89 ;  /* 0x0000005900937202 */ /* 0x000fe20000000f00 */
[----:B------:R-:W-:Y:S01]  /*5090*/  IMAD.MOV.U32 R146, RZ, RZ, R88 ;  /* 0x000000ffff927224 */ /* 0x000fe200078e0058 */
[C---:B-----5:R-:W-:Y:S08]  /*50a0*/  HMMA.16816.F32.BF16 R96, R4.reuse, R20, R116 ;  /* 0x000000140460723c */ /* 0x060ff00000041874 */
[C---:B------:R-:W-:Y:S01]  /*50b0*/  HMMA.16816.F32.BF16 R88, R4.reuse, R8, R140 ;  /* 0x000000080458723c */ /* 0x040fe2000004188c */
[----:B------:R-:W2:Y:S06]  /*50c0*/  LDSM.16.MT88.4 R8, [R225+0x4100] ;  /* 0x00410000e108783b */ /* 0x000eac0000004200 */
[----:B------:R-:W-:Y:S01]  /*50d0*/  IMAD.MOV.U32 R140, RZ, RZ, R29 ;  /* 0x000000ffff8c7224 */ /* 0x000fe200078e001d */
[----:B------:R-:W-:Y:S01]  /*50e0*/  MOV R142, R31 ;  /* 0x0000001f008e7202 */ /* 0x000fe20000000f00 */
[----:B------:R-:W-:Y:S01]  /*50f0*/  IMAD.MOV.U32 R141, RZ, RZ, R30 ;  /* 0x000000ffff8d7224 */ /* 0x000fe200078e001e */
[C---:B------:R-:W-:Y:S01]  /*5100*/  HMMA.16816.F32.BF16 R116, R4.reuse, R22, R148 ;  /* 0x000000160474723c */ /* 0x040fe20000041894 */
[----:B------:R-:W-:Y:S01]  /*5110*/  IMAD.MOV.U32 R143, RZ, RZ, R28 ;  /* 0x000000ffff8f7224 */ /* 0x000fe200078e001c */
[----:B------:R-:W-:Y:S04]  /*5120*/  LDSM.16.MT88.4 R20, [R226+0x7100] ;  /* 0x00710000e214783b */ /* 0x000fe80000004200 */
[----:B------:R-:W3:Y:S02]  /*5130*/  LDSM.16.MT88.4 R28, [R226+0x4100] ;  /* 0x00410000e21c783b */ /* 0x000ee40000004200 */
[C---:B-1----:R-:W-:Y:S08]  /*5140*/  HMMA.16816.F32.BF16 R128, R4.reuse, R16, R128 ;  /* 0x000000100480723c */ /* 0x042ff00000041880 */
[C---:B------:R-:W-:Y:S01]  /*5150*/  HMMA.16816.F32.BF16 R112, R4.reuse, R18, R112 ;  /* 0x000000120470723c */ /* 0x040fe20000041870 */
[----:B------:R-:W1:Y:S07]  /*5160*/  LDSM.16.MT88.4 R16, [R229+0x4100] ;  /* 0x00410000e510783b */ /* 0x000e6e0000004200 */
[C---:B--2---:R-:W-:Y:S08]  /*5170*/  HMMA.16816.F32.BF16 R120, R4.reuse, R8, R120 ;  /* 0x000000080478723c */ /* 0x044ff00000041878 */
[C---:B------:R-:W-:Y:S01]  /*5180*/  HMMA.16816.F32.BF16 R132, R4.reuse, R10, R132 ;  /* 0x0000000a0484723c */ /* 0x040fe20000041884 */
[----:B------:R-:W2:Y:S07]  /*5190*/  LDSM.16.MT88.4 R8, [R228+0x4100] ;  /* 0x00410000e408783b */ /* 0x000eae0000004200 */
[C---:B---3--:R-:W-:Y:S07]  /*51a0*/  HMMA.16816.F32.BF16 R136, R4.reuse, R28, R136 ;  /* 0x0000001c0488723c */ /* 0x048fee0000041888 */
[----:B------:R-:W-:Y:S01]  /*51b0*/  IMAD.MOV.U32 R29, RZ, RZ, R39 ;  /* 0x000000ffff1d7224 */ /* 0x000fe200078e0027 */
[----:B------:R-:W-:Y:S01]  /*51c0*/  MOV R28, R24 ;  /* 0x00000018001c7202 */ /* 0x000fe20000000f00 */
[----:B------:R-:W-:Y:S01]  /*51d0*/  HMMA.16816.F32.BF16 R148, R4, R30, R108 ;  /* 0x0000001e0494723c */ /* 0x000fe2000004186c */
[----:B------:R-:W-:-:S02]  /*51e0*/  MOV R39, R27 ;  /* 0x0000001b00277202 */ /* 0x000fc40000000f00 */
[----:B------:R-:W3:Y:S04]  /*51f0*/  LDSM.16.MT88.4 R24, [R225+0x7100] ;  /* 0x00710000e118783b */ /* 0x000ee80000004200 */
[----:B------:R-:W-:Y:S01]  /*5200*/  MOV R108, R144 ;  /* 0x00000090006c7202 */ /* 0x000fe20000000f00 */
[----:B------:R-:W-:Y:S01]  /*5210*/  IMAD.MOV.U32 R109, RZ, RZ, R145 ;  /* 0x000000ffff6d7224 */ /* 0x000fe200078e0091 */
[----:B------:R-:W-:Y:S01]  /*5220*/  MOV R111, R147 ;  /* 0x00000093006f7202 */ /* 0x000fe20000000f00 */
[----:B------:R-:W-:Y:S01]  /*5230*/  IMAD.MOV.U32 R110, RZ, RZ, R146 ;  /* 0x000000ffff6e7224 */ /* 0x000fe200078e0092 */
[----:B-1----:R-:W-:Y:S01]  /*5240*/  HMMA.16816.F32.BF16 R124, R4, R18, R76 ;  /* 0x00000012047c723c */ /* 0x002fe2000004184c */
[----:B------:R-:W-:Y:S02]  /*5250*/  IMAD.MOV.U32 R30, RZ, RZ, R140 ;  /* 0x000000ffff1e7224 */ /* 0x000fe400078e008c */
[----:B------:R-:W-:-:S05]  /*5260*/  IMAD.MOV.U32 R31, RZ, RZ, R141 ;  /* 0x000000ffff1f7224 */ /* 0x000fca00078e008d */
[C---:B------:R-:W-:Y:S01]  /*5270*/  HMMA.16816.F32.BF16 R144, R4.reuse, R16, R104 ;  /* 0x000000100490723c */ /* 0x040fe20000041868 */
[----:B------:R-:W1:Y:S07]  /*5280*/  LDSM.16.MT88.4 R16, [R229+0x7100] ;  /* 0x00710000e510783b */ /* 0x000e6e0000004200 */
[C---:B--2---:R-:W-:Y:S07]  /*5290*/  HMMA.16816.F32.BF16 R104, R4.reuse, R8, R72 ;  /* 0x000000080468723c */ /* 0x044fee0000041848 */
[----:B------:R-:W-:Y:S01]  /*52a0*/  IMAD.MOV.U32 R74, RZ, RZ, R142 ;  /* 0x000000ffff4a7224 */ /* 0x000fe200078e008e */
[C---:B------:R-:W-:Y:S01]  /*52b0*/  HMMA.16816.F32.BF16 R84, R4.reuse, R10, R84 ;  /* 0x0000000a0454723c */ /* 0x040fe20000041854 */
[----:B------:R-:W-:Y:S01]  /*52c0*/  IMAD.MOV.U32 R75, RZ, RZ, R143 ;  /* 0x000000ffff4b7224 */ /* 0x000fe200078e008f */
[----:B------:R-:W2:Y:S06]  /*52d0*/  LDSM.16.MT88.4 R8, [R228+0x7100] ;  /* 0x00710000e408783b */ /* 0x000eac0000004200 */
[C---:B---3--:R-:W-:Y:S07]  /*52e0*/  HMMA.16816.F32.BF16 R140, R4.reuse, R26, R80 ;  /* 0x0000001a048c723c */ /* 0x048fee0000041850 */
[----:B------:R-:W-:Y:S01]  /*52f0*/  MOV R82, R154 ;  /* 0x0000009a00527202 */ /* 0x000fe20000000f00 */
[----:B------:R-:W-:Y:S01]  /*5300*/  IMAD.MOV.U32 R154, RZ, RZ, R0 ;  /* 0x000000ffff9a7224 */ /* 0x000fe200078e0000 */
[----:B------:R-:W-:Y:S01]  /*5310*/  MOV R26, R74 ;  /* 0x0000004a001a7202 */ /* 0x000fe20000000f00 */
[----:B------:R-:W-:Y:S01]  /*5320*/  IMAD.MOV.U32 R27, RZ, RZ, R75 ;  /* 0x000000ffff1b7224 */ /* 0x000fe200078e004b */
[----:B------:R-:W-:Y:S01]  /*5330*/  HMMA.16816.F32.BF16 R76, R4, R24, R68 ;  /* 0x00000018044c723c */ /* 0x000fe20000041844 */
[----:B------:R-:W-:-:S02]  /*5340*/  FFMA.FTZ R0, R169, c[0x0][0x2d0], -R12 ;  /* 0x0000b400a9007a23 */ /* 0x000fc4000001080c */
[----:B------:R-:W-:Y:S02]  /*5350*/  IMAD.MOV.U32 R80, RZ, RZ, R111 ;  /* 0x000000ffff507224 */ /* 0x000fe400078e006f */
[----:B------:R-:W-:Y:S02]  /*5360*/  IMAD.MOV.U32 R111, RZ, RZ, R183 ;  /* 0x000000ffff6f7224 */ /* 0x000fe400078e00b7 */
[----:B------:R-:W-:Y:S01]  /*5370*/  MOV R25, R31 ;  /* 0x0000001f00197202 */ /* 0x000fe20000000f00 */
[----:B------:R-:W-:Y:S01]  /*5380*/  HMMA.16816.F32.BF16 R72, R4, R20, R64 ;  /* 0x000000140448723c */ /* 0x000fe20000041840 */
[----:B------:R-:W-:Y:S01]  /*5390*/  IMAD.MOV.U32 R31, RZ, RZ, R109 ;  /* 0x000000ffff1f7224 */ /* 0x000fe200078e006d */
[----:B------:R-:W-:Y:S01]  /*53a0*/  MOV R109, R251 ;  /* 0x000000fb006d7202 */ /* 0x000fe20000000f00 */
[----:B------:R-:W-:Y:S02]  /*53b0*/  IMAD.MOV.U32 R169, RZ, RZ, R181 ;  /* 0x000000ffffa97224 */ /* 0x000fe400078e00b5 */
[----:B------:R-:W-:-:S02]  /*53c0*/  IMAD.MOV.U32 R24, RZ, RZ, R30 ;  /* 0x000000ffff187224 */ /* 0x000fc400078e001e */
[----:B------:R-:W-:Y:S01]  /*53d0*/  MOV R20, R110 ;  /* 0x0000006e00147202 */ /* 0x000fe20000000f00 */
[----:B------:R-:W-:Y:S01]  /*53e0*/  IMAD.MOV.U32 R110, RZ, RZ, R250 ;  /* 0x000000ffff6e7224 */ /* 0x000fe200078e00fa */
[C---:B------:R-:W-:Y:S01]  /*53f0*/  HMMA.16816.F32.BF16 R68, R4.reuse, R22, R60 ;  /* 0x000000160444723c */ /* 0x040fe2000004183c */
[----:B------:R3:W-:Y:S01]  /*5400*/  MUFU.EX2 R250, R0 ;  /* 0x0000000000fa7308 */ /* 0x0007e20000000800 */
[----:B------:R-:W-:Y:S02]  /*5410*/  IMAD.MOV.U32 R21, RZ, RZ, R108 ;  /* 0x000000ffff157224 */ /* 0x000fe400078e006c */
[----:B------:R-:W-:Y:S01]  /*5420*/  IMAD.MOV.U32 R83, RZ, RZ, R153 ;  /* 0x000000ffff537224 */ /* 0x000fe200078e0099 */
[----:B------:R-:W-:Y:S01]  /*5430*/  MOV R153, R37 ;  /* 0x0000002500997202 */ /* 0x000fe20000000f00 */
[----:B------:R-:W-:Y:S01]  /*5440*/  IMAD.MOV.U32 R81, RZ, RZ, R36 ;  /* 0x000000ffff517224 */ /* 0x000fe200078e0024 */
[----:B------:R-:W-:Y:S01]  /*5450*/  MOV R63, R182 ;  /* 0x000000b6003f7202 */ /* 0x000fe20000000f00 */
[----:B-1----:R-:W-:Y:S01]  /*5460*/  HMMA.16816.F32.BF16 R64, R4, R16, R56 ;  /* 0x000000100440723c */ /* 0x002fe20000041838 */
[----:B------:R-:W-:-:S02]  /*5470*/  IMAD.MOV.U32 R30, RZ, RZ, R38 ;  /* 0x000000ffff1e7224 */ /* 0x000fc400078e0026 */
[----:B------:R-:W-:-:S05]  /*5480*/  IMAD.MOV.U32 R108, RZ, RZ, R39 ;  /* 0x000000ffff6c7224 */ /* 0x000fca00078e0027 */
[C---:B------:R-:W-:Y:S01]  /*5490*/  HMMA.16816.F32.BF16 R44, R4.reuse, R18, R44 ;  /* 0x00000012042c723c */ /* 0x040fe2000004182c */
[----:B---3--:R-:W-:Y:S01]  /*54a0*/  FFMA.FTZ R0, R168, c[0x0][0x2d0], -R12 ;  /* 0x0000b400a8007a23 */ /* 0x008fe2000001080c */
[----:B------:R-:W1:Y:S01]  /*54b0*/  LDSM.16.MT88.4 R16, [R225+0x1900] ;  /* 0x00190000e110783b */ /* 0x000e620000004200 */
[----:B------:R-:W-:Y:S02]  /*54c0*/  IMAD.MOV.U32 R168, RZ, RZ, R180 ;  /* 0x000000ffffa87224 */ /* 0x000fe400078e00b4 */
[----:B------:R3:W4:Y:S03]  /*54d0*/  MUFU.EX2 R183, R0 ;  /* 0x0000000000b77308 */ /* 0x0007260000000800 */
[C---:B--2---:R-:W-:Y:S08]  /*54e0*/  HMMA.16816.F32.BF16 R36, R4.reuse, R8, R40 ;  /* 0x000000080424723c */ /* 0x044ff00000041828 */
[----:B------:R-:W-:Y:S01]  /*54f0*/  HMMA.16816.F32.BF16 R32, R4, R10, R32 ;  /* 0x0000000a0420723c */ /* 0x000fe20000041820 */
[----:B------:R-:W2:Y:S01]  /*5500*/  LDSM.16.MT88.4 R8, [R226+0x1900] ;  /* 0x00190000e208783b */ /* 0x000ea20000004200 */
[----:B---3--:R-:W-:-:S05]  /*5510*/  FFMA.FTZ R0, R167, c[0x0][0x2d0], -R12 ;  /* 0x0000b400a7007a23 */ /* 0x008fca000001080c */
[----:B----4-:R-:W-:Y:S01]  /*5520*/  F2FP.BF16.PACK_AB R4, R183, R250 ;  /* 0x000000fab704723e */ /* 0x010fe200000010ff */
[----:B------:R3:W-:Y:S02]  /*5530*/  MUFU.EX2 R182, R0 ;  /* 0x0000000000b67308 */ /* 0x0007e40000000800 */
[----:B---3--:R-:W-:-:S06]  /*5540*/  FFMA.FTZ R0, R166, c[0x0][0x2d0], -R12 ;  /* 0x0000b400a6007a23 */ /* 0x008fcc000001080c */
[----:B------:R3:W4:Y:S02]  /*5550*/  MUFU.EX2 R251, R0 ;  /* 0x0000000000fb7308 */ /* 0x0007240000000800 */
[----:B---3--:R-:W-:Y:S01]  /*5560*/  FFMA.FTZ R0, R164, c[0x0][0x2d0], -R2 ;  /* 0x0000b400a4007a23 */ /* 0x008fe20000010802 */
[----:B----4-:R-:W-:Y:S01]  /*5570*/  F2FP.BF16.PACK_AB R6, R251, R182 ;  /* 0x000000b6fb06723e */ /* 0x010fe200000010ff */
[----:B------:R-:W-:-:S04]  /*5580*/  IMAD.MOV.U32 R164, RZ, RZ, R63 ;  /* 0x000000ffffa47224 */ /* 0x000fc800078e003f */
[----:B------:R3:W-:Y:S02]  /*5590*/  MUFU.EX2 R167, R0 ;  /* 0x0000000000a77308 */ /* 0x0007e40000000800 */
[----:B---3--:R-:W-:Y:S02]  /*55a0*/  FFMA.FTZ R0, R103, c[0x0][0x2d0], -R2 ;  /* 0x0000b40067007a23 */ /* 0x008fe40000010802 */
[----:B------:R-:W-:-:S04]  /*55b0*/  IMAD.MOV.U32 R103, RZ, RZ, R20 ;  /* 0x000000ffff677224 */ /* 0x000fc800078e0014 */
[----:B------:R3:W4:Y:S02]  /*55c0*/  MUFU.EX2 R166, R0 ;  /* 0x0000000000a67308 */ /* 0x0007240000000800 */
[----:B---3--:R-:W-:Y:S01]  /*55d0*/  FFMA.FTZ R0, R102, c[0x0][0x2d0], -R2 ;  /* 0x0000b40066007a23 */ /* 0x008fe20000010802 */
[----:B----4-:R-:W-:Y:S02]  /*55e0*/  F2FP.BF16.PACK_AB R5, R166, R167 ;  /* 0x000000a7a605723e */ /* 0x010fe400000010ff */
[----:B------:R-:W-:-:S03]  /*55f0*/  MOV R102, R21 ;  /* 0x0000001500667202 */ /* 0x000fc60000000f00 */
[----:B------:R3:W-:Y:S01]  /*5600*/  MUFU.EX2 R181, R0 ;  /* 0x0000000000b57308 */ /* 0x0007e20000000800 */
[----:B------:R-:W4:Y:S01]  /*5610*/  LDSM.16.MT88.4 R20, [R229+0x1900] ;  /* 0x00190000e514783b */ /* 0x000f220000004200 */
[----:B---3--:R-:W-:Y:S02]  /*5620*/  FFMA.FTZ R0, R165, c[0x0][0x2d0], -R2 ;  /* 0x0000b400a5007a23 */ /* 0x008fe40000010802 */
[----:B------:R-:W-:Y:S01]  /*5630*/  IMAD.MOV.U32 R165, RZ, RZ, R81 ;  /* 0x000000ffffa57224 */ /* 0x000fe200078e0051 */
[----:B------:R-:W-:-:S03]  /*5640*/  MOV R81, R31 ;  /* 0x0000001f00517202 */ /* 0x000fc60000000f00 */
[----:B------:R-:W3:Y:S02]  /*5650*/  MUFU.EX2 R180, R0 ;  /* 0x0000000000b47308 */ /* 0x000ee40000000800 */
[----:B---3--:R-:W-:Y:S02]  /*5660*/  F2FP.BF16.PACK_AB R7, R180, R181 ;  /* 0x000000b5b407723e */ /* 0x008fe400000010ff */
[----:B------:R-:W-:Y:S01]  /*5670*/  MOV R0, R80 ;  /* 0x0000005000007202 */ /* 0x000fe20000000f00 */
[----:B------:R-:W-:-:S04]  /*5680*/  IMAD.MOV.U32 R80, RZ, RZ, R30 ;  /* 0x000000ffff507224 */ /* 0x000fc800078e001e */
[----:B-1----:R-:W-:Y:S01]  /*5690*/  HMMA.16816.F32.BF16 R60, R4, R16, R52 ;  /* 0x00000010043c723c */ /* 0x002fe20000041834 */
[----:B------:R-:W-:-:S07]  /*56a0*/  FFMA.FTZ R0, R0, c[0x0][0x2d0], -R12 ;  /* 0x0000b40000007a23 */ /* 0x000fce000001080c */
[C---:B------:R-:W-:Y:S01]  /*56b0*/  HMMA.16816.F32.BF16 R56, R4.reuse, R18, R48 ;  /* 0x000000120438723c */ /* 0x040fe20000041830 */
[----:B------:R-:W1:Y:S07]  /*56c0*/  LDSM.16.MT88.4 R16, [R228+0x1900] ;  /* 0x00190000e410783b */ /* 0x000e6e0000004200 */
[C---:B--2---:R-:W-:Y:S07]  /*56d0*/  HMMA.16816.F32.BF16 R52, R4.reuse, R8, R88 ;  /* 0x000000080434723c */ /* 0x044fee0000041858 */
[----:B------:R-:W-:Y:S01]  /*56e0*/  IMAD.MOV.U32 R90, RZ, RZ, R28 ;  /* 0x000000ffff5a7224 */ /* 0x000fe200078e001c */
[----:B------:R-:W-:Y:S01]  /*56f0*/  HMMA.16816.F32.BF16 R48, R4, R10, R92 ;  /* 0x0000000a0430723c */ /* 0x000fe2000004185c */
[----:B------:R-:W2:Y:S01]  /*5700*/  LDSM.16.MT88.4 R8, [R225+0x4900] ;  /* 0x00490000e108783b */ /* 0x000ea20000004200 */
[----:B------:R-:W-:-:S03]  /*5710*/  IMAD.MOV.U32 R91, RZ, RZ, R29 ;  /* 0x000000ffff5b7224 */ /* 0x000fc600078e001d */
[----:B------:R-:W3:Y:S03]  /*5720*/  LDSM.16.MT88.4 R28, [R226+0x4900] ;  /* 0x00490000e21c783b */ /* 0x000ee60000004200 */
[C---:B----4-:R-:W-:Y:S07]  /*5730*/  HMMA.16816.F32.BF16 R40, R4.reuse, R20, R96 ;  /* 0x000000140428723c */ /* 0x050fee0000041860 */
[----:B------:R-:W-:Y:S01]  /*5740*/  MOV R20, R175 ;  /* 0x000000af00147202 */ /* 0x000fe20000000f00 */
[----:B------:R-:W-:Y:S01]  /*5750*/  IMAD.MOV.U32 R21, RZ, RZ, R174 ;  /* 0x000000ffff157224 */ /* 0x000fe200078e00ae */
[----:B------:R-:W-:Y:S01]  /*5760*/  MOV R97, R172 ;  /* 0x000000ac00617202 */ /* 0x000fe20000000f00 */
[----:B------:R-:W-:Y:S01]  /*5770*/  IMAD.MOV.U32 R96, RZ, RZ, R173 ;  /* 0x000000ffff607224 */ /* 0x000fe200078e00ad */
[----:B------:R-:W-:Y:S01]  /*5780*/  MOV R98, R80 ;  /* 0x0000005000627202 */ /* 0x000fe20000000f00 */
[----:B------:R-:W-:Y:S01]  /*5790*/  HMMA.16816.F32.BF16 R172, R4, R22, R116 ;  /* 0x0000001604ac723c */ /* 0x000fe20000041874 */
[----:B------:R-:W-:-:S06]  /*57a0*/  IMAD.MOV.U32 R99, RZ, RZ, R108 ;  /* 0x000000ffff637224 */ /* 0x000fcc00078e006c */
[----:B------:R-:W-:Y:S01]  /*57b0*/  IMAD.MOV.U32 R119, RZ, RZ, R90 ;  /* 0x000000ffff777224 */ /* 0x000fe200078e005a */
[C---:B-1----:R-:W-:Y:S08]  /*57c0*/  HMMA.16816.F32.BF16 R128, R4.reuse, R16, R128 ;  /* 0x000000100480723c */ /* 0x042ff00000041880 */
[C---:B------:R-:W-:Y:S01]  /*57d0*/  HMMA.16816.F32.BF16 R92, R4.reuse, R18, R112 ;  /* 0x00000012045c723c */ /* 0x040fe20000041870 */
[----:B------:R-:W1:Y:S06]  /*57e0*/  LDSM.16.MT88.4 R16, [R229+0x4900] ;  /* 0x00490000e510783b */ /* 0x000e6c0000004200 */
[----:B------:R-:W-:Y:S01]  /*57f0*/  IMAD.MOV.U32 R115, RZ, RZ, R91 ;  /* 0x000000ffff737224 */ /* 0x000fe200078e005b */
[----:B------:R-:W-:Y:S01]  /*5800*/  MOV R113, R110 ;  /* 0x0000006e00717202 */ /* 0x000fe20000000f00 */
[----:B------:R-:W-:Y:S01]  /*5810*/  IMAD.MOV.U32 R114, RZ, RZ, R109 ;  /* 0x000000ffff727224 */ /* 0x000fe200078e006d */
[----:B--2---:R-:W-:Y:S01]  /*5820*/  HMMA.16816.F32.BF16 R88, R4, R10, R132 ;  /* 0x0000000a0458723c */ /* 0x004fe20000041884 */
[----:B------:R-:W-:-:S06]  /*5830*/  IMAD.MOV.U32 R112, RZ, RZ, R111 ;  /* 0x000000ffff707224 */ /* 0x000fcc00078e006f */
[----:B------:R-:W-:Y:S01]  /*5840*/  IMAD.MOV.U32 R133, RZ, RZ, R168 ;  /* 0x000000ffff857224 */ /* 0x000fe200078e00a8 */
[----:B------:R-:W-:Y:S01]  /*5850*/  HMMA.16816.F32.BF16 R108, R4, R8, R120 ;  /* 0x00000008046c723c */ /* 0x000fe20000041878 */
[----:B------:R-:W2:Y:S01]  /*5860*/  LDSM.16.MT88.4 R8, [R228+0x4900] ;  /* 0x00490000e408783b */ /* 0x000ea20000004200 */
[----:B------:R-:W-:Y:S01]  /*5870*/  IMAD.MOV.U32 R132, RZ, RZ, R169 ;  /* 0x000000ffff847224 */ /* 0x000fe200078e00a9 */
[----:B------:R-:W-:Y:S01]  /*5880*/  MOV R134, R97 ;  /* 0x0000006100867202 */ /* 0x000fe20000000f00 */
[----:B------:R-:W-:-:S03]  /*5890*/  IMAD.MOV.U32 R135, RZ, RZ, R83 ;  /* 0x000000ffff877224 */ /* 0x000fc600078e0053 */
[----:B------:R-:W-:Y:S01]  /*58a0*/  IMAD.MOV.U32 R121, RZ, RZ, R81 ;  /* 0x000000ffff797224 */ /* 0x000fe200078e0051 */
[----:B---3--:R-:W-:Y:S01]  /*58b0*/  HMMA.16816.F32.BF16 R148, R4, R30, R148 ;  /* 0x0000001e0494723c */ /* 0x008fe20000041894 */
[----:B------:R-:W-:Y:S01]  /*58c0*/  MOV R120, R82 ;  /* 0x0000005200787202 */ /* 0x000fe20000000f00 */
[----:B------:R-:W-:Y:S02]  /*58d0*/  IMAD.MOV.U32 R123, RZ, RZ, R96 ;  /* 0x000000ffff7b7224 */ /* 0x000fe400078e0060 */
[----:B------:R-:W-:-:S03]  /*58e0*/  IMAD.MOV.U32 R122, RZ, RZ, R21 ;  /* 0x000000ffff7a7224 */ /* 0x000fc600078e0015 */
[----:B------:R-:W-:Y:S01]  /*58f0*/  IMAD.MOV.U32 R30, RZ, RZ, R171 ;  /* 0x000000ffff1e7224 */ /* 0x000fe200078e00ab */
[----:B------:R-:W-:Y:S01]  /*5900*/  HMMA.16816.F32.BF16 R80, R4, R28, R136 ;  /* 0x0000001c0450723c */ /* 0x000fe20000041888 */
[----:B------:R-:W-:-:S06]  /*5910*/  IMAD.MOV.U32 R31, RZ, RZ, R170 ;  /* 0x000000ffff1f7224 */ /* 0x000fcc00078e00aa */
[----:B------:R-:W-:Y:S01]  /*5920*/  MOV R28, R26 ;  /* 0x0000001a001c7202 */ /* 0x000fe20000000f00 */
[C---:B-1----:R-:W-:Y:S01]  /*5930*/  HMMA.16816.F32.BF16 R168, R4.reuse, R16, R144 ;  /* 0x0000001004a8723c */ /* 0x042fe20000041890 */
[----:B------:R-:W-:Y:S01]  /*5940*/  IMAD.MOV.U32 R29, RZ, RZ, R27 ;  /* 0x000000ffff1d7224 */ /* 0x000fe200078e001b */
[----:B------:R-:W-:Y:S01]  /*5950*/  MOV R138, R20 ;  /* 0x00000014008a7202 */ /* 0x000fe20000000f00 */
[----:B------:R-:W-:Y:S01]  /*5960*/  IMAD.MOV.U32 R136, RZ, RZ, R24 ;  /* 0x000000ffff887224 */ /* 0x000fe200078e0018 */
[----:B------:R-:W-:Y:S01]  /*5970*/  MOV R137, R25 ;  /* 0x0000001900897202 */ /* 0x000fe20000000f00 */
[----:B------:R-:W-:Y:S01]  /*5980*/  IMAD.MOV.U32 R139, RZ, RZ, R119 ;  /* 0x000000ffff8b7224 */ /* 0x000fe200078e0077 */
[----:B------:R-:W1:Y:S01]  /*5990*/  LDSM.16.MT88.4 R24, [R225+0x7900] ;  /* 0x00790000e118783b */ /* 0x000e620000004200 */
[----:B------:R-:W-:Y:S01]  /*59a0*/  MOV R146, R98 ;  /* 0x0000006200927202 */ /* 0x000fe20000000f00 */
[----:B------:R-:W-:Y:S01]  /*59b0*/  IMAD.MOV.U32 R147, RZ, RZ, R99 ;  /* 0x000000ffff937224 */ /* 0x000fe200078e0063 */
[C---:B------:R-:W-:Y:S01]  /*59c0*/  HMMA.16816.F32.BF16 R116, R4.reuse, R18, R124 ;  /* 0x000000120474723c */ /* 0x040fe2000004187c */
[----:B------:R-:W3:Y:S02]  /*59d0*/  LDSM.16.MT88.4 R16, [R229+0x7900] ;  /* 0x00790000e510783b */ /* 0x000ee40000004200 */
[----:B------:R-:W-:Y:S01]  /*59e0*/  IMAD.MOV.U32 R145, RZ, RZ, R146 ;  /* 0x000000ffff917224 */ /* 0x000fe200078e0092 */
[----:B------:R-:W-:Y:S01]  /*59f0*/  MOV R146, R147 ;  /* 0x0000009300927202 */ /* 0x000fe20000000f00 */
[----:B------:R-:W-:Y:S01]  /*5a00*/  IMAD.MOV.U32 R147, RZ, RZ, R30 ;  /* 0x000000ffff937224 */ /* 0x000fe200078e001e */
[----:B------:R-:W-:Y:S01]  /*5a10*/  LDSM.16.MT88.4 R20, [R226+0x7900] ;  /* 0x00790000e214783b */ /* 0x000fe20000004200 */
[----:B------:R-:W-:Y:S01]  /*5a20*/  IMAD.MOV.U32 R30, RZ, RZ, R31 ;  /* 0x000000ffff1e7224 */ /* 0x000fe200078e001f */
[----:B------:R-:W-:Y:S01]  /*5a30*/  MOV R31, R28 ;  /* 0x0000001c001f7202 */ /* 0x000fe20000000f00 */
[----:B------:R-:W-:Y:S01]  /*5a40*/  IMAD.MOV.U32 R28, RZ, RZ, R29 ;  /* 0x000000ffff1c7224 */ /* 0x000fe200078e001d */
[----:B--2---:R-:W-:Y:S01]  /*5a50*/  HMMA.16816.F32.BF16 R96, R4, R8, R104 ;  /* 0x000000080460723c */ /* 0x004fe20000041868 */
[----:B------:R-:W-:Y:S01]  /*5a60*/  IMAD.MOV.U32 R29, RZ, RZ, R136 ;  /* 0x000000ffff1d7224 */ /* 0x000fe200078e0088 */
[----:B------:R-:W-:Y:S01]  /*5a70*/  MOV R136, R137 ;  /* 0x0000008900887202 */ /* 0x000fe20000000f00 */
[----:B------:R-:W-:-:S02]  /*5a80*/  IMAD.MOV.U32 R137, RZ, RZ, R138 ;  /* 0x000000ffff897224 */ /* 0x000fc400078e008a */
[----:B------:R-:W-:Y:S01]  /*5a90*/  IMAD.MOV.U32 R138, RZ, RZ, R139 ;  /* 0x000000ffff8a7224 */ /* 0x000fe200078e008b */
[----:B------:R-:W-:Y:S01]  /*5aa0*/  MOV R139, R135 ;  /* 0x00000087008b7202 */ /* 0x000fe20000000f00 */
[----:B------:R-:W-:Y:S01]  /*5ab0*/  IMAD.MOV.U32 R135, RZ, RZ, R120 ;  /* 0x000000ffff877224 */ /* 0x000fe200078e0078 */
[----:B------:R-:W-:Y:S01]  /*5ac0*/  HMMA.16816.F32.BF16 R84, R4, R10, R84 ;  /* 0x0000000a0454723c */ /* 0x000fe20000041854 */
[----:B------:R-:W-:Y:S01]  /*5ad0*/  IMAD.MOV.U32 R120, RZ, RZ, R121 ;  /* 0x000000ffff787224 */ /* 0x000fe200078e0079 */
[----:B------:R-:W-:Y:S01]  /*5ae0*/  MOV R121, R112 ;  /* 0x0000007000797202 */ /* 0x000fe20000000f00 */
[----:B------:R-:W-:Y:S01]  /*5af0*/  IMAD.MOV.U32 R112, RZ, RZ, R113 ;  /* 0x000000ffff707224 */ /* 0x000fe200078e0071 */
[----:B------:R-:W2:Y:S01]  /*5b00*/  LDSM.16.MT88.4 R8, [R228+0x7900] ;  /* 0x00790000e408783b */ /* 0x000ea20000004200 */
[----:B------:R-:W-:Y:S01]  /*5b10*/  MOV R113, R114 ;  /* 0x0000007200717202 */ /* 0x000fe20000000f00 */
[----:B------:R-:W-:Y:S01]  /*5b20*/  IMAD.MOV.U32 R114, RZ, RZ, R115 ;  /* 0x000000ffff727224 */ /* 0x000fe200078e0073 */
[----:B------:R-:W-:-:S02]  /*5b30*/  MOV R115, R102 ;  /* 0x0000006600737202 */ /* 0x000fc40000000f00 */
[----:B------:R4:W-:Y:S01]  /*5b40*/  MUFU.EX2 R102, R0 ;  /* 0x0000000000667308 */ /* 0x0009e20000000800 */
[C---:B-1----:R-:W-:Y:S01]  /*5b50*/  HMMA.16816.F32.BF16 R76, R4.reuse, R24, R76 ;  /* 0x00000018044c723c */ /* 0x042fe2000004184c */
[----:B----4-:R-:W-:Y:S02]  /*5b60*/  FFMA.FTZ R0, R145, c[0x0][0x2d0], -R12 ;  /* 0x0000b40091007a23 */ /* 0x010fe4000001080c */
        /* <DEDUP_REMOVED lines=15> */
[----:B---3--:R-:W-:Y:S01]  /*5c60*/  HMMA.16816.F32.BF16 R64, R4, R16, R64 ;  /* 0x000000100440723c */ /* 0x008fe20000041840 */
[----:B------:R1:W3:Y:S01]  /*5c70*/  MUFU.EX2 R154, R0 ;  /* 0x00000000009a7308 */ /* 0x0002e20000000800 */
[----:B------:R-:W-:Y:S01]  /*5c80*/  IMAD.MOV.U32 R124, RZ, RZ, R28 ;  /* 0x000000ffff7c7224 */ /* 0x000fe200078e001c */
[----:B------:R-:W-:Y:S01]  /*5c90*/  MOV R28, R29 ;  /* 0x0000001d001c7202 */ /* 0x000fe20000000f00 */
[----:B------:R-:W-:-:S04]  /*5ca0*/  IMAD.MOV.U32 R29, RZ, RZ, R152 ;  /* 0x000000ffff1d7224 */ /* 0x000fc800078e0098 */
[C---:B--2---:R-:W-:Y:S08]  /*5cb0*/  HMMA.16816.F32.BF16 R36, R4.reuse, R8, R36 ;  /* 0x000000080424723c */ /* 0x044ff00000041824 */
[C---:B------:R-:W-:Y:S01]  /*5cc0*/  HMMA.16816.F32.BF16 R32, R4.reuse, R10, R32 ;  /* 0x0000000a0420723c */ /* 0x040fe20000041820 */
[--C-:B-1----:R-:W-:Y:S01]  /*5cd0*/  FFMA.FTZ R0, R114, c[0x0][0x2d0], -R12.reuse ;  /* 0x0000b40072007a23 */ /* 0x102fe2000001080c */
[----:B------:R-:W-:Y:S01]  /*5ce0*/  MOV R114, R115 ;  /* 0x0000007300727202 */ /* 0x000fe20000000f00 */
[----:B------:R-:W-:Y:S01]  /*5cf0*/  IMAD.MOV.U32 R115, RZ, RZ, R103 ;  /* 0x000000ffff737224 */ /* 0x000fe200078e0067 */
[----:B------:R-:W-:Y:S01]  /*5d00*/  MOV R103, R155 ;  /* 0x0000009b00677202 */ /* 0x000fe20000000f00 */
[----:B------:R-:W1:Y:S01]  /*5d10*/  LDSM.16.MT88.4 R8, [R226+0x2100] ;  /* 0x00210000e208783b */ /* 0x000e620000004200 */
[----:B------:R2:W-:Y:S02]  /*5d20*/  MUFU.EX2 R155, R0 ;  /* 0x00000000009b7308 */ /* 0x0005e40000000800 */
[C---:B------:R-:W-:Y:S01]  /*5d30*/  HMMA.16816.F32.BF16 R44, R4.reuse, R18, R44 ;  /* 0x00000012042c723c */ /* 0x040fe2000004182c */
[----:B------:R-:W4:Y:S07]  /*5d40*/  LDSM.16.MT88.4 R16, [R225+0x2100] ;  /* 0x00210000e110783b */ /* 0x000f2e0000004200 */
[----:B------:R-:W-:Y:S01]  /*5d50*/  HMMA.16816.F32.BF16 R140, R4, R26, R140 ;  /* 0x0000001a048c723c */ /* 0x000fe2000004188c */
[----:B------:R-:W-:Y:S01]  /*5d60*/  LDSM.16.MT88.4 R24, [R225+0x8100] ;  /* 0x00810000e118783b */ /* 0x000fe20000004200 */
[----:B--2---:R-:W-:-:S02]  /*5d70*/  FFMA.FTZ R0, R145, c[0x0][0x2d0], -R12 ;  /* 0x0000b40091007a23 */ /* 0x004fc4000001080c */
        /* <DEDUP_REMOVED lines=12> */
[----:B------:R2:W5:Y:S01]  /*5e40*/  MUFU.EX2 R165, R0 ;  /* 0x0000000000a57308 */ /* 0x0005620000000800 */
[----:B------:R-:W-:Y:S01]  /*5e50*/  MOV R146, R153 ;  /* 0x0000009900927202 */ /* 0x000fe20000000f00 */
[C---:B------:R-:W-:Y:S01]  /*5e60*/  HMMA.16816.F32.BF16 R72, R4.reuse, R20, R72 ;  /* 0x000000140448723c */ /* 0x040fe20000041848 */
        /* <DEDUP_REMOVED lines=9> */
[----:B------:R-:W1:Y:S01]  /*5f00*/  LDSM.16.MT88.4 R20, [R229+0x2100] ;  /* 0x00210000e514783b */ /* 0x000e620000004200 */
[----:B--2---:R-:W-:Y:S01]  /*5f10*/  FFMA.FTZ R0, R178, c[0x0][0x2d0], -R2 ;  /* 0x0000b400b2007a23 */ /* 0x004fe20000010802 */
[----:B------:R-:W-:Y:S01]  /*5f20*/  MOV R178, R114 ;  /* 0x0000007200b27202 */ /* 0x000fe20000000f00 */
[----:B------:R-:W-:Y:S01]  /*5f30*/  IMAD.MOV.U32 R114, RZ, RZ, R115 ;  /* 0x000000ffff727224 */ /* 0x000fe200078e0073 */
[----:B------:R-:W-:-:S02]  /*5f40*/  MOV R115, R103 ;  /* 0x0000006700737202 */ /* 0x000fc40000000f00 */
[----:B------:R2:W-:Y:S01]  /*5f50*/  MUFU.EX2 R103, R0 ;  /* 0x0000000000677308 */ /* 0x0005e20000000800 */
[----:B---3--:R-:W-:Y:S02]  /*5f60*/  F2FP.BF16.PACK_AB R4, R154, R102 ;  /* 0x000000669a04723e */ /* 0x008fe400000010ff */
[----:B-----5:R-:W-:Y:S01]  /*5f70*/  F2FP.BF16.PACK_AB R6, R165, R155 ;  /* 0x0000009ba506723e */ /* 0x020fe200000010ff */
[----:B--2---:R-:W-:Y:S02]  /*5f80*/  FFMA.FTZ R0, R177, c[0x0][0x2d0], -R2 ;  /* 0x0000b400b1007a23 */ /* 0x004fe40000010802 */
[----:B------:R-:W-:Y:S02]  /*5f90*/  IMAD.MOV.U32 R177, RZ, RZ, R145 ;  /* 0x000000ffffb17224 */ /* 0x000fe400078e0091 */
[----:B------:R2:W3:Y:S01]  /*5fa0*/  MUFU.EX2 R152, R0 ;  /* 0x0000000000987308 */ /* 0x0004e20000000800 */
[----:B------:R-:W-:Y:S01]  /*5fb0*/  IMAD.MOV.U32 R145, RZ, RZ, R138 ;  /* 0x000000ffff917224 */ /* 0x000fe200078e008a */
[----:B------:R-:W-:Y:S01]  /*5fc0*/  MOV R138, R112 ;  /* 0x00000070008a7202 */ /* 0x000fe20000000f00 */
[----:B--2---:R-:W-:Y:S01]  /*5fd0*/  FFMA.FTZ R0, R176, c[0x0][0x2d0], -R2 ;  /* 0x0000b400b0007a23 */ /* 0x004fe20000010802 */
[----:B---3--:R-:W-:-:S02]  /*5fe0*/  F2FP.BF16.PACK_AB R5, R152, R103 ;  /* 0x000000679805723e */ /* 0x008fc400000010ff */
[----:B------:R-:W-:Y:S02]  /*5ff0*/  MOV R176, R31 ;  /* 0x0000001f00b07202 */ /* 0x000fe40000000f00 */
[----:B------:R2:W-:Y:S02]  /*6000*/  MUFU.EX2 R153, R0 ;  /* 0x0000000000997308 */ /* 0x0005e40000000800 */
[----:B--2---:R-:W-:Y:S02]  /*6010*/  FFMA.FTZ R0, R179, c[0x0][0x2d0], -R2 ;  /* 0x0000b400b3007a23 */ /* 0x004fe40000010802 */
[----:B------:R-:W-:-:S04]  /*6020*/  IMAD.MOV.U32 R179, RZ, RZ, R114 ;  /* 0x000000ffffb37224 */ /* 0x000fc800078e0072 */
[----:B------:R-:W2:Y:S02]  /*6030*/  MUFU.EX2 R164, R0 ;  /* 0x0000000000a47308 */ /* 0x000ea40000000800 */
[----:B--2---:R-:W-:Y:S01]  /*6040*/  F2FP.BF16.PACK_AB R7, R164, R153 ;  /* 0x00000099a407723e */ /* 0x004fe200000010ff */
[----:B------:R-:W-:-:S04]  /*6050*/  IMAD.MOV.U32 R0, RZ, RZ, R115 ;  /* 0x000000ffff007224 */ /* 0x000fc800078e0073 */
[----:B------:R-:W-:Y:S02]  /*6060*/  FFMA.FTZ R0, R0, c[0x0][0x2d0], -R12 ;  /* 0x0000b40000007a23 */ /* 0x000fe4000001080c */
[C---:B-1----:R-:W-:Y:S08]  /*6070*/  HMMA.16816.F32.BF16 R112, R4.reuse, R8, R52 ;  /* 0x000000080470723c */ /* 0x042ff00000041834 */
[C---:B------:R-:W-:Y:S01]  /*6080*/  HMMA.16816.F32.BF16 R52, R4.reuse, R10, R48 ;  /* 0x0000000a0434723c */ /* 0x040fe20000041830 */
[----:B------:R-:W1:Y:S07]  /*6090*/  LDSM.16.MT88.4 R8, [R225+0x5100] ;  /* 0x00510000e108783b */ /* 0x000e6e0000004200 */
[C---:B----4-:R-:W-:Y:S08]  /*60a0*/  HMMA.16816.F32.BF16 R104, R4.reuse, R16, R60 ;  /* 0x000000100468723c */ /* 0x050ff0000004183c */
[C---:B------:R-:W-:Y:S01]  /*60b0*/  HMMA.16816.F32.BF16 R60, R4.reuse, R18, R56 ;  /* 0x00000012043c723c */ /* 0x040fe20000041838 */
[----:B------:R-:W2:Y:S07]  /*60c0*/  LDSM.16.MT88.4 R16, [R228+0x2100] ;  /* 0x00210000e410783b */ /* 0x000eae0000004200 */
[C---:B------:R-:W-:Y:S07]  /*60d0*/  HMMA.16816.F32.BF16 R48, R4.reuse, R22, R172 ;  /* 0x000000160430723c */ /* 0x040fee00000418ac */
[----:B------:R-:W-:Y:S01]  /*60e0*/  MOV R172, R136 ;  /* 0x0000008800ac7202 */ /* 0x000fe20000000f00 */
[----:B------:R-:W-:Y:S01]  /*60f0*/  IMAD.MOV.U32 R173, RZ, RZ, R137 ;  /* 0x000000ffffad7224 */ /* 0x000fe200078e0089 */
[----:B------:R-:W-:Y:S01]  /*6100*/  MOV R174, R138 ;  /* 0x0000008a00ae7202 */ /* 0x000fe20000000f00 */
[----:B------:R-:W-:Y:S01]  /*6110*/  IMAD.MOV.U32 R175, RZ, RZ, R139 ;  /* 0x000000ffffaf7224 */ /* 0x000fe200078e008b */
[----:B------:R-:W-:Y:S01]  /*6120*/  HMMA.16816.F32.BF16 R40, R4, R20, R40 ;  /* 0x000000140428723c */ /* 0x000fe20000041828 */
[----:B------:R-:W-:Y:S01]  /*6130*/  MOV R22, R144 ;  /* 0x0000009000167202 */ /* 0x000fe20000000f00 */
[----:B------:R-:W-:-:S05]  /*6140*/  IMAD.MOV.U32 R23, RZ, RZ, R145 ;  /* 0x000000ffff177224 */ /* 0x000fca00078e0091 */
[----:B------:R-:W-:Y:S01]  /*6150*/  MOV R20, R28 ;  /* 0x0000001c00147202 */ /* 0x000fe20000000f00 */
[C---:B-1----:R-:W-:Y:S01]  /*6160*/  HMMA.16816.F32.BF16 R136, R4.reuse, R8, R108 ;  /* 0x000000080488723c */ /* 0x042fe2000004186c */
[----:B------:R-:W-:Y:S02]  /*6170*/  IMAD.MOV.U32 R21, RZ, RZ, R29 ;  /* 0x000000ffff157224 */ /* 0x000fe400078e001d */
[----:B------:R-:W1:Y:S04]  /*6180*/  LDSM.16.MT88.4 R28, [R226+0x5100] ;  /* 0x00510000e21c783b */ /* 0x000e680000004200 */
[----:B------:R-:W-:Y:S01]  /*6190*/  MOV R110, R146 ;  /* 0x00000092006e7202 */ /* 0x000fe20000000f00 */
[----:B------:R-:W-:Y:S01]  /*61a0*/  IMAD.MOV.U32 R111, RZ, RZ, R147 ;  /* 0x000000ffff6f7224 */ /* 0x000fe200078e0093 */
[----:B------:R-:W-:Y:S01]  /*61b0*/  MOV R108, R20 ;  /* 0x00000014006c7202 */ /* 0x000fe20000000f00 */
[----:B------:R-:W-:Y:S01]  /*61c0*/  HMMA.16816.F32.BF16 R144, R4, R10, R88 ;  /* 0x0000000a0490723c */ /* 0x000fe20000041858 */
[----:B------:R-:W3:Y:S01]  /*61d0*/  LDSM.16.MT88.4 R8, [R228+0x5100] ;  /* 0x00510000e408783b */ /* 0x000ee20000004200 */
[----:B------:R-:W-:-:S06]  /*61e0*/  IMAD.MOV.U32 R109, RZ, RZ, R21 ;  /* 0x000000ffff6d7224 */ /* 0x000fcc00078e0015 */
[C---:B--2---:R-:W-:Y:S08]  /*61f0*/  HMMA.16816.F32.BF16 R128, R4.reuse, R16, R128 ;  /* 0x000000100480723c */ /* 0x044ff00000041880 */
[C---:B------:R-:W-:Y:S01]  /*6200*/  HMMA.16816.F32.BF16 R56, R4.reuse, R18, R92 ;  /* 0x000000120438723c */ /* 0x040fe2000004185c */
[----:B------:R-:W2:Y:S07]  /*6210*/  LDSM.16.MT88.4 R16, [R229+0x5100] ;  /* 0x00510000e510783b */ /* 0x000eae0000004200 */
[C---:B------:R-:W-:Y:S08]  /*6220*/  HMMA.16816.F32.BF16 R76, R4.reuse, R24, R76 ;  /* 0x00000018044c723c */ /* 0x040ff0000004184c */
[C---:B------:R-:W-:Y:S07]  /*6230*/  HMMA.16816.F32.BF16 R24, R4.reuse, R26, R140 ;  /* 0x0000001a0418723c */ /* 0x040fee000004188c */
[----:B------:R-:W-:Y:S01]  /*6240*/  IMAD.MOV.U32 R143, RZ, RZ, R124 ;  /* 0x000000ffff8f7224 */ /* 0x000fe200078e007c */
[----:B-1----:R-:W-:Y:S01]  /*6250*/  HMMA.16816.F32.BF16 R80, R4, R28, R80 ;  /* 0x0000001c0450723c */ /* 0x002fe20000041850 */
[----:B------:R-:W-:Y:S01]  /*6260*/  IMAD.MOV.U32 R142, RZ, RZ, R3 ;  /* 0x000000ffff8e7224 */ /* 0x000fe200078e0003 */
[----:B------:R-:W-:Y:S01]  /*6270*/  MOV R141, R135 ;  /* 0x00000087008d7202 */ /* 0x000fe20000000f00 */
[----:B------:R-:W-:-:S05]  /*6280*/  IMAD.MOV.U32 R140, RZ, RZ, R134 ;  /* 0x000000ffff8c7224 */ /* 0x000fca00078e0086 */
[C---:B------:R-:W-:Y:S07]  /*6290*/  HMMA.16816.F32.BF16 R92, R4.reuse, R30, R148 ;  /* 0x0000001e045c723c */ /* 0x040fee0000041894 */
[----:B------:R-:W-:Y:S01]  /*62a0*/  IMAD.MOV.U32 R149, RZ, RZ, R173 ;  /* 0x000000ffff957224 */ /* 0x000fe200078e00ad */
[----:B---3--:R-:W-:Y:S01]  /*62b0*/  HMMA.16816.F32.BF16 R28, R4, R8, R96 ;  /* 0x00000008041c723c */ /* 0x008fe20000041860 */
[----:B------:R-:W-:Y:S01]  /*62c0*/  MOV R150, R174 ;  /* 0x000000ae00967202 */ /* 0x000fe20000000f00 */
[----:B------:R-:W-:Y:S01]  /*62d0*/  IMAD.MOV.U32 R151, RZ, RZ, R175 ;  /* 0x000000ffff977224 */ /* 0x000fe200078e00af */
[----:B------:R-:W-:-:S02]  /*62e0*/  MOV R148, R110 ;  /* 0x0000006e00947202 */ /* 0x000fc40000000f00 */
[----:B------:R-:W-:Y:S02]  /*62f0*/  MOV R110, R179 ;  /* 0x000000b3006e7202 */ /* 0x000fe40000000f00 */
[----:B------:R-:W-:Y:S01]  /*6300*/  MOV R98, R177 ;  /* 0x000000b100627202 */ /* 0x000fe20000000f00 */
[----:B------:R-:W-:Y:S01]  /*6310*/  HMMA.16816.F32.BF16 R84, R4, R10, R84 ;  /* 0x0000000a0454723c */ /* 0x000fe20000041854 */
[----:B------:R-:W1:Y:S01]  /*6320*/  LDSM.16.MT88.4 R8, [R228+0x8100] ;  /* 0x00810000e408783b */ /* 0x000e620000004200 */
[----:B------:R-:W-:-:S06]  /*6330*/  IMAD.MOV.U32 R99, RZ, RZ, R178 ;  /* 0x000000ffff637224 */ /* 0x000fcc00078e00b2 */
[C---:B--2---:R-:W-:Y:S07]  /*6340*/  HMMA.16816.F32.BF16 R88, R4.reuse, R18, R116 ;  /* 0x000000120458723c */ /* 0x044fee0000041874 */
[----:B------:R-:W-:Y:S01]  /*6350*/  MOV R118, R22 ;  /* 0x0000001600767202 */ /* 0x000fe20000000f00 */
[----:B------:R-:W-:Y:S01]  /*6360*/  IMAD.MOV.U32 R117, RZ, RZ, R23 ;  /* 0x000000ffff757224 */ /* 0x000fe200078e0017 */
[----:B------:R-:W-:Y:S01]  /*6370*/  HMMA.16816.F32.BF16 R168, R4, R16, R168 ;  /* 0x0000001004a8723c */ /* 0x000fe200000418a8 */
[----:B------:R-:W2:Y:S01]  /*6380*/  LDSM.16.MT88.4 R20, [R226+0x8100] ;  /* 0x00810000e214783b */ /* 0x000ea20000004200 */
[----:B------:R-:W-:Y:S01]  /*6390*/  MOV R116, R172 ;  /* 0x000000ac00747202 */ /* 0x000fe20000000f00 */
[----:B------:R-:W-:-:S02]  /*63a0*/  IMAD.MOV.U32 R119, RZ, RZ, R111 ;  /* 0x000000ffff777224 */ /* 0x000fc400078e006f */
[----:B------:R-:W3:Y:S01]  /*63b0*/  LDSM.16.MT88.4 R16, [R229+0x8100] ;  /* 0x00810000e510783b */ /* 0x000ee20000004200 */
[----:B------:R-:W-:Y:S02]  /*63c0*/  IMAD.MOV.U32 R111, RZ, RZ, R176 ;  /* 0x000000ffff6f7224 */ /* 0x000fe400078e00b0 */
[----:B------:R-:W-:Y:S01]  /*63d0*/  IMAD.MOV.U32 R97, RZ, RZ, R118 ;  /* 0x000000ffff617224 */ /* 0x000fe200078e0076 */
[C---:B-1----:R-:W-:Y:S01]  /*63e0*/  HMMA.16816.F32.BF16 R32, R4.reuse, R10, R32 ;  /* 0x0000000a0420723c */ /* 0x042fe20000041820 */
[----:B------:R1:W-:Y:S07]  /*63f0*/  MUFU.EX2 R10, R0 ;  /* 0x00000000000a7308 */ /* 0x0003ee0000000800 */
[----:B------:R-:W-:Y:S01]  /*6400*/  HMMA.16816.F32.BF16 R36, R4, R8, R36 ;  /* 0x000000080424723c */ /* 0x000fe20000041824 */
[----:B-1----:R-:W-:-:S07]  /*6410*/  FFMA.FTZ R0, R98, c[0x0][0x2d0], -R12 ;  /* 0x0000b40062007a23 */ /* 0x002fce000001080c */
[C---:B--2---:R-:W-:Y:S01]  /*6420*/  HMMA.16816.F32.BF16 R172, R4.reuse, R20, R72 ;  /* 0x0000001404ac723c */ /* 0x044fe20000041848 */
[----:B------:R-:W-:Y:S01]  /*6430*/  MOV R98, R117 ;  /* 0x0000007500627202 */ /* 0x000fe20000000f00 */
[----:B------:R1:W2:Y:S05]  /*6440*/  MUFU.EX2 R9, R0 ;  /* 0x0000000000097308 */ /* 0x0002aa0000000800 */
[----:B------:R-:W-:Y:S01]  /*6450*/  IMAD.MOV.U32 R72, RZ, RZ, R126 ;  /* 0x000000ffff487224 */ /* 0x000fe200078e007e */
[----:B------:R-:W-:Y:S01]  /*6460*/  HMMA.16816.F32.BF16 R20, R4, R22, R68 ;  /* 0x000000160414723c */ /* 0x000fe20000041844 */
[----:B------:R-:W-:Y:S01]  /*6470*/  MOV R73, R127 ;  /* 0x0000007f00497202 */ /* 0x000fe20000000f00 */
[----:B------:R-:W-:Y:S01]  /*6480*/  IMAD.MOV.U32 R74, RZ, RZ, R132 ;  /* 0x000000ffff4a7224 */ /* 0x000fe200078e0084 */
[----:B------:R-:W-:-:S02]  /*6490*/  MOV R75, R133 ;  /* 0x00000085004b7202 */ /* 0x000fc40000000f00 */
[----:B------:R-:W-:Y:S02]  /*64a0*/  LDSM.16.MT88.4 R132, [R228+0x2900] ;  /* 0x00290000e484783b */ /* 0x000fe40000004200 */
[----:B------:R-:W-:Y:S01]  /*64b0*/  MOV R71, R125 ;  /* 0x0000007d00477202 */ /* 0x000fe20000000f00 */
[C---:B---3--:R-:W-:Y:S01]  /*64c0*/  HMMA.16816.F32.BF16 R176, R4.reuse, R16, R64 ;  /* 0x0000001004b0723c */ /* 0x048fe20000041840 */
[----:B------:R-:W3:Y:S01]  /*64d0*/  LDSM.16.MT88.4 R124, [R229+0x2900] ;  /* 0x00290000e57c783b */ /* 0x000ee20000004200 */
[----:B-1----:R-:W-:Y:S01]  /*64e0*/  FFMA.FTZ R0, R99, c[0x0][0x2d0], -R12 ;  /* 0x0000b40063007a23 */ /* 0x002fe2000001080c */
[----:B------:R-:W-:Y:S02]  /*64f0*/  MOV R99, R148 ;  /* 0x0000009400637202 */ /* 0x000fe40000000f00 */
[----:B------:R-:W-:Y:S01]  /*6500*/  LDSM.16.MT88.4 R64, [R228+0x5900] ;  /* 0x00590000e440783b */ /* 0x000fe20000004200 */
[----:B--2---:R-:W-:Y:S01]  /*6510*/  F2FP.BF16.PACK_AB R96, R9, R10 ;  /* 0x0000000a0960723e */ /* 0x004fe200000010ff */
[----:B------:R1:W-:Y:S01]  /*6520*/  MUFU.EX2 R8, R0 ;  /* 0x0000000000087308 */ /* 0x0003e20000000800 */
[----:B------:R-:W-:Y:S01]  /*6530*/  HMMA.16816.F32.BF16 R44, R4, R18, R44 ;  /* 0x00000012042c723c */ /* 0x000fe2000004182c */
[----:B------:R-:W-:Y:S01]  /*6540*/  MOV R148, R111 ;  /* 0x0000006f00947202 */ /* 0x000fe20000000f00 */
[----:B------:R-:W-:Y:S01]  /*6550*/  IMAD.MOV.U32 R16, RZ, RZ, R121 ;  /* 0x000000ffff107224 */ /* 0x000fe200078e0079 */
[----:B------:R-:W-:-:S04]  /*6560*/  MOV R17, R120 ;  /* 0x0000007800117202 */ /* 0x000fc80000000f00 */
[----:B------:R-:W-:Y:S01]  /*6570*/  MOV R19, R122 ;  /* 0x0000007a00137202 */ /* 0x000fe20000000f00 */
[----:B------:R-:W-:Y:S02]  /*6580*/  IMAD.MOV.U32 R18, RZ, RZ, R123 ;  /* 0x000000ffff127224 */ /* 0x000fe400078e007b */
[----:B-1----:R-:W-:Y:S01]  /*6590*/  FFMA.FTZ R0, R116, c[0x0][0x2d0], -R12 ;  /* 0x0000b40074007a23 */ /* 0x002fe2000001080c */
[----:B------:R-:W-:-:S03]  /*65a0*/  MOV R12, R141 ;  /* 0x0000008d000c7202 */ /* 0x000fc60000000f00 */
[----:B------:R1:W-:Y:S02]  /*65b0*/  MUFU.EX2 R7, R0 ;  /* 0x0000000000077308 */ /* 0x0003e40000000800 */
[--C-:B-1----:R-:W-:Y:S02]  /*65c0*/  FFMA.FTZ R0, R119, c[0x0][0x2d0], -R2.reuse ;  /* 0x0000b40077007a23 */ /* 0x102fe40000010802 */
[----:B------:R-:W1:Y:S04]  /*65d0*/  LDSM.16.MT88.4 R116, [R226+0x2900] ;  /* 0x00290000e274783b */ /* 0x000e680000004200 */
[----:B------:R2:W-:Y:S02]  /*65e0*/  MUFU.EX2 R6, R0 ;  /* 0x0000000000067308 */ /* 0x0005e40000000800 */
[----:B--2---:R-:W-:-:S02]  /*65f0*/  FFMA.FTZ R0, R149, c[0x0][0x2d0], -R2 ;  /* 0x0000b40095007a23 */ /* 0x004fc40000010802 */
[----:B------:R-:W-:-:S04]  /*6600*/  IMAD.MOV.U32 R149, RZ, RZ, R110 ;  /* 0x000000ffff957224 */ /* 0x000fc800078e006e */
[----:B------:R2:W4:Y:S02]  /*6610*/  MUFU.EX2 R5, R0 ;  /* 0x0000000000057308 */ /* 0x0005240000000800 */
[--C-:B--2---:R-:W-:Y:S01]  /*6620*/  FFMA.FTZ R0, R150, c[0x0][0x2d0], -R2.reuse ;  /* 0x0000b40096007a23 */ /* 0x104fe20000010802 */
[----:B------:R-:W-:Y:S01]  /*6630*/  MOV R150, R109 ;  /* 0x0000006d00967202 */ /* 0x000fe20000000f00 */
[----:B------:R-:W-:-:S04]  /*6640*/  FFMA.FTZ R2, R151, c[0x0][0x2d0], -R2 ;  /* 0x0000b40097027a23 */ /* 0x000fc80000010802 */
[----:B------:R2:W-:Y:S01]  /*6650*/  MUFU.EX2 R4, R0 ;  /* 0x0000000000047308 */ /* 0x0005e20000000800 */
[----:B------:R-:W-:Y:S02]  /*6660*/  IMAD.MOV.U32 R151, RZ, RZ, R108 ;  /* 0x000000ffff977224 */ /* 0x000fe400078e006c */
[----:B------:R-:W-:Y:S05]  /*6670*/  LDSM.16.MT88.4 R108, [R225+0x2900] ;  /* 0x00290000e16c783b */ /* 0x000fea0000004200 */
[----:B------:R5:W1:Y:S01]  /*6680*/  MUFU.EX2 R3, R2 ;  /* 0x0000000200037308 */ /* 0x000a620000000800 */
[----:B--2---:R-:W-:Y:S01]  /*6690*/  FADD.FTZ R0, R15, R14 ;  /* 0x0000000e0f007221 */ /* 0x004fe20000010000 */
[----:B------:R-:W-:Y:S01]  /*66a0*/  MOV R15, R75 ;  /* 0x0000004b000f7202 */ /* 0x000fe20000000f00 */
[----:B------:R-:W-:-:S02]  /*66b0*/  IMAD.MOV.U32 R14, RZ, RZ, R140 ;  /* 0x000000ffff0e7224 */ /* 0x000fc400078e008c */
[----:B------:R-:W-:Y:S02]  /*66c0*/  FADD.FTZ R11, R13, R0 ;  /* 0x000000000d0b7221 */ /* 0x000fe40000010000 */
[----:B------:R-:W-:Y:S02]  /*66d0*/  IMAD.MOV.U32 R0, RZ, RZ, R72 ;  /* 0x000000ffff007224 */ /* 0x000fe400078e0048 */
[----:B-----5:R-:W-:Y:S01]  /*66e0*/  FADD.FTZ R2, R98, R97 ;  /* 0x0000006162027221 */ /* 0x020fe20000010000 */
[----:B----4-:R-:W-:Y:S01]  /*66f0*/  F2FP.BF16.PACK_AB R97, R5, R6 ;  /* 0x000000060561723e */ /* 0x010fe200000010ff */
[----:B------:R-:W-:Y:S01]  /*6700*/  IMAD.MOV.U32 R13, RZ, RZ, R74 ;  /* 0x000000ffff0d7224 */ /* 0x000fe200078e004a */
[----:B------:R-:W-:Y:S01]  /*6710*/  F2FP.BF16.PACK_AB R98, R7, R8 ;  /* 0x000000080762723e */ /* 0x000fe200000010ff */
[----:B------:R-:W-:Y:S01]  /*6720*/  FADD.FTZ R2, R99, R2 ;  /* 0x0000000263027221 */ /* 0x000fe20000010000 */
[----:B-1----:R-:W-:-:S03]  /*6730*/  F2FP.BF16.PACK_AB R99, R3, R4 ;  /* 0x000000040363723e */ /* 0x002fc600000010ff */
[----:B------:R-:W-:-:S04]  /*6740*/  FADD.FTZ R0, R0, R2 ;  /* 0x0000000200007221 */ /* 0x000fc80000010000 */
[C---:B---3--:R-:W-:Y:S07]  /*6750*/  HMMA.16816.F32.BF16 R120, R96.reuse, R124, R40 ;  /* 0x0000007c6078723c */ /* 0x048fee0000041828 */
[----:B------:R-:W-:Y:S01]  /*6760*/  MOV R40, R143 ;  /* 0x0000008f00287202 */ /* 0x000fe20000000f00 */
[----:B------:R-:W-:Y:S01]  /*6770*/  HMMA.16816.F32.BF16 R124, R96, R126, R48 ;  /* 0x0000007e607c723c */ /* 0x000fe20000041830 */
[----:B------:R-:W-:Y:S01]  /*6780*/  IMAD.MOV.U32 R41, RZ, RZ, R142 ;  /* 0x000000ffff297224 */ /* 0x000fe200078e008e */
[----:B------:R-:W-:Y:S01]  /*6790*/  MOV R42, R73 ;  /* 0x00000049002a7202 */ /* 0x000fe20000000f00 */
[----:B------:R-:W1:Y:S01]  /*67a0*/  LDSM.16.MT88.4 R140, [R225+0x5900] ;  /* 0x00590000e18c783b */ /* 0x000e620000004200 */
[----:B------:R-:W-:-:S03]  /*67b0*/  MOV R43, R71 ;  /* 0x00000047002b7202 */ /* 0x000fc60000000f00 */
[----:B------:R-:W-:Y:S01]  /*67c0*/  IMAD.MOV.U32 R48, RZ, RZ, R148 ;  /* 0x000000ffff307224 */ /* 0x000fe200078e0094 */
[----:B------:R-:W-:Y:S01]  /*67d0*/  MOV R49, R149 ;  /* 0x0000009500317202 */ /* 0x000fe20000000f00 */
[----:B------:R-:W-:Y:S01]  /*67e0*/  IMAD.MOV.U32 R50, RZ, RZ, R150 ;  /* 0x000000ffff327224 */ /* 0x000fe200078e0096 */
[----:B------:R-:W-:Y:S01]  /*67f0*/  MOV R51, R151 ;  /* 0x0000009700337202 */ /* 0x000fe20000000f00 */
[----:B------:R-:W-:Y:S01]  /*6800*/  FADD.FTZ R2, R48, R11 ;  /* 0x0000000b30027221 */ /* 0x000fe20000010000 */
[C---:B------:R-:W-:Y:S01]  /*6810*/  HMMA.16816.F32.BF16 R128, R96.reuse, R132, R128 ;  /* 0x000000846080723c */ /* 0x040fe20000041880 */
[----:B------:R-:W-:Y:S01]  /*6820*/  FADD.FTZ R0, R49, R0 ;  /* 0x0000000031007221 */ /* 0x000fe20000010000 */
[----:B------:R-:W2:Y:S01]  /*6830*/  LDSM.16.MT88.4 R148, [R226+0x5900] ;  /* 0x00590000e294783b */ /* 0x000ea20000004200 */
[----:B------:R-:W-:Y:S02]  /*6840*/  FADD.FTZ R2, R50, R2 ;  /* 0x0000000232027221 */ /* 0x000fe40000010000 */
[----:B------:R-:W-:Y:S01]  /*6850*/  FADD.FTZ R0, R13, R0 ;  /* 0x000000000d007221 */ /* 0x000fe20000010000 */
[----:B------:R-:W-:Y:S01]  /*6860*/  LDSM.16.MT88.4 R72, [R225+0x8900] ;  /* 0x00890000e148783b */ /* 0x000fe20000004200 */
[----:B------:R-:W-:Y:S01]  /*6870*/  FADD.FTZ R2, R15, R2 ;  /* 0x000000020f027221 */ /* 0x000fe20000010000 */
[----:B------:R-:W-:Y:S01]  /*6880*/  HMMA.16816.F32.BF16 R132, R96, R134, R56 ;  /* 0x000000866084723c */ /* 0x000fe20000041838 */
[----:B------:R-:W-:Y:S01]  /*6890*/  FADD.FTZ R0, R14, R0 ;  /* 0x000000000e007221 */ /* 0x000fe20000010000 */
[----:B------:R-:W3:Y:S01]  /*68a0*/  LDSM.16.MT88.4 R56, [R229+0x5900] ;  /* 0x00590000e538783b */ /* 0x000ee20000004200 */
[----:B------:R-:W-:-:S02]  /*68b0*/  FADD.FTZ R2, R12, R2 ;  /* 0x000000020c027221 */ /* 0x000fc40000010000 */
[----:B------:R-:W-:Y:S01]  /*68c0*/  FADD.FTZ R0, R51, R0 ;  /* 0x0000000033007221 */ /* 0x000fe20000010000 */
[----:B------:R-:W-:Y:S01]  /*68d0*/  LDSM.16.MT88.4 R12, [R228+0x8900] ;  /* 0x00890000e40c783b */ /* 0x000fe20000004200 */
[----:B------:R-:W-:Y:S01]  /*68e0*/  FADD.FTZ R2, R40, R2 ;  /* 0x0000000228027221 */ /* 0x000fe20000010000 */
[C---:B------:R-:W-:Y:S01]  /*68f0*/  HMMA.16816.F32.BF16 R112, R96.reuse, R116, R112 ;  /* 0x000000746070723c */ /* 0x040fe20000041870 */
[----:B------:R-:W-:Y:S02]  /*6900*/  FADD.FTZ R0, R41, R0 ;  /* 0x0000000029007221 */ /* 0x000fe40000010000 */
[----:B------:R-:W-:Y:S02]  /*6910*/  FADD.FTZ R2, R252, R2 ;  /* 0x00000002fc027221 */ /* 0x000fe40000010000 */
[----:B------:R-:W-:Y:S02]  /*6920*/  FADD.FTZ R0, R42, R0 ;  /* 0x000000002a007221 */ /* 0x000fe40000010000 */
[----:B------:R-:W-:Y:S01]  /*6930*/  FADD.FTZ R2, R43, R2 ;  /* 0x000000022b027221 */ /* 0x000fe20000010000 */
[----:B------:R-:W-:Y:S01]  /*6940*/  HMMA.16816.F32.BF16 R116, R96, R118, R52 ;  /* 0x000000766074723c */ /* 0x000fe20000041834 */
[----:B------:R-:W-:-:S02]  /*6950*/  FADD.FTZ R0, R18, R0 ;  /* 0x0000000012007221 */ /* 0x000fc40000010000 */
[----:B------:R-:W-:Y:S02]  /*6960*/  FADD.FTZ R2, R19, R2 ;  /* 0x0000000213027221 */ /* 0x000fe40000010000 */
[----:B------:R-:W-:Y:S02]  /*6970*/  FADD.FTZ R0, R16, R0 ;  /* 0x0000000010007221 */ /* 0x000fe40000010000 */
[----:B------:R-:W-:Y:S01]  /*6980*/  FADD.FTZ R2, R17, R2 ;  /* 0x0000000211027221 */ /* 0x000fe20000010000 */
[----:B-1----:R-:W-:Y:S01]  /*6990*/  HMMA.16816.F32.BF16 R136, R96, R140, R136 ;  /* 0x0000008c6088723c */ /* 0x002fe20000041888 */
[----:B------:R-:W-:Y:S02]  /*69a0*/  FADD.FTZ R0, R250, R0 ;  /* 0x00000000fa007221 */ /* 0x000fe40000010000 */
[----:B------:R-:W-:Y:S02]  /*69b0*/  FADD.FTZ R2, R167, R2 ;  /* 0x00000002a7027221 */ /* 0x000fe40000010000 */
[----:B------:R-:W-:-:S02]  /*69c0*/  FADD.FTZ R0, R183, R0 ;  /* 0x00000000b7007221 */ /* 0x000fc40000010000 */
[----:B------:R-:W-:Y:S01]  /*69d0*/  FADD.FTZ R2, R166, R2 ;  /* 0x00000002a6027221 */ /* 0x000fe20000010000 */
[C---:B------:R-:W-:Y:S01]  /*69e0*/  HMMA.16816.F32.BF16 R140, R96.reuse, R142, R144 ;  /* 0x0000008e608c723c */ /* 0x040fe20000041890 */
[----:B------:R-:W-:Y:S02]  /*69f0*/  FADD.FTZ R0, R182, R0 ;  /* 0x00000000b6007221 */ /* 0x000fe40000010000 */
[----:B------:R-:W-:Y:S02]  /*6a00*/  FADD.FTZ R2, R181, R2 ;  /* 0x00000002b5027221 */ /* 0x000fe40000010000 */
[----:B------:R-:W-:Y:S02]  /*6a10*/  FADD.FTZ R0, R251, R0 ;  /* 0x00000000fb007221 */ /* 0x000fe40000010000 */
[----:B------:R-:W-:Y:S01]  /*6a20*/  FADD.FTZ R2, R180, R2 ;  /* 0x00000002b4027221 */ /* 0x000fe20000010000 */
[----:B--2---:R-:W-:Y:S01]  /*6a30*/  HMMA.16816.F32.BF16 R144, R96, R148, R80 ;  /* 0x000000946090723c */ /* 0x004fe20000041850 */
[----:B------:R-:W-:Y:S01]  /*6a40*/  FADD.FTZ R0, R102, R0 ;  /* 0x0000000066007221 */ /* 0x000fe20000010000 */
[----:B------:R-:W1:Y:S01]  /*6a50*/  LDSM.16.MT88.4 R80, [R226+0x8900] ;  /* 0x00890000e250783b */ /* 0x000e620000004200 */
[----:B------:R-:W-:-:S02]  /*6a60*/  FADD.FTZ R11, R103, R2 ;  /* 0x00000002670b7221 */ /* 0x000fc40000010000 */
[----:B------:R-:W-:Y:S02]  /*6a70*/  FADD.FTZ R2, R154, R0 ;  /* 0x000000009a027221 */ /* 0x000fe40000010000 */
[----:B------:R-:W-:Y:S01]  /*6a80*/  FADD.FTZ R0, R152, R11 ;  /* 0x0000000b98007221 */ /* 0x000fe20000010000 */
[C---:B---3--:R-:W-:Y:S01]  /*6a90*/  HMMA.16816.F32.BF16 R52, R96.reuse, R56, R168 ;  /* 0x000000386034723c */ /* 0x048fe200000418a8 */
[----:B------:R-:W-:Y:S02]  /*6aa0*/  FADD.FTZ R11, R155, R2 ;  /* 0x000000029b0b7221 */ /* 0x000fe40000010000 */
[----:B------:R-:W-:Y:S02]  /*6ab0*/  FADD.FTZ R2, R153, R0 ;  /* 0x0000000099027221 */ /* 0x000fe40000010000 */
[----:B------:R-:W-:Y:S02]  /*6ac0*/  FADD.FTZ R0, R165, R11 ;  /* 0x0000000ba5007221 */ /* 0x000fe40000010000 */
[----:B------:R-:W-:Y:S01]  /*6ad0*/  FADD.FTZ R2, R164, R2 ;  /* 0x00000002a4027221 */ /* 0x000fe20000010000 */
[----:B------:R-:W-:Y:S01]  /*6ae0*/  HMMA.16816.F32.BF16 R56, R96, R58, R88 ;  /* 0x0000003a6038723c */ /* 0x000fe20000041858 */
[----:B------:R-:W2:Y:S01]  /*6af0*/  LDSM.16.MT88.4 R88, [R229+0x8900] ;  /* 0x00890000e558783b */ /* 0x000ea20000004200 */
[----:B------:R-:W-:-:S02]  /*6b00*/  FADD.FTZ R10, R10, R0 ;  /* 0x000000000a0a7221 */ /* 0x000fc40000010000 */
[----:B------:R-:W-:Y:S02]  /*6b10*/  FADD.FTZ R6, R6, R2 ;  /* 0x0000000206067221 */ /* 0x000fe40000010000 */
[----:B------:R-:W-:Y:S02]  /*6b20*/  FADD.FTZ R9, R9, R10 ;  /* 0x0000000a09097221 */ /* 0x000fe40000010000 */
[----:B------:R-:W-:Y:S01]  /*6b30*/  FADD.FTZ R5, R5, R6 ;  /* 0x0000000605057221 */ /* 0x000fe20000010000 */
[----:B------:R-:W-:Y:S01]  /*6b40*/  HMMA.16816.F32.BF16 R104, R96, R108, R104 ;  /* 0x0000006c6068723c */ /* 0x000fe20000041868 */
[----:B------:R-:W-:Y:S02]  /*6b50*/  FADD.FTZ R8, R8, R9 ;  /* 0x0000000908087221 */ /* 0x000fe40000010000 */
[----:B------:R-:W-:Y:S02]  /*6b60*/  FADD.FTZ R4, R4, R5 ;  /* 0x0000000504047221 */ /* 0x000fe40000010000 */
[----:B------:R-:W-:-:S02]  /*6b70*/  FADD.FTZ R2, R7, R8 ;  /* 0x0000000807027221 */ /* 0x000fc40000010000 */
[----:B------:R-:W-:Y:S01]  /*6b80*/  FADD.FTZ R0, R3, R4 ;  /* 0x0000000403007221 */ /* 0x000fe20000010000 */
[C---:B------:R-:W-:Y:S04]  /*6b90*/  HMMA.16816.F32.BF16 R108, R96.reuse, R110, R60 ;  /* 0x0000006e606c723c */ /* 0x040fe8000004183c */
[----:B------:R3:W-:Y:S04]  /*6ba0*/  STL [R1+0xc], R0 ;  /* 0x00000c0001007387 */ /* 0x0007e80000100800 */
[----:B------:R3:W-:Y:S01]  /*6bb0*/  STL [R1+0x8], R2 ;  /* 0x0000080201007387 */ /* 0x0007e20000100800 */
[C---:B------:R-:W-:Y:S08]  /*6bc0*/  HMMA.16816.F32.BF16 R60, R96.reuse, R64, R28 ;  /* 0x00000040603c723c */ /* 0x040ff0000004181c */
[C---:B------:R-:W-:Y:S08]  /*6bd0*/  HMMA.16816.F32.BF16 R64, R96.reuse, R66, R84 ;  /* 0x000000426040723c */ /* 0x040ff00000041854 */
[C---:B------:R-:W-:Y:S08]  /*6be0*/  HMMA.16816.F32.BF16 R68, R96.reuse, R72, R76 ;  /* 0x000000486044723c */ /* 0x040ff0000004184c */
[C---:B------:R-:W-:Y:S08]  /*6bf0*/  HMMA.16816.F32.BF16 R148, R96.reuse, R150, R92 ;  /* 0x000000966094723c */ /* 0x040ff0000004185c */
[C---:B-1----:R-:W-:Y:S08]  /*6c00*/  HMMA.16816.F32.BF16 R76, R96.reuse, R80, R172 ;  /* 0x00000050604c723c */ /* 0x042ff000000418ac */
[C---:B--2---:R-:W-:Y:S08]  /*6c10*/  HMMA.16816.F32.BF16 R84, R96.reuse, R88, R176 ;  /* 0x000000586054723c */ /* 0x044ff000000418b0 */
[C---:B------:R-:W-:Y:S08]  /*6c20*/  HMMA.16816.F32.BF16 R72, R96.reuse, R74, R24 ;  /* 0x0000004a6048723c */ /* 0x040ff00000041818 */
[C---:B------:R-:W-:Y:S08]  /*6c30*/  HMMA.16816.F32.BF16 R80, R96.reuse, R82, R20 ;  /* 0x000000526050723c */ /* 0x040ff00000041814 */
[C---:B------:R-:W-:Y:S08]  /*6c40*/  HMMA.16816.F32.BF16 R88, R96.reuse, R90, R44 ;  /* 0x0000005a6058723c */ /* 0x040ff0000004182c */
[C---:B------:R-:W-:Y:S08]  /*6c50*/  HMMA.16816.F32.BF16 R92, R96.reuse, R12, R36 ;  /* 0x0000000c605c723c */ /* 0x040ff00000041824 */
[----:B------:R-:W-:Y:S01]  /*6c60*/  HMMA.16816.F32.BF16 R96, R96, R14, R32 ;  /* 0x0000000e6060723c */ /* 0x000fe20000041820 */
[----:B------:R-:W-:Y:S07]  /*6c70*/  @!P0 BRA `(.L_x_504) ;  /* 0x0000486000008947 */ /* 0x000fee0003800000 */
[----:B---3--:R-:W2:Y:S01]  /*6c80*/  LDL R17, [R1+0x18] ;  /* 0x0000180001117983 */ /* 0x008ea20000100800 */
[----:B------:R-:W-:Y:S01]  /*6c90*/  PLOP3.LUT P1, PT, PT, PT, UP1, 0x80, 0x0 ;  /* 0x000000000000781c */ /* 0x000fe20003f2f018 */
[----:B------:R-:W-:Y:S01]  /*6ca0*/  IMAD.MOV.U32 R103, RZ, RZ, R100 ;  /* 0x000000ffff677224 */ /* 0x000fe200078e0064 */
[----:B------:R-:W-:Y:S01]  /*6cb0*/  PLOP3.LUT P0, PT, PT, PT, UP1, 0x80, 0x0 ;  /* 0x000000000000781c */ /* 0x000fe20003f0f018 */
[----:B------:R-:W-:Y:S01]  /*6cc0*/  IMAD.MOV.U32 R3, RZ, RZ, R101 ;  /* 0x000000ffff037224 */ /* 0x000fe200078e0065 */
[----:B------:R-:W-:-:S02]  /*6cd0*/  UMOV UR22, UR20 ;  /* 0x0000001400167c82 */ /* 0x000fc40008000000 */
[----:B------:R-:W-:Y:S02]  /*6ce0*/  ULDC.64 UR6, c[0x0][0x208] ;  /* 0x0000820000067ab9 */ /* 0x000fe40000000a00 */
[----:B------:R-:W-:-:S05]  /*6cf0*/  ULDC.64 UR4, c[0x0][0x1e0] ;  /* 0x0000780000047ab9 */ /* 0x000fca0000000a00 */
[----:B--2---:R-:W-:-:S05]  /*6d00*/  @P1 IMAD.HI.U32 R0, R17, c[0x0][0x2c8], RZ ;  /* 0x0000b20011001a27 */ /* 0x004fca00078e00ff */
[----:B------:R-:W-:-:S05]  /*6d10*/  @P0 SHF.R.U32.HI R0, RZ, c[0x0][0x2cc], R0 ;  /* 0x0000b300ff000a19 */ /* 0x000fca0000011600 */
[----:B------:R1:W-:Y:S02]  /*6d20*/  @P0 STL [R1+0x10], R0 ;  /* 0x0000100001000387 */ /* 0x0003e40000100800 */
.L_x_505:
[----:B------:R-:W2:Y:S01]  /*6d30*/  LDL.64 R22, [R1+0x20] ;  /* 0x0000200001167983 */ /* 0x000ea20000100a00 */
[----:B------:R-:W-:Y:S01]  /*6d40*/  UISETP.GE.AND UP0, UPT, UR22, URZ, UPT ;  /* 0x0000003f1600728c */ /* 0x000fe2000bf06270 */
[----:B------:R-:W-:Y:S04]  /*6d50*/  DEPBAR.LE SB0, 0x0 ;  /* 0x000080000000791a */ /* 0x000fe80000000000 */
[----:B------:R-:W2:Y:S06]  /*6d60*/  LDL.64 R20, [R1+0x38] ;  /* 0x0000380001147983 */ /* 0x000eac0000100a00 */
[----:B------:R-:W-:Y:S01]  /*6d70*/  BAR.SYNC.DEFER_BLOCKING 0x0 ;  /* 0x0000000000007b1d */ /* 0x000fe20000010000 */
[----:B------:R-:W-:Y:S01]  /*6d80*/  PLOP3.LUT P0, PT, PT, PT, UP0, 0x80, 0x0 ;  /* 0x000000000000781c */ /* 0x000fe20003f0f008 */
[----:B------:R-:W-:Y:S02]  /*6d90*/  @UP0 USHF.R.S32.HI UR20, URZ, 0x1f, UR22 ;  /* 0x0000001f3f140899 */ /* 0x000fe40008011416 */
[----:B------:R-:W-:Y:S02]  /*6da0*/  @UP0 UIMAD.WIDE.U32 UR24, UR22, UR6, URZ ;  /* 0x00000006161802a5 */ /* 0x000fe4000f8e003f */
[----:B------:R-:W-:Y:S04]  /*6db0*/  @UP0 UIMAD UR20, UR20, UR6, URZ ;  /* 0x00000006141402a4 */ /* 0x000fe8000f8e023f */
[----:B------:R-:W-:Y:S01]  /*6dc0*/  @UP0 UIMAD UR20, UR22, UR7, UR20 ;  /* 0x00000007161402a4 */ /* 0x000fe2000f8e0214 */
[----:B-1----:R-:W-:Y:S03]  /*6dd0*/  MOV R0, UR24 ;  /* 0x0000001800007c02 */ /* 0x002fe60008000f00 */
[----:B------:R-:W-:Y:S04]  /*6de0*/  @UP0 UIADD3 UR20, UR25, UR20, URZ ;  /* 0x0000001419140290 */ /* 0x000fe8000fffe03f */
[----:B------:R-:W-:Y:S02]  /*6df0*/  @UP0 UIMAD UR20, UR20, 0x60, URZ ;  /* 0x00000060141408a4 */ /* 0x000fe4000f8e023f */
[----:B------:R-:W-:Y:S01]  /*6e00*/  UISETP.GE.AND UP0, UPT, UR22, 0x1, UPT ;  /* 0x000000011600788c */ /* 0x000fe2000bf06270 */
[----:B------:R-:W1:Y:S08]  /*6e10*/  LDSM.16.M88.4 R8, [R224+0xc100] ;  /* 0x00c10000e008783b */ /* 0x000e700000000200 */
[----:B------:R-:W3:Y:S08]  /*6e20*/  LDSM.16.M88.4 R16, [R224+0xc900] ;  /* 0x00c90000e010783b */ /* 0x000ef00000000200 */
[----:B------:R-:W4:Y:S08]  /*6e30*/  LDSM.16.M88.4 R24, [R224+0xd100] ;  /* 0x00d10000e018783b */ /* 0x000f300000000200 */
[----:B------:R-:W2:Y:S08]  /*6e40*/  LDSM.16.M88.4 R32, [R224+0xd900] ;  /* 0x00d90000e020783b */ /* 0x000eb00000000200 */
[----:B------:R-:W2:Y:S01]  /*6e50*/  LDSM.16.M88.4 R40, [R224+0xe100] ;  /* 0x00e10000e028783b */ /* 0x000ea20000000200 */
[C---:B-1----:R-:W-:Y:S07]  /*6e60*/  HMMA.16816.F32.BF16 R4, R156.reuse, R8, RZ ;  /* 0x000000089c04723c */ /* 0x042fee00000418ff */
[----:B------:R-:W1:Y:S01]  /*6e70*/  LDSM.16.M88.4 R48, [R224+0xe900] ;  /* 0x00e90000e030783b */ /* 0x000e620000000200 */
[C---:B------:R-:W-:Y:S07]  /*6e80*/  HMMA.16816.F32.BF16 R8, R156.reuse, R10, RZ ;  /* 0x0000000a9c08723c */ /* 0x040fee00000418ff */
[----:B-----5:R-:W1:Y:S01]  /*6e90*/  LDSM.16.M88.4 R152, [R231] ;  /* 0x00000000e798783b */ /* 0x020e620000000200 */
[C---:B---3--:R-:W-:Y:S07]  /*6ea0*/  HMMA.16816.F32.BF16 R12, R156.reuse, R16, RZ ;  /* 0x000000109c0c723c */ /* 0x048fee00000418ff */
[----:B------:R-:W4:Y:S01]  /*6eb0*/  LDSM.16.M88.4 R164, [R248] ;  /* 0x00000000f8a4783b */ /* 0x000f220000000200 */
[C---:B------:R-:W-:Y:S07]  /*6ec0*/  HMMA.16816.F32.BF16 R16, R156.reuse, R18, RZ ;  /* 0x000000129c10723c */ /* 0x040fee00000418ff */
[----:B------:R-:W1:Y:S08]  /*6ed0*/  LDSM.16.M88.4 R168, [R247] ;  /* 0x00000000f7a8783b */ /* 0x000e700000000200 */
[----:B------:R-:W1:Y:S08]  /*6ee0*/  LDSM.16.M88.4 R172, [R246] ;  /* 0x00000000f6ac783b */ /* 0x000e700000000200 */
[----:B------:R-:W1:Y:S08]  /*6ef0*/  LDSM.16.M88.4 R176, [R245] ;  /* 0x00000000f5b0783b */ /* 0x000e700000000200 */
[----:B------:R-:W1:Y:S08]  /*6f00*/  LDSM.16.M88.4 R180, [R244] ;  /* 0x00000000f4b4783b */ /* 0x000e700000000200 */
[----:B------:R-:W4:Y:S04]  /*6f10*/  LDL R251, [R1+0x10] ;  /* 0x0000100001fb7983 */ /* 0x000f280000100800 */
[----:B------:R-:W4:Y:S04]  /*6f20*/  LDL R250, [R1+0x1c] ;  /* 0x00001c0001fa7983 */ /* 0x000f280000100800 */
[----:B------:R-:W-:Y:S04]  /*6f30*/  STL [R1+0x44], R231 ;  /* 0x000044e701007387 */ /* 0x000fe80000100800 */
[----:B------:R-:W-:Y:S04]  /*6f40*/  STL [R1+0x48], R248 ;  /* 0x000048f801007387 */ /* 0x000fe80000100800 */
[----:B------:R-:W-:Y:S04]  /*6f50*/  STL [R1+0x4c], R247 ;  /* 0x00004cf701007387 */ /* 0x000fe80000100800 */
[----:B------:R-:W-:Y:S04]  /*6f60*/  STL [R1+0x50], R246 ;  /* 0x000050f601007387 */ /* 0x000fe80000100800 */
[----:B------:R-:W-:Y:S01]  /*6f70*/  STL [R1+0x54], R245 ;  /* 0x000054f501007387 */ /* 0x000fe20000100800 */
[----:B--2---:R-:W-:Y:S05]  /*6f80*/  @P0 MOV R21, R23 ;  /* 0x0000001700150202 */ /* 0x004fea0000000f00 */
[----:B------:R-:W-:Y:S04]  /*6f90*/  @P0 IMAD.WIDE.U32 R20, R0, 0x60, R20 ;  /* 0x0000006000140825 */ /* 0x000fe800078e0014 */
[----:B------:R-:W-:Y:S01]  /*6fa0*/  @P0 IMAD.SHL.U32 R0, R20, 0x2, RZ ;  /* 0x0000000214000824 */ /* 0x000fe200078e00ff */
[----:B------:R-:W-:Y:S01]  /*6fb0*/  @P0 IADD3 R2, R21, UR20, RZ ;  /* 0x0000001415020c10 */ /* 0x000fe2000fffe0ff */
[----:B------:R-:W-:Y:S03]  /*6fc0*/  UIMAD UR20, UR22, -0x60, URZ ;  /* 0xffffffa0161478a4 */ /* 0x000fe6000f8e023f */
[----:B------:R-:W-:Y:S02]  /*6fd0*/  @P0 IADD3 R36, P6, R0, c[0x0][0x1f8], RZ ;  /* 0x00007e0000240a10 */ /* 0x000fe40007fde0ff */
[----:B------:R-:W-:Y:S02]  /*6fe0*/  @P0 SHF.L.U64.HI R2, R20, 0x1, R2 ;  /* 0x0000000114020819 */ /* 0x000fe40000010202 */
[C---:B----4-:R-:W-:Y:S01]  /*6ff0*/  HMMA.16816.F32.BF16 R20, R156.reuse, R24, RZ ;  /* 0x000000189c14723c */ /* 0x050fe200000418ff */
[----:B------:R-:W-:Y:S02]  /*7000*/  @P0 IADD3 R38, P5, R0, 0x80, RZ ;  /* 0x0000008000260810 */ /* 0x000fe40007fbe0ff */
[----:B------:R-:W-:Y:S02]  /*7010*/  @P0 IADD3.X R37, R2, c[0x0][0x1fc], RZ, P6, !PT ;  /* 0x00007f0002250a10 */ /* 0x000fe400037fe4ff */
[----:B------:R-:W-:Y:S02]  /*7020*/  @P0 IADD3 R38, P1, R38, c[0x0][0x1f8], RZ ;  /* 0x00007e0026260a10 */ /* 0x000fe40007f3e0ff */
[----:B------:R-:W-:Y:S01]  /*7030*/  @P0 IADD3 R0, P6, R0, 0x100, RZ ;  /* 0x0000010000000810 */ /* 0x000fe20007fde0ff */
[C---:B------:R-:W-:Y:S01]  /*7040*/  HMMA.16816.F32.BF16 R24, R156.reuse, R26, RZ ;  /* 0x0000001a9c18723c */ /* 0x040fe200000418ff */
[----:B------:R-:W-:Y:S01]  /*7050*/  @!PT LDS RZ, [RZ] ;  /* 0x00000000fffff984 */ /* 0x000fe20000000800 */
[----:B------:R-:W-:Y:S01]  /*7060*/  @!PT LDS RZ, [RZ] ;  /* 0x00000000fffff984 */ /* 0x000fe20000000800 */
[----:B------:R-:W-:Y:S01]  /*7070*/  @!PT LDS RZ, [RZ] ;  /* 0x00000000fffff984 */ /* 0x000fe20000000800 */
[----:B------:R2:W-:Y:S03]  /*7080*/  @P0 LDGSTS.E.BYPASS.LTC128B.128 [R249+0x100], [R36.64], !P4 ;  /* 0x0010000024f90fae */ /* 0x0005e6000e101d52 */
[--C-:B------:R-:W-:Y:S02]  /*7090*/  @P0 IADD3.X R39, RZ, c[0x0][0x1fc], R2.reuse, P1, P5 ;  /* 0x00007f00ff270a10 */ /* 0x100fe40000fea402 */
[----:B------:R-:W-:Y:S02]  /*70a0*/  @P0 IADD3 R46, P5, R0, c[0x0][0x1f8], RZ ;  /* 0x00007e00002e0a10 */ /* 0x000fe40007fbe0ff */
[C---:B------:R-:W-:Y:S01]  /*70b0*/  HMMA.16816.F32.BF16 R28, R156.reuse, R32, RZ ;  /* 0x000000209c1c723c */ /* 0x040fe200000418ff */
[----:B------:R4:W-:Y:S03]  /*70c0*/  @P0 LDGSTS.E.BYPASS.LTC128B.128 [R249+0x3100], [R38.64], !P3 ;  /* 0x0310000026f90fae */ /* 0x0009e6000d901d52 */
[----:B------:R-:W-:Y:S01]  /*70d0*/  @P0 IADD3.X R47, RZ, c[0x0][0x1fc], R2, P5, P6 ;  /* 0x00007f00ff2f0a10 */ /* 0x000fe20002fec402 */
[----:B------:R-:W-:Y:S03]  /*70e0*/  IMAD.U32 R2, RZ, RZ, UR12 ;  /* 0x0000000cff027e24 */ /* 0x000fe6000f8e00ff */
[C---:B------:R-:W-:Y:S01]  /*70f0*/  HMMA.16816.F32.BF16 R32, R156.reuse, R34, RZ ;  /* 0x000000229c20723c */ /* 0x040fe200000418ff */
[----:B------:R1:W-:Y:S08]  /*7100*/  @P0 LDGSTS.E.BYPASS.LTC128B.128 [R249+0x6100], [R46.64], !P2 ;  /* 0x061000002ef90fae */ /* 0x0003f0000d101d52 */
[----:B------:R1:W3:Y:S03]  /*7110*/  LDL R0, [R1+0x18] ;  /* 0x0000180001007983 */ /* 0x0002e60000100800 */
[----:B--2---:R-:W-:Y:S04]  /*7120*/  @P0 IADD3 R36, P1, R36, UR10, RZ ;  /* 0x0000000a24240c10 */ /* 0x004fe8000ff3e0ff */
[----:B------:R-:W-:Y:S02]  /*7130*/  @P0 IADD3.X R37, R37, UR13, RZ, P1, !PT ;  /* 0x0000000d25250c10 */ /* 0x000fe40008ffe4ff */
[----:B------:R-:W-:Y:S03]  /*7140*/  @P0 IADD3 R44, P1, R36, UR10, RZ ;  /* 0x0000000a242c0c10 */ /* 0x000fe6000ff3e0ff */
[----:B------:R4:W-:Y:S01]  /*7150*/  @P0 LDGSTS.E.BYPASS.LTC128B.128 [R249+0x1100], [R36.64], !P4 ;  /* 0x0110000024f90fae */ /* 0x0009e2000e101d52 */
[----:B------:R-:W-:Y:S07]  /*7160*/  @P0 IADD3.X R45, R37, UR13, RZ, P1, !PT ;  /* 0x0000000d252d0c10 */ /* 0x000fee0008ffe4ff */
[----:B------:R4:W-:Y:S08]  /*7170*/  @P0 LDGSTS.E.BYPASS.LTC128B.128 [R249+0x4100], [R36.64+0x80], !P3 ;  /* 0x0410008024f90fae */ /* 0x0009f0000d901d52 */
[----:B------:R4:W-:Y:S08]  /*7180*/  @P0 LDGSTS.E.BYPASS.LTC128B.128 [R249+0x7100], [R36.64+0x100], !P2 ;  /* 0x0710010024f90fae */ /* 0x0009f0000d101d52 */
[----:B------:R1:W-:Y:S08]  /*7190*/  @P0 LDGSTS.E.BYPASS.LTC128B.128 [R249+0x2100], [R44.64], !P4 ;  /* 0x021000002cf90fae */ /* 0x0003f0000e101d52 */
[----:B------:R1:W-:Y:S08]  /*71a0*/  @P0 LDGSTS.E.BYPASS.LTC128B.128 [R249+0x5100], [R44.64+0x80], !P3 ;  /* 0x051000802cf90fae */ /* 0x0003f0000d901d52 */
[----:B------:R1:W-:Y:S01]  /*71b0*/  @P0 LDGSTS.E.BYPASS.LTC128B.128 [R249+0x8100], [R44.64+0x100], !P2 ;  /* 0x081001002cf90fae */ /* 0x0003e2000d101d52 */
[----:B------:R-:W-:Y:S01]  /*71c0*/  PLOP3.LUT P0, PT, PT, PT, UP1, 0x80, 0x0 ;  /* 0x000000000000781c */ /* 0x000fe20003f0f018 */
[C---:B----4-:R-:W-:Y:S06]  /*71d0*/  HMMA.16816.F32.BF16 R36, R156.reuse, R40, RZ ;  /* 0x000000289c24723c */ /* 0x050fec00000418ff */
[----:B------:R-:W0:Y:S02]  /*71e0*/  LDGDEPBAR ;  /* 0x00000000000079af */ /* 0x000e240000000000 */
[C---:B------:R-:W-:Y:S08]  /*71f0*/  HMMA.16816.F32.BF16 R40, R156.reuse, R42, RZ ;  /* 0x0000002a9c28723c */ /* 0x040ff000000418ff */
[C---:B-1----:R-:W-:Y:S08]  /*7200*/  HMMA.16816.F32.BF16 R44, R156.reuse, R48, RZ ;  /* 0x000000309c2c723c */ /* 0x042ff000000418ff */
[----:B------:R-:W-:Y:S08]  /*7210*/  HMMA.16816.F32.BF16 R48, R156, R50, RZ ;  /* 0x000000329c30723c */ /* 0x000ff000000418ff */
[C---:B------:R-:W-:Y:S08]  /*7220*/  HMMA.16816.F32.BF16 R4, R160.reuse, R152, R4 ;  /* 0x00000098a004723c */ /* 0x040ff00000041804 */
        /* <DEDUP_REMOVED lines=13> */
[----:B------:R-:W4:Y:S07]  /*7300*/  LDSM.16.M88.4 R176, [R230+0xe100] ;  /* 0x00e10000e6b0783b */ /* 0x000f2e0000000200 */
[C---:B------:R-:W-:Y:S08]  /*7310*/  HMMA.16816.F32.BF16 R44, R160.reuse, R180, R44 ;  /* 0x000000b4a02c723c */ /* 0x040ff0000004182c */
[----:B------:R-:W-:Y:S08]  /*7320*/  HMMA.16816.F32.BF16 R48, R160, R182, R48 ;  /* 0x000000b6a030723c */ /* 0x000ff00000041830 */
[C---:B-1----:R-:W-:Y:S08]  /*7330*/  HMMA.16816.F32.BF16 R4, R184.reuse, R152, R4 ;  /* 0x00000098b804723c */ /* 0x042ff00000041804 */
[C---:B------:R-:W-:Y:S01]  /*7340*/  HMMA.16816.F32.BF16 R8, R184.reuse, R154, R8 ;  /* 0x0000009ab808723c */ /* 0x040fe20000041808 */
[----:B------:R-:W1:Y:S07]  /*7350*/  LDSM.16.M88.4 R152, [R230+0xe900] ;  /* 0x00e90000e698783b */ /* 0x000e6e0000000200 */
[C---:B--2---:R-:W-:Y:S08]  /*7360*/  HMMA.16816.F32.BF16 R12, R184.reuse, R164, R12 ;  /* 0x000000a4b80c723c */ /* 0x044ff0000004180c */
[C---:B------:R-:W-:Y:S01]  /*7370*/  HMMA.16816.F32.BF16 R16, R184.reuse, R166, R16 ;  /* 0x000000a6b810723c */ /* 0x040fe20000041810 */
[----:B------:R-:W2:Y:S07]  /*7380*/  LDSM.16.M88.4 R164, [R227] ;  /* 0x00000000e3a4783b */ /* 0x000eae0000000200 */
[C---:B----4-:R-:W-:Y:S08]  /*7390*/  HMMA.16816.F32.BF16 R20, R184.reuse, R168, R20 ;  /* 0x000000a8b814723c */ /* 0x050ff00000041814 */
[C---:B------:R-:W-:Y:S01]  /*73a0*/  HMMA.16816.F32.BF16 R24, R184.reuse, R170, R24 ;  /* 0x000000aab818723c */ /* 0x040fe20000041818 */
[----:B------:R-:W4:Y:S07]  /*73b0*/  LDSM.16.M88.4 R168, [R227+0x800] ;  /* 0x00080000e3a8783b */ /* 0x000f2e0000000200 */
[C---:B------:R-:W-:Y:S08]  /*73c0*/  HMMA.16816.F32.BF16 R28, R184.reuse, R172, R28 ;  /* 0x000000acb81c723c */ /* 0x040ff0000004181c */
[C---:B------:R-:W-:Y:S01]  /*73d0*/  HMMA.16816.F32.BF16 R32, R184.reuse, R174, R32 ;  /* 0x000000aeb820723c */ /* 0x040fe20000041820 */
[----:B------:R-:W3:Y:S07]  /*73e0*/  LDSM.16.M88.4 R172, [R227+0x1000] ;  /* 0x00100000e3ac783b */ /* 0x000eee0000000200 */
[C---:B------:R-:W-:Y:S08]  /*73f0*/  HMMA.16816.F32.BF16 R36, R184.reuse, R176, R36 ;  /* 0x000000b0b824723c */ /* 0x040ff00000041824 */
[C---:B------:R-:W-:Y:S01]  /*7400*/  HMMA.16816.F32.BF16 R40, R184.reuse, R178, R40 ;  /* 0x000000b2b828723c */ /* 0x040fe20000041828 */
[----:B------:R-:W4:Y:S07]  /*7410*/  LDSM.16.M88.4 R176, [R227+0x1800] ;  /* 0x00180000e3b0783b */ /* 0x000f2e0000000200 */
[C---:B-1----:R-:W-:Y:S08]  /*7420*/  HMMA.16816.F32.BF16 R44, R184.reuse, R152, R44 ;  /* 0x00000098b82c723c */ /* 0x042ff0000004182c */
[----:B------:R-:W-:Y:S01]  /*7430*/  HMMA.16816.F32.BF16 R48, R184, R154, R48 ;  /* 0x0000009ab830723c */ /* 0x000fe20000041830 */
[----:B------:R-:W1:Y:S07]  /*7440*/  LDSM.16.M88.4 R152, [R227+0x2000] ;  /* 0x00200000e398783b */ /* 0x000e6e0000000200 */
[C---:B--2---:R-:W-:Y:S08]  /*7450*/  HMMA.16816.F32.BF16 R4, R188.reuse, R164, R4 ;  /* 0x000000a4bc04723c */ /* 0x044ff00000041804 */
[C---:B------:R-:W-:Y:S01]  /*7460*/  HMMA.16816.F32.BF16 R8, R188.reuse, R166, R8 ;  /* 0x000000a6bc08723c */ /* 0x040fe20000041808 */
[----:B------:R-:W2:Y:S03]  /*7470*/  LDSM.16.M88.4 R164, [R227+0x2800] ;  /* 0x00280000e3a4783b */ /* 0x000ea60000000200 */
[----:B---3--:R-:W-:Y:S04]  /*7480*/  @P0 MOV R0, R251 ;  /* 0x000000fb00000202 */ /* 0x008fe80000000f00 */
[C---:B----4-:R-:W-:Y:S08]  /*7490*/  HMMA.16816.F32.BF16 R12, R188.reuse, R168, R12 ;  /* 0x000000a8bc0c723c */ /* 0x050ff0000004180c */
[C---:B------:R-:W-:Y:S01]  /*74a0*/  HMMA.16816.F32.BF16 R16, R188.reuse, R170, R16 ;  /* 0x000000aabc10723c */ /* 0x040fe20000041810 */
[----:B------:R-:W3:Y:S07]  /*74b0*/  LDSM.16.M88.4 R168, [R224+0xf100] ;  /* 0x00f10000e0a8783b */ /* 0x000eee0000000200 */
[C---:B------:R-:W-:Y:S08]  /*74c0*/  HMMA.16816.F32.BF16 R20, R188.reuse, R172, R20 ;  /* 0x000000acbc14723c */ /* 0x040ff00000041814 */
[C---:B------:R-:W-:Y:S01]  /*74d0*/  HMMA.16816.F32.BF16 R24, R188.reuse, R174, R24 ;  /* 0x000000aebc18723c */ /* 0x040fe20000041818 */
[----:B------:R-:W4:Y:S07]  /*74e0*/  LDSM.16.M88.4 R172, [R224+0xf900] ;  /* 0x00f90000e0ac783b */ /* 0x000f2e0000000200 */
[C---:B------:R-:W-:Y:S08]  /*74f0*/  HMMA.16816.F32.BF16 R28, R188.reuse, R176, R28 ;  /* 0x000000b0bc1c723c */ /* 0x040ff0000004181c */
[C---:B------:R-:W-:Y:S01]  /*7500*/  HMMA.16816.F32.BF16 R32, R188.reuse, R178, R32 ;  /* 0x000000b2bc20723c */ /* 0x040fe20000041820 */
[----:B------:R-:W4:Y:S07]  /*7510*/  LDSM.16.M88.4 R176, [R224+0x10100] ;  /* 0x01010000e0b0783b */ /* 0x000f2e0000000200 */
[C---:B-1----:R-:W-:Y:S08]  /*7520*/  HMMA.16816.F32.BF16 R36, R188.reuse, R152, R36 ;  /* 0x00000098bc24723c */ /* 0x042ff00000041824 */
[C---:B------:R-:W-:Y:S01]  /*7530*/  HMMA.16816.F32.BF16 R40, R188.reuse, R154, R40 ;  /* 0x0000009abc28723c */ /* 0x040fe20000041828 */
[----:B------:R-:W1:Y:S07]  /*7540*/  LDSM.16.M88.4 R152, [R224+0x10900] ;  /* 0x01090000e098783b */ /* 0x000e6e0000000200 */
[C---:B--2---:R-:W-:Y:S08]  /*7550*/  HMMA.16816.F32.BF16 R44, R188.reuse, R164, R44 ;  /* 0x000000a4bc2c723c */ /* 0x044ff0000004182c */
[----:B------:R-:W-:Y:S01]  /*7560*/  HMMA.16816.F32.BF16 R48, R188, R166, R48 ;  /* 0x000000a6bc30723c */ /* 0x000fe20000041830 */
[----:B------:R-:W2:Y:S07]  /*7570*/  LDSM.16.M88.4 R164, [R224+0x11100] ;  /* 0x01110000e0a4783b */ /* 0x000eae0000000200 */
[C---:B---3--:R-:W-:Y:S08]  /*7580*/  HMMA.16816.F32.BF16 R4, R192.reuse, R168, R4 ;  /* 0x000000a8c004723c */ /* 0x048ff00000041804 */
[C---:B------:R-:W-:Y:S01]  /*7590*/  HMMA.16816.F32.BF16 R8, R192.reuse, R170, R8 ;  /* 0x000000aac008723c */ /* 0x040fe20000041808 */
[----:B------:R-:W3:Y:S07]  /*75a0*/  LDSM.16.M88.4 R168, [R224+0x11900] ;  /* 0x01190000e0a8783b */ /* 0x000eee0000000200 */
[C---:B----4-:R-:W-:Y:S08]  /*75b0*/  HMMA.16816.F32.BF16 R12, R192.reuse, R172, R12 ;  /* 0x000000acc00c723c */ /* 0x050ff0000004180c */
[C---:B------:R-:W-:Y:S01]  /*75c0*/  HMMA.16816.F32.BF16 R16, R192.reuse, R174, R16 ;  /* 0x000000aec010723c */ /* 0x040fe20000041810 */
[----:B------:R-:W4:Y:S07]  /*75d0*/  LDSM.16.M88.4 R172, [R243] ;  /* 0x00000000f3ac783b */ /* 0x000f2e0000000200 */
[C---:B------:R-:W-:Y:S08]  /*75e0*/  HMMA.16816.F32.BF16 R20, R192.reuse, R176, R20 ;  /* 0x000000b0c014723c */ /* 0x040ff00000041814 */
[C---:B------:R-:W-:Y:S01]  /*75f0*/  HMMA.16816.F32.BF16 R24, R192.reuse, R178, R24 ;  /* 0x000000b2c018723c */ /* 0x040fe20000041818 */
[----:B------:R-:W4:Y:S07]  /*7600*/  LDSM.16.M88.4 R176, [R242] ;  /* 0x00000000f2b0783b */ /* 0x000f2e0000000200 */
[C---:B-1----:R-:W-:Y:S08]  /*7610*/  HMMA.16816.F32.BF16 R28, R192.reuse, R152, R28 ;  /* 0x00000098c01c723c */ /* 0x042ff0000004181c */
[C---:B------:R-:W-:Y:S01]  /*7620*/  HMMA.16816.F32.BF16 R32, R192.reuse, R154, R32 ;  /* 0x0000009ac020723c */ /* 0x040fe20000041820 */
[----:B------:R-:W1:Y:S07]  /*7630*/  LDSM.16.M88.4 R152, [R241] ;  /* 0x00000000f198783b */ /* 0x000e6e0000000200 */
[C---:B--2---:R-:W-:Y:S08]  /*7640*/  HMMA.16816.F32.BF16 R36, R192.reuse, R164, R36 ;  /* 0x000000a4c024723c */ /* 0x044ff00000041824 */
[C---:B------:R-:W-:Y:S01]  /*7650*/  HMMA.16816.F32.BF16 R40, R192.reuse, R166, R40 ;  /* 0x000000a6c028723c */ /* 0x040fe20000041828 */
[----:B------:R-:W2:Y:S07]  /*7660*/  LDSM.16.M88.4 R164, [R240] ;  /* 0x00000000f0a4783b */ /* 0x000eae0000000200 */
[C---:B---3--:R-:W-:Y:S08]  /*7670*/  HMMA.16816.F32.BF16 R44, R192.reuse, R168, R44 ;  /* 0x000000a8c02c723c */ /* 0x048ff0000004182c */
[----:B------:R-:W-:Y:S01]  /*7680*/  HMMA.16816.F32.BF16 R48, R192, R170, R48 ;  /* 0x000000aac030723c */ /* 0x000fe20000041830 */
[----:B------:R-:W3:Y:S07]  /*7690*/  LDSM.16.M88.4 R168, [R239] ;  /* 0x00000000efa8783b */ /* 0x000eee0000000200 */
[C---:B----4-:R-:W-:Y:S08]  /*76a0*/  HMMA.16816.F32.BF16 R4, R196.reuse, R172, R4 ;  /* 0x000000acc404723c */ /* 0x050ff00000041804 */
[C---:B------:R-:W-:Y:S01]  /*76b0*/  HMMA.16816.F32.BF16 R8, R196.reuse, R174, R8 ;  /* 0x000000aec408723c */ /* 0x040fe20000041808 */
[----:B------:R-:W4:Y:S07]  /*76c0*/  LDSM.16.M88.4 R172, [R238] ;  /* 0x00000000eeac783b */ /* 0x000f2e0000000200 */
[C---:B------:R-:W-:Y:S08]  /*76d0*/  HMMA.16816.F32.BF16 R12, R196.reuse, R176, R12 ;  /* 0x000000b0c40c723c */ /* 0x040ff0000004180c */
[C---:B------:R-:W-:Y:S01]  /*76e0*/  HMMA.16816.F32.BF16 R16, R196.reuse, R178, R16 ;  /* 0x000000b2c410723c */ /* 0x040fe20000041810 */
[----:B------:R-:W4:Y:S07]  /*76f0*/  LDSM.16.M88.4 R176, [R230+0xf100] ;  /* 0x00f10000e6b0783b */ /* 0x000f2e0000000200 */
        /* <DEDUP_REMOVED lines=9> */
[C---:B----4-:R-:W-:Y:S08]  /*7790*/  HMMA.16816.F32.BF16 R44, R196.reuse, R172, R44 ;  /* 0x000000acc42c723c */ /* 0x050ff0000004182c */
[----:B------:R-:W-:Y:S01]  /*77a0*/  HMMA.16816.F32.BF16 R48, R196, R174, R48 ;  /* 0x000000aec430723c */ /* 0x000fe20000041830 */
        /* <DEDUP_REMOVED lines=14> */
[C---:B------:R-:W-:Y:S01]  /*7890*/  HMMA.16816.F32.BF16 R40, R200.reuse, R174, R40 ;  /* 0x000000aec828723c */ /* 0x040fe20000041828 */
[----:B------:R-:W4:Y:S07]  /*78a0*/  LDSM.16.M88.4 R172, [R227+0x4800] ;  /* 0x00480000e3ac783b */ /* 0x000f2e0000000200 */
[C---:B------:R-:W-:Y:S08]  /*78b0*/  HMMA.16816.F32.BF16 R44, R200.reuse, R176, R44 ;  /* 0x000000b0c82c723c */ /* 0x040ff0000004182c */
[----:B------:R-:W-:Y:S01]  /*78c0*/  HMMA.16816.F32.BF16 R48, R200, R178, R48 ;  /* 0x000000b2c830723c */ /* 0x000fe20000041830 */
        /* <DEDUP_REMOVED lines=21> */
[----:B------:R-:W2:Y:S07]  /*7a20*/  LDSM.16.M88.4 R164, [R224+0x14900] ;  /* 0x01490000e0a4783b */ /* 0x000eae0000000200 */
[C---:B---3--:R-:W-:Y:S08]  /*7a30*/  HMMA.16816.F32.BF16 R12, R208.reuse, R168, R12 ;  /* 0x000000a8d00c723c */ /* 0x048ff0000004180c */
[C---:B------:R-:W-:Y:S01]  /*7a40*/  HMMA.16816.F32.BF16 R16, R208.reuse, R170, R16 ;  /* 0x000000aad010723c */ /* 0x040fe20000041810 */
[----:B------:R-:W3:Y:S07]  /*7a50*/  LDSM.16.M88.4 R168, [R237] ;  /* 0x00000000eda8783b */ /* 0x000eee0000000200 */
        /* <DEDUP_REMOVED lines=10> */
[----:B------:R-:W-:Y:S01]  /*7b00*/  HMMA.16816.F32.BF16 R48, R208, R166, R48 ;  /* 0x000000a6d030723c */ /* 0x000fe20000041830 */
[----:B------:R-:W2:Y:S07]  /*7b10*/  LDSM.16.M88.4 R164, [R233] ;  /* 0x00000000e9a4783b */ /* 0x000eae0000000200 */
[C---:B---3--:R-:W-:Y:S08]  /*7b20*/  HMMA.16816.F32.BF16 R4, R212.reuse, R168, R4 ;  /* 0x000000a8d404723c */ /* 0x048ff00000041804 */
[C---:B------:R-:W-:Y:S01]  /*7b30*/  HMMA.16816.F32.BF16 R8, R212.reuse, R170, R8 ;  /* 0x000000aad408723c */ /* 0x040fe20000041808 */
[----:B------:R-:W3:Y:S07]  /*7b40*/  LDSM.16.M88.4 R168, [R232] ;  /* 0x00000000e8a8783b */ /* 0x000eee0000000200 */
[C---:B----4-:R-:W-:Y:S08]  /*7b50*/  HMMA.16816.F32.BF16 R12, R212.reuse, R172, R12 ;  /* 0x000000acd40c723c */ /* 0x050ff0000004180c */
        /* <DEDUP_REMOVED lines=24> */
[C---:B------:R-:W-:Y:S08]  /*7ce0*/  HMMA.16816.F32.BF16 R32, R216.reuse, R166, R32 ;  /* 0x000000a6d820723c */ /* 0x040ff00000041820 */
[C---:B---3--:R-:W-:Y:S08]  /*7cf0*/  HMMA.16816.F32.BF16 R36, R216.reuse, R168, R36 ;  /* 0x000000a8d824723c */ /* 0x048ff00000041824 */
[C---:B------:R-:W-:Y:S08]  /*7d00*/  HMMA.16816.F32.BF16 R40, R216.reuse, R170, R40 ;  /* 0x000000aad828723c */ /* 0x040ff00000041828 */
[C---:B----4-:R-:W-:Y:S08]  /*7d10*/  HMMA.16816.F32.BF16 R44, R216.reuse, R172, R44 ;  /* 0x000000acd82c723c */ /* 0x050ff0000004182c */
        /* <DEDUP_REMOVED lines=8> */
[----:B------:R-:W-:Y:S03]  /*7da0*/  MUFU.TANH R173, R4 ;  /* 0x0000000400ad7308 */ /* 0x000fe60000002400 */
[----:B------:R-:W-:Y:S02]  /*7db0*/  FMUL.FTZ R7, R7, c[0x0][0x320] ;  /* 0x0000c80007077a20 */ /* 0x000fe40000410000 */
[----:B------:R-:W-:Y:S02]  /*7dc0*/  FMUL.FTZ R8, R8, c[0x0][0x320] ;  /* 0x0000c80008087a20 */ /* 0x000fe40000410000 */
[----:B------:R-:W-:Y:S02]  /*7dd0*/  FMUL.FTZ R9, R9, c[0x0][0x320] ;  /* 0x0000c80009097a20 */ /* 0x000fe40000410000 */
[----:B------:R-:W-:Y:S01]  /*7de0*/  FMUL.FTZ R10, R10, c[0x0][0x320] ;  /* 0x0000c8000a0a7a20 */ /* 0x000fe20000410000 */
[----:B------:R-:W1:Y:S01]  /*7df0*/  MUFU.TANH R172, R5 ;  /* 0x0000000500ac7308 */ /* 0x000e620000002400 */
[----:B------:R-:W-:Y:S02]  /*7e00*/  FMUL.FTZ R11, R11, c[0x0][0x320] ;  /* 0x0000c8000b0b7a20 */ /* 0x000fe40000410000 */
        /* <DEDUP_REMOVED lines=8> */
[----:B------:R-:W-:Y:S03]  /*7e90*/  FMUL.FTZ R19, R19, c[0x0][0x320] ;  /* 0x0000c80013137a20 */ /* 0x000fe60000410000 */
[----:B------:R3:W-:Y:S10]  /*7ea0*/  MUFU.TANH R165, R7 ;  /* 0x0000000700a57308 */ /* 0x0007f40000002400 */
[----:B------:R-:W-:Y:S10]  /*7eb0*/  MUFU.TANH R164, R8 ;  /* 0x0000000800a47308 */ /* 0x000ff40000002400 */
[----:B------:R-:W4:Y:S01]  /*7ec0*/  MUFU.TANH R102, R9 ;  /* 0x0000000900667308 */ /* 0x000f220000002400 */
[----:B---3--:R-:W3:Y:S09]  /*7ed0*/  LDSM.16.M88.4 R4, [R227+0x7000] ;  /* 0x00700000e304783b */ /* 0x008ef20000000200 */
[----:B------:R-:W1:Y:S10]  /*7ee0*/  MUFU.TANH R101, R10 ;  /* 0x0000000a00657308 */ /* 0x000e740000002400 */
[----:B------:R1:W-:Y:S10]  /*7ef0*/  MUFU.TANH R100, R11 ;  /* 0x0000000b00647308 */ /* 0x0003f40000002400 */
[----:B------:R-:W-:Y:S10]  /*7f00*/  MUFU.TANH R17, R17 ;  /* 0x0000001100117308 */ /* 0x000ff40000002400 */
[----:B------:R-:W-:Y:S01]  /*7f10*/  MUFU.TANH R18, R18 ;  /* 0x0000001200127308 */ /* 0x000fe20000002400 */
[C---:B---3--:R-:W-:Y:S01]  /*7f20*/  HMMA.16816.F32.BF16 R20, R220.reuse, R4, R20 ;  /* 0x00000004dc14723c */ /* 0x048fe20000041814 */
[----:B-1----:R-:W1:Y:S08]  /*7f30*/  LDSM.16.M88.4 R8, [R227+0x7800] ;  /* 0x00780000e308783b */ /* 0x002e700000000200 */
[----:B------:R2:W3:Y:S01]  /*7f40*/  MUFU.TANH R167, R13 ;  /* 0x0000000d00a77308 */ /* 0x0004e20000002400 */
[C---:B------:R-:W-:Y:S01]  /*7f50*/  HMMA.16816.F32.BF16 R24, R220.reuse, R6, R24 ;  /* 0x00000006dc18723c */ /* 0x040fe20000041818 */
[----:B------:R-:W2:Y:S08]  /*7f60*/  LDSM.16.M88.4 R4, [R227+0x8000] ;  /* 0x00800000e304783b */ /* 0x000eb00000000200 */
[----:B------:R4:W-:Y:S05]  /*7f70*/  MUFU.TANH R166, R12 ;  /* 0x0000000c00a67308 */ /* 0x0009ea0000002400 */
[----:B------:R-:W-:Y:S02]  /*7f80*/  FMUL.FTZ R21, R21, c[0x0][0x320] ;  /* 0x0000c80015157a20 */ /* 0x000fe40000410000 */
[----:B------:R-:W-:Y:S03]  /*7f90*/  FMUL.FTZ R22, R22, c[0x0][0x320] ;  /* 0x0000c80016167a20 */ /* 0x000fe60000410000 */
[----:B------:R2:W2:Y:S01]  /*7fa0*/  MUFU.TANH R168, R14 ;  /* 0x0000000e00a87308 */ /* 0x0004a20000002400 */
[----:B------:R-:W-:Y:S02]  /*7fb0*/  FMUL.FTZ R23, R23, c[0x0][0x320] ;  /* 0x0000c80017177a20 */ /* 0x000fe40000410000 */
[----:B------:R-:W-:Y:S02]  /*7fc0*/  FMUL.FTZ R20, R20, c[0x0][0x320] ;  /* 0x0000c80014147a20 */ /* 0x000fe40000410000 */
[----:B------:R-:W-:Y:S02]  /*7fd0*/  FMUL.FTZ R25, R25, c[0x0][0x320] ;  /* 0x0000c80019197a20 */ /* 0x000fe40000410000 */
[----:B------:R-:W-:Y:S02]  /*7fe0*/  FMUL.FTZ R24, R24, c[0x0][0x320] ;  /* 0x0000c80018187a20 */ /* 0x000fe40000410000 */
[----:B------:R-:W-:Y:S01]  /*7ff0*/  FMUL.FTZ R26, R26, c[0x0][0x320] ;  /* 0x0000c8001a1a7a20 */ /* 0x000fe20000410000 */
[----:B------:R-:W3:Y:S01]  /*8000*/  MUFU.TANH R21, R21 ;  /* 0x0000001500157308 */ /* 0x000ee20000002400 */
[----:B------:R-:W-:Y:S01]  /*8010*/  FMUL.FTZ R27, R27, c[0x0][0x320] ;  /* 0x0000c8001b1b7a20 */ /* 0x000fe20000410000 */
[C---:B-1----:R-:W-:Y:S08]  /*8020*/  HMMA.16816.F32.BF16 R28, R220.reuse, R8, R28 ;  /* 0x00000008dc1c723c */ /* 0x042ff0000004181c */
[----:B------:R-:W1:Y:S01]  /*8030*/  MUFU.TANH R22, R22 ;  /* 0x0000001600167308 */ /* 0x000e620000002400 */
[C---:B------:R-:W-:Y:S01]  /*8040*/  HMMA.16816.F32.BF16 R32, R220.reuse, R10, R32 ;  /* 0x0000000adc20723c */ /* 0x040fe20000041820 */
[----:B------:R-:W1:Y:S01]  /*8050*/  LDSM.16.M88.4 R8, [R227+0x8800] ;  /* 0x00880000e308783b */ /* 0x000e620000000200 */
[----:B------:R-:W-:Y:S06]  /*8060*/  DEPBAR.LE SB0, 0x0 ;  /* 0x000080000000791a */ /* 0x000fec0000000000 */
[C---:B--2---:R-:W-:Y:S01]  /*8070*/  HMMA.16816.F32.BF16 R36, R220.reuse, R4, R36 ;  /* 0x00000004dc24723c */ /* 0x044fe20000041824 */
[----:B------:R-:W2:Y:S01]  /*8080*/  SHFL.IDX PT, R5, R0, RZ, 0x1c1f ;  /* 0x001c1fff00057589 */ /* 0x000ea200000e0000 */
[----:B------:R1:W1:Y:S06]  /*8090*/  MUFU.TANH R169, R15 ;  /* 0x0000000f00a97308 */ /* 0x00026c0000002400 */
[C---:B------:R-:W-:Y:S01]  /*80a0*/  HMMA.16816.F32.BF16 R40, R220.reuse, R6, R40 ;  /* 0x00000006dc28723c */ /* 0x040fe20000041828 */
[----:B------:R2:W1:Y:S03]  /*80b0*/  SHFL.IDX PT, R4, R0, 0x1, 0x1c1f ;  /* 0x003c1f0000047f89 */ /* 0x00046600000e0000 */
[----:B------:R3:W-:Y:S01]  /*80c0*/  MUFU.TANH R170, R16 ;  /* 0x0000001000aa7308 */ /* 0x0007e20000002400 */
[----:B------:R-:W-:Y:S02]  /*80d0*/  FMUL.FTZ R29, R29, c[0x0][0x320] ;  /* 0x0000c8001d1d7a20 */ /* 0x000fe40000410000 */
[----:B------:R-:W-:Y:S02]  /*80e0*/  FMUL.FTZ R30, R30, c[0x0][0x320] ;  /* 0x0000c8001e1e7a20 */ /* 0x000fe40000410000 */
[----:B------:R-:W-:Y:S03]  /*80f0*/  FMUL.FTZ R31, R31, c[0x0][0x320] ;  /* 0x0000c8001f1f7a20 */ /* 0x000fe60000410000 */
[----:B------:R-:W-:Y:S02]  /*8100*/  FMUL.FTZ R28, R28, c[0x0][0x320] ;  /* 0x0000c8001c1c7a20 */ /* 0x000fe40000410000 */
[----:B------:R-:W3:Y:S01]  /*8110*/  MUFU.TANH R25, R25 ;  /* 0x0000001900197308 */ /* 0x000ee20000002400 */
[----:B------:R-:W-:Y:S01]  /*8120*/  BAR.SYNC.DEFER_BLOCKING 0x0 ;  /* 0x0000000000007b1d */ /* 0x000fe20000010000 */
[----:B------:R-:W-:Y:S02]  /*8130*/  FMUL.FTZ R36, R36, c[0x0][0x320] ;  /* 0x0000c80024247a20 */ /* 0x000fe40000410000 */
[----:B------:R-:W-:Y:S02]  /*8140*/  FMUL.FTZ R37, R37, c[0x0][0x320] ;  /* 0x0000c80025257a20 */ /* 0x000fe40000410000 */
[----:B------:R-:W-:Y:S02]  /*8150*/  FMUL.FTZ R38, R38, c[0x0][0x320] ;  /* 0x0000c80026267a20 */ /* 0x000fe40000410000 */
[----:B------:R-:W-:Y:S01]  /*8160*/  FMUL.FTZ R39, R39, c[0x0][0x320] ;  /* 0x0000c80027277a20 */ /* 0x000fe20000410000 */
[----:B--2---:R-:W-:Y:S01]  /*8170*/  MOV R0, UR20 ;  /* 0x0000001400007c02 */ /* 0x004fe20008000f00 */
[C---:B-1----:R-:W-:Y:S01]  /*8180*/  HMMA.16816.F32.BF16 R44, R220.reuse, R8, R44 ;  /* 0x00000008dc2c723c */ /* 0x042fe2000004182c */
[----:B------:R-:W-:Y:S02]  /*8190*/  UIADD3 UR20, UR22, -0x1, URZ ;  /* 0xffffffff16147890 */ /* 0x000fe4000fffe03f */
[----:B------:R-:W-:Y:S01]  /*81a0*/  IADD3 R0, -R250, 0x1, R0 ;  /* 0x00000001fa007810 */ /* 0x000fe20007ffe100 */
[----:B------:R-:W-:Y:S01]  /*81b0*/  FMUL.FTZ R32, R32, c[0x0][0x320] ;  /* 0x0000c80020207a20 */ /* 0x000fe20000410000 */
[----:B------:R-:W-:Y:S01]  /*81c0*/  @UP0 UIMAD.WIDE.U32 UR24, UR20, UR4, URZ ;  /* 0x00000004141802a5 */ /* 0x000fe2000f8e003f */
[----:B------:R-:W-:Y:S01]  /*81d0*/  FMUL.FTZ R41, R41, c[0x0][0x320] ;  /* 0x0000c80029297a20 */ /* 0x000fe20000410000 */
[----:B------:R-:W-:Y:S01]  /*81e0*/  IADD3 R0, -R2, UR8, R0 ;  /* 0x0000000802007c10 */ /* 0x000fe2000fffe100 */
[----:B------:R-:W-:Y:S01]  /*81f0*/  HMMA.16816.F32.BF16 R48, R220, R10, R48 ;  /* 0x0000000adc30723c */ /* 0x000fe20000041830 */
[----:B------:R-:W-:Y:S03]  /*8200*/  @UP0 USHF.R.S32.HI UR23, URZ, 0x1f, UR20 ;  /* 0x0000001f3f170899 */ /* 0x000fe60008011414 */
[C---:B------:R-:W-:Y:S01]  /*8210*/  IADD3 R2, R0.reuse, R5, RZ ;  /* 0x0000000500027210 */ /* 0x040fe20007ffe0ff */
[----:B------:R-:W-:Y:S01]  /*8220*/  FMUL.FTZ R33, R33, c[0x0][0x320] ;  /* 0x0000c80021217a20 */ /* 0x000fe20000410000 */
[----:B------:R-:W-:Y:S01]  /*8230*/  IADD3 R0, R0, R4, RZ ;  /* 0x0000000400007210 */ /* 0x000fe20007ffe0ff */
[----:B------:R-:W1:Y:S01]  /*8240*/  MUFU.TANH R26, R26 ;  /* 0x0000001a001a7308 */ /* 0x000e620000002400 */
[----:B------:R-:W-:Y:S01]  /*8250*/  ISETP.GT.AND P5, PT, R2, 0x1, PT ;  /* 0x000000010200780c */ /* 0x000fe20003fa4270 */
[----:B------:R-:W-:Y:S01]  /*8260*/  FMUL.FTZ R40, R40, c[0x0][0x320] ;  /* 0x0000c80028287a20 */ /* 0x000fe20000410000 */
[----:B------:R-:W-:Y:S01]  /*8270*/  ISETP.GT.AND P1, PT, R0, RZ, PT ;  /* 0x000000ff0000720c */ /* 0x000fe20003f24270 */
[----:B------:R-:W-:Y:S01]  /*8280*/  @UP0 UIMAD UR23, UR23, UR4, URZ ;  /* 0x00000004171702a4 */ /* 0x000fe2000f8e023f */
[----:B------:R-:W-:Y:S01]  /*8290*/  FSEL R7, R172, -INF , P5 ;  /* 0xff800000ac077808 */ /* 0x000fe20002800000 */
[----:B------:R-:W-:Y:S01]  /*82a0*/  FMUL.FTZ R34, R34, c[0x0][0x320] ;  /* 0x0000c80022227a20 */ /* 0x000fe20000410000 */
[----:B------:R-:W-:Y:S01]  /*82b0*/  FSEL R13, R171, -INF , P1 ;  /* 0xff800000ab0d7808 */ /* 0x000fe20000800000 */
[----:B------:R-:W-:Y:S01]  /*82c0*/  FMUL.FTZ R35, R35, c[0x0][0x320] ;  /* 0x0000c80023237a20 */ /* 0x000fe20000410000 */
[----:B------:R-:W-:Y:S01]  /*82d0*/  ISETP.GT.AND P5, PT, R2, 0x9, PT ;  /* 0x000000090200780c */ /* 0x000fe20003fa4270 */
[----:B------:R-:W2:Y:S01]  /*82e0*/  MUFU.TANH R19, R19 ;  /* 0x0000001300137308 */ /* 0x000ea20000002400 */
[----:B------:R-:W-:Y:S01]  /*82f0*/  ISETP.GT.AND P1, PT, R0, 0x8, PT ;  /* 0x000000080000780c */ /* 0x000fe20003f24270 */
[----:B------:R-:W-:Y:S01]  /*8300*/  FMUL.FTZ R44, R44, c[0x0][0x320] ;  /* 0x0000c8002c2c7a20 */ /* 0x000fe20000410000 */
[----:B----4-:R-:W-:Y:S01]  /*8310*/  FSEL R12, R102, -INF , P5 ;  /* 0xff800000660c7808 */ /* 0x010fe20002800000 */
[----:B------:R-:W-:Y:S01]  /*8320*/  FMUL.FTZ R45, R45, c[0x0][0x320] ;  /* 0x0000c8002d2d7a20 */ /* 0x000fe20000410000 */
[----:B------:R-:W-:Y:S01]  /*8330*/  FSEL R14, R101, -INF , P1 ;  /* 0xff800000650e7808 */ /* 0x000fe20000800000 */
[----:B------:R-:W-:Y:S01]  /*8340*/  FMUL.FTZ R42, R42, c[0x0][0x320] ;  /* 0x0000c8002a2a7a20 */ /* 0x000fe20000410000 */
[----:B------:R-:W-:Y:S01]  /*8350*/  ISETP.GT.AND P5, PT, R2, 0x11, PT ;  /* 0x000000110200780c */ /* 0x000fe20003fa4270 */
[----:B------:R-:W-:Y:S01]  /*8360*/  FMUL.FTZ R48, R48, c[0x0][0x320] ;  /* 0x0000c80030307a20 */ /* 0x000fe20000410000 */
[C---:B------:R-:W-:Y:S01]  /*8370*/  ISETP.GT.AND P1, PT, R0.reuse, 0x10, PT ;  /* 0x000000100000780c */ /* 0x040fe20003f24270 */
[----:B------:R-:W4:Y:S01]  /*8380*/  MUFU.TANH R29, R29 ;  /* 0x0000001d001d7308 */ /* 0x000f220000002400 */
[----:B------:R-:W-:Y:S01]  /*8390*/  ISETP.GT.AND P0, PT, R0, 0x1, PT ;  /* 0x000000010000780c */ /* 0x000fe20003f04270 */
[----:B------:R-:W-:Y:S01]  /*83a0*/  FMUL.FTZ R49, R49, c[0x0][0x320] ;  /* 0x0000c80031317a20 */ /* 0x000fe20000410000 */
[----:B---3--:R-:W-:Y:S01]  /*83b0*/  FSEL R167, R167, -INF , P5 ;  /* 0xff800000a7a77808 */ /* 0x008fe20002800000 */
[----:B------:R-:W-:Y:S01]  /*83c0*/  FMUL.FTZ R43, R43, c[0x0][0x320] ;  /* 0x0000c8002b2b7a20 */ /* 0x000fe20000410000 */
[----:B------:R-:W-:Y:S01]  /*83d0*/  ISETP.GT.AND P5, PT, R2, 0x19, PT ;  /* 0x000000190200780c */ /* 0x000fe20003fa4270 */
[----:B------:R-:W-:Y:S01]  /*83e0*/  FMUL.FTZ R46, R46, c[0x0][0x320] ;  /* 0x0000c8002e2e7a20 */ /* 0x000fe20000410000 */
[----:B------:R-:W-:Y:S01]  /*83f0*/  FSEL R168, R168, -INF , P1 ;  /* 0xff800000a8a87808 */ /* 0x000fe20000800000 */
[----:B------:R-:W-:Y:S01]  /*8400*/  FMUL.FTZ R8, R47, c[0x0][0x320] ;  /* 0x0000c8002f087a20 */ /* 0x000fe20000410000 */
[C---:B------:R-:W-:Y:S01]  /*8410*/  ISETP.GT.AND P1, PT, R0.reuse, 0x18, PT ;  /* 0x000000180000780c */ /* 0x040fe20003f24270 */
[----:B------:R-:W3:Y:S01]  /*8420*/  MUFU.TANH R30, R30 ;  /* 0x0000001e001e7308 */ /* 0x000ee20000002400 */
[----:B------:R-:W-:Y:S01]  /*8430*/  FSEL R15, R165, -INF , P0 ;  /* 0xff800000a50f7808 */ /* 0x000fe20000000000 */
[----:B------:R-:W-:Y:S01]  /*8440*/  FMUL.FTZ R51, R51, c[0x0][0x320] ;  /* 0x0000c80033337a20 */ /* 0x000fe20000410000 */
[----:B------:R-:W-:Y:S01]  /*8450*/  ISETP.GT.AND P0, PT, R0, 0x9, PT ;  /* 0x000000090000780c */ /* 0x000fe20003f04270 */
[----:B------:R-:W-:Y:S01]  /*8460*/  @UP0 UIMAD UR23, UR20, UR5, UR23 ;  /* 0x00000005141702a4 */ /* 0x000fe2000f8e0217 */
[----:B------:R-:W-:Y:S02]  /*8470*/  FSEL R171, R17, -INF , P5 ;  /* 0xff80000011ab7808 */ /* 0x000fe40002800000 */
[----:B------:R-:W-:Y:S01]  /*8480*/  ISETP.GT.AND P5, PT, R2, 0x21, PT ;  /* 0x000000210200780c */ /* 0x000fe20003fa4270 */
[----:B------:R-:W-:Y:S01]  /*8490*/  @UP0 UIADD3 UR23, UR25, UR23, URZ ;  /* 0x0000001719170290 */ /* 0x000fe2000fffe03f */
[----:B------:R-:W-:Y:S01]  /*84a0*/  FSEL R172, R18, -INF , P1 ;  /* 0xff80000012ac7808 */ /* 0x000fe20000800000 */
[----:B------:R-:W1:Y:S01]  /*84b0*/  MUFU.TANH R23, R23 ;  /* 0x0000001700177308 */ /* 0x000e620000002400 */
[----:B------:R-:W-:Y:S01]  /*84c0*/  ISETP.GT.AND P1, PT, R0, 0x20, PT ;  /* 0x000000200000780c */ /* 0x000fe20003f24270 */
[----:B------:R-:W-:Y:S01]  /*84d0*/  @UP0 UIMAD UR23, UR23, 0x60, URZ ;  /* 0x00000060171708a4 */ /* 0x000fe2000f8e023f */
[----:B------:R-:W-:Y:S02]  /*84e0*/  FSEL R16, R100, -INF , P0 ;  /* 0xff80000064107808 */ /* 0x000fe40000000000 */
[----:B------:R-:W-:Y:S02]  /*84f0*/  ISETP.GT.AND P0, PT, R0, 0x11, PT ;  /* 0x000000110000780c */ /* 0x000fe40003f04270 */
[----:B------:R-:W-:Y:S02]  /*8500*/  FSEL R175, R21, -INF , P5 ;  /* 0xff80000015af7808 */ /* 0x000fe40002800000 */
[----:B------:R-:W-:Y:S01]  /*8510*/  FSEL R174, R22, -INF , P1 ;  /* 0xff80000016ae7808 */ /* 0x000fe20000800000 */
[----:B------:R-:W3:Y:S01]  /*8520*/  MUFU.TANH R36, R36 ;  /* 0x0000002400247308 */ /* 0x000ee20000002400 */
[----:B------:R-:W-:Y:S02]  /*8530*/  ISETP.GT.AND P5, PT, R2, 0x29, PT ;  /* 0x000000290200780c */ /* 0x000fe40003fa4270 */
[C---:B------:R-:W-:Y:S02]  /*8540*/  ISETP.GT.AND P1, PT, R0.reuse, 0x28, PT ;  /* 0x000000280000780c */ /* 0x040fe40003f24270 */
[----:B------:R-:W-:Y:S02]  /*8550*/  FSEL R169, R169, -INF , P0 ;  /* 0xff800000a9a97808 */ /* 0x000fe40000000000 */
[----:B------:R-:W-:Y:S02]  /*8560*/  ISETP.GT.AND P0, PT, R0, 0x19, PT ;  /* 0x000000190000780c */ /* 0x000fe40003f04270 */
[C---:B------:R-:W-:Y:S01]  /*8570*/  ISETP.GT.AND P6, PT, R2.reuse, RZ, PT ;  /* 0x000000ff0200720c */ /* 0x040fe20003fc4270 */
[----:B------:R-:W3:Y:S01]  /*8580*/  MUFU.TANH R37, R37 ;  /* 0x0000002500257308 */ /* 0x000ee20000002400 */
[----:B------:R-:W-:Y:S02]  /*8590*/  FSEL R179, R25, -INF , P5 ;  /* 0xff80000019b37808 */ /* 0x000fe40002800000 */
[----:B------:R-:W-:Y:S02]  /*85a0*/  ISETP.GT.AND P5, PT, R2, 0x31, PT ;  /* 0x000000310200780c */ /* 0x000fe40003fa4270 */
[----:B-1----:R-:W-:Y:S02]  /*85b0*/  FSEL R180, R26, -INF , P1 ;  /* 0xff8000001ab47808 */ /* 0x002fe40000800000 */
[C---:B------:R-:W-:Y:S02]  /*85c0*/  ISETP.GT.AND P1, PT, R0.reuse, 0x30, PT ;  /* 0x000000300000780c */ /* 0x040fe40003f24270 */
[----:B------:R-:W-:Y:S01]  /*85d0*/  FSEL R6, R173, -INF , P6 ;  /* 0xff800000ad067808 */ /* 0x000fe20003000000 */
[----:B------:R-:W1:Y:S01]  /*85e0*/  MUFU.TANH R20, R20 ;  /* 0x0000001400147308 */ /* 0x000e620000002400 */
[----:B--2---:R-:W-:Y:S02]  /*85f0*/  FSEL R173, R19, -INF , P0 ;  /* 0xff80000013ad7808 */ /* 0x004fe40000000000 */
[----:B------:R-:W-:Y:S02]  /*8600*/  ISETP.GT.AND P0, PT, R0, 0x21, PT ;  /* 0x000000210000780c */ /* 0x000fe40003f04270 */
[----:B----4-:R-:W-:Y:S02]  /*8610*/  FSEL R250, R29, -INF , P5 ;  /* 0xff8000001dfa7808 */ /* 0x010fe40002800000 */
[----:B---3--:R-:W-:Y:S02]  /*8620*/  FSEL R251, R30, -INF , P1 ;  /* 0xff8000001efb7808 */ /* 0x008fe40000800000 */
[C---:B------:R-:W-:Y:S01]  /*8630*/  ISETP.GT.AND P5, PT, R2.reuse, 0x40, PT ;  /* 0x000000400200780c */ /* 0x040fe20003fa4270 */
[----:B------:R-:W2:Y:S01]  /*8640*/  MUFU.TANH R24, R24 ;  /* 0x0000001800187308 */ /* 0x000ea20000002400 */
[----:B------:R-:W-:Y:S02]  /*8650*/  ISETP.GT.AND P1, PT, R2, 0x41, PT ;  /* 0x000000410200780c */ /* 0x000fe40003f24270 */
[----:B------:R-:W-:Y:S02]  /*8660*/  FSEL R177, R23, -INF , P0 ;  /* 0xff80000017b17808 */ /* 0x000fe40000000000 */
[----:B------:R-:W-:Y:S01]  /*8670*/  FSEL R17, R36, -INF , P5 ;  /* 0xff80000024117808 */ /* 0x000fe20002800000 */
[----:B------:R-:W3:Y:S01]  /*8680*/  LDL.64 R22, [R1+0x30] ;  /* 0x0000300001167983 */ /* 0x000ee20000100a00 */
[----:B------:R-:W-:Y:S02]  /*8690*/  FSEL R18, R37, -INF , P1 ;  /* 0xff80000025127808 */ /* 0x000fe40000800000 */
[----:B------:R-:W-:Y:S01]  /*86a0*/  ISETP.GT.AND P6, PT, R2, 0x8, PT ;  /* 0x000000080200780c */ /* 0x000fe20003fc4270 */
[----:B------:R-:W4:Y:S01]  /*86b0*/  MUFU.TANH R28, R28 ;  /* 0x0000001c001c7308 */ /* 0x000f220000002400 */
[----:B------:R-:W-:Y:S01]  /*86c0*/  FMNMX.FTZ R4, R6, R3, !PT ;  /* 0x0000000306047209 */ /* 0x000fe20007810000 */
[----:B------:R-:W3:Y:S01]  /*86d0*/  LDL.64 R36, [R1+0x28] ;  /* 0x0000280001247983 */ /* 0x000ee20000100a00 */
[----:B------:R-:W-:Y:S02]  /*86e0*/  FSEL R10, R164, -INF , P6 ;  /* 0xff800000a40a7808 */ /* 0x000fe40003000000 */
[----:B------:R-:W-:Y:S02]  /*86f0*/  FMNMX.FTZ R4, R7, R4, !PT ;  /* 0x0000000407047209 */ /* 0x000fe40007810000 */
[----:B------:R-:W-:Y:S02]  /*8700*/  ISETP.GT.AND P6, PT, R2, 0x10, PT ;  /* 0x000000100200780c */ /* 0x000fe40003fc4270 */
[----:B------:R-:W-:Y:S01]  /*8710*/  FMNMX.FTZ R4, R10, R4, !PT ;  /* 0x000000040a047209 */ /* 0x000fe20007810000 */
[----:B------:R-:W2:Y:S01]  /*8720*/  MUFU.TANH R27, R27 ;  /* 0x0000001b001b7308 */ /* 0x000ea20000002400 */
[----:B------:R-:W-:Y:S02]  /*8730*/  FSEL R166, R166, -INF , P6 ;  /* 0xff800000a6a67808 */ /* 0x000fe40003000000 */
[----:B------:R-:W-:Y:S02]  /*8740*/  FMNMX.FTZ R4, R12, R4, !PT ;  /* 0x000000040c047209 */ /* 0x000fe40007810000 */
[----:B------:R-:W-:Y:S02]  /*8750*/  ISETP.GT.AND P6, PT, R2, 0x18, PT ;  /* 0x000000180200780c */ /* 0x000fe40003fc4270 */
[----:B------:R-:W-:Y:S02]  /*8760*/  FMNMX.FTZ R4, R166, R4, !PT ;  /* 0x00000004a6047209 */ /* 0x000fe40007810000 */
[----:B------:R-:W-:Y:S01]  /*8770*/  FSEL R170, R170, -INF , P6 ;  /* 0xff800000aaaa7808 */ /* 0x000fe20003000000 */
[----:B------:R-:W4:Y:S01]  /*8780*/  MUFU.TANH R33, R33 ;  /* 0x0000002100217308 */ /* 0x000f220000002400 */
[----:B------:R-:W-:Y:S02]  /*8790*/  FMNMX.FTZ R4, R167, R4, !PT ;  /* 0x00000004a7047209 */ /* 0x000fe40007810000 */
[----:B------:R-:W-:Y:S02]  /*87a0*/  ISETP.GT.AND P6, PT, R2, 0x20, PT ;  /* 0x000000200200780c */ /* 0x000fe40003fc4270 */
[----:B------:R-:W-:Y:S02]  /*87b0*/  FMNMX.FTZ R4, R170, R4, !PT ;  /* 0x00000004aa047209 */ /* 0x000fe40007810000 */
[----:B-1----:R-:W-:Y:S02]  /*87c0*/  FSEL R176, R20, -INF , P6 ;  /* 0xff80000014b07808 */ /* 0x002fe40003000000 */
[----:B------:R-:W-:Y:S01]  /*87d0*/  FMNMX.FTZ R4, R171, R4, !PT ;  /* 0x00000004ab047209 */ /* 0x000fe20007810000 */
[----:B------:R-:W1:Y:S01]  /*87e0*/  MUFU.TANH R32, R32 ;  /* 0x0000002000207308 */ /* 0x000e620000002400 */
[----:B------:R-:W-:Y:S02]  /*87f0*/  ISETP.GT.AND P6, PT, R2, 0x28, PT ;  /* 0x000000280200780c */ /* 0x000fe40003fc4270 */
[----:B------:R-:W-:Y:S02]  /*8800*/  FMNMX.FTZ R4, R176, R4, !PT ;  /* 0x00000004b0047209 */ /* 0x000fe40007810000 */
[----:B--2---:R-:W-:Y:S02]  /*8810*/  FSEL R178, R24, -INF , P6 ;  /* 0xff80000018b27808 */ /* 0x004fe40003000000 */
[----:B------:R-:W-:Y:S02]  /*8820*/  FMNMX.FTZ R4, R175, R4, !PT ;  /* 0x00000004af047209 */ /* 0x000fe40007810000 */
[----:B------:R-:W-:Y:S01]  /*8830*/  FMNMX.FTZ R5, R13, R103, !PT ;  /* 0x000000670d057209 */ /* 0x000fe20007810000 */
[----:B------:R-:W2:Y:S01]  /*8840*/  MUFU.TANH R40, R40 ;  /* 0x0000002800287308 */ /* 0x000ea20000002400 */
[----:B------:R-:W-:Y:S02]  /*8850*/  ISETP.GT.AND P6, PT, R2, 0x30, PT ;  /* 0x000000300200780c */ /* 0x000fe40003fc4270 */
[----:B------:R-:W-:Y:S02]  /*8860*/  FMNMX.FTZ R4, R178, R4, !PT ;  /* 0x00000004b2047209 */ /* 0x000fe40007810000 */
[----:B------:R-:W-:Y:S02]  /*8870*/  ISETP.GT.AND P0, PT, R0, 0x29, PT ;  /* 0x000000290000780c */ /* 0x000fe40003f04270 */
[----:B----4-:R-:W-:Y:S02]  /*8880*/  FSEL R182, R28, -INF , P6 ;  /* 0xff8000001cb67808 */ /* 0x010fe40003000000 */
[----:B------:R-:W-:Y:S01]  /*8890*/  FMNMX.FTZ R5, R15, R5, !PT ;  /* 0x000000050f057209 */ /* 0x000fe20007810000 */
[----:B------:R-:W4:Y:S01]  /*88a0*/  MUFU.TANH R41, R41 ;  /* 0x0000002900297308 */ /* 0x000f220000002400 */
[----:B------:R-:W-:Y:S02]  /*88b0*/  FMNMX.FTZ R4, R179, R4, !PT ;  /* 0x00000004b3047209 */ /* 0x000fe40007810000 */
[C---:B------:R-:W-:Y:S02]  /*88c0*/  ISETP.GT.AND P6, PT, R2.reuse, 0x39, PT ;  /* 0x000000390200780c */ /* 0x040fe40003fc4270 */
[----:B------:R-:W-:Y:S02]  /*88d0*/  FSEL R181, R27, -INF , P0 ;  /* 0xff8000001bb57808 */ /* 0x000fe40000000000 */
[----:B------:R-:W-:Y:S02]  /*88e0*/  ISETP.GT.AND P0, PT, R2, 0x38, PT ;  /* 0x000000380200780c */ /* 0x000fe40003f04270 */
[----:B------:R-:W-:Y:S01]  /*88f0*/  FMNMX.FTZ R5, R14, R5, !PT ;  /* 0x000000050e057209 */ /* 0x000fe20007810000 */
[----:B------:R-:W4:Y:S01]  /*8900*/  MUFU.TANH R44, R44 ;  /* 0x0000002c002c7308 */ /* 0x000f220000002400 */
[----:B------:R-:W-:Y:S02]  /*8910*/  FMNMX.FTZ R4, R182, R4, !PT ;  /* 0x00000004b6047209 */ /* 0x000fe40007810000 */
[----:B------:R-:W-:Y:S02]  /*8920*/  FSEL R33, R33, -INF , P6 ;  /* 0xff80000021217808 */ /* 0x000fe40003000000 */
[----:B-1----:R-:W-:Y:S02]  /*8930*/  FSEL R24, R32, -INF , P0 ;  /* 0xff80000020187808 */ /* 0x002fe40000000000 */
[----:B------:R-:W-:Y:S02]  /*8940*/  ISETP.GT.AND P0, PT, R2, 0x48, PT ;  /* 0x000000480200780c */ /* 0x000fe40003f04270 */
[----:B------:R-:W-:Y:S01]  /*8950*/  FMNMX.FTZ R5, R16, R5, !PT ;  /* 0x0000000510057209 */ /* 0x000fe20007810000 */
[----:B------:R-:W1:Y:S01]  /*8960*/  MUFU.TANH R45, R45 ;  /* 0x0000002d002d7308 */ /* 0x000e620000002400 */
[----:B------:R-:W-:Y:S02]  /*8970*/  FMNMX.FTZ R4, R250, R4, !PT ;  /* 0x00000004fa047209 */ /* 0x000fe40007810000 */
[----:B--2---:R-:W-:Y:S01]  /*8980*/  FSEL R152, R40, -INF , P0 ;  /* 0xff80000028987808 */ /* 0x004fe20000000000 */
[----:B------:R-:W-:Y:S01]  /*8990*/  IMAD.MOV.U32 R40, RZ, RZ, R33 ;  /* 0x000000ffff287224 */ /* 0x000fe200078e0021 */
[----:B------:R-:W-:Y:S02]  /*89a0*/  ISETP.GT.AND P6, PT, R2, 0x49, PT ;  /* 0x000000490200780c */ /* 0x000fe40003fc4270 */
[----:B------:R-:W-:Y:S02]  /*89b0*/  FMNMX.FTZ R5, R168, R5, !PT ;  /* 0x00000005a8057209 */ /* 0x000fe40007810000 */
[----:B------:R-:W-:Y:S01]  /*89c0*/  FMNMX.FTZ R4, R24, R4, !PT ;  /* 0x0000000418047209 */ /* 0x000fe20007810000 */
[----:B------:R-:W2:Y:S01]  /*89d0*/  MUFU.TANH R48, R48 ;  /* 0x0000003000307308 */ /* 0x000ea20000002400 */
[----:B----4-:R-:W-:Y:S02]  /*89e0*/  FSEL R28, R41, -INF , P6 ;  /* 0xff800000291c7808 */ /* 0x010fe40003000000 */
[C---:B------:R-:W-:Y:S02]  /*89f0*/  ISETP.GT.AND P5, PT, R2.reuse, 0x50, PT ;  /* 0x000000500200780c */ /* 0x040fe40003fa4270 */
[C---:B------:R-:W-:Y:S02]  /*8a00*/  ISETP.GT.AND P1, PT, R2.reuse, 0x51, PT ;  /* 0x000000510200780c */ /* 0x040fe40003f24270 */
[C---:B------:R-:W-:Y:S02]  /*8a10*/  ISETP.GT.AND P6, PT, R2.reuse, 0x59, PT ;  /* 0x000000590200780c */ /* 0x040fe40003fc4270 */
[----:B------:R-:W-:Y:S01]  /*8a20*/  ISETP.GT.AND P0, PT, R2, 0x58, PT ;  /* 0x000000580200780c */ /* 0x000fe20003f04270 */
[----:B------:R-:W4:Y:S01]  /*8a30*/  MUFU.TANH R31, R31 ;  /* 0x0000001f001f7308 */ /* 0x000f220000002400 */
[----:B------:R-:W-:Y:S02]  /*8a40*/  FMNMX.FTZ R5, R169, R5, !PT ;  /* 0x00000005a9057209 */ /* 0x000fe40007810000 */
[----:B------:R-:W-:Y:S02]  /*8a50*/  FMNMX.FTZ R2, R40, R4, !PT ;  /* 0x0000000428027209 */ /* 0x000fe40007810000 */
[----:B------:R-:W-:Y:S01]  /*8a60*/  FMNMX.FTZ R4, R172, R5, !PT ;  /* 0x00000005ac047209 */ /* 0x000fe20007810000 */
[----:B------:R-:W-:Y:S01]  /*8a70*/  FMUL.FTZ R5, R50, c[0x0][0x320] ;  /* 0x0000c80032057a20 */ /* 0x000fe20000410000 */
[----:B------:R-:W-:Y:S02]  /*8a80*/  FMNMX.FTZ R2, R17, R2, !PT ;  /* 0x0000000211027209 */ /* 0x000fe40007810000 */
[----:B------:R-:W-:Y:S01]  /*8a90*/  FMNMX.FTZ R4, R173, R4, !PT ;  /* 0x00000004ad047209 */ /* 0x000fe20007810000 */
[----:B------:R-:W4:Y:S01]  /*8aa0*/  MUFU.TANH R49, R49 ;  /* 0x0000003100317308 */ /* 0x000f220000002400 */
[----:B------:R-:W-:Y:S02]  /*8ab0*/  FMNMX.FTZ R2, R18, R2, !PT ;  /* 0x0000000212027209 */ /* 0x000fe40007810000 */
[----:B------:R-:W-:Y:S02]  /*8ac0*/  FMNMX.FTZ R4, R174, R4, !PT ;  /* 0x00000004ae047209 */ /* 0x000fe40007810000 */
[----:B------:R-:W-:Y:S02]  /*8ad0*/  FMNMX.FTZ R2, R152, R2, !PT ;  /* 0x0000000298027209 */ /* 0x000fe40007810000 */
[----:B------:R-:W-:Y:S02]  /*8ae0*/  FSEL R50, R44, -INF , P5 ;  /* 0xff8000002c327808 */ /* 0x000fe40002800000 */
[----:B------:R-:W-:Y:S01]  /*8af0*/  FMNMX.FTZ R2, R28, R2, !PT ;  /* 0x000000021c027209 */ /* 0x000fe20007810000 */
[----:B------:R-:W4:Y:S01]  /*8b00*/  MUFU.TANH R34, R34 ;  /* 0x0000002200227308 */ /* 0x000f220000002400 */
[----:B------:R-:W-:Y:S02]  /*8b10*/  FMNMX.FTZ R4, R177, R4, !PT ;  /* 0x00000004b1047209 */ /* 0x000fe40007810000 */
[----:B-1----:R-:W-:Y:S02]  /*8b20*/  FSEL R25, R45, -INF , P1 ;  /* 0xff8000002d197808 */ /* 0x002fe40000800000 */
[----:B------:R-:W-:Y:S02]  /*8b30*/  FMNMX.FTZ R2, R50, R2, !PT ;  /* 0x0000000232027209 */ /* 0x000fe40007810000 */
[----:B------:R-:W-:Y:S02]  /*8b40*/  FMNMX.FTZ R4, R180, R4, !PT ;  /* 0x00000004b4047209 */ /* 0x000fe40007810000 */
[----:B------:R-:W-:Y:S01]  /*8b50*/  ISETP.GT.AND P5, PT, R0, 0x31, PT ;  /* 0x000000310000780c */ /* 0x000fe20003fa4270 */
[----:B------:R-:W1:Y:S01]  /*8b60*/  MUFU.TANH R35, R35 ;  /* 0x0000002300237308 */ /* 0x000e620000002400 */
[----:B--2---:R-:W-:Y:S02]  /*8b70*/  FSEL R48, R48, -INF , P0 ;  /* 0xff80000030307808 */ /* 0x004fe40000000000 */
[----:B------:R-:W-:Y:S02]  /*8b80*/  FMNMX.FTZ R2, R25, R2, !PT ;  /* 0x0000000219027209 */ /* 0x000fe40007810000 */
[----:B------:R-:W-:Y:S02]  /*8b90*/  FMNMX.FTZ R4, R181, R4, !PT ;  /* 0x00000004b5047209 */ /* 0x000fe40007810000 */
[----:B----4-:R-:W-:Y:S02]  /*8ba0*/  FSEL R183, R31, -INF , P5 ;  /* 0xff8000001fb77808 */ /* 0x010fe40002800000 */
[----:B------:R-:W-:Y:S01]  /*8bb0*/  FSEL R19, R49, -INF , P6 ;  /* 0xff80000031137808 */ /* 0x000fe20003000000 */
[----:B------:R-:W2:Y:S01]  /*8bc0*/  MUFU.TANH R38, R38 ;  /* 0x0000002600267308 */ /* 0x000ea20000002400 */
[----:B------:R-:W-:Y:S02]  /*8bd0*/  ISETP.GT.AND P1, PT, R0, 0x38, PT ;  /* 0x000000380000780c */ /* 0x000fe40003f24270 */
[----:B------:R-:W-:Y:S02]  /*8be0*/  FMNMX.FTZ R2, R48, R2, !PT ;  /* 0x0000000230027209 */ /* 0x000fe40007810000 */
[----:B------:R-:W-:Y:S02]  /*8bf0*/  FMNMX.FTZ R4, R251, R4, !PT ;  /* 0x00000004fb047209 */ /* 0x000fe40007810000 */
[----:B------:R-:W-:Y:S02]  /*8c00*/  FSEL R252, R34, -INF , P1 ;  /* 0xff80000022fc7808 */ /* 0x000fe40000800000 */
[C---:B------:R-:W-:Y:S01]  /*8c10*/  ISETP.GT.AND P0, PT, R0.reuse, 0x39, PT ;  /* 0x000000390000780c */ /* 0x040fe20003f04270 */
[----:B------:R-:W4:Y:S01]  /*8c20*/  MUFU.TANH R39, R39 ;  /* 0x0000002700277308 */ /* 0x000f220000002400 */
[----:B------:R-:W-:Y:S02]  /*8c30*/  FMNMX.FTZ R4, R183, R4, !PT ;  /* 0x00000004b7047209 */ /* 0x000fe40007810000 */
[----:B------:R-:W-:Y:S02]  /*8c40*/  FMNMX.FTZ R2, R19, R2, !PT ;  /* 0x0000000213027209 */ /* 0x000fe40007810000 */
[----:B------:R-:W-:Y:S02]  /*8c50*/  ISETP.GT.AND P1, PT, R0, 0x40, PT ;  /* 0x000000400000780c */ /* 0x000fe40003f24270 */
[----:B------:R-:W-:Y:S01]  /*8c60*/  FMNMX.FTZ R4, R252, R4, !PT ;  /* 0x00000004fc047209 */ /* 0x000fe20007810000 */
[----:B------:R-:W4:Y:S01]  /*8c70*/  SHFL.BFLY PT, R101, R2, 0x2, 0x1f ;  /* 0x0c401f0002657f89 */ /* 0x000f2200000e0000 */
[----:B-1----:R-:W-:Y:S01]  /*8c80*/  FSEL R26, R35, -INF , P0 ;  /* 0xff800000231a7808 */ /* 0x002fe20000000000 */
[----:B------:R-:W1:Y:S01]  /*8c90*/  MUFU.TANH R42, R42 ;  /* 0x0000002a002a7308 */ /* 0x000e620000002400 */
[----:B------:R-:W-:Y:S02]  /*8ca0*/  ISETP.GT.AND P0, PT, R0, 0x41, PT ;  /* 0x000000410000780c */ /* 0x000fe40003f04270 */
[----:B------:R-:W-:Y:S02]  /*8cb0*/  FMNMX.FTZ R4, R26, R4, !PT ;  /* 0x000000041a047209 */ /* 0x000fe40007810000 */
[----:B--2---:R-:W-:Y:S02]  /*8cc0*/  FSEL R34, R38, -INF , P1 ;  /* 0xff80000026227808 */ /* 0x004fe40000800000 */
[----:B------:R-:W-:Y:S02]  /*8cd0*/  ISETP.GT.AND P1, PT, R0, 0x48, PT ;  /* 0x000000480000780c */ /* 0x000fe40003f24270 */
[----:B------:R-:W-:Y:S01]  /*8ce0*/  FMNMX.FTZ R4, R34, R4, !PT ;  /* 0x0000000422047209 */ /* 0x000fe20007810000 */
[----:B------:R-:W2:Y:S01]  /*8cf0*/  MUFU.TANH R43, R43 ;  /* 0x0000002b002b7308 */ /* 0x000ea20000002400 */
[----:B------:R-:W-:Y:S02]  /*8d00*/  PLOP3.LUT P5, PT, PT, PT, UP0, 0x80, 0x0 ;  /* 0x000000000000781c */ /* 0x000fe40003faf008 */
[----:B------:R-:W-:Y:S02]  /*8d10*/  MOV R49, R25 ;  /* 0x0000001900317202 */ /* 0x000fe40000000f00 */
[----:B----4-:R-:W-:Y:S02]  /*8d20*/  FSEL R20, R39, -INF , P0 ;  /* 0xff80000027147808 */ /* 0x010fe40000000000 */
[----:B------:R-:W-:Y:S02]  /*8d30*/  ISETP.GT.AND P0, PT, R0, 0x49, PT ;  /* 0x000000490000780c */ /* 0x000fe40003f04270 */
[----:B------:R-:W-:Y:S01]  /*8d40*/  FMNMX.FTZ R4, R20, R4, !PT ;  /* 0x0000000414047209 */ /* 0x000fe20007810000 */
[----:B------:R-:W4:Y:S01]  /*8d50*/  MUFU.TANH R46, R46 ;  /* 0x0000002e002e7308 */ /* 0x000f220000002400 */
[----:B------:R-:W-:Y:S02]  /*8d60*/  FMNMX.FTZ R101, R2, R101, !PT ;  /* 0x0000006502657209 */ /* 0x000fe40007810000 */
[----:B-1----:R-:W-:Y:S02]  /*8d70*/  FSEL R27, R42, -INF , P1 ;  /* 0xff8000002a1b7808 */ /* 0x002fe40000800000 */
[C---:B------:R-:W-:Y:S02]  /*8d80*/  ISETP.GT.AND P1, PT, R0.reuse, 0x50, PT ;  /* 0x000000500000780c */ /* 0x040fe40003f24270 */
[----:B------:R-:W-:Y:S03]  /*8d90*/  FMNMX.FTZ R4, R27, R4, !PT ;  /* 0x000000041b047209 */ /* 0x000fe60007810000 */
[----:B------:R-:W1:Y:S01]  /*8da0*/  MUFU.TANH R8, R8 ;  /* 0x0000000800087308 */ /* 0x000e620000002400 */
[----:B--2---:R-:W-:Y:S02]  /*8db0*/  FSEL R41, R43, -INF , P0 ;  /* 0xff8000002b297808 */ /* 0x004fe40000000000 */
[----:B------:R-:W-:Y:S02]  /*8dc0*/  ISETP.GT.AND P0, PT, R0, 0x51, PT ;  /* 0x000000510000780c */ /* 0x000fe40003f04270 */
[----:B------:R-:W-:Y:S05]  /*8dd0*/  FMNMX.FTZ R4, R41, R4, !PT ;  /* 0x0000000429047209 */ /* 0x000fea0007810000 */
[----:B------:R-:W2:Y:S01]  /*8de0*/  MUFU.TANH R5, R5 ;  /* 0x0000000500057308 */ /* 0x000ea20000002400 */
[----:B----4-:R-:W-:Y:S02]  /*8df0*/  FSEL R32, R46, -INF , P1 ;  /* 0xff8000002e207808 */ /* 0x010fe40000800000 */
[----:B------:R-:W-:Y:S02]  /*8e00*/  ISETP.GT.AND P1, PT, R0, 0x58, PT ;  /* 0x000000580000780c */ /* 0x000fe40003f24270 */
[----:B------:R-:W-:Y:S05]  /*8e10*/  FMNMX.FTZ R4, R32, R4, !PT ;  /* 0x0000000420047209 */ /* 0x000fea0007810000 */
[----:B------:R2:W4:Y:S01]  /*8e20*/  MUFU.TANH R102, R51 ;  /* 0x0000003300667308 */ /* 0x0005220000002400 */
[----:B-1----:R-:W-:Y:S02]  /*8e30*/  FSEL R35, R8, -INF , P0 ;  /* 0xff80000008237808 */ /* 0x002fe40000000000 */
[----:B------:R-:W-:Y:S02]  /*8e40*/  ISETP.GT.AND P0, PT, R0, 0x59, PT ;  /* 0x000000590000780c */ /* 0x000fe40003f04270 */
[----:B------:R-:W-:Y:S02]  /*8e50*/  FMNMX.FTZ R0, R35, R4, !PT ;  /* 0x0000000423007209 */ /* 0x000fe40007810000 */
[----:B------:R-:W1:Y:S01]  /*8e60*/  SHFL.BFLY PT, R4, R101, 0x1, 0x1f ;  /* 0x0c201f0065047f89 */ /* 0x000e6200000e0000 */
[----:B------:R-:W-:Y:S01]  /*8e70*/  MOV R8, UR24 ;  /* 0x0000001800087c02 */ /* 0x000fe20008000f00 */
[----:B------:R-:W-:Y:S01]  /*8e80*/  @UP0 USHF.L.U64.HI UR24, UR4, 0x6, UR5 ;  /* 0x0000000604180899 */ /* 0x000fe20008010205 */
[----:B--2---:R-:W-:Y:S02]  /*8e90*/  FSEL R51, R5, -INF , P1 ;  /* 0xff80000005337808 */ /* 0x004fe40000800000 */
[----:B----4-:R-:W-:Y:S02]  /*8ea0*/  FSEL R102, R102, -INF , P0 ;  /* 0xff80000066667808 */ /* 0x010fe40000000000 */
[----:B------:R-:W-:Y:S04]  /*8eb0*/  FMNMX.FTZ R0, R51, R0, !PT ;  /* 0x0000000033007209 */ /* 0x000fe80007810000 */
[----:B------:R-:W-:Y:S02]  /*8ec0*/  FMNMX.FTZ R0, R102, R0, !PT ;  /* 0x0000000066007209 */ /* 0x000fe40007810000 */
[----:B-1----:R-:W-:Y:S03]  /*8ed0*/  FMNMX.FTZ R101, R101, R4, !PT ;  /* 0x0000000465657209 */ /* 0x002fe60007810000 */
[----:B------:R-:W1:Y:S01]  /*8ee0*/  SHFL.BFLY PT, R2, R0, 0x2, 0x1f ;  /* 0x0c401f0000027f89 */ /* 0x000e6200000e0000 */
[C---:B------:R-:W-:Y:S01]  /*8ef0*/  FSETP.NEU.FTZ.AND P1, PT, R101.reuse, -INF , PT ;  /* 0xff8000006500780b */ /* 0x040fe20003f3d000 */
[----:B------:R-:W-:Y:S05]  /*8f00*/  FMUL.FTZ R164, R101, c[0x0][0x2d0] ;  /* 0x0000b40065a47a20 */ /* 0x000fea0000410000 */
[----:B------:R-:W-:Y:S05]  /*8f10*/  FSEL R164, R164, RZ, P1 ;  /* 0x000000ffa4a47208 */ /* 0x000fea0000800000 */
[--C-:B------:R-:W-:Y:S02]  /*8f20*/  FFMA.FTZ R7, R7, c[0x0][0x2d0], -R164.reuse ;  /* 0x0000b40007077a23 */ /* 0x100fe400000108a4 */
[----:B------:R-:W-:Y:S02]  /*8f30*/  FFMA.FTZ R12, R12, c[0x0][0x2d0], -R164 ;  /* 0x0000b4000c0c7a23 */ /* 0x000fe400000108a4 */
[----:B------:R-:W-:Y:S01]  /*8f40*/  MUFU.EX2 R245, R7 ;  /* 0x0000000700f57308 */ /* 0x000fe20000000800 */
[----:B-1----:R-:W-:Y:S09]  /*8f50*/  FMNMX.FTZ R0, R0, R2, !PT ;  /* 0x0000000200007209 */ /* 0x002ff20007810000 */
[----:B------:R-:W-:Y:S01]  /*8f60*/  MUFU.EX2 R231, R12 ;  /* 0x0000000c00e77308 */ /* 0x000fe20000000800 */
[----:B------:R-:W1:Y:S02]  /*8f70*/  SHFL.BFLY PT, R2, R0, 0x1, 0x1f ;  /* 0x0c201f0000027f89 */ /* 0x000e6400000e0000 */
[----:B-1----:R-:W-:Y:S02]  /*8f80*/  FMNMX.FTZ R100, R0, R2, !PT ;  /* 0x0000000200647209 */ /* 0x002fe40007810000 */
[----:B------:R-:W-:Y:S03]  /*8f90*/  FSEL R0, R101, RZ, P1 ;  /* 0x000000ff65007208 */ /* 0x000fe60000800000 */
[----:B------:R-:W-:Y:S01]  /*8fa0*/  FMUL.FTZ R165, R100, c[0x0][0x2d0] ;  /* 0x0000b40064a57a20 */ /* 0x000fe20000410000 */
[----:B---3--:R-:W-:Y:S01]  /*8fb0*/  @P5 MOV R4, R22 ;  /* 0x0000001600045202 */ /* 0x008fe20000000f00 */
[----:B------:R-:W-:Y:S04]  /*8fc0*/  FADD.FTZ R0, -R0, R3 ;  /* 0x0000000300007221 */ /* 0x000fe80000010100 */
[----:B------:R-:W-:Y:S02]  /*8fd0*/  FMUL.FTZ R0, R0, c[0x0][0x2d0] ;  /* 0x0000b40000007a20 */ /* 0x000fe40000410000 */
[----:B------:R-:W-:Y:S02]  /*8fe0*/  @P5 IMAD.MOV.U32 R5, RZ, RZ, R37 ;  /* 0x000000ffff055224 */ /* 0x000fe400078e0025 */
[----:B------:R-:W1:Y:S02]  /*8ff0*/  MUFU.EX2 R3, R0 ;  /* 0x0000000000037308 */ /* 0x000e640000000800 */
[----:B------:R-:W-:Y:S04]  /*9000*/  @P5 IMAD.WIDE.U32 R4, R8, 0x60, R4 ;  /* 0x0000006008045825 */ /* 0x000fe800078e0004 */
[--C-:B------:R-:W-:Y:S01]  /*9010*/  FFMA.FTZ R8, R6, c[0x0][0x2d0], -R164.reuse ;  /* 0x0000b40006087a23 */ /* 0x100fe200000108a4 */
[----:B------:R-:W-:Y:S01]  /*9020*/  @P5 IADD3 R5, R5, UR23, RZ ;  /* 0x0000001705055c10 */ /* 0x000fe2000fffe0ff */
[----:B------:R-:W-:Y:S01]  /*9030*/  @UP0 USHF.L.U32 UR23, UR4, 0x6, URZ ;  /* 0x0000000604170899 */ /* 0x000fe2000800063f */
[C---:B------:R-:W-:Y:S01]  /*9040*/  @P5 SHF.L.U32 R6, R4.reuse, 0x1, RZ ;  /* 0x0000000104065819 */ /* 0x040fe200000006ff */
[----:B------:R2:W3:Y:S01]  /*9050*/  MUFU.EX2 R43, R8 ;  /* 0x00000008002b7308 */ /* 0x0004e20000000800 */
[----:B------:R-:W-:Y:S01]  /*9060*/  @P5 SHF.L.U64.HI R5, R4, 0x1, R5 ;  /* 0x0000000104055819 */ /* 0x000fe20000010205 */
[----:B------:R-:W-:Y:S01]  /*9070*/  FFMA.FTZ R4, R10, c[0x0][0x2d0], -R164 ;  /* 0x0000b4000a047a23 */ /* 0x000fe200000108a4 */
[----:B------:R-:W-:Y:S03]  /*9080*/  UISETP.GT.AND UP0, UPT, UR22, UR21, UPT ;  /* 0x000000151600728c */ /* 0x000fe6000bf04270 */
[----:B------:R-:W-:Y:S04]  /*9090*/  UMOV UR22, UR20 ;  /* 0x0000001400167c82 */ /* 0x000fe80008000000 */
[----:B------:R-:W4:Y:S01]  /*90a0*/  MUFU.EX2 R247, R4 ;  /* 0x0000000400f77308 */ /* 0x000f220000000800 */
[C---:B-1----:R-:W-:Y:S02]  /*90b0*/  FMUL.FTZ R25, R3.reuse, R125 ;  /* 0x0000007d03197220 */ /* 0x042fe40000410000 */
[C---:B------:R-:W-:Y:S02]  /*90c0*/  FMUL.FTZ R52, R3.reuse, R52 ;  /* 0x0000003403347220 */ /* 0x040fe40000410000 */
[C---:B------:R-:W-:Y:S02]  /*90d0*/  FMUL.FTZ R53, R3.reuse, R53 ;  /* 0x0000003503357220 */ /* 0x040fe40000410000 */
[C---:B------:R-:W-:Y:S02]  /*90e0*/  FMUL.FTZ R56, R3.reuse, R56 ;  /* 0x0000003803387220 */ /* 0x040fe40000410000 */
[C---:B------:R-:W-:Y:S01]  /*90f0*/  FMUL.FTZ R57, R3.reuse, R57 ;  /* 0x0000003903397220 */ /* 0x040fe20000410000 */
[----:B--2---:R-:W-:Y:S01]  /*9100*/  @P5 IADD3 R8, P6, R6, 0x80, RZ ;  /* 0x0000008006085810 */ /* 0x004fe20007fde0ff */
[C---:B------:R-:W-:Y:S01]  /*9110*/  FMUL.FTZ R60, R3.reuse, R60 ;  /* 0x0000003c033c7220 */ /* 0x040fe20000410000 */
[----:B---3--:R-:W-:Y:S01]  /*9120*/  MOV R125, R43 ;  /* 0x0000002b007d7202 */ /* 0x008fe20000000f00 */
[C---:B------:R-:W-:Y:S01]  /*9130*/  FMUL.FTZ R61, R3.reuse, R61 ;  /* 0x0000003d033d7220 */ /* 0x040fe20000410000 */
[----:B------:R-:W-:Y:S01]  /*9140*/  @P5 IADD3 R8, P0, R8, c[0x0][0x1c8], RZ ;  /* 0x0000720008085a10 */ /* 0x000fe20007f1e0ff */
[C---:B------:R-:W-:Y:S02]  /*9150*/  FMUL.FTZ R64, R3.reuse, R64 ;  /* 0x0000004003407220 */ /* 0x040fe40000410000 */
[C---:B------:R-:W-:Y:S01]  /*9160*/  FMUL.FTZ R65, R3.reuse, R65 ;  /* 0x0000004103417220 */ /* 0x040fe20000410000 */
[--C-:B------:R-:W-:Y:S01]  /*9170*/  @P5 IADD3.X R9, RZ, c[0x0][0x1cc], R5.reuse, P0, P6 ;  /* 0x00007300ff095a10 */ /* 0x100fe200007ec405 */
[C---:B------:R-:W-:Y:S01]  /*9180*/  FMUL.FTZ R68, R3.reuse, R68 ;  /* 0x0000004403447220 */ /* 0x040fe20000410000 */
[C---:B------:R-:W-:Y:S01]  /*9190*/  @P5 IADD3 R11, P6, R6.reuse, 0x100, RZ ;  /* 0x00000100060b5810 */ /* 0x040fe20007fde0ff */
[----:B------:R-:W-:Y:S01]  /*91a0*/  FMUL.FTZ R69, R3, R69 ;  /* 0x0000004503457220 */ /* 0x000fe20000410000 */
[----:B----4-:R-:W-:Y:S01]  /*91b0*/  F2FP.BF16.PACK_AB R154, R231, R247 ;  /* 0x000000f7e79a723e */ /* 0x010fe200000010ff */
[----:B------:R-:W-:Y:S01]  /*91c0*/  FMUL.FTZ R72, R3, R72 ;  /* 0x0000004803487220 */ /* 0x000fe20000410000 */
[----:B------:R-:W-:Y:S01]  /*91d0*/  @P5 IADD3 R10, P0, R11, c[0x0][0x1c8], RZ ;  /* 0x000072000b0a5a10 */ /* 0x000fe20007f1e0ff */
[C---:B------:R-:W-:Y:S02]  /*91e0*/  FMUL.FTZ R73, R3.reuse, R73 ;  /* 0x0000004903497220 */ /* 0x040fe40000410000 */
[C---:B------:R-:W-:Y:S01]  /*91f0*/  FMUL.FTZ R76, R3.reuse, R76 ;  /* 0x0000004c034c7220 */ /* 0x040fe20000410000 */
[----:B------:R-:W-:Y:S01]  /*9200*/  @P5 IADD3.X R11, RZ, c[0x0][0x1cc], R5, P0, P6 ;  /* 0x00007300ff0b5a10 */ /* 0x000fe200007ec405 */
[C---:B------:R-:W-:Y:S01]  /*9210*/  FMUL.FTZ R77, R3.reuse, R77 ;  /* 0x0000004d034d7220 */ /* 0x040fe20000410000 */
[----:B------:R-:W-:Y:S01]  /*9220*/  @P5 IADD3 R4, P6, R6, c[0x0][0x1c8], RZ ;  /* 0x0000720006045a10 */ /* 0x000fe20007fde0ff */
[C---:B------:R-:W-:Y:S01]  /*9230*/  FMUL.FTZ R80, R3.reuse, R80 ;  /* 0x0000005003507220 */ /* 0x040fe20000410000 */
[C---:B------:R-:W-:Y:S01]  /*9240*/  FSETP.NEU.FTZ.AND P0, PT, R100.reuse, -INF , PT ;  /* 0xff8000006400780b */ /* 0x040fe20003f1d000 */
[----:B------:R-:W-:Y:S01]  /*9250*/  FMUL.FTZ R81, R3, R81 ;  /* 0x0000005103517220 */ /* 0x000fe20000410000 */
[----:B------:R-:W-:Y:S01]  /*9260*/  @P5 IADD3.X R5, R5, c[0x0][0x1cc], RZ, P6, !PT ;  /* 0x0000730005055a10 */ /* 0x000fe200037fe4ff */
[----:B------:R-:W-:Y:S01]  /*9270*/  FMUL.FTZ R84, R3, R84 ;  /* 0x0000005403547220 */ /* 0x000fe20000410000 */
[----:B------:R-:W-:Y:S01]  /*9280*/  FSEL R165, R165, RZ, P0 ;  /* 0x000000ffa5a57208 */ /* 0x000fe20000000000 */
[C---:B------:R-:W-:Y:S01]  /*9290*/  FMUL.FTZ R85, R3.reuse, R85 ;  /* 0x0000005503557220 */ /* 0x040fe20000410000 */
[----:B------:R-:W-:Y:S01]  /*92a0*/  FSEL R2, R100, RZ, P0 ;  /* 0x000000ff64027208 */ /* 0x000fe20000000000 */
[----:B------:R1:W-:Y:S01]  /*92b0*/  @P5 LDGSTS.E.BYPASS.LTC128B.128 [R249+0xc100], [R4.64], !P4 ;  /* 0x0c10000004f95fae */ /* 0x0003e2000e101d52 */
[----:B------:R-:W-:Y:S01]  /*92c0*/  FMUL.FTZ R88, R3, R88 ;  /* 0x0000005803587220 */ /* 0x000fe20000410000 */
[----:B------:R-:W-:Y:S01]  /*92d0*/  PLOP3.LUT P0, PT, PT, PT, UP0, 0x80, 0x0 ;  /* 0x000000000000781c */ /* 0x000fe20003f0f008 */
[--C-:B------:R-:W-:Y:S02]  /*92e0*/  FFMA.FTZ R13, R13, c[0x0][0x2d0], -R165.reuse ;  /* 0x0000b4000d0d7a23 */ /* 0x100fe400000108a5 */
[--C-:B------:R-:W-:Y:S02]  /*92f0*/  FFMA.FTZ R15, R15, c[0x0][0x2d0], -R165.reuse ;  /* 0x0000b4000f0f7a23 */ /* 0x100fe400000108a5 */
[----:B------:R-:W-:Y:S01]  /*9300*/  FFMA.FTZ R14, R14, c[0x0][0x2d0], -R165 ;  /* 0x0000b4000e0e7a23 */ /* 0x000fe200000108a5 */
[----:B------:R2:W-:Y:S01]  /*9310*/  @P5 LDGSTS.E.BYPASS.LTC128B.128 [R249+0xf100], [R8.64], !P3 ;  /* 0x0f10000008f95fae */ /* 0x0005e2000d901d52 */
[----:B------:R-:W-:Y:S01]  /*9320*/  MUFU.EX2 R33, R13 ;  /* 0x0000000d00217308 */ /* 0x000fe20000000800 */
[----:B------:R-:W-:Y:S01]  /*9330*/  FADD.FTZ R0, -R2, R103 ;  /* 0x0000006702007221 */ /* 0x000fe20000010100 */
[----:B------:R-:W-:Y:S01]  /*9340*/  MOV R103, R20 ;  /* 0x0000001400677202 */ /* 0x000fe20000000f00 */
[----:B------:R-:W-:Y:S02]  /*9350*/  FFMA.FTZ R16, R16, c[0x0][0x2d0], -R165 ;  /* 0x0000b40010107a23 */ /* 0x000fe400000108a5 */
[----:B------:R-:W-:Y:S02]  /*9360*/  FMUL.FTZ R0, R0, c[0x0][0x2d0] ;  /* 0x0000b40000007a20 */ /* 0x000fe40000410000 */
[----:B------:R3:W-:Y:S01]  /*9370*/  @P5 LDGSTS.E.BYPASS.LTC128B.128 [R249+0x12100], [R10.64], !P2 ;  /* 0x121000000af95fae */ /* 0x0007e2000d101d52 */
[----:B------:R-:W-:Y:S01]  /*9380*/  IMAD.MOV.U32 R2, RZ, RZ, R152 ;  /* 0x000000ffff027224 */ /* 0x000fe200078e0098 */
[----:B------:R-:W-:Y:S01]  /*9390*/  F2FP.BF16.PACK_AB R152, R245, R43 ;  /* 0x0000002bf598723e */ /* 0x000fe200000010ff */
[----:B------:R-:W4:Y:S01]  /*93a0*/  MUFU.EX2 R246, R15 ;  /* 0x0000000f00f67308 */ /* 0x000f220000000800 */
[C---:B------:R-:W-:Y:S02]  /*93b0*/  FMUL.FTZ R89, R3.reuse, R89 ;  /* 0x0000005903597220 */ /* 0x040fe40000410000 */
[C---:B------:R-:W-:Y:S02]  /*93c0*/  FMUL.FTZ R92, R3.reuse, R92 ;  /* 0x0000005c035c7220 */ /* 0x040fe40000410000 */
[C---:B------:R-:W-:Y:S02]  /*93d0*/  FMUL.FTZ R93, R3.reuse, R93 ;  /* 0x0000005d035d7220 */ /* 0x040fe40000410000 */
[C---:B------:R-:W-:Y:S01]  /*93e0*/  FMUL.FTZ R96, R3.reuse, R96 ;  /* 0x0000006003607220 */ /* 0x040fe20000410000 */
[----:B-1----:R-:W-:Y:S01]  /*93f0*/  @P5 IADD3 R4, P6, R4, UR23, RZ ;  /* 0x0000001704045c10 */ /* 0x002fe2000ffde0ff */
[----:B------:R-:W-:Y:S01]  /*9400*/  FMUL.FTZ R97, R3, R97 ;  /* 0x0000006103617220 */ /* 0x000fe20000410000 */
[----:B------:R-:W-:Y:S02]  /*9410*/  MUFU.EX2 R248, R14 ;  /* 0x0000000e00f87308 */ /* 0x000fe40000000800 */
[----:B------:R-:W-:Y:S02]  /*9420*/  @P5 IADD3.X R5, R5, UR24, RZ, P6, !PT ;  /* 0x0000001805055c10 */ /* 0x000fe4000b7fe4ff */
[----:B------:R-:W-:Y:S01]  /*9430*/  @P5 IADD3 R6, P1, R4, UR23, RZ ;  /* 0x0000001704065c10 */ /* 0x000fe2000ff3e0ff */
[----:B--2---:R-:W-:Y:S02]  /*9440*/  FMUL.FTZ R8, R3, R108 ;  /* 0x0000006c03087220 */ /* 0x004fe40000410000 */
[----:B------:R1:W-:Y:S01]  /*9450*/  @P5 LDGSTS.E.BYPASS.LTC128B.128 [R249+0xd100], [R4.64], !P4 ;  /* 0x0d10000004f95fae */ /* 0x0003e2000e101d52 */
[----:B------:R-:W-:Y:S01]  /*9460*/  @P5 IADD3.X R7, R5, UR24, RZ, P1, !PT ;  /* 0x0000001805075c10 */ /* 0x000fe20008ffe4ff */
[C---:B------:R-:W-:Y:S01]  /*9470*/  FMUL.FTZ R9, R3.reuse, R109 ;  /* 0x0000006d03097220 */ /* 0x040fe20000410000 */
[----:B------:R-:W2:Y:S01]  /*9480*/  MUFU.EX2 R42, R16 ;  /* 0x00000010002a7308 */ /* 0x000ea20000000800 */
[----:B----4-:R-:W-:Y:S04]  /*9490*/  F2FP.BF16.PACK_AB R153, R246, R33 ;  /* 0x00000021f699723e */ /* 0x010fe800000010ff */
[----:B------:R1:W-:Y:S05]  /*94a0*/  @P5 LDGSTS.E.BYPASS.LTC128B.128 [R249+0x10100], [R4.64+0x80], !P3 ;  /* 0x1010008004f95fae */ /* 0x0003ea000d901d52 */
[----:B------:R-:W3:Y:S03]  /*94b0*/  MUFU.EX2 R0, R0 ;  /* 0x0000000000007308 */ /* 0x000ee60000000800 */
[----:B------:R1:W-:Y:S08]  /*94c0*/  @P5 LDGSTS.E.BYPASS.LTC128B.128 [R249+0x13100], [R4.64+0x100], !P2 ;  /* 0x1310010004f95fae */ /* 0x0003f0000d101d52 */
[----:B------:R4:W-:Y:S01]  /*94d0*/  @P5 LDGSTS.E.BYPASS.LTC128B.128 [R249+0xe100], [R6.64], !P4 ;  /* 0x0e10000006f95fae */ /* 0x0009e2000e101d52 */
[----:B--2---:R-:W-:Y:S01]  /*94e0*/  F2FP.BF16.PACK_AB R155, R42, R248 ;  /* 0x000000f82a9b723e */ /* 0x004fe200000010ff */
[C---:B------:R-:W-:Y:S01]  /*94f0*/  FMUL.FTZ R16, R3.reuse, R116 ;  /* 0x0000007403107220 */ /* 0x040fe20000410000 */
[----:B------:R-:W-:Y:S01]  /*9500*/  MOV R116, R17 ;  /* 0x0000001100747202 */ /* 0x000fe20000000f00 */
[C---:B------:R-:W-:Y:S04]  /*9510*/  FMUL.FTZ R17, R3.reuse, R117 ;  /* 0x0000007503117220 */ /* 0x040fe80000410000 */
[----:B------:R4:W-:Y:S01]  /*9520*/  @P5 LDGSTS.E.BYPASS.LTC128B.128 [R249+0x11100], [R6.64+0x80], !P3 ;  /* 0x1110008006f95fae */ /* 0x0009e2000d901d52 */
[----:B------:R-:W-:Y:S02]  /*9530*/  IMAD.MOV.U32 R117, RZ, RZ, R18 ;  /* 0x000000ffff757224 */ /* 0x000fe400078e0012 */
[C---:B---3--:R-:W-:Y:S02]  /*9540*/  FMUL.FTZ R10, R0.reuse, R110 ;  /* 0x0000006e000a7220 */ /* 0x048fe40000410000 */
[C---:B------:R-:W-:Y:S03]  /*9550*/  FMUL.FTZ R11, R0.reuse, R111 ;  /* 0x0000006f000b7220 */ /* 0x040fe60000410000 */
[----:B------:R4:W-:Y:S01]  /*9560*/  @P5 LDGSTS.E.BYPASS.LTC128B.128 [R249+0x14100], [R6.64+0x100], !P2 ;  /* 0x1410010006f95fae */ /* 0x0009e2000d101d52 */
[C---:B------:R-:W-:Y:S01]  /*9570*/  FMUL.FTZ R18, R0.reuse, R118 ;  /* 0x0000007600127220 */ /* 0x040fe20000410000 */
[----:B------:R-:W-:Y:S01]  /*9580*/  MOV R118, R19 ;  /* 0x0000001300767202 */ /* 0x000fe20000000f00 */
[C---:B-1----:R-:W-:Y:S02]  /*9590*/  FMUL.FTZ R5, R3.reuse, R105 ;  /* 0x0000006903057220 */ /* 0x042fe40000410000 */
[C---:B------:R-:W-:Y:S01]  /*95a0*/  FMUL.FTZ R4, R3.reuse, R104 ;  /* 0x0000006803047220 */ /* 0x040fe20000410000 */
[----:B------:R-:W-:Y:S01]  /*95b0*/  MOV R104, R28 ;  /* 0x0000001c00687202 */ /* 0x000fe20000000f00 */
[C---:B------:R-:W-:Y:S01]  /*95c0*/  FMUL.FTZ R19, R0.reuse, R119 ;  /* 0x0000007700137220 */ /* 0x040fe20000410000 */
[----:B------:R-:W1:Y:S01]  /*95d0*/  LDSM.16.MT88.4 R12, [R225+0x100] ;  /* 0x00010000e10c783b */ /* 0x000e620000004200 */
[----:B------:R-:W-:Y:S01]  /*95e0*/  MOV R119, R41 ;  /* 0x0000002900777202 */ /* 0x000fe20000000f00 */
[C---:B------:R-:W-:Y:S01]  /*95f0*/  FMUL.FTZ R43, R0.reuse, R143 ;  /* 0x0000008f002b7220 */ /* 0x040fe20000410000 */
[----:B------:R-:W-:Y:S01]  /*9600*/  MOV R41, R24 ;  /* 0x0000001800297202 */ /* 0x000fe20000000f00 */
[C---:B------:R-:W-:Y:S02]  /*9610*/  FMUL.FTZ R24, R3.reuse, R124 ;  /* 0x0000007c03187220 */ /* 0x040fe40000410000 */
[----:B------:R-:W-:Y:S02]  /*9620*/  IMAD.MOV.U32 R124, RZ, RZ, R51 ;  /* 0x000000ffff7c7224 */ /* 0x000fe400078e0033 */
[----:B------:R-:W2:Y:S01]  /*9630*/  LDSM.16.MT88.4 R20, [R226+0x100] ;  /* 0x00010000e214783b */ /* 0x000ea20000004200 */
[----:B------:R-:W-:Y:S01]  /*9640*/  FMUL.FTZ R51, R0, R151 ;  /* 0x0000009700337220 */ /* 0x000fe20000410000 */
[----:B------:R-:W-:Y:S01]  /*9650*/  MOV R151, R117 ;  /* 0x0000007500977202 */ /* 0x000fe20000000f00 */
[----:B------:R-:W-:Y:S02]  /*9660*/  FFMA.FTZ R124, R124, c[0x0][0x2d0], -R165 ;  /* 0x0000b4007c7c7a23 */ /* 0x000fe400000108a5 */
[C---:B------:R-:W-:Y:S02]  /*9670*/  FMUL.FTZ R54, R0.reuse, R54 ;  /* 0x0000003600367220 */ /* 0x040fe40000410000 */
[C---:B------:R-:W-:Y:S01]  /*9680*/  FMUL.FTZ R55, R0.reuse, R55 ;  /* 0x0000003700377220 */ /* 0x040fe20000410000 */
[----:B------:R-:W3:Y:S01]  /*9690*/  LDSM.16.MT88.4 R28, [R229+0x100] ;  /* 0x00010000e51c783b */ /* 0x000ee20000004200 */
[C---:B------:R-:W-:Y:S02]  /*96a0*/  FMUL.FTZ R58, R0.reuse, R58 ;  /* 0x0000003a003a7220 */ /* 0x040fe40000410000 */
[C---:B----4-:R-:W-:Y:S02]  /*96b0*/  FMUL.FTZ R6, R0.reuse, R106 ;  /* 0x0000006a00067220 */ /* 0x050fe40000410000 */
[C---:B------:R-:W-:Y:S02]  /*96c0*/  FMUL.FTZ R7, R0.reuse, R107 ;  /* 0x0000006b00077220 */ /* 0x040fe40000410000 */
[C---:B------:R-:W-:Y:S01]  /*96d0*/  FMUL.FTZ R59, R0.reuse, R59 ;  /* 0x0000003b003b7220 */ /* 0x040fe20000410000 */
[----:B------:R-:W4:Y:S01]  /*96e0*/  LDSM.16.MT88.4 R36, [R228+0x100] ;  /* 0x00010000e424783b */ /* 0x000f220000004200 */
[C---:B------:R-:W-:Y:S02]  /*96f0*/  FMUL.FTZ R62, R0.reuse, R62 ;  /* 0x0000003e003e7220 */ /* 0x040fe40000410000 */
[C---:B------:R-:W-:Y:S02]  /*9700*/  FMUL.FTZ R63, R0.reuse, R63 ;  /* 0x0000003f003f7220 */ /* 0x040fe40000410000 */
[C---:B------:R-:W-:Y:S02]  /*9710*/  FMUL.FTZ R66, R0.reuse, R66 ;  /* 0x0000004200427220 */ /* 0x040fe40000410000 */
[C---:B------:R-:W-:Y:S01]  /*9720*/  FMUL.FTZ R67, R0.reuse, R67 ;  /* 0x0000004300437220 */ /* 0x040fe20000410000 */
[----:B------:R-:W3:Y:S01]  /*9730*/  LDSM.16.MT88.4 R44, [R225+0x3100] ;  /* 0x00310000e12c783b */ /* 0x000ee20000004200 */
[C---:B------:R-:W-:Y:S02]  /*9740*/  FMUL.FTZ R70, R0.reuse, R70 ;  /* 0x0000004600467220 */ /* 0x040fe40000410000 */
[C---:B------:R-:W-:Y:S02]  /*9750*/  FMUL.FTZ R71, R0.reuse, R71 ;  /* 0x0000004700477220 */ /* 0x040fe40000410000 */
[C---:B------:R-:W-:Y:S02]  /*9760*/  FMUL.FTZ R74, R0.reuse, R74 ;  /* 0x0000004a004a7220 */ /* 0x040fe40000410000 */
[C---:B------:R-:W-:Y:S01]  /*9770*/  FMUL.FTZ R75, R0.reuse, R75 ;  /* 0x0000004b004b7220 */ /* 0x040fe20000410000 */
[C---:B-1----:R-:W-:Y:S01]  /*9780*/  HMMA.16816.F32.BF16 R4, R152.reuse, R12, R4 ;  /* 0x0000000c9804723c */ /* 0x042fe20000041804 */
[----:B------:R-:W-:Y:S04]  /*9790*/  LDSM.16.MT88.4 R108, [R229+0x3100] ;  /* 0x00310000e56c783b */ /* 0x000fe80000004200 */
[C---:B------:R-:W-:Y:S02]  /*97a0*/  FMUL.FTZ R78, R0.reuse, R78 ;  /* 0x0000004e004e7220 */ /* 0x040fe40000410000 */
[C---:B------:R-:W-:Y:S01]  /*97b0*/  FMUL.FTZ R12, R3.reuse, R112 ;  /* 0x00000070030c7220 */ /* 0x040fe20000410000 */
[C---:B------:R-:W-:Y:S01]  /*97c0*/  HMMA.16816.F32.BF16 R8, R152.reuse, R14, R8 ;  /* 0x0000000e9808723c */ /* 0x040fe20000041808 */
[----:B------:R-:W0:Y:S03]  /*97d0*/  LDGDEPBAR ;  /* 0x00000000000079af */ /* 0x000e260000000000 */
[C---:B------:R-:W-:Y:S02]  /*97e0*/  FMUL.FTZ R13, R3.reuse, R113 ;  /* 0x00000071030d7220 */ /* 0x040fe40000410000 */
[C---:B------:R-:W-:Y:S02]  /*97f0*/  FMUL.FTZ R79, R0.reuse, R79 ;  /* 0x0000004f004f7220 */ /* 0x040fe40000410000 */
[C---:B------:R-:W-:Y:S04]  /*9800*/  FMUL.FTZ R14, R0.reuse, R114 ;  /* 0x00000072000e7220 */ /* 0x040fe80000410000 */
[C---:B------:R-:W-:Y:S02]  /*9810*/  FMUL.FTZ R15, R0.reuse, R115 ;  /* 0x00000073000f7220 */ /* 0x040fe40000410000 */
[----:B------:R-:W-:Y:S01]  /*9820*/  LDSM.16.MT88.4 R112, [R228+0x3100] ;  /* 0x00310000e470783b */ /* 0x000fe20000004200 */
[C---:B------:R-:W-:Y:S02]  /*9830*/  FMUL.FTZ R82, R0.reuse, R82 ;  /* 0x0000005200527220 */ /* 0x040fe40000410000 */
[C---:B------:R-:W-:Y:S02]  /*9840*/  FMUL.FTZ R83, R0.reuse, R83 ;  /* 0x0000005300537220 */ /* 0x040fe40000410000 */
[C---:B--2---:R-:W-:Y:S03]  /*9850*/  HMMA.16816.F32.BF16 R12, R152.reuse, R20, R12 ;  /* 0x00000014980c723c */ /* 0x044fe6000004180c */
[C---:B------:R-:W-:Y:S02]  /*9860*/  FMUL.FTZ R86, R0.reuse, R86 ;  /* 0x0000005600567220 */ /* 0x040fe40000410000 */
[C---:B------:R-:W-:Y:S02]  /*9870*/  FMUL.FTZ R87, R0.reuse, R87 ;  /* 0x0000005700577220 */ /* 0x040fe40000410000 */
[C---:B------:R-:W-:Y:S01]  /*9880*/  FMUL.FTZ R21, R3.reuse, R121 ;  /* 0x0000007903157220 */ /* 0x040fe20000410000 */
[C---:B------:R-:W-:Y:S04]  /*9890*/  HMMA.16816.F32.BF16 R16, R152.reuse, R22, R16 ;  /* 0x000000169810723c */ /* 0x040fe80000041810 */
[C---:B------:R-:W-:Y:S01]  /*98a0*/  FMUL.FTZ R20, R3.reuse, R120 ;  /* 0x0000007803147220 */ /* 0x040fe20000410000 */
[----:B------:R-:W-:Y:S01]  /*98b0*/  MOV R121, R48 ;  /* 0x0000003000797202 */ /* 0x000fe20000000f00 */
[----:B------:R-:W-:Y:S02]  /*98c0*/  IMAD.MOV.U32 R120, RZ, RZ, R26 ;  /* 0x000000ffff787224 */ /* 0x000fe400078e001a */
[C---:B------:R-:W-:Y:S01]  /*98d0*/  FMUL.FTZ R22, R0.reuse, R122 ;  /* 0x0000007a00167220 */ /* 0x040fe20000410000 */
[----:B------:R-:W-:Y:S03]  /*98e0*/  MOV R122, R49 ;  /* 0x00000031007a7202 */ /* 0x000fe60000000f00 */
[C---:B------:R-:W-:Y:S02]  /*98f0*/  FMUL.FTZ R23, R0.reuse, R123 ;  /* 0x0000007b00177220 */ /* 0x040fe40000410000 */
[----:B------:R-:W-:Y:S02]  /*9900*/  IMAD.MOV.U32 R123, RZ, RZ, R50 ;  /* 0x000000ffff7b7224 */ /* 0x000fe400078e0032 */
[C---:B------:R-:W-:Y:S02]  /*9910*/  FMUL.FTZ R26, R0.reuse, R126 ;  /* 0x0000007e001a7220 */ /* 0x040fe40000410000 */
[----:B------:R-:W-:Y:S01]  /*9920*/  IMAD.MOV.U32 R126, RZ, RZ, R27 ;  /* 0x000000ffff7e7224 */ /* 0x000fe200078e001b */
[C---:B---3--:R-:W-:Y:S03]  /*9930*/  HMMA.16816.F32.BF16 R20, R152.reuse, R28, R20 ;  /* 0x0000001c9814723c */ /* 0x048fe60000041814 */
[C---:B------:R-:W-:Y:S01]  /*9940*/  FMUL.FTZ R27, R0.reuse, R127 ;  /* 0x0000007f001b7220 */ /* 0x040fe20000410000 */
[----:B------:R-:W-:Y:S01]  /*9950*/  MOV R127, R42 ;  /* 0x0000002a007f7202 */ /* 0x000fe20000000f00 */
[C---:B------:R-:W-:Y:S01]  /*9960*/  FMUL.FTZ R42, R0.reuse, R142 ;  /* 0x0000008e002a7220 */ /* 0x040fe20000410000 */
[----:B------:R-:W-:Y:S01]  /*9970*/  MOV R143, R126 ;  /* 0x0000007e008f7202 */ /* 0x000fe20000000f00 */
[C---:B------:R-:W-:Y:S01]  /*9980*/  FMUL.FTZ R28, R3.reuse, R128 ;  /* 0x00000080031c7220 */ /* 0x040fe20000410000 */
[----:B------:R-:W-:Y:S01]  /*9990*/  MOV R128, R104 ;  /* 0x0000006800807202 */ /* 0x000fe20000000f00 */
[----:B------:R-:W-:Y:S01]  /*99a0*/  FMUL.FTZ R50, R0, R150 ;  /* 0x0000009600327220 */ /* 0x000fe20000410000 */
[C---:B------:R-:W-:Y:S01]  /*99b0*/  HMMA.16816.F32.BF16 R24, R152.reuse, R30, R24 ;  /* 0x0000001e9818723c */ /* 0x040fe20000041818 */
[----:B------:R-:W1:Y:S02]  /*99c0*/  LDSM.16.MT88.4 R104, [R226+0x3100] ;  /* 0x00310000e268783b */ /* 0x000e640000004200 */
[C---:B------:R-:W-:Y:S01]  /*99d0*/  FMUL.FTZ R29, R3.reuse, R129 ;  /* 0x00000081031d7220 */ /* 0x040fe20000410000 */
[----:B------:R-:W-:Y:S01]  /*99e0*/  MOV R129, R2 ;  /* 0x0000000200817202 */ /* 0x000fe20000000f00 */
[----:B------:R-:W-:Y:S01]  /*99f0*/  FFMA.FTZ R2, R166, c[0x0][0x2d0], -R164 ;  /* 0x0000b400a6027a23 */ /* 0x000fe200000108a4 */
[----:B------:R-:W-:Y:S01]  /*9a00*/  MOV R142, R119 ;  /* 0x00000077008e7202 */ /* 0x000fe20000000f00 */
[C---:B------:R-:W-:Y:S01]  /*9a10*/  FMUL.FTZ R30, R0.reuse, R130 ;  /* 0x00000082001e7220 */ /* 0x040fe20000410000 */
[----:B------:R-:W-:Y:S01]  /*9a20*/  MOV R166, R116 ;  /* 0x0000007400a67202 */ /* 0x000fe20000000f00 */
[C---:B------:R-:W-:Y:S03]  /*9a30*/  FMUL.FTZ R31, R0.reuse, R131 ;  /* 0x00000083001f7220 */ /* 0x040fe60000410000 */
[----:B------:R-:W-:Y:S01]  /*9a40*/  IMAD.MOV.U32 R130, RZ, RZ, R103 ;  /* 0x000000ffff827224 */ /* 0x000fe200078e0067 */
[----:B------:R-:W-:Y:S01]  /*9a50*/  MOV R131, R35 ;  /* 0x0000002300837202 */ /* 0x000fe20000000f00 */
[C---:B------:R-:W-:Y:S01]  /*9a60*/  FMUL.FTZ R35, R0.reuse, R135 ;  /* 0x0000008700237220 */ /* 0x040fe20000410000 */
[----:B------:R-:W-:Y:S01]  /*9a70*/  MOV R103, R32 ;  /* 0x0000002000677202 */ /* 0x000fe20000000f00 */
[C---:B----4-:R-:W-:Y:S03]  /*9a80*/  HMMA.16816.F32.BF16 R28, R152.reuse, R36, R28 ;  /* 0x00000024981c723c */ /* 0x050fe6000004181c */
[C---:B------:R-:W-:Y:S01]  /*9a90*/  FMUL.FTZ R32, R3.reuse, R132 ;  /* 0x0000008403207220 */ /* 0x040fe20000410000 */
[----:B------:R-:W-:Y:S01]  /*9aa0*/  MOV R150, R130 ;  /* 0x0000008200967202 */ /* 0x000fe20000000f00 */
[----:B------:R-:W-:Y:S02]  /*9ab0*/  IMAD.MOV.U32 R132, RZ, RZ, R33 ;  /* 0x000000ffff847224 */ /* 0x000fe400078e0021 */
[C---:B------:R-:W-:Y:S01]  /*9ac0*/  FMUL.FTZ R33, R3.reuse, R133 ;  /* 0x0000008503217220 */ /* 0x040fe20000410000 */
[----:B------:R-:W-:Y:S01]  /*9ad0*/  MOV R133, R34 ;  /* 0x0000002200857202 */ /* 0x000fe20000000f00 */
[C---:B------:R-:W-:Y:S03]  /*9ae0*/  FMUL.FTZ R34, R0.reuse, R134 ;  /* 0x0000008600227220 */ /* 0x040fe60000410000 */
[----:B------:R-:W-:Y:S01]  /*9af0*/  MOV R134, R41 ;  /* 0x0000002900867202 */ /* 0x000fe20000000f00 */
[----:B------:R-:W-:Y:S02]  /*9b00*/  IMAD.MOV.U32 R135, RZ, RZ, R40 ;  /* 0x000000ffff877224 */ /* 0x000fe400078e0028 */
[C---:B------:R-:W-:Y:S01]  /*9b10*/  FMUL.FTZ R48, R3.reuse, R148 ;  /* 0x0000009403307220 */ /* 0x040fe20000410000 */
[C---:B------:R-:W-:Y:S03]  /*9b20*/  HMMA.16816.F32.BF16 R32, R152.reuse, R38, R32 ;  /* 0x000000269820723c */ /* 0x040fe60000041820 */
[C---:B------:R-:W-:Y:S02]  /*9b30*/  FMUL.FTZ R36, R3.reuse, R136 ;  /* 0x0000008803247220 */ /* 0x040fe40000410000 */
[C---:B------:R-:W-:Y:S02]  /*9b40*/  FMUL.FTZ R37, R3.reuse, R137 ;  /* 0x0000008903257220 */ /* 0x040fe40000410000 */
[C---:B------:R-:W-:Y:S02]  /*9b50*/  FMUL.FTZ R38, R0.reuse, R138 ;  /* 0x0000008a00267220 */ /* 0x040fe40000410000 */
[----:B------:R2:W-:Y:S03]  /*9b60*/  MUFU.EX2 R138, R2 ;  /* 0x00000002008a7308 */ /* 0x0005e60000000800 */
[C---:B------:R-:W-:Y:S02]  /*9b70*/  FMUL.FTZ R39, R0.reuse, R139 ;  /* 0x0000008b00277220 */ /* 0x040fe40000410000 */
[----:B------:R-:W-:Y:S02]  /*9b80*/  IMAD.MOV.U32 R148, RZ, RZ, R128 ;  /* 0x000000ffff947224 */ /* 0x000fe400078e0080 */
[C---:B------:R-:W-:Y:S01]  /*9b90*/  FMUL.FTZ R49, R3.reuse, R149 ;  /* 0x0000009503317220 */ /* 0x040fe20000410000 */
[----:B------:R-:W-:Y:S01]  /*9ba0*/  MOV R149, R129 ;  /* 0x0000008100957202 */ /* 0x000fe20000000f00 */
[C---:B------:R-:W-:Y:S01]  /*9bb0*/  FMUL.FTZ R90, R0.reuse, R90 ;  /* 0x0000005a005a7220 */ /* 0x040fe20000410000 */
[C---:B------:R-:W-:Y:S03]  /*9bc0*/  HMMA.16816.F32.BF16 R36, R152.reuse, R44, R36 ;  /* 0x0000002c9824723c */ /* 0x040fe60000041824 */
[C---:B------:R-:W-:Y:S01]  /*9bd0*/  FMUL.FTZ R40, R3.reuse, R140 ;  /* 0x0000008c03287220 */ /* 0x040fe20000410000 */
[----:B------:R-:W-:Y:S01]  /*9be0*/  MOV R140, R131 ;  /* 0x00000083008c7202 */ /* 0x000fe20000000f00 */
[C---:B------:R-:W-:Y:S01]  /*9bf0*/  FMUL.FTZ R41, R3.reuse, R141 ;  /* 0x0000008d03297220 */ /* 0x040fe20000410000 */
[----:B------:R-:W-:Y:S01]  /*9c00*/  MOV R141, R133 ;  /* 0x00000085008d7202 */ /* 0x000fe20000000f00 */
[C---:B------:R-:W-:Y:S02]  /*9c10*/  FMUL.FTZ R45, R3.reuse, R145 ;  /* 0x00000091032d7220 */ /* 0x040fe40000410000 */
[----:B------:R-:W-:Y:S03]  /*9c20*/  FMUL.FTZ R44, R3, R144 ;  /* 0x00000090032c7220 */ /* 0x000fe60000410000 */
[C---:B------:R-:W-:Y:S03]  /*9c30*/  HMMA.16816.F32.BF16 R40, R152.reuse, R46, R40 ;  /* 0x0000002e9828723c */ /* 0x040fe60000041828 */
[----:B--2---:R-:W-:Y:S01]  /*9c40*/  FFMA.FTZ R2, R167, c[0x0][0x2d0], -R164 ;  /* 0x0000b400a7027a23 */ /* 0x004fe200000108a4 */
[----:B------:R-:W-:Y:S01]  /*9c50*/  MOV R167, R120 ;  /* 0x0000007800a77202 */ /* 0x000fe20000000f00 */
[----:B------:R-:W-:Y:S02]  /*9c60*/  IMAD.MOV.U32 R120, RZ, RZ, R118 ;  /* 0x000000ffff787224 */ /* 0x000fe400078e0076 */
[----:B------:R2:W3:Y:S01]  /*9c70*/  MUFU.EX2 R136, R2 ;  /* 0x0000000200887308 */ /* 0x0004e20000000800 */
[C---:B------:R-:W-:Y:S01]  /*9c80*/  FMUL.FTZ R46, R0.reuse, R146 ;  /* 0x00000092002e7220 */ /* 0x040fe20000410000 */
[----:B------:R-:W-:Y:S03]  /*9c90*/  LDSM.16.MT88.4 R116, [R229+0x900] ;  /* 0x00090000e574783b */ /* 0x000fe60000004200 */
[C---:B------:R-:W-:Y:S02]  /*9ca0*/  FMUL.FTZ R47, R0.reuse, R147 ;  /* 0x00000093002f7220 */ /* 0x040fe40000410000 */
[C---:B------:R-:W-:Y:S02]  /*9cb0*/  FMUL.FTZ R91, R0.reuse, R91 ;  /* 0x0000005b005b7220 */ /* 0x040fe40000410000 */
[C---:B------:R-:W-:Y:S02]  /*9cc0*/  FMUL.FTZ R94, R0.reuse, R94 ;  /* 0x0000005e005e7220 */ /* 0x040fe40000410000 */
[C---:B------:R-:W-:Y:S01]  /*9cd0*/  FMUL.FTZ R95, R0.reuse, R95 ;  /* 0x0000005f005f7220 */ /* 0x040fe20000410000 */
[C---:B-1----:R-:W-:Y:S03]  /*9ce0*/  HMMA.16816.F32.BF16 R44, R152.reuse, R104, R44 ;  /* 0x00000068982c723c */ /* 0x042fe6000004182c */
[C---:B------:R-:W-:Y:S02]  /*9cf0*/  FMUL.FTZ R98, R0.reuse, R98 ;  /* 0x0000006200627220 */ /* 0x040fe40000410000 */
[----:B------:R-:W-:Y:S02]  /*9d00*/  FMUL.FTZ R99, R0, R99 ;  /* 0x0000006300637220 */ /* 0x000fe40000410000 */
[--C-:B------:R-:W-:Y:S01]  /*9d10*/  FFMA.FTZ R103, R103, c[0x0][0x2d0], -R165.reuse ;  /* 0x0000b40067677a23 */ /* 0x100fe200000108a5 */
[C---:B------:R-:W-:Y:S01]  /*9d20*/  HMMA.16816.F32.BF16 R48, R152.reuse, R106, R48 ;  /* 0x0000006a9830723c */ /* 0x040fe20000041830 */
[----:B------:R-:W1:Y:S03]  /*9d30*/  LDSM.16.MT88.4 R104, [R225+0x6100] ;  /* 0x00610000e168783b */ /* 0x000e660000004200 */
[--C-:B--2---:R-:W-:Y:S01]  /*9d40*/  FFMA.FTZ R2, R168, c[0x0][0x2d0], -R165.reuse ;  /* 0x0000b400a8027a23 */ /* 0x104fe200000108a5 */
[----:B------:R-:W-:Y:S01]  /*9d50*/  MOV R168, R135 ;  /* 0x0000008700a87202 */ /* 0x000fe20000000f00 */
[----:B------:R-:W-:Y:S01]  /*9d60*/  IMAD.MOV.U32 R135, RZ, RZ, R132 ;  /* 0x000000ffff877224 */ /* 0x000fe200078e0084 */
[----:B------:R-:W-:Y:S01]  /*9d70*/  MUFU.EX2 R103, R103 ;  /* 0x0000006700677308 */ /* 0x000fe20000000800 */
[C---:B------:R-:W-:Y:S08]  /*9d80*/  HMMA.16816.F32.BF16 R52, R152.reuse, R108, R52 ;  /* 0x0000006c9834723c */ /* 0x040ff00000041834 */
[C---:B------:R-:W-:Y:S01]  /*9d90*/  HMMA.16816.F32.BF16 R56, R152.reuse, R110, R56 ;  /* 0x0000006e9838723c */ /* 0x040fe20000041838 */
[----:B------:R2:W-:Y:S01]  /*9da0*/  MUFU.EX2 R137, R2 ;  /* 0x0000000200897308 */ /* 0x0005e20000000800 */
[----:B------:R-:W4:Y:S06]  /*9db0*/  LDSM.16.MT88.4 R108, [R226+0x6100] ;  /* 0x00610000e26c783b */ /* 0x000f2c0000004200 */
[C---:B------:R-:W-:Y:S08]  /*9dc0*/  HMMA.16816.F32.BF16 R60, R152.reuse, R112, R60 ;  /* 0x00000070983c723c */ /* 0x040ff0000004183c */
[C---:B------:R-:W-:Y:S01]  /*9dd0*/  HMMA.16816.F32.BF16 R64, R152.reuse, R114, R64 ;  /* 0x000000729840723c */ /* 0x040fe20000041840 */
[----:B------:R-:W3:Y:S07]  /*9de0*/  LDSM.16.MT88.4 R112, [R229+0x6100] ;  /* 0x00610000e570783b */ /* 0x000eee0000004200 */
[C---:B-1----:R-:W-:Y:S04]  /*9df0*/  HMMA.16816.F32.BF16 R68, R152.reuse, R104, R68 ;  /* 0x000000689844723c */ /* 0x042fe80000041844 */
[--C-:B--2---:R-:W-:Y:S01]  /*9e00*/  FFMA.FTZ R2, R169, c[0x0][0x2d0], -R165.reuse ;  /* 0x0000b400a9027a23 */ /* 0x104fe200000108a5 */
[----:B------:R-:W-:Y:S03]  /*9e10*/  MOV R169, R134 ;  /* 0x0000008600a97202 */ /* 0x000fe60000000f00 */
[----:B------:R1:W2:Y:S01]  /*9e20*/  MUFU.EX2 R146, R2 ;  /* 0x0000000200927308 */ /* 0x0002a20000000800 */
[C---:B------:R-:W-:Y:S01]  /*9e30*/  HMMA.16816.F32.BF16 R72, R152.reuse, R106, R72 ;  /* 0x0000006a9848723c */ /* 0x040fe20000041848 */
[----:B------:R-:W2:Y:S07]  /*9e40*/  LDSM.16.MT88.4 R104, [R228+0x6100] ;  /* 0x00610000e468783b */ /* 0x000eae0000004200 */
[C---:B----4-:R-:W-:Y:S08]  /*9e50*/  HMMA.16816.F32.BF16 R76, R152.reuse, R108, R76 ;  /* 0x0000006c984c723c */ /* 0x050ff0000004184c */
[C---:B------:R-:W-:Y:S01]  /*9e60*/  HMMA.16816.F32.BF16 R80, R152.reuse, R110, R80 ;  /* 0x0000006e9850723c */ /* 0x040fe20000041850 */
[----:B------:R-:W4:Y:S03]  /*9e70*/  LDSM.16.MT88.4 R108, [R225+0x900] ;  /* 0x00090000e16c783b */ /* 0x000f260000004200 */
[--C-:B-1----:R-:W-:Y:S01]  /*9e80*/  FFMA.FTZ R2, R170, c[0x0][0x2d0], -R164.reuse ;  /* 0x0000b400aa027a23 */ /* 0x102fe200000108a4 */
[----:B------:R-:W-:Y:S03]  /*9e90*/  MOV R170, R251 ;  /* 0x000000fb00aa7202 */ /* 0x000fe60000000f00 */
[C---:B---3--:R-:W-:Y:S01]  /*9ea0*/  HMMA.16816.F32.BF16 R84, R152.reuse, R112, R84 ;  /* 0x000000709854723c */ /* 0x048fe20000041854 */
[----:B------:R1:W-:Y:S07]  /*9eb0*/  MUFU.EX2 R145, R2 ;  /* 0x0000000200917308 */ /* 0x0003ee0000000800 */
[C---:B------:R-:W-:Y:S01]  /*9ec0*/  HMMA.16816.F32.BF16 R88, R152.reuse, R114, R88 ;  /* 0x000000729858723c */ /* 0x040fe20000041858 */
[----:B------:R-:W3:Y:S07]  /*9ed0*/  LDSM.16.MT88.4 R112, [R226+0x900] ;  /* 0x00090000e270783b */ /* 0x000eee0000004200 */
[C---:B--2---:R-:W-:Y:S07]  /*9ee0*/  HMMA.16816.F32.BF16 R92, R152.reuse, R104, R92 ;  /* 0x00000068985c723c */ /* 0x044fee000004185c */
[----:B------:R-:W-:Y:S01]  /*9ef0*/  F2FP.BF16.PACK_AB R104, R136, R138 ;  /* 0x0000008a8868723e */ /* 0x000fe200000010ff */
[----:B------:R-:W-:Y:S04]  /*9f00*/  HMMA.16816.F32.BF16 R96, R152, R106, R96 ;  /* 0x0000006a9860723c */ /* 0x000fe80000041860 */
[--C-:B-1----:R-:W-:Y:S01]  /*9f10*/  FFMA.FTZ R2, R171, c[0x0][0x2d0], -R164.reuse ;  /* 0x0000b400ab027a23 */ /* 0x102fe200000108a4 */
[----:B------:R-:W-:Y:S03]  /*9f20*/  F2FP.BF16.PACK_AB R105, R146, R137 ;  /* 0x000000899269723e */ /* 0x000fe600000010ff */
[----:B------:R1:W2:Y:S04]  /*9f30*/  MUFU.EX2 R139, R2 ;  /* 0x00000002008b7308 */ /* 0x0002a80000000800 */
[--C-:B-1----:R-:W-:Y:S01]  /*9f40*/  FFMA.FTZ R2, R172, c[0x0][0x2d0], -R165.reuse ;  /* 0x0000b400ac027a23 */ /* 0x102fe200000108a5 */
[----:B--2---:R-:W-:Y:S05]  /*9f50*/  F2FP.BF16.PACK_AB R106, R139, R145 ;  /* 0x000000918b6a723e */ /* 0x004fea00000010ff */
[----:B------:R1:W-:Y:S02]  /*9f60*/  MUFU.EX2 R144, R2 ;  /* 0x0000000200907308 */ /* 0x0003e40000000800 */
[--C-:B-1----:R-:W-:Y:S08]  /*9f70*/  FFMA.FTZ R2, R173, c[0x0][0x2d0], -R165.reuse ;  /* 0x0000b400ad027a23 */ /* 0x102ff000000108a5 */
[----:B------:R1:W2:Y:S02]  /*9f80*/  MUFU.EX2 R131, R2 ;  /* 0x0000000200837308 */ /* 0x0002a40000000800 */
[--C-:B-1----:R-:W-:Y:S01]  /*9f90*/  FFMA.FTZ R2, R176, c[0x0][0x2d0], -R164.reuse ;  /* 0x0000b400b0027a23 */ /* 0x102fe200000108a4 */
[----:B--2---:R-:W-:Y:S07]  /*9fa0*/  F2FP.BF16.PACK_AB R107, R131, R144 ;  /* 0x00000090836b723e */ /* 0x004fee00000010ff */
[----:B------:R1:W-:Y:S01]  /*9fb0*/  MUFU.EX2 R130, R2 ;  /* 0x0000000200827308 */ /* 0x0003e20000000800 */
[C---:B----4-:R-:W-:Y:S08]  /*9fc0*/  HMMA.16816.F32.BF16 R4, R104.reuse, R108, R4 ;  /* 0x0000006c6804723c */ /* 0x050ff00000041804 */
[C---:B------:R-:W-:Y:S01]  /*9fd0*/  HMMA.16816.F32.BF16 R8, R104.reuse, R110, R8 ;  /* 0x0000006e6808723c */ /* 0x040fe20000041808 */
[----:B------:R-:W2:Y:S07]  /*9fe0*/  LDSM.16.MT88.4 R108, [R228+0x900] ;  /* 0x00090000e46c783b */ /* 0x000eae0000004200 */
[C---:B---3--:R-:W-:Y:S04]  /*9ff0*/  HMMA.16816.F32.BF16 R12, R104.reuse, R112, R12 ;  /* 0x00000070680c723c */ /* 0x048fe8000004180c */
[--C-:B-1----:R-:W-:Y:S04]  /*a000*/  FFMA.FTZ R2, R175, c[0x0][0x2d0], -R164.reuse ;  /* 0x0000b400af027a23 */ /* 0x102fe800000108a4 */
[C---:B------:R-:W-:Y:S01]  /*a010*/  HMMA.16816.F32.BF16 R16, R104.reuse, R114, R16 ;  /* 0x000000726810723c */ /* 0x040fe20000041810 */
[----:B------:R1:W-:Y:S01]  /*a020*/  MUFU.EX2 R128, R2 ;  /* 0x0000000200807308 */ /* 0x0003e20000000800 */
[----:B------:R-:W3:Y:S06]  /*a030*/  LDSM.16.MT88.4 R112, [R225+0x3900] ;  /* 0x00390000e170783b */ /* 0x000eec0000004200 */
[C---:B------:R-:W-:Y:S08]  /*a040*/  HMMA.16816.F32.BF16 R20, R104.reuse, R116, R20 ;  /* 0x000000746814723c */ /* 0x040ff00000041814 */
        /* <DEDUP_REMOVED lines=10> */
[--C-:B-1----:R-:W-:Y:S04]  /*a0f0*/  FFMA.FTZ R2, R177, c[0x0][0x2d0], -R165.reuse ;  /* 0x0000b400b1027a23 */ /* 0x102fe800000108a5 */
        /* <DEDUP_REMOVED lines=28> */
[--C-:B---3--:R-:W-:Y:S03]  /*a2c0*/  FFMA.FTZ R2, R181, c[0x0][0x2d0], -R165.reuse ;  /* 0x0000b400b5027a23 */ /* 0x108fe600000108a5 */
        /* <DEDUP_REMOVED lines=28> */
[----:B------:R1:W2:Y:S07]  /*a490*/  MUFU.EX2 R183, R2 ;  /* 0x0000000200b77308 */ /* 0x0002ae0000000800 */
[C---:B------:R-:W-:Y:S01]  /*a4a0*/  HMMA.16816.F32.BF16 R48, R104.reuse, R118, R48 ;  /* 0x000000766830723c */ /* 0x040fe20000041830 */
[----:B------:R-:W2:Y:S07]  /*a4b0*/  LDSM.16.MT88.4 R116, [R225+0x7100] ;  /* 0x00710000e174783b */ /* 0x000eae0000004200 */
[C---:B---3--:R-:W-:Y:S08]  /*a4c0*/  HMMA.16816.F32.BF16 R52, R104.reuse, R108, R52 ;  /* 0x0000006c6834723c */ /* 0x048ff00000041834 */
[C---:B------:R-:W-:Y:S01]  /*a4d0*/  HMMA.16816.F32.BF16 R56, R104.reuse, R110, R56 ;  /* 0x0000006e6838723c */ /* 0x040fe20000041838 */
[----:B------:R-:W3:Y:S03]  /*a4e0*/  LDSM.16.MT88.4 R108, [R226+0x7100] ;  /* 0x00710000e26c783b */ /* 0x000ee60000004200 */
[--C-:B-1----:R-:W-:Y:S04]  /*a4f0*/  FFMA.FTZ R2, R169, c[0x0][0x2d0], -R164.reuse ;  /* 0x0000b400a9027a23 */ /* 0x102fe800000108a4 */
[----:B------:R1:W-:Y:S01]  /*a500*/  MUFU.EX2 R181, R2 ;  /* 0x0000000200b57308 */ /* 0x0003e20000000800 */
[C---:B----4-:R-:W-:Y:S08]  /*a510*/  HMMA.16816.F32.BF16 R60, R104.reuse, R112, R60 ;  /* 0x00000070683c723c */ /* 0x050ff0000004183c */
[C---:B------:R-:W-:Y:S01]  /*a520*/  HMMA.16816.F32.BF16 R64, R104.reuse, R114, R64 ;  /* 0x000000726840723c */ /* 0x040fe20000041840 */
[----:B------:R-:W4:Y:S07]  /*a530*/  LDSM.16.MT88.4 R112, [R229+0x7100] ;  /* 0x00710000e570783b */ /* 0x000f2e0000004200 */
[C---:B--2---:R-:W-:Y:S04]  /*a540*/  HMMA.16816.F32.BF16 R68, R104.reuse, R116, R68 ;  /* 0x000000746844723c */ /* 0x044fe80000041844 */
[--C-:B-1----:R-:W-:Y:S04]  /*a550*/  FFMA.FTZ R2, R168, c[0x0][0x2d0], -R164.reuse ;  /* 0x0000b400a8027a23 */ /* 0x102fe800000108a4 */
[C---:B------:R-:W-:Y:S01]  /*a560*/  HMMA.16816.F32.BF16 R72, R104.reuse, R118, R72 ;  /* 0x000000766848723c */ /* 0x040fe20000041848 */
[----:B------:R-:W1:Y:S01]  /*a570*/  LDSM.16.MT88.4 R116, [R228+0x7100] ;  /* 0x00710000e474783b */ /* 0x000e620000004200 */
[----:B------:R2:W1:Y:S02]  /*a580*/  MUFU.EX2 R180, R2 ;  /* 0x0000000200b47308 */ /* 0x0004640000000800 */
[--C-:B------:R-:W-:Y:S04]  /*a590*/  FFMA.FTZ R168, R121, c[0x0][0x2d0], -R164.reuse ;  /* 0x0000b40079a87a23 */ /* 0x100fe800000108a4 */
[C---:B---3--:R-:W-:Y:S04]  /*a5a0*/  HMMA.16816.F32.BF16 R76, R104.reuse, R108, R76 ;  /* 0x0000006c684c723c */ /* 0x048fe8000004184c */
[----:B------:R-:W-:Y:S04]  /*a5b0*/  MUFU.EX2 R168, R168 ;  /* 0x000000a800a87308 */ /* 0x000fe80000000800 */
[C---:B------:R-:W-:Y:S01]  /*a5c0*/  HMMA.16816.F32.BF16 R80, R104.reuse, R110, R80 ;  /* 0x0000006e6850723c */ /* 0x040fe20000041850 */
[----:B------:R-:W3:Y:S07]  /*a5d0*/  LDSM.16.MT88.4 R108, [R225+0x1900] ;  /* 0x00190000e16c783b */ /* 0x000eee0000004200 */
[C---:B----4-:R-:W-:Y:S04]  /*a5e0*/  HMMA.16816.F32.BF16 R84, R104.reuse, R112, R84 ;  /* 0x000000706854723c */ /* 0x050fe80000041854 */
[--C-:B--2---:R-:W-:Y:S01]  /*a5f0*/  FFMA.FTZ R2, R252, c[0x0][0x2d0], -R165.reuse ;  /* 0x0000b400fc027a23 */ /* 0x104fe200000108a5 */
[----:B------:R-:W-:Y:S03]  /*a600*/  MOV R252, R132 ;  /* 0x0000008400fc7202 */ /* 0x000fe60000000f00 */
[----:B------:R2:W-:Y:S01]  /*a610*/  MUFU.EX2 R179, R2 ;  /* 0x0000000200b37308 */ /* 0x0005e20000000800 */
[C---:B------:R-:W-:Y:S01]  /*a620*/  HMMA.16816.F32.BF16 R88, R104.reuse, R114, R88 ;  /* 0x000000726858723c */ /* 0x040fe20000041858 */
[----:B------:R-:W4:Y:S07]  /*a630*/  LDSM.16.MT88.4 R112, [R226+0x1900] ;  /* 0x00190000e270783b */ /* 0x000f2e0000004200 */
[C---:B-1----:R-:W-:Y:S08]  /*a640*/  HMMA.16816.F32.BF16 R92, R104.reuse, R116, R92 ;  /* 0x00000074685c723c */ /* 0x042ff0000004185c */
[----:B------:R-:W-:Y:S01]  /*a650*/  HMMA.16816.F32.BF16 R96, R104, R118, R96 ;  /* 0x000000766860723c */ /* 0x000fe20000041860 */
[----:B------:R-:W1:Y:S03]  /*a660*/  LDSM.16.MT88.4 R116, [R229+0x1900] ;  /* 0x00190000e574783b */ /* 0x000e660000004200 */
[--C-:B--2---:R-:W-:Y:S03]  /*a670*/  FFMA.FTZ R2, R167, c[0x0][0x2d0], -R165.reuse ;  /* 0x0000b400a7027a23 */ /* 0x104fe600000108a5 */
[----:B------:R-:W-:Y:S01]  /*a680*/  F2FP.BF16.PACK_AB R104, R250, R251 ;  /* 0x000000fbfa68723e */ /* 0x000fe200000010ff */
[----:B------:R2:W2:Y:S01]  /*a690*/  MUFU.EX2 R178, R2 ;  /* 0x0000000200b27308 */ /* 0x0004a20000000800 */
[----:B------:R-:W-:Y:S03]  /*a6a0*/  F2FP.BF16.PACK_AB R105, R183, R182 ;  /* 0x000000b6b769723e */ /* 0x000fe600000010ff */
[----:B------:R-:W-:Y:S01]  /*a6b0*/  F2FP.BF16.PACK_AB R106, R180, R181 ;  /* 0x000000b5b46a723e */ /* 0x000fe200000010ff */
[--C-:B--2---:R-:W-:Y:S01]  /*a6c0*/  FFMA.FTZ R2, R166, c[0x0][0x2d0], -R164.reuse ;  /* 0x0000b400a6027a23 */ /* 0x104fe200000108a4 */
[----:B------:R-:W-:Y:S01]  /*a6d0*/  F2FP.BF16.PACK_AB R107, R178, R179 ;  /* 0x000000b3b26b723e */ /* 0x000fe200000010ff */
[--C-:B------:R-:W-:Y:S03]  /*a6e0*/  FFMA.FTZ R166, R122, c[0x0][0x2d0], -R164.reuse ;  /* 0x0000b4007aa67a23 */ /* 0x100fe600000108a4 */
[----:B------:R2:W-:Y:S03]  /*a6f0*/  MUFU.EX2 R176, R2 ;  /* 0x0000000200b07308 */ /* 0x0005e60000000800 */
[C---:B---3--:R-:W-:Y:S07]  /*a700*/  HMMA.16816.F32.BF16 R4, R104.reuse, R108, R4 ;  /* 0x0000006c6804723c */ /* 0x048fee0000041804 */
[----:B------:R-:W-:Y:S01]  /*a710*/  MUFU.EX2 R166, R166 ;  /* 0x000000a600a67308 */ /* 0x000fe20000000800 */
[C---:B------:R-:W-:Y:S01]  /*a720*/  HMMA.16816.F32.BF16 R8, R104.reuse, R110, R8 ;  /* 0x0000006e6808723c */ /* 0x040fe20000041808 */
[----:B------:R-:W3:Y:S07]  /*a730*/  LDSM.16.MT88.4 R108, [R228+0x1900] ;  /* 0x00190000e46c783b */ /* 0x000eee0000004200 */
[C---:B----4-:R-:W-:Y:S04]  /*a740*/  HMMA.16816.F32.BF16 R12, R104.reuse, R112, R12 ;  /* 0x00000070680c723c */ /* 0x050fe8000004180c */
[----:B--2---:R-:W-:Y:S04]  /*a750*/  FFMA.FTZ R2, R151, c[0x0][0x2d0], -R164 ;  /* 0x0000b40097027a23 */ /* 0x004fe800000108a4 */
[C---:B------:R-:W-:Y:S01]  /*a760*/  HMMA.16816.F32.BF16 R16, R104.reuse, R114, R16 ;  /* 0x000000726810723c */ /* 0x040fe20000041810 */
[----:B------:R2:W-:Y:S01]  /*a770*/  MUFU.EX2 R177, R2 ;  /* 0x0000000200b17308 */ /* 0x0005e20000000800 */
[----:B------:R-:W4:Y:S06]  /*a780*/  LDSM.16.MT88.4 R112, [R225+0x4900] ;  /* 0x00490000e170783b */ /* 0x000f2c0000004200 */
[C---:B-1----:R-:W-:Y:S08]  /*a790*/  HMMA.16816.F32.BF16 R20, R104.reuse, R116, R20 ;  /* 0x000000746814723c */ /* 0x042ff00000041814 */
[C---:B------:R-:W-:Y:S01]  /*a7a0*/  HMMA.16816.F32.BF16 R24, R104.reuse, R118, R24 ;  /* 0x000000766818723c */ /* 0x040fe20000041818 */
[----:B------:R-:W1:Y:S07]  /*a7b0*/  LDSM.16.MT88.4 R116, [R226+0x4900] ;  /* 0x00490000e274783b */ /* 0x000e6e0000004200 */
[C---:B---3--:R-:W-:Y:S04]  /*a7c0*/  HMMA.16816.F32.BF16 R28, R104.reuse, R108, R28 ;  /* 0x0000006c681c723c */ /* 0x048fe8000004181c */
[--C-:B--2---:R-:W-:Y:S02]  /*a7d0*/  FFMA.FTZ R2, R141, c[0x0][0x2d0], -R165.reuse ;  /* 0x0000b4008d027a23 */ /* 0x104fe400000108a5 */
[----:B------:R-:W-:Y:S01]  /*a7e0*/  IMAD.MOV.U32 R141, RZ, RZ, R140 ;  /* 0x000000ffff8d7224 */ /* 0x000fe200078e008c */
[----:B------:R-:W-:Y:S01]  /*a7f0*/  MOV R140, R125 ;  /* 0x0000007d008c7202 */ /* 0x000fe20000000f00 */
[----:B------:R2:W-:Y:S01]  /*a800*/  MUFU.EX2 R175, R2 ;  /* 0x0000000200af7308 */ /* 0x0005e20000000800 */
[C---:B------:R-:W-:Y:S01]  /*a810*/  HMMA.16816.F32.BF16 R32, R104.reuse, R110, R32 ;  /* 0x0000006e6820723c */ /* 0x040fe20000041820 */
[----:B------:R-:W3:Y:S02]  /*a820*/  LDL.LU R125, [R1+0x8] ;  /* 0x00000800017d7983 */ /* 0x000ee40000300800 */
[--C-:B------:R-:W-:Y:S02]  /*a830*/  FFMA.FTZ R167, R141, c[0x0][0x2d0], -R165.reuse ;  /* 0x0000b4008da77a23 */ /* 0x100fe400000108a5 */
[----:B------:R-:W1:Y:S03]  /*a840*/  LDSM.16.MT88.4 R108, [R229+0x4900] ;  /* 0x00490000e56c783b */ /* 0x000e660000004200 */
[C---:B----4-:R-:W-:Y:S01]  /*a850*/  HMMA.16816.F32.BF16 R36, R104.reuse, R112, R36 ;  /* 0x000000706824723c */ /* 0x050fe20000041824 */
[----:B------:R-:W4:Y:S07]  /*a860*/  MUFU.EX2 R167, R167 ;  /* 0x000000a700a77308 */ /* 0x000f2e0000000800 */
[C---:B------:R-:W-:Y:S01]  /*a870*/  HMMA.16816.F32.BF16 R40, R104.reuse, R114, R40 ;  /* 0x000000726828723c */ /* 0x040fe20000041828 */
[----:B------:R-:W1:Y:S03]  /*a880*/  LDSM.16.MT88.4 R112, [R228+0x4900] ;  /* 0x00490000e470783b */ /* 0x000e660000004200 */
[--C-:B--2---:R-:W-:Y:S04]  /*a890*/  FFMA.FTZ R2, R150, c[0x0][0x2d0], -R165.reuse ;  /* 0x0000b40096027a23 */ /* 0x104fe800000108a5 */
[C---:B-1----:R-:W-:Y:S01]  /*a8a0*/  HMMA.16816.F32.BF16 R44, R104.reuse, R116, R44 ;  /* 0x00000074682c723c */ /* 0x042fe2000004182c */
[----:B------:R1:W2:Y:S07]  /*a8b0*/  MUFU.EX2 R174, R2 ;  /* 0x0000000200ae7308 */ /* 0x0002ae0000000800 */
[C---:B------:R-:W-:Y:S01]  /*a8c0*/  HMMA.16816.F32.BF16 R48, R104.reuse, R118, R48 ;  /* 0x000000766830723c */ /* 0x040fe20000041830 */
[----:B------:R-:W2:Y:S03]  /*a8d0*/  LDSM.16.MT88.4 R116, [R225+0x7900] ;  /* 0x00790000e174783b */ /* 0x000ea60000004200 */
[----:B----4-:R-:W-:Y:S04]  /*a8e0*/  F2FP.BF16.PACK_AB R153, R167, R103 ;  /* 0x00000067a799723e */ /* 0x010fe800000010ff */
[C---:B------:R-:W-:Y:S04]  /*a8f0*/  HMMA.16816.F32.BF16 R52, R104.reuse, R108, R52 ;  /* 0x0000006c6834723c */ /* 0x040fe80000041834 */
[--C-:B-1----:R-:W-:Y:S04]  /*a900*/  FFMA.FTZ R2, R149, c[0x0][0x2d0], -R164.reuse ;  /* 0x0000b40095027a23 */ /* 0x102fe800000108a4 */
[C---:B------:R-:W-:Y:S01]  /*a910*/  HMMA.16816.F32.BF16 R56, R104.reuse, R110, R56 ;  /* 0x0000006e6838723c */ /* 0x040fe20000041838 */
[----:B------:R-:W1:Y:S01]  /*a920*/  LDSM.16.MT88.4 R108, [R226+0x7900] ;  /* 0x00790000e26c783b */ /* 0x000e620000004200 */
[----:B------:R4:W-:Y:S06]  /*a930*/  MUFU.EX2 R173, R2 ;  /* 0x0000000200ad7308 */ /* 0x0009ec0000000800 */
[C---:B------:R-:W-:Y:S08]  /*a940*/  HMMA.16816.F32.BF16 R60, R104.reuse, R112, R60 ;  /* 0x00000070683c723c */ /* 0x040ff0000004183c */
[C---:B------:R-:W-:Y:S01]  /*a950*/  HMMA.16816.F32.BF16 R64, R104.reuse, R114, R64 ;  /* 0x000000726840723c */ /* 0x040fe20000041840 */
[----:B------:R-:W1:Y:S07]  /*a960*/  LDSM.16.MT88.4 R112, [R229+0x7900] ;  /* 0x00790000e570783b */ /* 0x000e6e0000004200 */
[C---:B--2---:R-:W-:Y:S04]  /*a970*/  HMMA.16816.F32.BF16 R68, R104.reuse, R116, R68 ;  /* 0x000000746844723c */ /* 0x044fe80000041844 */
[--C-:B----4-:R-:W-:Y:S02]  /*a980*/  FFMA.FTZ R2, R148, c[0x0][0x2d0], -R164.reuse ;  /* 0x0000b40094027a23 */ /* 0x110fe400000108a4 */
[----:B------:R-:W-:Y:S02]  /*a990*/  LDSM.16.MT88.4 R148, [R226+0x5900] ;  /* 0x00590000e294783b */ /* 0x000fe40000004200 */
[C---:B------:R-:W-:Y:S01]  /*a9a0*/  HMMA.16816.F32.BF16 R72, R104.reuse, R118, R72 ;  /* 0x000000766848723c */ /* 0x040fe20000041848 */
[----:B------:R2:W4:Y:S05]  /*a9b0*/  MUFU.EX2 R172, R2 ;  /* 0x0000000200ac7308 */ /* 0x00052a0000000800 */
[----:B------:R-:W4:Y:S02]  /*a9c0*/  LDSM.16.MT88.4 R116, [R228+0x7900] ;  /* 0x00790000e474783b */ /* 0x000f240000004200 */
[C---:B-1----:R-:W-:Y:S08]  /*a9d0*/  HMMA.16816.F32.BF16 R76, R104.reuse, R108, R76 ;  /* 0x0000006c684c723c */ /* 0x042ff0000004184c */
[C---:B------:R-:W-:Y:S01]  /*a9e0*/  HMMA.16816.F32.BF16 R80, R104.reuse, R110, R80 ;  /* 0x0000006e6850723c */ /* 0x040fe20000041850 */
[----:B------:R-:W1:Y:S07]  /*a9f0*/  LDSM.16.MT88.4 R108, [R225+0x2100] ;  /* 0x00210000e16c783b */ /* 0x000e6e0000004200 */
[C---:B------:R-:W-:Y:S04]  /*aa00*/  HMMA.16816.F32.BF16 R84, R104.reuse, R112, R84 ;  /* 0x000000706854723c */ /* 0x040fe80000041854 */
[--C-:B--2---:R-:W-:Y:S04]  /*aa10*/  FFMA.FTZ R2, R143, c[0x0][0x2d0], -R165.reuse ;  /* 0x0000b4008f027a23 */ /* 0x104fe800000108a5 */
[C---:B------:R-:W-:Y:S01]  /*aa20*/  HMMA.16816.F32.BF16 R88, R104.reuse, R114, R88 ;  /* 0x000000726858723c */ /* 0x040fe20000041858 */
[----:B------:R2:W-:Y:S01]  /*aa30*/  MUFU.EX2 R171, R2 ;  /* 0x0000000200ab7308 */ /* 0x0005e20000000800 */
[----:B------:R-:W1:Y:S06]  /*aa40*/  LDSM.16.MT88.4 R112, [R226+0x2100] ;  /* 0x00210000e270783b */ /* 0x000e6c0000004200 */
[C---:B----4-:R-:W-:Y:S08]  /*aa50*/  HMMA.16816.F32.BF16 R92, R104.reuse, R116, R92 ;  /* 0x00000074685c723c */ /* 0x050ff0000004185c */
[----:B------:R-:W-:Y:S01]  /*aa60*/  HMMA.16816.F32.BF16 R96, R104, R118, R96 ;  /* 0x000000766860723c */ /* 0x000fe20000041860 */
[----:B------:R-:W-:Y:S03]  /*aa70*/  LDSM.16.MT88.4 R116, [R228+0x2100] ;  /* 0x00210000e474783b */ /* 0x000fe60000004200 */
[--C-:B--2---:R-:W-:Y:S02]  /*aa80*/  FFMA.FTZ R2, R142, c[0x0][0x2d0], -R165.reuse ;  /* 0x0000b4008e027a23 */ /* 0x104fe400000108a5 */
[----:B------:R-:W-:Y:S01]  /*aa90*/  FFMA.FTZ R165, R102, c[0x0][0x2d0], -R165 ;  /* 0x0000b40066a57a23 */ /* 0x000fe200000108a5 */
[----:B------:R-:W-:Y:S01]  /*aaa0*/  F2FP.BF16.PACK_AB R104, R177, R176 ;  /* 0x000000b0b168723e */ /* 0x000fe200000010ff */
[----:B------:R2:W4:Y:S01]  /*aab0*/  MUFU.EX2 R170, R2 ;  /* 0x0000000200aa7308 */ /* 0x0005220000000800 */
[----:B------:R-:W-:Y:S03]  /*aac0*/  F2FP.BF16.PACK_AB R105, R174, R175 ;  /* 0x000000afae69723e */ /* 0x000fe600000010ff */
[----:B------:R-:W-:Y:S06]  /*aad0*/  F2FP.BF16.PACK_AB R106, R172, R173 ;  /* 0x000000adac6a723e */ /* 0x000fec00000010ff */
[----:B------:R-:W-:Y:S10]  /*aae0*/  MUFU.EX2 R102, R124 ;  /* 0x0000007c00667308 */ /* 0x000ff40000000800 */
[----:B------:R-:W1:Y:S01]  /*aaf0*/  MUFU.EX2 R165, R165 ;  /* 0x000000a500a57308 */ /* 0x000e620000000800 */
[--C-:B--2---:R-:W-:Y:S01]  /*ab00*/  FFMA.FTZ R2, R123, c[0x0][0x2d0], -R164.reuse ;  /* 0x0000b4007b027a23 */ /* 0x104fe200000108a4 */
[----:B----4-:R-:W-:Y:S01]  /*ab10*/  F2FP.BF16.PACK_AB R107, R170, R171 ;  /* 0x000000abaa6b723e */ /* 0x010fe200000010ff */
[----:B------:R-:W-:Y:S02]  /*ab20*/  FFMA.FTZ R164, R120, c[0x0][0x2d0], -R164 ;  /* 0x0000b40078a47a23 */ /* 0x000fe400000108a4 */
[----:B------:R-:W2:Y:S04]  /*ab30*/  LDSM.16.MT88.4 R120, [R229+0x2100] ;  /* 0x00210000e578783b */ /* 0x000ea80000004200 */
[C---:B-1----:R-:W-:Y:S01]  /*ab40*/  HMMA.16816.F32.BF16 R4, R104.reuse, R108, R4 ;  /* 0x0000006c6804723c */ /* 0x042fe20000041804 */
[----:B------:R-:W1:Y:S07]  /*ab50*/  MUFU.EX2 R164, R164 ;  /* 0x000000a400a47308 */ /* 0x000e6e0000000800 */
[C---:B------:R-:W-:Y:S01]  /*ab60*/  HMMA.16816.F32.BF16 R8, R104.reuse, R110, R8 ;  /* 0x0000006e6808723c */ /* 0x040fe20000041808 */
[----:B------:R-:W4:Y:S03]  /*ab70*/  LDSM.16.MT88.4 R108, [R225+0x5100] ;  /* 0x00510000e16c783b */ /* 0x000f260000004200 */
[----:B------:R-:W-:Y:S04]  /*ab80*/  F2FP.BF16.PACK_AB R155, R165, R102 ;  /* 0x00000066a59b723e */ /* 0x000fe800000010ff */
[C---:B------:R-:W-:Y:S08]  /*ab90*/  HMMA.16816.F32.BF16 R12, R104.reuse, R112, R12 ;  /* 0x00000070680c723c */ /* 0x040ff0000004180c */
[C---:B------:R-:W-:Y:S01]  /*aba0*/  HMMA.16816.F32.BF16 R16, R104.reuse, R114, R16 ;  /* 0x000000726810723c */ /* 0x040fe20000041810 */
[----:B------:R-:W4:Y:S03]  /*abb0*/  LDSM.16.MT88.4 R112, [R226+0x5100] ;  /* 0x00510000e270783b */ /* 0x000f260000004200 */
[----:B-1----:R-:W-:Y:S04]  /*abc0*/  F2FP.BF16.PACK_AB R154, R164, R168 ;  /* 0x000000a8a49a723e */ /* 0x002fe800000010ff */
[C---:B--2---:R-:W-:Y:S08]  /*abd0*/  HMMA.16816.F32.BF16 R20, R104.reuse, R120, R20 ;  /* 0x000000786814723c */ /* 0x044ff00000041814 */
[C---:B------:R-:W-:Y:S01]  /*abe0*/  HMMA.16816.F32.BF16 R24, R104.reuse, R122, R24 ;  /* 0x0000007a6818723c */ /* 0x040fe20000041818 */
[----:B------:R-:W1:Y:S07]  /*abf0*/  LDSM.16.MT88.4 R120, [R229+0x5100] ;  /* 0x00510000e578783b */ /* 0x000e6e0000004200 */
[C---:B------:R-:W-:Y:S08]  /*ac00*/  HMMA.16816.F32.BF16 R28, R104.reuse, R116, R28 ;  /* 0x00000074681c723c */ /* 0x040ff0000004181c */
[C---:B------:R-:W-:Y:S01]  /*ac10*/  HMMA.16816.F32.BF16 R32, R104.reuse, R118, R32 ;  /* 0x000000766820723c */ /* 0x040fe20000041820 */
[----:B------:R-:W2:Y:S07]  /*ac20*/  LDSM.16.MT88.4 R116, [R228+0x5100] ;  /* 0x00510000e474783b */ /* 0x000eae0000004200 */
[C---:B----4-:R-:W-:Y:S08]  /*ac30*/  HMMA.16816.F32.BF16 R36, R104.reuse, R108, R36 ;  /* 0x0000006c6824723c */ /* 0x050ff00000041824 */
[C---:B------:R-:W-:Y:S01]  /*ac40*/  HMMA.16816.F32.BF16 R40, R104.reuse, R110, R40 ;  /* 0x0000006e6828723c */ /* 0x040fe20000041828 */
[----:B------:R-:W4:Y:S07]  /*ac50*/  LDSM.16.MT88.4 R108, [R225+0x8100] ;  /* 0x00810000e16c783b */ /* 0x000f2e0000004200 */
[C---:B------:R-:W-:Y:S08]  /*ac60*/  HMMA.16816.F32.BF16 R44, R104.reuse, R112, R44 ;  /* 0x00000070682c723c */ /* 0x040ff0000004182c */
[C---:B------:R-:W-:Y:S01]  /*ac70*/  HMMA.16816.F32.BF16 R48, R104.reuse, R114, R48 ;  /* 0x000000726830723c */ /* 0x040fe20000041830 */
[----:B------:R-:W4:Y:S07]  /*ac80*/  LDSM.16.MT88.4 R112, [R226+0x8100] ;  /* 0x00810000e270783b */ /* 0x000f2e0000004200 */
[C---:B-1----:R-:W-:Y:S08]  /*ac90*/  HMMA.16816.F32.BF16 R52, R104.reuse, R120, R52 ;  /* 0x000000786834723c */ /* 0x042ff00000041834 */
[C---:B------:R-:W-:Y:S01]  /*aca0*/  HMMA.16816.F32.BF16 R56, R104.reuse, R122, R56 ;  /* 0x0000007a6838723c */ /* 0x040fe20000041838 */
[----:B------:R-:W1:Y:S07]  /*acb0*/  LDSM.16.MT88.4 R120, [R229+0x8100] ;  /* 0x00810000e578783b */ /* 0x000e6e0000004200 */
[C---:B--2---:R-:W-:Y:S04]  /*acc0*/  HMMA.16816.F32.BF16 R60, R104.reuse, R116, R60 ;  /* 0x00000074683c723c */ /* 0x044fe8000004183c */
[----:B---3--:R-:W-:Y:S01]  /*acd0*/  FFMA.FTZ R125, R3, R125, R140 ;  /* 0x0000007d037d7223 */ /* 0x008fe2000001008c */
[----:B------:R-:W-:Y:S03]  /*ace0*/  MOV R140, R135 ;  /* 0x00000087008c7202 */ /* 0x000fe60000000f00 */
[C---:B------:R-:W-:Y:S01]  /*acf0*/  HMMA.16816.F32.BF16 R64, R104.reuse, R118, R64 ;  /* 0x000000766840723c */ /* 0x040fe20000041840 */
[----:B------:R-:W2:Y:S01]  /*ad00*/  LDL.LU R135, [R1+0xc] ;  /* 0x00000c0001877983 */ /* 0x000ea20000300800 */
[----:B------:R-:W3:Y:S03]  /*ad10*/  MUFU.EX2 R3, R2 ;  /* 0x0000000200037308 */ /* 0x000ee60000000800 */
[----:B------:R-:W1:Y:S03]  /*ad20*/  LDSM.16.MT88.4 R116, [R228+0x8100] ;  /* 0x00810000e474783b */ /* 0x000e660000004200 */
[C---:B----4-:R-:W-:Y:S08]  /*ad30*/  HMMA.16816.F32.BF16 R68, R104.reuse, R108, R68 ;  /* 0x0000006c6844723c */ /* 0x050ff00000041844 */
[C---:B------:R-:W-:Y:S01]  /*ad40*/  HMMA.16816.F32.BF16 R72, R104.reuse, R110, R72 ;  /* 0x0000006e6848723c */ /* 0x040fe20000041848 */
[----:B------:R-:W4:Y:S07]  /*ad50*/  LDSM.16.MT88.4 R108, [R225+0x2900] ;  /* 0x00290000e16c783b */ /* 0x000f2e0000004200 */
[C---:B------:R-:W-:Y:S04]  /*ad60*/  HMMA.16816.F32.BF16 R76, R104.reuse, R112, R76 ;  /* 0x00000070684c723c */ /* 0x040fe8000004184c */
[----:B---3--:R-:W-:Y:S04]  /*ad70*/  F2FP.BF16.PACK_AB R152, R166, R3 ;  /* 0x00000003a698723e */ /* 0x008fe800000010ff */
[C---:B------:R-:W-:Y:S08]  /*ad80*/  HMMA.16816.F32.BF16 R80, R104.reuse, R114, R80 ;  /* 0x000000726850723c */ /* 0x040ff00000041850 */
[C---:B-1----:R-:W-:Y:S08]  /*ad90*/  HMMA.16816.F32.BF16 R84, R104.reuse, R120, R84 ;  /* 0x000000786854723c */ /* 0x042ff00000041854 */
[C---:B------:R-:W-:Y:S01]  /*ada0*/  HMMA.16816.F32.BF16 R88, R104.reuse, R122, R88 ;  /* 0x0000007a6858723c */ /* 0x040fe20000041858 */
[----:B------:R-:W1:Y:S07]  /*adb0*/  LDSM.16.MT88.4 R120, [R226+0x2900] ;  /* 0x00290000e278783b */ /* 0x000e6e0000004200 */
[C---:B------:R-:W-:Y:S07]  /*adc0*/  HMMA.16816.F32.BF16 R92, R104.reuse, R116, R92 ;  /* 0x00000074685c723c */ /* 0x040fee000004185c */
[----:B------:R-:W-:Y:S01]  /*add0*/  MOV R116, R134 ;  /* 0x0000008600747202 */ /* 0x000fe20000000f00 */
[----:B------:R-:W-:Y:S04]  /*ade0*/  HMMA.16816.F32.BF16 R96, R104, R118, R96 ;  /* 0x000000766860723c */ /* 0x000fe80000041860 */
[----:B------:R-:W-:Y:S03]  /*adf0*/  IMAD.MOV.U32 R117, RZ, RZ, R133 ;  /* 0x000000ffff757224 */ /* 0x000fe600078e0085 */
[----:B------:R-:W-:Y:S01]  /*ae00*/  MOV R119, R126 ;  /* 0x0000007e00777202 */ /* 0x000fe20000000f00 */
[C---:B----4-:R-:W-:Y:S01]  /*ae10*/  HMMA.16816.F32.BF16 R104, R152.reuse, R108, R4 ;  /* 0x0000006c9868723c */ /* 0x050fe20000041804 */
[----:B------:R-:W-:Y:S07]  /*ae20*/  LDSM.16.MT88.4 R4, [R229+0x5900] ;  /* 0x00590000e504783b */ /* 0x000fee0000004200 */
[C---:B------:R-:W-:Y:S01]  /*ae30*/  HMMA.16816.F32.BF16 R108, R152.reuse, R110, R8 ;  /* 0x0000006e986c723c */ /* 0x040fe20000041808 */
[----:B------:R-:W-:Y:S07]  /*ae40*/  LDSM.16.MT88.4 R8, [R228+0x5900] ;  /* 0x00590000e408783b */ /* 0x000fee0000004200 */
[C---:B-1----:R-:W-:Y:S07]  /*ae50*/  HMMA.16816.F32.BF16 R112, R152.reuse, R120, R12 ;  /* 0x000000789870723c */ /* 0x042fee000004180c */
[----:B------:R-:W-:Y:S01]  /*ae60*/  IMAD.MOV.U32 R13, RZ, RZ, R119 ;  /* 0x000000ffff0d7224 */ /* 0x000fe200078e0077 */
[----:B------:R-:W-:Y:S04]  /*ae70*/  MOV R14, R116 ;  /* 0x00000074000e7202 */ /* 0x000fe80000000f00 */
[----:B------:R-:W-:Y:S02]  /*ae80*/  MOV R15, R117 ;  /* 0x00000075000f7202 */ /* 0x000fe40000000f00 */
[C---:B------:R-:W-:Y:S01]  /*ae90*/  HMMA.16816.F32.BF16 R116, R152.reuse, R122, R16 ;  /* 0x0000007a9874723c */ /* 0x040fe20000041810 */
[----:B------:R-:W-:Y:S02]  /*aea0*/  LDSM.16.MT88.4 R16, [R226+0x8900] ;  /* 0x00890000e210783b */ /* 0x000fe40000004200 */
[----:B--2---:R-:W-:Y:S02]  /*aeb0*/  FFMA.FTZ R2, R0, R135, R140 ;  /* 0x0000008700027223 */ /* 0x004fe4000001008c */
[----:B------:R-:W-:Y:S04]  /*aec0*/  FADD.FTZ R0, R245, R125 ;  /* 0x0000007df5007221 */ /* 0x000fe80000010000 */
[----:B------:R-:W-:Y:S03]  /*aed0*/  LDSM.16.MT88.4 R132, [R228+0x2900] ;  /* 0x00290000e484783b */ /* 0x000fe60000004200 */
[----:B------:R-:W-:Y:S02]  /*aee0*/  FADD.FTZ R2, R246, R2 ;  /* 0x00000002f6027221 */ /* 0x000fe40000010000 */
[----:B------:R-:W-:Y:S02]  /*aef0*/  FADD.FTZ R0, R247, R0 ;  /* 0x00000000f7007221 */ /* 0x000fe40000010000 */
[----:B------:R-:W-:Y:S02]  /*af00*/  FADD.FTZ R169, R248, R2 ;  /* 0x00000002f8a97221 */ /* 0x000fe40000010000 */
[----:B------:R-:W-:Y:S01]  /*af10*/  FADD.FTZ R2, R231, R0 ;  /* 0x00000000e7027221 */ /* 0x000fe20000010000 */
[----:B------:R1:W5:Y:S01]  /*af20*/  LDL.LU R245, [R1+0x54] ;  /* 0x0000540001f57983 */ /* 0x0003620000300800 */
[----:B------:R-:W-:Y:S03]  /*af30*/  MOV R0, R127 ;  /* 0x0000007f00007202 */ /* 0x000fe60000000f00 */
[----:B------:R1:W5:Y:S02]  /*af40*/  LDL.LU R246, [R1+0x50] ;  /* 0x0000500001f67983 */ /* 0x0003640000300800 */
[----:B------:R-:W-:Y:S02]  /*af50*/  FADD.FTZ R0, R0, R169 ;  /* 0x000000a900007221 */ /* 0x000fe40000010000 */
[----:B------:R1:W5:Y:S04]  /*af60*/  LDL.LU R247, [R1+0x4c] ;  /* 0x00004c0001f77983 */ /* 0x0003680000300800 */
[----:B------:R1:W5:Y:S04]  /*af70*/  LDL.LU R248, [R1+0x48] ;  /* 0x0000480001f87983 */ /* 0x0003680000300800 */
[----:B------:R1:W5:Y:S04]  /*af80*/  LDL.LU R231, [R1+0x44] ;  /* 0x0000440001e77983 */ /* 0x0003680000300800 */
[----:B------:R-:W2:Y:S08]  /*af90*/  LDSM.16.MT88.4 R124, [R229+0x2900] ;  /* 0x00290000e57c783b */ /* 0x000eb00000004200 */
[----:B------:R-:W3:Y:S01]  /*afa0*/  LDSM.16.MT88.4 R140, [R225+0x5900] ;  /* 0x00590000e18c783b */ /* 0x000ee20000004200 */
[C---:B--2---:R-:W-:Y:S07]  /*afb0*/  HMMA.16816.F32.BF16 R120, R152.reuse, R124, R20 ;  /* 0x0000007c9878723c */ /* 0x044fee0000041814 */
[----:B------:R-:W-:Y:S01]  /*afc0*/  IMAD.MOV.U32 R22, RZ, RZ, R14 ;  /* 0x000000ffff167224 */ /* 0x000fe200078e000e */
[C---:B------:R-:W-:Y:S04]  /*afd0*/  HMMA.16816.F32.BF16 R124, R152.reuse, R126, R24 ;  /* 0x0000007e987c723c */ /* 0x040fe80000041818 */
[----:B------:R-:W-:Y:S02]  /*afe0*/  MOV R23, R13 ;  /* 0x0000000d00177202 */ /* 0x000fe40000000f00 */
[----:B------:R-:W-:Y:S01]  /*aff0*/  MOV R20, R15 ;  /* 0x0000000f00147202 */ /* 0x000fe20000000f00 */
[----:B------:R-:W-:Y:S01]  /*b000*/  IMAD.MOV.U32 R25, RZ, RZ, R130 ;  /* 0x000000ffff197224 */ /* 0x000fe200078e0082 */
[----:B------:R-:W-:Y:S01]  /*b010*/  MOV R24, R131 ;  /* 0x0000008300187202 */ /* 0x000fe20000000f00 */
[----:B------:R-:W2:Y:S03]  /*b020*/  LDSM.16.MT88.4 R12, [R225+0x8900] ;  /* 0x00890000e10c783b */ /* 0x000ea60000004200 */
[----:B------:R-:W-:Y:S02]  /*b030*/  MOV R26, R129 ;  /* 0x00000081001a7202 */ /* 0x000fe40000000f00 */
[----:B------:R-:W-:Y:S02]  /*b040*/  MOV R27, R128 ;  /* 0x00000080001b7202 */ /* 0x000fe40000000f00 */
[C---:B------:R-:W-:Y:S03]  /*b050*/  HMMA.16816.F32.BF16 R128, R152.reuse, R132, R28 ;  /* 0x000000849880723c */ /* 0x040fe6000004181c */
[----:B------:R-:W-:Y:S04]  /*b060*/  MOV R21, R147 ;  /* 0x0000009300157202 */ /* 0x000fe80000000f00 */
[----:B------:R-:W-:Y:S01]  /*b070*/  MOV R28, R146 ;  /* 0x00000092001c7202 */ /* 0x000fe20000000f00 */
[C---:B------:R-:W-:Y:S04]  /*b080*/  HMMA.16816.F32.BF16 R132, R152.reuse, R134, R32 ;  /* 0x000000869884723c */ /* 0x040fe80000041820 */
[----:B------:R-:W-:Y:S01]  /*b090*/  MOV R31, R139 ;  /* 0x0000008b001f7202 */ /* 0x000fe20000000f00 */
[----:B------:R-:W-:Y:S01]  /*b0a0*/  IMAD.MOV.U32 R29, RZ, RZ, R145 ;  /* 0x000000ffff1d7224 */ /* 0x000fe200078e0091 */
[----:B------:R-:W-:Y:S01]  /*b0b0*/  MOV R30, R144 ;  /* 0x00000090001e7202 */ /* 0x000fe20000000f00 */
[----:B------:R-:W-:Y:S01]  /*b0c0*/  IMAD.MOV.U32 R34, RZ, RZ, R137 ;  /* 0x000000ffff227224 */ /* 0x000fe200078e0089 */
[----:B------:R-:W-:Y:S04]  /*b0d0*/  MOV R33, R138 ;  /* 0x0000008a00217202 */ /* 0x000fe80000000f00 */
[----:B------:R-:W-:Y:S01]  /*b0e0*/  MOV R35, R136 ;  /* 0x0000008800237202 */ /* 0x000fe20000000f00 */
[----:B------:R-:W-:Y:S01]  /*b0f0*/  FADD.FTZ R2, R33, R2 ;  /* 0x0000000221027221 */ /* 0x000fe20000010000 */
[C---:B---3--:R-:W-:Y:S03]  /*b100*/  HMMA.16816.F32.BF16 R136, R152.reuse, R140, R36 ;  /* 0x0000008c9888723c */ /* 0x048fe60000041824 */
[----:B------:R-:W-:Y:S02]  /*b110*/  FADD.FTZ R2, R35, R2 ;  /* 0x0000000223027221 */ /* 0x000fe40000010000 */
[----:B------:R-:W-:Y:S02]  /*b120*/  FADD.FTZ R0, R34, R0 ;  /* 0x0000000022007221 */ /* 0x000fe40000010000 */
[----:B------:R-:W-:Y:S01]  /*b130*/  FADD.FTZ R2, R29, R2 ;  /* 0x000000021d027221 */ /* 0x000fe20000010000 */
        /* <DEDUP_REMOVED lines=41> */
[----:B------:R-:W-:Y:S01]  /*b3d0*/  FADD.FTZ R0, R171, R0 ;  /* 0x00000000ab007221 */ /* 0x000fe20000010000 */
[C---:B----4-:R-:W-:Y:S03]  /*b3e0*/  HMMA.16816.F32.BF16 R92, R152.reuse, R8, R92 ;  /* 0x00000008985c723c */ /* 0x050fe6000004185c */
[----:B------:R-:W-:Y:S02]  /*b3f0*/  FADD.FTZ R0, R170, R0 ;  /* 0x00000000aa007221 */ /* 0x000fe40000010000 */
[----:B------:R-:W-:Y:S02]  /*b400*/  FADD.FTZ R2, R3, R2 ;  /* 0x0000000203027221 */ /* 0x000fe40000010000 */
[----:B------:R-:W-:Y:S01]  /*b410*/  FADD.FTZ R3, R103, R0 ;  /* 0x0000000067037221 */ /* 0x000fe20000010000 */
[----:B------:R-:W-:Y:S01]  /*b420*/  MOV R103, R100 ;  /* 0x0000006400677202 */ /* 0x000fe20000000f00 */
[----:B------:R-:W-:Y:S01]  /*b430*/  FADD.FTZ R0, R166, R2 ;  /* 0x00000002a6007221 */ /* 0x000fe20000010000 */
[----:B------:R-:W-:Y:S03]  /*b440*/  HMMA.16816.F32.BF16 R96, R152, R10, R96 ;  /* 0x0000000a9860723c */ /* 0x000fe60000041860 */
[----:B------:R-:W-:Y:S02]  /*b450*/  FADD.FTZ R3, R167, R3 ;  /* 0x00000003a7037221 */ /* 0x000fe40000010000 */
[----:B------:R-:W-:Y:S02]  /*b460*/  FADD.FTZ R2, R168, R0 ;  /* 0x00000000a8027221 */ /* 0x000fe40000010000 */
[----:B------:R-:W-:Y:S01]  /*b470*/  FADD.FTZ R0, R102, R3 ;  /* 0x0000000366007221 */ /* 0x000fe20000010000 */
[----:B------:R-:W-:Y:S01]  /*b480*/  MOV R3, R101 ;  /* 0x0000006500037202 */ /* 0x000fe20000000f00 */
[----:B------:R-:W-:Y:S03]  /*b490*/  FADD.FTZ R2, R164, R2 ;  /* 0x00000002a4027221 */ /* 0x000fe60000010000 */
[----:B------:R-:W-:Y:S02]  /*b4a0*/  FADD.FTZ R0, R165, R0 ;  /* 0x00000000a5007221 */ /* 0x000fe40000010000 */
[----:B------:R1:W-:Y:S04]  /*b4b0*/  STL [R1+0x8], R2 ;  /* 0x0000080201007387 */ /* 0x0003e80000100800 */
[----:B------:R1:W-:Y:S01]  /*b4c0*/  STL [R1+0xc], R0 ;  /* 0x00000c0001007387 */ /* 0x0003e20000100800 */
[----:B------:R-:W-:-:S05]  /*b4d0*/  @P0 BRA `(.L_x_505) ;  /* 0xffffb85000000947 */ /* 0x000fca000383ffff */
.L_x_504:
[----:B---3--:R-:W-:-:S13]  /*b4e0*/  ISETP.LE.AND P0, PT, RZ, UR20, PT ;  /* 0x00000014ff007c0c */ /* 0x008fda000bf03270 */
[----:B------:R-:W-:Y:S05]  /*b4f0*/  @!P0 BRA `(.L_x_506) ;  /* 0x000041b000008947 */ /* 0x000fea0003800000 */
[----:B------:R-:W2:Y:S04]  /*b500*/  LDL.64 R4, [R1+0x38] ;  /* 0x0000380001047983 */ /* 0x000ea80000100a00 */
[----:B------:R-:W3:Y:S01]  /*b510*/  LDL.64 R6, [R1+0x20] ;  /* 0x0000200001067983 */ /* 0x000ee20000100a00 */
[----:B------:R-:W-:Y:S01]  /*b520*/  UIADD3 UR6, UP3, UR14, 0x80, URZ ;  /* 0x000000800e067890 */ /* 0x000fe2000ff7e03f */
[----:B------:R-:W-:Y:S01]  /*b530*/  IMAD.MOV.U32 R103, RZ, RZ, R100 ;  /* 0x000000ffff677224 */ /* 0x000fe200078e0064 */
[----:B------:R-:W-:Y:S01]  /*b540*/  UIADD3 UR14, UP2, UR14, 0x100, URZ ;  /* 0x000001000e0e7890 */ /* 0x000fe2000ff5e03f */
[----:B------:R-:W-:Y:S01]  /*b550*/  IMAD.MOV.U32 R102, RZ, RZ, R101 ;  /* 0x000000ffff667224 */ /* 0x000fe200078e0065 */
[----:B------:R-:W-:Y:S02]  /*b560*/  UIADD3 UR15, UP1, UR10, 0x80, URZ ;  /* 0x000000800a0f7890 */ /* 0x000fe4000ff3e03f */
[----:B------:R-:W-:-:S02]  /*b570*/  UIADD3 UR21, UP0, UR10, 0x100, URZ ;  /* 0x000001000a157890 */ /* 0x000fc4000ff1e03f */
[----:B------:R-:W-:Y:S02]  /*b580*/  ULDC.64 UR4, c[0x0][0x1e0] ;  /* 0x0000780000047ab9 */ /* 0x000fe40000000a00 */
[----:B------:R-:W-:Y:S02]  /*b590*/  UIADD3.X UR12, URZ, UR9, URZ, UP3, !UPT ;  /* 0x000000093f0c7290 */ /* 0x000fe40009ffe43f */
[----:B------:R-:W-:Y:S02]  /*b5a0*/  USHF.L.U64.HI UR7, UR4, 0x6, UR5 ;  /* 0x0000000604077899 */ /* 0x000fe40008010205 */
[----:B------:R-:W-:Y:S02]  /*b5b0*/  USHF.L.U32 UR8, UR4, 0x6, URZ ;  /* 0x0000000604087899 */ /* 0x000fe4000800063f */
[----:B------:R-:W-:Y:S02]  /*b5c0*/  UIADD3.X UR9, URZ, UR9, URZ, UP2, !UPT ;  /* 0x000000093f097290 */ /* 0x000fe400097fe43f */
[----:B------:R-:W-:-:S02]  /*b5d0*/  UIADD3.X UR22, URZ, UR13, URZ, UP1, !UPT ;  /* 0x0000000d3f167290 */ /* 0x000fc40008ffe43f */
[----:B------:R-:W-:Y:S01]  /*b5e0*/  UIADD3.X UR23, URZ, UR13, URZ, UP0, !UPT ;  /* 0x0000000d3f177290 */ /* 0x000fe200087fe43f */
[C---:B-12---:R-:W-:Y:S02]  /*b5f0*/  IADD3 R2, P0, R4.reuse, 0x80, RZ ;  /* 0x0000008004027810 */ /* 0x046fe40007f1e0ff */
[----:B------:R-:W-:-:S03]  /*b600*/  IADD3 R8, P1, R4, 0x40, RZ ;  /* 0x0000004004087810 */ /* 0x000fc60007f3e0ff */
[----:B---3--:R-:W-:Y:S01]  /*b610*/  IMAD.X R3, RZ, RZ, R7, P0 ;  /* 0x000000ffff037224 */ /* 0x008fe200000e0607 */
[----:B------:R-:W-:-:S04]  /*b620*/  IADD3.X R9, RZ, R7, RZ, P1, !PT ;  /* 0x00000007ff097210 */ /* 0x000fc80000ffe4ff */
[----:B------:R1:W-:Y:S04]  /*b630*/  STL.64 [R1], R2 ;  /* 0x0000000201007387 */ /* 0x0003e80000100a00 */
[----:B------:R2:W-:Y:S01]  /*b640*/  STL.64 [R1+0x18], R8 ;  /* 0x0000180801007387 */ /* 0x0005e20000100a00 */
[----:B-1----:R-:W-:Y:S01]  /*b650*/  MOV R2, R4 ;  /* 0x0000000400027202 */ /* 0x002fe20000000f00 */
[----:B------:R-:W-:-:S05]  /*b660*/  IMAD.MOV.U32 R3, RZ, RZ, R7 ;  /* 0x000000ffff037224 */ /* 0x000fca00078e0007 */
[----:B------:R2:W-:Y:S02]  /*b670*/  STL.64 [R1+0x20], R2 ;  /* 0x0000200201007387 */ /* 0x0005e40000100a00 */
.L_x_507:
[----:B---3--:R-:W3:Y:S01]  /*b680*/  LDL.64 R14, [R1+0x20] ;  /* 0x00002000010e7983 */ /* 0x008ee20000100a00 */
[----:B------:R-:W-:Y:S04]  /*b690*/  DEPBAR.LE SB0, 0x0 ;  /* 0x000080000000791a */ /* 0x000fe80000000000 */
[----:B------:R-:W-:Y:S01]  /*b6a0*/  USHF.R.S32.HI UR5, URZ, 0x1f, UR20 ;  /* 0x0000001f3f057899 */ /* 0x000fe20008011414 */
[----:B------:R-:W4:Y:S01]  /*b6b0*/  LDL.64 R28, [R1] ;  /* 0x00000000011c7983 */ /* 0x000f220000100a00 */
[----:B------:R-:W-:Y:S01]  /*b6c0*/  UIMAD UR4, UR11, UR20, URZ ;  /* 0x000000140b0472a4 */ /* 0x000fe2000f8e023f */
[----:B------:R-:W-:Y:S01]  /*b6d0*/  MOV R22, UR20 ;  /* 0x0000001400167c02 */ /* 0x000fe20008000f00 */
[----:B------:R-:W-:Y:S01]  /*b6e0*/  UISETP.GT.AND UP0, UPT, UR20, URZ, UPT ;  /* 0x0000003f1400728c */ /* 0x000fe2000bf04270 */
[----:B--2---:R-:W-:Y:S01]  /*b6f0*/  MOV R2, UR20 ;  /* 0x0000001400027c02 */ /* 0x004fe20008000f00 */
[----:B------:R-:W-:Y:S01]  /*b700*/  UIMAD UR4, UR5, UR16, UR4 ;  /* 0x00000010050472a4 */ /* 0x000fe2000f8e0204 */
[----:B------:R-:W2:Y:S01]  /*b710*/  LDL.64 R12, [R1+0x18] ;  /* 0x00001800010c7983 */ /* 0x000ea20000100a00 */
[----:B------:R-:W-:Y:S01]  /*b720*/  MOV R20, UR20 ;  /* 0x0000001400147c02 */ /* 0x000fe20008000f00 */
[----:B------:R-:W-:Y:S04]  /*b730*/  UIADD3 UR20, UR20, -0x1, URZ ;  /* 0xffffffff14147890 */ /* 0x000fe8000fffe03f */
[----:B------:R-:W-:Y:S02]  /*b740*/  BAR.SYNC.DEFER_BLOCKING 0x0 ;  /* 0x0000000000007b1d */ /* 0x000fe40000010000 */
[----:B------:R-:W-:Y:S06]  /*b750*/  @UP0 USHF.R.S32.HI UR24, URZ, 0x1f, UR20 ;  /* 0x0000001f3f180899 */ /* 0x000fec0008011414 */
[----:B-----5:R-:W-:Y:S04]  /*b760*/  STL [R1+0x44], R231 ;  /* 0x000044e701007387 */ /* 0x020fe80000100800 */
[----:B------:R-:W-:Y:S04]  /*b770*/  STL [R1+0x48], R248 ;  /* 0x000048f801007387 */ /* 0x000fe80000100800 */
[----:B------:R-:W-:Y:S04]  /*b780*/  STL [R1+0x4c], R247 ;  /* 0x00004cf701007387 */ /* 0x000fe80000100800 */
[----:B------:R-:W-:Y:S04]  /*b790*/  STL [R1+0x50], R246 ;  /* 0x000050f601007387 */ /* 0x000fe80000100800 */
[----:B------:R-:W1:Y:S08]  /*b7a0*/  LDSM.16.M88.4 R8, [R224+0xc100] ;  /* 0x00c10000e008783b */ /* 0x000e700000000200 */
[----:B------:R-:W2:Y:S08]  /*b7b0*/  LDSM.16.M88.4 R16, [R224+0xc900] ;  /* 0x00c90000e010783b */ /* 0x000eb00000000200 */
[----:B------:R-:W2:Y:S08]  /*b7c0*/  LDSM.16.M88.4 R24, [R224+0xd100] ;  /* 0x00d10000e018783b */ /* 0x000eb00000000200 */
[----:B------:R-:W2:Y:S08]  /*b7d0*/  LDSM.16.M88.4 R32, [R224+0xd900] ;  /* 0x00d90000e020783b */ /* 0x000eb00000000200 */
[----:B------:R-:W2:Y:S01]  /*b7e0*/  LDSM.16.M88.4 R40, [R224+0xe100] ;  /* 0x00e10000e028783b */ /* 0x000ea20000000200 */
[C---:B-1----:R-:W-:Y:S07]  /*b7f0*/  HMMA.16816.F32.BF16 R4, R156.reuse, R8, RZ ;  /* 0x000000089c04723c */ /* 0x042fee00000418ff */
[----:B------:R-:W1:Y:S01]  /*b800*/  LDSM.16.M88.4 R48, [R224+0xe900] ;  /* 0x00e90000e030783b */ /* 0x000e620000000200 */
[C---:B------:R-:W-:Y:S07]  /*b810*/  HMMA.16816.F32.BF16 R8, R156.reuse, R10, RZ ;  /* 0x0000000a9c08723c */ /* 0x040fee00000418ff */
[----:B------:R-:W1:Y:S08]  /*b820*/  LDSM.16.M88.4 R152, [R231] ;  /* 0x00000000e798783b */ /* 0x000e700000000200 */
[----:B------:R-:W1:Y:S08]  /*b830*/  LDSM.16.M88.4 R164, [R248] ;  /* 0x00000000f8a4783b */ /* 0x000e700000000200 */
[----:B------:R-:W1:Y:S08]  /*b840*/  LDSM.16.M88.4 R168, [R247] ;  /* 0x00000000f7a8783b */ /* 0x000e700000000200 */
[----:B------:R-:W1:Y:S08]  /*b850*/  LDSM.16.M88.4 R172, [R246] ;  /* 0x00000000f6ac783b */ /* 0x000e700000000200 */
[----:B------:R-:W1:Y:S08]  /*b860*/  LDSM.16.M88.4 R176, [R245] ;  /* 0x00000000f5b0783b */ /* 0x000e700000000200 */
[----:B------:R-:W1:Y:S08]  /*b870*/  LDSM.16.M88.4 R180, [R244] ;  /* 0x00000000f4b4783b */ /* 0x000e700000000200 */
[----:B------:R-:W-:Y:S01]  /*b880*/  STL [R1+0x54], R245 ;  /* 0x000054f501007387 */ /* 0x000fe20000100800 */
[----:B---3--:R-:W-:Y:S05]  /*b890*/  IMAD.WIDE.U32 R22, R22, UR16, R14 ;  /* 0x0000001016167c25 */ /* 0x008fea000f8e000e */
[----:B------:R-:W-:Y:S01]  /*b8a0*/  IADD3 R0, R23, UR4, RZ ;  /* 0x0000000417007c10 */ /* 0x000fe2000fffe0ff */
[----:B----4-:R-:W-:Y:S01]  /*b8b0*/  IMAD.WIDE.U32 R2, R2, UR16, R28 ;  /* 0x0000001002027c25 */ /* 0x010fe2000f8e001c */
[C---:B------:R-:W-:Y:S04]  /*b8c0*/  LEA R28, P5, R22.reuse, c[0x0][0x1f8], 0x1 ;  /* 0x00007e00161c7a11 */ /* 0x040fe800078a08ff */
[----:B------:R-:W-:Y:S01]  /*b8d0*/  LEA.HI.X R29, R22, c[0x0][0x1fc], R0, 0x1, P5 ;  /* 0x00007f00161d7a11 */ /* 0x000fe200028f0c00 */
[----:B--2---:R-:W-:Y:S01]  /*b8e0*/  IMAD.WIDE.U32 R20, R20, UR16, R12 ;  /* 0x0000001014147c25 */ /* 0x004fe2000f8e000c */
[----:B------:R-:W-:Y:S01]  /*b8f0*/  IADD3 R3, R3, UR4, RZ ;  /* 0x0000000403037c10 */ /* 0x000fe2000fffe0ff */
[C---:B------:R-:W-:Y:S01]  /*b900*/  HMMA.16816.F32.BF16 R12, R156.reuse, R16, RZ ;  /* 0x000000109c0c723c */ /* 0x040fe200000418ff */
[----:B------:R-:W-:Y:S01]  /*b910*/  LEA R36, P0, R2, c[0x0][0x1f8], 0x1 ;  /* 0x00007e0002247a11 */ /* 0x000fe200078008ff */
[----:B------:R-:W-:Y:S01]  /*b920*/  @!PT LDS RZ, [RZ] ;  /* 0x00000000fffff984 */ /* 0x000fe20000000800 */
[----:B------:R-:W-:Y:S01]  /*b930*/  @!PT LDS RZ, [RZ] ;  /* 0x00000000fffff984 */ /* 0x000fe20000000800 */
[----:B------:R-:W-:Y:S01]  /*b940*/  @!PT LDS RZ, [RZ] ;  /* 0x00000000fffff984 */ /* 0x000fe20000000800 */
[----:B------:R2:W-:Y:S01]  /*b950*/  LDGSTS.E.BYPASS.LTC128B.128 [R249+0x100], [R28.64], !P4 ;  /* 0x001000001cf97fae */ /* 0x0005e2000e101d52 */
[----:B------:R-:W-:Y:S01]  /*b960*/  IADD3 R21, R21, UR4, RZ ;  /* 0x0000000415157c10 */ /* 0x000fe2000fffe0ff */
[----:B------:R-:W-:Y:S01]  /*b970*/  ULDC.64 UR4, c[0x0][0x1e0] ;  /* 0x0000780000047ab9 */ /* 0x000fe20000000a00 */
[----:B------:R-:W-:Y:S02]  /*b980*/  LEA R30, P1, R20, c[0x0][0x1f8], 0x1 ;  /* 0x00007e00141e7a11 */ /* 0x000fe400078208ff */
[----:B------:R-:W-:Y:S01]  /*b990*/  LEA.HI.X R37, R2, c[0x0][0x1fc], R3, 0x1, P0 ;  /* 0x00007f0002257a11 */ /* 0x000fe200000f0c03 */
[C---:B------:R-:W-:Y:S01]  /*b9a0*/  HMMA.16816.F32.BF16 R16, R156.reuse, R18, RZ ;  /* 0x000000129c10723c */ /* 0x040fe200000418ff */
[----:B------:R-:W-:Y:S01]  /*b9b0*/  LEA.HI.X R31, R20, c[0x0][0x1fc], R21, 0x1, P1 ;  /* 0x00007f00141f7a11 */ /* 0x000fe200008f0c15 */
[----:B------:R-:W-:Y:S02]  /*b9c0*/  @UP0 UIMAD.WIDE.U32 UR26, UR20, UR4, URZ ;  /* 0x00000004141a02a5 */ /* 0x000fe4000f8e003f */
[----:B------:R-:W-:Y:S01]  /*b9d0*/  IADD3 R2, P0, R28, UR10, RZ ;  /* 0x0000000a1c027c10 */ /* 0x000fe2000ff1e0ff */
[----:B------:R-:W-:Y:S01]  /*b9e0*/  @UP0 UIMAD UR24, UR24, UR4, URZ ;  /* 0x00000004181802a4 */ /* 0x000fe2000f8e023f */
[----:B------:R2:W-:Y:S02]  /*b9f0*/  LDGSTS.E.BYPASS.LTC128B.128 [R249+0x3100], [R30.64], !P3 ;  /* 0x031000001ef97fae */ /* 0x0005e4000d901d52 */
[C---:B------:R-:W-:Y:S01]  /*ba00*/  HMMA.16816.F32.BF16 R20, R156.reuse, R24, RZ ;  /* 0x000000189c14723c */ /* 0x040fe200000418ff */
[----:B------:R-:W-:Y:S01]  /*ba10*/  IADD3.X R3, R29, UR13, RZ, P0, !PT ;  /* 0x0000000d1d037c10 */ /* 0x000fe200087fe4ff */
[----:B------:R-:W-:Y:S02]  /*ba20*/  @UP0 UIMAD UR24, UR20, UR5, UR24 ;  /* 0x00000005141802a4 */ /* 0x000fe4000f8e0218 */
[C---:B------:R-:W-:Y:S02]  /*ba30*/  IADD3 R38, P0, R2.reuse, UR10, RZ ;  /* 0x0000000a02267c10 */ /* 0x040fe4000ff1e0ff */
[----:B------:R3:W-:Y:S01]  /*ba40*/  LDGSTS.E.BYPASS.LTC128B.128 [R249+0x6100], [R36.64], !P2 ;  /* 0x0610000024f97fae */ /* 0x0007e2000d101d52 */
[----:B------:R-:W-:Y:S01]  /*ba50*/  @UP0 UIADD3 UR4, UR27, UR24, URZ ;  /* 0x000000181b040290 */ /* 0x000fe2000fffe03f */
[C---:B------:R-:W-:Y:S01]  /*ba60*/  HMMA.16816.F32.BF16 R24, R156.reuse, R26, RZ ;  /* 0x0000001a9c18723c */ /* 0x040fe200000418ff */
[C---:B------:R-:W-:Y:S02]  /*ba70*/  IADD3.X R39, R3.reuse, UR13, RZ, P0, !PT ;  /* 0x0000000d03277c10 */ /* 0x040fe400087fe4ff */
[----:B------:R-:W-:Y:S03]  /*ba80*/  @UP0 UIMAD UR4, UR4, 0x60, URZ ;  /* 0x00000060040408a4 */ /* 0x000fe6000f8e023f */
[----:B------:R4:W-:Y:S08]  /*ba90*/  LDGSTS.E.BYPASS.LTC128B.128 [R249+0x1100], [R2.64], !P4 ;  /* 0x0110000002f97fae */ /* 0x0009f0000e101d52 */
[----:B------:R4:W-:Y:S01]  /*baa0*/  LDGSTS.E.BYPASS.LTC128B.128 [R249+0x4100], [R2.64+0x80], !P3 ;  /* 0x0410008002f97fae */ /* 0x0009e2000d901d52 */
[C---:B--2---:R-:W-:Y:S07]  /*bab0*/  HMMA.16816.F32.BF16 R28, R156.reuse, R32, RZ ;  /* 0x000000209c1c723c */ /* 0x044fee00000418ff */
[----:B------:R4:W-:Y:S01]  /*bac0*/  LDGSTS.E.BYPASS.LTC128B.128 [R249+0x7100], [R2.64+0x100], !P2 ;  /* 0x0710010002f97fae */ /* 0x0009e2000d101d52 */
[C---:B------:R-:W-:Y:S01]  /*bad0*/  HMMA.16816.F32.BF16 R32, R156.reuse, R34, RZ ;  /* 0x000000229c20723c */ /* 0x040fe200000418ff */
[C---:B---3--:R-:W-:Y:S06]  /*bae0*/  IADD3 R36, P0, R2.reuse, UR15, RZ ;  /* 0x0000000f02247c10 */ /* 0x048fec000ff1e0ff */
[----:B------:R2:W-:Y:S01]  /*baf0*/  LDGSTS.E.BYPASS.LTC128B.128 [R249+0x2100], [R38.64], !P4 ;  /* 0x0210000026f97fae */ /* 0x0005e2000e101d52 */
[C---:B------:R-:W-:Y:S07]  /*bb00*/  IADD3.X R37, R3.reuse, UR22, RZ, P0, !PT ;  /* 0x0000001603257c10 */ /* 0x040fee00087fe4ff */
[----:B------:R2:W-:Y:S01]  /*bb10*/  LDGSTS.E.BYPASS.LTC128B.128 [R249+0x5100], [R36.64], !P3 ;  /* 0x0510000024f97fae */ /* 0x0005e2000d901d52 */
[----:B----4-:R-:W-:Y:S04]  /*bb20*/  IADD3 R2, P0, R2, UR21, RZ ;  /* 0x0000001502027c10 */ /* 0x010fe8000ff1e0ff */
[----:B------:R-:W-:Y:S02]  /*bb30*/  IADD3.X R3, R3, UR23, RZ, P0, !PT ;  /* 0x0000001703037c10 */ /* 0x000fe400087fe4ff */
[----:B------:R-:W-:Y:S03]  /*bb40*/  PLOP3.LUT P0, PT, PT, PT, UP0, 0x80, 0x0 ;  /* 0x000000000000781c */ /* 0x000fe60003f0f008 */
[----:B------:R3:W-:Y:S01]  /*bb50*/  LDGSTS.E.BYPASS.LTC128B.128 [R249+0x8100], [R2.64], !P2 ;  /* 0x0810000002f97fae */ /* 0x0007e2000d101d52 */
[C---:B--2---:R-:W-:Y:S07]  /*bb60*/  HMMA.16816.F32.BF16 R36, R156.reuse, R40, RZ ;  /* 0x000000289c24723c */ /* 0x044fee00000418ff */
[----:B------:R-:W0:Y:S01]  /*bb70*/  LDGDEPBAR ;  /* 0x00000000000079af */ /* 0x000e220000000000 */
        /* <DEDUP_REMOVED lines=17> */
[----:B------:R-:W3:Y:S07]  /*bc90*/  LDSM.16.M88.4 R176, [R230+0xe100] ;  /* 0x00e10000e6b0783b */ /* 0x000eee0000000200 */
        /* <DEDUP_REMOVED lines=13> */
[----:B------:R-:W4:Y:S07]  /*bd70*/  LDSM.16.M88.4 R172, [R227+0x1000] ;  /* 0x00100000e3ac783b */ /* 0x000f2e0000000200 */
[C---:B---3--:R-:W-:Y:S08]  /*bd80*/  HMMA.16816.F32.BF16 R36, R184.reuse, R176, R36 ;  /* 0x000000b0b824723c */ /* 0x048ff00000041824 */
[C---:B------:R-:W-:Y:S01]  /*bd90*/  HMMA.16816.F32.BF16 R40, R184.reuse, R178, R40 ;  /* 0x000000b2b828723c */ /* 0x040fe20000041828 */
[----:B------:R-:W3:Y:S07]  /*bda0*/  LDSM.16.M88.4 R176, [R227+0x1800] ;  /* 0x00180000e3b0783b */ /* 0x000eee0000000200 */
[C---:B-1----:R-:W-:Y:S08]  /*bdb0*/  HMMA.16816.F32.BF16 R44, R184.reuse, R152, R44 ;  /* 0x00000098b82c723c */ /* 0x042ff0000004182c */
[----:B------:R-:W-:Y:S01]  /*bdc0*/  HMMA.16816.F32.BF16 R48, R184, R154, R48 ;  /* 0x0000009ab830723c */ /* 0x000fe20000041830 */
[----:B------:R-:W1:Y:S07]  /*bdd0*/  LDSM.16.M88.4 R152, [R227+0x2000] ;  /* 0x00200000e398783b */ /* 0x000e6e0000000200 */
[C---:B--2---:R-:W-:Y:S08]  /*bde0*/  HMMA.16816.F32.BF16 R4, R188.reuse, R164, R4 ;  /* 0x000000a4bc04723c */ /* 0x044ff00000041804 */
[C---:B------:R-:W-:Y:S01]  /*bdf0*/  HMMA.16816.F32.BF16 R8, R188.reuse, R166, R8 ;  /* 0x000000a6bc08723c */ /* 0x040fe20000041808 */
[----:B------:R-:W2:Y:S07]  /*be00*/  LDSM.16.M88.4 R164, [R227+0x2800] ;  /* 0x00280000e3a4783b */ /* 0x000eae0000000200 */
        /* <DEDUP_REMOVED lines=10> */
[C---:B------:R-:W-:Y:S01]  /*beb0*/  HMMA.16816.F32.BF16 R40, R188.reuse, R154, R40 ;  /* 0x0000009abc28723c */ /* 0x040fe20000041828 */
[----:B------:R-:W1:Y:S07]  /*bec0*/  LDSM.16.M88.4 R152, [R224+0x10900] ;  /* 0x01090000e098783b */ /* 0x000e6e0000000200 */
[C---:B--2---:R-:W-:Y:S08]  /*bed0*/  HMMA.16816.F32.BF16 R44, R188.reuse, R164, R44 ;  /* 0x000000a4bc2c723c */ /* 0x044ff0000004182c */
[----:B------:R-:W-:Y:S01]  /*bee0*/  HMMA.16816.F32.BF16 R48, R188, R166, R48 ;  /* 0x000000a6bc30723c */ /* 0x000fe20000041830 */
[----:B------:R-:W2:Y:S07]  /*bef0*/  LDSM.16.M88.4 R164, [R224+0x11100] ;  /* 0x01110000e0a4783b */ /* 0x000eae0000000200 */
[C---:B----4-:R-:W-:Y:S08]  /*bf00*/  HMMA.16816.F32.BF16 R4, R192.reuse, R168, R4 ;  /* 0x000000a8c004723c */ /* 0x050ff00000041804 */
[C---:B------:R-:W-:Y:S01]  /*bf10*/  HMMA.16816.F32.BF16 R8, R192.reuse, R170, R8 ;  /* 0x000000aac008723c */ /* 0x040fe20000041808 */
[----:B------:R-:W4:Y:S07]  /*bf20*/  LDSM.16.M88.4 R168, [R224+0x11900] ;  /* 0x01190000e0a8783b */ /* 0x000f2e0000000200 */
[C---:B------:R-:W-:Y:S08]  /*bf30*/  HMMA.16816.F32.BF16 R12, R192.reuse, R172, R12 ;  /* 0x000000acc00c723c */ /* 0x040ff0000004180c */
[C---:B------:R-:W-:Y:S01]  /*bf40*/  HMMA.16816.F32.BF16 R16, R192.reuse, R174, R16 ;  /* 0x000000aec010723c */ /* 0x040fe20000041810 */
[----:B------:R-:W4:Y:S07]  /*bf50*/  LDSM.16.M88.4 R172, [R243] ;  /* 0x00000000f3ac783b */ /* 0x000f2e0000000200 */
[C---:B---3--:R-:W-:Y:S08]  /*bf60*/  HMMA.16816.F32.BF16 R20, R192.reuse, R176, R20 ;  /* 0x000000b0c014723c */ /* 0x048ff00000041814 */
[C---:B------:R-:W-:Y:S01]  /*bf70*/  HMMA.16816.F32.BF16 R24, R192.reuse, R178, R24 ;  /* 0x000000b2c018723c */ /* 0x040fe20000041818 */
[----:B------:R-:W3:Y:S07]  /*bf80*/  LDSM.16.M88.4 R176, [R242] ;  /* 0x00000000f2b0783b */ /* 0x000eee0000000200 */
[C---:B-1----:R-:W-:Y:S08]  /*bf90*/  HMMA.16816.F32.BF16 R28, R192.reuse, R152, R28 ;  /* 0x00000098c01c723c */ /* 0x042ff0000004181c */
[C---:B------:R-:W-:Y:S01]  /*bfa0*/  HMMA.16816.F32.BF16 R32, R192.reuse, R154, R32 ;  /* 0x0000009ac020723c */ /* 0x040fe20000041820 */
[----:B------:R-:W1:Y:S07]  /*bfb0*/  LDSM.16.M88.4 R152, [R241] ;  /* 0x00000000f198783b */ /* 0x000e6e0000000200 */
[C---:B--2---:R-:W-:Y:S08]  /*bfc0*/  HMMA.16816.F32.BF16 R36, R192.reuse, R164, R36 ;  /* 0x000000a4c024723c */ /* 0x044ff00000041824 */
[C---:B------:R-:W-:Y:S01]  /*bfd0*/  HMMA.16816.F32.BF16 R40, R192.reuse, R166, R40 ;  /* 0x000000a6c028723c */ /* 0x040fe20000041828 */
[----:B------:R-:W2:Y:S07]  /*bfe0*/  LDSM.16.M88.4 R164, [R240] ;  /* 0x00000000f0a4783b */ /* 0x000eae0000000200 */
[C---:B----4-:R-:W-:Y:S08]  /*bff0*/  HMMA.16816.F32.BF16 R44, R192.reuse, R168, R44 ;  /* 0x000000a8c02c723c */ /* 0x050ff0000004182c */
[----:B------:R-:W-:Y:S01]  /*c000*/  HMMA.16816.F32.BF16 R48, R192, R170, R48 ;  /* 0x000000aac030723c */ /* 0x000fe20000041830 */
[----:B------:R-:W4:Y:S07]  /*c010*/  LDSM.16.M88.4 R168, [R239] ;  /* 0x00000000efa8783b */ /* 0x000f2e0000000200 */
[C---:B------:R-:W-:Y:S08]  /*c020*/  HMMA.16816.F32.BF16 R4, R196.reuse, R172, R4 ;  /* 0x000000acc404723c */ /* 0x040ff00000041804 */
[C---:B------:R-:W-:Y:S01]  /*c030*/  HMMA.16816.F32.BF16 R8, R196.reuse, R174, R8 ;  /* 0x000000aec408723c */ /* 0x040fe20000041808 */
[----:B------:R-:W4:Y:S07]  /*c040*/  LDSM.16.M88.4 R172, [R238] ;  /* 0x00000000eeac783b */ /* 0x000f2e0000000200 */
[C---:B---3--:R-:W-:Y:S08]  /*c050*/  HMMA.16816.F32.BF16 R12, R196.reuse, R176, R12 ;  /* 0x000000b0c40c723c */ /* 0x048ff0000004180c */
[C---:B------:R-:W-:Y:S01]  /*c060*/  HMMA.16816.F32.BF16 R16, R196.reuse, R178, R16 ;  /* 0x000000b2c410723c */ /* 0x040fe20000041810 */
[----:B------:R-:W3:Y:S07]  /*c070*/  LDSM.16.M88.4 R176, [R230+0xf100] ;  /* 0x00f10000e6b0783b */ /* 0x000eee0000000200 */
[C---:B-1----:R-:W-:Y:S08]  /*c080*/  HMMA.16816.F32.BF16 R20, R196.reuse, R152, R20 ;  /* 0x00000098c414723c */ /* 0x042ff00000041814 */
[C---:B------:R-:W-:Y:S01]  /*c090*/  HMMA.16816.F32.BF16 R24, R196.reuse, R154, R24 ;  /* 0x0000009ac418723c */ /* 0x040fe20000041818 */
        /* <DEDUP_REMOVED lines=8> */
[----:B------:R-:W-:Y:S01]  /*c120*/  HMMA.16816.F32.BF16 R48, R196, R174, R48 ;  /* 0x000000aec430723c */ /* 0x000fe20000041830 */
        /* <DEDUP_REMOVED lines=17> */
[----:B------:R-:W-:Y:S01]  /*c240*/  HMMA.16816.F32.BF16 R48, R200, R178, R48 ;  /* 0x000000b2c830723c */ /* 0x000fe20000041830 */
        /* <DEDUP_REMOVED lines=24> */
[----:B------:R-:W4:Y:S07]  /*c3d0*/  LDSM.16.M88.4 R168, [R237] ;  /* 0x00000000eda8783b */ /* 0x000f2e0000000200 */
        /* <DEDUP_REMOVED lines=10> */
[----:B------:R-:W-:Y:S01]  /*c480*/  HMMA.16816.F32.BF16 R48, R208, R166, R48 ;  /* 0x000000a6d030723c */ /* 0x000fe20000041830 */
[----:B------:R-:W2:Y:S07]  /*c490*/  LDSM.16.M88.4 R164, [R233] ;  /* 0x00000000e9a4783b */ /* 0x000eae0000000200 */
[C---:B----4-:R-:W-:Y:S08]  /*c4a0*/  HMMA.16816.F32.BF16 R4, R212.reuse, R168, R4 ;  /* 0x000000a8d404723c */ /* 0x050ff00000041804 */
[C---:B------:R-:W-:Y:S01]  /*c4b0*/  HMMA.16816.F32.BF16 R8, R212.reuse, R170, R8 ;  /* 0x000000aad408723c */ /* 0x040fe20000041808 */
[----:B------:R-:W4:Y:S07]  /*c4c0*/  LDSM.16.M88.4 R168, [R232] ;  /* 0x00000000e8a8783b */ /* 0x000f2e0000000200 */
        /* <DEDUP_REMOVED lines=13> */
[----:B------:R-:W-:Y:S01]  /*c5a0*/  HMMA.16816.F32.BF16 R48, R212, R170, R48 ;  /* 0x000000aad430723c */ /* 0x000fe20000041830 */
        /* <DEDUP_REMOVED lines=11> */
[C---:B------:R-:W-:Y:S08]  /*c660*/  HMMA.16816.F32.BF16 R32, R216.reuse, R166, R32 ;  /* 0x000000a6d820723c */ /* 0x040ff00000041820 */
[C---:B----4-:R-:W-:Y:S08]  /*c670*/  HMMA.16816.F32.BF16 R36, R216.reuse, R168, R36 ;  /* 0x000000a8d824723c */ /* 0x050ff00000041824 */
[C---:B------:R-:W-:Y:S08]  /*c680*/  HMMA.16816.F32.BF16 R40, R216.reuse, R170, R40 ;  /* 0x000000aad828723c */ /* 0x040ff00000041828 */
[C---:B------:R-:W-:Y:S08]  /*c690*/  HMMA.16816.F32.BF16 R44, R216.reuse, R172, R44 ;  /* 0x000000acd82c723c */ /* 0x040ff0000004182c */
[----:B------:R-:W-:Y:S08]  /*c6a0*/  HMMA.16816.F32.BF16 R48, R216, R174, R48 ;  /* 0x000000aed830723c */ /* 0x000ff00000041830 */
[C---:B---3--:R-:W-:Y:S08]  /*c6b0*/  HMMA.16816.F32.BF16 R4, R220.reuse, R176, R4 ;  /* 0x000000b0dc04723c */ /* 0x048ff00000041804 */
        /* <DEDUP_REMOVED lines=65> */
[----:B------:R-:W-:Y:S07]  /*cad0*/  BAR.SYNC.DEFER_BLOCKING 0x0 ;  /* 0x0000000000007b1d */ /* 0x000fee0000010000 */
[C---:B------:R-:W-:Y:S04]  /*cae0*/  HMMA.16816.F32.BF16 R40, R220.reuse, R6, R40 ;  /* 0x00000006dc28723c */ /* 0x040fe80000041828 */
[----:B------:R-:W-:Y:S02]  /*caf0*/  FMUL.FTZ R28, R28, c[0x0][0x320] ;  /* 0x0000c8001c1c7a20 */ /* 0x000fe40000410000 */
[----:B------:R-:W-:Y:S02]  /*cb00*/  FMUL.FTZ R29, R29, c[0x0][0x320] ;  /* 0x0000c8001d1d7a20 */ /* 0x000fe40000410000 */
[----:B------:R-:W-:Y:S04]  /*cb10*/  FMUL.FTZ R30, R30, c[0x0][0x320] ;  /* 0x0000c8001e1e7a20 */ /* 0x000fe80000410000 */
[----:B------:R-:W-:Y:S02]  /*cb20*/  FMUL.FTZ R31, R31, c[0x0][0x320] ;  /* 0x0000c8001f1f7a20 */ /* 0x000fe40000410000 */
[----:B------:R-:W-:Y:S02]  /*cb30*/  FMUL.FTZ R33, R33, c[0x0][0x320] ;  /* 0x0000c80021217a20 */ /* 0x000fe40000410000 */
[----:B------:R-:W-:Y:S01]  /*cb40*/  FMUL.FTZ R36, R36, c[0x0][0x320] ;  /* 0x0000c80024247a20 */ /* 0x000fe20000410000 */
[----:B------:R-:W-:Y:S01]  /*cb50*/  MUFU.TANH R250, R22 ;  /* 0x0000001600fa7308 */ /* 0x000fe20000002400 */
[----:B------:R-:W-:Y:S02]  /*cb60*/  FMUL.FTZ R37, R37, c[0x0][0x320] ;  /* 0x0000c80025257a20 */ /* 0x000fe40000410000 */
[----:B------:R-:W-:Y:S02]  /*cb70*/  FMUL.FTZ R38, R38, c[0x0][0x320] ;  /* 0x0000c80026267a20 */ /* 0x000fe40000410000 */
[----:B------:R-:W-:Y:S02]  /*cb80*/  FMUL.FTZ R39, R39, c[0x0][0x320] ;  /* 0x0000c80027277a20 */ /* 0x000fe40000410000 */
[----:B------:R-:W-:Y:S01]  /*cb90*/  FMUL.FTZ R41, R41, c[0x0][0x320] ;  /* 0x0000c80029297a20 */ /* 0x000fe20000410000 */
[C---:B-1----:R-:W-:Y:S02]  /*cba0*/  HMMA.16816.F32.BF16 R44, R220.reuse, R8, R44 ;  /* 0x00000008dc2c723c */ /* 0x042fe4000004182c */
[----:B------:R-:W-:Y:S01]  /*cbb0*/  MUFU.TANH R252, R23 ;  /* 0x0000001700fc7308 */ /* 0x000fe20000002400 */
[----:B------:R-:W-:Y:S02]  /*cbc0*/  FMUL.FTZ R42, R42, c[0x0][0x320] ;  /* 0x0000c8002a2a7a20 */ /* 0x000fe40000410000 */
[----:B------:R-:W-:Y:S02]  /*cbd0*/  FMUL.FTZ R43, R43, c[0x0][0x320] ;  /* 0x0000c8002b2b7a20 */ /* 0x000fe40000410000 */
[----:B------:R-:W-:Y:S01]  /*cbe0*/  FMUL.FTZ R34, R34, c[0x0][0x320] ;  /* 0x0000c80022227a20 */ /* 0x000fe20000410000 */
[----:B------:R-:W-:Y:S01]  /*cbf0*/  HMMA.16816.F32.BF16 R48, R220, R10, R48 ;  /* 0x0000000adc30723c */ /* 0x000fe20000041830 */
[----:B------:R-:W2:Y:S03]  /*cc00*/  LDL.64 R10, [R1+0x30] ;  /* 0x00003000010a7983 */ /* 0x000ea60000100a00 */
[----:B------:R-:W1:Y:S01]  /*cc10*/  MUFU.TANH R174, R16 ;  /* 0x0000001000ae7308 */ /* 0x000e620000002400 */
[----:B------:R-:W-:Y:S02]  /*cc20*/  FMUL.FTZ R32, R32, c[0x0][0x320] ;  /* 0x0000c80020207a20 */ /* 0x000fe40000410000 */
[----:B------:R-:W-:Y:S02]  /*cc30*/  FMUL.FTZ R35, R35, c[0x0][0x320] ;  /* 0x0000c80023237a20 */ /* 0x000fe40000410000 */
[----:B------:R-:W-:Y:S05]  /*cc40*/  FMUL.FTZ R40, R40, c[0x0][0x320] ;  /* 0x0000c80028287a20 */ /* 0x000fea0000410000 */
[----:B------:R-:W3:Y:S02]  /*cc50*/  MUFU.TANH R177, R18 ;  /* 0x0000001200b17308 */ /* 0x000ee40000002400 */
[----:B------:R-:W-:Y:S02]  /*cc60*/  FMUL.FTZ R44, R44, c[0x0][0x320] ;  /* 0x0000c8002c2c7a20 */ /* 0x000fe40000410000 */
[----:B------:R-:W-:Y:S02]  /*cc70*/  FMUL.FTZ R45, R45, c[0x0][0x320] ;  /* 0x0000c8002d2d7a20 */ /* 0x000fe40000410000 */
[----:B------:R-:W-:Y:S02]  /*cc80*/  FMUL.FTZ R46, R46, c[0x0][0x320] ;  /* 0x0000c8002e2e7a20 */ /* 0x000fe40000410000 */
[----:B------:R-:W-:Y:S02]  /*cc90*/  FMUL.FTZ R47, R47, c[0x0][0x320] ;  /* 0x0000c8002f2f7a20 */ /* 0x000fe40000410000 */
[----:B------:R-:W3:Y:S01]  /*cca0*/  MUFU.TANH R179, R19 ;  /* 0x0000001300b37308 */ /* 0x000ee20000002400 */
[----:B------:R-:W-:Y:S02]  /*ccb0*/  FMUL.FTZ R48, R48, c[0x0][0x320] ;  /* 0x0000c80030307a20 */ /* 0x000fe40000410000 */
[----:B------:R-:W-:Y:S01]  /*ccc0*/  FMUL.FTZ R49, R49, c[0x0][0x320] ;  /* 0x0000c80031317a20 */ /* 0x000fe20000410000 */
[----:B-1----:R-:W-:Y:S01]  /*ccd0*/  FMNMX.FTZ R0, R174, R0, !PT ;  /* 0x00000000ae007209 */ /* 0x002fe20007810000 */
[----:B------:R-:W-:Y:S03]  /*cce0*/  FMUL.FTZ R50, R50, c[0x0][0x320] ;  /* 0x0000c80032327a20 */ /* 0x000fe60000410000 */
[----:B------:R-:W-:Y:S02]  /*ccf0*/  FMNMX.FTZ R0, R175, R0, !PT ;  /* 0x00000000af007209 */ /* 0x000fe40007810000 */
[----:B------:R-:W1:Y:S02]  /*cd00*/  MUFU.TANH R181, R24 ;  /* 0x0000001800b57308 */ /* 0x000e640000002400 */
[----:B------:R-:W-:Y:S02]  /*cd10*/  FMNMX.FTZ R0, R183, R0, !PT ;  /* 0x00000000b7007209 */ /* 0x000fe40007810000 */
[----:B---3--:R-:W-:Y:S02]  /*cd20*/  FMNMX.FTZ R2, R177, R2, !PT ;  /* 0x00000002b1027209 */ /* 0x008fe40007810000 */
[----:B------:R-:W-:Y:S04]  /*cd30*/  FMNMX.FTZ R0, R182, R0, !PT ;  /* 0x00000000b6007209 */ /* 0x000fe80007810000 */
[----:B------:R-:W3:Y:S01]  /*cd40*/  MUFU.TANH R180, R25 ;  /* 0x0000001900b47308 */ /* 0x000ee20000002400 */
[----:B------:R-:W-:Y:S04]  /*cd50*/  FMNMX.FTZ R2, R179, R2, !PT ;  /* 0x00000002b3027209 */ /* 0x000fe80007810000 */
[----:B------:R-:W-:Y:S05]  /*cd60*/  FMNMX.FTZ R2, R250, R2, !PT ;  /* 0x00000002fa027209 */ /* 0x000fea0007810000 */
[----:B------:R-:W3:Y:S01]  /*cd70*/  MUFU.TANH R251, R26 ;  /* 0x0000001a00fb7308 */ /* 0x000ee20000002400 */
[----:B------:R-:W-:Y:S02]  /*cd80*/  FMNMX.FTZ R2, R252, R2, !PT ;  /* 0x00000002fc027209 */ /* 0x000fe40007810000 */
[----:B-1----:R-:W-:Y:S07]  /*cd90*/  FMNMX.FTZ R0, R181, R0, !PT ;  /* 0x00000000b5007209 */ /* 0x002fee0007810000 */
[----:B------:R-:W1:Y:S01]  /*cda0*/  MUFU.TANH R26, R28 ;  /* 0x0000001c001a7308 */ /* 0x000e620000002400 */
[----:B---3--:R-:W-:Y:S09]  /*cdb0*/  FMNMX.FTZ R0, R180, R0, !PT ;  /* 0x00000000b4007209 */ /* 0x008ff20007810000 */
[----:B------:R-:W3:Y:S01]  /*cdc0*/  MUFU.TANH R248, R27 ;  /* 0x0000001b00f87308 */ /* 0x000ee20000002400 */
[----:B------:R-:W-:Y:S09]  /*cdd0*/  FMNMX.FTZ R2, R251, R2, !PT ;  /* 0x00000002fb027209 */ /* 0x000ff20007810000 */
[----:B------:R3:W-:Y:S01]  /*cde0*/  MUFU.TANH R7, R48 ;  /* 0x0000003000077308 */ /* 0x0007e20000002400 */
[----:B-1----:R-:W-:Y:S09]  /*cdf0*/  FMNMX.FTZ R0, R26, R0, !PT ;  /* 0x000000001a007209 */ /* 0x002ff20007810000 */
[----:B------:R-:W1:Y:S10]  /*ce00*/  MUFU.TANH R27, R29 ;  /* 0x0000001d001b7308 */ /* 0x000e740000002400 */
[----:B------:R-:W1:Y:S01]  /*ce10*/  MUFU.TANH R246, R30 ;  /* 0x0000001e00f67308 */ /* 0x000e620000002400 */
[----:B---3--:R-:W-:Y:S04]  /*ce20*/  MOV R48, R248 ;  /* 0x000000f800307202 */ /* 0x008fe80000000f00 */
[----:B------:R-:W-:Y:S05]  /*ce30*/  FMNMX.FTZ R2, R48, R2, !PT ;  /* 0x0000000230027209 */ /* 0x000fea0007810000 */
[----:B------:R3:W-:Y:S01]  /*ce40*/  MUFU.TANH R100, R43 ;  /* 0x0000002b00647308 */ /* 0x0007e20000002400 */
[----:B-1----:R-:W-:Y:S09]  /*ce50*/  FMNMX.FTZ R0, R27, R0, !PT ;  /* 0x000000001b007209 */ /* 0x002ff20007810000 */
[----:B------:R-:W-:Y:S10]  /*ce60*/  MUFU.TANH R13, R49 ;  /* 0x00000031000d7308 */ /* 0x000ff40000002400 */
[----:B------:R-:W1:Y:S01]  /*ce70*/  MUFU.TANH R101, R33 ;  /* 0x0000002100657308 */ /* 0x000e620000002400 */
[----:B---3--:R-:W-:Y:S04]  /*ce80*/  MOV R43, R246 ;  /* 0x000000f6002b7202 */ /* 0x008fe80000000f00 */
[----:B------:R-:W-:Y:S05]  /*ce90*/  FMNMX.FTZ R2, R43, R2, !PT ;  /* 0x000000022b027209 */ /* 0x000fea0007810000 */
[----:B------:R-:W3:Y:S10]  /*cea0*/  MUFU.TANH R32, R32 ;  /* 0x0000002000207308 */ /* 0x000ef40000002400 */
[----:B------:R-:W3:Y:S01]  /*ceb0*/  MUFU.TANH R24, R31 ;  /* 0x0000001f00187308 */ /* 0x000ee20000002400 */
[----:B-1----:R-:W-:Y:S09]  /*cec0*/  MOV R49, R101 ;  /* 0x0000006500317202 */ /* 0x002ff20000000f00 */
[----:B------:R-:W1:Y:S01]  /*ced0*/  MUFU.TANH R33, R36 ;  /* 0x0000002400217308 */ /* 0x000e620000002400 */
[----:B---3--:R-:W-:Y:S04]  /*cee0*/  FMNMX.FTZ R0, R32, R0, !PT ;  /* 0x0000000020007209 */ /* 0x008fe80007810000 */
[----:B------:R-:W-:Y:S05]  /*cef0*/  FMNMX.FTZ R0, R49, R0, !PT ;  /* 0x0000000031007209 */ /* 0x000fea0007810000 */
[----:B------:R-:W3:Y:S01]  /*cf00*/  MUFU.TANH R25, R34 ;  /* 0x0000002200197308 */ /* 0x000ee20000002400 */
[----:B------:R-:W-:Y:S09]  /*cf10*/  FMNMX.FTZ R2, R24, R2, !PT ;  /* 0x0000000218027209 */ /* 0x000ff20007810000 */
[----:B------:R-:W-:Y:S01]  /*cf20*/  MUFU.TANH R231, R37 ;  /* 0x0000002500e77308 */ /* 0x000fe20000002400 */
[----:B-1----:R-:W-:Y:S09]  /*cf30*/  FMNMX.FTZ R0, R33, R0, !PT ;  /* 0x0000000021007209 */ /* 0x002ff20007810000 */
[----:B------:R-:W1:Y:S01]  /*cf40*/  MUFU.TANH R34, R35 ;  /* 0x0000002300227308 */ /* 0x000e620000002400 */
[----:B---3--:R-:W-:Y:S09]  /*cf50*/  FMNMX.FTZ R2, R25, R2, !PT ;  /* 0x0000000219027209 */ /* 0x008ff20007810000 */
[----:B------:R-:W3:Y:S10]  /*cf60*/  MUFU.TANH R247, R38 ;  /* 0x0000002600f77308 */ /* 0x000ef40000002400 */
[----:B------:R3:W3:Y:S01]  /*cf70*/  MUFU.TANH R18, R40 ;  /* 0x0000002800127308 */ /* 0x0006e20000002400 */
[----:B-1----:R-:W-:Y:S02]  /*cf80*/  FMNMX.FTZ R3, R34, R2, !PT ;  /* 0x0000000222037209 */ /* 0x002fe40007810000 */
[----:B------:R-:W-:Y:S01]  /*cf90*/  FMNMX.FTZ R2, R231, R0, !PT ;  /* 0x00000000e7027209 */ /* 0x000fe20007810000 */
[----:B------:R-:W-:Y:S01]  /*cfa0*/  FMUL.FTZ R0, R51, c[0x0][0x320] ;  /* 0x0000c80033007a20 */ /* 0x000fe20000410000 */
[----:B----4-:R-:W-:Y:S05]  /*cfb0*/  @P0 MOV R5, R15 ;  /* 0x0000000f00050202 */ /* 0x010fea0000000f00 */
[----:B------:R-:W1:Y:S01]  /*cfc0*/  MUFU.TANH R35, R41 ;  /* 0x0000002900237308 */ /* 0x000e620000002400 */
[----:B------:R-:W-:Y:S09]  /*cfd0*/  MOV R51, R231 ;  /* 0x000000e700337202 */ /* 0x000ff20000000f00 */
[----:B------:R1:W-:Y:S01]  /*cfe0*/  MUFU.TANH R153, R0 ;  /* 0x0000000000997308 */ /* 0x0003e20000002400 */
[----:B---3--:R-:W-:Y:S02]  /*cff0*/  MOV R40, R247 ;  /* 0x000000f700287202 */ /* 0x008fe40000000f00 */
[----:B------:R-:W-:Y:S02]  /*d000*/  FMNMX.FTZ R2, R18, R2, !PT ;  /* 0x0000000212027209 */ /* 0x000fe40007810000 */
[----:B------:R-:W-:Y:S05]  /*d010*/  FMNMX.FTZ R3, R40, R3, !PT ;  /* 0x0000000328037209 */ /* 0x000fea0007810000 */
[----:B------:R-:W3:Y:S10]  /*d020*/  MUFU.TANH R17, R39 ;  /* 0x0000002700117308 */ /* 0x000ef40000002400 */
[----:B------:R-:W4:Y:S01]  /*d030*/  MUFU.TANH R8, R44 ;  /* 0x0000002c00087308 */ /* 0x000f220000002400 */
[----:B-1----:R-:W-:Y:S09]  /*d040*/  FMNMX.FTZ R0, R35, R2, !PT ;  /* 0x0000000223007209 */ /* 0x002ff20007810000 */
[----:B------:R-:W1:Y:S01]  /*d050*/  MUFU.TANH R19, R42 ;  /* 0x0000002a00137308 */ /* 0x000e620000002400 */
[----:B---3--:R-:W-:Y:S09]  /*d060*/  FMNMX.FTZ R3, R17, R3, !PT ;  /* 0x0000000311037209 */ /* 0x008ff20007810000 */
[----:B------:R3:W-:Y:S01]  /*d070*/  MUFU.TANH R152, R50 ;  /* 0x0000003200987308 */ /* 0x0007e20000002400 */
[----:B----4-:R-:W-:Y:S09]  /*d080*/  FMNMX.FTZ R0, R8, R0, !PT ;  /* 0x0000000008007209 */ /* 0x010ff20007810000 */
[----:B------:R-:W4:Y:S01]  /*d090*/  MUFU.TANH R6, R45 ;  /* 0x0000002d00067308 */ /* 0x000f220000002400 */
[----:B-1----:R-:W-:Y:S09]  /*d0a0*/  FMNMX.FTZ R2, R19, R3, !PT ;  /* 0x0000000313027209 */ /* 0x002ff20007810000 */
[----:B------:R-:W1:Y:S01]  /*d0b0*/  MUFU.TANH R41, R46 ;  /* 0x0000002e00297308 */ /* 0x000e620000002400 */
[----:B---3--:R-:W-:Y:S04]  /*d0c0*/  MOV R50, R100 ;  /* 0x0000006400327202 */ /* 0x008fe80000000f00 */
[----:B------:R-:W-:Y:S05]  /*d0d0*/  FMNMX.FTZ R2, R50, R2, !PT ;  /* 0x0000000232027209 */ /* 0x000fea0007810000 */
[----:B------:R-:W3:Y:S01]  /*d0e0*/  MUFU.TANH R12, R47 ;  /* 0x0000002f000c7308 */ /* 0x000ee20000002400 */
[----:B----4-:R-:W-:Y:S04]  /*d0f0*/  FMNMX.FTZ R0, R6, R0, !PT ;  /* 0x0000000006007209 */ /* 0x010fe80007810000 */
[----:B------:R-:W-:Y:S04]  /*d100*/  FMNMX.FTZ R101, R7, R0, !PT ;  /* 0x0000000007657209 */ /* 0x000fe80007810000 */
[----:B------:R-:W-:Y:S02]  /*d110*/  FMNMX.FTZ R101, R13, R101, !PT ;  /* 0x000000650d657209 */ /* 0x000fe40007810000 */
[----:B-1----:R-:W-:Y:S03]  /*d120*/  FMNMX.FTZ R2, R41, R2, !PT ;  /* 0x0000000229027209 */ /* 0x002fe60007810000 */
[----:B------:R-:W1:Y:S01]  /*d130*/  SHFL.BFLY PT, R3, R101, 0x2, 0x1f ;  /* 0x0c401f0065037f89 */ /* 0x000e6200000e0000 */
[----:B---3--:R-:W-:Y:S04]  /*d140*/  FMNMX.FTZ R0, R12, R2, !PT ;  /* 0x000000020c007209 */ /* 0x008fe80007810000 */
[----:B------:R-:W-:Y:S04]  /*d150*/  FMNMX.FTZ R0, R152, R0, !PT ;  /* 0x0000000098007209 */ /* 0x000fe80007810000 */
[----:B------:R-:W-:Y:S05]  /*d160*/  FMNMX.FTZ R0, R153, R0, !PT ;  /* 0x0000000099007209 */ /* 0x000fea0007810000 */
[----:B------:R-:W3:Y:S01]  /*d170*/  SHFL.BFLY PT, R2, R0, 0x2, 0x1f ;  /* 0x0c401f0000027f89 */ /* 0x000ee200000e0000 */
[----:B-1----:R-:W-:Y:S07]  /*d180*/  FMNMX.FTZ R101, R101, R3, !PT ;  /* 0x0000000365657209 */ /* 0x002fee0007810000 */
[----:B------:R-:W1:Y:S01]  /*d190*/  SHFL.BFLY PT, R4, R101, 0x1, 0x1f ;  /* 0x0c201f0065047f89 */ /* 0x000e6200000e0000 */
[----:B---3--:R-:W-:Y:S07]  /*d1a0*/  FMNMX.FTZ R0, R0, R2, !PT ;  /* 0x0000000200007209 */ /* 0x008fee0007810000 */
[----:B------:R-:W3:Y:S01]  /*d1b0*/  SHFL.BFLY PT, R3, R0, 0x1, 0x1f ;  /* 0x0c201f0000037f89 */ /* 0x000ee200000e0000 */
[----:B-1----:R-:W-:Y:S02]  /*d1c0*/  FMNMX.FTZ R101, R101, R4, !PT ;  /* 0x0000000465657209 */ /* 0x002fe40007810000 */
[----:B--2---:R-:W-:Y:S03]  /*d1d0*/  @P0 MOV R4, R10 ;  /* 0x0000000a00040202 */ /* 0x004fe60000000f00 */
[C---:B------:R-:W-:Y:S01]  /*d1e0*/  FADD.FTZ R2, -R101.reuse, R102 ;  /* 0x0000006665027221 */ /* 0x040fe20000010100 */
[----:B------:R-:W-:Y:S01]  /*d1f0*/  MOV R102, R8 ;  /* 0x0000000800667202 */ /* 0x000fe20000000f00 */
[----:B------:R-:W-:Y:S01]  /*d200*/  FMUL.FTZ R154, R101, c[0x0][0x2d0] ;  /* 0x0000b400659a7a20 */ /* 0x000fe20000410000 */
[----:B---3--:R-:W-:Y:S01]  /*d210*/  FMNMX.FTZ R100, R0, R3, !PT ;  /* 0x0000000300647209 */ /* 0x008fe20007810000 */
[----:B------:R-:W-:Y:S01]  /*d220*/  FMUL.FTZ R0, R2, c[0x0][0x2d0] ;  /* 0x0000b40002007a20 */ /* 0x000fe20000410000 */
[----:B------:R-:W-:Y:S03]  /*d230*/  MOV R3, UR26 ;  /* 0x0000001a00037c02 */ /* 0x000fe60008000f00 */
[----:B------:R1:W2:Y:S02]  /*d240*/  MUFU.EX2 R2, R0 ;  /* 0x0000000000027308 */ /* 0x0002a40000000800 */
[----:B------:R-:W-:Y:S05]  /*d250*/  @P0 IMAD.WIDE.U32 R4, R3, 0x60, R4 ;  /* 0x0000006003040825 */ /* 0x000fea00078e0004 */
[----:B------:R-:W-:Y:S01]  /*d260*/  @P0 IADD3 R3, R5, UR4, RZ ;  /* 0x0000000405030c10 */ /* 0x000fe2000fffe0ff */
[--C-:B------:R-:W-:Y:S01]  /*d270*/  FFMA.FTZ R5, R166, c[0x0][0x2d0], -R154.reuse ;  /* 0x0000b400a6057a23 */ /* 0x100fe2000001089a */
[----:B------:R-:W-:Y:S01]  /*d280*/  MOV R166, R7 ;  /* 0x0000000700a67202 */ /* 0x000fe20000000f00 */
[--C-:B------:R-:W-:Y:S01]  /*d290*/  FFMA.FTZ R7, R167, c[0x0][0x2d0], -R154.reuse ;  /* 0x0000b400a7077a23 */ /* 0x100fe2000001089a */
[----:B------:R-:W-:Y:S01]  /*d2a0*/  @P0 SHF.L.U64.HI R3, R4, 0x1, R3 ;  /* 0x0000000104030819 */ /* 0x000fe20000010203 */
[----:B------:R-:W3:Y:S01]  /*d2b0*/  MUFU.EX2 R42, R5 ;  /* 0x00000005002a7308 */ /* 0x000ee20000000800 */
[----:B------:R-:W-:Y:S09]  /*d2c0*/  MOV R167, R19 ;  /* 0x0000001300a77202 */ /* 0x000ff20000000f00 */
[----:B------:R4:W-:Y:S01]  /*d2d0*/  MUFU.EX2 R246, R7 ;  /* 0x0000000700f67308 */ /* 0x0009e20000000800 */
[----:B-1----:R-:W-:Y:S01]  /*d2e0*/  FADD.FTZ R0, -R100, R103 ;  /* 0x0000006764007221 */ /* 0x002fe20000010100 */
[----:B------:R-:W-:Y:S01]  /*d2f0*/  MOV R103, R6 ;  /* 0x0000000600677202 */ /* 0x000fe20000000f00 */
[--C-:B------:R-:W-:Y:S02]  /*d300*/  FFMA.FTZ R6, R165, c[0x0][0x2d0], -R154.reuse ;  /* 0x0000b400a5067a23 */ /* 0x100fe4000001089a */
[----:B------:R-:W-:Y:S02]  /*d310*/  FMUL.FTZ R0, R0, c[0x0][0x2d0] ;  /* 0x0000b40000007a20 */ /* 0x000fe40000410000 */
[C---:B--2---:R-:W-:Y:S03]  /*d320*/  FMUL.FTZ R16, R2.reuse, R116 ;  /* 0x0000007402107220 */ /* 0x044fe60000410000 */
[----:B------:R1:W-:Y:S01]  /*d330*/  MUFU.EX2 R165, R6 ;  /* 0x0000000600a57308 */ /* 0x0003e20000000800 */
[C---:B------:R-:W-:Y:S02]  /*d340*/  FMUL.FTZ R52, R2.reuse, R52 ;  /* 0x0000003402347220 */ /* 0x040fe40000410000 */
[C---:B------:R-:W-:Y:S01]  /*d350*/  FMUL.FTZ R53, R2.reuse, R53 ;  /* 0x0000003502357220 */ /* 0x040fe20000410000 */
[----:B---3--:R-:W-:Y:S01]  /*d360*/  MOV R116, R42 ;  /* 0x0000002a00747202 */ /* 0x008fe20000000f00 */
[C---:B------:R-:W-:Y:S02]  /*d370*/  FMUL.FTZ R56, R2.reuse, R56 ;  /* 0x0000003802387220 */ /* 0x040fe40000410000 */
[C---:B------:R-:W-:Y:S02]  /*d380*/  FMUL.FTZ R57, R2.reuse, R57 ;  /* 0x0000003902397220 */ /* 0x040fe40000410000 */
[C---:B------:R-:W-:Y:S01]  /*d390*/  FMUL.FTZ R60, R2.reuse, R60 ;  /* 0x0000003c023c7220 */ /* 0x040fe20000410000 */
[----:B------:R-:W2:Y:S01]  /*d3a0*/  MUFU.EX2 R0, R0 ;  /* 0x0000000000007308 */ /* 0x000ea20000000800 */
[C---:B------:R-:W-:Y:S02]  /*d3b0*/  FMUL.FTZ R61, R2.reuse, R61 ;  /* 0x0000003d023d7220 */ /* 0x040fe40000410000 */
[----:B------:R-:W-:Y:S02]  /*d3c0*/  FMUL.FTZ R64, R2, R64 ;  /* 0x0000004002407220 */ /* 0x000fe40000410000 */
[--C-:B----4-:R-:W-:Y:S01]  /*d3d0*/  FFMA.FTZ R7, R164, c[0x0][0x2d0], -R154.reuse ;  /* 0x0000b400a4077a23 */ /* 0x110fe2000001089a */
[----:B------:R-:W-:Y:S01]  /*d3e0*/  MOV R164, R12 ;  /* 0x0000000c00a47202 */ /* 0x000fe20000000f00 */
[C---:B------:R-:W-:Y:S02]  /*d3f0*/  FMUL.FTZ R65, R2.reuse, R65 ;  /* 0x0000004102417220 */ /* 0x040fe40000410000 */
[C---:B------:R-:W-:Y:S01]  /*d400*/  FMUL.FTZ R68, R2.reuse, R68 ;  /* 0x0000004402447220 */ /* 0x040fe20000410000 */
[----:B------:R3:W-:Y:S01]  /*d410*/  MUFU.EX2 R248, R7 ;  /* 0x0000000700f87308 */ /* 0x0007e20000000800 */
[C---:B------:R-:W-:Y:S02]  /*d420*/  FMUL.FTZ R69, R2.reuse, R69 ;  /* 0x0000004502457220 */ /* 0x040fe40000410000 */
[----:B------:R-:W-:Y:S01]  /*d430*/  FMUL.FTZ R72, R2, R72 ;  /* 0x0000004802487220 */ /* 0x000fe20000410000 */
[----:B-1----:R-:W-:Y:S01]  /*d440*/  @P0 SHF.L.U32 R6, R4, 0x1, RZ ;  /* 0x0000000104060819 */ /* 0x002fe200000006ff */
[C---:B------:R-:W-:Y:S02]  /*d450*/  FMUL.FTZ R73, R2.reuse, R73 ;  /* 0x0000004902497220 */ /* 0x040fe40000410000 */
[----:B------:R-:W-:Y:S01]  /*d460*/  FMUL.FTZ R76, R2, R76 ;  /* 0x0000004c024c7220 */ /* 0x000fe20000410000 */
[----:B------:R-:W-:Y:S01]  /*d470*/  @P0 IADD3 R4, P1, R6, c[0x0][0x1c8], RZ ;  /* 0x0000720006040a10 */ /* 0x000fe20007f3e0ff */
[----:B------:R-:W-:Y:S01]  /*d480*/  FMUL.FTZ R77, R2, R77 ;  /* 0x0000004d024d7220 */ /* 0x000fe20000410000 */
[----:B------:R-:W-:Y:S01]  /*d490*/  @P0 IADD3 R8, P6, R6, 0x80, RZ ;  /* 0x0000008006080810 */ /* 0x000fe20007fde0ff */
[C---:B------:R-:W-:Y:S01]  /*d4a0*/  FMUL.FTZ R80, R2.reuse, R80 ;  /* 0x0000005002507220 */ /* 0x040fe20000410000 */
[----:B------:R-:W-:Y:S01]  /*d4b0*/  @P0 IADD3.X R5, R3, c[0x0][0x1cc], RZ, P1, !PT ;  /* 0x0000730003050a10 */ /* 0x000fe20000ffe4ff */
[----:B------:R-:W-:Y:S01]  /*d4c0*/  FMUL.FTZ R81, R2, R81 ;  /* 0x0000005102517220 */ /* 0x000fe20000410000 */
[----:B------:R-:W-:Y:S01]  /*d4d0*/  @P0 IADD3 R8, P5, R8, c[0x0][0x1c8], RZ ;  /* 0x0000720008080a10 */ /* 0x000fe20007fbe0ff */
[----:B--2---:R-:W-:Y:S01]  /*d4e0*/  FMUL.FTZ R19, R0, R119 ;  /* 0x0000007700137220 */ /* 0x004fe20000410000 */
[----:B------:R-:W-:Y:S01]  /*d4f0*/  @P0 IADD3 R6, P1, R6, 0x100, RZ ;  /* 0x0000010006060810 */ /* 0x000fe20007f3e0ff */
[----:B------:R1:W-:Y:S01]  /*d500*/  @P0 LDGSTS.E.BYPASS.LTC128B.128 [R249+0xc100], [R4.64], !P4 ;  /* 0x0c10000004f90fae */ /* 0x0003e2000e101d52 */
[--C-:B------:R-:W-:Y:S01]  /*d510*/  @P0 IADD3.X R9, RZ, c[0x0][0x1cc], R3.reuse, P5, P6 ;  /* 0x00007300ff090a10 */ /* 0x100fe20002fec403 */
[----:B------:R-:W-:Y:S01]  /*d520*/  FMUL.FTZ R54, R0, R54 ;  /* 0x0000003600367220 */ /* 0x000fe20000410000 */
[----:B------:R-:W-:Y:S01]  /*d530*/  @P0 IADD3 R6, P5, R6, c[0x0][0x1c8], RZ ;  /* 0x0000720006060a10 */ /* 0x000fe20007fbe0ff */
[C---:B------:R-:W-:Y:S01]  /*d540*/  FMUL.FTZ R55, R0.reuse, R55 ;  /* 0x0000003700377220 */ /* 0x040fe20000410000 */
[----:B------:R-:W-:Y:S01]  /*d550*/  MOV R119, R34 ;  /* 0x0000002200777202 */ /* 0x000fe20000000f00 */
[----:B------:R-:W-:Y:S01]  /*d560*/  FMUL.FTZ R34, R0, R134 ;  /* 0x0000008600227220 */ /* 0x000fe20000410000 */
[----:B---3--:R-:W-:Y:S01]  /*d570*/  @P0 IADD3.X R7, RZ, c[0x0][0x1cc], R3, P5, P1 ;  /* 0x00007300ff070a10 */ /* 0x008fe20002fe2403 */
[----:B------:R2:W-:Y:S01]  /*d580*/  @P0 LDGSTS.E.BYPASS.LTC128B.128 [R249+0xf100], [R8.64], !P3 ;  /* 0x0f10000008f90fae */ /* 0x0005e2000d901d52 */
[----:B------:R-:W-:Y:S01]  /*d590*/  FMUL.FTZ R3, R100, c[0x0][0x2d0] ;  /* 0x0000b40064037a20 */ /* 0x000fe20000410000 */
[----:B------:R-:W-:Y:S01]  /*d5a0*/  MOV R134, R49 ;  /* 0x0000003100867202 */ /* 0x000fe20000000f00 */
[----:B------:R-:W-:Y:S02]  /*d5b0*/  FMUL.FTZ R49, R2, R149 ;  /* 0x0000009502317220 */ /* 0x000fe40000410000 */
[C---:B------:R-:W-:Y:S02]  /*d5c0*/  FMUL.FTZ R58, R0.reuse, R58 ;  /* 0x0000003a003a7220 */ /* 0x040fe40000410000 */
[C---:B------:R-:W-:Y:S01]  /*d5d0*/  FMUL.FTZ R59, R0.reuse, R59 ;  /* 0x0000003b003b7220 */ /* 0x040fe20000410000 */
[----:B------:R3:W-:Y:S01]  /*d5e0*/  @P0 LDGSTS.E.BYPASS.LTC128B.128 [R249+0x12100], [R6.64], !P2 ;  /* 0x1210000006f90fae */ /* 0x0007e2000d101d52 */
[C---:B------:R-:W-:Y:S02]  /*d5f0*/  FMUL.FTZ R62, R0.reuse, R62 ;  /* 0x0000003e003e7220 */ /* 0x040fe40000410000 */
[C---:B------:R-:W-:Y:S02]  /*d600*/  FMUL.FTZ R63, R0.reuse, R63 ;  /* 0x0000003f003f7220 */ /* 0x040fe40000410000 */
[C---:B------:R-:W-:Y:S02]  /*d610*/  FMUL.FTZ R66, R0.reuse, R66 ;  /* 0x0000004200427220 */ /* 0x040fe40000410000 */
[C---:B------:R-:W-:Y:S02]  /*d620*/  FMUL.FTZ R67, R0.reuse, R67 ;  /* 0x0000004300437220 */ /* 0x040fe40000410000 */
[----:B------:R-:W-:Y:S01]  /*d630*/  FMUL.FTZ R70, R0, R70 ;  /* 0x0000004600467220 */ /* 0x000fe20000410000 */
[----:B-1----:R-:W-:Y:S01]  /*d640*/  @P0 IADD3 R4, P1, R4, UR8, RZ ;  /* 0x0000000804040c10 */ /* 0x002fe2000ff3e0ff */
[C---:B------:R-:W-:Y:S02]  /*d650*/  FMUL.FTZ R71, R0.reuse, R71 ;  /* 0x0000004700477220 */ /* 0x040fe40000410000 */
[C---:B------:R-:W-:Y:S01]  /*d660*/  FMUL.FTZ R74, R0.reuse, R74 ;  /* 0x0000004a004a7220 */ /* 0x040fe20000410000 */
[----:B------:R-:W-:Y:S01]  /*d670*/  @P0 IADD3.X R5, R5, UR7, RZ, P1, !PT ;  /* 0x0000000705050c10 */ /* 0x000fe20008ffe4ff */
[----:B------:R-:W-:Y:S01]  /*d680*/  FMUL.FTZ R75, R0, R75 ;  /* 0x0000004b004b7220 */ /* 0x000fe20000410000 */
[----:B------:R-:W-:Y:S01]  /*d690*/  @P0 IADD3 R10, P6, R4, UR8, RZ ;  /* 0x00000008040a0c10 */ /* 0x000fe2000ffde0ff */
[----:B------:R-:W-:Y:S02]  /*d6a0*/  FMUL.FTZ R78, R0, R78 ;  /* 0x0000004e004e7220 */ /* 0x000fe40000410000 */
[----:B------:R1:W-:Y:S01]  /*d6b0*/  @P0 LDGSTS.E.BYPASS.LTC128B.128 [R249+0xd100], [R4.64], !P4 ;  /* 0x0d10000004f90fae */ /* 0x0003e2000e101d52 */
[--C-:B--2---:R-:W-:Y:S01]  /*d6c0*/  FFMA.FTZ R8, R170, c[0x0][0x2d0], -R3.reuse ;  /* 0x0000b400aa087a23 */ /* 0x104fe20000010803 */
[----:B------:R-:W-:Y:S01]  /*d6d0*/  @P0 IADD3.X R11, R5, UR7, RZ, P6, !PT ;  /* 0x00000007050b0c10 */ /* 0x000fe2000b7fe4ff */
[----:B------:R-:W-:Y:S01]  /*d6e0*/  FMUL.FTZ R79, R0, R79 ;  /* 0x0000004f004f7220 */ /* 0x000fe20000410000 */
[----:B------:R-:W-:Y:S01]  /*d6f0*/  MOV R170, R41 ;  /* 0x0000002900aa7202 */ /* 0x000fe20000000f00 */
[----:B------:R2:W-:Y:S01]  /*d700*/  MUFU.EX2 R155, R8 ;  /* 0x00000008009b7308 */ /* 0x0005e20000000800 */
[----:B------:R-:W-:Y:S01]  /*d710*/  FMUL.FTZ R41, R2, R141 ;  /* 0x0000008d02297220 */ /* 0x000fe20000410000 */
[----:B---3--:R-:W-:Y:S01]  /*d720*/  @P0 IADD3 R6, P1, R4, UR14, RZ ;  /* 0x0000000e04060c10 */ /* 0x008fe2000ff3e0ff */
[----:B------:R1:W-:Y:S01]  /*d730*/  @P0 LDGSTS.E.BYPASS.LTC128B.128 [R249+0x10100], [R4.64+0x80], !P3 ;  /* 0x1010008004f90fae */ /* 0x0003e2000d901d52 */
[--C-:B------:R-:W-:Y:S01]  /*d740*/  FFMA.FTZ R7, R171, c[0x0][0x2d0], -R3.reuse ;  /* 0x0000b400ab077a23 */ /* 0x100fe20000010803 */
[----:B------:R-:W-:Y:S01]  /*d750*/  MOV R171, R13 ;  /* 0x0000000d00ab7202 */ /* 0x000fe20000000f00 */
[C---:B------:R-:W-:Y:S01]  /*d760*/  FMUL.FTZ R82, R0.reuse, R82 ;  /* 0x0000005200527220 */ /* 0x040fe20000410000 */
[----:B------:R-:W-:Y:S01]  /*d770*/  MOV R141, R43 ;  /* 0x0000002b008d7202 */ /* 0x000fe20000000f00 */
[----:B------:R-:W-:Y:S01]  /*d780*/  FMUL.FTZ R43, R0, R143 ;  /* 0x0000008f002b7220 */ /* 0x000fe20000410000 */
[----:B------:R-:W-:Y:S01]  /*d790*/  MOV R143, R48 ;  /* 0x00000030008f7202 */ /* 0x000fe20000000f00 */
[----:B------:R3:W4:Y:S01]  /*d7a0*/  MUFU.EX2 R245, R7 ;  /* 0x0000000700f57308 */ /* 0x0007220000000800 */
[----:B------:R1:W-:Y:S01]  /*d7b0*/  @P0 LDGSTS.E.BYPASS.LTC128B.128 [R249+0x13100], [R4.64+0x100], !P2 ;  /* 0x1310010004f90fae */ /* 0x0003e2000d101d52 */
[----:B------:R-:W-:Y:S02]  /*d7c0*/  FMUL.FTZ R48, R2, R148 ;  /* 0x0000009402307220 */ /* 0x000fe40000410000 */
[----:B------:R-:W-:Y:S02]  /*d7d0*/  FMUL.FTZ R83, R0, R83 ;  /* 0x0000005300537220 */ /* 0x000fe40000410000 */
[C---:B------:R-:W-:Y:S02]  /*d7e0*/  FMUL.FTZ R84, R2.reuse, R84 ;  /* 0x0000005402547220 */ /* 0x040fe40000410000 */
[----:B------:R-:W-:Y:S01]  /*d7f0*/  FMUL.FTZ R85, R2, R85 ;  /* 0x0000005502557220 */ /* 0x000fe20000410000 */
[----:B------:R4:W-:Y:S01]  /*d800*/  @P0 LDGSTS.E.BYPASS.LTC128B.128 [R249+0xe100], [R10.64], !P4 ;  /* 0x0e1000000af90fae */ /* 0x0009e2000e101d52 */
[C---:B------:R-:W-:Y:S02]  /*d810*/  FMUL.FTZ R86, R0.reuse, R86 ;  /* 0x0000005600567220 */ /* 0x040fe40000410000 */
[----:B------:R-:W-:Y:S01]  /*d820*/  FMUL.FTZ R87, R0, R87 ;  /* 0x0000005700577220 */ /* 0x000fe20000410000 */
[----:B--2---:R-:W-:Y:S01]  /*d830*/  @P0 IADD3 R8, P5, R4, UR6, RZ ;  /* 0x0000000604080c10 */ /* 0x004fe2000ffbe0ff */
[C---:B------:R-:W-:Y:S02]  /*d840*/  FMUL.FTZ R88, R2.reuse, R88 ;  /* 0x0000005802587220 */ /* 0x040fe40000410000 */
[----:B------:R-:W-:Y:S01]  /*d850*/  FMUL.FTZ R89, R2, R89 ;  /* 0x0000005902597220 */ /* 0x000fe20000410000 */
[C---:B------:R-:W-:Y:S01]  /*d860*/  @P0 IADD3.X R9, R5.reuse, UR12, RZ, P5, !PT ;  /* 0x0000000c05090c10 */ /* 0x040fe2000affe4ff */
[C---:B------:R-:W-:Y:S02]  /*d870*/  FMUL.FTZ R90, R0.reuse, R90 ;  /* 0x0000005a005a7220 */ /* 0x040fe40000410000 */
[----:B------:R-:W-:Y:S02]  /*d880*/  FMUL.FTZ R91, R0, R91 ;  /* 0x0000005b005b7220 */ /* 0x000fe40000410000 */
[----:B------:R2:W-:Y:S01]  /*d890*/  @P0 LDGSTS.E.BYPASS.LTC128B.128 [R249+0x11100], [R8.64], !P3 ;  /* 0x1110000008f90fae */ /* 0x0005e2000d901d52 */
[----:B---3--:R-:W-:Y:S01]  /*d8a0*/  @P0 IADD3.X R7, R5, UR9, RZ, P1, !PT ;  /* 0x0000000905070c10 */ /* 0x008fe20008ffe4ff */
[C---:B------:R-:W-:Y:S02]  /*d8b0*/  FMUL.FTZ R92, R2.reuse, R92 ;  /* 0x0000005c025c7220 */ /* 0x040fe40000410000 */
[----:B------:R-:W-:Y:S02]  /*d8c0*/  FMUL.FTZ R93, R2, R93 ;  /* 0x0000005d025d7220 */ /* 0x000fe40000410000 */
[--C-:B-1----:R-:W-:Y:S01]  /*d8d0*/  FFMA.FTZ R4, R168, c[0x0][0x2d0], -R3.reuse ;  /* 0x0000b400a8047a23 */ /* 0x102fe20000010803 */
[----:B------:R-:W-:Y:S01]  /*d8e0*/  MOV R168, R17 ;  /* 0x0000001100a87202 */ /* 0x000fe20000000f00 */
[----:B------:R1:W-:Y:S01]  /*d8f0*/  @P0 LDGSTS.E.BYPASS.LTC128B.128 [R249+0x14100], [R6.64], !P2 ;  /* 0x1410000006f90fae */ /* 0x0003e2000d101d52 */
[C---:B------:R-:W-:Y:S01]  /*d900*/  FMUL.FTZ R5, R2.reuse, R105 ;  /* 0x0000006902057220 */ /* 0x040fe20000410000 */
[----:B------:R3:W-:Y:S01]  /*d910*/  MUFU.EX2 R247, R4 ;  /* 0x0000000400f77308 */ /* 0x0007e20000000800 */
[----:B----4-:R-:W-:Y:S01]  /*d920*/  F2FP.BF16.PACK_AB R105, R245, R155 ;  /* 0x0000009bf569723e */ /* 0x010fe200000010ff */
[----:B------:R-:W-:Y:S01]  /*d930*/  FMUL.FTZ R17, R2, R117 ;  /* 0x0000007502117220 */ /* 0x000fe20000410000 */
[----:B------:R-:W-:Y:S01]  /*d940*/  MOV R117, R18 ;  /* 0x0000001200757202 */ /* 0x000fe20000000f00 */
[C---:B------:R-:W-:Y:S02]  /*d950*/  FMUL.FTZ R10, R0.reuse, R110 ;  /* 0x0000006e000a7220 */ /* 0x040fe40000410000 */
[----:B------:R-:W4:Y:S01]  /*d960*/  LDSM.16.MT88.4 R12, [R225+0x100] ;  /* 0x00010000e10c783b */ /* 0x000f220000004200 */
[C---:B------:R-:W-:Y:S02]  /*d970*/  FMUL.FTZ R11, R0.reuse, R111 ;  /* 0x0000006f000b7220 */ /* 0x040fe40000410000 */
[C---:B------:R-:W-:Y:S01]  /*d980*/  FMUL.FTZ R18, R0.reuse, R118 ;  /* 0x0000007600127220 */ /* 0x040fe20000410000 */
[----:B------:R-:W-:Y:S01]  /*d990*/  MOV R118, R35 ;  /* 0x0000002300767202 */ /* 0x000fe20000000f00 */
[C---:B------:R-:W-:Y:S02]  /*d9a0*/  FMUL.FTZ R35, R0.reuse, R135 ;  /* 0x0000008700237220 */ /* 0x040fe40000410000 */
[C---:B------:R-:W-:Y:S01]  /*d9b0*/  FMUL.FTZ R94, R0.reuse, R94 ;  /* 0x0000005e005e7220 */ /* 0x040fe20000410000 */
[----:B------:R-:W4:Y:S01]  /*d9c0*/  LDSM.16.MT88.4 R20, [R226+0x100] ;  /* 0x00010000e214783b */ /* 0x000f220000004200 */
[----:B------:R-:W-:Y:S02]  /*d9d0*/  FMUL.FTZ R95, R0, R95 ;  /* 0x0000005f005f7220 */ /* 0x000fe40000410000 */
[C---:B--2---:R-:W-:Y:S02]  /*d9e0*/  FMUL.FTZ R8, R2.reuse, R108 ;  /* 0x0000006c02087220 */ /* 0x044fe40000410000 */
[C---:B------:R-:W-:Y:S02]  /*d9f0*/  FMUL.FTZ R9, R2.reuse, R109 ;  /* 0x0000006d02097220 */ /* 0x040fe40000410000 */
[C---:B------:R-:W-:Y:S01]  /*da00*/  FMUL.FTZ R96, R2.reuse, R96 ;  /* 0x0000006002607220 */ /* 0x040fe20000410000 */
[----:B------:R-:W2:Y:S01]  /*da10*/  LDSM.16.MT88.4 R28, [R229+0x100] ;  /* 0x00010000e51c783b */ /* 0x000ea20000004200 */
[----:B------:R-:W-:Y:S02]  /*da20*/  FMUL.FTZ R97, R2, R97 ;  /* 0x0000006102617220 */ /* 0x000fe40000410000 */
[--C-:B---3--:R-:W-:Y:S01]  /*da30*/  FFMA.FTZ R4, R169, c[0x0][0x2d0], -R3.reuse ;  /* 0x0000b400a9047a23 */ /* 0x108fe20000010803 */
[----:B------:R-:W-:Y:S01]  /*da40*/  MOV R169, R40 ;  /* 0x0000002800a97202 */ /* 0x000fe20000000f00 */
[----:B-1----:R-:W-:Y:S01]  /*da50*/  FMUL.FTZ R6, R0, R106 ;  /* 0x0000006a00067220 */ /* 0x002fe20000410000 */
[----:B------:R-:W-:Y:S01]  /*da60*/  F2FP.BF16.PACK_AB R106, R248, R246 ;  /* 0x000000f6f86a723e */ /* 0x000fe200000010ff */
[----:B------:R-:W1:Y:S01]  /*da70*/  MUFU.EX2 R231, R4 ;  /* 0x0000000400e77308 */ /* 0x000e620000000800 */
[----:B------:R-:W-:Y:S01]  /*da80*/  FMUL.FTZ R7, R0, R107 ;  /* 0x0000006b00077220 */ /* 0x000fe20000410000 */
[----:B------:R-:W3:Y:S01]  /*da90*/  LDSM.16.MT88.4 R36, [R228+0x100] ;  /* 0x00010000e424783b */ /* 0x000ee20000004200 */
[----:B------:R-:W-:Y:S02]  /*daa0*/  FMUL.FTZ R40, R2, R140 ;  /* 0x0000008c02287220 */ /* 0x000fe40000410000 */
[C---:B------:R-:W-:Y:S02]  /*dab0*/  FMUL.FTZ R98, R0.reuse, R98 ;  /* 0x0000006200627220 */ /* 0x040fe40000410000 */
[----:B------:R-:W-:Y:S02]  /*dac0*/  FMUL.FTZ R99, R0, R99 ;  /* 0x0000006300637220 */ /* 0x000fe40000410000 */
[--C-:B------:R-:W-:Y:S01]  /*dad0*/  FFMA.FTZ R103, R103, c[0x0][0x2d0], -R154.reuse ;  /* 0x0000b40067677a23 */ /* 0x100fe2000001089a */
[----:B------:R-:W2:Y:S01]  /*dae0*/  LDSM.16.MT88.4 R44, [R225+0x3100] ;  /* 0x00310000e12c783b */ /* 0x000ea20000004200 */
[--C-:B------:R-:W-:Y:S07]  /*daf0*/  FFMA.FTZ R152, R152, c[0x0][0x2d0], -R3.reuse ;  /* 0x0000b40098987a23 */ /* 0x100fee0000010803 */
[----:B------:R-:W2:Y:S01]  /*db00*/  LDSM.16.MT88.4 R108, [R226+0x3100] ;  /* 0x00310000e26c783b */ /* 0x000ea20000004200 */
[----:B-1----:R-:W-:Y:S01]  /*db10*/  F2FP.BF16.PACK_AB R107, R231, R247 ;  /* 0x000000f7e76b723e */ /* 0x002fe200000010ff */
[----:B------:R-:W-:Y:S01]  /*db20*/  FMUL.FTZ R4, R2, R104 ;  /* 0x0000006802047220 */ /* 0x000fe20000410000 */
[----:B------:R-:W-:Y:S05]  /*db30*/  F2FP.BF16.PACK_AB R104, R42, R165 ;  /* 0x000000a52a68723e */ /* 0x000fea00000010ff */
[----:B------:R-:W0:Y:S01]  /*db40*/  LDGDEPBAR ;  /* 0x00000000000079af */ /* 0x000e220000000000 */
[----:B------:R-:W-:Y:S01]  /*db50*/  FMUL.FTZ R42, R0, R142 ;  /* 0x0000008e002a7220 */ /* 0x000fe20000410000 */
[C---:B----4-:R-:W-:Y:S07]  /*db60*/  HMMA.16816.F32.BF16 R4, R104.reuse, R12, R4 ;  /* 0x0000000c6804723c */ /* 0x050fee0000041804 */
[C---:B------:R-:W-:Y:S01]  /*db70*/  FMUL.FTZ R12, R2.reuse, R112 ;  /* 0x00000070020c7220 */ /* 0x040fe20000410000 */
[C---:B------:R-:W-:Y:S04]  /*db80*/  HMMA.16816.F32.BF16 R8, R104.reuse, R14, R8 ;  /* 0x0000000e6808723c */ /* 0x040fe80000041808 */
[----:B------:R-:W-:Y:S03]  /*db90*/  FMUL.FTZ R13, R2, R113 ;  /* 0x00000071020d7220 */ /* 0x000fe60000410000 */
[C---:B------:R-:W-:Y:S02]  /*dba0*/  FMUL.FTZ R14, R0.reuse, R114 ;  /* 0x00000072000e7220 */ /* 0x040fe40000410000 */
[----:B------:R-:W-:Y:S02]  /*dbb0*/  FMUL.FTZ R15, R0, R115 ;  /* 0x00000073000f7220 */ /* 0x000fe40000410000 */
[----:B------:R-:W1:Y:S05]  /*dbc0*/  LDSM.16.MT88.4 R112, [R229+0x3100] ;  /* 0x00310000e570783b */ /* 0x000e6a0000004200 */
[C---:B------:R-:W-:Y:S07]  /*dbd0*/  HMMA.16816.F32.BF16 R12, R104.reuse, R20, R12 ;  /* 0x00000014680c723c */ /* 0x040fee000004180c */
[C---:B------:R-:W-:Y:S01]  /*dbe0*/  FMUL.FTZ R20, R2.reuse, R120 ;  /* 0x0000007802147220 */ /* 0x040fe20000410000 */
[C---:B------:R-:W-:Y:S04]  /*dbf0*/  HMMA.16816.F32.BF16 R16, R104.reuse, R22, R16 ;  /* 0x000000166810723c */ /* 0x040fe80000041810 */
[C---:B------:R-:W-:Y:S01]  /*dc00*/  FMUL.FTZ R21, R2.reuse, R121 ;  /* 0x0000007902157220 */ /* 0x040fe20000410000 */
[----:B------:R-:W-:Y:S01]  /*dc10*/  MOV R121, R32 ;  /* 0x0000002000797202 */ /* 0x000fe20000000f00 */
[----:B------:R-:W-:Y:S01]  /*dc20*/  FMUL.FTZ R32, R2, R132 ;  /* 0x0000008402207220 */ /* 0x000fe20000410000 */
[----:B------:R-:W-:Y:S01]  /*dc30*/  MOV R120, R33 ;  /* 0x0000002100787202 */ /* 0x000fe20000000f00 */
[C---:B------:R-:W-:Y:S01]  /*dc40*/  FMUL.FTZ R22, R0.reuse, R122 ;  /* 0x0000007a00167220 */ /* 0x040fe20000410000 */
[----:B------:R-:W-:Y:S03]  /*dc50*/  MOV R122, R27 ;  /* 0x0000001b007a7202 */ /* 0x000fe60000000f00 */
[----:B------:R-:W-:Y:S01]  /*dc60*/  FMUL.FTZ R23, R0, R123 ;  /* 0x0000007b00177220 */ /* 0x000fe20000410000 */
[----:B------:R-:W-:Y:S01]  /*dc70*/  MOV R123, R24 ;  /* 0x00000018007b7202 */ /* 0x000fe20000000f00 */
[C---:B------:R-:W-:Y:S01]  /*dc80*/  FMUL.FTZ R33, R2.reuse, R133 ;  /* 0x0000008502217220 */ /* 0x040fe20000410000 */
[----:B------:R-:W-:Y:S01]  /*dc90*/  MOV R133, R121 ;  /* 0x0000007900857202 */ /* 0x000fe20000000f00 */
[----:B------:R-:W-:Y:S01]  /*dca0*/  FMUL.FTZ R24, R2, R124 ;  /* 0x0000007c02187220 */ /* 0x000fe20000410000 */
[----:B------:R-:W-:Y:S01]  /*dcb0*/  MOV R121, R102 ;  /* 0x0000006600797202 */ /* 0x000fe20000000f00 */
[--C-:B------:R-:W-:Y:S01]  /*dcc0*/  FFMA.FTZ R102, R172, c[0x0][0x2d0], -R154.reuse ;  /* 0x0000b400ac667a23 */ /* 0x100fe2000001089a */
[C---:B--2---:R-:W-:Y:S03]  /*dcd0*/  HMMA.16816.F32.BF16 R20, R104.reuse, R28, R20 ;  /* 0x0000001c6814723c */ /* 0x044fe60000041814 */
[----:B------:R-:W-:Y:S01]  /*dce0*/  MOV R124, R25 ;  /* 0x00000019007c7202 */ /* 0x000fe20000000f00 */
[----:B------:R-:W-:Y:S01]  /*dcf0*/  FMUL.FTZ R25, R2, R125 ;  /* 0x0000007d02197220 */ /* 0x000fe20000410000 */
[----:B------:R-:W-:Y:S01]  /*dd00*/  MOV R125, R26 ;  /* 0x0000001a007d7202 */ /* 0x000fe20000000f00 */
[C---:B------:R-:W-:Y:S01]  /*dd10*/  FMUL.FTZ R26, R0.reuse, R126 ;  /* 0x0000007e001a7220 */ /* 0x040fe20000410000 */
[----:B------:R-:W-:Y:S01]  /*dd20*/  MOV R140, R123 ;  /* 0x0000007b008c7202 */ /* 0x000fe20000000f00 */
[----:B------:R-:W-:Y:S01]  /*dd30*/  FMUL.FTZ R27, R0, R127 ;  /* 0x0000007f001b7220 */ /* 0x000fe20000410000 */
[----:B------:R-:W-:Y:S03]  /*dd40*/  MOV R127, R119 ;  /* 0x00000077007f7202 */ /* 0x000fe60000000f00 */
[C---:B------:R-:W-:Y:S01]  /*dd50*/  FMUL.FTZ R29, R2.reuse, R129 ;  /* 0x00000081021d7220 */ /* 0x040fe20000410000 */
[----:B------:R-:W-:Y:S01]  /*dd60*/  MOV R123, R117 ;  /* 0x00000075007b7202 */ /* 0x000fe20000000f00 */
[----:B------:R2:W-:Y:S01]  /*dd70*/  MUFU.EX2 R129, R102 ;  /* 0x0000006600817308 */ /* 0x0005e20000000800 */
[C---:B------:R-:W-:Y:S03]  /*dd80*/  HMMA.16816.F32.BF16 R24, R104.reuse, R30, R24 ;  /* 0x0000001e6818723c */ /* 0x040fe60000041818 */
[----:B------:R-:W-:Y:S01]  /*dd90*/  FMUL.FTZ R28, R2, R128 ;  /* 0x00000080021c7220 */ /* 0x000fe20000410000 */
[----:B------:R-:W-:Y:S02]  /*dda0*/  MOV R128, R124 ;  /* 0x0000007c00807202 */ /* 0x000fe40000000f00 */
[----:B------:R-:W-:Y:S01]  /*ddb0*/  MOV R124, R116 ;  /* 0x00000074007c7202 */ /* 0x000fe20000000f00 */
[C---:B------:R-:W-:Y:S01]  /*ddc0*/  FMUL.FTZ R30, R0.reuse, R130 ;  /* 0x00000082001e7220 */ /* 0x040fe20000410000 */
[----:B------:R-:W-:Y:S01]  /*ddd0*/  MOV R135, R122 ;  /* 0x0000007a00877202 */ /* 0x000fe20000000f00 */
[----:B------:R-:W-:Y:S03]  /*dde0*/  FMUL.FTZ R31, R0, R131 ;  /* 0x00000083001f7220 */ /* 0x000fe60000410000 */
[----:B------:R-:W-:Y:S02]  /*ddf0*/  MOV R122, R118 ;  /* 0x00000076007a7202 */ /* 0x000fe40000000f00 */
[----:B------:R-:W4:Y:S01]  /*de00*/  LDSM.16.MT88.4 R116, [R228+0x3100] ;  /* 0x00310000e474783b */ /* 0x000f220000004200 */
[----:B------:R-:W-:Y:S01]  /*de10*/  MOV R142, R125 ;  /* 0x0000007d008e7202 */ /* 0x000fe20000000f00 */
[C---:B---3--:R-:W-:Y:S03]  /*de20*/  HMMA.16816.F32.BF16 R28, R104.reuse, R36, R28 ;  /* 0x00000024681c723c */ /* 0x048fe6000004181c */
[----:B------:R-:W-:Y:S02]  /*de30*/  MOV R126, R120 ;  /* 0x00000078007e7202 */ /* 0x000fe40000000f00 */
[----:B------:R-:W-:Y:S01]  /*de40*/  MOV R120, R171 ;  /* 0x000000ab00787202 */ /* 0x000fe20000000f00 */
[--C-:B--2---:R-:W-:Y:S02]  /*de50*/  FFMA.FTZ R102, R173, c[0x0][0x2d0], -R154.reuse ;  /* 0x0000b400ad667a23 */ /* 0x104fe4000001089a */
[C---:B------:R-:W-:Y:S04]  /*de60*/  HMMA.16816.F32.BF16 R32, R104.reuse, R38, R32 ;  /* 0x000000266820723c */ /* 0x040fe80000041820 */
[----:B------:R-:W-:Y:S01]  /*de70*/  FMUL.FTZ R36, R2, R136 ;  /* 0x0000008802247220 */ /* 0x000fe20000410000 */
[----:B------:R-:W-:Y:S01]  /*de80*/  MOV R125, R51 ;  /* 0x00000033007d7202 */ /* 0x000fe20000000f00 */
[----:B------:R2:W3:Y:S01]  /*de90*/  MUFU.EX2 R136, R102 ;  /* 0x0000006600887308 */ /* 0x0004e20000000800 */
[----:B------:R-:W-:Y:S01]  /*dea0*/  FMUL.FTZ R39, R0, R139 ;  /* 0x0000008b00277220 */ /* 0x000fe20000410000 */
[----:B------:R-:W-:Y:S01]  /*deb0*/  MOV R171, R166 ;  /* 0x000000a600ab7202 */ /* 0x000fe20000000f00 */
[----:B------:R-:W-:Y:S03]  /*dec0*/  FMUL.FTZ R37, R2, R137 ;  /* 0x0000008902257220 */ /* 0x000fe60000410000 */
[C---:B------:R-:W-:Y:S01]  /*ded0*/  FMUL.FTZ R38, R0.reuse, R138 ;  /* 0x0000008a00267220 */ /* 0x040fe20000410000 */
[----:B------:R-:W-:Y:S01]  /*dee0*/  MOV R166, R50 ;  /* 0x0000003200a67202 */ /* 0x000fe20000000f00 */
[C---:B------:R-:W-:Y:S02]  /*def0*/  FMUL.FTZ R50, R0.reuse, R150 ;  /* 0x0000009600327220 */ /* 0x040fe40000410000 */
[----:B------:R-:W-:Y:S02]  /*df00*/  FMUL.FTZ R51, R0, R151 ;  /* 0x0000009700337220 */ /* 0x000fe40000410000 */
[----:B------:R-:W-:Y:S01]  /*df10*/  LDSM.16.MT88.4 R148, [R226+0x5900] ;  /* 0x00590000e294783b */ /* 0x000fe20000004200 */
[C---:B------:R-:W-:Y:S03]  /*df20*/  HMMA.16816.F32.BF16 R36, R104.reuse, R44, R36 ;  /* 0x0000002c6824723c */ /* 0x040fe60000041824 */
[--C-:B------:R-:W-:Y:S04]  /*df30*/  FFMA.FTZ R171, R171, c[0x0][0x2d0], -R154.reuse ;  /* 0x0000b400abab7a23 */ /* 0x100fe8000001089a */
[----:B------:R-:W-:Y:S01]  /*df40*/  FMUL.FTZ R44, R2, R144 ;  /* 0x00000090022c7220 */ /* 0x000fe20000410000 */
[C---:B------:R-:W-:Y:S01]  /*df50*/  HMMA.16816.F32.BF16 R40, R104.reuse, R46, R40 ;  /* 0x0000002e6828723c */ /* 0x040fe20000041828 */
[----:B------:R-:W-:Y:S03]  /*df60*/  MUFU.EX2 R171, R171 ;  /* 0x000000ab00ab7308 */ /* 0x000fe60000000800 */
[--C-:B--2---:R-:W-:Y:S02]  /*df70*/  FFMA.FTZ R102, R174, c[0x0][0x2d0], -R154.reuse ;  /* 0x0000b400ae667a23 */ /* 0x104fe4000001089a */
[----:B------:R-:W-:Y:S02]  /*df80*/  FMUL.FTZ R45, R2, R145 ;  /* 0x00000091022d7220 */ /* 0x000fe40000410000 */
[C---:B------:R-:W-:Y:S01]  /*df90*/  FMUL.FTZ R47, R0.reuse, R147 ;  /* 0x00000093002f7220 */ /* 0x040fe20000410000 */
[----:B------:R-:W-:Y:S02]  /*dfa0*/  MOV R147, R252 ;  /* 0x000000fc00937202 */ /* 0x000fe40000000f00 */
[----:B------:R2:W-:Y:S01]  /*dfb0*/  MUFU.EX2 R139, R102 ;  /* 0x00000066008b7308 */ /* 0x0005e20000000800 */
[----:B------:R-:W-:Y:S07]  /*dfc0*/  FMUL.FTZ R46, R0, R146 ;  /* 0x00000092002e7220 */ /* 0x000fee0000410000 */
[C---:B------:R-:W-:Y:S08]  /*dfd0*/  HMMA.16816.F32.BF16 R44, R104.reuse, R108, R44 ;  /* 0x0000006c682c723c */ /* 0x040ff0000004182c */
[C---:B------:R-:W-:Y:S01]  /*dfe0*/  HMMA.16816.F32.BF16 R48, R104.reuse, R110, R48 ;  /* 0x0000006e6830723c */ /* 0x040fe20000041830 */
[----:B------:R-:W3:Y:S07]  /*dff0*/  LDSM.16.MT88.4 R108, [R225+0x6100] ;  /* 0x00610000e16c783b */ /* 0x000eee0000004200 */
[C---:B-1----:R-:W-:Y:S04]  /*e000*/  HMMA.16816.F32.BF16 R52, R104.reuse, R112, R52 ;  /* 0x000000706834723c */ /* 0x042fe80000041834 */
[--C-:B--2---:R-:W-:Y:S04]  /*e010*/  FFMA.FTZ R102, R175, c[0x0][0x2d0], -R154.reuse ;  /* 0x0000b400af667a23 */ /* 0x104fe8000001089a */
[C---:B------:R-:W-:Y:S01]  /*e020*/  HMMA.16816.F32.BF16 R56, R104.reuse, R114, R56 ;  /* 0x000000726838723c */ /* 0x040fe20000041838 */
[----:B------:R1:W2:Y:S01]  /*e030*/  MUFU.EX2 R137, R102 ;  /* 0x0000006600897308 */ /* 0x0002a20000000800 */
[----:B------:R-:W2:Y:S06]  /*e040*/  LDSM.16.MT88.4 R112, [R226+0x6100] ;  /* 0x00610000e270783b */ /* 0x000eac0000004200 */
[C---:B----4-:R-:W-:Y:S08]  /*e050*/  HMMA.16816.F32.BF16 R60, R104.reuse, R116, R60 ;  /* 0x00000074683c723c */ /* 0x050ff0000004183c */
[C---:B------:R-:W-:Y:S01]  /*e060*/  HMMA.16816.F32.BF16 R64, R104.reuse, R118, R64 ;  /* 0x000000766840723c */ /* 0x040fe20000041840 */
[----:B------:R-:W4:Y:S07]  /*e070*/  LDSM.16.MT88.4 R116, [R229+0x6100] ;  /* 0x00610000e574783b */ /* 0x000f2e0000004200 */
[C---:B---3--:R-:W-:Y:S04]  /*e080*/  HMMA.16816.F32.BF16 R68, R104.reuse, R108, R68 ;  /* 0x0000006c6844723c */ /* 0x048fe80000041844 */
[--C-:B-1----:R-:W-:Y:S02]  /*e090*/  FFMA.FTZ R102, R176, c[0x0][0x2d0], -R3.reuse ;  /* 0x0000b400b0667a23 */ /* 0x102fe40000010803 */
[----:B------:R-:W-:Y:S02]  /*e0a0*/  MUFU.EX2 R176, R103 ;  /* 0x0000006700b07308 */ /* 0x000fe40000000800 */
[C---:B------:R-:W-:Y:S01]  /*e0b0*/  HMMA.16816.F32.BF16 R72, R104.reuse, R110, R72 ;  /* 0x0000006e6848723c */ /* 0x040fe20000041848 */
[----:B------:R-:W1:Y:S07]  /*e0c0*/  LDSM.16.MT88.4 R108, [R228+0x6100] ;  /* 0x00610000e46c783b */ /* 0x000e6e0000004200 */
[----:B------:R3:W-:Y:S01]  /*e0d0*/  MUFU.EX2 R132, R102 ;  /* 0x0000006600847308 */ /* 0x0007e20000000800 */
[C---:B--2---:R-:W-:Y:S08]  /*e0e0*/  HMMA.16816.F32.BF16 R76, R104.reuse, R112, R76 ;  /* 0x00000070684c723c */ /* 0x044ff0000004184c */
[C---:B------:R-:W-:Y:S01]  /*e0f0*/  HMMA.16816.F32.BF16 R80, R104.reuse, R114, R80 ;  /* 0x000000726850723c */ /* 0x040fe20000041850 */
[----:B------:R-:W2:Y:S01]  /*e100*/  LDSM.16.MT88.4 R112, [R225+0x900] ;  /* 0x00090000e170783b */ /* 0x000ea20000004200 */
[----:B------:R-:W-:Y:S06]  /*e110*/  MUFU.EX2 R103, R152 ;  /* 0x0000009800677308 */ /* 0x000fec0000000800 */
[C---:B----4-:R-:W-:Y:S04]  /*e120*/  HMMA.16816.F32.BF16 R84, R104.reuse, R116, R84 ;  /* 0x000000746854723c */ /* 0x050fe80000041854 */
[--C-:B---3--:R-:W-:Y:S04]  /*e130*/  FFMA.FTZ R102, R178, c[0x0][0x2d0], -R3.reuse ;  /* 0x0000b400b2667a23 */ /* 0x108fe80000010803 */
[C---:B------:R-:W-:Y:S01]  /*e140*/  HMMA.16816.F32.BF16 R88, R104.reuse, R118, R88 ;  /* 0x000000766858723c */ /* 0x040fe20000041858 */
[----:B------:R-:W3:Y:S01]  /*e150*/  LDSM.16.MT88.4 R116, [R226+0x900] ;  /* 0x00090000e274783b */ /* 0x000ee20000004200 */
[----:B------:R4:W2:Y:S06]  /*e160*/  MUFU.EX2 R144, R102 ;  /* 0x0000006600907308 */ /* 0x0008ac0000000800 */
[C---:B-1----:R-:W-:Y:S08]  /*e170*/  HMMA.16816.F32.BF16 R92, R104.reuse, R108, R92 ;  /* 0x0000006c685c723c */ /* 0x042ff0000004185c */
[----:B------:R-:W-:Y:S01]  /*e180*/  HMMA.16816.F32.BF16 R96, R104, R110, R96 ;  /* 0x0000006e6860723c */ /* 0x000fe20000041860 */
[----:B------:R-:W1:Y:S06]  /*e190*/  LDSM.16.MT88.4 R108, [R229+0x900] ;  /* 0x00090000e56c783b */ /* 0x000e6c0000004200 */
[----:B------:R-:W-:Y:S02]  /*e1a0*/  F2FP.BF16.PACK_AB R104, R136, R129 ;  /* 0x000000818868723e */ /* 0x000fe400000010ff */
[----:B------:R-:W-:Y:S03]  /*e1b0*/  F2FP.BF16.PACK_AB R106, R137, R139 ;  /* 0x0000008b896a723e */ /* 0x000fe600000010ff */
[--C-:B----4-:R-:W-:Y:S01]  /*e1c0*/  FFMA.FTZ R102, R177, c[0x0][0x2d0], -R3.reuse ;  /* 0x0000b400b1667a23 */ /* 0x110fe20000010803 */
[----:B--2---:R-:W-:Y:S03]  /*e1d0*/  F2FP.BF16.PACK_AB R105, R144, R132 ;  /* 0x000000849069723e */ /* 0x004fe600000010ff */
[----:B------:R2:W-:Y:S02]  /*e1e0*/  MUFU.EX2 R138, R102 ;  /* 0x00000066008a7308 */ /* 0x0005e40000000800 */
[--C-:B--2---:R-:W-:Y:S08]  /*e1f0*/  FFMA.FTZ R102, R179, c[0x0][0x2d0], -R3.reuse ;  /* 0x0000b400b3667a23 */ /* 0x104ff00000010803 */
[----:B------:R2:W4:Y:S02]  /*e200*/  MUFU.EX2 R252, R102 ;  /* 0x0000006600fc7308 */ /* 0x0005240000000800 */
[--C-:B--2---:R-:W-:Y:S01]  /*e210*/  FFMA.FTZ R102, R183, c[0x0][0x2d0], -R154.reuse ;  /* 0x0000b400b7667a23 */ /* 0x104fe2000001089a */
[----:B----4-:R-:W-:Y:S07]  /*e220*/  F2FP.BF16.PACK_AB R107, R252, R138 ;  /* 0x0000008afc6b723e */ /* 0x010fee00000010ff */
[----:B------:R2:W-:Y:S01]  /*e230*/  MUFU.EX2 R146, R102 ;  /* 0x0000006600927308 */ /* 0x0005e20000000800 */
[C---:B------:R-:W-:Y:S08]  /*e240*/  HMMA.16816.F32.BF16 R4, R104.reuse, R112, R4 ;  /* 0x000000706804723c */ /* 0x040ff00000041804 */
[C---:B------:R-:W-:Y:S01]  /*e250*/  HMMA.16816.F32.BF16 R8, R104.reuse, R114, R8 ;  /* 0x000000726808723c */ /* 0x040fe20000041808 */
[----:B------:R-:W4:Y:S07]  /*e260*/  LDSM.16.MT88.4 R112, [R228+0x900] ;  /* 0x00090000e470783b */ /* 0x000f2e0000004200 */
[C---:B---3--:R-:W-:Y:S04]  /*e270*/  HMMA.16816.F32.BF16 R12, R104.reuse, R116, R12 ;  /* 0x00000074680c723c */ /* 0x048fe8000004180c */
[--C-:B--2---:R-:W-:Y:S04]  /*e280*/  FFMA.FTZ R102, R182, c[0x0][0x2d0], -R154.reuse ;  /* 0x0000b400b6667a23 */ /* 0x104fe8000001089a */
[C---:B------:R-:W-:Y:S01]  /*e290*/  HMMA.16816.F32.BF16 R16, R104.reuse, R118, R16 ;  /* 0x000000766810723c */ /* 0x040fe20000041810 */
[----:B------:R2:W3:Y:S01]  /*e2a0*/  MUFU.EX2 R145, R102 ;  /* 0x0000006600917308 */ /* 0x0004e20000000800 */
        /* <DEDUP_REMOVED lines=16> */
[----:B------:R-:W2:Y:S07]  /*e3b0*/  LDSM.16.MT88.4 R108, [R225+0x6900] ;  /* 0x00690000e16c783b */ /* 0x000eae0000004200 */
[C---:B----4-:R-:W-:Y:S08]  /*e3c0*/  HMMA.16816.F32.BF16 R52, R104.reuse, R112, R52 ;  /* 0x000000706834723c */ /* 0x050ff00000041834 */
[C---:B------:R-:W-:Y:S01]  /*e3d0*/  HMMA.16816.F32.BF16 R56, R104.reuse, R114, R56 ;  /* 0x000000726838723c */ /* 0x040fe20000041838 */
[----:B------:R-:W4:Y:S03]  /*e3e0*/  LDSM.16.MT88.4 R112, [R226+0x6900] ;  /* 0x00690000e270783b */ /* 0x000f260000004200 */
[--C-:B-1----:R-:W-:Y:S04]  /*e3f0*/  FFMA.FTZ R102, R250, c[0x0][0x2d0], -R3.reuse ;  /* 0x0000b400fa667a23 */ /* 0x102fe80000010803 */
[----:B------:R1:W-:Y:S01]  /*e400*/  MUFU.EX2 R181, R102 ;  /* 0x0000006600b57308 */ /* 0x0003e20000000800 */
[C---:B---3--:R-:W-:Y:S08]  /*e410*/  HMMA.16816.F32.BF16 R60, R104.reuse, R116, R60 ;  /* 0x00000074683c723c */ /* 0x048ff0000004183c */
[C---:B------:R-:W-:Y:S01]  /*e420*/  HMMA.16816.F32.BF16 R64, R104.reuse, R118, R64 ;  /* 0x000000766840723c */ /* 0x040fe20000041840 */
[----:B------:R-:W3:Y:S07]  /*e430*/  LDSM.16.MT88.4 R116, [R229+0x6900] ;  /* 0x00690000e574783b */ /* 0x000eee0000004200 */
[C---:B--2---:R-:W-:Y:S04]  /*e440*/  HMMA.16816.F32.BF16 R68, R104.reuse, R108, R68 ;  /* 0x0000006c6844723c */ /* 0x044fe80000041844 */
[--C-:B-1----:R-:W-:Y:S04]  /*e450*/  FFMA.FTZ R102, R147, c[0x0][0x2d0], -R3.reuse ;  /* 0x0000b40093667a23 */ /* 0x102fe80000010803 */
[C---:B------:R-:W-:Y:S01]  /*e460*/  HMMA.16816.F32.BF16 R72, R104.reuse, R110, R72 ;  /* 0x0000006e6848723c */ /* 0x040fe20000041848 */
[----:B------:R-:W1:Y:S01]  /*e470*/  LDSM.16.MT88.4 R108, [R228+0x6900] ;  /* 0x00690000e46c783b */ /* 0x000e620000004200 */
[----:B------:R2:W1:Y:S06]  /*e480*/  MUFU.EX2 R180, R102 ;  /* 0x0000006600b47308 */ /* 0x00046c0000000800 */
[C---:B----4-:R-:W-:Y:S08]  /*e490*/  HMMA.16816.F32.BF16 R76, R104.reuse, R112, R76 ;  /* 0x00000070684c723c */ /* 0x050ff0000004184c */
[C---:B------:R-:W-:Y:S01]  /*e4a0*/  HMMA.16816.F32.BF16 R80, R104.reuse, R114, R80 ;  /* 0x000000726850723c */ /* 0x040fe20000041850 */
[----:B------:R-:W4:Y:S07]  /*e4b0*/  LDSM.16.MT88.4 R112, [R225+0x1100] ;  /* 0x00110000e170783b */ /* 0x000f2e0000004200 */
[C---:B---3--:R-:W-:Y:S04]  /*e4c0*/  HMMA.16816.F32.BF16 R84, R104.reuse, R116, R84 ;  /* 0x000000746854723c */ /* 0x048fe80000041854 */
[--C-:B--2---:R-:W-:Y:S04]  /*e4d0*/  FFMA.FTZ R102, R251, c[0x0][0x2d0], -R3.reuse ;  /* 0x0000b400fb667a23 */ /* 0x104fe80000010803 */
[----:B------:R2:W-:Y:S01]  /*e4e0*/  MUFU.EX2 R179, R102 ;  /* 0x0000006600b37308 */ /* 0x0005e20000000800 */
[C---:B------:R-:W-:Y:S01]  /*e4f0*/  HMMA.16816.F32.BF16 R88, R104.reuse, R118, R88 ;  /* 0x000000766858723c */ /* 0x040fe20000041858 */
[----:B------:R-:W3:Y:S07]  /*e500*/  LDSM.16.MT88.4 R116, [R226+0x1100] ;  /* 0x00110000e274783b */ /* 0x000eee0000004200 */
        /* <DEDUP_REMOVED lines=9> */
[----:B------:R-:W-:Y:S04]  /*e5a0*/  F2FP.BF16.PACK_AB R107, R178, R179 ;  /* 0x000000b3b26b723e */ /* 0x000fe800000010ff */
[----:B------:R2:W-:Y:S03]  /*e5b0*/  MUFU.EX2 R147, R102 ;  /* 0x0000006600937308 */ /* 0x0005e60000000800 */
[C---:B----4-:R-:W-:Y:S08]  /*e5c0*/  HMMA.16816.F32.BF16 R4, R104.reuse, R112, R4 ;  /* 0x000000706804723c */ /* 0x050ff00000041804 */
        /* <DEDUP_REMOVED lines=35> */
[----:B------:R2:W1:Y:S02]  /*e800*/  MUFU.EX2 R174, R102 ;  /* 0x0000006600ae7308 */ /* 0x0004640000000800 */
[----:B------:R-:W-:Y:S04]  /*e810*/  MOV R140, R124 ;  /* 0x0000007c008c7202 */ /* 0x000fe80000000f00 */
        /* <DEDUP_REMOVED lines=18> */
[----:B------:R-:W2:Y:S03]  /*e940*/  LDL.LU R126, [R1+0x8] ;  /* 0x00000800017e7983 */ /* 0x000ea60000300800 */
[----:B------:R1:W-:Y:S03]  /*e950*/  MUFU.EX2 R250, R102 ;  /* 0x0000006600fa7308 */ /* 0x0003e60000000800 */
[C---:B----4-:R-:W-:Y:S08]  /*e960*/  HMMA.16816.F32.BF16 R4, R104.reuse, R112, R4 ;  /* 0x000000706804723c */ /* 0x050ff00000041804 */
[C---:B------:R-:W-:Y:S01]  /*e970*/  HMMA.16816.F32.BF16 R8, R104.reuse, R114, R8 ;  /* 0x000000726808723c */ /* 0x040fe20000041808 */
[----:B------:R-:W4:Y:S07]  /*e980*/  LDSM.16.MT88.4 R112, [R228+0x1900] ;  /* 0x00190000e470783b */ /* 0x000f2e0000004200 */
[C---:B---3--:R-:W-:Y:S04]  /*e990*/  HMMA.16816.F32.BF16 R12, R104.reuse, R116, R12 ;  /* 0x00000074680c723c */ /* 0x048fe8000004180c */
[--C-:B-1----:R-:W-:Y:S02]  /*e9a0*/  FFMA.FTZ R102, R125, c[0x0][0x2d0], -R154.reuse ;  /* 0x0000b4007d667a23 */ /* 0x102fe4000001089a */
[----:B------:R-:W3:Y:S02]  /*e9b0*/  LDL.LU R125, [R1+0xc] ;  /* 0x00000c00017d7983 */ /* 0x000ee40000300800 */
[C---:B------:R-:W-:Y:S01]  /*e9c0*/  HMMA.16816.F32.BF16 R16, R104.reuse, R118, R16 ;  /* 0x000000766810723c */ /* 0x040fe20000041810 */
[----:B------:R1:W1:Y:S01]  /*e9d0*/  MUFU.EX2 R251, R102 ;  /* 0x0000006600fb7308 */ /* 0x0002620000000800 */
[----:B------:R-:W1:Y:S06]  /*e9e0*/  LDSM.16.MT88.4 R116, [R225+0x4900] ;  /* 0x00490000e174783b */ /* 0x000e6c0000004200 */
[C---:B------:R-:W-:Y:S08]  /*e9f0*/  HMMA.16816.F32.BF16 R20, R104.reuse, R108, R20 ;  /* 0x0000006c6814723c */ /* 0x040ff00000041814 */
[C---:B------:R-:W-:Y:S01]  /*ea00*/  HMMA.16816.F32.BF16 R24, R104.reuse, R110, R24 ;  /* 0x0000006e6818723c */ /* 0x040fe20000041818 */
[----:B------:R-:W1:Y:S07]  /*ea10*/  LDSM.16.MT88.4 R108, [R226+0x4900] ;  /* 0x00490000e26c783b */ /* 0x000e6e0000004200 */
[C---:B----4-:R-:W-:Y:S04]  /*ea20*/  HMMA.16816.F32.BF16 R28, R104.reuse, R112, R28 ;  /* 0x00000070681c723c */ /* 0x050fe8000004181c */
[--C-:B-1----:R-:W-:Y:S04]  /*ea30*/  FFMA.FTZ R102, R169, c[0x0][0x2d0], -R3.reuse ;  /* 0x0000b400a9667a23 */ /* 0x102fe80000010803 */
[----:B------:R1:W-:Y:S01]  /*ea40*/  MUFU.EX2 R169, R102 ;  /* 0x0000006600a97308 */ /* 0x0003e20000000800 */
[C---:B------:R-:W-:Y:S01]  /*ea50*/  HMMA.16816.F32.BF16 R32, R104.reuse, R114, R32 ;  /* 0x000000726820723c */ /* 0x040fe20000041820 */
[----:B------:R-:W4:Y:S07]  /*ea60*/  LDSM.16.MT88.4 R112, [R229+0x4900] ;  /* 0x00490000e570783b */ /* 0x000f2e0000004200 */
[C---:B------:R-:W-:Y:S08]  /*ea70*/  HMMA.16816.F32.BF16 R36, R104.reuse, R116, R36 ;  /* 0x000000746824723c */ /* 0x040ff00000041824 */
[C---:B------:R-:W-:Y:S01]  /*ea80*/  HMMA.16816.F32.BF16 R40, R104.reuse, R118, R40 ;  /* 0x000000766828723c */ /* 0x040fe20000041828 */
[----:B------:R-:W4:Y:S03]  /*ea90*/  LDSM.16.MT88.4 R116, [R228+0x4900] ;  /* 0x00490000e474783b */ /* 0x000f260000004200 */
[--C-:B-1----:R-:W-:Y:S04]  /*eaa0*/  FFMA.FTZ R102, R168, c[0x0][0x2d0], -R3.reuse ;  /* 0x0000b400a8667a23 */ /* 0x102fe80000010803 */
[C---:B------:R-:W-:Y:S01]  /*eab0*/  HMMA.16816.F32.BF16 R44, R104.reuse, R108, R44 ;  /* 0x0000006c682c723c */ /* 0x040fe2000004182c */
[----:B------:R1:W1:Y:S07]  /*eac0*/  MUFU.EX2 R168, R102 ;  /* 0x0000006600a87308 */ /* 0x00026e0000000800 */
[C---:B------:R-:W-:Y:S01]  /*ead0*/  HMMA.16816.F32.BF16 R48, R104.reuse, R110, R48 ;  /* 0x0000006e6830723c */ /* 0x040fe20000041830 */
[----:B------:R-:W4:Y:S07]  /*eae0*/  LDSM.16.MT88.4 R108, [R225+0x7900] ;  /* 0x00790000e16c783b */ /* 0x000f2e0000004200 */
[C---:B----4-:R-:W-:Y:S08]  /*eaf0*/  HMMA.16816.F32.BF16 R52, R104.reuse, R112, R52 ;  /* 0x000000706834723c */ /* 0x050ff00000041834 */
[C---:B------:R-:W-:Y:S01]  /*eb00*/  HMMA.16816.F32.BF16 R56, R104.reuse, R114, R56 ;  /* 0x000000726838723c */ /* 0x040fe20000041838 */
[----:B------:R-:W4:Y:S03]  /*eb10*/  LDSM.16.MT88.4 R112, [R226+0x7900] ;  /* 0x00790000e270783b */ /* 0x000f260000004200 */
[--C-:B-1----:R-:W-:Y:S04]  /*eb20*/  FFMA.FTZ R102, R123, c[0x0][0x2d0], -R154.reuse ;  /* 0x0000b4007b667a23 */ /* 0x102fe8000001089a */
[----:B------:R1:W-:Y:S01]  /*eb30*/  MUFU.EX2 R183, R102 ;  /* 0x0000006600b77308 */ /* 0x0003e20000000800 */
[C---:B------:R-:W-:Y:S08]  /*eb40*/  HMMA.16816.F32.BF16 R60, R104.reuse, R116, R60 ;  /* 0x00000074683c723c */ /* 0x040ff0000004183c */
[C---:B------:R-:W-:Y:S01]  /*eb50*/  HMMA.16816.F32.BF16 R64, R104.reuse, R118, R64 ;  /* 0x000000766840723c */ /* 0x040fe20000041840 */
[----:B------:R-:W4:Y:S07]  /*eb60*/  LDSM.16.MT88.4 R116, [R229+0x7900] ;  /* 0x00790000e574783b */ /* 0x000f2e0000004200 */
[C---:B------:R-:W-:Y:S04]  /*eb70*/  HMMA.16816.F32.BF16 R68, R104.reuse, R108, R68 ;  /* 0x0000006c6844723c */ /* 0x040fe80000041844 */
[--C-:B-1----:R-:W-:Y:S04]  /*eb80*/  FFMA.FTZ R102, R122, c[0x0][0x2d0], -R154.reuse ;  /* 0x0000b4007a667a23 */ /* 0x102fe8000001089a */
[C---:B------:R-:W-:Y:S01]  /*eb90*/  HMMA.16816.F32.BF16 R72, R104.reuse, R110, R72 ;  /* 0x0000006e6848723c */ /* 0x040fe20000041848 */
[----:B------:R-:W1:Y:S01]  /*eba0*/  LDSM.16.MT88.4 R108, [R228+0x7900] ;  /* 0x00790000e46c783b */ /* 0x000e620000004200 */
[----:B------:R4:W1:Y:S06]  /*ebb0*/  MUFU.EX2 R182, R102 ;  /* 0x0000006600b67308 */ /* 0x00086c0000000800 */
[C---:B----4-:R-:W-:Y:S08]  /*ebc0*/  HMMA.16816.F32.BF16 R76, R104.reuse, R112, R76 ;  /* 0x00000070684c723c */ /* 0x050ff0000004184c */
[C---:B------:R-:W-:Y:S01]  /*ebd0*/  HMMA.16816.F32.BF16 R80, R104.reuse, R114, R80 ;  /* 0x000000726850723c */ /* 0x040fe20000041850 */
[----:B------:R-:W4:Y:S07]  /*ebe0*/  LDSM.16.MT88.4 R112, [R225+0x2100] ;  /* 0x00210000e170783b */ /* 0x000f2e0000004200 */
[C---:B------:R-:W-:Y:S04]  /*ebf0*/  HMMA.16816.F32.BF16 R84, R104.reuse, R116, R84 ;  /* 0x000000746854723c */ /* 0x040fe80000041854 */
[--C-:B------:R-:W-:Y:S04]  /*ec00*/  FFMA.FTZ R102, R167, c[0x0][0x2d0], -R3.reuse ;  /* 0x0000b400a7667a23 */ /* 0x100fe80000010803 */
[----:B------:R4:W-:Y:S01]  /*ec10*/  MUFU.EX2 R167, R102 ;  /* 0x0000006600a77308 */ /* 0x0009e20000000800 */
[C---:B------:R-:W-:Y:S01]  /*ec20*/  HMMA.16816.F32.BF16 R88, R104.reuse, R118, R88 ;  /* 0x000000766858723c */ /* 0x040fe20000041858 */
[----:B------:R-:W4:Y:S07]  /*ec30*/  LDSM.16.MT88.4 R116, [R226+0x2100] ;  /* 0x00210000e274783b */ /* 0x000f2e0000004200 */
        /* <DEDUP_REMOVED lines=10> */
[----:B------:R-:W-:Y:S02]  /*ece0*/  FFMA.FTZ R154, R120, c[0x0][0x2d0], -R154 ;  /* 0x0000b400789a7a23 */ /* 0x000fe4000001089a */
[----:B------:R-:W1:Y:S01]  /*ecf0*/  LDSM.16.MT88.4 R120, [R229+0x2100] ;  /* 0x00210000e578783b */ /* 0x000e620000004200 */
[----:B------:R-:W4:Y:S03]  /*ed00*/  MUFU.EX2 R177, R102 ;  /* 0x0000006600b17308 */ /* 0x000f260000000800 */
[C---:B------:R-:W-:Y:S08]  /*ed10*/  HMMA.16816.F32.BF16 R4, R104.reuse, R112, R4 ;  /* 0x000000706804723c */ /* 0x040ff00000041804 */
[C---:B------:R-:W-:Y:S01]  /*ed20*/  HMMA.16816.F32.BF16 R8, R104.reuse, R114, R8 ;  /* 0x000000726808723c */ /* 0x040fe20000041808 */
[----:B------:R-:W2:Y:S07]  /*ed30*/  LDSM.16.MT88.4 R112, [R225+0x5100] ;  /* 0x00510000e170783b */ /* 0x000eae0000004200 */
[C---:B------:R-:W-:Y:S04]  /*ed40*/  HMMA.16816.F32.BF16 R12, R104.reuse, R116, R12 ;  /* 0x00000074680c723c */ /* 0x040fe8000004180c */
[----:B----4-:R-:W-:Y:S04]  /*ed50*/  F2FP.BF16.PACK_AB R152, R176, R177 ;  /* 0x000000b1b098723e */ /* 0x010fe800000010ff */
[C---:B------:R-:W-:Y:S01]  /*ed60*/  HMMA.16816.F32.BF16 R16, R104.reuse, R118, R16 ;  /* 0x000000766810723c */ /* 0x040fe20000041810 */
[----:B------:R-:W-:Y:S07]  /*ed70*/  LDSM.16.MT88.4 R116, [R229+0x5100] ;  /* 0x00510000e574783b */ /* 0x000fee0000004200 */
[C---:B-1----:R-:W-:Y:S08]  /*ed80*/  HMMA.16816.F32.BF16 R20, R104.reuse, R120, R20 ;  /* 0x000000786814723c */ /* 0x042ff00000041814 */
[C---:B------:R-:W-:Y:S01]  /*ed90*/  HMMA.16816.F32.BF16 R24, R104.reuse, R122, R24 ;  /* 0x0000007a6818723c */ /* 0x040fe20000041818 */
[----:B------:R-:W-:Y:S07]  /*eda0*/  LDSM.16.MT88.4 R120, [R228+0x5100] ;  /* 0x00510000e478783b */ /* 0x000fee0000004200 */
[C---:B------:R-:W-:Y:S08]  /*edb0*/  HMMA.16816.F32.BF16 R28, R104.reuse, R108, R28 ;  /* 0x0000006c681c723c */ /* 0x040ff0000004181c */
[C---:B------:R-:W-:Y:S01]  /*edc0*/  HMMA.16816.F32.BF16 R32, R104.reuse, R110, R32 ;  /* 0x0000006e6820723c */ /* 0x040fe20000041820 */
[----:B------:R-:W-:Y:S03]  /*edd0*/  LDSM.16.MT88.4 R108, [R225+0x8100] ;  /* 0x00810000e16c783b */ /* 0x000fe60000004200 */
[----:B--2---:R-:W-:Y:S04]  /*ede0*/  FFMA.FTZ R2, R2, R126, R165 ;  /* 0x0000007e02027223 */ /* 0x004fe800000100a5 */
[C---:B------:R-:W-:Y:S08]  /*edf0*/  HMMA.16816.F32.BF16 R36, R104.reuse, R112, R36 ;  /* 0x000000706824723c */ /* 0x040ff00000041824 */
[C---:B------:R-:W-:Y:S01]  /*ee00*/  HMMA.16816.F32.BF16 R40, R104.reuse, R114, R40 ;  /* 0x000000726828723c */ /* 0x040fe20000041828 */
[----:B------:R-:W-:Y:S03]  /*ee10*/  LDSM.16.MT88.4 R112, [R226+0x8100] ;  /* 0x00810000e270783b */ /* 0x000fe60000004200 */
[----:B---3--:R-:W-:Y:S02]  /*ee20*/  FFMA.FTZ R128, R0, R125, R155 ;  /* 0x0000007d00807223 */ /* 0x008fe4000001009b */
[--C-:B------:R-:W-:Y:S03]  /*ee30*/  FFMA.FTZ R0, R170, c[0x0][0x2d0], -R3.reuse ;  /* 0x0000b400aa007a23 */ /* 0x100fe60000010803 */
[----:B------:R-:W1:Y:S01]  /*ee40*/  LDSM.16.MT88.4 R124, [R226+0x5100] ;  /* 0x00510000e27c783b */ /* 0x000e620000004200 */
[----:B------:R-:W2:Y:S10]  /*ee50*/  MUFU.EX2 R170, R154 ;  /* 0x0000009a00aa7308 */ /* 0x000eb40000000800 */
[----:B------:R3:W-:Y:S01]  /*ee60*/  MUFU.EX2 R165, R0 ;  /* 0x0000000000a57308 */ /* 0x0007e20000000800 */
[----:B--2---:R-:W-:Y:S01]  /*ee70*/  F2FP.BF16.PACK_AB R154, R170, R171 ;  /* 0x000000abaa9a723e */ /* 0x004fe200000010ff */
[--C-:B---3--:R-:W-:Y:S02]  /*ee80*/  FFMA.FTZ R0, R164, c[0x0][0x2d0], -R3.reuse ;  /* 0x0000b400a4007a23 */ /* 0x108fe40000010803 */
[----:B------:R-:W-:Y:S06]  /*ee90*/  FFMA.FTZ R3, R153, c[0x0][0x2d0], -R3 ;  /* 0x0000b40099037a23 */ /* 0x000fec0000010803 */
[----:B------:R2:W3:Y:S01]  /*eea0*/  MUFU.EX2 R164, R0 ;  /* 0x0000000000a47308 */ /* 0x0004e20000000800 */
[C---:B-1----:R-:W-:Y:S08]  /*eeb0*/  HMMA.16816.F32.BF16 R44, R104.reuse, R124, R44 ;  /* 0x0000007c682c723c */ /* 0x042ff0000004182c */
[C---:B------:R-:W-:Y:S01]  /*eec0*/  HMMA.16816.F32.BF16 R48, R104.reuse, R126, R48 ;  /* 0x0000007e6830723c */ /* 0x040fe20000041830 */
[----:B------:R-:W1:Y:S01]  /*eed0*/  MUFU.EX2 R102, R3 ;  /* 0x0000000300667308 */ /* 0x000e620000000800 */
[----:B------:R-:W4:Y:S06]  /*eee0*/  LDSM.16.MT88.4 R124, [R229+0x8100] ;  /* 0x00810000e57c783b */ /* 0x000f2c0000004200 */
[C---:B------:R-:W-:Y:S04]  /*eef0*/  HMMA.16816.F32.BF16 R52, R104.reuse, R116, R52 ;  /* 0x000000746834723c */ /* 0x040fe80000041834 */
[----:B--2---:R-:W-:Y:S04]  /*ef00*/  FADD.FTZ R0, R140, R2 ;  /* 0x000000028c007221 */ /* 0x004fe80000010000 */
[C---:B------:R-:W-:Y:S01]  /*ef10*/  HMMA.16816.F32.BF16 R56, R104.reuse, R118, R56 ;  /* 0x000000766838723c */ /* 0x040fe20000041838 */
[----:B------:R-:W2:Y:S03]  /*ef20*/  LDSM.16.MT88.4 R116, [R228+0x8100] ;  /* 0x00810000e474783b */ /* 0x000ea60000004200 */
[----:B------:R-:W-:Y:S01]  /*ef30*/  FADD.FTZ R2, R245, R128 ;  /* 0x00000080f5027221 */ /* 0x000fe20000010000 */
[----:B------:R-:W-:Y:S01]  /*ef40*/  MOV R128, R135 ;  /* 0x0000008700807202 */ /* 0x000fe20000000f00 */
[----:B------:R-:W-:Y:S01]  /*ef50*/  FADD.FTZ R0, R246, R0 ;  /* 0x00000000f6007221 */ /* 0x000fe20000010000 */
[----:B---3--:R-:W-:Y:S01]  /*ef60*/  F2FP.BF16.PACK_AB R153, R164, R165 ;  /* 0x000000a5a499723e */ /* 0x008fe200000010ff */
[C---:B------:R-:W-:Y:S01]  /*ef70*/  HMMA.16816.F32.BF16 R60, R104.reuse, R120, R60 ;  /* 0x00000078683c723c */ /* 0x040fe2000004183c */
[----:B------:R3:W5:Y:S03]  /*ef80*/  LDL.LU R245, [R1+0x54] ;  /* 0x0000540001f57983 */ /* 0x0007660000300800 */
[----:B------:R-:W-:Y:S01]  /*ef90*/  FADD.FTZ R2, R247, R2 ;  /* 0x00000002f7027221 */ /* 0x000fe20000010000 */
[----:B------:R3:W5:Y:S01]  /*efa0*/  LDL.LU R246, [R1+0x50] ;  /* 0x0000500001f67983 */ /* 0x0007620000300800 */
[----:B------:R-:W-:Y:S01]  /*efb0*/  FADD.FTZ R0, R248, R0 ;  /* 0x00000000f8007221 */ /* 0x000fe20000010000 */
[----:B-1----:R-:W-:Y:S01]  /*efc0*/  F2FP.BF16.PACK_AB R155, R102, R103 ;  /* 0x00000067669b723e */ /* 0x002fe200000010ff */
[C---:B------:R-:W-:Y:S01]  /*efd0*/  HMMA.16816.F32.BF16 R64, R104.reuse, R122, R64 ;  /* 0x0000007a6840723c */ /* 0x040fe20000041840 */
[----:B------:R3:W5:Y:S03]  /*efe0*/  LDL.LU R247, [R1+0x4c] ;  /* 0x00004c0001f77983 */ /* 0x0007660000300800 */
[----:B------:R-:W-:Y:S01]  /*eff0*/  FADD.FTZ R3, R231, R2 ;  /* 0x00000002e7037221 */ /* 0x000fe20000010000 */
[----:B------:R3:W5:Y:S01]  /*f000*/  LDL.LU R248, [R1+0x48] ;  /* 0x0000480001f87983 */ /* 0x0007620000300800 */
[----:B------:R-:W-:Y:S01]  /*f010*/  FADD.FTZ R2, R129, R0 ;  /* 0x0000000081027221 */ /* 0x000fe20000010000 */
[----:B------:R-:W-:Y:S01]  /*f020*/  MOV R129, R133 ;  /* 0x0000008500817202 */ /* 0x000fe20000000f00 */
[C---:B------:R-:W-:Y:S01]  /*f030*/  HMMA.16816.F32.BF16 R68, R104.reuse, R108, R68 ;  /* 0x0000006c6844723c */ /* 0x040fe20000041844 */
[----:B------:R3:W5:Y:S03]  /*f040*/  LDL.LU R231, [R1+0x44] ;  /* 0x0000440001e77983 */ /* 0x0007660000300800 */
[----:B------:R-:W-:Y:S01]  /*f050*/  MOV R0, R132 ;  /* 0x0000008400007202 */ /* 0x000fe20000000f00 */
[----:B------:R-:W-:Y:S03]  /*f060*/  LDSM.16.MT88.4 R120, [R226+0x2900] ;  /* 0x00290000e278783b */ /* 0x000fe60000004200 */
[C---:B------:R-:W-:Y:S04]  /*f070*/  HMMA.16816.F32.BF16 R72, R104.reuse, R110, R72 ;  /* 0x0000006e6848723c */ /* 0x040fe80000041848 */
[----:B------:R-:W-:Y:S01]  /*f080*/  FADD.FTZ R0, R0, R3 ;  /* 0x0000000300007221 */ /* 0x000fe20000010000 */
[----:B------:R-:W1:Y:S03]  /*f090*/  LDSM.16.MT88.4 R108, [R225+0x2900] ;  /* 0x00290000e16c783b */ /* 0x000e660000004200 */
[C---:B------:R-:W-:Y:S05]  /*f0a0*/  HMMA.16816.F32.BF16 R76, R104.reuse, R112, R76 ;  /* 0x00000070684c723c */ /* 0x040fea000004184c */
[----:B------:R-:W-:Y:S03]  /*f0b0*/  LDSM.16.MT88.4 R140, [R225+0x5900] ;  /* 0x00590000e18c783b */ /* 0x000fe60000004200 */
[C---:B------:R-:W-:Y:S08]  /*f0c0*/  HMMA.16816.F32.BF16 R80, R104.reuse, R114, R80 ;  /* 0x000000726850723c */ /* 0x040ff00000041850 */
[C---:B----4-:R-:W-:Y:S08]  /*f0d0*/  HMMA.16816.F32.BF16 R84, R104.reuse, R124, R84 ;  /* 0x0000007c6854723c */ /* 0x050ff00000041854 */
[C---:B------:R-:W-:Y:S01]  /*f0e0*/  HMMA.16816.F32.BF16 R88, R104.reuse, R126, R88 ;  /* 0x0000007e6858723c */ /* 0x040fe20000041858 */
[----:B------:R-:W4:Y:S07]  /*f0f0*/  LDSM.16.MT88.4 R124, [R229+0x2900] ;  /* 0x00290000e57c783b */ /* 0x000f2e0000004200 */
[C---:B--2---:R-:W-:Y:S07]  /*f100*/  HMMA.16816.F32.BF16 R92, R104.reuse, R116, R92 ;  /* 0x00000074685c723c */ /* 0x044fee000004185c */
[----:B------:R-:W-:Y:S01]  /*f110*/  MOV R117, R134 ;  /* 0x0000008600757202 */ /* 0x000fe20000000f00 */
[----:B------:R-:W-:Y:S01]  /*f120*/  HMMA.16816.F32.BF16 R96, R104, R118, R96 ;  /* 0x000000766860723c */ /* 0x000fe20000041860 */
[----:B------:R-:W2:Y:S07]  /*f130*/  LDSM.16.MT88.4 R132, [R228+0x2900] ;  /* 0x00290000e484783b */ /* 0x000eae0000004200 */
[C---:B-1----:R-:W-:Y:S01]  /*f140*/  HMMA.16816.F32.BF16 R104, R152.reuse, R108, R4 ;  /* 0x0000006c9868723c */ /* 0x042fe20000041804 */
[----:B------:R-:W1:Y:S07]  /*f150*/  LDSM.16.MT88.4 R4, [R229+0x5900] ;  /* 0x00590000e504783b */ /* 0x000e6e0000004200 */
[C---:B------:R-:W-:Y:S01]  /*f160*/  HMMA.16816.F32.BF16 R108, R152.reuse, R110, R8 ;  /* 0x0000006e986c723c */ /* 0x040fe20000041808 */
[----:B------:R-:W1:Y:S07]  /*f170*/  LDSM.16.MT88.4 R8, [R228+0x5900] ;  /* 0x00590000e408783b */ /* 0x000e6e0000004200 */
[C---:B------:R-:W-:Y:S07]  /*f180*/  HMMA.16816.F32.BF16 R112, R152.reuse, R120, R12 ;  /* 0x000000789870723c */ /* 0x040fee000004180c */
[----:B------:R-:W-:Y:S02]  /*f190*/  MOV R15, R117 ;  /* 0x00000075000f7202 */ /* 0x000fe40000000f00 */
[C---:B------:R-:W-:Y:S01]  /*f1a0*/  HMMA.16816.F32.BF16 R116, R152.reuse, R122, R16 ;  /* 0x0000007a9874723c */ /* 0x040fe20000041810 */
[----:B------:R-:W-:Y:S07]  /*f1b0*/  LDSM.16.MT88.4 R16, [R226+0x8900] ;  /* 0x00890000e210783b */ /* 0x000fee0000004200 */
[C---:B----4-:R-:W-:Y:S07]  /*f1c0*/  HMMA.16816.F32.BF16 R120, R152.reuse, R124, R20 ;  /* 0x0000007c9878723c */ /* 0x050fee0000041814 */
[----:B------:R-:W-:Y:S01]  /*f1d0*/  MOV R23, R15 ;  /* 0x0000000f00177202 */ /* 0x000fe20000000f00 */
[C---:B------:R-:W-:Y:S01]  /*f1e0*/  HMMA.16816.F32.BF16 R124, R152.reuse, R126, R24 ;  /* 0x0000007e987c723c */ /* 0x040fe20000041818 */
[----:B------:R-:W4:Y:S03]  /*f1f0*/  LDSM.16.MT88.4 R12, [R225+0x8900] ;  /* 0x00890000e10c783b */ /* 0x000f260000004200 */
[----:B------:R-:W-:Y:S02]  /*f200*/  MOV R22, R129 ;  /* 0x0000008100167202 */ /* 0x000fe40000000f00 */
[----:B------:R-:W-:Y:S02]  /*f210*/  MOV R21, R128 ;  /* 0x0000008000157202 */ /* 0x000fe40000000f00 */
[----:B------:R-:W-:Y:S04]  /*f220*/  MOV R26, R131 ;  /* 0x00000083001a7202 */ /* 0x000fe80000000f00 */
[----:B------:R-:W-:Y:S02]  /*f230*/  MOV R27, R130 ;  /* 0x00000082001b7202 */ /* 0x000fe40000000f00 */
[C---:B--2---:R-:W-:Y:S03]  /*f240*/  HMMA.16816.F32.BF16 R128, R152.reuse, R132, R28 ;  /* 0x000000849880723c */ /* 0x044fe6000004181c */
[----:B------:R-:W-:Y:S02]  /*f250*/  MOV R20, R147 ;  /* 0x0000009300147202 */ /* 0x000fe40000000f00 */
[----:B------:R-:W-:Y:S02]  /*f260*/  MOV R24, R146 ;  /* 0x0000009200187202 */ /* 0x000fe40000000f00 */
[----:B------:R-:W-:Y:S01]  /*f270*/  MOV R25, R145 ;  /* 0x0000009100197202 */ /* 0x000fe20000000f00 */
[C---:B------:R-:W-:Y:S04]  /*f280*/  HMMA.16816.F32.BF16 R132, R152.reuse, R134, R32 ;  /* 0x000000869884723c */ /* 0x040fe80000041820 */
[----:B------:R-:W-:Y:S02]  /*f290*/  MOV R29, R139 ;  /* 0x0000008b001d7202 */ /* 0x000fe40000000f00 */
[----:B------:R-:W-:Y:S02]  /*f2a0*/  MOV R30, R138 ;  /* 0x0000008a001e7202 */ /* 0x000fe40000000f00 */
[----:B------:R-:W-:Y:S04]  /*f2b0*/  MOV R31, R137 ;  /* 0x00000089001f7202 */ /* 0x000fe80000000f00 */
[----:B------:R-:W-:Y:S02]  /*f2c0*/  MOV R35, R136 ;  /* 0x0000008800237202 */ /* 0x000fe40000000f00 */
[C---:B------:R-:W-:Y:S03]  /*f2d0*/  HMMA.16816.F32.BF16 R136, R152.reuse, R140, R36 ;  /* 0x0000008c9888723c */ /* 0x040fe60000041824 */
[----:B------:R-:W-:Y:S01]  /*f2e0*/  MOV R28, R144 ;  /* 0x00000090001c7202 */ /* 0x000fe20000000f00 */
[----:B------:R-:W-:Y:S04]  /*f2f0*/  FADD.FTZ R2, R35, R2 ;  /* 0x0000000223027221 */ /* 0x000fe80000010000 */
        /* <DEDUP_REMOVED lines=20> */
[----:B------:R-:W2:Y:S03]  /*f440*/  LDSM.16.MT88.4 R8, [R228+0x8900] ;  /* 0x00890000e408783b */ /* 0x000ea60000004200 */
[----:B------:R-:W-:Y:S02]  /*f450*/  FADD.FTZ R2, R20, R2 ;  /* 0x0000000214027221 */ /* 0x000fe40000010000 */
[----:B------:R-:W-:Y:S02]  /*f460*/  FADD.FTZ R0, R178, R0 ;  /* 0x00000000b2007221 */ /* 0x000fe40000010000 */
[C---:B----4-:R-:W-:Y:S04]  /*f470*/  HMMA.16816.F32.BF16 R68, R152.reuse, R12, R68 ;  /* 0x0000000c9844723c */ /* 0x050fe80000041844 */
        /* <DEDUP_REMOVED lines=14> */
[----:B------:R-:W-:Y:S01]  /*f560*/  FADD.FTZ R0, R168, R0 ;  /* 0x00000000a8007221 */ /* 0x000fe20000010000 */
[C---:B------:R-:W-:Y:S03]  /*f570*/  HMMA.16816.F32.BF16 R88, R152.reuse, R6, R88 ;  /* 0x000000069858723c */ /* 0x040fe60000041858 */
[----:B------:R-:W-:Y:S02]  /*f580*/  FADD.FTZ R2, R183, R2 ;  /* 0x00000002b7027221 */ /* 0x000fe40000010000 */
[----:B------:R-:W-:Y:S02]  /*f590*/  FADD.FTZ R0, R167, R0 ;  /* 0x00000000a7007221 */ /* 0x000fe40000010000 */
[----:B------:R-:W-:Y:S01]  /*f5a0*/  FADD.FTZ R2, R182, R2 ;  /* 0x00000002b6027221 */ /* 0x000fe20000010000 */
[C---:B--2---:R-:W-:Y:S04]  /*f5b0*/  HMMA.16816.F32.BF16 R92, R152.reuse, R8, R92 ;  /* 0x00000008985c723c */ /* 0x044fe8000004185c */
        /* <DEDUP_REMOVED lines=10> */
[----:B------:R-:W-:Y:S01]  /*f660*/  FADD.FTZ R0, R102, R0 ;  /* 0x0000000066007221 */ /* 0x000fe20000010000 */
[----:B------:R-:W-:Y:S02]  /*f670*/  MOV R102, R101 ;  /* 0x0000006500667202 */ /* 0x000fe40000000f00 */
[----:B------:R3:W-:Y:S04]  /*f680*/  STL [R1+0x8], R2 ;  /* 0x0000080201007387 */ /* 0x0007e80000100800 */
[----:B------:R3:W-:Y:S01]  /*f690*/  STL [R1+0xc], R0 ;  /* 0x00000c0001007387 */ /* 0x0007e20000100800 */
[----:B------:R-:W-:-:S05]  /*f6a0*/  @P0 BRA `(.L_x_507) ;  /* 0xffffbfd000000947 */ /* 0x000fca000383ffff */
.L_x_506:
[----:B-1-3--:R-:W2:Y:S04]  /*f6b0*/  LDL.LU R2, [R1+0x8] ;  /* 0x0000080001027983 */ /* 0x00aea80000300800 */
        /* <DEDUP_REMOVED lines=124> */
.L_x_502:
[----:B------:R-:W-:Y:S05]  /*fe80*/  @P1 BRA `(.L_x_508) ;  /* 0x000016b000001947 */ /* 0x000fea0003800000 */
        /* <DEDUP_REMOVED lines=151> */
.L_x_509:
        /* <DEDUP_REMOVED lines=139> */
.L_x_511:
[----:B---3--:R-:W-:Y:S05]  /*110b0*/  BSYNC B0 ;  /* 0x0000000000007941 */ /* 0x008fea0003800000 */
.L_x_510:
        /* <DEDUP_REMOVED lines=23> */
.L_x_513:
[----:B------:R-:W-:Y:S05]  /*11230*/  BSYNC B0 ;  /* 0x0000000000007941 */ /* 0x000fea0003800000 */
.L_x_512:
        /* <DEDUP_REMOVED lines=23> */
.L_x_515:
[----:B------:R-:W-:Y:S05]  /*113b0*/  BSYNC B0 ;  /* 0x0000000000007941 */ /* 0x000fea0003800000 */
.L_x_514:
        /* <DEDUP_REMOVED lines=24> */
.L_x_508:
        /* <DEDUP_REMOVED lines=19> */
.L_x_516:
        /* <DEDUP_REMOVED lines=42> */
.L_x_518:
[----:B------:R-:W-:Y:S05]  /*11910*/  BSYNC B0 ;  /* 0x0000000000007941 */ /* 0x000fea0003800000 */
.L_x_517:
        /* <DEDUP_REMOVED lines=66> */
.L_x_520:
[----:B------:R-:W-:Y:S05]  /*11d40*/  BSYNC B0 ;  /* 0x0000000000007941 */ /* 0x000fea0003800000 */
.L_x_519:
        /* <DEDUP_REMOVED lines=21> */
.L_x_522:
[----:B------:R-:W-:Y:S05]  /*11ea0*/  BSYNC B0 ;  /* 0x0000000000007941 */ /* 0x000fea0003800000 */
.L_x_521:
        /* <DEDUP_REMOVED lines=21> */
.L_x_524:
[----:B------:R-:W-:Y:S05]  /*12000*/  BSYNC B0 ;  /* 0x0000000000007941 */ /* 0x000fea0003800000 */
.L_x_523:
        /* <DEDUP_REMOVED lines=22> */
.L_x_525:
        /* <DEDUP_REMOVED lines=9> */
.L_x_2623:


//--------------------- .text._ZN7cutlass13device_kernelIN5flash19enable_sm80_to_sm89INS1_16FlashAttnFwdSm80INS1_25CollectiveMainloopFwdSm80ILi8ELi1ELb0EN4cute5tupleIJNS5_1CILi128EEENS7_ILi64EEENS7_ILi192EEEEEELi192ENS_10bfloat16_tEfNS_4arch4Sm80ELb1ELb0ELb1ELb1ELb0ELb1ELb1ELb0EEENS1_21CollectiveEpilogueFwdINS6_IJS8_SA_S9_EEENS6_IJNS7_ILi1EEESI_SI_EEESC_SE_Li256ELb1ELb1ELb0ELb0EEENS1_19SingleTileSchedulerILb1ELb0ELb1ELi128EEEEEEEEEvNT_6ParamsE --------------------------
	.section	.text._ZN7cutlass13device_kernelIN5flash19enable_sm80_to_sm89INS1_16FlashAttnFwdSm80INS1_25CollectiveMainloopFwdSm80ILi8ELi1ELb0EN4cute5tupleIJNS5_1CILi128EEENS7_ILi64EEENS7_ILi192EEEEEELi192ENS_10bfloat16_tEfNS_4arch4Sm80ELb1ELb0ELb1ELb1ELb0ELb1ELb1ELb0EEENS1_21CollectiveEpilogueFwdINS6_IJS8_SA_S9_EEENS6_IJNS7_ILi1EEESI_SI_EEESC_SE_Li256ELb1ELb1ELb0ELb0EEENS1_19SingleTileSchedulerILb1ELb0ELb1ELi128EEEEEEEEEvNT_6ParamsE,"ax",@progbits
	.sectioninfo	@"SHI_REGISTERS=254"
	.align	128
.text._ZN7cutlass13device_kernelIN5flash19enable_sm80_to_sm89INS1_16FlashAttnFwdSm80INS1_25CollectiveMainloopFwdSm80ILi8ELi1ELb0EN4cute5tupleIJNS5_1CILi128EEENS7_ILi64EEENS7_ILi192EEEEEELi192ENS_10bfloat16_tEfNS_4arch4Sm80ELb1ELb0ELb1ELb1ELb0ELb1ELb1ELb0EEENS1_21CollectiveEpilogueFwdINS6_IJS8_SA_S9_EEENS6_IJNS7_ILi1EEESI_SI_EEESC_SE_Li256ELb1ELb1ELb0ELb0EEENS1_19SingleTileSchedulerILb1ELb0ELb1ELi128EEEEEEEEEvNT_6ParamsE:
        .type           _ZN7cutlass13device_kernelIN5flash19enable_sm80_to_sm89INS1_16FlashAttnFwdSm80INS1_25CollectiveMainloopFwdSm80ILi8ELi1ELb0EN4cute5tupleIJNS5_1CILi128EEENS7_ILi64EEENS7_ILi192EEEEEELi192ENS_10bfloat16_tEfNS_4arch4Sm80ELb1ELb0ELb1ELb1ELb0ELb1ELb1ELb0EEENS1_21CollectiveEpilogueFwdINS6_IJS8_SA_S9_EEENS6_IJNS7_ILi1EEESI_SI_EEESC_SE_Li256ELb1ELb1ELb0ELb0EEENS1_19SingleTileSchedulerILb1ELb0ELb1ELi128EEEEEEEEEvNT_6ParamsE,@function
        .size           _ZN7cutlass13device_kernelIN5flash19enable_sm80_to_sm89INS1_16FlashAttnFwdSm80INS1_25CollectiveMainloopFwdSm80ILi8ELi1ELb0EN4cute5tupleIJNS5_1CILi128EEENS7_ILi64EEENS7_ILi192EEEEEELi192ENS_10bfloat16_tEfNS_4arch4Sm80ELb1ELb0ELb1ELb1ELb0ELb1ELb1ELb0EEENS1_21CollectiveEpilogueFwdINS6_IJS8_SA_S9_EEENS6_IJNS7_ILi1EEESI_SI_EEESC_SE_Li256ELb1ELb1ELb0ELb0EEENS1_19SingleTileSchedulerILb1ELb0ELb1ELi128EEEEEEEEEvNT_6ParamsE,(.L_x_2624 - _ZN7cutlass13device_kernelIN5flash19enable_sm80_to_sm89INS1_16FlashAttnFwdSm80INS1_25CollectiveMainloopFwdSm80ILi8ELi1ELb0EN4cute5tupleIJNS5_1CILi128EEENS7_ILi64EEENS7_ILi192EEEEEELi192ENS_10bfloat16_tEfNS_4arch4Sm80ELb1ELb0ELb1ELb1ELb0ELb1ELb1ELb0EEENS1_21CollectiveEpilogueFwdINS6_IJS8_SA_S9_EEENS6_IJNS7_ILi1EEESI_SI_EEESC_SE_Li256ELb1ELb1ELb0ELb0EEENS1_19SingleTileSchedulerILb1ELb0ELb1ELi128EEEEEEEEEvNT_6ParamsE)
        .other          _ZN7cutlass13device_kernelIN5flash19enable_sm80_to_sm89INS1_16FlashAttnFwdSm80INS1_25CollectiveMainloopFwdSm80ILi8ELi1ELb0EN4cute5tupleIJNS5_1CILi128EEENS7_ILi64EEENS7_ILi192EEEEEELi192ENS_10bfloat16_tEfNS_4arch4Sm80ELb1ELb0ELb1ELb1ELb0ELb1ELb1ELb0EEENS1_21CollectiveEpilogueFwdINS6_IJS8_SA_S9_EEENS6_IJNS7_ILi1EEESI_SI_EEESC_SE_Li256ELb1ELb1ELb0ELb0EEENS1_19SingleTileSchedulerILb1ELb0ELb1ELi128EEEEEEEEEvNT_6ParamsE,@"STO_CUDA_ENTRY STV_DEFAULT"
_ZN7cutlass13device_kernelIN5flash19enable_sm80_to_sm89INS1_16FlashAttnFwdSm80INS1_25CollectiveMainloopFwdSm80ILi8ELi1ELb0EN4cute5tupleIJNS5_1CILi128EEENS7_ILi64EEENS7_ILi192EEEEEELi192ENS_10bfloat16_tEfNS_4arch4Sm80ELb1ELb0ELb1ELb1ELb0ELb1ELb1ELb0EEENS1_21CollectiveEpilogueFwdINS6_IJS8_SA_S9_EEENS6_IJNS7_ILi1EEESI_SI_EEESC_SE_Li256ELb1ELb1ELb0ELb0EEENS1_19SingleTileSchedulerILb1ELb0ELb1ELi128EEEEEEEEEvNT_6ParamsE:
        /* <DEDUP_REMOVED lines=16> */
.L_x_527:
        /* <DEDUP_REMOVED lines=8> */
.L_x_529:
[----:B------:R-:W-:-:S04]  /*0180*/  MOV R0, c[0x0][0x54c] ;  /* 0x0001530000007a02 */ /* 0x000fc80000000f00 */
.L_x_528:
[----:B------:R-:W-:Y:S01]  /*0190*/  USHF.L.U32 UR4, UR4, 0x7, URZ ;  /* 0x0000000704047899 */ /* 0x000fe2000800063f */
[----:B-----5:R-:W-:-:S05]  /*01a0*/  IMAD R0, R0, c[0x0][0x548], RZ ;  /* 0x0001520000007a24 */ /* 0x020fca00078e02ff */
[----:B------:R-:W-:-:S04]  /*01b0*/  MOV R12, UR4 ;  /* 0x00000004000c7c02 */ /* 0x000fc80008000f00 */
[----:B------:R-:W-:-:S04]  /*01c0*/  ISETP.GE.AND P0, PT, R12, R0, PT ;  /* 0x000000000c00720c */ /* 0x000fc80003f06270 */
[----:B------:R-:W-:Y:S01]  /*01d0*/  SEL R243, R5, 0xffffffff, !P0 ;  /* 0xffffffff05f37807 */ /* 0x000fe20004000000 */
[----:B------:R-:W-:Y:S05]  /*01e0*/  BRA `(.L_x_530) ;  /* 0x0000013000007947 */ /* 0x000fea0003800000 */
.L_x_526:
[----:B------:R-:W-:-:S04]  /*01f0*/  ISETP.NE.U32.AND P0, PT, RZ, c[0x0][0x568], PT ;  /* 0x00015a00ff007a0c */ /* 0x000fc80003f05070 */
[----:B------:R-:W-:-:S13]  /*0200*/  ISETP.NE.AND.EX P0, PT, RZ, c[0x0][0x56c], PT, P0 ;  /* 0x00015b00ff007a0c */ /* 0x000fda0003f05300 */
[----:B------:R-:W-:Y:S05]  /*0210*/  @!P0 BRA `(.L_x_531) ;  /* 0x0000002000008947 */ /* 0x000fea0003800000 */
[----:B------:R1:W5:Y:S01]  /*0220*/  LDG.E R0, [R2.64] ;  /* 0x0000000602007981 */ /* 0x000362000c1e1900 */
[----:B------:R-:W-:Y:S05]  /*0230*/  BRA `(.L_x_532) ;  /* 0x0000009000007947 */ /* 0x000fea0003800000 */
.L_x_531:
        /* <DEDUP_REMOVED lines=8> */
.L_x_533:
[----:B------:R-:W-:-:S04]  /*02c0*/  MOV R0, c[0x0][0x54c] ;  /* 0x0001530000007a02 */ /* 0x000fc80000000f00 */
.L_x_532:
[----:B------:R-:W-:Y:S01]  /*02d0*/  USHF.L.U32 UR4, UR4, 0x7, URZ ;  /* 0x0000000704047899 */ /* 0x000fe2000800063f */
[----:B-----5:R-:W-:-:S05]  /*02e0*/  IMAD R0, R0, c[0x0][0x548], RZ ;  /* 0x0001520000007a24 */ /* 0x020fca00078e02ff */
[----:B------:R-:W-:-:S04]  /*02f0*/  MOV R12, UR4 ;  /* 0x00000004000c7c02 */ /* 0x000fc80008000f00 */
[----:B------:R-:W-:-:S04]  /*0300*/  ISETP.GE.AND P0, PT, R12, R0, PT ;  /* 0x000000000c00720c */ /* 0x000fc80003f06270 */
[----:B------:R-:W-:-:S04]  /*0310*/  SEL R243, R5, 0xffffffff, !P0 ;  /* 0xffffffff05f37807 */ /* 0x000fc80004000000 */
.L_x_530:
        /* <DEDUP_REMOVED lines=17> */
[----:B-1----:R-:W-:Y:S01]  /*0430*/  IMAD.WIDE R2, R243, R14, c[0x0][0x358] ;  /* 0x0000d600f3027625 */ /* 0x002fe200078e020e */
[----:B------:R-:W-:-:S03]  /*0440*/  ISETP.NE.AND.EX P3, PT, RZ, c[0x0][0x35c], PT, P3 ;  /* 0x0000d700ff007a0c */ /* 0x000fc60003f65330 */
[CC--:B------:R-:W-:Y:S01]  /*0450*/  @P0 IMAD.WIDE R8, R243.reuse, R14.reuse, c[0x0][0x360] ;  /* 0x0000d800f3080625 */ /* 0x0c0fe200078e020e */
[----:B------:R-:W1:Y:S03]  /*0460*/  S2R R251, SR_CTAID.Y ;  /* 0x0000000000fb7919 */ /* 0x000e660000002600 */
[----:B------:R-:W-:Y:S01]  /*0470*/  @P2 IMAD.WIDE R10, R243, R14, c[0x0][0x370] ;  /* 0x0000dc00f30a2625 */ /* 0x000fe200078e020e */
[----:B------:R2:W5:Y:S04]  /*0480*/  @P0 LDG.E R242, [R8.64] ;  /* 0x0000000608f20981 */ /* 0x000568000c1e1900 */
[----:B------:R2:W5:Y:S04]  /*0490*/  @P1 LDG.E R145, [R6.64] ;  /* 0x0000000606911981 */ /* 0x000568000c1e1900 */
[----:B------:R2:W5:Y:S04]  /*04a0*/  @P6 LDG.E R147, [R4.64] ;  /* 0x0000000604936981 */ /* 0x000568000c1e1900 */
[----:B------:R2:W5:Y:S01]  /*04b0*/  @P3 LDG.E R13, [R2.64] ;  /* 0x00000006020d3981 */ /* 0x000562000c1e1900 */
[----:B------:R-:W-:-:S03]  /*04c0*/  IMAD.MOV.U32 R94, RZ, RZ, c[0x0][0x228] ;  /* 0x00008a00ff5e7624 */ /* 0x000fc600078e00ff */
[----:B------:R3:W5:Y:S01]  /*04d0*/  @P2 LDG.E R146, [R10.64] ;  /* 0x000000060a922981 */ /* 0x000762000c1e1900 */
[----:B-1----:R-:W-:Y:S01]  /*04e0*/  SHF.R.S32.HI R164, RZ, 0x1f, R251 ;  /* 0x0000001fffa47819 */ /* 0x002fe200000114fb */
[----:B---3--:R-:W-:Y:S01]  /*04f0*/  IMAD.MOV.U32 R11, RZ, RZ, c[0x0][0x1d0] ;  /* 0x00007400ff0b7624 */ /* 0x008fe200078e00ff */
[----:B------:R-:W-:Y:S05]  /*0500*/  @P0 BRA `(.L_x_534) ;  /* 0x0000004000000947 */ /* 0x000fea0003800000 */
[----:B--2---:R-:W-:Y:S05]  /*0510*/  @!P1 BRA `(.L_x_534) ;  /* 0x0000003000009947 */ /* 0x004fea0003800000 */
[----:B------:R1:W2:Y:S04]  /*0520*/  LDG.E R0, [R6.64] ;  /* 0x0000000606007981 */ /* 0x0002a8000c1e1900 */
[----:B-1----:R-:W2:Y:S02]  /*0530*/  LDG.E R6, [R6.64+0x4] ;  /* 0x0000040606067981 */ /* 0x002ea4000c1e1900 */
[----:B--2--5:R-:W-:Y:S02]  /*0540*/  IADD3 R242, -R0, R6, RZ ;  /* 0x0000000600f27210 */ /* 0x024fe40007ffe1ff */
.L_x_534:
[----:B--2---:R-:W-:-:S04]  /*0550*/  ISETP.NE.U32.AND P0, PT, RZ, c[0x0][0x368], PT ;  /* 0x0000da00ff007a0c */ /* 0x004fc80003f05070 */
[----:B------:R-:W-:-:S13]  /*0560*/  ISETP.NE.AND.EX P0, PT, RZ, c[0x0][0x36c], PT, P0 ;  /* 0x0000db00ff007a0c */ /* 0x000fda0003f05300 */
[----:B------:R-:W-:Y:S05]  /*0570*/  @!P0 BRA `(.L_x_535) ;  /* 0x0000003000008947 */ /* 0x000fea0003800000 */
[----:B------:R-:W-:-:S05]  /*0580*/  IMAD.WIDE R4, R243, R14, c[0x0][0x368] ;  /* 0x0000da00f3047625 */ /* 0x000fca00078e020e */
[----:B------:R1:W5:Y:S01]  /*0590*/  LDG.E R11, [R4.64] ;  /* 0x00000006040b7981 */ /* 0x000362000c1e1900 */
[----:B------:R-:W-:Y:S05]  /*05a0*/  BRA `(.L_x_536) ;  /* 0x0000004000007947 */ /* 0x000fea0003800000 */
.L_x_535:
[----:B------:R-:W-:Y:S05]  /*05b0*/  @!P6 BRA `(.L_x_536) ;  /* 0x000000300000e947 */ /* 0x000fea0003800000 */
[----:B------:R1:W2:Y:S04]  /*05c0*/  LDG.E R0, [R4.64] ;  /* 0x0000000604007981 */ /* 0x0002a8000c1e1900 */
[----:B-1----:R-:W2:Y:S02]  /*05d0*/  LDG.E R4, [R4.64+0x4] ;  /* 0x0000040604047981 */ /* 0x002ea4000c1e1900 */
[----:B--2---:R-:W-:Y:S02]  /*05e0*/  IADD3 R11, -R0, R4, RZ ;  /* 0x00000004000b7210 */ /* 0x004fe40007ffe1ff */
.L_x_536:
[----:B-1----:R1:W2:Y:S04]  /*05f0*/  @P3 LDG.E R4, [R2.64] ;  /* 0x0000000602043981 */ /* 0x0022a8000c1e1900 */
[----:B------:R1:W2:Y:S01]  /*0600*/  @P3 LDG.E R0, [R2.64+0x4] ;  /* 0x0000040602003981 */ /* 0x0002a2000c1e1900 */
[----:B------:R-:W-:Y:S01]  /*0610*/  ISETP.NE.U32.AND P0, PT, RZ, c[0x0][0x378], PT ;  /* 0x0000de00ff007a0c */ /* 0x000fe20003f05070 */
[----:B------:R-:W-:-:S02]  /*0620*/  IMAD.MOV.U32 R249, RZ, RZ, c[0x0][0x2c4] ;  /* 0x0000b100fff97624 */ /* 0x000fc400078e00ff */
[----:B-----5:R-:W-:Y:S01]  /*0630*/  IMAD.MOV.U32 R144, RZ, RZ, R11 ;  /* 0x000000ffff907224 */ /* 0x020fe200078e000b */
[----:B------:R-:W-:Y:S02]  /*0640*/  ISETP.NE.AND.EX P0, PT, RZ, c[0x0][0x37c], PT, P0 ;  /* 0x0000df00ff007a0c */ /* 0x000fe40003f05300 */
[----:B------:R-:W-:Y:S01]  /*0650*/  ISETP.NE.AND P1, PT, R249, 0x1, PT ;  /* 0x00000001f900780c */ /* 0x000fe20003f25270 */
[----:B------:R-:W-:Y:S02]  /*0660*/  IMAD.MOV.U32 R244, RZ, RZ, R12 ;  /* 0x000000fffff47224 */ /* 0x000fe400078e000c */
[----:B------:R-:W-:-:S08]  /*0670*/  IMAD.IADD R5, R11, 0x1, -R146 ;  /* 0x000000010b057824 */ /* 0x000fd000078e0a92 */
[----:B-1----:R-:W-:-:S05]  /*0680*/  @P0 IMAD.WIDE R2, R243, R14, c[0x0][0x378] ;  /* 0x0000de00f3020625 */ /* 0x002fca00078e020e */
[----:B------:R1:W5:Y:S01]  /*0690*/  @P0 LDG.E R144, [R2.64] ;  /* 0x0000000602900981 */ /* 0x000362000c1e1900 */
[----:B--2---:R-:W-:Y:S01]  /*06a0*/  @P3 IMAD.IADD R94, R0, 0x1, -R4 ;  /* 0x00000001005e3824 */ /* 0x004fe200078e0a04 */
[----:B------:R-:W-:Y:S02]  /*06b0*/  P2R R0, PR, RZ, 0x2 ;  /* 0x00000002ff007803 */ /* 0x000fe40000000000 */
[----:B------:R-:W-:Y:S01]  /*06c0*/  @P1 IADD3 R0, R244, 0x7f, RZ ;  /* 0x0000007ff4001810 */ /* 0x000fe20007ffe0ff */
[----:B------:R-:W-:-:S04]  /*06d0*/  IMAD.IADD R232, R5, 0x1, R94 ;  /* 0x0000000105e87824 */ /* 0x000fc800078e025e */
[----:B-1----:R-:W-:Y:S01]  /*06e0*/  @P1 IMAD.HI.U32 R2, R0, c[0x0][0x2c8], RZ ;  /* 0x0000b20000021a27 */ /* 0x002fe200078e00ff */
[----:B------:R-:W-:Y:S02]  /*06f0*/  IADD3 R0, R12, 0x7f, RZ ;  /* 0x0000007f0c007810 */ /* 0x000fe40007ffe0ff */
[C---:B------:R-:W-:Y:S02]  /*0700*/  IADD3 R152, R232.reuse, 0x40, -R242 ;  /* 0x00000040e8987810 */ /* 0x040fe40007ffe8f2 */
[----:B------:R-:W-:Y:S02]  /*0710*/  @P1 SHF.R.U32.HI R0, RZ, c[0x0][0x2cc], R2 ;  /* 0x0000b300ff001a19 */ /* 0x000fe40000011602 */
[----:B------:R-:W-:-:S03]  /*0720*/  IADD3 R2, R232, 0x3f, RZ ;  /* 0x0000003fe8027810 */ /* 0x000fc60007ffe0ff */
[----:B------:R-:W-:Y:S01]  /*0730*/  IMAD.IADD R0, R152, 0x1, R0 ;  /* 0x0000000198007824 */ /* 0x000fe200078e0200 */
[----:B------:R-:W-:-:S04]  /*0740*/  SHF.R.S32.HI R3, RZ, 0x1f, R2 ;  /* 0x0000001fff037819 */ /* 0x000fc80000011402 */
[----:B------:R-:W-:Y:S02]  /*0750*/  SHF.R.S32.HI R4, RZ, 0x1f, R0 ;  /* 0x0000001fff047819 */ /* 0x000fe40000011400 */
[----:B------:R-:W-:Y:S02]  /*0760*/  LEA.HI R2, R3, R2, RZ, 0x6 ;  /* 0x0000000203027211 */ /* 0x000fe400078f30ff */
[----:B------:R-:W-:Y:S02]  /*0770*/  LEA.HI R0, R4, R0, RZ, 0x6 ;  /* 0x0000000004007211 */ /* 0x000fe400078f30ff */
[----:B------:R-:W-:Y:S02]  /*0780*/  SHF.R.S32.HI R151, RZ, 0x6, R2 ;  /* 0x00000006ff977819 */ /* 0x000fe40000011402 */
[----:B------:R-:W-:-:S04]  /*0790*/  SHF.R.S32.HI R0, RZ, 0x6, R0 ;  /* 0x00000006ff007819 */ /* 0x000fc80000011400 */
[----:B------:R-:W-:Y:S01]  /*07a0*/  IMNMX R2, R151, R0, PT ;  /* 0x0000000097027217 */ /* 0x000fe20003800200 */
[----:B------:R-:W-:-:S04]  /*07b0*/  IMAD.MOV R0, RZ, RZ, -R5 ;  /* 0x000000ffff007224 */ /* 0x000fc800078e0a05 */
[----:B------:R-:W-:Y:S01]  /*07c0*/  IMAD R3, R2, 0x40, -R5 ;  /* 0x0000004002037824 */ /* 0x000fe200078e0a05 */
[----:B------:R-:W-:-:S04]  /*07d0*/  IMNMX R2, RZ, R0, !PT ;  /* 0x00000000ff027217 */ /* 0x000fc80007800200 */
[----:B------:R-:W-:Y:S02]  /*07e0*/  IMNMX R0, R3, R94, PT ;  /* 0x0000005e03007217 */ /* 0x000fe40003800200 */
[----:B------:R-:W-:Y:S02]  /*07f0*/  SHF.R.U32.HI R138, RZ, 0x6, R2 ;  /* 0x00000006ff8a7819 */ /* 0x000fe40000011602 */
[----:B------:R-:W-:-:S03]  /*0800*/  ISETP.GT.AND P0, PT, R0, R2, PT ;  /* 0x000000020000720c */ /* 0x000fc60003f04270 */
[----:B------:R-:W-:-:S10]  /*0810*/  IMAD.MOV.U32 R5, RZ, RZ, R138 ;  /* 0x000000ffff057224 */ /* 0x000fd400078e008a */
[----:B------:R-:W-:-:S04]  /*0820*/  @P0 IADD3 R0, R0, 0x3f, RZ ;  /* 0x0000003f00000810 */ /* 0x000fc80007ffe0ff */
[----:B------:R-:W-:-:S04]  /*0830*/  @P0 SHF.R.S32.HI R2, RZ, 0x1f, R0 ;  /* 0x0000001fff020819 */ /* 0x000fc80000011400 */
[----:B------:R-:W-:-:S04]  /*0840*/  @P0 LEA.HI R0, R2, R0, RZ, 0x6 ;  /* 0x0000000002000211 */ /* 0x000fc800078f30ff */
[----:B------:R-:W-:-:S04]  /*0850*/  @P0 SHF.R.S32.HI R5, RZ, 0x6, R0 ;  /* 0x00000006ff050819 */ /* 0x000fc80000011400 */
[----:B------:R-:W-:-:S13]  /*0860*/  ISETP.GT.AND P0, PT, R5, R138, PT ;  /* 0x0000008a0500720c */ /* 0x000fda0003f04270 */
[----:B------:R-:W-:Y:S05]  /*0870*/  @!P0 BRA `(.L_x_537) ;  /* 0x0000522000008947 */ /* 0x000fea0003800000 */
[----:B------:R-:W-:Y:S01]  /*0880*/  SHF.R.S32.HI R44, RZ, 0x1f, R162 ;  /* 0x0000001fff2c7819 */ /* 0x000fe200000114a2 */
[----:B------:R-:W-:Y:S01]  /*0890*/  IMAD R6, R164, c[0x0][0x240], RZ ;  /* 0x00009000a4067a24 */ /* 0x000fe200078e02ff */
[----:B------:R-:W-:Y:S01]  /*08a0*/  IADD3 R77, R5, -0x1, RZ ;  /* 0xffffffff054d7810 */ /* 0x000fe20007ffe0ff */
[----:B------:R-:W-:Y:S01]  /*08b0*/  IMAD.MOV.U32 R15, RZ, RZ, c[0x0][0x238] ;  /* 0x00008e00ff0f7624 */ /* 0x000fe200078e00ff */
[----:B------:R-:W-:Y:S01]  /*08c0*/  LEA.HI R2, R44, R162, RZ, 0x3 ;  /* 0x000000a22c027211 */ /* 0x000fe200078f18ff */
[----:B------:R-:W-:Y:S01]  /*08d0*/  IMAD.MOV.U32 R150, RZ, RZ, 0x6 ;  /* 0x00000006ff967424 */ /* 0x000fe200078e00ff */
[----:B------:R-:W-:Y:S01]  /*08e0*/  SEL R96, R243, RZ, !P3 ;  /* 0x000000fff3607207 */ /* 0x000fe20005800000 */
[C---:B------:R-:W-:Y:S01]  /*08f0*/  IMAD.SHL.U32 R158, R15.reuse, 0x40, RZ ;  /* 0x000000400f9e7824 */ /* 0x040fe200078e00ff */
[----:B------:R-:W-:Y:S01]  /*0900*/  LOP3.LUT R0, R2, 0x1ffffff8, RZ, 0xc0, !PT ;  /* 0x1ffffff802007812 */ /* 0x000fe200078ec0ff */
[----:B------:R-:W-:Y:S01]  /*0910*/  IMAD.MOV.U32 R153, RZ, RZ, 0x5 ;  /* 0x00000005ff997424 */ /* 0x000fe200078e00ff */
[----:B------:R-:W-:Y:S01]  /*0920*/  SHF.R.S32.HI R4, RZ, 0x3, R2 ;  /* 0x00000003ff047819 */ /* 0x000fe20000011402 */
[----:B------:R-:W-:Y:S01]  /*0930*/  IMAD.SHL.U32 R159, R15, 0x20, RZ ;  /* 0x000000200f9f7824 */ /* 0x000fe200078e00ff */
[----:B------:R-:W-:Y:S01]  /*0940*/  SHF.R.S32.HI R2, RZ, 0x1f, R13 ;  /* 0x0000001fff027819 */ /* 0x000fe2000001140d */
[----:B------:R-:W-:Y:S01]  /*0950*/  IMAD.IADD R0, R162, 0x1, -R0 ;  /* 0x00000001a2007824 */ /* 0x000fe200078e0a00 */
[----:B------:R-:W-:Y:S01]  /*0960*/  IADD3 R137, P0, R4, R13, RZ ;  /* 0x0000000d04897210 */ /* 0x000fe20007f1e0ff */
[----:B------:R-:W-:Y:S01]  /*0970*/  IMAD.IADD R135, R94, 0x1, -R4 ;  /* 0x000000015e877824 */ /* 0x000fe200078e0a04 */
[----:B------:R-:W-:Y:S01]  /*0980*/  SHF.R.S32.HI R13, RZ, 0x1f, R243 ;  /* 0x0000001fff0d7819 */ /* 0x000fe200000114f3 */
[----:B------:R-:W-:Y:S01]  /*0990*/  IMAD.SHL.U32 R8, R0, 0x8, RZ ;  /* 0x0000000800087824 */ /* 0x000fe200078e00ff */
[C---:B------:R-:W-:Y:S01]  /*09a0*/  LEA.HI.X.SX32 R143, R4.reuse, R2, 0x1, P0 ;  /* 0x00000002048f7211 */ /* 0x040fe200000f0eff */
[----:B------:R-:W-:Y:S01]  /*09b0*/  IMAD R10, R77, -0x40, R135 ;  /* 0xffffffc04d0a7824 */ /* 0x000fe200078e0287 */
[----:B------:R-:W-:Y:S01]  /*09c0*/  SEL R22, R13, RZ, !P3 ;  /* 0x000000ff0d167207 */ /* 0x000fe20005800000 */
[----:B------:R-:W-:Y:S01]  /*09d0*/  IMAD.SHL.U32 R5, R4, 0x40, RZ ;  /* 0x0000004004057824 */ /* 0x000fe200078e00ff */
[----:B------:R-:W-:Y:S01]  /*09e0*/  SHF.R.S32.HI R9, RZ, 0x1f, R8 ;  /* 0x0000001fff097819 */ /* 0x000fe20000011408 */
[----:B------:R-:W-:Y:S01]  /*09f0*/  IMAD R0, R143, c[0x0][0x238], RZ ;  /* 0x00008e008f007a24 */ /* 0x000fe200078e02ff */
[----:B------:R-:W-:-:S02]  /*0a00*/  SHF.L.U64.HI R154, R15, R150, c[0x0][0x23c] ;  /* 0x00008f000f9a7619 */ /* 0x000fc40000010296 */
[----:B------:R-:W-:Y:S01]  /*0a10*/  ISETP.GE.AND P1, PT, R10, 0x1, PT ;  /* 0x000000010a00780c */ /* 0x000fe20003f26270 */
[C---:B------:R-:W-:Y:S01]  /*0a20*/  IMAD R0, R137.reuse, c[0x0][0x23c], R0 ;  /* 0x00008f0089007a24 */ /* 0x040fe200078e0200 */
[----:B------:R-:W-:Y:S01]  /*0a30*/  LEA.HI R12, R44, R162, RZ, 0x6 ;  /* 0x000000a22c0c7211 */ /* 0x000fe200078f30ff */
[----:B------:R-:W-:Y:S01]  /*0a40*/  IMAD.WIDE.U32 R2, R137, c[0x0][0x238], R8 ;  /* 0x00008e0089027a25 */ /* 0x000fe200078e0008 */
[----:B------:R-:W-:Y:S02]  /*0a50*/  ISETP.GE.AND P5, PT, R8, c[0x0][0x1d4], PT ;  /* 0x0000750008007a0c */ /* 0x000fe40003fa6270 */
[----:B------:R-:W-:Y:S01]  /*0a60*/  SHF.L.U64.HI R153, R15, R153, c[0x0][0x23c] ;  /* 0x00008f000f997619 */ /* 0x000fe20000010299 */
[----:B------:R-:W-:Y:S02]  /*0a70*/  IMAD.IADD R3, R3, 0x1, R0 ;  /* 0x0000000103037824 */ /* 0x000fe400078e0200 */
[C---:B------:R-:W-:Y:S01]  /*0a80*/  IMAD R0, R251.reuse, c[0x0][0x244], R6 ;  /* 0x00009100fb007a24 */ /* 0x040fe200078e0206 */
[----:B------:R-:W-:Y:S01]  /*0a90*/  SHF.R.S32.HI R6, RZ, 0x1f, R77 ;  /* 0x0000001fff067819 */ /* 0x000fe2000001144d */
[----:B------:R-:W-:-:S04]  /*0aa0*/  IMAD.WIDE.U32 R2, R251, c[0x0][0x240], R2 ;  /* 0x00009000fb027a25 */ /* 0x000fc800078e0002 */
[----:B------:R-:W-:Y:S02]  /*0ab0*/  IMAD.IADD R3, R3, 0x1, R0 ;  /* 0x0000000103037824 */ /* 0x000fe400078e0200 */
[----:B------:R-:W-:Y:S02]  /*0ac0*/  IMAD R0, R22, c[0x0][0x248], RZ ;  /* 0x0000920016007a24 */ /* 0x000fe400078e02ff */
[----:B------:R-:W-:-:S04]  /*0ad0*/  IMAD.WIDE.U32 R114, R96, c[0x0][0x248], R2 ;  /* 0x0000920060727a25 */ /* 0x000fc800078e0002 */
[----:B------:R-:W-:Y:S01]  /*0ae0*/  IMAD R4, R96, c[0x0][0x24c], R0 ;  /* 0x0000930060047a24 */ /* 0x000fe200078e0200 */
[----:B------:R-:W-:Y:S01]  /*0af0*/  LOP3.LUT R0, R5, 0x1c0, RZ, 0xc0, !PT ;  /* 0x000001c005007812 */ /* 0x000fe200078ec0ff */
[----:B------:R-:W-:Y:S02]  /*0b00*/  IMAD R2, R154, R77, RZ ;  /* 0x0000004d9a027224 */ /* 0x000fe400078e02ff */
[----:B------:R-:W-:Y:S01]  /*0b10*/  IMAD.IADD R103, R115, 0x1, R4 ;  /* 0x0000000173677824 */ /* 0x000fe200078e0204 */
[----:B------:R-:W-:Y:S01]  /*0b20*/  LOP3.LUT R3, R0, 0x38, R8, 0xf8, !PT ;  /* 0x0000003800037812 */ /* 0x000fe200078ef808 */
[----:B------:R-:W-:Y:S01]  /*0b30*/  IMAD.MOV.U32 R102, RZ, RZ, R114 ;  /* 0x000000ffff667224 */ /* 0x000fe200078e0072 */
[----:B------:R-:W-:Y:S01]  /*0b40*/  SHF.R.U32.HI R0, RZ, 0x3, R0 ;  /* 0x00000003ff007819 */ /* 0x000fe20000011600 */
[-C--:B------:R-:W-:Y:S01]  /*0b50*/  IMAD R2, R6, R158.reuse, R2 ;  /* 0x0000009e06027224 */ /* 0x080fe200078e0202 */
[----:B------:R-:W-:Y:S01]  /*0b60*/  IADD3 R6, R8, 0x80, RZ ;  /* 0x0000008008067810 */ /* 0x000fe20007ffe0ff */
[----:B------:R-:W-:Y:S01]  /*0b70*/  IMAD.WIDE.U32 R4, R77, R158, R102 ;  /* 0x0000009e4d047225 */ /* 0x000fe200078e0066 */
[----:B------:R-:W-:-:S02]  /*0b80*/  LOP3.LUT R7, R3, R0, RZ, 0x3c, !PT ;  /* 0x0000000003077212 */ /* 0x000fc400078e3cff */
[----:B------:R-:W-:Y:S01]  /*0b90*/  IADD3 R3, R8, 0x40, RZ ;  /* 0x0000004008037810 */ /* 0x000fe20007ffe0ff */
[----:B------:R-:W-:Y:S01]  /*0ba0*/  IMAD.IADD R0, R5, 0x1, R2 ;  /* 0x0000000105007824 */ /* 0x000fe200078e0202 */
[----:B------:R-:W-:Y:S01]  /*0bb0*/  @P1 LEA R2, P0, R4, c[0x0][0x220], 0x1 ;  /* 0x0000880004021a11 */ /* 0x000fe200078008ff */
[----:B------:R-:W-:Y:S01]  /*0bc0*/  IMAD.SHL.U32 R5, R12, 0x8, RZ ;  /* 0x000000080c057824 */ /* 0x000fe200078e00ff */
[----:B------:R-:W-:Y:S02]  /*0bd0*/  ISETP.GE.AND P4, PT, R3, c[0x0][0x1d4], PT ;  /* 0x0000750003007a0c */ /* 0x000fe40003f86270 */
[----:B------:R-:W-:Y:S02]  /*0be0*/  ISETP.GE.AND P3, PT, R6, c[0x0][0x1d4], PT ;  /* 0x0000750006007a0c */ /* 0x000fe40003f66270 */
[----:B------:R-:W-:Y:S02]  /*0bf0*/  @P1 LEA.HI.X R3, R4, c[0x0][0x224], R0, 0x1, P0 ;  /* 0x0000890004031a11 */ /* 0x000fe400000f0c00 */
[----:B------:R-:W-:-:S02]  /*0c00*/  ISETP.GT.AND P0, PT, R10, 0x20, PT ;  /* 0x000000200a00780c */ /* 0x000fc40003f04270 */
[----:B------:R-:W-:-:S05]  /*0c10*/  LOP3.LUT R5, R7, 0xfffffe00, R5, 0xf8, !PT ;  /* 0xfffffe0007057812 */ /* 0x000fca00078ef805 */
[----:B------:R-:W-:-:S05]  /*0c20*/  IMAD.SHL.U32 R83, R5, 0x2, RZ ;  /* 0x0000000205537824 */ /* 0x000fca00078e00ff */
[----:B------:R-:W-:Y:S01]  /*0c30*/  @!PT LDS RZ, [RZ] ;  /* 0x00000000fffff984 */ /* 0x000fe20000000800 */
[----:B------:R-:W-:Y:S01]  /*0c40*/  @!PT LDS RZ, [RZ] ;  /* 0x00000000fffff984 */ /* 0x000fe20000000800 */
[----:B------:R-:W-:Y:S01]  /*0c50*/  @!PT LDS RZ, [RZ] ;  /* 0x00000000fffff984 */ /* 0x000fe20000000800 */
[----:B------:R1:W-:Y:S04]  /*0c60*/  @P1 LDGSTS.E.BYPASS.LTC128B.128 [R83+0x6100], [R2.64], !P5 ;  /* 0x0610000002531fae */ /* 0x0003e8000e901d46 */
[----:B------:R1:W-:Y:S04]  /*0c70*/  @P1 LDGSTS.E.BYPASS.LTC128B.128 [R83+0x8100], [R2.64+0x80], !P4 ;  /* 0x0810008002531fae */ /* 0x0003e8000e101d46 */
[----:B------:R1:W-:Y:S01]  /*0c80*/  @P1 LDGSTS.E.BYPASS.LTC128B.128 [R83+0xa100], [R2.64+0x100], !P3 ;  /* 0x0a10010002531fae */ /* 0x0003e2000d901d46 */
[----:B------:R-:W-:-:S05]  /*0c90*/  @P0 IADD3 R5, P1, R159, R4, RZ ;  /* 0x000000049f050210 */ /* 0x000fca0007f3e0ff */
[----:B------:R-:W-:Y:S01]  /*0ca0*/  @P0 IMAD.X R0, R153, 0x1, R0, P1 ;  /* 0x0000000199000824 */ /* 0x000fe200008e0600 */
[----:B------:R-:W-:-:S04]  /*0cb0*/  @P0 LEA R4, P1, R5, c[0x0][0x220], 0x1 ;  /* 0x0000880005040a11 */ /* 0x000fc800078208ff */
[----:B------:R-:W-:Y:S02]  /*0cc0*/  @P0 LEA.HI.X R5, R5, c[0x0][0x224], R0, 0x1, P1 ;  /* 0x0000890005050a11 */ /* 0x000fe400008f0c00 */
[----:B------:R-:W-:Y:S01]  /*0cd0*/  ISETP.NE.U32.AND P1, PT, RZ, c[0x0][0x340], PT ;  /* 0x0000d000ff007a0c */ /* 0x000fe20003f25070 */
[----:B------:R-:W-:Y:S01]  /*0ce0*/  IMAD.IADD R18, R147, 0x1, R11 ;  /* 0x0000000193127824 */ /* 0x000fe200078e020b */
[----:B------:R-:W-:Y:S01]  /*0cf0*/  LEA.HI R21, R44, R162, RZ, 0x2 ;  /* 0x000000a22c157211 */ /* 0x000fe200078f10ff */
[----:B------:R-:W-:Y:S01]  /*0d00*/  IMAD.MOV.U32 R163, RZ, RZ, c[0x0][0x27c] ;  /* 0x00009f00ffa37624 */ /* 0x000fe200078e00ff */
[----:B------:R-:W-:Y:S01]  /*0d10*/  ISETP.NE.AND.EX P1, PT, RZ, c[0x0][0x344], PT, P1 ;  /* 0x0000d100ff007a0c */ /* 0x000fe20003f25310 */
[----:B------:R2:W-:Y:S01]  /*0d20*/  @P0 LDGSTS.E.BYPASS.LTC128B.128 [R83+0x7100], [R4.64], !P5 ;  /* 0x0710000004530fae */ /* 0x0005e2000e901d46 */
[----:B------:R-:W-:Y:S02]  /*0d30*/  SHF.R.S32.HI R32, RZ, 0x1f, R18 ;  /* 0x0000001fff207819 */ /* 0x000fe40000011412 */
[----:B------:R-:W-:Y:S01]  /*0d40*/  LOP3.LUT R24, R21, 0xfffffffc, RZ, 0xc0, !PT ;  /* 0xfffffffc15187812 */ /* 0x000fe200078ec0ff */
[----:B------:R2:W-:Y:S08]  /*0d50*/  @P0 LDGSTS.E.BYPASS.LTC128B.128 [R83+0x9100], [R4.64+0x80], !P4 ;  /* 0x0910008004530fae */ /* 0x0005f0000e101d46 */
[----:B-1----:R-:W-:Y:S01]  /*0d60*/  @P1 IMAD.WIDE R2, R243, R14, c[0x0][0x340] ;  /* 0x0000d000f3021625 */ /* 0x002fe200078e020e */
[----:B------:R2:W-:Y:S01]  /*0d70*/  @P0 LDGSTS.E.BYPASS.LTC128B.128 [R83+0xb100], [R4.64+0x100], !P3 ;  /* 0x0b10010004530fae */ /* 0x0005e2000d901d46 */
[----:B------:R-:W-:-:S03]  /*0d80*/  ISETP.GE.AND P0, PT, R163, 0x1, PT ;  /* 0x00000001a300780c */ /* 0x000fc60003f06270 */
[----:B------:R-:W0:Y:S04]  /*0d90*/  LDGDEPBAR ;  /* 0x00000000000079af */ /* 0x000e280000000000 */
[----:B------:R1:W3:Y:S01]  /*0da0*/  @P1 LDG.E R0, [R2.64] ;  /* 0x0000000602001981 */ /* 0x0002e2000c1e1900 */
[----:B------:R-:W-:Y:S01]  /*0db0*/  IMAD R6, R32, c[0x0][0x1e0], RZ ;  /* 0x0000780020067a24 */ /* 0x000fe200078e02ff */
[----:B------:R-:W-:Y:S01]  /*0dc0*/  SHF.R.S32.HI R90, RZ, 0x2, R21 ;  /* 0x00000002ff5a7819 */ /* 0x000fe20000011415 */
[----:B------:R-:W-:Y:S01]  /*0dd0*/  IMAD.IADD R24, R162, 0x1, -R24 ;  /* 0x00000001a2187824 */ /* 0x000fe200078e0a18 */
[----:B------:R-:W-:Y:S01]  /*0de0*/  ULDC.U8 UR4, c[0x0][0x298] ;  /* 0x0000a60000047ab9 */ /* 0x000fe20000000000 */
[----:B------:R-:W-:Y:S01]  /*0df0*/  IMAD R6, R18, c[0x0][0x1e4], R6 ;  /* 0x0000790012067a24 */ /* 0x000fe200078e0206 */
[----:B------:R-:W-:Y:S01]  /*0e00*/  SHF.R.S32.HI R35, RZ, 0x1f, R90 ;  /* 0x0000001fff237819 */ /* 0x000fe2000001145a */
[----:B------:R-:W-:-:S02]  /*0e10*/  IMAD.SHL.U32 R30, R24, 0x4, RZ ;  /* 0x00000004181e7824 */ /* 0x000fc400078e00ff */
[----:B------:R-:W-:Y:S02]  /*0e20*/  IMAD.SHL.U32 R24, R24, 0x8, RZ ;  /* 0x0000000818187824 */ /* 0x000fe400078e00ff */
[----:B------:R-:W-:Y:S01]  /*0e30*/  IMAD R12, R164, c[0x0][0x260], RZ ;  /* 0x00009800a40c7a24 */ /* 0x000fe200078e02ff */
[----:B------:R-:W-:Y:S01]  /*0e40*/  IADD3 R34, R30, 0x20, RZ ;  /* 0x000000201e227810 */ /* 0x000fe20007ffe0ff */
[----:B------:R-:W-:Y:S01]  /*0e50*/  IMAD.WIDE.U32 R160, R90, c[0x0][0x1e0], RZ ;  /* 0x000078005aa07a25 */ /* 0x000fe200078e00ff */
[C---:B------:R-:W-:Y:S02]  /*0e60*/  IADD3 R33, R30.reuse, 0x40, RZ ;  /* 0x000000401e217810 */ /* 0x040fe40007ffe0ff */
[----:B------:R-:W-:Y:S01]  /*0e70*/  SHF.R.S32.HI R31, RZ, 0x1f, R30 ;  /* 0x0000001fff1f7819 */ /* 0x000fe2000001141e */
[C---:B------:R-:W-:Y:S01]  /*0e80*/  IMAD.IADD R26, R30.reuse, 0x1, R34 ;  /* 0x000000011e1a7824 */ /* 0x040fe200078e0222 */
[----:B------:R-:W-:Y:S01]  /*0e90*/  SHF.R.S32.HI R25, RZ, 0x1f, R24 ;  /* 0x0000001fff197819 */ /* 0x000fe20000011418 */
[----:B------:R-:W-:Y:S01]  /*0ea0*/  IMAD.IADD R27, R30, 0x1, R33 ;  /* 0x000000011e1b7824 */ /* 0x000fe200078e0221 */
[C---:B------:R-:W-:Y:S01]  /*0eb0*/  IADD3 R93, R24.reuse, 0x60, RZ ;  /* 0x00000060185d7810 */ /* 0x040fe20007ffe0ff */
[----:B------:R-:W-:Y:S01]  /*0ec0*/  IMAD R16, R35, c[0x0][0x280], RZ ;  /* 0x0000a00023107a24 */ /* 0x000fe200078e02ff */
[----:B------:R-:W-:Y:S01]  /*0ed0*/  IADD3 R92, R24, 0x80, RZ ;  /* 0x00000080185c7810 */ /* 0x000fe20007ffe0ff */
[----:B------:R-:W-:Y:S01]  /*0ee0*/  IMAD R17, R164, c[0x0][0x210], RZ ;  /* 0x00008400a4117a24 */ /* 0x000fe200078e02ff */
[----:B------:R-:W-:Y:S01]  /*0ef0*/  IADD3 R91, R24, 0xa0, RZ ;  /* 0x000000a0185b7810 */ /* 0x000fe20007ffe0ff */
[----:B-1----:R-:W-:-:S04]  /*0f00*/  IMAD.WIDE.U32 R2, R18, c[0x0][0x1e0], RZ ;  /* 0x0000780012027a25 */ /* 0x002fc800078e00ff */
[----:B------:R-:W-:Y:S02]  /*0f10*/  IMAD.IADD R7, R3, 0x1, R6 ;  /* 0x0000000103077824 */ /* 0x000fe400078e0206 */
[----:B------:R-:W-:Y:S02]  /*0f20*/  IMAD.MOV.U32 R6, RZ, RZ, R2 ;  /* 0x000000ffff067224 */ /* 0x000fe400078e0002 */
[----:B------:R-:W-:Y:S02]  /*0f30*/  IMAD R16, R90, c[0x0][0x284], R16 ;  /* 0x0000a1005a107a24 */ /* 0x000fe400078e0210 */
[----:B--2---:R-:W-:-:S04]  /*0f40*/  IMAD.WIDE.U32 R4, R251, c[0x0][0x1e8], R6 ;  /* 0x00007a00fb047a25 */ /* 0x004fc800078e0006 */
[C---:B------:R-:W-:Y:S02]  /*0f50*/  IMAD R7, R251.reuse, c[0x0][0x264], R12 ;  /* 0x00009900fb077a24 */ /* 0x040fe400078e020c */
[C---:B------:R-:W-:Y:S02]  /*0f60*/  IMAD R17, R251.reuse, c[0x0][0x214], R17 ;  /* 0x00008500fb117a24 */ /* 0x040fe400078e0211 */
[----:B------:R-:W-:-:S04]  /*0f70*/  IMAD.WIDE.U32 R14, R251, c[0x0][0x210], R24 ;  /* 0x00008400fb0e7a25 */ /* 0x000fc800078e0018 */
[----:B------:R-:W-:Y:S02]  /*0f80*/  IMAD.IADD R15, R15, 0x1, R17 ;  /* 0x000000010f0f7824 */ /* 0x000fe400078e0211 */
        /* <DEDUP_REMOVED lines=9> */
[----:B------:R-:W-:Y:S01]  /*1020*/  BAR.SYNC.DEFER_BLOCKING 0x0 ;  /* 0x0000000000007b1d */ /* 0x000fe20000010000 */
[--C-:B---3--:R-:W-:Y:S01]  /*1030*/  @P1 IMAD.MOV.U32 R2, RZ, RZ, R0.reuse ;  /* 0x000000ffff021224 */ /* 0x108fe200078e0000 */
[----:B------:R-:W-:Y:S01]  /*1040*/  @P1 SHF.R.S32.HI R3, RZ, 0x1f, R0 ;  /* 0x0000001fff031819 */ /* 0x000fe20000011400 */
[----:B------:R-:W-:Y:S01]  /*1050*/  @!P1 IMAD.MOV.U32 R2, RZ, RZ, R243 ;  /* 0x000000ffff029224 */ /* 0x000fe200078e00f3 */
[----:B------:R-:W-:Y:S01]  /*1060*/  P2R R0, PR, RZ, 0x1 ;  /* 0x00000001ff007803 */ /* 0x000fe20000000000 */
[----:B------:R-:W-:Y:S01]  /*1070*/  @!P1 IMAD.MOV.U32 R3, RZ, RZ, R13 ;  /* 0x000000ffff039224 */ /* 0x000fe200078e000d */
[----:B------:R-:W-:Y:S01]  /*1080*/  ISETP.GE.AND P0, PT, R24, c[0x0][0x27c], PT ;  /* 0x00009f0018007a0c */ /* 0x000fe20003f06270 */
[----:B------:R-:W-:Y:S01]  /*1090*/  IMAD.WIDE.U32 R12, R90, c[0x0][0x280], R30 ;  /* 0x0000a0005a0c7a25 */ /* 0x000fe200078e001e */
[----:B------:R-:W-:-:S02]  /*10a0*/  SEL R112, R2, RZ, !P6 ;  /* 0x000000ff02707207 */ /* 0x000fc40007000000 */
[----:B------:R-:W-:Y:S01]  /*10b0*/  SEL R43, R3, RZ, !P6 ;  /* 0x000000ff032b7207 */ /* 0x000fe20007000000 */
[----:B------:R-:W-:Y:S01]  /*10c0*/  IMAD.SHL.U32 R2, R163, 0x2, RZ ;  /* 0x00000002a3027824 */ /* 0x000fe200078e00ff */
[----:B------:R-:W-:Y:S01]  /*10d0*/  SEL R11, RZ, c[0x0][0x27c], !P0 ;  /* 0x00009f00ff0b7a07 */ /* 0x000fe20004000000 */
[----:B------:R-:W-:Y:S01]  /*10e0*/  IMAD R3, R164, c[0x0][0x1e8], RZ ;  /* 0x00007a00a4037a24 */ /* 0x000fe200078e02ff */
[----:B------:R-:W-:Y:S01]  /*10f0*/  ISETP.GE.AND P1, PT, R26, c[0x0][0x27c], PT ;  /* 0x00009f001a007a0c */ /* 0x000fe20003f26270 */
[----:B------:R-:W-:Y:S01]  /*1100*/  IMAD.MOV.U32 R40, RZ, RZ, R12 ;  /* 0x000000ffff287224 */ /* 0x000fe200078e000c */
[C---:B------:R-:W-:Y:S01]  /*1110*/  IADD3 R20, -R2.reuse, c[0x0][0x1d4], RZ ;  /* 0x0000750002147a10 */ /* 0x040fe20007ffe1ff */
[----:B------:R-:W-:Y:S01]  /*1120*/  IMAD R0, R251, c[0x0][0x1ec], R3 ;  /* 0x00007b00fb007a24 */ /* 0x000fe200078e0203 */
[----:B------:R-:W-:Y:S01]  /*1130*/  ISETP.NE.AND P6, PT, RZ, UR4, PT ;  /* 0x00000004ff007c0c */ /* 0x000fe2000bfc5270 */
[----:B------:R-:W-:Y:S01]  /*1140*/  IMAD.IADD R41, R13, 0x1, R16 ;  /* 0x000000010d297824 */ /* 0x000fe200078e0210 */
[-C--:B------:R-:W-:Y:S01]  /*1150*/  SEL R10, R2, R20.reuse, !P0 ;  /* 0x00000014020a7207 */ /* 0x080fe20004000000 */
[----:B------:R-:W-:Y:S01]  /*1160*/  IMAD.IADD R5, R5, 0x1, R0 ;  /* 0x0000000105057824 */ /* 0x000fe200078e0200 */
[----:B------:R-:W-:Y:S01]  /*1170*/  ISETP.GE.AND P0, PT, R27, c[0x0][0x27c], PT ;  /* 0x00009f001b007a0c */ /* 0x000fe20003f06270 */
[----:B------:R-:W-:Y:S01]  /*1180*/  IMAD.IADD R0, R24, 0x1, R11 ;  /* 0x0000000118007824 */ /* 0x000fe200078e020b */
[----:B------:R-:W-:Y:S01]  /*1190*/  SHF.R.S32.HI R6, RZ, 0x1f, R10 ;  /* 0x0000001fff067819 */ /* 0x000fe2000001140a */
[----:B------:R-:W-:Y:S01]  /*11a0*/  IMAD.WIDE.U32 R86, R112, c[0x0][0x1f0], R4 ;  /* 0x00007c0070567a25 */ /* 0x000fe200078e0004 */
[----:B------:R-:W-:-:S02]  /*11b0*/  SEL R19, R2, R20, !P1 ;  /* 0x0000001402137207 */ /* 0x000fc40004800000 */
[----:B------:R-:W-:Y:S01]  /*11c0*/  LEA.HI R37, R6, R10, RZ, 0x4 ;  /* 0x0000000a06257211 */ /* 0x000fe200078f20ff */
[----:B------:R-:W-:Y:S01]  /*11d0*/  IMAD.WIDE.U32 R10, R90, c[0x0][0x290], R30 ;  /* 0x0000a4005a0a7a25 */ /* 0x000fe200078e001e */
[----:B------:R-:W-:Y:S02]  /*11e0*/  SHF.R.S32.HI R6, RZ, 0x1f, R0 ;  /* 0x0000001fff067819 */ /* 0x000fe40000011400 */
[----:B------:R-:W-:Y:S01]  /*11f0*/  SEL R20, R2, R20, !P0 ;  /* 0x0000001402147207 */ /* 0x000fe20004000000 */
[----:B------:R-:W-:Y:S01]  /*1200*/  IMAD.WIDE.U32 R2, R251, c[0x0][0x260], R8 ;  /* 0x00009800fb027a25 */ /* 0x000fe200078e0008 */
[CC--:B------:R-:W-:Y:S02]  /*1210*/  LEA.HI R42, R6.reuse, R0.reuse, RZ, 0x3 ;  /* 0x00000000062a7211 */ /* 0x0c0fe400078f18ff */
[----:B------:R-:W-:Y:S01]  /*1220*/  LEA.HI R36, R6, R0, RZ, 0x6 ;  /* 0x0000000006247211 */ /* 0x000fe200078f30ff */
[----:B------:R-:W-:Y:S01]  /*1230*/  IMAD R0, R35, c[0x0][0x290], RZ ;  /* 0x0000a40023007a24 */ /* 0x000fe200078e02ff */
[----:B------:R-:W-:Y:S01]  /*1240*/  SEL R4, RZ, c[0x0][0x27c], !P0 ;  /* 0x00009f00ff047a07 */ /* 0x000fe20004000000 */
[----:B------:R-:W-:Y:S01]  /*1250*/  IMAD.IADD R3, R3, 0x1, R7 ;  /* 0x0000000103037824 */ /* 0x000fe200078e0207 */
[----:B------:R-:W-:Y:S01]  /*1260*/  LOP3.LUT R117, R42, 0xfffffff8, RZ, 0xc0, !PT ;  /* 0xfffffff82a757812 */ /* 0x000fe200078ec0ff */
[----:B------:R-:W-:-:S02]  /*1270*/  IMAD R0, R90, c[0x0][0x294], R0 ;  /* 0x0000a5005a007a24 */ /* 0x000fc400078e0200 */
[----:B------:R-:W-:Y:S01]  /*1280*/  IMAD.WIDE.U32 R6, R90, c[0x0][0x290], R24 ;  /* 0x0000a4005a067a25 */ /* 0x000fe200078e0018 */
[----:B------:R-:W-:-:S03]  /*1290*/  SHF.R.S32.HI R131, RZ, 0x1f, R117 ;  /* 0x0000001fff837819 */ /* 0x000fc60000011475 */
[----:B------:R-:W-:Y:S02]  /*12a0*/  IMAD.IADD R39, R11, 0x1, R0 ;  /* 0x000000010b277824 */ /* 0x000fe400078e0200 */
[----:B------:R-:W-:Y:S01]  /*12b0*/  IMAD.IADD R23, R0, 0x1, R7 ;  /* 0x0000000100177824 */ /* 0x000fe200078e0207 */
[----:B------:R-:W-:Y:S01]  /*12c0*/  SEL R7, RZ, c[0x0][0x27c], !P1 ;  /* 0x00009f00ff077a07 */ /* 0x000fe20004800000 */
[----:B------:R-:W-:Y:S01]  /*12d0*/  IMAD R0, R22, c[0x0][0x268], RZ ;  /* 0x00009a0016007a24 */ /* 0x000fe200078e02ff */
[----:B------:R-:W-:Y:S01]  /*12e0*/  IADD3 R142, P1, R18, R90, RZ ;  /* 0x0000005a128e7210 */ /* 0x000fe20007f3e0ff */
[----:B------:R-:W-:Y:S01]  /*12f0*/  IMAD.MOV.U32 R22, RZ, RZ, R6 ;  /* 0x000000ffff167224 */ /* 0x000fe200078e0006 */
[----:B------:R-:W-:Y:S01]  /*1300*/  SHF.R.S32.HI R6, RZ, 0x1f, R21 ;  /* 0x0000001fff067819 */ /* 0x000fe20000011415 */
[C---:B------:R-:W-:Y:S01]  /*1310*/  IMAD R99, R96.reuse, c[0x0][0x26c], R0 ;  /* 0x00009b0060637a24 */ /* 0x040fe200078e0200 */
[----:B------:R-:W-:Y:S01]  /*1320*/  SHF.R.S32.HI R0, RZ, 0x1f, R19 ;  /* 0x0000001fff007819 */ /* 0x000fe20000011413 */
[----:B------:R-:W-:Y:S01]  /*1330*/  IMAD.WIDE.U32 R96, R96, c[0x0][0x268], R2 ;  /* 0x00009a0060607a25 */ /* 0x000fe200078e0002 */
[----:B------:R-:W-:-:S02]  /*1340*/  SHF.R.S32.HI R2, RZ, 0x1f, R20 ;  /* 0x0000001fff027819 */ /* 0x000fc40000011414 */
[----:B------:R-:W-:Y:S01]  /*1350*/  LEA.HI R19, R0, R19, RZ, 0x4 ;  /* 0x0000001300137211 */ /* 0x000fe200078f20ff */
[----:B------:R-:W-:Y:S01]  /*1360*/  IMAD R0, R35, c[0x0][0x1e0], RZ ;  /* 0x0000780023007a24 */ /* 0x000fe200078e02ff */
[----:B------:R-:W-:Y:S01]  /*1370*/  LEA.HI R6, R6, R90, RZ, 0x3 ;  /* 0x0000005a06067211 */ /* 0x000fe200078f18ff */
[----:B------:R-:W-:Y:S01]  /*1380*/  IMAD R3, R43, c[0x0][0x1f0], RZ ;  /* 0x00007c002b037a24 */ /* 0x000fe200078e02ff */
[----:B------:R-:W-:Y:S01]  /*1390*/  LEA.HI R20, R2, R20, RZ, 0x4 ;  /* 0x0000001402147211 */ /* 0x000fe200078f20ff */
[----:B------:R-:W-:Y:S02]  /*13a0*/  IMAD R0, R90, c[0x0][0x1e4], R0 ;  /* 0x000079005a007a24 */ /* 0x000fe400078e0200 */
[----:B------:R-:W-:Y:S01]  /*13b0*/  IMAD R2, R112, c[0x0][0x1f4], R3 ;  /* 0x00007d0070027a24 */ /* 0x000fe200078e0203 */
[----:B------:R-:W-:Y:S01]  /*13c0*/  LOP3.LUT R3, R6, 0xfffffff8, RZ, 0xc0, !PT ;  /* 0xfffffff806037812 */ /* 0x000fe200078ec0ff */
[----:B------:R-:W-:Y:S02]  /*13d0*/  IMAD.IADD R136, R161, 0x1, R0 ;  /* 0x00000001a1887824 */ /* 0x000fe400078e0200 */
[----:B------:R-:W-:-:S02]  /*13e0*/  IMAD.IADD R0, R7, 0x1, R26 ;  /* 0x0000000107007824 */ /* 0x000fc400078e021a */
[----:B------:R-:W-:Y:S01]  /*13f0*/  IMAD.X R141, R32, 0x1, R35, P1 ;  /* 0x00000001208d7824 */ /* 0x000fe200008e0623 */
[----:B------:R-:W-:Y:S01]  /*1400*/  IADD3 R140, P1, P0, R86, R160, R24 ;  /* 0x000000a0568c7210 */ /* 0x000fe2000783e018 */
[----:B------:R-:W-:Y:S01]  /*1410*/  IMAD.IADD R88, R87, 0x1, R2 ;  /* 0x0000000157587824 */ /* 0x000fe200078e0202 */
[----:B------:R-:W-:Y:S01]  /*1420*/  IADD3 R35, R30, 0x50, RZ ;  /* 0x000000501e237810 */ /* 0x000fe20007ffe0ff */
[----:B------:R-:W-:Y:S02]  /*1430*/  IMAD.IADD R3, R90, 0x1, -R3 ;  /* 0x000000015a037824 */ /* 0x000fe400078e0a03 */
[----:B------:R-:W-:Y:S01]  /*1440*/  IMAD.IADD R2, R4, 0x1, R27 ;  /* 0x0000000104027824 */ /* 0x000fe200078e021b */
[----:B------:R-:W-:Y:S01]  /*1450*/  SHF.R.S32.HI R4, RZ, 0x1f, R0 ;  /* 0x0000001fff047819 */ /* 0x000fe20000011400 */
[C---:B------:R-:W-:Y:S01]  /*1460*/  IMAD.SHL.U32 R5, R3.reuse, 0x40, RZ ;  /* 0x0000004003057824 */ /* 0x040fe200078e00ff */
[--C-:B------:R-:W-:Y:S01]  /*1470*/  IADD3.X R139, R88, R136, R25.reuse, P1, P0 ;  /* 0x00000088588b7210 */ /* 0x100fe20000fe0419 */
[----:B------:R-:W-:Y:S01]  /*1480*/  IMAD.WIDE.U32 R8, R90, c[0x0][0x280], R24 ;  /* 0x0000a0005a087a25 */ /* 0x000fe200078e0018 */
[----:B------:R-:W-:-:S02]  /*1490*/  LOP3.LUT P0, RZ, R3, 0x4, RZ, 0xc0, !PT ;  /* 0x0000000403ff7812 */ /* 0x000fc4000780c0ff */
[-C--:B------:R-:W-:Y:S01]  /*14a0*/  LEA.HI R12, R4, R0.reuse, RZ, 0x3 ;  /* 0x00000000040c7211 */ /* 0x080fe200078f18ff */
[----:B------:R-:W-:Y:S01]  /*14b0*/  IMAD.IADD R29, R16, 0x1, R9 ;  /* 0x00000001101d7824 */ /* 0x000fe200078e0209 */
[----:B------:R-:W-:Y:S01]  /*14c0*/  LEA.HI R6, R4, R0, RZ, 0x6 ;  /* 0x0000000004067211 */ /* 0x000fe200078f30ff */
[----:B------:R-:W-:Y:S01]  /*14d0*/  IMAD.MOV.U32 R28, RZ, RZ, R8 ;  /* 0x000000ffff1c7224 */ /* 0x000fe200078e0008 */
[----:B------:R-:W-:Y:S01]  /*14e0*/  SHF.R.S32.HI R3, RZ, 0x1f, R2 ;  /* 0x0000001fff037819 */ /* 0x000fe20000011402 */
[----:B------:R-:W-:Y:S01]  /*14f0*/  IMAD.MOV.U32 R38, RZ, RZ, R10 ;  /* 0x000000ffff267224 */ /* 0x000fe200078e000a */
[----:B------:R-:W-:Y:S01]  /*1500*/  LEA.HI R4, R44, R162, RZ, 0x5 ;  /* 0x000000a22c047211 */ /* 0x000fe200078f28ff */
[C---:B-----5:R-:W-:Y:S01]  /*1510*/  IMAD.WIDE.U32 R110, R144.reuse, c[0x0][0x280], R40 ;  /* 0x0000a000906e7a25 */ /* 0x060fe200078e0028 */
[----:B------:R-:W-:Y:S02]  /*1520*/  LOP3.LUT R0, R5, 0x1c0, RZ, 0xc0, !PT ;  /* 0x000001c005007812 */ /* 0x000fe400078ec0ff */
[CC--:B------:R-:W-:Y:S01]  /*1530*/  LEA.HI R11, R3.reuse, R2.reuse, RZ, 0x3 ;  /* 0x00000002030b7211 */ /* 0x0c0fe200078f18ff */
[----:B------:R-:W-:Y:S01]  /*1540*/  IMAD.WIDE.U32 R108, R144, c[0x0][0x280], R28 ;  /* 0x0000a000906c7a25 */ /* 0x000fe200078e001c */
[----:B------:R-:W-:-:S02]  /*1550*/  LEA.HI R7, R3, R2, RZ, 0x6 ;  /* 0x0000000203077211 */ /* 0x000fc400078f30ff */
[----:B------:R-:W-:Y:S01]  /*1560*/  SHF.R.U32.HI R2, RZ, 0x3, R0 ;  /* 0x00000003ff027819 */ /* 0x000fe20000011600 */
[----:B------:R-:W-:Y:S01]  /*1570*/  IMAD.SHL.U32 R3, R4, 0x10, RZ ;  /* 0x0000001004037824 */ /* 0x000fe200078e00ff */
[----:B------:R-:W-:Y:S01]  /*1580*/  LOP3.LUT R5, R0, 0x38, R42, 0xf8, !PT ;  /* 0x0000003800057812 */ /* 0x000fe200078ef82a */
[----:B------:R-:W-:Y:S01]  /*1590*/  IMAD.SHL.U32 R4, R36, 0x40, RZ ;  /* 0x0000004024047824 */ /* 0x000fe200078e00ff */
[----:B------:R-:W-:Y:S01]  /*15a0*/  SHF.R.S32.HI R10, RZ, 0x4, R37 ;  /* 0x00000004ff0a7819 */ /* 0x000fe20000011425 */
[----:B------:R-:W-:Y:S01]  /*15b0*/  IMAD.WIDE.U32 R106, R144, c[0x0][0x290], R38 ;  /* 0x0000a400906a7a25 */ /* 0x000fe200078e0026 */
[----:B------:R-:W-:Y:S02]  /*15c0*/  LOP3.LUT R9, R5, R2, RZ, 0x3c, !PT ;  /* 0x0000000205097212 */ /* 0x000fe400078e3cff */
[----:B------:R-:W-:Y:S01]  /*15d0*/  LOP3.LUT R13, R4, 0x7ffff000, RZ, 0xc0, !PT ;  /* 0x7ffff000040d7812 */ /* 0x000fe200078ec0ff */
[----:B------:R-:W-:Y:S01]  /*15e0*/  IMAD.SHL.U32 R5, R6, 0x40, RZ ;  /* 0x0000004006057824 */ /* 0x000fe200078e00ff */
[C---:B------:R-:W-:Y:S01]  /*15f0*/  LOP3.LUT R6, R0.reuse, 0x38, R12, 0xf8, !PT ;  /* 0x0000003800067812 */ /* 0x040fe200078ef80c */
[----:B------:R-:W-:Y:S01]  /*1600*/  IMAD.SHL.U32 R4, R7, 0x40, RZ ;  /* 0x0000004007047824 */ /* 0x000fe200078e00ff */
[----:B------:R-:W-:Y:S01]  /*1610*/  LOP3.LUT R7, R0, 0x38, R11, 0xf8, !PT ;  /* 0x0000003800077812 */ /* 0x000fe200078ef80b */
[----:B------:R-:W-:Y:S01]  /*1620*/  IMAD.WIDE.U32 R104, R144, c[0x0][0x290], R22 ;  /* 0x0000a40090687a25 */ /* 0x000fe200078e0016 */
[----:B------:R-:W-:-:S02]  /*1630*/  LOP3.LUT R8, R5, 0x7ffff000, RZ, 0xc0, !PT ;  /* 0x7ffff00005087812 */ /* 0x000fc400078ec0ff */
[----:B------:R-:W-:Y:S01]  /*1640*/  LOP3.LUT R5, R4, 0x7ffff000, RZ, 0xc0, !PT ;  /* 0x7ffff00004057812 */ /* 0x000fe200078ec0ff */
[----:B------:R-:W-:Y:S01]  /*1650*/  IMAD.IADD R99, R97, 0x1, R99 ;  /* 0x0000000161637824 */ /* 0x000fe200078e0263 */
[----:B------:R-:W-:Y:S02]  /*1660*/  LOP3.LUT R3, R3, 0xfffffe00, RZ, 0xc0, !PT ;  /* 0xfffffe0003037812 */ /* 0x000fe400078ec0ff */
[-C--:B------:R-:W-:Y:S02]  /*1670*/  LOP3.LUT R6, R6, R2.reuse, RZ, 0x3c, !PT ;  /* 0x0000000206067212 */ /* 0x080fe400078e3cff */
[----:B------:R-:W-:Y:S02]  /*1680*/  LOP3.LUT R4, R7, R2, RZ, 0x3c, !PT ;  /* 0x0000000207047212 */ /* 0x000fe400078e3cff */
[--C-:B------:R-:W-:Y:S02]  /*1690*/  IADD3 R127, R6, R8, R3.reuse ;  /* 0x00000008067f7210 */ /* 0x100fe40007ffe003 */
[----:B------:R-:W-:-:S02]  /*16a0*/  IADD3 R126, R4, R5, R3 ;  /* 0x00000005047e7210 */ /* 0x000fc40007ffe003 */
[----:B------:R-:W-:Y:S01]  /*16b0*/  LEA.HI.SX32 R6, R42, R10, 0x1d ;  /* 0x0000000a2a067211 */ /* 0x000fe200078feaff */
[----:B------:R-:W-:Y:S01]  /*16c0*/  IMAD.SHL.U32 R127, R127, 0x2, RZ ;  /* 0x000000027f7f7824 */ /* 0x000fe200078e00ff */
[----:B------:R-:W-:Y:S01]  /*16d0*/  SHF.R.S32.HI R5, RZ, 0x4, R19 ;  /* 0x00000004ff057819 */ /* 0x000fe20000011413 */
[----:B------:R-:W-:Y:S01]  /*16e0*/  IMAD.SHL.U32 R126, R126, 0x2, RZ ;  /* 0x000000027e7e7824 */ /* 0x000fe200078e00ff */
[----:B------:R-:W-:Y:S01]  /*16f0*/  SHF.R.S32.HI R4, RZ, 0x4, R20 ;  /* 0x00000004ff047819 */ /* 0x000fe20000011414 */
[----:B------:R-:W-:Y:S01]  /*1700*/  IMAD.SHL.U32 R98, R6, 0x8, RZ ;  /* 0x0000000806627824 */ /* 0x000fe200078e00ff */
[----:B------:R-:W-:Y:S02]  /*1710*/  IADD3 R13, R9, R13, R3 ;  /* 0x0000000d090d7210 */ /* 0x000fe40007ffe003 */
[----:B------:R-:W-:Y:S02]  /*1720*/  SHF.R.S32.HI R9, RZ, 0x1f, R6 ;  /* 0x0000001fff097819 */ /* 0x000fe40000011406 */
[----:B------:R-:W-:Y:S01]  /*1730*/  LEA.HI.SX32 R5, R12, R5, 0x1d ;  /* 0x000000050c057211 */ /* 0x000fe200078feaff */
[----:B------:R-:W-:Y:S01]  /*1740*/  IMAD.SHL.U32 R128, R13, 0x2, RZ ;  /* 0x000000020d807824 */ /* 0x000fe200078e00ff */
[----:B------:R-:W-:-:S02]  /*1750*/  LEA.HI.SX32 R4, R11, R4, 0x1d ;  /* 0x000000040b047211 */ /* 0x000fc400078feaff */
[----:B------:R-:W-:Y:S01]  /*1760*/  LEA.HI R9, R9, R6, RZ, 0x3 ;  /* 0x0000000609097211 */ /* 0x000fe200078f18ff */
[----:B------:R-:W-:Y:S01]  /*1770*/  IMAD.SHL.U32 R95, R5, 0x8, RZ ;  /* 0x00000008055f7824 */ /* 0x000fe200078e00ff */
[----:B------:R-:W-:Y:S01]  /*1780*/  SHF.R.S32.HI R7, RZ, 0x1f, R5 ;  /* 0x0000001fff077819 */ /* 0x000fe20000011405 */
[----:B------:R-:W-:Y:S01]  /*1790*/  IMAD.SHL.U32 R100, R4, 0x8, RZ ;  /* 0x0000000804647824 */ /* 0x000fe200078e00ff */
[----:B------:R-:W-:Y:S02]  /*17a0*/  SHF.R.S32.HI R6, RZ, 0x1f, R4 ;  /* 0x0000001fff067819 */ /* 0x000fe40000011404 */
[----:B------:R-:W-:Y:S02]  /*17b0*/  LEA.HI R7, R7, R5, RZ, 0x3 ;  /* 0x0000000507077211 */ /* 0x000fe400078f18ff */
[----:B------:R-:W-:Y:S02]  /*17c0*/  LEA.HI R6, R6, R4, RZ, 0x3 ;  /* 0x0000000406067211 */ /* 0x000fe400078f18ff */
[C---:B------:R-:W-:Y:S01]  /*17d0*/  LOP3.LUT R8, R0.reuse, 0x18, R24, 0xf8, !PT ;  /* 0x0000001800087812 */ /* 0x040fe200078ef818 */
[----:B------:R-:W-:Y:S01]  /*17e0*/  IMAD.SHL.U32 R5, R7, 0x200, RZ ;  /* 0x0000020007057824 */ /* 0x000fe200078e00ff */
[----:B------:R-:W-:-:S02]  /*17f0*/  LOP3.LUT R4, R0, 0x38, R95, 0xf8, !PT ;  /* 0x0000003800047812 */ /* 0x000fc400078ef85f */
[----:B------:R-:W-:Y:S01]  /*1800*/  LOP3.LUT R84, R3, R8, R2, 0xf6, !PT ;  /* 0x0000000803547212 */ /* 0x000fe200078ef602 */
[----:B------:R-:W-:Y:S01]  /*1810*/  IMAD.SHL.U32 R8, R9, 0x200, RZ ;  /* 0x0000020009087824 */ /* 0x000fe200078e00ff */
[-C--:B------:R-:W-:Y:S01]  /*1820*/  LOP3.LUT R7, R4, R2.reuse, RZ, 0x3c, !PT ;  /* 0x0000000204077212 */ /* 0x080fe200078e3cff */
[----:B------:R-:W-:Y:S01]  /*1830*/  IMAD.SHL.U32 R4, R6, 0x200, RZ ;  /* 0x0000020006047824 */ /* 0x000fe200078e00ff */
[C---:B------:R-:W-:Y:S02]  /*1840*/  LOP3.LUT R10, R0.reuse, 0x38, R98, 0xf8, !PT ;  /* 0x00000038000a7812 */ /* 0x040fe400078ef862 */
[----:B------:R-:W-:Y:S02]  /*1850*/  LOP3.LUT R0, R0, 0x38, R100, 0xf8, !PT ;  /* 0x0000003800007812 */ /* 0x000fe400078ef864 */
[-C--:B------:R-:W-:Y:S02]  /*1860*/  LOP3.LUT R10, R10, R2.reuse, RZ, 0x3c, !PT ;  /* 0x000000020a0a7212 */ /* 0x080fe400078e3cff */
[----:B------:R-:W-:Y:S01]  /*1870*/  LOP3.LUT R2, R0, R2, RZ, 0x3c, !PT ;  /* 0x0000000200027212 */ /* 0x000fe200078e3cff */
[----:B------:R-:W-:Y:S01]  /*1880*/  IMAD R0, R43, c[0x0][0x218], RZ ;  /* 0x000086002b007a24 */ /* 0x000fe200078e02ff */
[----:B------:R-:W-:-:S02]  /*1890*/  LOP3.LUT R6, R8, 0x7ffff000, RZ, 0xc0, !PT ;  /* 0x7ffff00008067812 */ /* 0x000fc400078ec0ff */
[----:B------:R-:W-:Y:S02]  /*18a0*/  LOP3.LUT R5, R5, 0x7ffff000, RZ, 0xc0, !PT ;  /* 0x7ffff00005057812 */ /* 0x000fe400078ec0ff */
[----:B------:R-:W-:Y:S02]  /*18b0*/  LOP3.LUT R4, R4, 0x7ffff000, RZ, 0xc0, !PT ;  /* 0x7ffff00004047812 */ /* 0x000fe400078ec0ff */
[--C-:B------:R-:W-:Y:S02]  /*18c0*/  IADD3 R6, R10, R6, R3.reuse ;  /* 0x000000060a067210 */ /* 0x100fe40007ffe003 */
[--C-:B------:R-:W-:Y:S02]  /*18d0*/  IADD3 R5, R7, R5, R3.reuse ;  /* 0x0000000507057210 */ /* 0x100fe40007ffe003 */
[----:B------:R-:W-:Y:S01]  /*18e0*/  IADD3 R4, R2, R4, R3 ;  /* 0x0000000402047210 */ /* 0x000fe20007ffe003 */
[C---:B------:R-:W-:Y:S01]  /*18f0*/  IMAD R3, R112.reuse, c[0x0][0x21c], R0 ;  /* 0x0000870070037a24 */ /* 0x040fe200078e0200 */
[----:B------:R-:W-:Y:S01]  /*1900*/  SHF.R.S32.HI R0, RZ, 0x1f, R144 ;  /* 0x0000001fff007819 */ /* 0x000fe20000011490 */
[----:B------:R-:W-:Y:S01]  /*1910*/  IMAD.WIDE.U32 R112, R112, c[0x0][0x218], R14 ;  /* 0x0000860070707a25 */ /* 0x000fe200078e000e */
[----:B------:R-:W-:-:S02]  /*1920*/  LEA R84, R84, 0x100, 0x1 ;  /* 0x0000010054547811 */ /* 0x000fc400078e08ff */
[----:B------:R-:W-:Y:S01]  /*1930*/  LOP3.LUT R116, R12, 0xfffffff8, RZ, 0xc0, !PT ;  /* 0xfffffff80c747812 */ /* 0x000fe200078ec0ff */
[C---:B------:R-:W-:Y:S01]  /*1940*/  IMAD R2, R0.reuse, c[0x0][0x280], RZ ;  /* 0x0000a00000027a24 */ /* 0x040fe200078e02ff */
[----:B------:R-:W-:Y:S01]  /*1950*/  LOP3.LUT R101, R11, 0xfffffff8, RZ, 0xc0, !PT ;  /* 0xfffffff80b657812 */ /* 0x000fe200078ec0ff */
[----:B------:R-:W-:Y:S01]  /*1960*/  IMAD R0, R0, c[0x0][0x290], RZ ;  /* 0x0000a40000007a24 */ /* 0x000fe200078e02ff */
[----:B------:R-:W-:Y:S01]  /*1970*/  IADD3 R85, R84, 0x40, RZ ;  /* 0x0000004054557810 */ /* 0x000fe20007ffe0ff */
[----:B------:R-:W-:Y:S01]  /*1980*/  IMAD R2, R144, c[0x0][0x284], R2 ;  /* 0x0000a10090027a24 */ /* 0x000fe200078e0202 */
[----:B------:R-:W-:Y:S01]  /*1990*/  IADD3 R37, R30, 0x10, RZ ;  /* 0x000000101e257810 */ /* 0x000fe20007ffe0ff */
[----:B------:R-:W-:Y:S01]  /*19a0*/  IMAD R0, R144, c[0x0][0x294], R0 ;  /* 0x0000a50090007a24 */ /* 0x000fe200078e0200 */
[----:B------:R-:W-:Y:S01]  /*19b0*/  IADD3 R36, R30, 0x30, RZ ;  /* 0x000000301e247810 */ /* 0x000fe20007ffe0ff */
[----:B------:R-:W-:Y:S01]  /*19c0*/  IMAD.IADD R134, R111, 0x1, R2 ;  /* 0x000000016f867824 */ /* 0x000fe200078e0202 */
[----:B------:R-:W-:Y:S01]  /*19d0*/  @P0 IADD3 R85, R84, -0x40, RZ ;  /* 0xffffffc054550810 */ /* 0x000fe20007ffe0ff */
[----:B------:R-:W-:Y:S01]  /*19e0*/  IMAD.IADD R132, R2, 0x1, R109 ;  /* 0x0000000102847824 */ /* 0x000fe200078e026d */
[----:B------:R-:W-:Y:S01]  /*19f0*/  SHF.R.S32.HI R123, RZ, 0x1f, R98 ;  /* 0x0000001fff7b7819 */ /* 0x000fe20000011462 */
[----:B------:R-:W-:Y:S01]  /*1a00*/  IMAD.IADD R133, R107, 0x1, R0 ;  /* 0x000000016b857824 */ /* 0x000fe200078e0200 */
[----:B------:R-:W-:Y:S01]  /*1a10*/  SHF.R.S32.HI R125, RZ, 0x1f, R116 ;  /* 0x0000001fff7d7819 */ /* 0x000fe20000011474 */
[----:B------:R-:W-:Y:S01]  /*1a20*/  IMAD.IADD R130, R0, 0x1, R105 ;  /* 0x0000000100827824 */ /* 0x000fe200078e0269 */
[----:B------:R-:W-:Y:S01]  /*1a30*/  SHF.R.S32.HI R124, RZ, 0x1f, R101 ;  /* 0x0000001fff7c7819 */ /* 0x000fe20000011465 */
[----:B------:R-:W-:Y:S01]  /*1a40*/  IMAD.IADD R129, R113, 0x1, R3 ;  /* 0x0000000171817824 */ /* 0x000fe200078e0203 */
[----:B------:R-:W-:Y:S01]  /*1a50*/  SHF.R.S32.HI R122, RZ, 0x1f, R95 ;  /* 0x0000001fff7a7819 */ /* 0x000fe2000001145f */
[----:B------:R-:W-:Y:S01]  /*1a60*/  IMAD.SHL.U32 R120, R6, 0x2, RZ ;  /* 0x0000000206787824 */ /* 0x000fe200078e00ff */
[----:B------:R-:W-:Y:S01]  /*1a70*/  SHF.R.S32.HI R121, RZ, 0x1f, R100 ;  /* 0x0000001fff797819 */ /* 0x000fe20000011464 */
[----:B------:R-:W-:-:S02]  /*1a80*/  IMAD.SHL.U32 R119, R5, 0x2, RZ ;  /* 0x0000000205777824 */ /* 0x000fc400078e00ff */
[----:B------:R-:W-:Y:S02]  /*1a90*/  IMAD.SHL.U32 R118, R4, 0x2, RZ ;  /* 0x0000000204767824 */ /* 0x000fe400078e00ff */
.L_x_562:
[-C--:B------:R-:W-:Y:S01]  /*1aa0*/  IMAD R0, R148, R77.reuse, RZ ;  /* 0x0000004d94007224 */ /* 0x080fe200078e02ff */
[----:B------:R-:W-:Y:S01]  /*1ab0*/  SHF.R.S32.HI R89, RZ, 0x1f, R77 ;  /* 0x0000001fff597819 */ /* 0x000fe2000001144d */
[----:B------:R-:W-:Y:S01]  /*1ac0*/  IMAD.WIDE.U32 R10, R156, R77, RZ ;  /* 0x0000004d9c0a7225 */ /* 0x000fe200078e00ff */
[----:B------:R-:W-:Y:S04]  /*1ad0*/  DEPBAR.LE SB0, 0x0 ;  /* 0x000080000000791a */ /* 0x000fe80000000000 */
[----:B------:R-:W-:Y:S01]  /*1ae0*/  BAR.SYNC.DEFER_BLOCKING 0x0 ;  /* 0x0000000000007b1d */ /* 0x000fe20000010000 */
[----:B------:R-:W-:Y:S01]  /*1af0*/  ISETP.GE.AND P1, PT, R163, 0x1, PT ;  /* 0x00000001a300780c */ /* 0x000fe20003f26270 */
[----:B-1----:R-:W-:Y:S01]  /*1b00*/  IMAD R2, R89, R156, R0 ;  /* 0x0000009c59027224 */ /* 0x002fe200078e0200 */
[----:B------:R-:W-:Y:S03]  /*1b10*/  IADD3 R0, P0, R140, R10, RZ ;  /* 0x0000000a8c007210 */ /* 0x000fe60007f1e0ff */
[----:B------:R-:W-:Y:S04]  /*1b20*/  IMAD.IADD R12, R11, 0x1, R2 ;  /* 0x000000010b0c7824 */ /* 0x000fe800078e0202 */
[----:B------:R-:W-:Y:S01]  /*1b30*/  IMAD.X R2, R12, 0x1, R139, P0 ;  /* 0x000000010c027824 */ /* 0x000fe200000e068b */
[C---:B------:R-:W-:Y:S04]  /*1b40*/  LEA R58, P0, R0.reuse, c[0x0][0x1c8], 0x1 ;  /* 0x00007200003a7a11 */ /* 0x040fe800078008ff */
[----:B------:R-:W-:Y:S01]  /*1b50*/  LEA.HI.X R59, R0, c[0x0][0x1cc], R2, 0x1, P0 ;  /* 0x00007300003b7a11 */ /* 0x000fe200000f0c02 */
[----:B------:R-:W-:Y:S01]  /*1b60*/  BSSY B1, `(.L_x_538) ;  /* 0x000038b000017945 */ /* 0x000fe20003800000 */
[----:B------:R-:W-:-:S05]  /*1b70*/  @!P1 BRA `(.L_x_539) ;  /* 0x000036c000009947 */ /* 0x000fca0003800000 */
[-C--:B------:R-:W-:Y:S02]  /*1b80*/  IMAD R2, R149, R77.reuse, RZ ;  /* 0x0000004d95027224 */ /* 0x080fe400078e02ff */
[-C--:B------:R-:W-:Y:S02]  /*1b90*/  IMAD R0, R150, R77.reuse, RZ ;  /* 0x0000004d96007224 */ /* 0x080fe400078e02ff */
[----:B------:R-:W-:Y:S02]  /*1ba0*/  IMAD R4, R77, -0x40, R94 ;  /* 0xffffffc04d047824 */ /* 0x000fe400078e025e */
[-C--:B------:R-:W-:Y:S04]  /*1bb0*/  IMAD.WIDE.U32 R8, R157, R77.reuse, RZ ;  /* 0x0000004d9d087225 */ /* 0x080fe800078e00ff */
[----:B------:R-:W-:Y:S04]  /*1bc0*/  IMAD.WIDE.U32 R14, R155, R77, RZ ;  /* 0x0000004d9b0e7225 */ /* 0x000fe800078e00ff */
[C---:B------:R-:W-:Y:S02]  /*1bd0*/  IMAD R3, R89.reuse, R157, R2 ;  /* 0x0000009d59037224 */ /* 0x040fe400078e0202 */
[----:B------:R-:W-:Y:S01]  /*1be0*/  IMAD R2, R89, R155, R0 ;  /* 0x0000009b59027224 */ /* 0x000fe200078e0200 */
[----:B------:R-:W-:Y:S02]  /*1bf0*/  IMNMX R0, R4, 0x40, PT ;  /* 0x0000004004007817 */ /* 0x000fe40003800200 */
        /* <DEDUP_REMOVED lines=34> */
[----:B------:R-:W-:Y:S02]  /*1e20*/  LEA.HI.X R9, R0, c[0x0][0x274], R3, 0x1, P0 ;  /* 0x00009d0000097a11 */ /* 0x000fe400000f0c03 */
[C---:B------:R-:W-:Y:S04]  /*1e30*/  LEA R4, P0, R2.reuse, c[0x0][0x288], 0x1 ;  /* 0x0000a20002047a11 */ /* 0x040fe800078008ff */
[----:B------:R-:W-:Y:S02]  /*1e40*/  LEA.HI.X R5, R2, c[0x0][0x28c], R5, 0x1, P0 ;  /* 0x0000a30002057a11 */ /* 0x000fe400000f0c05 */
[----:B------:R-:W-:Y:S01]  /*1e50*/  ISETP.GE.AND P0, PT, R30, c[0x0][0x27c], PT ;  /* 0x00009f001e007a0c */ /* 0x000fe20003f06270 */
[----:B------:R-:W-:Y:S11]  /*1e60*/  CS2R R2, SRZ ;  /* 0x0000000000027805 */ /* 0x000ff6000001ff00 */
[----:B------:R-:W-:Y:S01]  /*1e70*/  @!UPT UIADD3 URZ, URZ, URZ, URZ ;  /* 0x0000003f3f3ff290 */ /* 0x000fe2000fffe03f */
        /* <DEDUP_REMOVED lines=22> */
.L_x_542:
[----:B------:R-:W-:Y:S05]  /*1fe0*/  BSYNC B0 ;  /* 0x0000000000007941 */ /* 0x000fea0003800000 */
.L_x_541:
[----:B------:R-:W-:-:S05]  /*1ff0*/  @P1 BRA `(.L_x_543) ;  /* 0x0000341000001947 */ /* 0x000fca0003800000 */
[----:B-----5:R-:W-:Y:S01]  /*2000*/  MOV R0, R19 ;  /* 0x0000001300007202 */ /* 0x020fe20000000f00 */
[----:B-1----:R-:W-:Y:S01]  /*2010*/  IMAD.MOV.U32 R8, RZ, RZ, R20 ;  /* 0x000000ffff087224 */ /* 0x002fe200078e0014 */
[----:B------:R-:W-:Y:S01]  /*2020*/  ISETP.GE.AND P0, PT, R24, c[0x0][0x1d4], PT ;  /* 0x0000750018007a0c */ /* 0x000fe20003f06270 */
[----:B------:R-:W-:Y:S01]  /*2030*/  IMAD.MOV.U32 R5, RZ, RZ, R21 ;  /* 0x000000ffff057224 */ /* 0x000fe200078e0015 */
[----:B------:R-:W-:Y:S01]  /*2040*/  BSSY B0, `(.L_x_544) ;  /* 0x0000054000007945 */ /* 0x000fe20003800000 */
[----:B------:R-:W-:Y:S03]  /*2050*/  IMAD.MOV.U32 R4, RZ, RZ, R18 ;  /* 0x000000ffff047224 */ /* 0x000fe600078e0012 */
[----:B------:R-:W-:Y:S01]  /*2060*/  PRMT R29, R5, 0x5410, R8 ;  /* 0x00005410051d7816 */ /* 0x000fe20000000008 */
[----:B------:R-:W-:Y:S01]  /*2070*/  IMAD.MOV.U32 R8, RZ, RZ, R16 ;  /* 0x000000ffff087224 */ /* 0x000fe200078e0010 */
[----:B------:R-:W-:Y:S01]  /*2080*/  PRMT R28, R0, 0x5410, R4 ;  /* 0x00005410001c7816 */ /* 0x000fe20000000004 */
[----:B------:R-:W-:Y:S01]  /*2090*/  IMAD.MOV.U32 R5, RZ, RZ, R17 ;  /* 0x000000ffff057224 */ /* 0x000fe200078e0011 */
[----:B------:R-:W-:Y:S01]  /*20a0*/  MOV R4, R12 ;  /* 0x0000000c00047202 */ /* 0x000fe20000000f00 */
        /* <DEDUP_REMOVED lines=11> */
[----:B------:R-:W-:Y:S02]  /*2160*/  MOV R8, R50 ;  /* 0x0000003200087202 */ /* 0x000fe40000000f00 */
[----:B------:R-:W-:Y:S02]  /*2170*/  MOV R0, R49 ;  /* 0x0000003100007202 */ /* 0x000fe40000000f00 */
[----:B------:R-:W-:Y:S01]  /*2180*/  PRMT R56, R8, 0x5410, R5 ;  /* 0x0000541008387816 */ /* 0x000fe20000000005 */
[----:B------:R-:W-:Y:S01]  /*2190*/  IMAD.MOV.U32 R8, RZ, RZ, R46 ;  /* 0x000000ffff087224 */ /* 0x000fe200078e002e */
[----:B------:R-:W-:Y:S01]  /*21a0*/  PRMT R55, R4, 0x5410, R0 ;  /* 0x0000541004377816 */ /* 0x000fe20000000000 */
[----:B------:R-:W-:Y:S01]  /*21b0*/  IMAD.MOV.U32 R5, RZ, RZ, R47 ;  /* 0x000000ffff057224 */ /* 0x000fe200078e002f */
[----:B------:R-:W-:Y:S01]  /*21c0*/  MOV R4, R44 ;  /* 0x0000002c00047202 */ /* 0x000fe20000000f00 */
[----:B------:R-:W-:Y:S03]  /*21d0*/  IMAD.MOV.U32 R0, RZ, RZ, R45 ;  /* 0x000000ffff007224 */ /* 0x000fe600078e002d */
[----:B------:R-:W-:Y:S02]  /*21e0*/  PRMT R54, R8, 0x5410, R5 ;  /* 0x0000541008367816 */ /* 0x000fe40000000005 */
[----:B------:R-:W-:Y:S01]  /*21f0*/  PRMT R43, R4, 0x5410, R0 ;  /* 0x00005410042b7816 */ /* 0x000fe20000000000 */
[----:B------:R-:W-:-:S05]  /*2200*/  @P0 BRA `(.L_x_545) ;  /* 0x0000037000000947 */ /* 0x000fca0003800000 */
[----:B------:R-:W-:Y:S01]  /*2210*/  ISETP.GE.AND P0, PT, R30, c[0x0][0x27c], PT ;  /* 0x00009f001e007a0c */ /* 0x000fe20003f06270 */
[----:B------:R-:W1:Y:S01]  /*2220*/  LDS.128 R8, [R84+0x6000] ;  /* 0x0060000054087984 */ /* 0x000e620000000c00 */
[----:B------:R-:W-:Y:S01]  /*2230*/  MOV R4, R2 ;  /* 0x0000000200047202 */ /* 0x000fe20000000f00 */
[----:B------:R-:W-:Y:S02]  /*2240*/  IMAD.MOV.U32 R32, RZ, RZ, R38 ;  /* 0x000000ffff207224 */ /* 0x000fe400078e0026 */
[--C-:B------:R-:W-:Y:S08]  /*2250*/  IMAD.MOV.U32 R40, RZ, RZ, R39.reuse ;  /* 0x000000ffff287224 */ /* 0x100ff000078e0027 */
[----:B------:R-:W-:Y:S02]  /*2260*/  @!P0 SHF.R.U64 R38, R38, 0x10, R39 ;  /* 0x0000001026268819 */ /* 0x000fe40000001227 */
[--C-:B------:R-:W-:Y:S01]  /*2270*/  @!P0 SHF.R.U64 R5, R2, 0x10, R3.reuse ;  /* 0x0000001002058819 */ /* 0x100fe20000001203 */
[----:B------:R-:W-:Y:S01]  /*2280*/  IMAD.MOV.U32 R2, RZ, RZ, R3 ;  /* 0x000000ffff027224 */ /* 0x000fe200078e0003 */
[----:B------:R-:W-:Y:S02]  /*2290*/  @!P0 SHF.R.U32.HI R14, RZ, 0x10, R39 ;  /* 0x00000010ff0e8819 */ /* 0x000fe40000011627 */
[----:B------:R-:W-:Y:S02]  /*22a0*/  @!P0 SHF.R.U32.HI R0, RZ, 0x10, R3 ;  /* 0x00000010ff008819 */ /* 0x000fe40000011603 */
[----:B------:R-:W-:Y:S02]  /*22b0*/  @!P0 PRMT R38, R32, 0x5410, R38 ;  /* 0x0000541020268816 */ /* 0x000fe40000000026 */
[----:B------:R-:W-:Y:S02]  /*22c0*/  @!P0 PRMT R4, R4, 0x5410, R5 ;  /* 0x0000541004048816 */ /* 0x000fe40000000005 */
[----:B------:R-:W-:Y:S01]  /*22d0*/  @!P0 PRMT R41, R40, 0x5410, R14 ;  /* 0x0000541028298816 */ /* 0x000fe2000000000e */
[----:B------:R-:W-:Y:S01]  /*22e0*/  @!P0 IMAD.U32 R5, R38, 0x10000, RZ ;  /* 0x0001000026058824 */ /* 0x000fe200078e00ff */
[----:B------:R-:W-:Y:S02]  /*22f0*/  @!P0 PRMT R14, R2, 0x5410, R0 ;  /* 0x00005410020e8816 */ /* 0x000fe40000000000 */
[----:B------:R-:W-:Y:S02]  /*2300*/  @!P0 SHF.L.U32 R3, R4, 0x10, RZ ;  /* 0x0000001004038819 */ /* 0x000fe400000006ff */
[----:B------:R-:W-:Y:S02]  /*2310*/  @!P0 LOP3.LUT R38, R38, 0xffff0000, RZ, 0xc0, !PT ;  /* 0xffff000026268812 */ /* 0x000fe400078ec0ff */
[----:B------:R-:W-:Y:S01]  /*2320*/  @!P0 LOP3.LUT R4, R4, 0xffff0000, RZ, 0xc0, !PT ;  /* 0xffff000004048812 */ /* 0x000fe200078ec0ff */
[C---:B-1----:R-:W-:Y:S01]  /*2330*/  @!P0 IMAD.U32 R32, R8.reuse, 0x10000, RZ ;  /* 0x0001000008208824 */ /* 0x042fe200078e00ff */
[----:B------:R-:W-:Y:S02]  /*2340*/  @!P0 LOP3.LUT R0, R8, 0xffff0000, RZ, 0xc0, !PT ;  /* 0xffff000008008812 */ /* 0x000fe400078ec0ff */
[C---:B------:R-:W-:Y:S02]  /*2350*/  @!P0 LOP3.LUT R2, R9.reuse, 0xffff0000, RZ, 0xc0, !PT ;  /* 0xffff000009028812 */ /* 0x040fe400078ec0ff */
[----:B------:R-:W-:Y:S01]  /*2360*/  @!P0 SHF.L.U32 R39, R9, 0x10, RZ ;  /* 0x0000001009278819 */ /* 0x000fe200000006ff */
[C---:B------:R-:W-:Y:S02]  /*2370*/  @!P0 FMUL.FTZ R40, R0.reuse, R5 ;  /* 0x0000000500288220 */ /* 0x040fe40000410000 */
[-C--:B------:R-:W-:Y:S02]  /*2380*/  @!P0 FMUL.FTZ R0, R0, R3.reuse ;  /* 0x0000000300008220 */ /* 0x080fe40000410000 */
[----:B------:R-:W-:Y:S02]  /*2390*/  @!P0 FMUL.FTZ R42, R2, R38 ;  /* 0x00000026022a8220 */ /* 0x000fe40000410000 */
[----:B------:R-:W-:Y:S01]  /*23a0*/  @!P0 FFMA.FTZ R63, R32, R3, -R40 ;  /* 0x00000003203f8223 */ /* 0x000fe20000010828 */
[C---:B------:R-:W-:Y:S01]  /*23b0*/  @!P0 LOP3.LUT R3, R10.reuse, 0xffff0000, RZ, 0xc0, !PT ;  /* 0xffff00000a038812 */ /* 0x040fe200078ec0ff */
[----:B------:R-:W-:Y:S01]  /*23c0*/  @!P0 FFMA.FTZ R0, R5, R32, R0 ;  /* 0x0000002005008223 */ /* 0x000fe20000010000 */
[----:B------:R-:W-:Y:S01]  /*23d0*/  @!P0 SHF.L.U32 R40, R10, 0x10, RZ ;  /* 0x000000100a288819 */ /* 0x000fe200000006ff */
[C---:B------:R-:W-:Y:S01]  /*23e0*/  @!P0 IMAD.U32 R32, R41.reuse, 0x10000, RZ ;  /* 0x0001000029208824 */ /* 0x040fe200078e00ff */
[----:B------:R-:W-:Y:S01]  /*23f0*/  @!P0 LOP3.LUT R41, R41, 0xffff0000, RZ, 0xc0, !PT ;  /* 0xffff000029298812 */ /* 0x000fe200078ec0ff */
[----:B------:R-:W-:Y:S01]  /*2400*/  @!P0 IMAD.U32 R5, R14, 0x10000, RZ ;  /* 0x000100000e058824 */ /* 0x000fe200078e00ff */
[----:B------:R-:W-:Y:S01]  /*2410*/  @!P0 F2FP.BF16.PACK_AB R0, R0, R63 ;  /* 0x0000003f0000823e */ /* 0x000fe200000010ff */
[-C--:B------:R-:W-:Y:S01]  /*2420*/  @!P0 FMUL.FTZ R2, R2, R4.reuse ;  /* 0x0000000402028220 */ /* 0x080fe20000410000 */
[----:B------:R-:W-:Y:S01]  /*2430*/  @!P0 LOP3.LUT R14, R14, 0xffff0000, RZ, 0xc0, !PT ;  /* 0xffff00000e0e8812 */ /* 0x000fe200078ec0ff */
[----:B------:R-:W-:Y:S01]  /*2440*/  @!P0 FFMA.FTZ R62, R39, R4, -R42 ;  /* 0x00000004273e8223 */ /* 0x000fe2000001082a */
[----:B------:R-:W-:Y:S01]  /*2450*/  @!P0 LOP3.LUT R4, R11, 0xffff0000, RZ, 0xc0, !PT ;  /* 0xffff00000b048812 */ /* 0x000fe200078ec0ff */
[----:B------:R-:W-:Y:S01]  /*2460*/  @!P0 FMUL.FTZ R60, R3, R32 ;  /* 0x00000020033c8220 */ /* 0x000fe20000410000 */
[----:B------:R-:W-:Y:S01]  /*2470*/  @!P0 SHF.L.U32 R42, R11, 0x10, RZ ;  /* 0x000000100b2a8819 */ /* 0x000fe200000006ff */
        /* <DEDUP_REMOVED lines=16> */
.L_x_545:
[----:B------:R-:W-:Y:S05]  /*2580*/  BSYNC B0 ;  /* 0x0000000000007941 */ /* 0x000fea0003800000 */
.L_x_544:
        /* <DEDUP_REMOVED lines=10> */
[C---:B------:R-:W-:Y:S02]  /*2630*/  @!P0 PRMT R0, R15.reuse, 0x5432, R0 ;  /* 0x000054320f008816 */ /* 0x040fe40000000000 */
[----:B------:R-:W-:Y:S01]  /*2640*/  @!P0 SHF.R.U32.HI R6, RZ, 0x10, R7 ;  /* 0x00000010ff068819 */ /* 0x000fe20000011607 */
[----:B------:R-:W-:Y:S01]  /*2650*/  @!P0 IMAD.U32 R7, R4, 0x10000, RZ ;  /* 0x0001000004078824 */ /* 0x000fe200078e00ff */
[----:B------:R-:W-:Y:S01]  /*2660*/  @!P0 SHF.R.U32.HI R38, RZ, 0x10, R45 ;  /* 0x00000010ff268819 */ /* 0x000fe2000001162d */
[----:B------:R-:W-:Y:S01]  /*2670*/  @!P0 IMAD.U32 R5, R0, 0x10000, RZ ;  /* 0x0001000000058824 */ /* 0x000fe200078e00ff */
[----:B------:R-:W-:Y:S02]  /*2680*/  @!P0 PRMT R6, R15, 0x5410, R6 ;  /* 0x000054100f068816 */ /* 0x000fe40000000006 */
[----:B------:R-:W-:Y:S02]  /*2690*/  @!P0 LOP3.LUT R15, R4, 0xffff0000, RZ, 0xc0, !PT ;  /* 0xffff0000040f8812 */ /* 0x000fe400078ec0ff */
[----:B------:R-:W-:Y:S02]  /*26a0*/  @!P0 LOP3.LUT R4, R0, 0xffff0000, RZ, 0xc0, !PT ;  /* 0xffff000000048812 */ /* 0x000fe400078ec0ff */
[----:B------:R-:W-:Y:S01]  /*26b0*/  @!P0 PRMT R38, R43, 0x5432, R38 ;  /* 0x000054322b268816 */ /* 0x000fe20000000026 */
[C---:B-1----:R-:W-:Y:S01]  /*26c0*/  @!P0 IMAD.U32 R32, R9.reuse, 0x10000, RZ ;  /* 0x0001000009208824 */ /* 0x042fe200078e00ff */
[C---:B------:R-:W-:Y:S02]  /*26d0*/  @!P0 LOP3.LUT R2, R8.reuse, 0xffff0000, RZ, 0xc0, !PT ;  /* 0xffff000008028812 */ /* 0x040fe400078ec0ff */
[----:B------:R-:W-:Y:S02]  /*26e0*/  @!P0 LOP3.LUT R3, R9, 0xffff0000, RZ, 0xc0, !PT ;  /* 0xffff000009038812 */ /* 0x000fe400078ec0ff */
[----:B------:R-:W-:Y:S01]  /*26f0*/  @!P0 SHF.L.U32 R14, R8, 0x10, RZ ;  /* 0x00000010080e8819 */ /* 0x000fe200000006ff */
[C---:B------:R-:W-:Y:S02]  /*2700*/  @!P0 FMUL.FTZ R39, R2.reuse, R7 ;  /* 0x0000000702278220 */ /* 0x040fe40000410000 */
[----:B------:R-:W-:Y:S02]  /*2710*/  @!P0 FMUL.FTZ R0, R2, R5 ;  /* 0x0000000502008220 */ /* 0x000fe40000410000 */
[C---:B------:R-:W-:Y:S02]  /*2720*/  @!P0 FMUL.FTZ R40, R3.reuse, R15 ;  /* 0x0000000f03288220 */ /* 0x040fe40000410000 */
[----:B------:R-:W-:Y:S01]  /*2730*/  @!P0 FMUL.FTZ R2, R3, R4 ;  /* 0x0000000403028220 */ /* 0x000fe20000410000 */
[----:B------:R-:W-:Y:S01]  /*2740*/  @!P0 LOP3.LUT R3, R10, 0xffff0000, RZ, 0xc0, !PT ;  /* 0xffff00000a038812 */ /* 0x000fe200078ec0ff */
[----:B------:R-:W-:Y:S01]  /*2750*/  @!P0 FFMA.FTZ R43, R14, R5, -R39 ;  /* 0x000000050e2b8223 */ /* 0x000fe20000010827 */
[----:B------:R-:W-:Y:S01]  /*2760*/  @!P0 SHF.L.U32 R39, R11, 0x10, RZ ;  /* 0x000000100b278819 */ /* 0x000fe200000006ff */
[----:B------:R-:W-:Y:S01]  /*2770*/  @!P0 FFMA.FTZ R0, R7, R14, R0 ;  /* 0x0000000e07008223 */ /* 0x000fe20000010000 */
[----:B------:R-:W-:Y:S01]  /*2780*/  @!P0 SHF.L.U32 R14, R10, 0x10, RZ ;  /* 0x000000100a0e8819 */ /* 0x000fe200000006ff */
[C---:B------:R-:W-:Y:S01]  /*2790*/  @!P0 IMAD.U32 R7, R38.reuse, 0x10000, RZ ;  /* 0x0001000026078824 */ /* 0x040fe200078e00ff */
[----:B------:R-:W-:Y:S01]  /*27a0*/  @!P0 LOP3.LUT R38, R38, 0xffff0000, RZ, 0xc0, !PT ;  /* 0xffff000026268812 */ /* 0x000fe200078ec0ff */
[----:B------:R-:W-:Y:S01]  /*27b0*/  @!P0 IMAD.U32 R5, R6, 0x10000, RZ ;  /* 0x0001000006058824 */ /* 0x000fe200078e00ff */
[----:B------:R-:W-:Y:S01]  /*27c0*/  @!P0 F2FP.BF16.PACK_AB R0, R0, R43 ;  /* 0x0000002b0000823e */ /* 0x000fe200000010ff */
[----:B------:R-:W-:Y:S01]  /*27d0*/  @!P0 FFMA.FTZ R42, R32, R4, -R40 ;  /* 0x00000004202a8223 */ /* 0x000fe20000010828 */
[----:B------:R-:W-:Y:S01]  /*27e0*/  @!P0 LOP3.LUT R4, R11, 0xffff0000, RZ, 0xc0, !PT ;  /* 0xffff00000b048812 */ /* 0x000fe200078ec0ff */
[C---:B------:R-:W-:Y:S01]  /*27f0*/  @!P0 FMUL.FTZ R40, R3.reuse, R7 ;  /* 0x0000000703288220 */ /* 0x040fe20000410000 */
[----:B------:R-:W-:Y:S01]  /*2800*/  @!P0 LOP3.LUT R6, R6, 0xffff0000, RZ, 0xc0, !PT ;  /* 0xffff000006068812 */ /* 0x000fe200078ec0ff */
[-C--:B------:R-:W-:Y:S02]  /*2810*/  @!P0 FMUL.FTZ R3, R3, R5.reuse ;  /* 0x0000000503038220 */ /* 0x080fe40000410000 */
        /* <DEDUP_REMOVED lines=15> */
.L_x_547:
[----:B------:R-:W-:Y:S05]  /*2910*/  BSYNC B0 ;  /* 0x0000000000007941 */ /* 0x000fea0003800000 */
.L_x_546:
        /* <DEDUP_REMOVED lines=9> */
[----:B------:R-:W-:Y:S02]  /*29b0*/  @!P0 SHF.R.U32.HI R2, RZ, 0x10, R13 ;  /* 0x00000010ff028819 */ /* 0x000fe4000001160d */
[----:B------:R-:W-:Y:S02]  /*29c0*/  @!P0 PRMT R13, R54, 0x5410, R3 ;  /* 0x00005410360d8816 */ /* 0x000fe40000000003 */
[C---:B------:R-:W-:Y:S02]  /*29d0*/  @!P0 PRMT R0, R22.reuse, 0x5432, R0 ;  /* 0x0000543216008816 */ /* 0x040fe40000000000 */
[----:B------:R-:W-:Y:S01]  /*29e0*/  @!P0 PRMT R5, R22, 0x5410, R2 ;  /* 0x0000541016058816 */ /* 0x000fe20000000002 */
[C---:B------:R-:W-:Y:S01]  /*29f0*/  @!P0 IMAD.U32 R7, R13.reuse, 0x10000, RZ ;  /* 0x000100000d078824 */ /* 0x040fe200078e00ff */
[----:B------:R-:W-:Y:S01]  /*2a00*/  @!P0 SHF.R.U32.HI R15, RZ, 0x10, R47 ;  /* 0x00000010ff0f8819 */ /* 0x000fe2000001162f */
[C---:B------:R-:W-:Y:S01]  /*2a10*/  @!P0 IMAD.U32 R6, R0.reuse, 0x10000, RZ ;  /* 0x0001000000068824 */ /* 0x040fe200078e00ff */
        /* <DEDUP_REMOVED lines=22> */
[----:B------:R-:W-:Y:S01]  /*2b80*/  @!P0 FMUL.FTZ R32, R3, R7 ;  /* 0x0000000703208220 */ /* 0x000fe20000410000 */
[----:B------:R-:W-:Y:S01]  /*2b90*/  @!P0 LOP3.LUT R5, R5, 0xffff0000, RZ, 0xc0, !PT ;  /* 0xffff000005058812 */ /* 0x000fe200078ec0ff */
        /* <DEDUP_REMOVED lines=16> */
.L_x_549:
[----:B------:R-:W-:Y:S05]  /*2ca0*/  BSYNC B0 ;  /* 0x0000000000007941 */ /* 0x000fea0003800000 */
.L_x_548:
        /* <DEDUP_REMOVED lines=11> */
[----:B------:R-:W-:Y:S02]  /*2d60*/  @!P0 PRMT R13, R55, 0x5410, R13 ;  /* 0x00005410370d8816 */ /* 0x000fe4000000000d */
        /* <DEDUP_REMOVED lines=44> */
.L_x_551:
[----:B------:R-:W-:Y:S05]  /*3030*/  BSYNC B0 ;  /* 0x0000000000007941 */ /* 0x000fea0003800000 */
.L_x_550:
        /* <DEDUP_REMOVED lines=56> */
.L_x_553:
[----:B------:R-:W-:Y:S05]  /*33c0*/  BSYNC B0 ;  /* 0x0000000000007941 */ /* 0x000fea0003800000 */
.L_x_552:
[----:B------:R-:W-:Y:S11]  /*33d0*/  ISETP.GE.AND P0, PT, R91, c[0x0][0x1d4], PT ;  /* 0x000075005b007a0c */ /* 0x000ff60003f06270 */
[----:B------:R-:W-:Y:S02]  /*33e0*/  @!UPT UIADD3 URZ, URZ, URZ, URZ ;  /* 0x0000003f3f3ff290 */ /* 0x000fe4000fffe03f */
        /* <DEDUP_REMOVED lines=54> */
.L_x_540:
        /* <DEDUP_REMOVED lines=47> */
.L_x_555:
[----:B------:R-:W-:Y:S05]  /*3a40*/  BSYNC B0 ;  /* 0x0000000000007941 */ /* 0x000fea0003800000 */
.L_x_554:
[----:B------:R-:W-:Y:S04]  /*3a50*/  IADD3 R80, P0, R160, R10, RZ ;  /* 0x0000000aa0507210 */ /* 0x000fe80007f1e0ff */
[----:B------:R-:W-:Y:S01]  /*3a60*/  IADD3.X R79, R136, R12, RZ, P0, !PT ;  /* 0x0000000c884f7210 */ /* 0x000fe200007fe4ff */
        /* <DEDUP_REMOVED lines=25> */
[----:B------:R-:W-:Y:S02]  /*3c00*/  PRMT R65, R3, 0x5410, R8 ;  /* 0x0000541003417816 */ /* 0x000fe40000000008 */
[----:B------:R-:W-:Y:S01]  /*3c10*/  PRMT R64, R2, 0x5410, R0 ;  /* 0x0000541002407816 */ /* 0x000fe20000000000 */
[----:B------:R-:W-:-:S05]  /*3c20*/  @P0 BRA `(.L_x_557) ;  /* 0x0000077000000947 */ /* 0x000fca0003800000 */
[----:B------:R-:W-:Y:S01]  /*3c30*/  ISETP.GE.AND P2, PT, R98, c[0x0][0x1d4], PT ;  /* 0x0000750062007a0c */ /* 0x000fe20003f46270 */
[----:B------:R-:W-:Y:S01]  /*3c40*/  LDS.128 R12, [R120+0x6100] ;  /* 0x00610000780c7984 */ /* 0x000fe20000000c00 */
[----:B------:R-:W-:Y:S01]  /*3c50*/  IADD3 R0, P1, P0, R86, R80, R117 ;  /* 0x0000005056007210 */ /* 0x000fe2000783e075 */
[----:B------:R-:W-:Y:S01]  /*3c60*/  IMAD.MOV.U32 R9, RZ, RZ, R4 ;  /* 0x000000ffff097224 */ /* 0x000fe200078e0004 */
[----:B------:R-:W-:Y:S01]  /*3c70*/  MOV R39, R42 ;  /* 0x0000002a00277202 */ /* 0x000fe20000000f00 */
[----:B------:R-:W-:Y:S01]  /*3c80*/  IMAD.MOV.U32 R47, RZ, RZ, R41 ;  /* 0x000000ffff2f7224 */ /* 0x000fe200078e0029 */
[-C--:B------:R-:W-:Y:S01]  /*3c90*/  IADD3.X R3, R88, R79.reuse, R131, P1, P0 ;  /* 0x0000004f58037210 */ /* 0x080fe20000fe0483 */
[----:B------:R-:W-:Y:S02]  /*3ca0*/  IMAD.MOV.U32 R45, RZ, RZ, R40 ;  /* 0x000000ffff2d7224 */ /* 0x000fe400078e0028 */
[----:B------:R-:W1:Y:S04]  /*3cb0*/  LDS.128 R52, [R128+0x6100] ;  /* 0x0061000080347984 */ /* 0x000e680000000c00 */
[----:B------:R-:W-:Y:S04]  /*3cc0*/  @!P2 IADD3 R2, P1, P0, R86, R80, R98 ;  /* 0x000000505602a210 */ /* 0x000fe8000783e062 */
[----:B------:R-:W-:Y:S02]  /*3cd0*/  @!P2 IADD3.X R8, R88, R79, R123, P1, P0 ;  /* 0x0000004f5808a210 */ /* 0x000fe40000fe047b */
[C---:B------:R-:W-:Y:S04]  /*3ce0*/  LEA R74, P0, R0.reuse, c[0x0][0x1c8], 0x1 ;  /* 0x00007200004a7a11 */ /* 0x040fe800078008ff */
[----:B------:R-:W-:Y:S01]  /*3cf0*/  LEA.HI.X R75, R0, c[0x0][0x1cc], R3, 0x1, P0 ;  /* 0x00007300004b7a11 */ /* 0x000fe200000f0c03 */
[----:B------:R-:W-:Y:S01]  /*3d00*/  IMAD.MOV.U32 R3, RZ, RZ, R6 ;  /* 0x000000ffff037224 */ /* 0x000fe200078e0006 */
[C---:B------:R-:W-:Y:S04]  /*3d10*/  @!P2 LEA R72, P0, R2.reuse, c[0x0][0x1c8], 0x1 ;  /* 0x000072000248aa11 */ /* 0x040fe800078008ff */
[----:B------:R-:W-:Y:S01]  /*3d20*/  @!P2 LEA.HI.X R73, R2, c[0x0][0x1cc], R8, 0x1, P0 ;  /* 0x000073000249aa11 */ /* 0x000fe200000f0c08 */
[----:B------:R-:W-:Y:S01]  /*3d30*/  IMAD.MOV.U32 R8, RZ, RZ, R5 ;  /* 0x000000ffff087224 */ /* 0x000fe200078e0005 */
[----:B------:R-:W-:Y:S01]  /*3d40*/  ISETP.GE.AND P0, PT, R24, c[0x0][0x27c], PT ;  /* 0x00009f0018007a0c */ /* 0x000fe20003f06270 */
[--C-:B------:R-:W-:Y:S11]  /*3d50*/  IMAD.MOV.U32 R2, RZ, RZ, R7.reuse ;  /* 0x000000ffff027224 */ /* 0x100ff600078e0007 */
[----:B------:R-:W-:Y:S01]  /*3d60*/  @!UPT UIADD3 URZ, URZ, URZ, URZ ;  /* 0x0000003f3f3ff290 */ /* 0x000fe2000fffe03f */
[----:B------:R-:W-:Y:S02]  /*3d70*/  @!P0 SHF.R.U32.HI R0, RZ, 0x10, R7 ;  /* 0x00000010ff008819 */ /* 0x000fe40000011607 */
[----:B------:R-:W-:Y:S02]  /*3d80*/  @!P0 SHF.R.U32.HI R38, RZ, 0x10, R43 ;  /* 0x00000010ff268819 */ /* 0x000fe4000001162b */
[----:B------:R-:W-:Y:S02]  /*3d90*/  @!P0 SHF.R.U64 R46, R40, 0x10, R41 ;  /* 0x00000010282e8819 */ /* 0x000fe40000001229 */
[C---:B-1----:R-:W-:Y:S02]  /*3da0*/  @!P0 SHF.L.U32 R49, R55.reuse, 0x10, RZ ;  /* 0x0000001037318819 */ /* 0x042fe400000006ff */
[----:B------:R-:W-:Y:S02]  /*3db0*/  @!P0 LOP3.LUT R51, R55, 0xffff0000, RZ, 0xc0, !PT ;  /* 0xffff000037338812 */ /* 0x000fe400078ec0ff */
[----:B------:R-:W-:Y:S02]  /*3dc0*/  @!P0 PRMT R45, R45, 0x5410, R46 ;  /* 0x000054102d2d8816 */ /* 0x000fe4000000002e */
[----:B------:R-:W-:Y:S02]  /*3dd0*/  @!P0 SHF.R.U64 R40, R42, 0x10, R43 ;  /* 0x000000102a288819 */ /* 0x000fe4000000122b */
[----:B------:R-:W-:Y:S02]  /*3de0*/  @!P0 SHF.R.U64 R10, R4, 0x10, R5 ;  /* 0x00000010040a8819 */ /* 0x000fe40000001205 */
[----:B------:R-:W-:Y:S01]  /*3df0*/  @!P0 SHF.R.U32.HI R44, RZ, 0x10, R41 ;  /* 0x00000010ff2c8819 */ /* 0x000fe20000011629 */
[----:B------:R-:W-:Y:S01]  /*3e00*/  IMAD.MOV.U32 R41, RZ, RZ, R43 ;  /* 0x000000ffff297224 */ /* 0x000fe200078e002b */
[----:B------:R-:W-:Y:S02]  /*3e10*/  @!P0 LOP3.LUT R43, R53, 0xffff0000, RZ, 0xc0, !PT ;  /* 0xffff0000352b8812 */ /* 0x000fe400078ec0ff */
[----:B------:R-:W-:Y:S02]  /*3e20*/  @!P0 PRMT R44, R47, 0x5410, R44 ;  /* 0x000054102f2c8816 */ /* 0x000fe4000000002c */
[----:B------:R-:W-:Y:S02]  /*3e30*/  @!P0 LOP3.LUT R47, R54, 0xffff0000, RZ, 0xc0, !PT ;  /* 0xffff0000362f8812 */ /* 0x000fe400078ec0ff */
[----:B------:R-:W-:Y:S01]  /*3e40*/  @!P0 PRMT R50, R41, 0x5410, R38 ;  /* 0x0000541029328816 */ /* 0x000fe20000000026 */
[----:B------:R-:W-:Y:S01]  /*3e50*/  @!P0 IMAD.U32 R41, R53, 0x10000, RZ ;  /* 0x0001000035298824 */ /* 0x000fe200078e00ff */
[----:B------:R-:W-:Y:S01]  /*3e60*/  @!P0 PRMT R46, R39, 0x5410, R40 ;  /* 0x00005410272e8816 */ /* 0x000fe20000000028 */
[C---:B------:R-:W-:Y:S01]  /*3e70*/  @!P0 IMAD.U32 R40, R44.reuse, 0x10000, RZ ;  /* 0x000100002c288824 */ /* 0x040fe200078e00ff */
[----:B------:R-:W-:Y:S02]  /*3e80*/  @!P0 LOP3.LUT R42, R44, 0xffff0000, RZ, 0xc0, !PT ;  /* 0xffff00002c2a8812 */ /* 0x000fe400078ec0ff */
[----:B------:R-:W-:Y:S02]  /*3e90*/  @!P0 SHF.R.U32.HI R4, RZ, 0x10, R5 ;  /* 0x00000010ff048819 */ /* 0x000fe40000011605 */
[----:B------:R-:W-:Y:S02]  /*3ea0*/  @!P0 SHF.R.U64 R5, R6, 0x10, R7 ;  /* 0x0000001006058819 */ /* 0x000fe40000001207 */
[----:B------:R-:W-:Y:S02]  /*3eb0*/  @!P0 PRMT R7, R9, 0x5410, R10 ;  /* 0x0000541009078816 */ /* 0x000fe4000000000a */
[----:B------:R-:W-:Y:S02]  /*3ec0*/  @!P0 SHF.L.U32 R9, R52, 0x10, RZ ;  /* 0x0000001034098819 */ /* 0x000fe400000006ff */
[----:B------:R-:W-:Y:S01]  /*3ed0*/  @!P0 PRMT R10, R2, 0x5410, R0 ;  /* 0x00005410020a8816 */ /* 0x000fe20000000000 */
[----:B------:R-:W-:Y:S01]  /*3ee0*/  @!P0 IMAD.U32 R0, R12, 0x10000, RZ ;  /* 0x000100000c008824 */ /* 0x000fe200078e00ff */
[----:B------:R-:W-:Y:S01]  /*3ef0*/  @!P0 PRMT R6, R8, 0x5410, R4 ;  /* 0x0000541008068816 */ /* 0x000fe20000000004 */
[----:B------:R-:W-:Y:S01]  /*3f00*/  @!P0 IMAD.U32 R2, R7, 0x10000, RZ ;  /* 0x0001000007028824 */ /* 0x000fe200078e00ff */
[----:B------:R-:W-:Y:S01]  /*3f10*/  @!P0 PRMT R8, R3, 0x5410, R5 ;  /* 0x0000541003088816 */ /* 0x000fe20000000005 */
[----:B------:R-:W-:Y:S01]  /*3f20*/  @!P0 IMAD.U32 R5, R45, 0x10000, RZ ;  /* 0x000100002d058824 */ /* 0x000fe200078e00ff */
[----:B------:R-:W-:Y:S01]  /*3f30*/  @!P0 SHF.L.U32 R3, R13, 0x10, RZ ;  /* 0x000000100d038819 */ /* 0x000fe200000006ff */
[C---:B------:R-:W-:Y:S01]  /*3f40*/  @!P0 IMAD.U32 R4, R6.reuse, 0x10000, RZ ;  /* 0x0001000006048824 */ /* 0x040fe200078e00ff */
[----:B------:R-:W-:Y:S01]  /*3f50*/  @!P0 LOP3.LUT R6, R6, 0xffff0000, RZ, 0xc0, !PT ;  /* 0xffff000006068812 */ /* 0x000fe200078ec0ff */
[C---:B------:R-:W-:Y:S01]  /*3f60*/  @!P0 FMUL.FTZ R38, R0.reuse, R5 ;  /* 0x0000000500268220 */ /* 0x040fe20000410000 */
[----:B------:R-:W-:Y:S01]  /*3f70*/  @!P0 LOP3.LUT R7, R7, 0xffff0000, RZ, 0xc0, !PT ;  /* 0xffff000007078812 */ /* 0x000fe200078ec0ff */
[----:B------:R-:W-:Y:S02]  /*3f80*/  @!P0 FMUL.FTZ R0, R0, R2 ;  /* 0x0000000200008220 */ /* 0x000fe40000410000 */
[----:B------:R-:W-:Y:S02]  /*3f90*/  @!P0 FMUL.FTZ R39, R3, R40 ;  /* 0x0000002803278220 */ /* 0x000fe40000410000 */
[----:B------:R-:W-:Y:S01]  /*3fa0*/  @!P0 FFMA.FTZ R82, R9, R2, -R38 ;  /* 0x0000000209528223 */ /* 0x000fe20000010826 */
[----:B------:R-:W-:Y:S01]  /*3fb0*/  @!P0 LOP3.LUT R2, R13, 0xffff0000, RZ, 0xc0, !PT ;  /* 0xffff00000d028812 */ /* 0x000fe200078ec0ff */
[----:B------:R-:W-:Y:S01]  /*3fc0*/  @!P0 FFMA.FTZ R0, R5, R9, R0 ;  /* 0x0000000905008223 */ /* 0x000fe20000010000 */
[----:B------:R-:W-:Y:S01]  /*3fd0*/  @!P0 LOP3.LUT R5, R12, 0xffff0000, RZ, 0xc0, !PT ;  /* 0xffff00000c058812 */ /* 0x000fe200078ec0ff */
[----:B------:R-:W-:Y:S01]  /*3fe0*/  @!P0 FFMA.FTZ R81, R41, R4, -R39 ;  /* 0x0000000429518223 */ /* 0x000fe20000010827 */
[----:B------:R-:W-:Y:S01]  /*3ff0*/  @!P0 LOP3.LUT R39, R52, 0xffff0000, RZ, 0xc0, !PT ;  /* 0xffff000034278812 */ /* 0x000fe200078ec0ff */
[----:B------:R-:W-:Y:S01]  /*4000*/  @!P0 FMUL.FTZ R9, R2, R42 ;  /* 0x0000002a02098220 */ /* 0x000fe20000410000 */
[----:B------:R-:W-:Y:S01]  /*4010*/  @!P0 LOP3.LUT R38, R45, 0xffff0000, RZ, 0xc0, !PT ;  /* 0xffff00002d268812 */ /* 0x000fe200078ec0ff */
[----:B------:R-:W-:Y:S01]  /*4020*/  @!P0 FMUL.FTZ R3, R3, R4 ;  /* 0x0000000403038220 */ /* 0x000fe20000410000 */
[----:B------:R-:W-:Y:S01]  /*4030*/  @!P0 SHF.L.U32 R45, R54, 0x10, RZ ;  /* 0x00000010362d8819 */ /* 0x000fe200000006ff */
[----:B------:R-:W-:Y:S02]  /*4040*/  @!P0 FMUL.FTZ R4, R2, R6 ;  /* 0x0000000602048220 */ /* 0x000fe40000410000 */
[----:B------:R-:W-:Y:S02]  /*4050*/  @!P0 FMUL.FTZ R44, R5, R38 ;  /* 0x00000026052c8220 */ /* 0x000fe40000410000 */
[----:B------:R-:W-:Y:S01]  /*4060*/  @!P0 FFMA.FTZ R78, R43, R6, -R9 ;  /* 0x000000062b4e8223 */ /* 0x000fe20000010809 */
[----:B------:R-:W-:Y:S01]  /*4070*/  @!P0 LOP3.LUT R6, R14, 0xffff0000, RZ, 0xc0, !PT ;  /* 0xffff00000e068812 */ /* 0x000fe200078ec0ff */
[-C--:B------:R-:W-:Y:S02]  /*4080*/  @!P0 FFMA.FTZ R76, R39, R7.reuse, -R44 ;  /* 0x00000007274c8223 */ /* 0x080fe4000001082c */
[C---:B------:R-:W-:Y:S01]  /*4090*/  @!P0 IMAD.U32 R44, R46.reuse, 0x10000, RZ ;  /* 0x000100002e2c8824 */ /* 0x040fe200078e00ff */
[----:B------:R-:W-:Y:S01]  /*40a0*/  @!P0 LOP3.LUT R46, R46, 0xffff0000, RZ, 0xc0, !PT ;  /* 0xffff00002e2e8812 */ /* 0x000fe200078ec0ff */
[----:B------:R-:W-:Y:S02]  /*40b0*/  @!P0 FMUL.FTZ R2, R5, R7 ;  /* 0x0000000705028220 */ /* 0x000fe40000410000 */
[----:B------:R-:W-:Y:S02]  /*40c0*/  @!P0 IMAD.U32 R5, R14, 0x10000, RZ ;  /* 0x000100000e058824 */ /* 0x000fe400078e00ff */
[C---:B------:R-:W-:Y:S01]  /*40d0*/  @!P0 IMAD.U32 R7, R8.reuse, 0x10000, RZ ;  /* 0x0001000008078824 */ /* 0x040fe200078e00ff */
[----:B------:R-:W-:Y:S01]  /*40e0*/  @!P0 LOP3.LUT R8, R8, 0xffff0000, RZ, 0xc0, !PT ;  /* 0xffff000008088812 */ /* 0x000fe200078ec0ff */
[C---:B------:R-:W-:Y:S02]  /*40f0*/  @!P0 FMUL.FTZ R48, R6.reuse, R46 ;  /* 0x0000002e06308220 */ /* 0x040fe40000410000 */
[----:B------:R-:W-:Y:S02]  /*4100*/  @!P0 FMUL.FTZ R9, R5, R44 ;  /* 0x0000002c05098220 */ /* 0x000fe40000410000 */
[-C--:B------:R-:W-:Y:S02]  /*4110*/  @!P0 FMUL.FTZ R6, R6, R8.reuse ;  /* 0x0000000806068220 */ /* 0x080fe40000410000 */
[----:B------:R-:W-:Y:S01]  /*4120*/  @!P0 FFMA.FTZ R70, R47, R8, -R48 ;  /* 0x000000082f468223 */ /* 0x000fe20000010830 */
[----:B------:R-:W-:Y:S01]  /*4130*/  @!P0 LOP3.LUT R8, R15, 0xffff0000, RZ, 0xc0, !PT ;  /* 0xffff00000f088812 */ /* 0x000fe200078ec0ff */
[C---:B------:R-:W-:Y:S01]  /*4140*/  @!P0 IMAD.U32 R48, R50.reuse, 0x10000, RZ ;  /* 0x0001000032308824 */ /* 0x040fe200078e00ff */
[----:B------:R-:W-:Y:S01]  /*4150*/  @!P0 LOP3.LUT R50, R50, 0xffff0000, RZ, 0xc0, !PT ;  /* 0xffff000032328812 */ /* 0x000fe200078ec0ff */
[-C--:B------:R-:W-:Y:S02]  /*4160*/  @!P0 FMUL.FTZ R5, R5, R7.reuse ;  /* 0x0000000705058220 */ /* 0x080fe40000410000 */
[----:B------:R-:W-:Y:S02]  /*4170*/  @!P0 FFMA.FTZ R71, R45, R7, -R9 ;  /* 0x000000072d478223 */ /* 0x000fe40000010809 */
[----:B------:R-:W-:Y:S02]  /*4180*/  @!P0 IMAD.U32 R7, R15, 0x10000, RZ ;  /* 0x000100000f078824 */ /* 0x000fe400078e00ff */
[C---:B------:R-:W-:Y:S01]  /*4190*/  @!P0 IMAD.U32 R9, R10.reuse, 0x10000, RZ ;  /* 0x000100000a098824 */ /* 0x040fe200078e00ff */
[----:B------:R-:W-:Y:S01]  /*41a0*/  @!P0 LOP3.LUT R10, R10, 0xffff0000, RZ, 0xc0, !PT ;  /* 0xffff00000a0a8812 */ /* 0x000fe200078ec0ff */
[----:B------:R-:W-:Y:S01]  /*41b0*/  @!P0 FFMA.FTZ R2, R38, R39, R2 ;  /* 0x0000002726028223 */ /* 0x000fe20000010002 */
[----:B------:R-:W-:Y:S01]  /*41c0*/  @!P0 F2FP.BF16.PACK_AB R39, R78, R81 ;  /* 0x000000514e27823e */ /* 0x000fe200000010ff */
[----:B------:R-:W-:Y:S01]  /*41d0*/  @!P0 FMUL.FTZ R68, R7, R48 ;  /* 0x0000003007448220 */ /* 0x000fe20000410000 */
[----:B------:R-:W-:Y:S01]  /*41e0*/  @!P0 F2FP.BF16.PACK_AB R38, R76, R82 ;  /* 0x000000524c26823e */ /* 0x000fe200000010ff */
[----:B------:R-:W-:Y:S01]  /*41f0*/  @!P0 FMUL.FTZ R69, R8, R50 ;  /* 0x0000003208458220 */ /* 0x000fe20000410000 */
[----:B------:R-:W-:Y:S01]  /*4200*/  @!P0 F2FP.BF16.PACK_AB R0, R2, R0 ;  /* 0x000000000200823e */ /* 0x000fe200000010ff */
[----:B------:R-:W-:Y:S01]  /*4210*/  @!P0 FFMA.FTZ R3, R40, R41, R3 ;  /* 0x0000002928038223 */ /* 0x000fe20000010003 */
[----:B------:R-:W-:Y:S01]  /*4220*/  @!P0 MOV R52, R38 ;  /* 0x0000002600348202 */ /* 0x000fe20000000f00 */
[----:B------:R-:W-:Y:S02]  /*4230*/  @!P0 FFMA.FTZ R4, R42, R43, R4 ;  /* 0x0000002b2a048223 */ /* 0x000fe40000010004 */
[----:B------:R-:W-:Y:S02]  /*4240*/  @!P0 FFMA.FTZ R68, R49, R9, -R68 ;  /* 0x0000000931448223 */ /* 0x000fe40000010844 */
        /* <DEDUP_REMOVED lines=9> */
[----:B------:R-:W-:Y:S02]  /*42e0*/  @!P0 FFMA.FTZ R7, R48, R49, R7 ;  /* 0x0000003130078223 */ /* 0x000fe40000010007 */
[----:B------:R-:W-:Y:S01]  /*42f0*/  @!P0 FFMA.FTZ R8, R50, R51, R8 ;  /* 0x0000003332088223 */ /* 0x000fe20000010008 */
[----:B------:R-:W-:Y:S01]  /*4300*/  @!P0 F2FP.BF16.PACK_AB R5, R6, R5 ;  /* 0x000000050605823e */ /* 0x000fe200000010ff */
[----:B------:R-:W-:Y:S02]  /*4310*/  @!P0 IMAD.MOV.U32 R53, RZ, RZ, R39 ;  /* 0x000000ffff358224 */ /* 0x000fe400078e0027 */
        /* <DEDUP_REMOVED lines=8> */
.L_x_557:
[----:B------:R-:W-:Y:S05]  /*43a0*/  BSYNC B0 ;  /* 0x0000000000007941 */ /* 0x000fea0003800000 */
.L_x_556:
[----:B------:R-:W-:Y:S01]  /*43b0*/  ISETP.GE.AND P0, PT, R26, c[0x0][0x1d4], PT ;  /* 0x000075001a007a0c */ /* 0x000fe20003f06270 */
[----:B------:R-:W-:Y:S01]  /*43c0*/  @!UPT UIADD3 URZ, URZ, URZ, URZ ;  /* 0x0000003f3f3ff290 */ /* 0x000fe2000fffe03f */
[----:B------:R-:W-:Y:S11]  /*43d0*/  BSSY B0, `(.L_x_558) ;  /* 0x0000071000007945 */ /* 0x000ff60003800000 */
[----:B------:R-:W-:-:S05]  /*43e0*/  @P0 BRA `(.L_x_559) ;  /* 0x000006f000000947 */ /* 0x000fca0003800000 */
[----:B------:R-:W-:Y:S01]  /*43f0*/  ISETP.GE.AND P2, PT, R95, c[0x0][0x1d4], PT ;  /* 0x000075005f007a0c */ /* 0x000fe20003f46270 */
[----:B-1----:R-:W-:Y:S01]  /*4400*/  LDS.128 R12, [R119+0x6100] ;  /* 0x00610000770c7984 */ /* 0x002fe20000000c00 */
[-C--:B------:R-:W-:Y:S04]  /*4410*/  IADD3 R0, P1, P0, R86, R80.reuse, R116 ;  /* 0x0000005056007210 */ /* 0x080fe8000783e074 */
[-C--:B------:R-:W-:Y:S03]  /*4420*/  IADD3.X R3, R88, R79.reuse, R125, P1, P0 ;  /* 0x0000004f58037210 */ /* 0x080fe60000fe047d */
[----:B------:R-:W1:Y:S04]  /*4430*/  LDS.128 R48, [R127+0x6100] ;  /* 0x006100007f307984 */ /* 0x000e680000000c00 */
        /* <DEDUP_REMOVED lines=10> */
[----:B------:R-:W-:Y:S01]  /*44e0*/  @!P0 SHF.R.U64 R5, R56, 0x10, R57 ;  /* 0x0000001038058819 */ /* 0x000fe20000001239 */
[----:B-1----:R-:W-:Y:S01]  /*44f0*/  @!P0 IMAD.U32 R10, R48, 0x10000, RZ ;  /* 0x00010000300a8824 */ /* 0x002fe200078e00ff */
[C---:B------:R-:W-:Y:S01]  /*4500*/  @!P0 LOP3.LUT R45, R51.reuse, 0xffff0000, RZ, 0xc0, !PT ;  /* 0xffff0000332d8812 */ /* 0x040fe200078ec0ff */
[----:B------:R-:W-:Y:S01]  /*4510*/  @!P0 IMAD.U32 R43, R51, 0x10000, RZ ;  /* 0x00010000332b8824 */ /* 0x000fe200078e00ff */
[C---:B------:R-:W-:Y:S01]  /*4520*/  @!P0 LOP3.LUT R41, R50.reuse, 0xffff0000, RZ, 0xc0, !PT ;  /* 0xffff000032298812 */ /* 0x040fe200078ec0ff */
[----:B------:R-:W-:Y:S01]  /*4530*/  @!P0 IMAD.U32 R39, R50, 0x10000, RZ ;  /* 0x0001000032278824 */ /* 0x000fe200078e00ff */
[----:B------:R-:W-:Y:S01]  /*4540*/  @!P0 PRMT R9, R28, 0x5432, R2 ;  /* 0x000054321c098816 */ /* 0x000fe20000000002 */
[----:B------:R-:W-:Y:S01]  /*4550*/  @!P0 IMAD.U32 R2, R12, 0x10000, RZ ;  /* 0x000100000c028824 */ /* 0x000fe200078e00ff */
[----:B------:R-:W-:Y:S02]  /*4560*/  @!P0 SHF.R.U64 R0, R16, 0x10, R17 ;  /* 0x0000001010008819 */ /* 0x000fe40000001211 */
[----:B------:R-:W-:Y:S02]  /*4570*/  @!P0 PRMT R16, R64, 0x5410, R5 ;  /* 0x0000541040108816 */ /* 0x000fe40000000005 */
[C---:B------:R-:W-:Y:S02]  /*4580*/  @!P0 PRMT R5, R11.reuse, 0x5410, R3 ;  /* 0x000054100b058816 */ /* 0x040fe40000000003 */
[----:B------:R-:W-:Y:S02]  /*4590*/  @!P0 LOP3.LUT R3, R12, 0xffff0000, RZ, 0xc0, !PT ;  /* 0xffff00000c038812 */ /* 0x000fe400078ec0ff */
[----:B------:R-:W-:Y:S02]  /*45a0*/  @!P0 SHF.R.U32.HI R8, RZ, 0x10, R59 ;  /* 0x00000010ff088819 */ /* 0x000fe4000001163b */
[----:B------:R-:W-:Y:S02]  /*45b0*/  @!P0 SHF.R.U32.HI R6, RZ, 0x10, R57 ;  /* 0x00000010ff068819 */ /* 0x000fe40000011639 */
[----:B------:R-:W-:Y:S02]  /*45c0*/  @!P0 SHF.R.U32.HI R4, RZ, 0x10, R19 ;  /* 0x00000010ff048819 */ /* 0x000fe40000011613 */
[----:B------:R-:W-:Y:S02]  /*45d0*/  @!P0 PRMT R0, R11, 0x5432, R0 ;  /* 0x000054320b008816 */ /* 0x000fe40000000000 */
[C---:B------:R-:W-:Y:S02]  /*45e0*/  @!P0 LOP3.LUT R11, R16.reuse, 0xffff0000, RZ, 0xc0, !PT ;  /* 0xffff0000100b8812 */ /* 0x040fe400078ec0ff */
[----:B------:R-:W-:Y:S01]  /*45f0*/  @!P0 PRMT R38, R65, 0x5410, R8 ;  /* 0x0000541041268816 */ /* 0x000fe20000000008 */
[----:B------:R-:W-:Y:S01]  /*4600*/  @!P0 IMAD.U32 R8, R16, 0x10000, RZ ;  /* 0x0001000010088824 */ /* 0x000fe200078e00ff */
[----:B------:R-:W-:Y:S01]  /*4610*/  @!P0 LOP3.LUT R16, R48, 0xffff0000, RZ, 0xc0, !PT ;  /* 0xffff000030108812 */ /* 0x000fe200078ec0ff */
[----:B------:R-:W-:Y:S01]  /*4620*/  @!P0 FMUL.FTZ R18, R3, R11 ;  /* 0x0000000b03128220 */ /* 0x000fe20000410000 */
[----:B------:R-:W-:Y:S01]  /*4630*/  @!P0 PRMT R19, R64, 0x5432, R6 ;  /* 0x0000543240138816 */ /* 0x000fe20000000006 */
[----:B------:R-:W-:Y:S01]  /*4640*/  @!P0 FMUL.FTZ R17, R2, R8 ;  /* 0x0000000802118220 */ /* 0x000fe20000410000 */
[----:B------:R-:W-:Y:S01]  /*4650*/  @!P0 PRMT R6, R28, 0x5410, R4 ;  /* 0x000054101c068816 */ /* 0x000fe20000000004 */
[----:B------:R-:W-:Y:S01]  /*4660*/  @!P0 IMAD.U32 R42, R38, 0x10000, RZ ;  /* 0x00010000262a8824 */ /* 0x000fe200078e00ff */
[C---:B------:R-:W-:Y:S02]  /*4670*/  @!P0 LOP3.LUT R28, R49.reuse, 0xffff0000, RZ, 0xc0, !PT ;  /* 0xffff0000311c8812 */ /* 0x040fe400078ec0ff */
[----:B------:R-:W-:Y:S02]  /*4680*/  @!P0 LOP3.LUT R4, R0, 0xffff0000, RZ, 0xc0, !PT ;  /* 0xffff000000048812 */ /* 0x000fe400078ec0ff */
[----:B------:R-:W-:Y:S02]  /*4690*/  @!P0 LOP3.LUT R44, R38, 0xffff0000, RZ, 0xc0, !PT ;  /* 0xffff0000262c8812 */ /* 0x000fe400078ec0ff */
[----:B------:R-:W-:Y:S01]  /*46a0*/  @!P0 SHF.R.U64 R7, R58, 0x10, R59 ;  /* 0x000000103a078819 */ /* 0x000fe2000000123b */
[-C--:B------:R-:W-:Y:S02]  /*46b0*/  @!P0 FFMA.FTZ R56, R16, R4.reuse, -R18 ;  /* 0x0000000410388223 */ /* 0x080fe40000010812 */
[----:B------:R-:W-:Y:S01]  /*46c0*/  @!P0 IMAD.U32 R18, R49, 0x10000, RZ ;  /* 0x0001000031128824 */ /* 0x000fe200078e00ff */
[----:B------:R-:W-:Y:S01]  /*46d0*/  @!P0 PRMT R40, R65, 0x5432, R7 ;  /* 0x0000543241288816 */ /* 0x000fe20000000007 */
[----:B------:R-:W-:Y:S04]  /*46e0*/  @!P0 IMAD.U32 R7, R0, 0x10000, RZ ;  /* 0x0001000000078824 */ /* 0x000fe800078e00ff */
[-C--:B------:R-:W-:Y:S02]  /*46f0*/  @!P0 FMUL.FTZ R0, R2, R7.reuse ;  /* 0x0000000702008220 */ /* 0x080fe40000410000 */
[----:B------:R-:W-:Y:S01]  /*4700*/  @!P0 FFMA.FTZ R57, R10, R7, -R17 ;  /* 0x000000070a398223 */ /* 0x000fe20000010811 */
[----:B------:R-:W-:Y:S01]  /*4710*/  @!P0 SHF.L.U32 R17, R19, 0x10, RZ ;  /* 0x0000001013118819 */ /* 0x000fe200000006ff */
[----:B------:R-:W-:Y:S01]  /*4720*/  @!P0 FMUL.FTZ R2, R3, R4 ;  /* 0x0000000403028220 */ /* 0x000fe20000410000 */
[C---:B------:R-:W-:Y:S01]  /*4730*/  @!P0 LOP3.LUT R4, R13.reuse, 0xffff0000, RZ, 0xc0, !PT ;  /* 0xffff00000d048812 */ /* 0x040fe200078ec0ff */
[----:B------:R-:W-:Y:S01]  /*4740*/  @!P0 IMAD.U32 R3, R13, 0x10000, RZ ;  /* 0x000100000d038824 */ /* 0x000fe200078e00ff */
[----:B------:R-:W-:Y:S01]  /*4750*/  @!P0 LOP3.LUT R19, R19, 0xffff0000, RZ, 0xc0, !PT ;  /* 0xffff000013138812 */ /* 0x000fe200078ec0ff */
[C---:B------:R-:W-:Y:S01]  /*4760*/  @!P0 IMAD.U32 R7, R5.reuse, 0x10000, RZ ;  /* 0x0001000005078824 */ /* 0x040fe200078e00ff */
[----:B------:R-:W-:Y:S01]  /*4770*/  @!P0 LOP3.LUT R5, R5, 0xffff0000, RZ, 0xc0, !PT ;  /* 0xffff000005058812 */ /* 0x000fe200078ec0ff */
[----:B------:R-:W-:Y:S02]  /*4780*/  @!P0 FFMA.FTZ R0, R8, R10, R0 ;  /* 0x0000000a08008223 */ /* 0x000fe40000010000 */
[C---:B------:R-:W-:Y:S02]  /*4790*/  @!P0 FMUL.FTZ R10, R4.reuse, R19 ;  /* 0x00000013040a8220 */ /* 0x040fe40000410000 */
[----:B------:R-:W-:Y:S02]  /*47a0*/  @!P0 FMUL.FTZ R8, R3, R17 ;  /* 0x0000001103088220 */ /* 0x000fe40000410000 */
[-C--:B------:R-:W-:Y:S02]  /*47b0*/  @!P0 FMUL.FTZ R4, R4, R5.reuse ;  /* 0x0000000504048220 */ /* 0x080fe40000410000 */
[----:B------:R-:W-:Y:S01]  /*47c0*/  @!P0 FFMA.FTZ R54, R28, R5, -R10 ;  /* 0x000000051c368223 */ /* 0x000fe2000001080a */
[----:B------:R-:W-:Y:S01]  /*47d0*/  @!P0 LOP3.LUT R5, R15, 0xffff0000, RZ, 0xc0, !PT ;  /* 0xffff00000f058812 */ /* 0x000fe200078ec0ff */
[-C--:B------:R-:W-:Y:S02]  /*47e0*/  @!P0 FMUL.FTZ R3, R3, R7.reuse ;  /* 0x0000000703038220 */ /* 0x080fe40000410000 */
[----:B------:R-:W-:Y:S01]  /*47f0*/  @!P0 FFMA.FTZ R55, R18, R7, -R8 ;  /* 0x0000000712378223 */ /* 0x000fe20000010808 */
[C---:B------:R-:W-:Y:S01]  /*4800*/  @!P0 SHF.L.U32 R8, R6.reuse, 0x10, RZ ;  /* 0x0000001006088819 */ /* 0x040fe200000006ff */
[----:B------:R-:W-:Y:S01]  /*4810*/  @!P0 IMAD.U32 R7, R15, 0x10000, RZ ;  /* 0x000100000f078824 */ /* 0x000fe200078e00ff */
[----:B------:R-:W-:Y:S01]  /*4820*/  @!P0 LOP3.LUT R6, R6, 0xffff0000, RZ, 0xc0, !PT ;  /* 0xffff000006068812 */ /* 0x000fe200078ec0ff */
[----:B------:R-:W-:Y:S02]  /*4830*/  @!P0 FMUL.FTZ R38, R5, R44 ;  /* 0x0000002c05268220 */ /* 0x000fe40000410000 */
[C---:B------:R-:W-:Y:S02]  /*4840*/  @!P0 FMUL.FTZ R10, R7.reuse, R42 ;  /* 0x0000002a070a8220 */ /* 0x040fe40000410000 */
[-C--:B------:R-:W-:Y:S02]  /*4850*/  @!P0 FMUL.FTZ R7, R7, R8.reuse ;  /* 0x0000000807078220 */ /* 0x080fe40000410000 */
[----:B------:R-:W-:Y:S02]  /*4860*/  @!P0 FFMA.FTZ R53, R43, R8, -R10 ;  /* 0x000000082b358223 */ /* 0x000fe4000001080a */
[-C--:B------:R-:W-:Y:S02]  /*4870*/  @!P0 FMUL.FTZ R8, R5, R6.reuse ;  /* 0x0000000605088220 */ /* 0x080fe40000410000 */
[----:B------:R-:W-:Y:S01]  /*4880*/  @!P0 FFMA.FTZ R52, R45, R6, -R38 ;  /* 0x000000062d348223 */ /* 0x000fe20000010826 */
[----:B------:R-:W-:Y:S01]  /*4890*/  @!P0 LOP3.LUT R6, R14, 0xffff0000, RZ, 0xc0, !PT ;  /* 0xffff00000e068812 */ /* 0x000fe200078ec0ff */
[C---:B------:R-:W-:Y:S01]  /*48a0*/  @!P0 IMAD.U32 R38, R40.reuse, 0x10000, RZ ;  /* 0x0001000028268824 */ /* 0x040fe200078e00ff */
[----:B------:R-:W-:Y:S01]  /*48b0*/  @!P0 LOP3.LUT R40, R40, 0xffff0000, RZ, 0xc0, !PT ;  /* 0xffff000028288812 */ /* 0x000fe200078ec0ff */
[----:B------:R-:W-:Y:S02]  /*48c0*/  @!P0 IMAD.U32 R5, R14, 0x10000, RZ ;  /* 0x000100000e058824 */ /* 0x000fe400078e00ff */
[C---:B------:R-:W-:Y:S01]  /*48d0*/  @!P0 IMAD.U32 R10, R9.reuse, 0x10000, RZ ;  /* 0x00010000090a8824 */ /* 0x040fe200078e00ff */
[----:B------:R-:W-:Y:S01]  /*48e0*/  @!P0 LOP3.LUT R9, R9, 0xffff0000, RZ, 0xc0, !PT ;  /* 0xffff000009098812 */ /* 0x000fe200078ec0ff */
[----:B------:R-:W-:Y:S02]  /*48f0*/  @!P0 FMUL.FTZ R46, R5, R38 ;  /* 0x00000026052e8220 */ /* 0x000fe40000410000 */
[----:B------:R-:W-:Y:S02]  /*4900*/  @!P0 FMUL.FTZ R47, R6, R40 ;  /* 0x00000028062f8220 */ /* 0x000fe40000410000 */
[----:B------:R-:W-:Y:S01]  /*4910*/  @!P0 FFMA.FTZ R2, R11, R16, R2 ;  /* 0x000000100b028223 */ /* 0x000fe20000010002 */
[----:B------:R-:W-:Y:S01]  /*4920*/  @!P0 F2FP.BF16.PACK_AB R16, R54, R55 ;  /* 0x000000373610823e */ /* 0x000fe200000010ff */
[----:B------:R-:W-:Y:S01]  /*4930*/  @!P0 FMUL.FTZ R5, R5, R10 ;  /* 0x0000000a05058220 */ /* 0x000fe20000410000 */
[----:B------:R-:W-:Y:S01]  /*4940*/  @!P0 F2FP.BF16.PACK_AB R11, R56, R57 ;  /* 0x00000039380b823e */ /* 0x000fe200000010ff */
[----:B------:R-:W-:Y:S01]  /*4950*/  @!P0 FFMA.FTZ R3, R17, R18, R3 ;  /* 0x0000001211038223 */ /* 0x000fe20000010003 */
[----:B------:R-:W-:Y:S01]  /*4960*/  @!P0 F2FP.BF16.PACK_AB R0, R2, R0 ;  /* 0x000000000200823e */ /* 0x000fe200000010ff */
[----:B------:R-:W-:Y:S01]  /*4970*/  @!P0 FFMA.FTZ R46, R39, R10, -R46 ;  /* 0x0000000a272e8223 */ /* 0x000fe2000001082e */
[----:B------:R-:W-:Y:S01]  /*4980*/  @!P0 MOV R48, R11 ;  /* 0x0000000b00308202 */ /* 0x000fe20000000f00 */
[----:B------:R-:W-:Y:S01]  /*4990*/  @!P0 FMUL.FTZ R6, R6, R9 ;  /* 0x0000000906068220 */ /* 0x000fe20000410000 */
[----:B------:R-:W-:Y:S01]  /*49a0*/  @!P0 F2FP.BF16.PACK_AB R10, R52, R53 ;  /* 0x00000035340a823e */ /* 0x000fe200000010ff */
        /* <DEDUP_REMOVED lines=19> */
.L_x_559:
[----:B------:R-:W-:Y:S05]  /*4ae0*/  BSYNC B0 ;  /* 0x0000000000007941 */ /* 0x000fea0003800000 */
.L_x_558:
[----:B------:R-:W-:Y:S11]  /*4af0*/  ISETP.GE.AND P0, PT, R27, c[0x0][0x1d4], PT ;  /* 0x000075001b007a0c */ /* 0x000ff60003f06270 */
[----:B------:R-:W-:Y:S02]  /*4b00*/  @!UPT UIADD3 URZ, URZ, URZ, URZ ;  /* 0x0000003f3f3ff290 */ /* 0x000fe4000fffe03f */
[----:B------:R-:W-:-:S05]  /*4b10*/  @P0 BRA `(.L_x_543) ;  /* 0x000008f000000947 */ /* 0x000fca0003800000 */
[----:B------:R-:W-:Y:S01]  /*4b20*/  IADD3 R0, P1, P0, R86, R80, R101 ;  /* 0x0000005056007210 */ /* 0x000fe2000783e065 */
[----:B-1----:R-:W1:Y:S03]  /*4b30*/  LDS.128 R12, [R118+0x6100] ;  /* 0x00610000760c7984 */ /* 0x002e660000000c00 */
[----:B------:R-:W-:Y:S02]  /*4b40*/  IADD3.X R2, R88, R79, R124, P1, P0 ;  /* 0x0000004f58027210 */ /* 0x000fe40000fe047c */
[C---:B------:R-:W-:Y:S03]  /*4b50*/  LEA R54, P0, R0.reuse, c[0x0][0x1c8], 0x1 ;  /* 0x0000720000367a11 */ /* 0x040fe600078008ff */
[----:B------:R-:W2:Y:S01]  /*4b60*/  LDS.128 R44, [R126+0x6100] ;  /* 0x006100007e2c7984 */ /* 0x000ea20000000c00 */
[----:B------:R-:W-:Y:S02]  /*4b70*/  LEA.HI.X R55, R0, c[0x0][0x1cc], R2, 0x1, P0 ;  /* 0x0000730000377a11 */ /* 0x000fe400000f0c02 */
[----:B------:R-:W-:Y:S11]  /*4b80*/  ISETP.GE.AND P0, PT, R27, c[0x0][0x27c], PT ;  /* 0x00009f001b007a0c */ /* 0x000ff60003f06270 */
[----:B------:R-:W-:Y:S02]  /*4b90*/  @!UPT UIADD3 URZ, URZ, URZ, URZ ;  /* 0x0000003f3f3ff290 */ /* 0x000fe4000fffe03f */
[----:B------:R-:W-:Y:S02]  /*4ba0*/  @!P0 SHF.R.U32.HI R0, RZ, 0x10, R21 ;  /* 0x00000010ff008819 */ /* 0x000fe40000011615 */
[----:B------:R-:W-:Y:S02]  /*4bb0*/  @!P0 SHF.R.U64 R4, R22, 0x10, R23 ;  /* 0x0000001016048819 */ /* 0x000fe40000001217 */
[----:B------:R-:W-:Y:S02]  /*4bc0*/  @!P0 SHF.R.U64 R3, R20, 0x10, R21 ;  /* 0x0000001014038819 */ /* 0x000fe40000001215 */
[----:B------:R-:W-:Y:S02]  /*4bd0*/  @!P0 SHF.R.U32.HI R5, RZ, 0x10, R23 ;  /* 0x00000010ff058819 */ /* 0x000fe40000011617 */
[----:B------:R-:W-:Y:S02]  /*4be0*/  @!P0 PRMT R6, R29, 0x5432, R3 ;  /* 0x000054321d068816 */ /* 0x000fe40000000003 */
[----:B------:R-:W-:Y:S02]  /*4bf0*/  @!P0 SHF.R.U32.HI R2, RZ, 0x10, R61 ;  /* 0x00000010ff028819 */ /* 0x000fe4000001163d */
[----:B------:R-:W-:Y:S02]  /*4c00*/  @!P0 PRMT R10, R32, 0x5410, R4 ;  /* 0x00005410200a8816 */ /* 0x000fe40000000004 */
[----:B------:R-:W-:Y:S01]  /*4c10*/  @!P0 PRMT R22, R66, 0x5410, R2 ;  /* 0x0000541042168816 */ /* 0x000fe20000000002 */
[----:B-1----:R-:W-:Y:S01]  /*4c20*/  @!P0 IMAD.U32 R3, R13, 0x10000, RZ ;  /* 0x000100000d038824 */ /* 0x002fe200078e00ff */
[----:B------:R-:W-:Y:S03]  /*4c30*/  @!P0 PRMT R2, R29, 0x5410, R0 ;  /* 0x000054101d028816 */ /* 0x000fe60000000000 */
[----:B------:R-:W-:Y:S01]  /*4c40*/  @!P0 IMAD.U32 R20, R22, 0x10000, RZ ;  /* 0x0001000016148824 */ /* 0x000fe200078e00ff */
[----:B------:R-:W-:Y:S01]  /*4c50*/  @!P0 PRMT R9, R32, 0x5432, R5 ;  /* 0x0000543220098816 */ /* 0x000fe20000000005 */
[----:B------:R-:W-:Y:S01]  /*4c60*/  @!P0 IMAD.U32 R0, R2, 0x10000, RZ ;  /* 0x0001000002008824 */ /* 0x000fe200078e00ff */
[----:B------:R-:W-:Y:S01]  /*4c70*/  @!P0 SHF.L.U32 R5, R12, 0x10, RZ ;  /* 0x000000100c058819 */ /* 0x000fe200000006ff */
[C---:B--2---:R-:W-:Y:S01]  /*4c80*/  @!P0 IMAD.U32 R21, R45.reuse, 0x10000, RZ ;  /* 0x000100002d158824 */ /* 0x044fe200078e00ff */
[----:B------:R-:W-:Y:S01]  /*4c90*/  @!P0 LOP3.LUT R23, R45, 0xffff0000, RZ, 0xc0, !PT ;  /* 0xffff00002d178812 */ /* 0x000fe200078ec0ff */
[C---:B------:R-:W-:Y:S01]  /*4ca0*/  @!P0 FMUL.FTZ R4, R3.reuse, R20 ;  /* 0x0000001403048220 */ /* 0x040fe20000410000 */
[----:B------:R-:W-:Y:S01]  /*4cb0*/  @!P0 LOP3.LUT R38, R46, 0xffff0000, RZ, 0xc0, !PT ;  /* 0xffff00002e268812 */ /* 0x000fe200078ec0ff */
[-C--:B------:R-:W-:Y:S01]  /*4cc0*/  @!P0 FMUL.FTZ R3, R3, R0.reuse ;  /* 0x0000000003038220 */ /* 0x080fe20000410000 */
[----:B------:R-:W-:Y:S01]  /*4cd0*/  @!P0 SHF.L.U32 R40, R47, 0x10, RZ ;  /* 0x000000102f288819 */ /* 0x000fe200000006ff */
[----:B------:R-:W-:Y:S01]  /*4ce0*/  @!P0 FFMA.FTZ R58, R21, R0, -R4 ;  /* 0x00000000153a8223 */ /* 0x000fe20000010804 */
[----:B------:R-:W-:Y:S01]  /*4cf0*/  @!P0 LOP3.LUT R42, R47, 0xffff0000, RZ, 0xc0, !PT ;  /* 0xffff00002f2a8812 */ /* 0x000fe200078ec0ff */
[----:B------:R-:W-:Y:S01]  /*4d00*/  @!P0 IMAD.U32 R17, R44, 0x10000, RZ ;  /* 0x000100002c118824 */ /* 0x000fe200078e00ff */
[----:B------:R-:W-:Y:S01]  /*4d10*/  @!P0 LOP3.LUT R2, R2, 0xffff0000, RZ, 0xc0, !PT ;  /* 0xffff000002028812 */ /* 0x000fe200078ec0ff */
[----:B------:R-:W-:Y:S01]  /*4d20*/  @!P0 IMAD.U32 R29, R46, 0x10000, RZ ;  /* 0x000100002e1d8824 */ /* 0x000fe200078e00ff */
[----:B------:R-:W-:Y:S02]  /*4d30*/  @!P0 LOP3.LUT R0, R13, 0xffff0000, RZ, 0xc0, !PT ;  /* 0xffff00000d008812 */ /* 0x000fe400078ec0ff */
[----:B------:R-:W-:Y:S02]  /*4d40*/  @!P0 LOP3.LUT R22, R22, 0xffff0000, RZ, 0xc0, !PT ;  /* 0xffff000016168812 */ /* 0x000fe400078ec0ff */
[----:B------:R-:W-:Y:S01]  /*4d50*/  @!P0 SHF.R.U64 R7, R62, 0x10, R63 ;  /* 0x000000103e078819 */ /* 0x000fe2000000123f */
[----:B------:R-:W-:Y:S01]  /*4d60*/  @!P0 FMUL.FTZ R4, R0, R2 ;  /* 0x0000000200048220 */ /* 0x000fe20000410000 */
[----:B------:R-:W-:Y:S01]  /*4d70*/  @!P0 SHF.R.U64 R18, R60, 0x10, R61 ;  /* 0x000000103c128819 */ /* 0x000fe2000000123d */
[----:B------:R-:W-:Y:S01]  /*4d80*/  @!P0 FMUL.FTZ R8, R0, R22 ;  /* 0x0000001600088220 */ /* 0x000fe20000410000 */
[----:B------:R-:W-:Y:S01]  /*4d90*/  @!P0 PRMT R11, R67, 0x5410, R7 ;  /* 0x00005410430b8816 */ /* 0x000fe20000000007 */
[C---:B------:R-:W-:Y:S01]  /*4da0*/  @!P0 IMAD.U32 R7, R6.reuse, 0x10000, RZ ;  /* 0x0001000006078824 */ /* 0x040fe200078e00ff */
[----:B------:R-:W-:Y:S01]  /*4db0*/  @!P0 LOP3.LUT R6, R6, 0xffff0000, RZ, 0xc0, !PT ;  /* 0xffff000006068812 */ /* 0x000fe200078ec0ff */
[----:B------:R-:W-:Y:S01]  /*4dc0*/  @!P0 FFMA.FTZ R57, R23, R2, -R8 ;  /* 0x0000000217398223 */ /* 0x000fe20000010808 */
[----:B------:R-:W-:Y:S01]  /*4dd0*/  @!P0 PRMT R18, R66, 0x5432, R18 ;  /* 0x0000543242128816 */ /* 0x000fe20000000012 */
[-C--:B------:R-:W-:Y:S01]  /*4de0*/  @!P0 FMUL.FTZ R0, R5, R7.reuse ;  /* 0x0000000705008220 */ /* 0x080fe20000410000 */
[----:B------:R-:W-:Y:S01]  /*4df0*/  @!P0 LOP3.LUT R2, R12, 0xffff0000, RZ, 0xc0, !PT ;  /* 0xffff00000c028812 */ /* 0x000fe200078ec0ff */
[----:B------:R-:W-:Y:S01]  /*4e00*/  @!P0 IMAD.U32 R28, R11, 0x10000, RZ ;  /* 0x000100000b1c8824 */ /* 0x000fe200078e00ff */
[----:B------:R-:W-:Y:S01]  /*4e10*/  @!P0 SHF.R.U32.HI R41, RZ, 0x10, R63 ;  /* 0x00000010ff298819 */ /* 0x000fe2000001163f */
[C---:B------:R-:W-:Y:S01]  /*4e20*/  @!P0 IMAD.U32 R16, R18.reuse, 0x10000, RZ ;  /* 0x0001000012108824 */ /* 0x040fe200078e00ff */
[----:B------:R-:W-:Y:S02]  /*4e30*/  @!P0 LOP3.LUT R18, R18, 0xffff0000, RZ, 0xc0, !PT ;  /* 0xffff000012128812 */ /* 0x000fe400078ec0ff */
[----:B------:R-:W-:Y:S01]  /*4e40*/  @!P0 PRMT R41, R67, 0x5432, R41 ;  /* 0x0000543243298816 */ /* 0x000fe20000000029 */
[----:B------:R-:W-:Y:S01]  /*4e50*/  @!P0 FMUL.FTZ R19, R5, R16 ;  /* 0x0000001005138220 */ /* 0x000fe20000410000 */
[----:B------:R-:W-:Y:S01]  /*4e60*/  @!P0 SHF.L.U32 R5, R14, 0x10, RZ ;  /* 0x000000100e058819 */ /* 0x000fe200000006ff */
[----:B------:R-:W-:Y:S02]  /*4e70*/  @!P0 FMUL.FTZ R8, R2, R18 ;  /* 0x0000001202088220 */ /* 0x000fe40000410000 */
[----:B------:R-:W-:Y:S01]  /*4e80*/  @!P0 FFMA.FTZ R56, R17, R7, -R19 ;  /* 0x0000000711388223 */ /* 0x000fe20000010813 */
[----:B------:R-:W-:Y:S01]  /*4e90*/  @!P0 LOP3.LUT R19, R44, 0xffff0000, RZ, 0xc0, !PT ;  /* 0xffff00002c138812 */ /* 0x000fe200078ec0ff */
[----:B------:R-:W-:Y:S02]  /*4ea0*/  @!P0 IMAD.U32 R7, R10, 0x10000, RZ ;  /* 0x000100000a078824 */ /* 0x000fe400078e00ff */
[----:B------:R-:W-:Y:S02]  /*4eb0*/  @!P0 FMUL.FTZ R32, R5, R28 ;  /* 0x0000001c05208220 */ /* 0x000fe40000410000 */
[-C--:B------:R-:W-:Y:S02]  /*4ec0*/  @!P0 FMUL.FTZ R2, R2, R6.reuse ;  /* 0x0000000602028220 */ /* 0x080fe40000410000 */
[----:B------:R-:W-:Y:S01]  /*4ed0*/  @!P0 FFMA.FTZ R53, R19, R6, -R8 ;  /* 0x0000000613358223 */ /* 0x000fe20000010808 */
[----:B------:R-:W-:Y:S01]  /*4ee0*/  @!P0 LOP3.LUT R6, R14, 0xffff0000, RZ, 0xc0, !PT ;  /* 0xffff00000e068812 */ /* 0x000fe200078ec0ff */
[-C--:B------:R-:W-:Y:S01]  /*4ef0*/  @!P0 FFMA.FTZ R52, R29, R7.reuse, -R32 ;  /* 0x000000071d348223 */ /* 0x080fe20000010820 */
[----:B------:R-:W-:Y:S01]  /*4f00*/  @!P0 LOP3.LUT R32, R11, 0xffff0000, RZ, 0xc0, !PT ;  /* 0xffff00000b208812 */ /* 0x000fe200078ec0ff */
[----:B------:R-:W-:Y:S01]  /*4f10*/  @!P0 IMAD.U32 R39, R41, 0x10000, RZ ;  /* 0x0001000029278824 */ /* 0x000fe200078e00ff */
[----:B------:R-:W-:Y:S01]  /*4f20*/  @!P0 LOP3.LUT R11, R10, 0xffff0000, RZ, 0xc0, !PT ;  /* 0xffff00000a0b8812 */ /* 0x000fe200078ec0ff */
[----:B------:R-:W-:Y:S01]  /*4f30*/  @!P0 FMUL.FTZ R5, R5, R7 ;  /* 0x0000000705058220 */ /* 0x000fe20000410000 */
[C---:B------:R-:W-:Y:S01]  /*4f40*/  @!P0 LOP3.LUT R8, R15.reuse, 0xffff0000, RZ, 0xc0, !PT ;  /* 0xffff00000f088812 */ /* 0x040fe200078ec0ff */
[----:B------:R-:W-:Y:S01]  /*4f50*/  @!P0 IMAD.U32 R7, R15, 0x10000, RZ ;  /* 0x000100000f078824 */ /* 0x000fe200078e00ff */
[----:B------:R-:W-:Y:S01]  /*4f60*/  @!P0 LOP3.LUT R41, R41, 0xffff0000, RZ, 0xc0, !PT ;  /* 0xffff000029298812 */ /* 0x000fe200078ec0ff */
[C---:B------:R-:W-:Y:S01]  /*4f70*/  @!P0 IMAD.U32 R10, R9.reuse, 0x10000, RZ ;  /* 0x00010000090a8824 */ /* 0x040fe200078e00ff */
[----:B------:R-:W-:Y:S01]  /*4f80*/  @!P0 LOP3.LUT R9, R9, 0xffff0000, RZ, 0xc0, !PT ;  /* 0xffff000009098812 */ /* 0x000fe200078ec0ff */
[----:B------:R-:W-:Y:S02]  /*4f90*/  @!P0 FMUL.FTZ R49, R6, R32 ;  /* 0x0000002006318220 */ /* 0x000fe40000410000 */
[----:B------:R-:W-:Y:S02]  /*4fa0*/  @!P0 FFMA.FTZ R0, R16, R17, R0 ;  /* 0x0000001110008223 */ /* 0x000fe40000010000 */
[----:B------:R-:W-:Y:S02]  /*4fb0*/  @!P0 FMUL.FTZ R48, R7, R39 ;  /* 0x0000002707308220 */ /* 0x000fe40000410000 */
[----:B------:R-:W-:Y:S02]  /*4fc0*/  @!P0 FMUL.FTZ R43, R8, R41 ;  /* 0x00000029082b8220 */ /* 0x000fe40000410000 */
[----:B------:R-:W-:Y:S02]  /*4fd0*/  @!P0 FFMA.FTZ R2, R18, R19, R2 ;  /* 0x0000001312028223 */ /* 0x000fe40000010002 */
[----:B------:R-:W-:Y:S02]  /*4fe0*/  @!P0 FFMA.FTZ R49, R38, R11, -R49 ;  /* 0x0000000b26318223 */ /* 0x000fe40000010831 */
[----:B------:R-:W-:Y:S01]  /*4ff0*/  @!P0 FFMA.FTZ R3, R20, R21, R3 ;  /* 0x0000001514038223 */ /* 0x000fe20000010003 */
[----:B------:R-:W-:Y:S01]  /*5000*/  @!P0 F2FP.BF16.PACK_AB R0, R2, R0 ;  /* 0x000000000200823e */ /* 0x000fe200000010ff */
[----:B------:R-:W-:Y:S01]  /*5010*/  @!P0 FFMA.FTZ R51, R40, R10, -R48 ;  /* 0x0000000a28338223 */ /* 0x000fe20000010830 */
[----:B------:R-:W-:Y:S01]  /*5020*/  @!P0 F2FP.BF16.PACK_AB R48, R57, R58 ;  /* 0x0000003a3930823e */ /* 0x000fe200000010ff */
[----:B------:R-:W-:Y:S01]  /*5030*/  @!P0 FFMA.FTZ R50, R42, R9, -R43 ;  /* 0x000000092a328223 */ /* 0x000fe2000001082b */
[----:B------:R-:W-:Y:S01]  /*5040*/  @!P0 F2FP.BF16.PACK_AB R43, R53, R56 ;  /* 0x00000038352b823e */ /* 0x000fe200000010ff */
[----:B------:R-:W-:Y:S02]  /*5050*/  @!P0 FMUL.FTZ R6, R6, R11 ;  /* 0x0000000b06068220 */ /* 0x000fe40000410000 */
[----:B------:R-:W-:Y:S01]  /*5060*/  @!P0 FFMA.FTZ R4, R22, R23, R4 ;  /* 0x0000001716048223 */ /* 0x000fe20000010004 */
[----:B------:R-:W-:Y:S01]  /*5070*/  @!P0 MOV R44, R43 ;  /* 0x0000002b002c8202 */ /* 0x000fe20000000f00 */
[----:B------:R-:W-:Y:S01]  /*5080*/  @!P0 FMUL.FTZ R7, R7, R10 ;  /* 0x0000000a07078220 */ /* 0x000fe20000410000 */
[----:B------:R-:W-:Y:S01]  /*5090*/  @!P0 F2FP.BF16.PACK_AB R10, R49, R52 ;  /* 0x00000034310a823e */ /* 0x000fe200000010ff */
[----:B------:R-:W-:Y:S01]  /*50a0*/  @!P0 FFMA.FTZ R5, R28, R29, R5 ;  /* 0x0000001d1c058223 */ /* 0x000fe20000010005 */
[----:B------:R-:W-:Y:S01]  /*50b0*/  @!P0 F2FP.BF16.PACK_AB R11, R50, R51 ;  /* 0x00000033320b823e */ /* 0x000fe200000010ff */
[----:B------:R-:W-:Y:S01]  /*50c0*/  @!P0 FMUL.FTZ R8, R8, R9 ;  /* 0x0000000908088220 */ /* 0x000fe20000410000 */
[----:B------:R-:W-:Y:S01]  /*50d0*/  @!P0 F2FP.BF16.PACK_AB R3, R4, R3 ;  /* 0x000000030403823e */ /* 0x000fe200000010ff */
[----:B------:R-:W-:Y:S01]  /*50e0*/  @!P0 FFMA.FTZ R6, R32, R38, R6 ;  /* 0x0000002620068223 */ /* 0x000fe20000010006 */
[----:B------:R-:W-:Y:S01]  /*50f0*/  @!P0 MOV R47, R11 ;  /* 0x0000000b002f8202 */ /* 0x000fe20000000f00 */
[----:B------:R-:W-:Y:S02]  /*5100*/  @!P0 FFMA.FTZ R7, R39, R40, R7 ;  /* 0x0000002827078223 */ /* 0x000fe40000010007 */
[----:B------:R-:W-:Y:S01]  /*5110*/  @!P0 IMAD.MOV.U32 R45, RZ, RZ, R48 ;  /* 0x000000ffff2d8224 */ /* 0x000fe200078e0030 */
[----:B------:R-:W-:Y:S01]  /*5120*/  @!P0 F2FP.BF16.PACK_AB R5, R6, R5 ;  /* 0x000000050605823e */ /* 0x000fe200000010ff */
[----:B------:R-:W-:Y:S02]  /*5130*/  @!P0 IMAD.MOV.U32 R46, RZ, RZ, R10 ;  /* 0x000000ffff2e8224 */ /* 0x000fe400078e000a */
[----:B------:R-:W-:Y:S01]  /*5140*/  @!P0 FFMA.FTZ R8, R41, R42, R8 ;  /* 0x0000002a29088223 */ /* 0x000fe20000010008 */
[----:B------:R-:W-:Y:S01]  /*5150*/  @!P0 MOV R14, R5 ;  /* 0x00000005000e8202 */ /* 0x000fe20000000f00 */
[----:B------:R-:W-:Y:S01]  /*5160*/  @!P0 IMAD.MOV.U32 R12, RZ, RZ, R0 ;  /* 0x000000ffff0c8224 */ /* 0x000fe200078e0000 */
[----:B------:R1:W-:Y:S01]  /*5170*/  STG.E.128 [R54.64], R44 ;  /* 0x0000002c36007986 */ /* 0x0003e2000c101d06 */
[----:B------:R-:W-:Y:S01]  /*5180*/  @!P0 IMAD.MOV.U32 R13, RZ, RZ, R3 ;  /* 0x000000ffff0d8224 */ /* 0x000fe200078e0003 */
[----:B------:R-:W-:Y:S05]  /*5190*/  @!P0 F2FP.BF16.PACK_AB R7, R8, R7 ;  /* 0x000000070807823e */ /* 0x000fea00000010ff */
[----:B------:R-:W-:Y:S01]  /*51a0*/  @!P0 IMAD.MOV.U32 R15, RZ, RZ, R7 ;  /* 0x000000ffff0f8224 */ /* 0x000fe200078e0007 */
[----:B------:R-:W-:Y:S11]  /*51b0*/  ISETP.GE.AND P0, PT, R100, c[0x0][0x1d4], PT ;  /* 0x0000750064007a0c */ /* 0x000ff60003f06270 */
[----:B------:R-:W-:Y:S02]  /*51c0*/  @!UPT UIADD3 URZ, URZ, URZ, URZ ;  /* 0x0000003f3f3ff290 */ /* 0x000fe4000fffe03f */
[----:B------:R-:W-:-:S05]  /*51d0*/  @P0 BRA `(.L_x_543) ;  /* 0x0000023000000947 */ /* 0x000fca0003800000 */
[----:B------:R-:W-:Y:S04]  /*51e0*/  IADD3 R0, P1, P0, R86, R80, R100 ;  /* 0x0000005056007210 */ /* 0x000fe8000783e064 */
[----:B------:R-:W-:Y:S02]  /*51f0*/  IADD3.X R3, R88, R79, R121, P1, P0 ;  /* 0x0000004f58037210 */ /* 0x000fe40000fe0479 */
[C---:B------:R-:W-:Y:S04]  /*5200*/  LEA R2, P0, R0.reuse, c[0x0][0x1c8], 0x1 ;  /* 0x0000720000027a11 */ /* 0x040fe800078008ff */
[----:B------:R-:W-:Y:S05]  /*5210*/  LEA.HI.X R3, R0, c[0x0][0x1cc], R3, 0x1, P0 ;  /* 0x0000730000037a11 */ /* 0x000fea00000f0c03 */
[----:B------:R2:W-:Y:S01]  /*5220*/  STG.E.128 [R2.64], R12 ;  /* 0x0000000c02007986 */ /* 0x0005e2000c101d06 */
[----:B------:R-:W-:-:S05]  /*5230*/  BRA `(.L_x_543) ;  /* 0x000001d000007947 */ /* 0x000fca0003800000 */
.L_x_539:
[----:B------:R-:W-:Y:S05]  /*5240*/  IMAD R0, R77, -0x40, R94 ;  /* 0xffffffc04d007824 */ /* 0x000fea00078e025e */
[----:B------:R-:W-:Y:S04]  /*5250*/  IMNMX R0, R0, 0x40, PT ;  /* 0x0000004000007817 */ /* 0x000fe80003800200 */
[----:B------:R-:W-:Y:S11]  /*5260*/  ISETP.GE.AND P0, PT, R90, R0, PT ;  /* 0x000000005a00720c */ /* 0x000ff60003f06270 */
[----:B------:R-:W-:Y:S02]  /*5270*/  @!UPT UIADD3 URZ, URZ, URZ, URZ ;  /* 0x0000003f3f3ff290 */ /* 0x000fe4000fffe03f */
[----:B------:R-:W-:-:S05]  /*5280*/  @P0 BRA `(.L_x_543) ;  /* 0x0000018000000947 */ /* 0x000fca0003800000 */
[----:B------:R-:W-:Y:S11]  /*5290*/  ISETP.GE.AND P0, PT, R24, c[0x0][0x1d4], PT ;  /* 0x0000750018007a0c */ /* 0x000ff60003f06270 */
[----:B------:R-:W-:Y:S02]  /*52a0*/  @!UPT UIADD3 URZ, URZ, URZ, URZ ;  /* 0x0000003f3f3ff290 */ /* 0x000fe4000fffe03f */
[----:B------:R-:W1:Y:S04]  /*52b0*/  @!P0 LDS.128 R4, [R84+0x6000] ;  /* 0x0060000054048984 */ /* 0x000e680000000c00 */
[----:B-1----:R-:W-:Y:S01]  /*52c0*/  @!P0 STG.E.128 [R58.64], R4 ;  /* 0x000000043a008986 */ /* 0x002fe2000c101d06 */
[----:B------:R-:W-:Y:S11]  /*52d0*/  ISETP.GE.AND P0, PT, R26, c[0x0][0x1d4], PT ;  /* 0x000075001a007a0c */ /* 0x000ff60003f06270 */
[----:B------:R-:W-:Y:S02]  /*52e0*/  @!UPT UIADD3 URZ, URZ, URZ, URZ ;  /* 0x0000003f3f3ff290 */ /* 0x000fe4000fffe03f */
[----:B------:R-:W1:Y:S04]  /*52f0*/  @!P0 LDS.128 R4, [R85+0x6000] ;  /* 0x0060000055048984 */ /* 0x000e680000000c00 */
[----:B-1----:R-:W-:Y:S01]  /*5300*/  @!P0 STG.E.128 [R58.64+0x40], R4 ;  /* 0x000040043a008986 */ /* 0x002fe2000c101d06 */
        /* <DEDUP_REMOVED lines=15> */
[----:B-1----:R1:W-:Y:S02]  /*5400*/  @!P0 STG.E.128 [R58.64+0x140], R4 ;  /* 0x000140043a008986 */ /* 0x0023e4000c101d06 */
.L_x_543:
[----:B------:R-:W-:Y:S05]  /*5410*/  BSYNC B1 ;  /* 0x0000000000017941 */ /* 0x000fea0003800000 */
.L_x_538:
[C---:B-1----:R-:W-:Y:S01]  /*5420*/  IMAD.SHL.U32 R10, R77.reuse, 0x40, RZ ;  /* 0x000000404d0a7824 */ /* 0x042fe200078e00ff */
[----:B------:R-:W-:Y:S01]  /*5430*/  SHF.L.U64.HI R8, R77, 0x6, R89 ;  /* 0x000000064d087819 */ /* 0x000fe20000010259 */
[----:B------:R-:W-:Y:S02]  /*5440*/  BSSY B0, `(.L_x_560) ;  /* 0x000004c000007945 */ /* 0x000fe40003800000 */
[----:B--2--5:R-:W-:Y:S01]  /*5450*/  IMAD.IADD R3, R135, 0x1, -R10 ;  /* 0x0000000187037824 */ /* 0x024fe200078e0a0a */
[----:B------:R-:W-:Y:S04]  /*5460*/  IADD3 R0, P0, R10, R137, RZ ;  /* 0x000000890a007210 */ /* 0x000fe80007f1e0ff */
[----:B------:R-:W-:Y:S02]  /*5470*/  IADD3.X R2, R8, R143, RZ, P0, !PT ;  /* 0x0000008f08027210 */ /* 0x000fe400007fe4ff */
[C---:B------:R-:W-:Y:S11]  /*5480*/  ISETP.GE.AND P0, PT, R3.reuse, 0x21, PT ;  /* 0x000000210300780c */ /* 0x040ff60003f06270 */
[----:B------:R-:W-:Y:S02]  /*5490*/  @!UPT UIADD3 URZ, URZ, URZ, URZ ;  /* 0x0000003f3f3ff290 */ /* 0x000fe4000fffe03f */
[----:B------:R-:W-:Y:S05]  /*54a0*/  @P0 IADD3 R5, P1, R0, 0x20, RZ ;  /* 0x0000002000050810 */ /* 0x000fea0007f3e0ff */
[----:B------:R-:W-:Y:S01]  /*54b0*/  @P0 IMAD.X R9, RZ, RZ, R2, P1 ;  /* 0x000000ffff090224 */ /* 0x000fe200008e0602 */
[----:B------:R-:W-:Y:S11]  /*54c0*/  ISETP.GE.AND P1, PT, R3, 0x1, PT ;  /* 0x000000010300780c */ /* 0x000ff60003f26270 */
[----:B------:R-:W-:Y:S02]  /*54d0*/  @!UPT UIADD3 URZ, URZ, URZ, URZ ;  /* 0x0000003f3f3ff290 */ /* 0x000fe4000fffe03f */
[-C--:B------:R-:W-:Y:S01]  /*54e0*/  @P1 MOV R3, R99.reuse ;  /* 0x0000006300031202 */ /* 0x080fe20000000f00 */
[----:B------:R-:W-:Y:S02]  /*54f0*/  @P1 IMAD R4, R2, c[0x0][0x258], RZ ;  /* 0x0000960002041a24 */ /* 0x000fe400078e02ff */
[----:B------:R-:W-:Y:S04]  /*5500*/  @P1 IMAD.MOV.U32 R2, RZ, RZ, R96 ;  /* 0x000000ffff021224 */ /* 0x000fe800078e0060 */
[C---:B------:R-:W-:Y:S04]  /*5510*/  @P1 IMAD.WIDE.U32 R2, R0.reuse, c[0x0][0x258], R2 ;  /* 0x0000960000021a25 */ /* 0x040fe800078e0002 */
[----:B------:R-:W-:Y:S01]  /*5520*/  @P1 IMAD R0, R0, c[0x0][0x25c], R4 ;  /* 0x0000970000001a24 */ /* 0x000fe200078e0204 */
[C---:B------:R-:W-:Y:S03]  /*5530*/  @P1 LEA R6, P2, R2.reuse, c[0x0][0x250], 0x1 ;  /* 0x0000940002061a11 */ /* 0x040fe600078408ff */
[----:B------:R-:W-:Y:S01]  /*5540*/  @P1 IMAD.IADD R0, R3, 0x1, R0 ;  /* 0x0000000103001824 */ /* 0x000fe200078e0200 */
[----:B------:R-:W-:Y:S04]  /*5550*/  @P0 MOV R3, R99 ;  /* 0x0000006300030202 */ /* 0x000fe80000000f00 */
[----:B------:R-:W-:Y:S01]  /*5560*/  @P1 LEA.HI.X R7, R2, c[0x0][0x254], R0, 0x1, P2 ;  /* 0x0000950002071a11 */ /* 0x000fe200010f0c00 */
[----:B------:R-:W-:Y:S02]  /*5570*/  @P0 IMAD R0, R9, c[0x0][0x258], RZ ;  /* 0x0000960009000a24 */ /* 0x000fe400078e02ff */
[----:B------:R-:W-:Y:S02]  /*5580*/  @P0 IMAD.MOV.U32 R2, RZ, RZ, R96 ;  /* 0x000000ffff020224 */ /* 0x000fe400078e0060 */
[----:B------:R-:W-:Y:S01]  /*5590*/  @!PT LDS RZ, [RZ] ;  /* 0x00000000fffff984 */ /* 0x000fe20000000800 */
[----:B------:R-:W-:Y:S01]  /*55a0*/  @!PT LDS RZ, [RZ] ;  /* 0x00000000fffff984 */ /* 0x000fe20000000800 */
[----:B------:R-:W-:Y:S01]  /*55b0*/  @!PT LDS RZ, [RZ] ;  /* 0x00000000fffff984 */ /* 0x000fe20000000800 */
[----:B------:R1:W-:Y:S01]  /*55c0*/  @P1 LDGSTS.E.BYPASS.LTC128B.128 [R83+0x100], [R6.64], !P5 ;  /* 0x0010000006531fae */ /* 0x0003e2000e901d46 */
[C---:B------:R-:W-:Y:S02]  /*55d0*/  @P0 IMAD R0, R5.reuse, c[0x0][0x25c], R0 ;  /* 0x0000970005000a24 */ /* 0x040fe400078e0200 */
[----:B------:R-:W-:Y:S01]  /*55e0*/  @P0 IMAD.WIDE.U32 R2, R5, c[0x0][0x258], R2 ;  /* 0x0000960005020a25 */ /* 0x000fe200078e0002 */
[----:B------:R1:W-:Y:S03]  /*55f0*/  @P1 LDGSTS.E.BYPASS.LTC128B.128 [R83+0x2100], [R6.64+0x80], !P4 ;  /* 0x0210008006531fae */ /* 0x0003e6000e101d46 */
[----:B------:R-:W-:Y:S01]  /*5600*/  @P0 IMAD.IADD R0, R3, 0x1, R0 ;  /* 0x0000000103000824 */ /* 0x000fe200078e0200 */
[----:B------:R1:W-:Y:S01]  /*5610*/  @P1 LDGSTS.E.BYPASS.LTC128B.128 [R83+0x4100], [R6.64+0x100], !P3 ;  /* 0x0410010006531fae */ /* 0x0003e2000d901d46 */
[C---:B------:R-:W-:Y:S04]  /*5620*/  @P0 LEA R4, P2, R2.reuse, c[0x0][0x250], 0x1 ;  /* 0x0000940002040a11 */ /* 0x040fe800078408ff */
[----:B------:R-:W-:Y:S02]  /*5630*/  @P0 LEA.HI.X R5, R2, c[0x0][0x254], R0, 0x1, P2 ;  /* 0x0000950002050a11 */ /* 0x000fe400010f0c00 */
[----:B------:R-:W-:Y:S03]  /*5640*/  IADD3 R0, -R10, R94, RZ ;  /* 0x0000005e0a007210 */ /* 0x000fe60007ffe1ff */
[----:B------:R1:W-:Y:S01]  /*5650*/  @P0 LDGSTS.E.BYPASS.LTC128B.128 [R83+0x1100], [R4.64], !P5 ;  /* 0x0110000004530fae */ /* 0x0003e2000e901d46 */
[----:B------:R-:W-:Y:S03]  /*5660*/  IMNMX R0, R0, 0x40, PT ;  /* 0x0000004000007817 */ /* 0x000fe60003800200 */
        /* <DEDUP_REMOVED lines=8> */
[----:B------:R-:W-:Y:S02]  /*56f0*/  IMAD.MOV.U32 R4, RZ, RZ, R112 ;  /* 0x000000ffff047224 */ /* 0x000fe400078e0070 */
[----:B------:R-:W-:Y:S02]  /*5700*/  IMAD.MOV.U32 R5, RZ, RZ, R129 ;  /* 0x000000ffff057224 */ /* 0x000fe400078e0081 */
[----:B------:R-:W-:Y:S02]  /*5710*/  IMAD.X R2, R8, 0x1, R141, P0 ;  /* 0x0000000108027824 */ /* 0x000fe400000e068d */
[----:B------:R-:W-:Y:S04]  /*5720*/  IMAD.WIDE.U32 R4, R0, c[0x0][0x208], R4 ;  /* 0x0000820000047a25 */ /* 0x000fe800078e0004 */
[----:B------:R-:W-:Y:S04]  /*5730*/  IMAD R2, R2, c[0x0][0x208], RZ ;  /* 0x0000820002027a24 */ /* 0x000fe800078e02ff */
[----:B------:R-:W-:Y:S01]  /*5740*/  IMAD R0, R0, c[0x0][0x20c], R2 ;  /* 0x0000830000007a24 */ /* 0x000fe200078e0202 */
[C---:B------:R-:W-:Y:S03]  /*5750*/  LEA R2, P0, R4.reuse, c[0x0][0x1f8], 0x1 ;  /* 0x00007e0004027a11 */ /* 0x040fe600078008ff */
[----:B------:R-:W-:Y:S05]  /*5760*/  IMAD.IADD R0, R5, 0x1, R0 ;  /* 0x0000000105007824 */ /* 0x000fea00078e0200 */
[----:B------:R-:W-:Y:S02]  /*5770*/  LEA.HI.X R3, R4, c[0x0][0x1fc], R0, 0x1, P0 ;  /* 0x00007f0004037a11 */ /* 0x000fe400000f0c00 */
[----:B------:R-:W-:Y:S11]  /*5780*/  ISETP.GE.AND P0, PT, R24, c[0x0][0x1d4], PT ;  /* 0x0000750018007a0c */ /* 0x000ff60003f06270 */
[----:B------:R-:W-:Y:S02]  /*5790*/  @!UPT UIADD3 URZ, URZ, URZ, URZ ;  /* 0x0000003f3f3ff290 */ /* 0x000fe4000fffe03f */
[----:B------:R-:W1:Y:S04]  /*57a0*/  @!P0 LDS.128 R4, [R84] ;  /* 0x0000000054048984 */ /* 0x000e680000000c00 */
[----:B-1----:R-:W-:Y:S01]  /*57b0*/  @!P0 STG.E.128 [R2.64], R4 ;  /* 0x0000000402008986 */ /* 0x002fe2000c101d06 */
[----:B------:R-:W-:Y:S11]  /*57c0*/  ISETP.GE.AND P0, PT, R26, c[0x0][0x1d4], PT ;  /* 0x000075001a007a0c */ /* 0x000ff60003f06270 */
[----:B------:R-:W-:Y:S02]  /*57d0*/  @!UPT UIADD3 URZ, URZ, URZ, URZ ;  /* 0x0000003f3f3ff290 */ /* 0x000fe4000fffe03f */
[----:B------:R-:W1:Y:S04]  /*57e0*/  @!P0 LDS.128 R4, [R85] ;  /* 0x0000000055048984 */ /* 0x000e680000000c00 */
        /* <DEDUP_REMOVED lines=17> */
.L_x_561:
[----:B-1----:R-:W-:Y:S05]  /*5900*/  BSYNC B0 ;  /* 0x0000000000007941 */ /* 0x002fea0003800000 */
.L_x_560:
        /* <DEDUP_REMOVED lines=25> */
.L_x_537:
[----:B------:R-:W-:Y:S01]  /*5aa0*/  ISETP.NE.AND P3, PT, R249, 0x1, PT ;  /* 0x00000001f900780c */ /* 0x000fe20003f65270 */
[----:B------:R-:W-:Y:S01]  /*5ab0*/  IMAD.IADD R8, R147, 0x1, R146 ;  /* 0x0000000193087824 */ /* 0x000fe200078e0292 */
[----:B------:R-:W-:Y:S01]  /*5ac0*/  IADD3 R0, R244, 0x7f, RZ ;  /* 0x0000007ff4007810 */ /* 0x000fe20007ffe0ff */
[----:B------:R-:W-:Y:S01]  /*5ad0*/  CS2R R10, SRZ ;  /* 0x00000000000a7805 */ /* 0x000fe2000001ff00 */
[----:B------:R-:W-:Y:S01]  /*5ae0*/  PLOP3.LUT P2, PT, PT, PT, PT, 0x80, 0x0 ;  /* 0x000000000000781c */ /* 0x000fe20003f4f070 */
[----:B------:R-:W-:Y:S01]  /*5af0*/  CS2R R14, SRZ ;  /* 0x00000000000e7805 */ /* 0x000fe2000001ff00 */
[----:B------:R-:W-:Y:S01]  /*5b00*/  MOV R98, RZ ;  /* 0x000000ff00627202 */ /* 0x000fe20000000f00 */
[----:B------:R-:W-:Y:S01]  /*5b10*/  IMAD.MOV.U32 R96, RZ, RZ, RZ ;  /* 0x000000ffff607224 */ /* 0x000fe200078e00ff */
[----:B------:R-:W-:Y:S01]  /*5b20*/  MOV R9, RZ ;  /* 0x000000ff00097202 */ /* 0x000fe20000000f00 */
[----:B------:R-:W-:Y:S01]  /*5b30*/  IMAD.MOV.U32 R94, RZ, RZ, RZ ;  /* 0x000000ffff5e7224 */ /* 0x000fe200078e00ff */
[----:B------:R-:W-:Y:S01]  /*5b40*/  CS2R R12, SRZ ;  /* 0x00000000000c7805 */ /* 0x000fe2000001ff00 */
[----:B------:R-:W-:Y:S01]  /*5b50*/  IMAD.MOV.U32 R92, RZ, RZ, RZ ;  /* 0x000000ffff5c7224 */ /* 0x000fe200078e00ff */
[----:B------:R-:W-:Y:S01]  /*5b60*/  MOV R88, RZ ;  /* 0x000000ff00587202 */ /* 0x000fe20000000f00 */
[----:B-1----:R-:W-:Y:S01]  /*5b70*/  @P3 IMAD.HI.U32 R2, R0, c[0x0][0x2c8], RZ ;  /* 0x0000b20000023a27 */ /* 0x002fe200078e00ff */
[----:B------:R-:W-:Y:S01]  /*5b80*/  CS2R R16, SRZ ;  /* 0x0000000000107805 */ /* 0x000fe2000001ff00 */
[----:B------:R-:W-:Y:S01]  /*5b90*/  MOV R82, RZ ;  /* 0x000000ff00527202 */ /* 0x000fe20000000f00 */
[----:B------:R-:W-:Y:S01]  /*5ba0*/  CS2R R18, SRZ ;  /* 0x0000000000127805 */ /* 0x000fe2000001ff00 */
[----:B------:R-:W-:Y:S01]  /*5bb0*/  IMAD.MOV.U32 R90, RZ, RZ, RZ ;  /* 0x000000ffff5a7224 */ /* 0x000fe200078e00ff */
[----:B------:R-:W-:Y:S01]  /*5bc0*/  @P3 SHF.R.U32.HI R0, RZ, c[0x0][0x2cc], R2 ;  /* 0x0000b300ff003a19 */ /* 0x000fe20000011602 */
[----:B------:R-:W-:Y:S01]  /*5bd0*/  IMAD.MOV.U32 R86, RZ, RZ, RZ ;  /* 0x000000ffff567224 */ /* 0x000fe200078e00ff */
[----:B------:R-:W-:Y:S01]  /*5be0*/  CS2R R20, SRZ ;  /* 0x0000000000147805 */ /* 0x000fe2000001ff00 */
[----:B------:R-:W-:Y:S01]  /*5bf0*/  IMAD.MOV.U32 R84, RZ, RZ, RZ ;  /* 0x000000ffff547224 */ /* 0x000fe200078e00ff */
[----:B------:R-:W-:Y:S01]  /*5c00*/  MOV R76, RZ ;  /* 0x000000ff004c7202 */ /* 0x000fe20000000f00 */
[----:B------:R-:W-:Y:S01]  /*5c10*/  IMAD.IADD R0, R152, 0x1, R0 ;  /* 0x0000000198007824 */ /* 0x000fe200078e0200 */
[----:B------:R-:W-:Y:S01]  /*5c20*/  CS2R R74, SRZ ;  /* 0x00000000004a7805 */ /* 0x000fe2000001ff00 */
[----:B------:R-:W-:Y:S01]  /*5c30*/  IMAD.MOV.U32 R80, RZ, RZ, RZ ;  /* 0x000000ffff507224 */ /* 0x000fe200078e00ff */
[----:B------:R-:W-:Y:S01]  /*5c40*/  CS2R R70, SRZ ;  /* 0x0000000000467805 */ /* 0x000fe2000001ff00 */
[----:B------:R-:W-:Y:S01]  /*5c50*/  IMAD.MOV.U32 R78, RZ, RZ, RZ ;  /* 0x000000ffff4e7224 */ /* 0x000fe200078e00ff */
[----:B------:R-:W-:Y:S01]  /*5c60*/  SHF.R.S32.HI R2, RZ, 0x1f, R0 ;  /* 0x0000001fff027819 */ /* 0x000fe20000011400 */
[----:B------:R-:W-:Y:S01]  /*5c70*/  IMAD.MOV.U32 R72, RZ, RZ, RZ ;  /* 0x000000ffff487224 */ /* 0x000fe200078e00ff */
[----:B------:R-:W-:Y:S01]  /*5c80*/  MOV R68, RZ ;  /* 0x000000ff00447202 */ /* 0x000fe20000000f00 */
[----:B------:R-:W-:Y:S01]  /*5c90*/  IMAD.MOV.U32 R22, RZ, RZ, RZ ;  /* 0x000000ffff167224 */ /* 0x000fe200078e00ff */
[----:B------:R-:W-:Y:S01]  /*5ca0*/  LEA.HI R0, R2, R0, RZ, 0x6 ;  /* 0x0000000002007211 */ /* 0x000fe200078f30ff */
[----:B------:R-:W-:Y:S01]  /*5cb0*/  CS2R R66, SRZ ;  /* 0x0000000000427805 */ /* 0x000fe2000001ff00 */
[----:B------:R-:W-:Y:S01]  /*5cc0*/  CS2R R24, SRZ ;  /* 0x0000000000187805 */ /* 0x000fe2000001ff00 */
[----:B------:R-:W-:Y:S01]  /*5cd0*/  IMAD.MOV.U32 R64, RZ, RZ, RZ ;  /* 0x000000ffff407224 */ /* 0x000fe200078e00ff */
[----:B------:R-:W-:Y:S01]  /*5ce0*/  SHF.R.S32.HI R0, RZ, 0x6, R0 ;  /* 0x00000006ff007819 */ /* 0x000fe20000011400 */
[----:B------:R-:W-:Y:S01]  /*5cf0*/  CS2R R62, SRZ ;  /* 0x00000000003e7805 */ /* 0x000fe2000001ff00 */
[----:B------:R-:W-:Y:S01]  /*5d00*/  MOV R60, RZ ;  /* 0x000000ff003c7202 */ /* 0x000fe20000000f00 */
[----:B------:R-:W-:Y:S01]  /*5d10*/  CS2R R58, SRZ ;  /* 0x00000000003a7805 */ /* 0x000fe2000001ff00 */
[----:B------:R-:W-:Y:S01]  /*5d20*/  IMNMX R207, R151, R0, PT ;  /* 0x0000000097cf7217 */ /* 0x000fe20003800200 */
[----:B------:R-:W-:Y:S01]  /*5d30*/  CS2R R26, SRZ ;  /* 0x00000000001a7805 */ /* 0x000fe2000001ff00 */
[----:B------:R-:W-:Y:S01]  /*5d40*/  IMAD.MOV.U32 R56, RZ, RZ, RZ ;  /* 0x000000ffff387224 */ /* 0x000fe200078e00ff */
[----:B------:R-:W-:Y:S01]  /*5d50*/  CS2R R54, SRZ ;  /* 0x0000000000367805 */ /* 0x000fe2000001ff00 */
[----:B------:R-:W-:Y:S01]  /*5d60*/  ISETP.GE.AND P0, PT, R207, 0x1, PT ;  /* 0x00000001cf00780c */ /* 0x000fe20003f06270 */
[----:B------:R-:W-:Y:S01]  /*5d70*/  CS2R R50, SRZ ;  /* 0x0000000000327805 */ /* 0x000fe2000001ff00 */
[----:B------:R-:W-:Y:S01]  /*5d80*/  MOV R52, RZ ;  /* 0x000000ff00347202 */ /* 0x000fe20000000f00 */
[----:B------:R-:W-:Y:S01]  /*5d90*/  CS2R R28, SRZ ;  /* 0x00000000001c7805 */ /* 0x000fe2000001ff00 */
[----:B------:R-:W-:Y:S01]  /*5da0*/  IMAD.MOV.U32 R48, RZ, RZ, RZ ;  /* 0x000000ffff307224 */ /* 0x000fe200078e00ff */
[----:B------:R-:W-:Y:S01]  /*5db0*/  CS2R R46, SRZ ;  /* 0x00000000002e7805 */ /* 0x000fe2000001ff00 */
        /* <DEDUP_REMOVED lines=17> */
[----:B------:R-:W-:Y:S01]  /*5ed0*/  IMAD.MOV.U32 R7, RZ, RZ, RZ ;  /* 0x000000ffff077224 */ /* 0x000fe200078e00ff */
[----:B------:R-:W-:Y:S01]  /*5ee0*/  MOV R116, RZ ;  /* 0x000000ff00747202 */ /* 0x000fe20000000f00 */
[----:B------:R-:W-:Y:S01]  /*5ef0*/  CS2R R114, SRZ ;  /* 0x0000000000727805 */ /* 0x000fe2000001ff00 */
[----:B------:R-:W-:Y:S01]  /*5f00*/  CS2R R112, SRZ ;  /* 0x0000000000707805 */ /* 0x000fe2000001ff00 */
[----:B------:R-:W-:Y:S01]  /*5f10*/  CS2R R110, SRZ ;  /* 0x00000000006e7805 */ /* 0x000fe2000001ff00 */
[----:B------:R-:W-:Y:S01]  /*5f20*/  CS2R R108, SRZ ;  /* 0x00000000006c7805 */ /* 0x000fe2000001ff00 */
[----:B------:R-:W-:Y:S01]  /*5f30*/  CS2R R106, SRZ ;  /* 0x00000000006a7805 */ /* 0x000fe2000001ff00 */
[----:B------:R-:W-:Y:S01]  /*5f40*/  CS2R R104, SRZ ;  /* 0x0000000000687805 */ /* 0x000fe2000001ff00 */
[----:B------:R-:W-:Y:S05]  /*5f50*/  @!P0 BRA `(.L_x_563) ;  /* 0x00011a5000008947 */ /* 0x000fea0003800000 */
[----:B------:R-:W-:-:S04]  /*5f60*/  ISETP.NE.U32.AND P0, PT, RZ, c[0x0][0x340], PT ;  /* 0x0000d000ff007a0c */ /* 0x000fc80003f05070 */
[----:B------:R-:W-:-:S13]  /*5f70*/  ISETP.NE.AND.EX P0, PT, RZ, c[0x0][0x344], PT, P0 ;  /* 0x0000d100ff007a0c */ /* 0x000fda0003f05300 */
[----:B------:R-:W-:-:S04]  /*5f80*/  @P0 IMAD.MOV.U32 R2, RZ, RZ, 0x4 ;  /* 0x00000004ff020424 */ /* 0x000fc800078e00ff */
[----:B------:R-:W-:-:S05]  /*5f90*/  @P0 IMAD.WIDE R2, R243, R2, c[0x0][0x340] ;  /* 0x0000d000f3020625 */ /* 0x000fca00078e0202 */
[----:B------:R1:W2:Y:S01]  /*5fa0*/  @P0 LDG.E R21, [R2.64] ;  /* 0x0000000602150981 */ /* 0x0002a2000c1e1900 */
[----:B------:R-:W-:Y:S01]  /*5fb0*/  SHF.R.S32.HI R0, RZ, 0x1f, R145 ;  /* 0x0000001fff007819 */ /* 0x000fe20000011491 */
[----:B------:R-:W-:Y:S01]  /*5fc0*/  IMAD R5, R164, c[0x0][0x1b8], RZ ;  /* 0x00006e00a4057a24 */ /* 0x000fe200078e02ff */
[----:B------:R-:W-:Y:S01]  /*5fd0*/  SHF.R.S32.HI R112, RZ, 0x1f, R162 ;  /* 0x0000001fff707819 */ /* 0x000fe200000114a2 */
[----:B------:R-:W-:Y:S01]  /*5fe0*/  IMAD R44, R242, c[0x0][0x2c4], RZ ;  /* 0x0000b100f22c7a24 */ /* 0x000fe200078e02ff */
[----:B------:R-:W-:Y:S01]  /*5ff0*/  ISETP.NE.U32.AND P2, PT, RZ, c[0x0][0x348], PT ;  /* 0x0000d200ff007a0c */ /* 0x000fe20003f45070 */
[----:B------:R-:W-:Y:S01]  /*6000*/  IMAD R0, R0, c[0x0][0x178], RZ ;  /* 0x00005e0000007a24 */ /* 0x000fe200078e02ff */
[CC--:B------:R-:W-:Y:S01]  /*6010*/  LEA.HI R4, R112.reuse, R162.reuse, RZ, 0x3 ;  /* 0x000000a270047211 */ /* 0x0c0fe200078f18ff */
[----:B------:R-:W-:Y:S01]  /*6020*/  IMAD R5, R251, c[0x0][0x1bc], R5 ;  /* 0x00006f00fb057a24 */ /* 0x000fe200078e0205 */
[----:B------:R-:W-:Y:S01]  /*6030*/  LEA.HI R11, R112, R162, RZ, 0x4 ;  /* 0x000000a2700b7211 */ /* 0x000fe200078f20ff */
[----:B------:R-:W-:Y:S01]  /*6040*/  IMAD R0, R145, c[0x0][0x17c], R0 ;  /* 0x00005f0091007a24 */ /* 0x000fe200078e0200 */
[----:B------:R-:W-:Y:S01]  /*6050*/  SHF.R.S32.HI R88, RZ, 0x3, R4 ;  /* 0x00000003ff587819 */ /* 0x000fe20000011404 */
[----:B------:R-:W-:Y:S01]  /*6060*/  BSSY B0, `(.L_x_564) ;  /* 0x0000089000007945 */ /* 0x000fe20003800000 */
[----:B------:R-:W-:-:S02]  /*6070*/  SHF.R.S32.HI R9, RZ, 0x4, R11 ;  /* 0x00000004ff097819 */ /* 0x000fc4000001140b */
[----:B------:R-:W-:Y:S02]  /*6080*/  SHF.R.S32.HI R20, RZ, 0x1f, R243 ;  /* 0x0000001fff147819 */ /* 0x000fe400000114f3 */
[----:B------:R-:W-:Y:S02]  /*6090*/  LEA.HI R6, R11, R9, RZ, 0x1 ;  /* 0x000000090b067211 */ /* 0x000fe400078f08ff */
[----:B------:R-:W-:Y:S02]  /*60a0*/  ISETP.NE.AND.EX P2, PT, RZ, c[0x0][0x34c], PT, P2 ;  /* 0x0000d300ff007a0c */ /* 0x000fe40003f45320 */
[----:B------:R-:W-:Y:S02]  /*60b0*/  LOP3.LUT R6, R6, 0xfffffffe, RZ, 0xc0, !PT ;  /* 0xfffffffe06067812 */ /* 0x000fe400078ec0ff */
[----:B------:R-:W-:Y:S01]  /*60c0*/  SEL R12, R20, RZ, !P2 ;  /* 0x000000ff140c7207 */ /* 0x000fe20005000000 */
[----:B-1----:R-:W-:-:S04]  /*60d0*/  IMAD.WIDE.U32 R2, R145, c[0x0][0x178], RZ ;  /* 0x00005e0091027a25 */ /* 0x002fc800078e00ff */
[----:B------:R-:W-:Y:S01]  /*60e0*/  IMAD.IADD R3, R3, 0x1, R0 ;  /* 0x0000000103037824 */ /* 0x000fe200078e0200 */
[----:B------:R-:W-:Y:S01]  /*60f0*/  LOP3.LUT R0, R4, 0xfffffff8, RZ, 0xc0, !PT ;  /* 0xfffffff804007812 */ /* 0x000fe200078ec0ff */
[----:B------:R-:W-:Y:S02]  /*6100*/  IMAD.SHL.U32 R4, R88, 0x40, RZ ;  /* 0x0000004058047824 */ /* 0x000fe400078e00ff */
[----:B------:R-:W-:Y:S01]  /*6110*/  IMAD.IADD R106, R9, 0x1, -R6 ;  /* 0x00000001096a7824 */ /* 0x000fe200078e0a06 */
[----:B------:R-:W-:Y:S01]  /*6120*/  SEL R6, R243, RZ, !P2 ;  /* 0x000000fff3067207 */ /* 0x000fe20005000000 */
[----:B------:R-:W-:Y:S01]  /*6130*/  IMAD.IADD R87, R162, 0x1, -R0 ;  /* 0x00000001a2577824 */ /* 0x000fe200078e0a00 */
[----:B------:R-:W-:Y:S01]  /*6140*/  LOP3.LUT R0, R4, 0x1c0, RZ, 0xc0, !PT ;  /* 0x000001c004007812 */ /* 0x000fe200078ec0ff */
[----:B------:R-:W-:-:S03]  /*6150*/  IMAD.WIDE.U32 R2, R251, c[0x0][0x1b8], R2 ;  /* 0x00006e00fb027a25 */ /* 0x000fc600078e0002 */
[C---:B------:R-:W-:Y:S01]  /*6160*/  SHF.L.U32 R10, R87.reuse, 0x3, RZ ;  /* 0x00000003570a7819 */ /* 0x040fe200000006ff */
[----:B------:R-:W-:Y:S02]  /*6170*/  IMAD R9, R87, 0x20, R88 ;  /* 0x0000002057097824 */ /* 0x000fe400078e0258 */
[----:B------:R-:W-:Y:S01]  /*6180*/  IMAD.IADD R3, R3, 0x1, R5 ;  /* 0x0000000103037824 */ /* 0x000fe200078e0205 */
[----:B------:R-:W-:Y:S01]  /*6190*/  IADD3 R4, R10, 0x80, RZ ;  /* 0x000000800a047810 */ /* 0x000fe20007ffe0ff */
[----:B------:R-:W-:Y:S01]  /*61a0*/  IMAD.IADD R9, R244, 0x1, R9 ;  /* 0x00000001f4097824 */ /* 0x000fe200078e0209 */
[----:B------:R-:W-:Y:S01]  /*61b0*/  LOP3.LUT R7, R0, 0x38, R10, 0xf8, !PT ;  /* 0x0000003800077812 */ /* 0x000fe200078ef80a */
[----:B------:R-:W-:Y:S01]  /*61c0*/  IMAD R14, R12, c[0x0][0x1c0], RZ ;  /* 0x000070000c0e7a24 */ /* 0x000fe200078e02ff */
[----:B------:R-:W-:Y:S01]  /*61d0*/  SHF.R.U32.HI R0, RZ, 0x3, R0 ;  /* 0x00000003ff007819 */ /* 0x000fe20000011600 */
[----:B------:R-:W-:Y:S01]  /*61e0*/  @P3 IMAD.HI.U32 R5, R9, c[0x0][0x2c8], RZ ;  /* 0x0000b20009053a27 */ /* 0x000fe200078e00ff */
[----:B------:R-:W-:-:S02]  /*61f0*/  ISETP.GE.AND P1, PT, R4, c[0x0][0x1d4], PT ;  /* 0x0000750004007a0c */ /* 0x000fc40003f26270 */
[----:B------:R-:W-:Y:S01]  /*6200*/  LOP3.LUT R17, R7, R0, RZ, 0x3c, !PT ;  /* 0x0000000007117212 */ /* 0x000fe200078e3cff */
[----:B------:R-:W-:Y:S01]  /*6210*/  IMAD.WIDE.U32 R2, R6, c[0x0][0x1c0], R2 ;  /* 0x0000700006027a25 */ /* 0x000fe200078e0002 */
[----:B------:R-:W-:Y:S02]  /*6220*/  P2R R240, PR, RZ, 0x2 ;  /* 0x00000002fff07803 */ /* 0x000fe40000000000 */
[----:B------:R-:W-:Y:S02]  /*6230*/  SHF.R.S32.HI R4, RZ, 0x1f, R8 ;  /* 0x0000001fff047819 */ /* 0x000fe40000011408 */
[C---:B------:R-:W-:Y:S02]  /*6240*/  IADD3 R0, P1, R88.reuse, R8, RZ ;  /* 0x0000000858007210 */ /* 0x040fe40007f3e0ff */
[----:B------:R-:W-:Y:S02]  /*6250*/  LOP3.LUT R7, R11, 0xfffffff0, RZ, 0xc0, !PT ;  /* 0xfffffff00b077812 */ /* 0x000fe400078ec0ff */
[----:B------:R-:W-:-:S02]  /*6260*/  LEA.HI.X.SX32 R4, R88, R4, 0x1, P1 ;  /* 0x0000000458047211 */ /* 0x000fc400008f0eff */
[----:B------:R-:W-:Y:S01]  /*6270*/  MOV R8, R9 ;  /* 0x0000000900087202 */ /* 0x000fe20000000f00 */
[----:B------:R-:W-:Y:S01]  /*6280*/  IMAD.IADD R7, R162, 0x1, -R7 ;  /* 0x00000001a2077824 */ /* 0x000fe200078e0a07 */
[----:B------:R-:W-:Y:S01]  /*6290*/  @P3 SHF.R.U32.HI R8, RZ, c[0x0][0x2cc], R5 ;  /* 0x0000b300ff083a19 */ /* 0x000fe20000011605 */
[C---:B------:R-:W-:Y:S01]  /*62a0*/  IMAD R5, R4.reuse, c[0x0][0x1e0], RZ ;  /* 0x0000780004057a24 */ /* 0x040fe200078e02ff */
[----:B------:R-:W-:Y:S01]  /*62b0*/  SHF.R.S32.HI R11, RZ, 0x1f, R10 ;  /* 0x0000001fff0b7819 */ /* 0x000fe2000001140a */
[----:B------:R-:W-:Y:S01]  /*62c0*/  IMAD R4, R4, c[0x0][0x208], RZ ;  /* 0x0000820004047a24 */ /* 0x000fe200078e02ff */
[----:B------:R-:W-:Y:S01]  /*62d0*/  SHF.R.S32.HI R15, RZ, 0x1f, R7 ;  /* 0x0000001fff0f7819 */ /* 0x000fe20000011407 */
[C---:B------:R-:W-:Y:S01]  /*62e0*/  IMAD R16, R0.reuse, c[0x0][0x1e4], R5 ;  /* 0x0000790000107a24 */ /* 0x040fe200078e0205 */
[----:B------:R-:W-:Y:S01]  /*62f0*/  ISETP.NE.U32.AND P1, PT, RZ, c[0x0][0x350], PT ;  /* 0x0000d400ff007a0c */ /* 0x000fe20003f25070 */
[C---:B------:R-:W-:Y:S01]  /*6300*/  IMAD R19, R0.reuse, c[0x0][0x20c], R4 ;  /* 0x0000830000137a24 */ /* 0x040fe200078e0204 */
[----:B------:R-:W-:Y:S01]  /*6310*/  LEA.HI R18, R15, R7, RZ, 0x3 ;  /* 0x000000070f127211 */ /* 0x000fe200078f18ff */
[----:B------:R-:W-:Y:S01]  /*6320*/  IMAD.WIDE.U32 R4, R0, c[0x0][0x1e0], R10 ;  /* 0x0000780000047a25 */ /* 0x000fe200078e000a */
[----:B------:R-:W-:-:S02]  /*6330*/  ISETP.NE.AND.EX P1, PT, RZ, c[0x0][0x354], PT, P1 ;  /* 0x0000d500ff007a0c */ /* 0x000fc40003f25310 */
[----:B------:R-:W-:Y:S01]  /*6340*/  ISETP.GE.AND P5, PT, R10, c[0x0][0x1d4], PT ;  /* 0x000075000a007a0c */ /* 0x000fe20003fa6270 */
[----:B------:R-:W-:Y:S01]  /*6350*/  IMAD.WIDE.U32 R12, R0, c[0x0][0x208], R10 ;  /* 0x00008200000c7a25 */ /* 0x000fe200078e000a */
[----:B------:R-:W-:Y:S02]  /*6360*/  LEA.HI R0, R112, R162, RZ, 0x6 ;  /* 0x000000a270007211 */ /* 0x000fe400078f30ff */
[----:B------:R-:W-:Y:S01]  /*6370*/  IADD3 R5, R5, R16, RZ ;  /* 0x0000001005057210 */ /* 0x000fe20007ffe0ff */
[----:B------:R-:W-:Y:S02]  /*6380*/  IMAD R15, R6, c[0x0][0x1c4], R14 ;  /* 0x00007100060f7a24 */ /* 0x000fe400078e020e */
[----:B------:R-:W-:Y:S01]  /*6390*/  IMAD.SHL.U32 R6, R0, 0x8, RZ ;  /* 0x0000000800067824 */ /* 0x000fe200078e00ff */
[----:B------:R-:W-:Y:S01]  /*63a0*/  LOP3.LUT R0, R18, 0xfffffff8, RZ, 0xc0, !PT ;  /* 0xfffffff812007812 */ /* 0x000fe200078ec0ff */
[----:B------:R-:W-:Y:S02]  /*63b0*/  IMAD.MOV R14, RZ, RZ, -R8 ;  /* 0x000000ffff0e7224 */ /* 0x000fe400078e0a08 */
[----:B------:R-:W-:Y:S01]  /*63c0*/  IMAD.IADD R3, R3, 0x1, R15 ;  /* 0x0000000103037824 */ /* 0x000fe200078e020f */
[----:B------:R-:W-:Y:S01]  /*63d0*/  LOP3.LUT R209, R17, 0xfffffe00, R6, 0xf8, !PT ;  /* 0xfffffe0011d17812 */ /* 0x000fe200078ef806 */
[----:B------:R-:W-:Y:S01]  /*63e0*/  IMAD.IADD R0, R7, 0x1, -R0 ;  /* 0x0000000107007824 */ /* 0x000fe200078e0a00 */
[----:B------:R-:W-:Y:S01]  /*63f0*/  SHF.R.S32.HI R6, RZ, 0x1f, R8 ;  /* 0x0000001fff067819 */ /* 0x000fe20000011408 */
[----:B------:R-:W-:Y:S01]  /*6400*/  IMAD R14, R14, c[0x0][0x2c4], R9 ;  /* 0x0000b1000e0e7a24 */ /* 0x000fe200078e0209 */
[----:B------:R-:W-:Y:S01]  /*6410*/  SHF.L.U32 R15, R106, 0x3, RZ ;  /* 0x000000036a0f7819 */ /* 0x000fe200000006ff */
[C---:B------:R-:W-:Y:S01]  /*6420*/  IMAD.SHL.U32 R9, R0.reuse, 0x40, RZ ;  /* 0x0000004000097824 */ /* 0x040fe200078e00ff */
[----:B------:R-:W-:Y:S01]  /*6430*/  LOP3.LUT P3, RZ, R0, 0x4, RZ, 0xc0, !PT ;  /* 0x0000000400ff7812 */ /* 0x000fe2000786c0ff */
[----:B------:R-:W-:Y:S01]  /*6440*/  IMAD.WIDE.U32 R2, R8, c[0x0][0x1b0], R2 ;  /* 0x00006c0008027a25 */ /* 0x000fe200078e0002 */
[----:B------:R-:W-:-:S02]  /*6450*/  LOP3.LUT P2, RZ, R0, 0x2, RZ, 0xc0, !PT ;  /* 0x0000000200ff7812 */ /* 0x000fc4000784c0ff */
[----:B------:R-:W-:Y:S01]  /*6460*/  LOP3.LUT R9, R9, 0x1c0, RZ, 0xc0, !PT ;  /* 0x000001c009097812 */ /* 0x000fe200078ec0ff */
[----:B------:R-:W-:Y:S02]  /*6470*/  IMAD R0, R6, c[0x0][0x1b0], RZ ;  /* 0x00006c0006007a24 */ /* 0x000fe400078e02ff */
[----:B------:R-:W-:Y:S01]  /*6480*/  IMAD.WIDE.U32 R6, R251, c[0x0][0x1e8], R4 ;  /* 0x00007a00fb067a25 */ /* 0x000fe200078e0004 */
[----:B------:R-:W-:-:S03]  /*6490*/  MOV R4, R12 ;  /* 0x0000000c00047202 */ /* 0x000fc60000000f00 */
[----:B------:R-:W-:Y:S01]  /*64a0*/  IMAD R17, R8, c[0x0][0x1b4], R0 ;  /* 0x00006d0008117a24 */ /* 0x000fe200078e0200 */
[----:B------:R-:W-:Y:S01]  /*64b0*/  LOP3.LUT R0, R9, 0x8, R15, 0xf8, !PT ;  /* 0x0000000809007812 */ /* 0x000fe200078ef80f */
[----:B------:R-:W-:Y:S01]  /*64c0*/  IMAD R16, R164, c[0x0][0x1e8], RZ ;  /* 0x00007a00a4107a24 */ /* 0x000fe200078e02ff */
[----:B------:R-:W-:Y:S01]  /*64d0*/  SHF.R.U32.HI R9, RZ, 0x3, R9 ;  /* 0x00000003ff097819 */ /* 0x000fe20000011609 */
[----:B------:R-:W-:Y:S02]  /*64e0*/  IMAD.MOV.U32 R12, RZ, RZ, R6 ;  /* 0x000000ffff0c7224 */ /* 0x000fe400078e0006 */
[----:B------:R-:W-:Y:S01]  /*64f0*/  IMAD.IADD R5, R13, 0x1, R19 ;  /* 0x000000010d057824 */ /* 0x000fe200078e0213 */
[----:B------:R-:W-:Y:S01]  /*6500*/  LOP3.LUT R15, R0, R9, RZ, 0x3c, !PT ;  /* 0x00000009000f7212 */ /* 0x000fe200078e3cff */
[----:B------:R-:W-:Y:S01]  /*6510*/  IMAD R6, R164, c[0x0][0x210], RZ ;  /* 0x00008400a4067a24 */ /* 0x000fe200078e02ff */
[----:B------:R-:W-:Y:S01]  /*6520*/  SHF.R.S32.HI R0, RZ, 0x1f, R14 ;  /* 0x0000001fff007819 */ /* 0x000fe2000001140e */
[----:B------:R-:W-:-:S02]  /*6530*/  IMAD.IADD R3, R3, 0x1, R17 ;  /* 0x0000000103037824 */ /* 0x000fc400078e0211 */
[C---:B------:R-:W-:Y:S02]  /*6540*/  IMAD R16, R251.reuse, c[0x0][0x1ec], R16 ;  /* 0x00007b00fb107a24 */ /* 0x040fe400078e0210 */
[----:B------:R-:W-:Y:S02]  /*6550*/  IMAD R0, R0, c[0x0][0x1a8], RZ ;  /* 0x00006a0000007a24 */ /* 0x000fe400078e02ff */
[C---:B------:R-:W-:Y:S02]  /*6560*/  IMAD R6, R251.reuse, c[0x0][0x214], R6 ;  /* 0x00008500fb067a24 */ /* 0x040fe400078e0206 */
[----:B------:R-:W-:-:S04]  /*6570*/  IMAD.WIDE.U32 R4, R251, c[0x0][0x210], R4 ;  /* 0x00008400fb047a25 */ /* 0x000fc800078e0004 */
[C---:B------:R-:W-:Y:S02]  /*6580*/  IMAD R0, R14.reuse, c[0x0][0x1ac], R0 ;  /* 0x00006b000e007a24 */ /* 0x040fe400078e0200 */
[----:B------:R-:W-:-:S04]  /*6590*/  IMAD.WIDE.U32 R2, R14, c[0x0][0x1a8], R2 ;  /* 0x00006a000e027a25 */ /* 0x000fc800078e0002 */
[----:B------:R-:W-:Y:S02]  /*65a0*/  IMAD.IADD R13, R16, 0x1, R7 ;  /* 0x00000001100d7824 */ /* 0x000fe400078e0207 */
[----:B------:R-:W-:Y:S01]  /*65b0*/  IMAD.IADD R7, R6, 0x1, R5 ;  /* 0x0000000106077824 */ /* 0x000fe200078e0205 */
[----:B------:R-:W-:Y:S01]  /*65c0*/  MOV R6, R4 ;  /* 0x0000000400067202 */ /* 0x000fe20000000f00 */
[----:B------:R-:W-:Y:S02]  /*65d0*/  IMAD.SHL.U32 R5, R18, 0x40, RZ ;  /* 0x0000004012057824 */ /* 0x000fe400078e00ff */
[----:B------:R-:W-:Y:S02]  /*65e0*/  IMAD.IADD R3, R3, 0x1, R0 ;  /* 0x0000000103037824 */ /* 0x000fe400078e0200 */
[----:B------:R-:W-:Y:S01]  /*65f0*/  IMAD.IADD R16, R244, 0x1, R88 ;  /* 0x00000001f4107824 */ /* 0x000fe200078e0258 */
[----:B------:R-:W-:Y:S02]  /*6600*/  LOP3.LUT R4, R15, 0xfffffe00, R5, 0xf8, !PT ;  /* 0xfffffe000f047812 */ /* 0x000fe400078ef805 */
[----:B------:R-:W-:-:S04]  /*6610*/  SHF.L.U32 R15, R87, 0x3, RZ ;  /* 0x00000003570f7819 */ /* 0x000fc800000006ff */
[----:B------:R-:W-:Y:S02]  /*6620*/  IADD3 R5, R15, 0x80, RZ ;  /* 0x000000800f057810 */ /* 0x000fe40007ffe0ff */
[--C-:B--2---:R-:W-:Y:S01]  /*6630*/  @P0 SHF.R.S32.HI R9, RZ, 0x1f, R21.reuse ;  /* 0x0000001fff090819 */ /* 0x104fe20000011415 */
[----:B------:R-:W-:Y:S01]  /*6640*/  @P0 IMAD.MOV.U32 R8, RZ, RZ, R21 ;  /* 0x000000ffff080224 */ /* 0x000fe200078e0015 */
[----:B------:R-:W-:Y:S01]  /*6650*/  @!P0 MOV R9, R20 ;  /* 0x0000001400098202 */ /* 0x000fe20000000f00 */
[----:B------:R-:W-:Y:S01]  /*6660*/  @!P0 IMAD.MOV.U32 R8, RZ, RZ, R243 ;  /* 0x000000ffff088224 */ /* 0x000fe200078e00f3 */
[C---:B------:R-:W-:Y:S02]  /*6670*/  LEA R18, P0, R2.reuse, c[0x0][0x160], 0x1 ;  /* 0x0000580002127a11 */ /* 0x040fe400078008ff */
[----:B------:R-:W-:Y:S02]  /*6680*/  SEL R0, R9, RZ, !P1 ;  /* 0x000000ff09007207 */ /* 0x000fe40004800000 */
[----:B------:R-:W-:Y:S01]  /*6690*/  LEA.HI.X R17, R2, c[0x0][0x164], R3, 0x1, P0 ;  /* 0x0000590002117a11 */ /* 0x000fe200000f0c03 */
[----:B------:R-:W-:Y:S01]  /*66a0*/  IMAD.MOV.U32 R3, RZ, RZ, 0x10 ;  /* 0x00000010ff037424 */ /* 0x000fe200078e00ff */
[----:B------:R-:W-:Y:S01]  /*66b0*/  ISETP.GE.AND P0, PT, R16, R44, PT ;  /* 0x0000002c1000720c */ /* 0x000fe20003f06270 */
[----:B------:R-:W-:Y:S01]  /*66c0*/  IMAD R2, R0, c[0x0][0x1f0], RZ ;  /* 0x00007c0000027a24 */ /* 0x000fe200078e02ff */
[----:B------:R-:W-:Y:S01]  /*66d0*/  SEL R8, R8, RZ, !P1 ;  /* 0x000000ff08087207 */ /* 0x000fe20004800000 */
[----:B------:R-:W-:Y:S01]  /*66e0*/  IMAD R0, R0, c[0x0][0x218], RZ ;  /* 0x0000860000007a24 */ /* 0x000fe200078e02ff */
[----:B------:R-:W-:-:S02]  /*66f0*/  SEL R3, R3, 0xfffffff0, !P2 ;  /* 0xfffffff003037807 */ /* 0x000fc40005000000 */
[----:B------:R-:W-:Y:S01]  /*6700*/  ISETP.GE.AND P1, PT, R15, c[0x0][0x198], PT ;  /* 0x000066000f007a0c */ /* 0x000fe20003f26270 */
[C---:B------:R-:W-:Y:S02]  /*6710*/  IMAD R14, R8.reuse, c[0x0][0x1f4], R2 ;  /* 0x00007d00080e7a24 */ /* 0x040fe400078e0202 */
[----:B------:R-:W-:Y:S02]  /*6720*/  IMAD.MOV.U32 R2, RZ, RZ, 0x20 ;  /* 0x00000020ff027424 */ /* 0x000fe400078e00ff */
[----:B------:R-:W-:Y:S01]  /*6730*/  IMAD R9, R8, c[0x0][0x21c], R0 ;  /* 0x0000870008097a24 */ /* 0x000fe200078e0200 */
[----:B------:R-:W-:Y:S01]  /*6740*/  IADD3 R0, R10, 0x40, RZ ;  /* 0x000000400a007810 */ /* 0x000fe20007ffe0ff */
[----:B------:R-:W-:Y:S01]  /*6750*/  IMAD.WIDE.U32 R228, R8, c[0x0][0x1f0], R12 ;  /* 0x00007c0008e47a25 */ /* 0x000fe200078e000c */
[----:B------:R-:W-:Y:S02]  /*6760*/  SEL R2, R2, 0xffffffe0, !P3 ;  /* 0xffffffe002027807 */ /* 0x000fe40005800000 */
[----:B------:R-:W-:Y:S01]  /*6770*/  ISETP.GE.AND P6, PT, R0, c[0x0][0x1d4], PT ;  /* 0x0000750000007a0c */ /* 0x000fe20003fc6270 */
[----:B------:R-:W-:Y:S01]  /*6780*/  IMAD.WIDE.U32 R236, R8, c[0x0][0x218], R6 ;  /* 0x0000860008ec7a25 */ /* 0x000fe200078e0006 */
[----:B------:R-:W-:Y:S01]  /*6790*/  ISETP.GE.AND P2, PT, R0, c[0x0][0x198], PT ;  /* 0x0000660000007a0c */ /* 0x000fe20003f46270 */
[----:B------:R1:W2:Y:S01]  /*67a0*/  SHFL.IDX PT, R6, R18, RZ, 0x181f ;  /* 0x00181fff12067589 */ /* 0x0002a200000e0000 */
[----:B------:R-:W-:Y:S01]  /*67b0*/  ISETP.GE.AND P3, PT, R5, c[0x0][0x198], PT ;  /* 0x0000660005007a0c */ /* 0x000fe20003f66270 */
[----:B------:R-:W-:-:S02]  /*67c0*/  IMAD.IADD R231, R229, 0x1, R14 ;  /* 0x00000001e5e77824 */ /* 0x000fc400078e020e */
[----:B------:R1:W3:Y:S01]  /*67d0*/  SHFL.IDX PT, R7, R17, RZ, 0x181f ;  /* 0x00181fff11077589 */ /* 0x0002e200000e0000 */
[----:B------:R-:W-:Y:S01]  /*67e0*/  IMAD.IADD R233, R237, 0x1, R9 ;  /* 0x00000001ede97824 */ /* 0x000fe200078e0209 */
[----:B------:R-:W-:Y:S05]  /*67f0*/  @P0 BRA `(.L_x_565) ;  /* 0x000000f000000947 */ /* 0x000fea0003800000 */
[----:B------:R-:W-:Y:S02]  /*6800*/  SHF.R.S32.HI R12, RZ, 0x1f, R0 ;  /* 0x0000001fff0c7819 */ /* 0x000fe40000011400 */
[----:B------:R-:W-:Y:S02]  /*6810*/  SHF.R.S32.HI R13, RZ, 0x1f, R5 ;  /* 0x0000001fff0d7819 */ /* 0x000fe40000011405 */
[----:B------:R-:W-:Y:S02]  /*6820*/  LEA.HI R12, R12, R0, RZ, 0x3 ;  /* 0x000000000c0c7211 */ /* 0x000fe400078f18ff */
[----:B------:R-:W-:Y:S02]  /*6830*/  LEA.HI R5, R13, R5, RZ, 0x3 ;  /* 0x000000050d057211 */ /* 0x000fe400078f18ff */
[----:B--2---:R-:W-:-:S02]  /*6840*/  LEA R8, P0, R15, R6, 0x1 ;  /* 0x000000060f087211 */ /* 0x004fc400078008ff */
[----:B------:R-:W-:Y:S02]  /*6850*/  LOP3.LUT R12, R12, 0xfffffff8, RZ, 0xc0, !PT ;  /* 0xfffffff80c0c7812 */ /* 0x000fe400078ec0ff */
[----:B------:R-:W-:Y:S01]  /*6860*/  LOP3.LUT R14, R5, 0xfffffff8, RZ, 0xc0, !PT ;  /* 0xfffffff8050e7812 */ /* 0x000fe200078ec0ff */
[----:B------:R-:W-:Y:S01]  /*6870*/  IMAD.SHL.U32 R5, R209, 0x2, RZ ;  /* 0x00000002d1057824 */ /* 0x000fe200078e00ff */
[----:B---3--:R-:W-:Y:S01]  /*6880*/  LEA.HI.X R9, R15, R7, R11, 0x1, P0 ;  /* 0x000000070f097211 */ /* 0x008fe200000f0c0b */
[----:B------:R-:W-:-:S04]  /*6890*/  IMAD.WIDE R12, R12, 0x2, R6 ;  /* 0x000000020c0c7825 */ /* 0x000fc800078e0206 */
[----:B------:R-:W-:Y:S01]  /*68a0*/  IMAD.WIDE R6, R14, 0x2, R6 ;  /* 0x000000020e067825 */ /* 0x000fe200078e0206 */
[----:B------:R-:W-:Y:S01]  /*68b0*/  @!PT LDS RZ, [RZ] ;  /* 0x00000000fffff984 */ /* 0x000fe20000000800 */
[----:B------:R2:W-:Y:S04]  /*68c0*/  LDGSTS.E.BYPASS.LTC128B.128 [R5+0xc100], [R8.64], !P1 ;  /* 0x0c10000008057fae */ /* 0x0005e8000c901d46 */
[----:B------:R2:W-:Y:S04]  /*68d0*/  LDGSTS.E.BYPASS.LTC128B.128 [R5+0x10100], [R12.64], !P2 ;  /* 0x101000000c057fae */ /* 0x0005e8000d101d46 */
[----:B------:R2:W-:Y:S02]  /*68e0*/  LDGSTS.E.BYPASS.LTC128B.128 [R5+0x14100], [R6.64], !P3 ;  /* 0x1410000006057fae */ /* 0x0005e4000d901d46 */
.L_x_565:
[----:B------:R-:W-:Y:S05]  /*68f0*/  BSYNC B0 ;  /* 0x0000000000007941 */ /* 0x000fea0003800000 */
.L_x_564:
[----:B--2---:R-:W-:Y:S01]  /*6900*/  IADD3 R5, R16, 0x20, RZ ;  /* 0x0000002010057810 */ /* 0x004fe20007ffe0ff */
[----:B---3--:R2:W3:Y:S01]  /*6910*/  SHFL.IDX PT, R7, R17, 0x1, 0x181f ;  /* 0x00381f0011077f89 */ /* 0x0084e200000e0000 */
[----:B------:R-:W-:Y:S02]  /*6920*/  BSSY B0, `(.L_x_566) ;  /* 0x0000014000007945 */ /* 0x000fe40003800000 */
[----:B------:R-:W-:Y:S01]  /*6930*/  ISETP.GE.AND P0, PT, R5, R44, PT ;  /* 0x0000002c0500720c */ /* 0x000fe20003f06270 */
[----:B------:R2:W4:-:S12]  /*6940*/  SHFL.IDX PT, R6, R18, 0x1, 0x181f ;  /* 0x00381f0012067f89 */ /* 0x00051800000e0000 */
[----:B------:R-:W-:Y:S05]  /*6950*/  @P0 BRA `(.L_x_567) ;  /* 0x0000010000000947 */ /* 0x000fea0003800000 */
[----:B------:R-:W-:Y:S02]  /*6960*/  IADD3 R13, R15, 0x80, RZ ;  /* 0x000000800f0d7810 */ /* 0x000fe40007ffe0ff */
[----:B------:R-:W-:Y:S02]  /*6970*/  SHF.R.S32.HI R5, RZ, 0x1f, R0 ;  /* 0x0000001fff057819 */ /* 0x000fe40000011400 */
[----:B------:R-:W-:Y:S02]  /*6980*/  SHF.R.S32.HI R14, RZ, 0x1f, R13 ;  /* 0x0000001fff0e7819 */ /* 0x000fe4000001140d */
[----:B------:R-:W-:Y:S02]  /*6990*/  LEA.HI R12, R5, R0, RZ, 0x3 ;  /* 0x00000000050c7211 */ /* 0x000fe400078f18ff */
[----:B------:R-:W-:Y:S02]  /*69a0*/  LEA.HI R5, R14, R13, RZ, 0x3 ;  /* 0x0000000d0e057211 */ /* 0x000fe400078f18ff */
[----:B----4-:R-:W-:-:S02]  /*69b0*/  LEA R8, P0, R15, R6, 0x1 ;  /* 0x000000060f087211 */ /* 0x010fc400078008ff */
        /* <DEDUP_REMOVED lines=10> */
.L_x_567:
[----:B------:R-:W-:Y:S05]  /*6a60*/  BSYNC B0 ;  /* 0x0000000000007941 */ /* 0x000fea0003800000 */
.L_x_566:
[----:B---3--:R-:W-:Y:S01]  /*6a70*/  IADD3 R5, R16, 0x40, RZ ;  /* 0x0000004010057810 */ /* 0x008fe20007ffe0ff */
[----:B------:R3:W1:Y:S01]  /*6a80*/  SHFL.IDX PT, R7, R17, 0x2, 0x181f ;  /* 0x00581f0011077f89 */ /* 0x00066200000e0000 */
[----:B------:R-:W-:Y:S02]  /*6a90*/  BSSY B0, `(.L_x_568) ;  /* 0x0000014000007945 */ /* 0x000fe40003800000 */
[----:B------:R-:W-:Y:S01]  /*6aa0*/  ISETP.GE.AND P0, PT, R5, R44, PT ;  /* 0x0000002c0500720c */ /* 0x000fe20003f06270 */
[----:B----4-:R3:W4:-:S12]  /*6ab0*/  SHFL.IDX PT, R6, R18, 0x2, 0x181f ;  /* 0x00581f0012067f89 */ /* 0x01071800000e0000 */
        /* <DEDUP_REMOVED lines=10> */
[----:B-1----:R-:W-:Y:S01]  /*6b60*/  LEA.HI.X R9, R15, R7, R11, 0x1, P0 ;  /* 0x000000070f097211 */ /* 0x002fe200000f0c0b */
[----:B------:R-:W-:-:S04]  /*6b70*/  IMAD.WIDE R12, R12, 0x2, R6 ;  /* 0x000000020c0c7825 */ /* 0x000fc800078e0206 */
[----:B------:R-:W-:Y:S01]  /*6b80*/  IMAD.WIDE R6, R14, 0x2, R6 ;  /* 0x000000020e067825 */ /* 0x000fe200078e0206 */
[----:B------:R-:W-:Y:S01]  /*6b90*/  @!PT LDS RZ, [RZ] ;  /* 0x00000000fffff984 */ /* 0x000fe20000000800 */
[----:B------:R1:W-:Y:S04]  /*6ba0*/  LDGSTS.E.BYPASS.LTC128B.128 [R5+0xe100], [R8.64], !P1 ;  /* 0x0e10000008057fae */ /* 0x0003e8000c901d46 */
[----:B------:R1:W-:Y:S04]  /*6bb0*/  LDGSTS.E.BYPASS.LTC128B.128 [R5+0x12100], [R12.64], !P2 ;  /* 0x121000000c057fae */ /* 0x0003e8000d101d46 */
[----:B------:R1:W-:Y:S02]  /*6bc0*/  LDGSTS.E.BYPASS.LTC128B.128 [R5+0x16100], [R6.64], !P3 ;  /* 0x1610000006057fae */ /* 0x0003e4000d901d46 */
.L_x_569:
[----:B------:R-:W-:Y:S05]  /*6bd0*/  BSYNC B0 ;  /* 0x0000000000007941 */ /* 0x000fea0003800000 */
.L_x_568:
[----:B-1--4-:R-:W1:Y:S01]  /*6be0*/  SHFL.IDX PT, R6, R18, 0x3, 0x181f ;  /* 0x00781f0012067f89 */ /* 0x012e6200000e0000 */
[----:B------:R-:W-:Y:S01]  /*6bf0*/  IADD3 R5, R16, 0x60, RZ ;  /* 0x0000006010057810 */ /* 0x000fe20007ffe0ff */
[----:B------:R-:W-:Y:S01]  /*6c00*/  IMAD.IADD R10, R232, 0x1, -R88 ;  /* 0x00000001e80a7824 */ /* 0x000fe200078e0a58 */
[----:B------:R-:W-:Y:S01]  /*6c10*/  IADD3 R109, R207, -0x1, RZ ;  /* 0xffffffffcf6d7810 */ /* 0x000fe20007ffe0ff */
[----:B------:R-:W4:Y:S01]  /*6c20*/  SHFL.IDX PT, R7, R17, 0x3, 0x181f ;  /* 0x00781f0011077f89 */ /* 0x000f2200000e0000 */
[----:B------:R-:W-:Y:S01]  /*6c30*/  ISETP.GE.AND P0, PT, R5, R44, PT ;  /* 0x0000002c0500720c */ /* 0x000fe20003f06270 */
[----:B------:R-:W-:Y:S01]  /*6c40*/  IMAD.MOV.U32 R12, RZ, RZ, c[0x0][0x1e0] ;  /* 0x00007800ff0c7624 */ /* 0x000fe200078e00ff */
[----:B------:R-:W-:Y:S01]  /*6c50*/  SHF.R.S32.HI R105, RZ, 0x1f, R109 ;  /* 0x0000001fff697819 */ /* 0x000fe2000001146d */
[----:B------:R-:W-:Y:S01]  /*6c60*/  IMAD.MOV.U32 R246, RZ, RZ, 0x6 ;  /* 0x00000006fff67424 */ /* 0x000fe200078e00ff */
[----:B------:R-:W-:Y:S01]  /*6c70*/  LEA.HI R110, R112, R162, RZ, 0x5 ;  /* 0x000000a2706e7211 */ /* 0x000fe200078f28ff */
[C---:B------:R-:W-:Y:S01]  /*6c80*/  IMAD.SHL.U32 R114, R12.reuse, 0x40, RZ ;  /* 0x000000400c727824 */ /* 0x040fe200078e00ff */
[----:B------:R-:W-:Y:S01]  /*6c90*/  SEL R107, RZ, 0x1, P5 ;  /* 0x00000001ff6b7807 */ /* 0x000fe20002800000 */
[----:B------:R-:W-:Y:S01]  /*6ca0*/  IMAD.MOV.U32 R230, RZ, RZ, R228 ;  /* 0x000000ffffe67224 */ /* 0x000fe200078e00e4 */
[C---:B------:R-:W-:Y:S01]  /*6cb0*/  SHF.L.U64.HI R113, R12.reuse, R246, c[0x0][0x1e4] ;  /* 0x000079000c717619 */ /* 0x040fe200000102f6 */
[----:B------:R-:W-:Y:S01]  /*6cc0*/  IMAD.SHL.U32 R247, R12, 0x20, RZ ;  /* 0x000000200cf77824 */ /* 0x000fe200078e00ff */
[----:B------:R-:W-:-:S03]  /*6cd0*/  SHF.R.S32.HI R111, RZ, 0x5, R110 ;  /* 0x00000005ff6f7819 */ /* 0x000fc6000001146e */
[C---:B------:R-:W-:Y:S02]  /*6ce0*/  @!P0 IADD3 R5, R15.reuse, 0x80, RZ ;  /* 0x000000800f058810 */ /* 0x040fe40007ffe0ff */
[----:B-1----:R-:W-:-:S04]  /*6cf0*/  @!P0 LEA R8, P4, R15, R6, 0x1 ;  /* 0x000000060f088211 */ /* 0x002fc800078808ff */
[----:B----4-:R-:W-:Y:S01]  /*6d00*/  @!P0 LEA.HI.X R9, R15, R7, R11, 0x1, P4 ;  /* 0x000000070f098211 */ /* 0x010fe200020f0c0b */
[----:B------:R-:W-:Y:S01]  /*6d10*/  @!P0 IMAD.SHL.U32 R11, R209, 0x2, RZ ;  /* 0x00000002d10b8824 */ /* 0x000fe200078e00ff */
[----:B------:R-:W-:-:S04]  /*6d20*/  ISETP.NE.AND P4, PT, R249, 0x1, PT ;  /* 0x00000001f900780c */ /* 0x000fc80003f85270 */
[----:B------:R-:W-:Y:S01]  /*6d30*/  @!PT LDS RZ, [RZ] ;  /* 0x00000000fffff984 */ /* 0x000fe20000000800 */
[----:B------:R1:W-:Y:S02]  /*6d40*/  @!P0 LDGSTS.E.BYPASS.LTC128B.128 [R11+0xf100], [R8.64], !P1 ;  /* 0x0f100000080b8fae */ /* 0x0003e4000c901d46 */
[----:B-1----:R-:W-:Y:S02]  /*6d50*/  @!P0 SHF.R.S32.HI R8, RZ, 0x1f, R0 ;  /* 0x0000001fff088819 */ /* 0x002fe40000011400 */
[----:B------:R-:W-:Y:S02]  /*6d60*/  @!P0 SHF.R.S32.HI R9, RZ, 0x1f, R5 ;  /* 0x0000001fff098819 */ /* 0x000fe40000011405 */
[----:B------:R-:W-:Y:S02]  /*6d70*/  @!P0 LEA.HI R8, R8, R0, RZ, 0x3 ;  /* 0x0000000008088211 */ /* 0x000fe400078f18ff */
[----:B------:R-:W-:Y:S02]  /*6d80*/  @!P0 LEA.HI R5, R9, R5, RZ, 0x3 ;  /* 0x0000000509058211 */ /* 0x000fe400078f18ff */
[----:B------:R-:W-:-:S02]  /*6d90*/  @!P0 LOP3.LUT R8, R8, 0xfffffff8, RZ, 0xc0, !PT ;  /* 0xfffffff808088812 */ /* 0x000fc400078ec0ff */
[----:B------:R-:W-:Y:S01]  /*6da0*/  @!P0 LOP3.LUT R0, R5, 0xfffffff8, RZ, 0xc0, !PT ;  /* 0xfffffff805008812 */ /* 0x000fe200078ec0ff */
[----:B------:R-:W-:Y:S02]  /*6db0*/  IMAD R5, R109, -0x40, R10 ;  /* 0xffffffc06d057824 */ /* 0x000fe400078e020a */
[----:B------:R-:W-:-:S03]  /*6dc0*/  @!P0 IMAD.WIDE R8, R8, 0x2, R6 ;  /* 0x0000000208088825 */ /* 0x000fc600078e0206 */
[----:B------:R-:W-:Y:S01]  /*6dd0*/  ISETP.GE.AND P1, PT, R5, 0x1, PT ;  /* 0x000000010500780c */ /* 0x000fe20003f26270 */
[----:B------:R-:W-:Y:S01]  /*6de0*/  @!P0 IMAD.WIDE R6, R0, 0x2, R6 ;  /* 0x0000000200068825 */ /* 0x000fe200078e0206 */
[----:B------:R1:W-:Y:S03]  /*6df0*/  @!P0 LDGSTS.E.BYPASS.LTC128B.128 [R11+0x13100], [R8.64], !P2 ;  /* 0x13100000080b8fae */ /* 0x0003e6000d101d46 */
[----:B------:R-:W-:Y:S01]  /*6e00*/  IMAD R0, R113, R109, RZ ;  /* 0x0000006d71007224 */ /* 0x000fe200078e02ff */
[----:B------:R4:W-:Y:S01]  /*6e10*/  @!P0 LDGSTS.E.BYPASS.LTC128B.128 [R11+0x17100], [R6.64], !P3 ;  /* 0x17100000060b8fae */ /* 0x0009e2000d901d46 */
[----:B------:R-:W-:Y:S01]  /*6e20*/  ISETP.GE.AND P0, PT, R5, 0x21, PT ;  /* 0x000000210500780c */ /* 0x000fe20003f06270 */
[----:B------:R-:W-:Y:S01]  /*6e30*/  IMAD.MOV.U32 R5, RZ, RZ, 0x5 ;  /* 0x00000005ff057424 */ /* 0x000fe200078e00ff */
[----:B------:R-:W-:Y:S01]  /*6e40*/  ISETP.NE.AND P3, PT, R240, RZ, PT ;  /* 0x000000fff000720c */ /* 0x000fe20003f65270 */
[----:B------:R-:W0:Y:S01]  /*6e50*/  LDGDEPBAR ;  /* 0x00000000000079af */ /* 0x000e220000000000 */
[----:B------:R-:W-:-:S02]  /*6e60*/  IMAD R0, R105, R114, R0 ;  /* 0x0000007269007224 */ /* 0x000fc400078e0200 */
[----:B------:R-:W-:Y:S01]  /*6e70*/  SHF.L.U64.HI R245, R12, R5, c[0x0][0x1e4] ;  /* 0x000079000cf57619 */ /* 0x000fe20000010205 */
[----:B------:R-:W-:Y:S02]  /*6e80*/  @P1 IMAD.SHL.U32 R5, R209, 0x2, RZ ;  /* 0x00000002d1051824 */ /* 0x000fe400078e00ff */
[----:B----4-:R-:W-:-:S04]  /*6e90*/  IMAD.WIDE.U32 R6, R109, R114, R230 ;  /* 0x000000726d067225 */ /* 0x010fc800078e00e6 */
[----:B------:R-:W-:Y:S01]  /*6ea0*/  IMAD.IADD R0, R7, 0x1, R0 ;  /* 0x0000000107007824 */ /* 0x000fe200078e0200 */
[----:B------:R-:W-:Y:S01]  /*6eb0*/  BAR.SYNC.DEFER_BLOCKING 0x0 ;  /* 0x0000000000007b1d */ /* 0x000fe20000010000 */
[----:B-1----:R-:W-:-:S04]  /*6ec0*/  @P1 LEA R8, P2, R6, c[0x0][0x1c8], 0x1 ;  /* 0x0000720006081a11 */ /* 0x002fc800078408ff */
[----:B------:R-:W-:Y:S02]  /*6ed0*/  @P1 LEA.HI.X R9, R6, c[0x0][0x1cc], R0, 0x1, P2 ;  /* 0x0000730006091a11 */ /* 0x000fe400010f0c00 */
[----:B------:R-:W-:-:S05]  /*6ee0*/  @P0 IADD3 R7, P2, R247, R6, RZ ;  /* 0x00000006f7070210 */ /* 0x000fca0007f5e0ff */
[----:B------:R-:W-:Y:S01]  /*6ef0*/  @P0 IMAD.X R0, R245, 0x1, R0, P2 ;  /* 0x00000001f5000824 */ /* 0x000fe200010e0600 */
[----:B------:R-:W-:-:S04]  /*6f00*/  @P0 LEA R6, P2, R7, c[0x0][0x1c8], 0x1 ;  /* 0x0000720007060a11 */ /* 0x000fc800078408ff */
[----:B------:R-:W-:Y:S01]  /*6f10*/  @P0 LEA.HI.X R7, R7, c[0x0][0x1cc], R0, 0x1, P2 ;  /* 0x0000730007070a11 */ /* 0x000fe200010f0c00 */
[----:B------:R-:W-:Y:S01]  /*6f20*/  @P0 IMAD.SHL.U32 R0, R209, 0x2, RZ ;  /* 0x00000002d1000824 */ /* 0x000fe200078e00ff */
        /* <DEDUP_REMOVED lines=9> */
[----:B------:R-:W-:-:S03]  /*6fc0*/  ISETP.LT.AND P0, PT, RZ, c[0x0][0x27c], PT ;  /* 0x00009f00ff007a0c */ /* 0x000fc60003f01270 */
[----:B------:R-:W0:Y:S10]  /*6fd0*/  LDGDEPBAR ;  /* 0x00000000000079af */ /* 0x000e340000000000 */
[----:B------:R-:W-:Y:S05]  /*6fe0*/  @P0 BRA `(.L_x_570) ;  /* 0x0000002000000947 */ /* 0x000fea0003800000 */
[----:B------:R-:W-:-:S04]  /*6ff0*/  DEPBAR.LE SB0, 0x1 ;  /* 0x000080400000791a */ /* 0x000fc80000000000 */
[----:B------:R-:W-:Y:S05]  /*7000*/  BRA `(.L_x_571) ;  /* 0x0000742000007947 */ /* 0x000fea0003800000 */
.L_x_570:
[----:B------:R-:W-:Y:S01]  /*7010*/  ULDC.U8 UR4, c[0x0][0x298] ;  /* 0x0000a60000047ab9 */ /* 0x000fe20000000000 */
[----:B-1---5:R-:W-:Y:S01]  /*7020*/  SHF.R.S32.HI R0, RZ, 0x1f, R144 ;  /* 0x0000001fff007819 */ /* 0x022fe20000011490 */
        /* <DEDUP_REMOVED lines=12> */
[----:B------:R-:W-:-:S02]  /*70f0*/  IADD3 R28, R244, R65, RZ ;  /* 0x00000041f41c7210 */ /* 0x000fc40007ffe0ff */
[----:B------:R-:W-:Y:S01]  /*7100*/  IADD3 R9, R5, R13, RZ ;  /* 0x0000000d05097210 */ /* 0x000fe20007ffe0ff */
[----:B------:R-:W-:Y:S01]  /*7110*/  IMAD.IADD R7, R0, 0x1, R11 ;  /* 0x0000000100077824 */ /* 0x000fe200078e020b */
[C---:B------:R-:W-:Y:S01]  /*7120*/  SHF.L.U32 R64, R47.reuse, 0x3, RZ ;  /* 0x000000032f407819 */ /* 0x040fe200000006ff */
[----:B------:R-:W-:Y:S01]  /*7130*/  IMAD R0, R47, 0x40, R28 ;  /* 0x000000402f007824 */ /* 0x000fe200078e021c */
[----:B------:R-:W-:Y:S05]  /*7140*/  @!P0 BRA `(.L_x_572) ;  /* 0x000037f000008947 */ /* 0x000fea0003800000 */
[----:B------:R-:W-:Y:S01]  /*7150*/  @P4 IMAD.HI.U32 R5, R0, c[0x0][0x2c8], RZ ;  /* 0x0000b20000054a27 */ /* 0x000fe200078e00ff */
[----:B------:R-:W-:Y:S01]  /*7160*/  MOV R8, R12 ;  /* 0x0000000c00087202 */ /* 0x000fe20000000f00 */
[----:B------:R-:W-:Y:S01]  /*7170*/  BSSY B0, `(.L_x_573) ;  /* 0x0000062000007945 */ /* 0x000fe20003800000 */
[----:B------:R-:W-:Y:S01]  /*7180*/  MOV R6, R10 ;  /* 0x0000000a00067202 */ /* 0x000fe20000000f00 */
[----:B------:R-:W-:Y:S01]  /*7190*/  IMAD.SHL.U32 R20, R47, 0x4, RZ ;  /* 0x000000042f147824 */ /* 0x000fe200078e00ff */
[----:B------:R-:W-:Y:S01]  /*71a0*/  @P4 SHF.R.U32.HI R0, RZ, c[0x0][0x2cc], R5 ;  /* 0x0000b300ff004a19 */ /* 0x000fe20000011605 */
[----:B------:R-:W-:Y:S01]  /*71b0*/  CS2R R74, SRZ ;  /* 0x00000000004a7805 */ /* 0x000fe2000001ff00 */
[----:B------:R-:W-:Y:S01]  /*71c0*/  CS2R R48, SRZ ;  /* 0x0000000000307805 */ /* 0x000fe2000001ff00 */
[----:B------:R-:W-:Y:S01]  /*71d0*/  CS2R R42, SRZ ;  /* 0x00000000002a7805 */ /* 0x000fe2000001ff00 */
[----:B------:R-:W-:Y:S01]  /*71e0*/  SHF.R.S32.HI R5, RZ, 0x1f, R0 ;  /* 0x0000001fff057819 */ /* 0x000fe20000011400 */
[----:B------:R-:W-:Y:S01]  /*71f0*/  IMAD.WIDE.U32 R8, R0, c[0x0][0x280], R8 ;  /* 0x0000a00000087a25 */ /* 0x000fe200078e0008 */
[----:B------:R-:W-:Y:S01]  /*7200*/  CS2R R40, SRZ ;  /* 0x0000000000287805 */ /* 0x000fe2000001ff00 */
[----:B------:R-:W-:Y:S01]  /*7210*/  CS2R R36, SRZ ;  /* 0x0000000000247805 */ /* 0x000fe2000001ff00 */
[----:B------:R-:W-:Y:S01]  /*7220*/  CS2R R26, SRZ ;  /* 0x00000000001a7805 */ /* 0x000fe2000001ff00 */
[C---:B------:R-:W-:Y:S01]  /*7230*/  IMAD R11, R5.reuse, c[0x0][0x280], RZ ;  /* 0x0000a000050b7a24 */ /* 0x040fe200078e02ff */
[----:B------:R-:W-:Y:S01]  /*7240*/  LEA R32, P1, R8, c[0x0][0x270], 0x1 ;  /* 0x00009c0008207a11 */ /* 0x000fe200078208ff */
[----:B------:R-:W-:Y:S01]  /*7250*/  IMAD R10, R5, c[0x0][0x290], RZ ;  /* 0x0000a400050a7a24 */ /* 0x000fe200078e02ff */
[----:B------:R-:W-:Y:S01]  /*7260*/  CS2R R24, SRZ ;  /* 0x0000000000187805 */ /* 0x000fe2000001ff00 */
[C---:B------:R-:W-:Y:S01]  /*7270*/  IMAD.WIDE.U32 R6, R0.reuse, c[0x0][0x290], R6 ;  /* 0x0000a40000067a25 */ /* 0x040fe200078e0006 */
[----:B------:R-:W-:Y:S01]  /*7280*/  CS2R R50, SRZ ;  /* 0x0000000000327805 */ /* 0x000fe2000001ff00 */
[----:B------:R-:W-:Y:S01]  /*7290*/  CS2R R46, SRZ ;  /* 0x00000000002e7805 */ /* 0x000fe2000001ff00 */
[----:B------:R-:W-:Y:S01]  /*72a0*/  CS2R R38, SRZ ;  /* 0x0000000000267805 */ /* 0x000fe2000001ff00 */
[----:B------:R-:W-:Y:S01]  /*72b0*/  IMAD R5, R0, c[0x0][0x284], R11 ;  /* 0x0000a10000057a24 */ /* 0x000fe200078e020b */
[----:B------:R-:W-:Y:S01]  /*72c0*/  LEA R33, P0, R6, c[0x0][0x288], 0x1 ;  /* 0x0000a20006217a11 */ /* 0x000fe200078008ff */
[----:B------:R-:W-:Y:S01]  /*72d0*/  IMAD R0, R0, c[0x0][0x294], R10 ;  /* 0x0000a50000007a24 */ /* 0x000fe200078e020a */
[----:B------:R-:W-:Y:S01]  /*72e0*/  CS2R R34, SRZ ;  /* 0x0000000000227805 */ /* 0x000fe2000001ff00 */
[----:B------:R-:W-:Y:S01]  /*72f0*/  IMAD.IADD R5, R9, 0x1, R5 ;  /* 0x0000000109057824 */ /* 0x000fe200078e0205 */
[----:B------:R-:W-:Y:S01]  /*7300*/  CS2R R30, SRZ ;  /* 0x00000000001e7805 */ /* 0x000fe2000001ff00 */
[----:B------:R-:W-:Y:S01]  /*7310*/  CS2R R22, SRZ ;  /* 0x0000000000167805 */ /* 0x000fe2000001ff00 */
[----:B------:R-:W-:-:S02]  /*7320*/  IADD3 R0, R7, R0, RZ ;  /* 0x0000000007007210 */ /* 0x000fc40007ffe0ff */
[----:B------:R-:W-:Y:S02]  /*7330*/  LEA.HI.X R29, R8, c[0x0][0x274], R5, 0x1, P1 ;  /* 0x00009d00081d7a11 */ /* 0x000fe400008f0c05 */
[----:B------:R-:W-:Y:S01]  /*7340*/  LEA.HI.X R21, R6, c[0x0][0x28c], R0, 0x1, P0 ;  /* 0x0000a30006157a11 */ /* 0x000fe200000f0c00 */
[----:B------:R1:W4:Y:S01]  /*7350*/  SHFL.IDX PT, R8, R32, RZ, 0x1c1f ;  /* 0x001c1fff20087589 */ /* 0x00032200000e0000 */
[----:B------:R-:W-:-:S03]  /*7360*/  ISETP.GE.AND P0, PT, R28, R44, PT ;  /* 0x0000002c1c00720c */ /* 0x000fc60003f06270 */
[----:B------:R1:W2:Y:S04]  /*7370*/  SHFL.IDX PT, R6, R33, RZ, 0x1c1f ;  /* 0x001c1fff21067589 */ /* 0x0002a800000e0000 */
[----:B------:R1:W3:Y:S04]  /*7380*/  SHFL.IDX PT, R9, R29, RZ, 0x1c1f ;  /* 0x001c1fff1d097589 */ /* 0x0002e800000e0000 */
[----:B------:R1:W1:Y:S02]  /*7390*/  SHFL.IDX PT, R7, R21, RZ, 0x1c1f ;  /* 0x001c1fff15077589 */ /* 0x00026400000e0000 */
[----:B------:R-:W-:Y:S05]  /*73a0*/  @P0 BRA `(.L_x_574) ;  /* 0x000003e000000947 */ /* 0x000fea0003800000 */
[C---:B------:R-:W-:Y:S01]  /*73b0*/  IADD3 R12, R20.reuse, 0x10, RZ ;  /* 0x00000010140c7810 */ /* 0x040fe20007ffe0ff */
[----:B------:R-:W-:Y:S01]  /*73c0*/  CS2R R24, SRZ ;  /* 0x0000000000187805 */ /* 0x000fe2000001ff00 */
[----:B------:R-:W-:-:S02]  /*73d0*/  IADD3 R13, R20, 0x20, RZ ;  /* 0x00000020140d7810 */ /* 0x000fc40007ffe0ff */
[----:B------:R-:W-:Y:S02]  /*73e0*/  ISETP.GE.AND P1, PT, R12, c[0x0][0x27c], PT ;  /* 0x00009f000c007a0c */ /* 0x000fe40003f26270 */
[----:B------:R-:W-:Y:S02]  /*73f0*/  ISETP.GE.AND P0, PT, R13, c[0x0][0x27c], PT ;  /* 0x00009f000d007a0c */ /* 0x000fe40003f06270 */
[----:B------:R-:W-:Y:S01]  /*7400*/  ISETP.GE.AND P2, PT, R20, c[0x0][0x27c], PT ;  /* 0x00009f0014007a0c */ /* 0x000fe20003f46270 */
[----:B------:R-:W-:-:S08]  /*7410*/  CS2R R22, SRZ ;  /* 0x0000000000167805 */ /* 0x000fd0000001ff00 */
[----:B------:R-:W-:Y:S02]  /*7420*/  @!P1 SHF.R.S32.HI R5, RZ, 0x1f, R12 ;  /* 0x0000001fff059819 */ /* 0x000fe4000001140c */
[----:B------:R-:W-:Y:S02]  /*7430*/  @!P0 SHF.R.S32.HI R0, RZ, 0x1f, R13 ;  /* 0x0000001fff008819 */ /* 0x000fe4000001140d */
[----:B------:R-:W-:Y:S01]  /*7440*/  @!P1 LEA.HI R12, R5, R12, RZ, 0x2 ;  /* 0x0000000c050c9211 */ /* 0x000fe200078f10ff */
[----:B---34-:R-:W-:Y:S01]  /*7450*/  @!P2 IMAD.WIDE R10, R20, 0x2, R8 ;  /* 0x00000002140aa825 */ /* 0x018fe200078e0208 */
[----:B------:R-:W-:Y:S02]  /*7460*/  @!P0 LEA.HI R5, R0, R13, RZ, 0x2 ;  /* 0x0000000d00058211 */ /* 0x000fe400078f10ff */
[----:B------:R-:W-:Y:S01]  /*7470*/  @!P1 LOP3.LUT R0, R12, 0xfffffffc, RZ, 0xc0, !PT ;  /* 0xfffffffc0c009812 */ /* 0x000fe200078ec0ff */
[----:B-12---:R-:W-:Y:S01]  /*7480*/  @!P2 IMAD.WIDE R12, R20, 0x2, R6 ;  /* 0x00000002140ca825 */ /* 0x006fe200078e0206 */
[----:B------:R-:W-:Y:S01]  /*7490*/  @!P0 LOP3.LUT R5, R5, 0xfffffffc, RZ, 0xc0, !PT ;  /* 0xfffffffc05058812 */ /* 0x000fe200078ec0ff */
[----:B------:R1:W5:Y:S01]  /*74a0*/  @!P2 LD.E.64 R24, [R10.64] ;  /* 0x000000060a18a980 */ /* 0x000362000c101b00 */
[----:B------:R-:W-:Y:S01]  /*74b0*/  CS2R R30, SRZ ;  /* 0x00000000001e7805 */ /* 0x000fe2000001ff00 */
[----:B------:R-:W-:Y:S01]  /*74c0*/  CS2R R36, SRZ ;  /* 0x0000000000247805 */ /* 0x000fe2000001ff00 */
[----:B------:R-:W-:Y:S01]  /*74d0*/  CS2R R26, SRZ ;  /* 0x00000000001a7805 */ /* 0x000fe2000001ff00 */
[----:B------:R2:W5:Y:S01]  /*74e0*/  @!P2 LD.E.64 R22, [R12.64] ;  /* 0x000000060c16a980 */ /* 0x000562000c101b00 */
[----:B------:R-:W-:Y:S01]  /*74f0*/  @!P1 IMAD.WIDE R14, R0, 0x2, R8 ;  /* 0x00000002000e9825 */ /* 0x000fe200078e0208 */
[----:B------:R-:W-:-:S04]  /*7500*/  CS2R R34, SRZ ;  /* 0x0000000000227805 */ /* 0x000fc8000001ff00 */
[----:B------:R3:W5:Y:S01]  /*7510*/  @!P1 LD.E.64 R26, [R14.64] ;  /* 0x000000060e1a9980 */ /* 0x000762000c101b00 */
[----:B-1----:R-:W-:-:S04]  /*7520*/  @!P1 IMAD.WIDE R10, R0, 0x2, R6 ;  /* 0x00000002000a9825 */ /* 0x002fc800078e0206 */
[C---:B--2---:R-:W-:Y:S01]  /*7530*/  @!P0 IMAD.WIDE R12, R5.reuse, 0x2, R8 ;  /* 0x00000002050c8825 */ /* 0x044fe200078e0208 */
[----:B------:R1:W5:Y:S04]  /*7540*/  @!P1 LD.E.64 R30, [R10.64] ;  /* 0x000000060a1e9980 */ /* 0x000368000c101b00 */
[----:B------:R2:W5:Y:S01]  /*7550*/  @!P0 LD.E.64 R36, [R12.64] ;  /* 0x000000060c248980 */ /* 0x000562000c101b00 */
[C---:B---3--:R-:W-:Y:S01]  /*7560*/  IADD3 R14, R20.reuse, 0x50, RZ ;  /* 0x00000050140e7810 */ /* 0x048fe20007ffe0ff */
[----:B-1----:R-:W-:Y:S01]  /*7570*/  @!P0 IMAD.WIDE R10, R5, 0x2, R6 ;  /* 0x00000002050a8825 */ /* 0x002fe200078e0206 */
[----:B--2---:R-:W-:-:S04]  /*7580*/  IADD3 R12, R20, 0x30, RZ ;  /* 0x00000030140c7810 */ /* 0x004fc80007ffe0ff */
[----:B------:R1:W5:Y:S01]  /*7590*/  @!P0 LD.E.64 R34, [R10.64] ;  /* 0x000000060a228980 */ /* 0x000362000c101b00 */
[----:B------:R-:W-:Y:S02]  /*75a0*/  IADD3 R13, R20, 0x40, RZ ;  /* 0x00000040140d7810 */ /* 0x000fe40007ffe0ff */
[----:B------:R-:W-:Y:S02]  /*75b0*/  ISETP.GE.AND P2, PT, R12, c[0x0][0x27c], PT ;  /* 0x00009f000c007a0c */ /* 0x000fe40003f46270 */
[----:B------:R-:W-:Y:S02]  /*75c0*/  ISETP.GE.AND P1, PT, R13, c[0x0][0x27c], PT ;  /* 0x00009f000d007a0c */ /* 0x000fe40003f26270 */
[----:B------:R-:W-:-:S11]  /*75d0*/  ISETP.GE.AND P0, PT, R14, c[0x0][0x27c], PT ;  /* 0x00009f000e007a0c */ /* 0x000fd60003f06270 */
[----:B------:R-:W-:Y:S02]  /*75e0*/  @!P1 SHF.R.S32.HI R5, RZ, 0x1f, R13 ;  /* 0x0000001fff059819 */ /* 0x000fe4000001140d */
[----:B------:R-:W-:Y:S02]  /*75f0*/  @!P0 SHF.R.S32.HI R0, RZ, 0x1f, R14 ;  /* 0x0000001fff008819 */ /* 0x000fe4000001140e */
[----:B-1----:R-:W-:-:S04]  /*7600*/  @!P2 SHF.R.S32.HI R10, RZ, 0x1f, R12 ;  /* 0x0000001fff0aa819 */ /* 0x002fc8000001140c */
[----:B------:R-:W-:Y:S02]  /*7610*/  @!P2 LEA.HI R11, R10, R12, RZ, 0x2 ;  /* 0x0000000c0a0ba211 */ /* 0x000fe400078f10ff */
[----:B------:R-:W-:Y:S02]  /*7620*/  @!P1 LEA.HI R10, R5, R13, RZ, 0x2 ;  /* 0x0000000d050a9211 */ /* 0x000fe400078f10ff */
[----:B------:R-:W-:Y:S02]  /*7630*/  @!P0 LEA.HI R12, R0, R14, RZ, 0x2 ;  /* 0x0000000e000c8211 */ /* 0x000fe400078f10ff */
[----:B------:R-:W-:Y:S02]  /*7640*/  @!P2 LOP3.LUT R5, R11, 0xfffffffc, RZ, 0xc0, !PT ;  /* 0xfffffffc0b05a812 */ /* 0x000fe400078ec0ff */
[----:B------:R-:W-:Y:S02]  /*7650*/  @!P1 LOP3.LUT R0, R10, 0xfffffffc, RZ, 0xc0, !PT ;  /* 0xfffffffc0a009812 */ /* 0x000fe400078ec0ff */
[----:B------:R-:W-:Y:S01]  /*7660*/  @!P0 LOP3.LUT R12, R12, 0xfffffffc, RZ, 0xc0, !PT ;  /* 0xfffffffc0c0c8812 */ /* 0x000fe200078ec0ff */
[C-C-:B------:R-:W-:Y:S01]  /*7670*/  @!P2 IMAD.WIDE R18, R5.reuse, 0x2, R8.reuse ;  /* 0x000000020512a825 */ /* 0x140fe200078e0208 */
[----:B------:R-:W-:Y:S01]  /*7680*/  CS2R R40, SRZ ;  /* 0x0000000000287805 */ /* 0x000fe2000001ff00 */
[----:B------:R-:W-:Y:S01]  /*7690*/  CS2R R38, SRZ ;  /* 0x0000000000267805 */ /* 0x000fe2000001ff00 */
[----:B------:R-:W-:Y:S01]  /*76a0*/  CS2R R42, SRZ ;  /* 0x00000000002a7805 */ /* 0x000fe2000001ff00 */
[--C-:B------:R-:W-:Y:S01]  /*76b0*/  @!P1 IMAD.WIDE R16, R0, 0x2, R8.reuse ;  /* 0x0000000200109825 */ /* 0x100fe200078e0208 */
[----:B------:R-:W-:Y:S01]  /*76c0*/  CS2R R48, SRZ ;  /* 0x0000000000307805 */ /* 0x000fe2000001ff00 */
[----:B------:R-:W-:Y:S01]  /*76d0*/  CS2R R46, SRZ ;  /* 0x00000000002e7805 */ /* 0x000fe2000001ff00 */
[----:B------:R-:W-:Y:S01]  /*76e0*/  CS2R R50, SRZ ;  /* 0x0000000000327805 */ /* 0x000fe2000001ff00 */
[----:B------:R-:W-:Y:S01]  /*76f0*/  @!P0 IMAD.WIDE R14, R12, 0x2, R8 ;  /* 0x000000020c0e8825 */ /* 0x000fe200078e0208 */
[----:B------:R1:W5:Y:S03]  /*7700*/  @!P2 LD.E.64 R40, [R18.64] ;  /* 0x000000061228a980 */ /* 0x000366000c101b00 */
[--C-:B------:R-:W-:Y:S01]  /*7710*/  @!P2 IMAD.WIDE R10, R5, 0x2, R6.reuse ;  /* 0x00000002050aa825 */ /* 0x100fe200078e0206 */
[----:B------:R1:W5:Y:S03]  /*7720*/  @!P1 LD.E.64 R42, [R16.64] ;  /* 0x00000006102a9980 */ /* 0x000366000c101b00 */
[--C-:B------:R-:W-:Y:S01]  /*7730*/  @!P1 IMAD.WIDE R8, R0, 0x2, R6.reuse ;  /* 0x0000000200089825 */ /* 0x100fe200078e0206 */
[----:B------:R1:W5:Y:S03]  /*7740*/  @!P2 LD.E.64 R38, [R10.64] ;  /* 0x000000060a26a980 */ /* 0x000366000c101b00 */
[----:B------:R-:W-:Y:S01]  /*7750*/  @!P0 IMAD.WIDE R6, R12, 0x2, R6 ;  /* 0x000000020c068825 */ /* 0x000fe200078e0206 */
[----:B------:R1:W5:Y:S04]  /*7760*/  @!P0 LD.E.64 R48, [R14.64] ;  /* 0x000000060e308980 */ /* 0x000368000c101b00 */
[----:B------:R1:W5:Y:S04]  /*7770*/  @!P1 LD.E.64 R46, [R8.64] ;  /* 0x00000006082e9980 */ /* 0x000368000c101b00 */
[----:B------:R1:W5:Y:S02]  /*7780*/  @!P0 LD.E.64 R50, [R6.64] ;  /* 0x0000000606328980 */ /* 0x000364000c101b00 */
.L_x_574:
[----:B------:R-:W-:Y:S05]  /*7790*/  BSYNC B0 ;  /* 0x0000000000007941 */ /* 0x000fea0003800000 */
.L_x_573:
[----:B------:R-:W-:Y:S01]  /*77a0*/  IADD3 R5, R28, 0x40, RZ ;  /* 0x000000401c057810 */ /* 0x000fe20007ffe0ff */
[----:B-----5:R-:W-:Y:S01]  /*77b0*/  IMAD.MOV.U32 R0, RZ, RZ, R48 ;  /* 0x000000ffff007224 */ /* 0x020fe200078e0030 */
[----:B-1-3--:R-:W1:Y:S01]  /*77c0*/  SHFL.IDX PT, R9, R29, 0x1, 0x1c1f ;  /* 0x003c1f001d097f89 */ /* 0x00ae6200000e0000 */
[----:B------:R-:W-:Y:S01]  /*77d0*/  IMAD.MOV.U32 R7, RZ, RZ, R49 ;  /* 0x000000ffff077224 */ /* 0x000fe200078e0031 */
[----:B------:R-:W-:Y:S01]  /*77e0*/  ISETP.GE.AND P0, PT, R5, R44, PT ;  /* 0x0000002c0500720c */ /* 0x000fe20003f06270 */
[----:B--2---:R-:W-:Y:S01]  /*77f0*/  IMAD.MOV.U32 R6, RZ, RZ, R42 ;  /* 0x000000ffff067224 */ /* 0x004fe200078e002a */
[----:B----4-:R-:W2:Y:S01]  /*7800*/  SHFL.IDX PT, R8, R32, 0x1, 0x1c1f ;  /* 0x003c1f0020087f89 */ /* 0x010ea200000e0000 */
[----:B------:R-:W-:Y:S01]  /*7810*/  IMAD.MOV.U32 R5, RZ, RZ, R43 ;  /* 0x000000ffff057224 */ /* 0x000fe200078e002b */
[----:B------:R-:W-:Y:S01]  /*7820*/  PRMT R89, R7, 0x5410, R0 ;  /* 0x0000541007597816 */ /* 0x000fe20000000000 */
[----:B------:R-:W-:Y:S01]  /*7830*/  IMAD.MOV.U32 R0, RZ, RZ, R40 ;  /* 0x000000ffff007224 */ /* 0x000fe200078e0028 */
[----:B------:R-:W-:Y:S01]  /*7840*/  BSSY B0, `(.L_x_575) ;  /* 0x000006f000007945 */ /* 0x000fe20003800000 */
[----:B------:R-:W-:Y:S01]  /*7850*/  IMAD.MOV.U32 R7, RZ, RZ, R41 ;  /* 0x000000ffff077224 */ /* 0x000fe200078e0029 */
[----:B------:R-:W-:Y:S01]  /*7860*/  PRMT R83, R5, 0x5410, R6 ;  /* 0x0000541005537816 */ /* 0x000fe20000000006 */
[----:B------:R-:W-:Y:S01]  /*7870*/  IMAD.MOV.U32 R5, RZ, RZ, R37 ;  /* 0x000000ffff057224 */ /* 0x000fe200078e0025 */
[----:B------:R-:W-:Y:S01]  /*7880*/  PRMT R81, R81, 0x5410, R0 ;  /* 0x0000541051517816 */ /* 0x000fe20000000000 */
[----:B------:R-:W-:Y:S01]  /*7890*/  IMAD.MOV.U32 R0, RZ, RZ, R26 ;  /* 0x000000ffff007224 */ /* 0x000fe200078e001a */
[----:B------:R-:W-:Y:S01]  /*78a0*/  MOV R6, R36 ;  /* 0x0000002400067202 */ /* 0x000fe20000000f00 */
[----:B------:R-:W-:Y:S01]  /*78b0*/  IMAD.MOV.U32 R10, RZ, RZ, R39 ;  /* 0x000000ffff0a7224 */ /* 0x000fe200078e0027 */
[----:B------:R-:W-:Y:S01]  /*78c0*/  PRMT R81, R7, 0x7610, R81 ;  /* 0x0000761007517816 */ /* 0x000fe20000000051 */
        /* <DEDUP_REMOVED lines=14> */
[----:B------:R-:W-:Y:S01]  /*79b0*/  CS2R R68, SRZ ;  /* 0x0000000000447805 */ /* 0x000fe2000001ff00 */
[----:B------:R-:W-:Y:S01]  /*79c0*/  PRMT R85, R7, 0x7610, R85 ;  /* 0x0000761007557816 */ /* 0x000fe20000000055 */
[----:B------:R-:W-:Y:S01]  /*79d0*/  CS2R R66, SRZ ;  /* 0x0000000000427805 */ /* 0x000fe2000001ff00 */
[----:B------:R-:W-:Y:S01]  /*79e0*/  PRMT R82, R5, 0x5410, R6 ;  /* 0x0000541005527816 */ /* 0x000fe20000000006 */
[----:B------:R-:W-:Y:S01]  /*79f0*/  IMAD.MOV.U32 R5, RZ, RZ, R34 ;  /* 0x000000ffff057224 */ /* 0x000fe200078e0022 */
[----:B------:R-:W-:Y:S01]  /*7a00*/  PRMT R80, R80, 0x5410, R0 ;  /* 0x0000541050507816 */ /* 0x000fe20000000000 */
[----:B------:R-:W-:Y:S01]  /*7a10*/  IMAD.MOV.U32 R0, RZ, RZ, R35 ;  /* 0x000000ffff007224 */ /* 0x000fe200078e0023 */
[----:B------:R3:W4:Y:S01]  /*7a20*/  SHFL.IDX PT, R7, R21, 0x1, 0x1c1f ;  /* 0x003c1f0015077f89 */ /* 0x00072200000e0000 */
[----:B------:R-:W-:Y:S01]  /*7a30*/  CS2R R60, SRZ ;  /* 0x00000000003c7805 */ /* 0x000fe2000001ff00 */
[----:B------:R-:W-:Y:S01]  /*7a40*/  PRMT R80, R10, 0x7610, R80 ;  /* 0x000076100a507816 */ /* 0x000fe20000000050 */
[----:B------:R-:W-:Y:S01]  /*7a50*/  CS2R R54, SRZ ;  /* 0x0000000000367805 */ /* 0x000fe2000001ff00 */
[----:B------:R-:W-:Y:S01]  /*7a60*/  PRMT R78, R0, 0x5410, R5 ;  /* 0x00005410004e7816 */ /* 0x000fe20000000005 */
[----:B------:R-:W-:Y:S01]  /*7a70*/  IMAD.MOV.U32 R5, RZ, RZ, R22 ;  /* 0x000000ffff057224 */ /* 0x000fe200078e0016 */
[----:B------:R-:W-:Y:S01]  /*7a80*/  MOV R10, R31 ;  /* 0x0000001f000a7202 */ /* 0x000fe20000000f00 */
[----:B------:R-:W-:Y:S01]  /*7a90*/  IMAD.MOV.U32 R0, RZ, RZ, R23 ;  /* 0x000000ffff007224 */ /* 0x000fe200078e0017 */
[----:B------:R1:W2:Y:S01]  /*7aa0*/  SHFL.IDX PT, R6, R33, 0x1, 0x1c1f ;  /* 0x003c1f0021067f89 */ /* 0x0002a200000e0000 */
[----:B------:R-:W-:Y:S01]  /*7ab0*/  CS2R R52, SRZ ;  /* 0x0000000000347805 */ /* 0x000fe2000001ff00 */
[----:B------:R-:W-:Y:S01]  /*7ac0*/  PRMT R76, R10, 0x5410, R11 ;  /* 0x000054100a4c7816 */ /* 0x000fe2000000000b */
[----:B------:R-:W-:Y:S01]  /*7ad0*/  CS2R R72, SRZ ;  /* 0x0000000000487805 */ /* 0x000fe2000001ff00 */
[----:B------:R-:W-:Y:S01]  /*7ae0*/  CS2R R70, SRZ ;  /* 0x0000000000467805 */ /* 0x000fe2000001ff00 */
[----:B------:R-:W-:Y:S01]  /*7af0*/  CS2R R62, SRZ ;  /* 0x00000000003e7805 */ /* 0x000fe2000001ff00 */
[----:B------:R-:W-:Y:S01]  /*7b00*/  CS2R R58, SRZ ;  /* 0x00000000003a7805 */ /* 0x000fe2000001ff00 */
[----:B------:R-:W-:Y:S01]  /*7b10*/  CS2R R56, SRZ ;  /* 0x0000000000387805 */ /* 0x000fe2000001ff00 */
[----:B---3--:R-:W-:Y:S01]  /*7b20*/  PRMT R21, R0, 0x5410, R5 ;  /* 0x0000541000157816 */ /* 0x008fe20000000005 */
[----:B-1----:R-:W-:Y:S01]  /*7b30*/  CS2R R32, SRZ ;  /* 0x0000000000207805 */ /* 0x002fe2000001ff00 */
[----:B------:R-:W-:Y:S05]  /*7b40*/  @P0 BRA `(.L_x_576) ;  /* 0x000003e000000947 */ /* 0x000fea0003800000 */
[C---:B--2-4-:R-:W-:Y:S01]  /*7b50*/  IADD3 R12, R20.reuse, 0x10, RZ ;  /* 0x00000010140c7810 */ /* 0x054fe20007ffe0ff */
        /* <DEDUP_REMOVED lines=9> */
[----:B------:R-:W-:Y:S01]  /*7bf0*/  @!P2 IMAD.WIDE R10, R20, 0x2, R8 ;  /* 0x00000002140aa825 */ /* 0x000fe200078e0208 */
[----:B------:R-:W-:Y:S02]  /*7c00*/  @!P0 LEA.HI R5, R0, R13, RZ, 0x2 ;  /* 0x0000000d00058211 */ /* 0x000fe400078f10ff */
[----:B------:R-:W-:Y:S01]  /*7c10*/  @!P1 LOP3.LUT R0, R12, 0xfffffffc, RZ, 0xc0, !PT ;  /* 0xfffffffc0c009812 */ /* 0x000fe200078ec0ff */
[----:B------:R-:W-:Y:S01]  /*7c20*/  @!P2 IMAD.WIDE R12, R20, 0x2, R6 ;  /* 0x00000002140ca825 */ /* 0x000fe200078e0206 */
        /* <DEDUP_REMOVED lines=48> */
.L_x_576:
[----:B--2-4-:R-:W-:Y:S05]  /*7f30*/  BSYNC B0 ;  /* 0x0000000000007941 */ /* 0x014fea0003800000 */
.L_x_575:
[----:B-----5:R-:W-:Y:S01]  /*7f40*/  IMAD.MOV.U32 R5, RZ, RZ, R74 ;  /* 0x000000ffff057224 */ /* 0x020fe200078e004a */
[----:B------:R-:W-:-:S04]  /*7f50*/  DEPBAR.LE SB0, 0x1 ;  /* 0x000080400000791a */ /* 0x000fc80000000000 */
[----:B------:R-:W-:Y:S01]  /*7f60*/  IMAD.MOV.U32 R0, RZ, RZ, R75 ;  /* 0x000000ffff007224 */ /* 0x000fe200078e004b */
[----:B------:R-:W-:Y:S01]  /*7f70*/  BSSY B1, `(.L_x_577) ;  /* 0x0000169000017945 */ /* 0x000fe20003800000 */
[----:B-1----:R-:W-:Y:S02]  /*7f80*/  IMAD.MOV.U32 R6, RZ, RZ, R68 ;  /* 0x000000ffff067224 */ /* 0x002fe400078e0044 */
[----:B------:R-:W-:Y:S01]  /*7f90*/  IMAD.MOV.U32 R7, RZ, RZ, R70 ;  /* 0x000000ffff077224 */ /* 0x000fe200078e0046 */
[----:B------:R-:W-:Y:S01]  /*7fa0*/  PRMT R98, R0, 0x5410, R5 ;  /* 0x0000541000627816 */ /* 0x000fe20000000005 */
[----:B------:R-:W-:Y:S02]  /*7fb0*/  IMAD.MOV.U32 R5, RZ, RZ, R69 ;  /* 0x000000ffff057224 */ /* 0x000fe400078e0045 */
[----:B------:R-:W-:Y:S02]  /*7fc0*/  IMAD.MOV.U32 R0, RZ, RZ, R66 ;  /* 0x000000ffff007224 */ /* 0x000fe400078e0042 */
[----:B------:R-:W-:Y:S01]  /*7fd0*/  IMAD.MOV.U32 R8, RZ, RZ, R57 ;  /* 0x000000ffff087224 */ /* 0x000fe200078e0039 */
[----:B------:R-:W-:Y:S01]  /*7fe0*/  PRMT R96, R5, 0x5410, R6 ;  /* 0x0000541005607816 */ /* 0x000fe20000000006 */
[----:B------:R-:W-:-:S02]  /*7ff0*/  IMAD.MOV.U32 R6, RZ, RZ, R67 ;  /* 0x000000ffff067224 */ /* 0x000fc400078e0043 */
[----:B------:R-:W-:-:S03]  /*8000*/  IMAD.MOV.U32 R5, RZ, RZ, R54 ;  /* 0x000000ffff057224 */ /* 0x000fc600078e0036 */
[----:B------:R-:W-:Y:S01]  /*8010*/  PRMT R94, R6, 0x5410, R0 ;  /* 0x00005410065e7816 */ /* 0x000fe20000000000 */
[----:B------:R-:W-:Y:S02]  /*8020*/  IMAD.MOV.U32 R0, RZ, RZ, R60 ;  /* 0x000000ffff007224 */ /* 0x000fe400078e003c */
[----:B------:R-:W-:-:S05]  /*8030*/  IMAD.MOV.U32 R6, RZ, RZ, R61 ;  /* 0x000000ffff067224 */ /* 0x000fca00078e003d */
[----:B------:R-:W-:Y:S01]  /*8040*/  PRMT R92, R6, 0x5410, R0 ;  /* 0x00005410065c7816 */ /* 0x000fe20000000000 */
[----:B------:R-:W-:Y:S02]  /*8050*/  IMAD.MOV.U32 R0, RZ, RZ, R55 ;  /* 0x000000ffff007224 */ /* 0x000fe400078e0037 */
[----:B------:R-:W-:-:S03]  /*8060*/  IMAD.MOV.U32 R6, RZ, RZ, R52 ;  /* 0x000000ffff067224 */ /* 0x000fc600078e0034 */
[----:B------:R-:W-:Y:S01]  /*8070*/  PRMT R90, R0, 0x5410, R5 ;  /* 0x00005410005a7816 */ /* 0x000fe20000000005 */
[----:B------:R-:W-:Y:S02]  /*8080*/  IMAD.MOV.U32 R5, RZ, RZ, R53 ;  /* 0x000000ffff057224 */ /* 0x000fe400078e0035 */
[----:B------:R-:W-:-:S03]  /*8090*/  IMAD.MOV.U32 R0, RZ, RZ, R72 ;  /* 0x000000ffff007224 */ /* 0x000fc600078e0048 */
[----:B------:R-:W-:Y:S02]  /*80a0*/  PRMT R84, R5, 0x5410, R6 ;  /* 0x0000541005547816 */ /* 0x000fe40000000006 */
[----:B------:R-:W-:Y:S02]  /*80b0*/  SHF.R.S32.HI R6, RZ, 0x1f, R65 ;  /* 0x0000001fff067819 */ /* 0x000fe40000011441 */
[----:B------:R-:W-:Y:S01]  /*80c0*/  PRMT R97, R97, 0x5410, R0 ;  /* 0x0000541061617816 */ /* 0x000fe20000000000 */
[----:B------:R-:W-:Y:S01]  /*80d0*/  IMAD.MOV.U32 R0, RZ, RZ, R73 ;  /* 0x000000ffff007224 */ /* 0x000fe200078e0049 */
[----:B------:R-:W-:Y:S01]  /*80e0*/  LEA.HI R5, R6, R65, RZ, 0x3 ;  /* 0x0000004106057211 */ /* 0x000fe200078f18ff */
[----:B------:R-:W-:-:S03]  /*80f0*/  IMAD.MOV.U32 R6, RZ, RZ, R71 ;  /* 0x000000ffff067224 */ /* 0x000fc600078e0047 */
[----:B------:R-:W-:Y:S02]  /*8100*/  PRMT R97, R0, 0x7610, R97 ;  /* 0x0000761000617816 */ /* 0x000fe40000000061 */
[----:B------:R-:W-:Y:S01]  /*8110*/  LOP3.LUT R0, R5, 0xfffffff8, RZ, 0xc0, !PT ;  /* 0xfffffff805007812 */ /* 0x000fe200078ec0ff */
[----:B------:R-:W-:Y:S01]  /*8120*/  IMAD.MOV.U32 R5, RZ, RZ, R58 ;  /* 0x000000ffff057224 */ /* 0x000fe200078e003a */
[----:B------:R-:W-:Y:S01]  /*8130*/  PRMT R95, R6, 0x5410, R7 ;  /* 0x00005410065f7816 */ /* 0x000fe20000000007 */
[----:B------:R-:W-:Y:S02]  /*8140*/  IMAD.MOV.U32 R7, RZ, RZ, R62 ;  /* 0x000000ffff077224 */ /* 0x000fe400078e003e */
[----:B------:R-:W-:Y:S01]  /*8150*/  IMAD.MOV.U32 R6, RZ, RZ, R63 ;  /* 0x000000ffff067224 */ /* 0x000fe200078e003f */
[----:B------:R-:W-:Y:S01]  /*8160*/  PRMT R91, R91, 0x5410, R5 ;  /* 0x000054105b5b7816 */ /* 0x000fe20000000005 */
[----:B------:R-:W-:-:S03]  /*8170*/  IMAD.IADD R0, R65, 0x1, -R0 ;  /* 0x0000000141007824 */ /* 0x000fc600078e0a00 */
[----:B------:R-:W-:Y:S01]  /*8180*/  PRMT R93, R6, 0x5410, R7 ;  /* 0x00005410065d7816 */ /* 0x000fe20000000007 */
[C---:B------:R-:W-:Y:S01]  /*8190*/  IMAD.SHL.U32 R7, R0.reuse, 0x40, RZ ;  /* 0x0000004000077824 */ /* 0x040fe200078e00ff */
[----:B------:R-:W-:Y:S01]  /*81a0*/  BAR.SYNC.DEFER_BLOCKING 0x0 ;  /* 0x0000000000007b1d */ /* 0x000fe20000010000 */
[----:B------:R-:W-:-:S03]  /*81b0*/  LOP3.LUT P1, RZ, R0, 0x4, RZ, 0xc0, !PT ;  /* 0x0000000400ff7812 */ /* 0x000fc6000782c0ff */
[----:B------:R-:W-:Y:S01]  /*81c0*/  LOP3.LUT R0, R7, 0x1c0, RZ, 0xc0, !PT ;  /* 0x000001c007007812 */ /* 0x000fe200078ec0ff */
[----:B------:R-:W-:-:S03]  /*81d0*/  IMAD.MOV.U32 R7, RZ, RZ, R56 ;  /* 0x000000ffff077224 */ /* 0x000fc600078e0038 */
[----:B------:R-:W-:Y:S02]  /*81e0*/  LOP3.LUT R6, R0, 0x18, R64, 0xf8, !PT ;  /* 0x0000001800067812 */ /* 0x000fe400078ef840 */
[----:B------:R-:W-:Y:S01]  /*81f0*/  SHF.R.U32.HI R5, RZ, 0x3, R0 ;  /* 0x00000003ff057819 */ /* 0x000fe20000011600 */
[----:B------:R-:W-:Y:S01]  /*8200*/  IMAD.MOV.U32 R0, RZ, RZ, R59 ;  /* 0x000000ffff007224 */ /* 0x000fe200078e003b */
[----:B------:R-:W-:Y:S01]  /*8210*/  PRMT R86, R86, 0x5410, R7 ;  /* 0x0000541056567816 */ /* 0x000fe20000000007 */
[----:B------:R-:W-:Y:S01]  /*8220*/  IMAD.MOV.U32 R7, RZ, RZ, R32 ;  /* 0x000000ffff077224 */ /* 0x000fe200078e0020 */
[----:B------:R-:W-:Y:S01]  /*8230*/  LOP3.LUT R6, R6, R5, RZ, 0x3c, !PT ;  /* 0x0000000506067212 */ /* 0x000fe200078e3cff */
[----:B------:R-:W-:Y:S01]  /*8240*/  IMAD.IADD R5, R44, 0x1, -R244 ;  /* 0x000000012c057824 */ /* 0x000fe200078e0af4 */
[----:B------:R-:W-:Y:S02]  /*8250*/  PRMT R91, R0, 0x7610, R91 ;  /* 0x00007610005b7816 */ /* 0x000fe4000000005b */
[----:B------:R-:W-:Y:S01]  /*8260*/  PRMT R86, R8, 0x7610, R86 ;  /* 0x0000761008567816 */ /* 0x000fe20000000056 */
[----:B------:R-:W-:Y:S01]  /*8270*/  IMAD R0, R111, 0x200, R6 ;  /* 0x000002006f007824 */ /* 0x000fe200078e0206 */
[----:B------:R-:W-:Y:S01]  /*8280*/  IMNMX R44, R5, 0x80, PT ;  /* 0x00000080052c7817 */ /* 0x000fe20003800200 */
[----:B------:R-:W-:-:S03]  /*8290*/  IMAD.MOV.U32 R6, RZ, RZ, R33 ;  /* 0x000000ffff067224 */ /* 0x000fc600078e0021 */
[----:B------:R-:W-:Y:S02]  /*82a0*/  ISETP.GE.AND P0, PT, R65, R44, PT ;  /* 0x0000002c4100720c */ /* 0x000fe40003f06270 */
[C---:B------:R-:W-:Y:S02]  /*82b0*/  IADD3 R5, R0.reuse, 0x20, RZ ;  /* 0x0000002000057810 */ /* 0x040fe40007ffe0ff */
[----:B------:R-:W-:Y:S02]  /*82c0*/  @P1 IADD3 R5, R0, -0x20, RZ ;  /* 0xffffffe000051810 */ /* 0x000fe40007ffe0ff */
[----:B------:R-:W-:Y:S02]  /*82d0*/  PRMT R64, R6, 0x5410, R7 ;  /* 0x0000541006407816 */ /* 0x000fe40000000007 */
[----:B------:R-:W-:Y:S02]  /*82e0*/  LEA R28, R0, 0xc100, 0x1 ;  /* 0x0000c100001c7811 */ /* 0x000fe400078e08ff */
[----:B------:R-:W-:-:S03]  /*82f0*/  LEA R29, R5, 0xc100, 0x1 ;  /* 0x0000c100051d7811 */ /* 0x000fc600078e08ff */
[----:B------:R-:W-:Y:S05]  /*8300*/  @P0 BRA `(.L_x_578) ;  /* 0x000012f000000947 */ /* 0x000fea0003800000 */
[----:B------:R-:W-:Y:S01]  /*8310*/  ISETP.GE.AND P0, PT, R20, c[0x0][0x27c], PT ;  /* 0x00009f0014007a0c */ /* 0x000fe20003f06270 */
[----:B------:R-:W-:-:S12]  /*8320*/  BSSY B0, `(.L_x_579) ;  /* 0x0000030000007945 */ /* 0x000fd80003800000 */
[----:B------:R-:W-:Y:S05]  /*8330*/  @P0 BRA `(.L_x_580) ;  /* 0x000002e000000947 */ /* 0x000fea0003800000 */
[----:B------:R-:W1:Y:S01]  /*8340*/  LDS.128 R8, [R28] ;  /* 0x000000001c087984 */ /* 0x000e620000000c00 */
[----:B------:R-:W-:Y:S02]  /*8350*/  SHF.R.U64 R0, R24, 0x10, R25 ;  /* 0x0000001018007819 */ /* 0x000fe40000001219 */
[----:B------:R-:W-:Y:S02]  /*8360*/  SHF.R.U32.HI R7, RZ, 0x10, R23 ;  /* 0x00000010ff077819 */ /* 0x000fe40000011617 */
[----:B------:R-:W-:Y:S02]  /*8370*/  SHF.R.U32.HI R5, RZ, 0x10, R25 ;  /* 0x00000010ff057819 */ /* 0x000fe40000011619 */
[----:B------:R-:W-:Y:S02]  /*8380*/  SHF.R.U64 R6, R22, 0x10, R23 ;  /* 0x0000001016067819 */ /* 0x000fe40000001217 */
[----:B------:R-:W-:Y:S02]  /*8390*/  PRMT R14, R45, 0x5432, R0 ;  /* 0x000054322d0e7816 */ /* 0x000fe40000000000 */
[----:B------:R-:W-:-:S02]  /*83a0*/  PRMT R0, R21, 0x5410, R7 ;  /* 0x0000541015007816 */ /* 0x000fc40000000007 */
[----:B------:R-:W-:Y:S02]  /*83b0*/  PRMT R5, R45, 0x5410, R5 ;  /* 0x000054102d057816 */ /* 0x000fe40000000005 */
[----:B------:R-:W-:Y:S01]  /*83c0*/  PRMT R13, R21, 0x5432, R6 ;  /* 0x00005432150d7816 */ /* 0x000fe20000000006 */
[C---:B------:R-:W-:Y:S01]  /*83d0*/  IMAD.U32 R17, R0.reuse, 0x10000, RZ ;  /* 0x0001000000117824 */ /* 0x040fe200078e00ff */
[----:B------:R-:W-:Y:S01]  /*83e0*/  LOP3.LUT R21, R0, 0xffff0000, RZ, 0xc0, !PT ;  /* 0xffff000000157812 */ /* 0x000fe200078ec0ff */
[C---:B------:R-:W-:Y:S01]  /*83f0*/  IMAD.U32 R18, R5.reuse, 0x10000, RZ ;  /* 0x0001000005127824 */ /* 0x040fe200078e00ff */
[----:B------:R-:W-:Y:S02]  /*8400*/  LOP3.LUT R19, R5, 0xffff0000, RZ, 0xc0, !PT ;  /* 0xffff000005137812 */ /* 0x000fe400078ec0ff */
[C---:B-1----:R-:W-:Y:S01]  /*8410*/  LOP3.LUT R6, R10.reuse, 0xffff0000, RZ, 0xc0, !PT ;  /* 0xffff00000a067812 */ /* 0x042fe200078ec0ff */
[----:B------:R-:W-:Y:S01]  /*8420*/  IMAD.U32 R7, R10, 0x10000, RZ ;  /* 0x000100000a077824 */ /* 0x000fe200078e00ff */
[C---:B------:R-:W-:Y:S01]  /*8430*/  LOP3.LUT R10, R11.reuse, 0xffff0000, RZ, 0xc0, !PT ;  /* 0xffff00000b0a7812 */ /* 0x040fe200078ec0ff */
[----:B------:R-:W-:Y:S01]  /*8440*/  IMAD.U32 R12, R11, 0x10000, RZ ;  /* 0x000100000b0c7824 */ /* 0x000fe200078e00ff */
[----:B------:R-:W-:Y:S01]  /*8450*/  SHF.L.U32 R15, R8, 0x10, RZ ;  /* 0x00000010080f7819 */ /* 0x000fe200000006ff */
[----:B------:R-:W-:Y:S01]  /*8460*/  FMUL.FTZ R5, R6, R17 ;  /* 0x0000001106057220 */ /* 0x000fe20000410000 */
[----:B------:R-:W-:Y:S01]  /*8470*/  LOP3.LUT R11, R8, 0xffff0000, RZ, 0xc0, !PT ;  /* 0xffff0000080b7812 */ /* 0x000fe200078ec0ff */
[-C--:B------:R-:W-:Y:S01]  /*8480*/  FMUL.FTZ R6, R6, R18.reuse ;  /* 0x0000001206067220 */ /* 0x080fe20000410000 */
[C---:B------:R-:W-:Y:S01]  /*8490*/  SHF.L.U32 R16, R9.reuse, 0x10, RZ ;  /* 0x0000001009107819 */ /* 0x040fe200000006ff */
[----:B------:R-:W-:Y:S01]  /*84a0*/  FMUL.FTZ R0, R10, R21 ;  /* 0x000000150a007220 */ /* 0x000fe20000410000 */
[----:B------:R-:W-:Y:S01]  /*84b0*/  LOP3.LUT R8, R9, 0xffff0000, RZ, 0xc0, !PT ;  /* 0xffff000009087812 */ /* 0x000fe200078ec0ff */
[C---:B------:R-:W-:Y:S01]  /*84c0*/  FFMA.FTZ R18, R7.reuse, R18, -R5 ;  /* 0x0000001207127223 */ /* 0x040fe20000010805 */
[C---:B------:R-:W-:Y:S01]  /*84d0*/  SHF.L.U32 R9, R14.reuse, 0x10, RZ ;  /* 0x000000100e097819 */ /* 0x040fe200000006ff */
[----:B------:R-:W-:Y:S01]  /*84e0*/  FFMA.FTZ R17, R7, R17, R6 ;  /* 0x0000001107117223 */ /* 0x000fe20000010006 */
[----:B------:R-:W-:Y:S01]  /*84f0*/  LOP3.LUT R14, R14, 0xffff0000, RZ, 0xc0, !PT ;  /* 0xffff00000e0e7812 */ /* 0x000fe200078ec0ff */
[----:B------:R-:W-:-:S02]  /*8500*/  FMUL.FTZ R10, R10, R19 ;  /* 0x000000130a0a7220 */ /* 0x000fc40000410000 */
[----:B------:R-:W-:Y:S02]  /*8510*/  FFMA.FTZ R7, R12, R19, -R0 ;  /* 0x000000130c077223 */ /* 0x000fe40000010800 */
[C---:B------:R-:W-:Y:S01]  /*8520*/  IMAD.U32 R19, R13.reuse, 0x10000, RZ ;  /* 0x000100000d137824 */ /* 0x040fe200078e00ff */
[----:B------:R-:W-:Y:S01]  /*8530*/  LOP3.LUT R13, R13, 0xffff0000, RZ, 0xc0, !PT ;  /* 0xffff00000d0d7812 */ /* 0x000fe200078ec0ff */
[C---:B------:R-:W-:Y:S02]  /*8540*/  FMUL.FTZ R5, R11.reuse, R9 ;  /* 0x000000090b057220 */ /* 0x040fe40000410000 */
[----:B------:R-:W-:Y:S02]  /*8550*/  FMUL.FTZ R6, R11, R19 ;  /* 0x000000130b067220 */ /* 0x000fe40000410000 */
[C---:B------:R-:W-:Y:S02]  /*8560*/  FMUL.FTZ R0, R8.reuse, R13 ;  /* 0x0000000d08007220 */ /* 0x040fe40000410000 */
[----:B------:R-:W-:-:S02]  /*8570*/  FMUL.FTZ R8, R8, R14 ;  /* 0x0000000e08087220 */ /* 0x000fc40000410000 */
[----:B------:R-:W-:Y:S02]  /*8580*/  FFMA.FTZ R6, R15, R9, -R6 ;  /* 0x000000090f067223 */ /* 0x000fe40000010806 */
[----:B------:R-:W-:Y:S01]  /*8590*/  FFMA.FTZ R12, R12, R21, R10 ;  /* 0x000000150c0c7223 */ /* 0x000fe2000001000a */
[----:B------:R-:W-:Y:S01]  /*85a0*/  F2FP.BF16.PACK_AB R10, R17, R18 ;  /* 0x00000012110a723e */ /* 0x000fe200000010ff */
[----:B------:R-:W-:Y:S02]  /*85b0*/  FFMA.FTZ R5, R15, R19, R5 ;  /* 0x000000130f057223 */ /* 0x000fe40000010005 */
[----:B------:R-:W-:Y:S01]  /*85c0*/  FFMA.FTZ R0, R16, R14, -R0 ;  /* 0x0000000e10007223 */ /* 0x000fe20000010800 */
[----:B------:R-:W-:Y:S01]  /*85d0*/  F2FP.BF16.PACK_AB R11, R12, R7 ;  /* 0x000000070c0b723e */ /* 0x000fe200000010ff */
[----:B------:R-:W-:Y:S01]  /*85e0*/  FFMA.FTZ R9, R16, R13, R8 ;  /* 0x0000000d10097223 */ /* 0x000fe20000010008 */
[----:B------:R-:W-:-:S04]  /*85f0*/  F2FP.BF16.PACK_AB R8, R5, R6 ;  /* 0x000000060508723e */ /* 0x000fc800000010ff */
[----:B------:R-:W-:-:S05]  /*8600*/  F2FP.BF16.PACK_AB R9, R9, R0 ;  /* 0x000000000909723e */ /* 0x000fca00000010ff */
[----:B------:R1:W-:Y:S02]  /*8610*/  STS.128 [R28], R8 ;  /* 0x000000081c007388 */ /* 0x0003e40000000c00 */
.L_x_580:
[----:B------:R-:W-:Y:S05]  /*8620*/  BSYNC B0 ;  /* 0x0000000000007941 */ /* 0x000fea0003800000 */
.L_x_579:
[----:B------:R-:W-:Y:S01]  /*8630*/  IADD3 R0, R20, 0x10, RZ ;  /* 0x0000001014007810 */ /* 0x000fe20007ffe0ff */
[----:B------:R-:W-:Y:S03]  /*8640*/  BSSY B0, `(.L_x_581) ;  /* 0x0000031000007945 */ /* 0x000fe60003800000 */
[----:B------:R-:W-:-:S13]  /*8650*/  ISETP.GE.AND P0, PT, R0, c[0x0][0x27c], PT ;  /* 0x00009f0000007a0c */ /* 0x000fda0003f06270 */
[----:B------:R-:W-:Y:S05]  /*8660*/  @P0 BRA `(.L_x_582) ;  /* 0x000002e000000947 */ /* 0x000fea0003800000 */
[----:B-1----:R-:W1:Y:S01]  /*8670*/  LDS.128 R8, [R29] ;  /* 0x000000001d087984 */ /* 0x002e620000000c00 */
        /* <DEDUP_REMOVED lines=45> */
.L_x_582:
[----:B------:R-:W-:Y:S05]  /*8950*/  BSYNC B0 ;  /* 0x0000000000007941 */ /* 0x000fea0003800000 */
.L_x_581:
[----:B------:R-:W-:Y:S01]  /*8960*/  IADD3 R0, R20, 0x20, RZ ;  /* 0x0000002014007810 */ /* 0x000fe20007ffe0ff */
[----:B------:R-:W-:Y:S03]  /*8970*/  BSSY B0, `(.L_x_583) ;  /* 0x0000031000007945 */ /* 0x000fe60003800000 */
[----:B------:R-:W-:-:S13]  /*8980*/  ISETP.GE.AND P0, PT, R0, c[0x0][0x27c], PT ;  /* 0x00009f0000007a0c */ /* 0x000fda0003f06270 */
[----:B------:R-:W-:Y:S05]  /*8990*/  @P0 BRA `(.L_x_584) ;  /* 0x000002e000000947 */ /* 0x000fea0003800000 */
[----:B-1----:R-:W1:Y:S01]  /*89a0*/  LDS.128 R8, [R28+0x4000] ;  /* 0x004000001c087984 */ /* 0x002e620000000c00 */
        /* <DEDUP_REMOVED lines=44> */
[----:B------:R1:W-:Y:S02]  /*8c70*/  STS.128 [R28+0x4000], R8 ;  /* 0x004000081c007388 */ /* 0x0003e40000000c00 */
.L_x_584:
[----:B------:R-:W-:Y:S05]  /*8c80*/  BSYNC B0 ;  /* 0x0000000000007941 */ /* 0x000fea0003800000 */
.L_x_583:
        /* <DEDUP_REMOVED lines=50> */
.L_x_586:
[----:B------:R-:W-:Y:S05]  /*8fb0*/  BSYNC B0 ;  /* 0x0000000000007941 */ /* 0x000fea0003800000 */
.L_x_585:
        /* <DEDUP_REMOVED lines=50> */
.L_x_588:
[----:B------:R-:W-:Y:S05]  /*92e0*/  BSYNC B0 ;  /* 0x0000000000007941 */ /* 0x000fea0003800000 */
.L_x_587:
[----:B------:R-:W-:-:S04]  /*92f0*/  IADD3 R0, R20, 0x50, RZ ;  /* 0x0000005014007810 */ /* 0x000fc80007ffe0ff */
        /* <DEDUP_REMOVED lines=48> */
.L_x_578:
[----:B------:R-:W-:Y:S05]  /*9600*/  BSYNC B1 ;  /* 0x0000000000017941 */ /* 0x000fea0003800000 */
.L_x_577:
[----:B------:R-:W-:-:S04]  /*9610*/  IADD3 R0, R65, 0x40, RZ ;  /* 0x0000004041007810 */ /* 0x000fc80007ffe0ff */
[----:B------:R-:W-:-:S13]  /*9620*/  ISETP.GE.AND P0, PT, R0, R44, PT ;  /* 0x0000002c0000720c */ /* 0x000fda0003f06270 */
[----:B------:R-:W-:Y:S05]  /*9630*/  @P0 BRA `(.L_x_589) ;  /* 0x00004de000000947 */ /* 0x000fea0003800000 */
[----:B------:R-:W-:Y:S01]  /*9640*/  ISETP.GE.AND P0, PT, R20, c[0x0][0x27c], PT ;  /* 0x00009f0014007a0c */ /* 0x000fe20003f06270 */
[----:B------:R-:W-:-:S12]  /*9650*/  BSSY B0, `(.L_x_590) ;  /* 0x0000030000007945 */ /* 0x000fd80003800000 */
        /* <DEDUP_REMOVED lines=47> */
.L_x_591:
[----:B------:R-:W-:Y:S05]  /*9950*/  BSYNC B0 ;  /* 0x0000000000007941 */ /* 0x000fea0003800000 */
.L_x_590:
        /* <DEDUP_REMOVED lines=50> */
.L_x_593:
[----:B------:R-:W-:Y:S05]  /*9c80*/  BSYNC B0 ;  /* 0x0000000000007941 */ /* 0x000fea0003800000 */
.L_x_592:
        /* <DEDUP_REMOVED lines=50> */
.L_x_595:
[----:B------:R-:W-:Y:S05]  /*9fb0*/  BSYNC B0 ;  /* 0x0000000000007941 */ /* 0x000fea0003800000 */
.L_x_594:
        /* <DEDUP_REMOVED lines=50> */
.L_x_597:
[----:B------:R-:W-:Y:S05]  /*a2e0*/  BSYNC B0 ;  /* 0x0000000000007941 */ /* 0x000fea0003800000 */
.L_x_596:
        /* <DEDUP_REMOVED lines=50> */
.L_x_599:
[----:B------:R-:W-:Y:S05]  /*a610*/  BSYNC B0 ;  /* 0x0000000000007941 */ /* 0x000fea0003800000 */
.L_x_598:
        /* <DEDUP_REMOVED lines=21> */
[-C--:B------:R-:W-:Y:S01]  /*a770*/  FMUL.FTZ R5, R6, R17.reuse ;  /* 0x0000001106057220 */ /* 0x080fe20000410000 */
[----:B------:R-:W-:Y:S01]  /*a780*/  LOP3.LUT R11, R8, 0xffff0000, RZ, 0xc0, !PT ;  /* 0xffff0000080b7812 */ /* 0x000fe200078ec0ff */
[----:B------:R-:W-:Y:S01]  /*a790*/  FMUL.FTZ R6, R6, R18 ;  /* 0x0000001206067220 */ /* 0x000fe20000410000 */
        /* <DEDUP_REMOVED lines=24> */
[----:B------:R1:W-:Y:S01]  /*a920*/  STS.128 [R29+0xa000], R8 ;  /* 0x00a000081d007388 */ /* 0x0003e20000000c00 */
[----:B------:R-:W-:Y:S05]  /*a930*/  BRA `(.L_x_589) ;  /* 0x00003ae000007947 */ /* 0x000fea0003800000 */
.L_x_572:
[----:B------:R-:W-:Y:S01]  /*a940*/  @P4 IMAD.HI.U32 R5, R0, c[0x0][0x2c8], RZ ;  /* 0x0000b20000054a27 */ /* 0x000fe200078e00ff */
[----:B------:R-:W-:Y:S01]  /*a950*/  BSSY B0, `(.L_x_600) ;  /* 0x0000047000007945 */ /* 0x000fe20003800000 */
[----:B------:R-:W-:Y:S01]  /*a960*/  CS2R R82, SRZ ;  /* 0x0000000000527805 */ /* 0x000fe2000001ff00 */
[----:B------:R-:W-:Y:S01]  /*a970*/  CS2R R50, SRZ ;  /* 0x0000000000327805 */ /* 0x000fe2000001ff00 */
[----:B------:R-:W-:Y:S01]  /*a980*/  IMAD.MOV.U32 R8, RZ, RZ, R12 ;  /* 0x000000ffff087224 */ /* 0x000fe200078e000c */
[----:B------:R-:W-:Y:S01]  /*a990*/  @P4 SHF.R.U32.HI R0, RZ, c[0x0][0x2cc], R5 ;  /* 0x0000b300ff004a19 */ /* 0x000fe20000011605 */
[----:B------:R-:W-:Y:S01]  /*a9a0*/  IMAD.MOV.U32 R6, RZ, RZ, R10 ;  /* 0x000000ffff067224 */ /* 0x000fe200078e000a */
        /* <DEDUP_REMOVED lines=19> */
[----:B------:R-:W-:Y:S01]  /*aae0*/  CS2R R20, SRZ ;  /* 0x0000000000147805 */ /* 0x000fe2000001ff00 */
[----:B------:R-:W-:-:S02]  /*aaf0*/  IADD3 R5, R9, R5, RZ ;  /* 0x0000000509057210 */ /* 0x000fc40007ffe0ff */
[----:B------:R-:W-:Y:S02]  /*ab00*/  IADD3 R0, R7, R0, RZ ;  /* 0x0000000007007210 */ /* 0x000fe40007ffe0ff */
[----:B------:R-:W-:Y:S02]  /*ab10*/  LEA.HI.X R19, R8, c[0x0][0x274], R5, 0x1, P1 ;  /* 0x00009d0008137a11 */ /* 0x000fe400008f0c05 */
[----:B--23--:R-:W-:Y:S01]  /*ab20*/  LEA.HI.X R18, R6, c[0x0][0x28c], R0, 0x1, P0 ;  /* 0x0000a30006127a11 */ /* 0x00cfe200000f0c00 */
[----:B------:R1:W2:Y:S01]  /*ab30*/  SHFL.IDX PT, R8, R30, RZ, 0x1c1f ;  /* 0x001c1fff1e087589 */ /* 0x0002a200000e0000 */
[----:B------:R-:W-:-:S03]  /*ab40*/  ISETP.GE.AND P0, PT, R28, R44, PT ;  /* 0x0000002c1c00720c */ /* 0x000fc60003f06270 */
[----:B------:R1:W3:Y:S04]  /*ab50*/  SHFL.IDX PT, R6, R29, RZ, 0x1c1f ;  /* 0x001c1fff1d067589 */ /* 0x0002e800000e0000 */
[----:B------:R1:W4:Y:S04]  /*ab60*/  SHFL.IDX PT, R7, R19, RZ, 0x1c1f ;  /* 0x001c1fff13077589 */ /* 0x00032800000e0000 */
[----:B------:R1:W1:Y:S02]  /*ab70*/  SHFL.IDX PT, R9, R18, RZ, 0x1c1f ;  /* 0x001c1fff12097589 */ /* 0x00026400000e0000 */
[----:B------:R-:W-:Y:S05]  /*ab80*/  @P0 BRA `(.L_x_601) ;  /* 0x0000023000000947 */ /* 0x000fea0003800000 */
[C---:B------:R-:W-:Y:S01]  /*ab90*/  IADD3 R12, R64.reuse, 0x20, RZ ;  /* 0x00000020400c7810 */ /* 0x040fe20007ffe0ff */
[----:B------:R-:W-:Y:S01]  /*aba0*/  CS2R R26, SRZ ;  /* 0x00000000001a7805 */ /* 0x000fe2000001ff00 */
[C---:B------:R-:W-:Y:S01]  /*abb0*/  IADD3 R13, R64.reuse, 0x40, RZ ;  /* 0x00000040400d7810 */ /* 0x040fe20007ffe0ff */
[----:B------:R-:W-:Y:S01]  /*abc0*/  CS2R R24, SRZ ;  /* 0x0000000000187805 */ /* 0x000fe2000001ff00 */
[----:B------:R-:W-:-:S02]  /*abd0*/  ISETP.GE.AND P2, PT, R64, c[0x0][0x27c], PT ;  /* 0x00009f0040007a0c */ /* 0x000fc40003f46270 */
[----:B------:R-:W-:Y:S02]  /*abe0*/  ISETP.GE.AND P1, PT, R12, c[0x0][0x27c], PT ;  /* 0x00009f000c007a0c */ /* 0x000fe40003f26270 */
[----:B------:R-:W-:-:S09]  /*abf0*/  ISETP.GE.AND P0, PT, R13, c[0x0][0x27c], PT ;  /* 0x00009f000d007a0c */ /* 0x000fd20003f06270 */
[----:B---34-:R-:W-:Y:S02]  /*ac00*/  @!P2 IMAD.WIDE R10, R64, 0x2, R6 ;  /* 0x00000002400aa825 */ /* 0x018fe400078e0206 */
[----:B------:R-:W-:Y:S02]  /*ac10*/  @!P1 SHF.R.S32.HI R0, RZ, 0x1f, R12 ;  /* 0x0000001fff009819 */ /* 0x000fe4000001140c */
[----:B------:R-:W-:Y:S01]  /*ac20*/  @!P0 SHF.R.S32.HI R5, RZ, 0x1f, R13 ;  /* 0x0000001fff058819 */ /* 0x000fe2000001140d */
[----:B------:R3:W5:Y:S01]  /*ac30*/  @!P2 LD.E.128 R24, [R10.64] ;  /* 0x000000060a18a980 */ /* 0x000762000c101d00 */
[----:B------:R-:W-:Y:S01]  /*ac40*/  @!P1 LEA.HI R0, R0, R12, RZ, 0x3 ;  /* 0x0000000c00009211 */ /* 0x000fe200078f18ff */
        /* <DEDUP_REMOVED lines=10> */
[----:B---3--:R-:W-:-:S02]  /*acf0*/  @!P0 LEA.HI R10, R5, R13, RZ, 0x3 ;  /* 0x0000000d050a8211 */ /* 0x008fc400078f18ff */
[----:B------:R-:W-:Y:S02]  /*ad00*/  @!P1 LOP3.LUT R5, R0, 0xfffffff8, RZ, 0xc0, !PT ;  /* 0xfffffff800059812 */ /* 0x000fe400078ec0ff */
[----:B------:R-:W-:-:S03]  /*ad10*/  @!P0 LOP3.LUT R0, R10, 0xfffffff8, RZ, 0xc0, !PT ;  /* 0xfffffff80a008812 */ /* 0x000fc600078ec0ff */
[----:B------:R-:W-:-:S04]  /*ad20*/  @!P1 IMAD.WIDE R16, R5, 0x2, R6 ;  /* 0x0000000205109825 */ /* 0x000fc800078e0206 */
[C---:B------:R-:W-:Y:S01]  /*ad30*/  @!P0 IMAD.WIDE R14, R0.reuse, 0x2, R6 ;  /* 0x00000002000e8825 */ /* 0x040fe200078e0206 */
[----:B------:R3:W5:Y:S03]  /*ad40*/  @!P1 LD.E.128 R36, [R16.64] ;  /* 0x0000000610249980 */ /* 0x000766000c101d00 */
[--C-:B-12---:R-:W-:Y:S01]  /*ad50*/  @!P1 IMAD.WIDE R12, R5, 0x2, R8.reuse ;  /* 0x00000002050c9825 */ /* 0x106fe200078e0208 */
[----:B------:R3:W5:Y:S03]  /*ad60*/  @!P0 LD.E.128 R48, [R14.64] ;  /* 0x000000060e308980 */ /* 0x000766000c101d00 */
[--C-:B------:R-:W-:Y:S01]  /*ad70*/  @!P0 IMAD.WIDE R10, R0, 0x2, R8.reuse ;  /* 0x00000002000a8825 */ /* 0x100fe200078e0208 */
[----:B------:R3:W5:Y:S03]  /*ad80*/  @!P1 LD.E.128 R40, [R12.64] ;  /* 0x000000060c289980 */ /* 0x000766000c101d00 */
[----:B------:R-:W-:Y:S01]  /*ad90*/  @!P2 IMAD.WIDE R6, R64, 0x2, R8 ;  /* 0x000000024006a825 */ /* 0x000fe200078e0208 */
[----:B------:R3:W5:Y:S04]  /*ada0*/  @!P0 LD.E.128 R52, [R10.64] ;  /* 0x000000060a348980 */ /* 0x000768000c101d00 */
[----:B------:R3:W5:Y:S02]  /*adb0*/  @!P2 LD.E.128 R20, [R6.64] ;  /* 0x000000060614a980 */ /* 0x000764000c101d00 */
.L_x_601:
[----:B------:R-:W-:Y:S05]  /*adc0*/  BSYNC B0 ;  /* 0x0000000000007941 */ /* 0x000fea0003800000 */
.L_x_600:
[----:B------:R-:W-:Y:S01]  /*add0*/  IADD3 R5, R28, 0x40, RZ ;  /* 0x000000401c057810 */ /* 0x000fe20007ffe0ff */
[----:B-----5:R-:W-:Y:S01]  /*ade0*/  IMAD.MOV.U32 R0, RZ, RZ, R50 ;  /* 0x000000ffff007224 */ /* 0x020fe200078e0032 */
[----:B-1----:R1:W4:Y:S02]  /*adf0*/  SHFL.IDX PT, R9, R18, 0x1, 0x1c1f ;  /* 0x003c1f0012097f89 */ /* 0x00232400000e0000 */
[----:B---34-:R-:W-:Y:S01]  /*ae00*/  IMAD.MOV.U32 R7, RZ, RZ, R51 ;  /* 0x000000ffff077224 */ /* 0x018fe200078e0033 */
[----:B------:R-:W-:Y:S01]  /*ae10*/  ISETP.GE.AND P0, PT, R5, R44, PT ;  /* 0x0000002c0500720c */ /* 0x000fe20003f06270 */
[----:B------:R-:W-:Y:S01]  /*ae20*/  IMAD.MOV.U32 R6, RZ, RZ, R48 ;  /* 0x000000ffff067224 */ /* 0x000fe200078e0030 */
[----:B--2---:R1:W2:Y:S01]  /*ae30*/  SHFL.IDX PT, R8, R30, 0x1, 0x1c1f ;  /* 0x003c1f001e087f89 */ /* 0x0042a200000e0000 */
        /* <DEDUP_REMOVED lines=33> */
[----:B------:R1:W3:Y:S01]  /*b050*/  SHFL.IDX PT, R7, R19, 0x1, 0x1c1f ;  /* 0x003c1f0013077f89 */ /* 0x0002e200000e0000 */
[----:B------:R-:W-:Y:S01]  /*b060*/  CS2R R68, SRZ ;  /* 0x0000000000447805 */ /* 0x000fe2000001ff00 */
[----:B------:R-:W-:Y:S01]  /*b070*/  PRMT R84, R10, 0x7610, R84 ;  /* 0x000076100a547816 */ /* 0x000fe20000000054 */
[----:B------:R-:W-:Y:S01]  /*b080*/  CS2R R62, SRZ ;  /* 0x00000000003e7805 */ /* 0x000fe2000001ff00 */
[----:B------:R-:W-:Y:S01]  /*b090*/  PRMT R67, R0, 0x5410, R5 ;  /* 0x0000541000437816 */ /* 0x000fe20000000005 */
[----:B------:R-:W-:Y:S01]  /*b0a0*/  IMAD.MOV.U32 R5, RZ, RZ, R20 ;  /* 0x000000ffff057224 */ /* 0x000fe200078e0014 */
[----:B------:R-:W-:Y:S01]  /*b0b0*/  MOV R10, R23 ;  /* 0x00000017000a7202 */ /* 0x000fe20000000f00 */
[----:B------:R-:W-:Y:S01]  /*b0c0*/  IMAD.MOV.U32 R0, RZ, RZ, R21 ;  /* 0x000000ffff007224 */ /* 0x000fe200078e0015 */
[----:B------:R1:W4:Y:S01]  /*b0d0*/  SHFL.IDX PT, R6, R29, 0x1, 0x1c1f ;  /* 0x003c1f001d067f89 */ /* 0x00032200000e0000 */
[----:B------:R-:W-:Y:S01]  /*b0e0*/  CS2R R60, SRZ ;  /* 0x00000000003c7805 */ /* 0x000fe2000001ff00 */
[----:B------:R-:W-:Y:S01]  /*b0f0*/  PRMT R31, R10, 0x5410, R11 ;  /* 0x000054100a1f7816 */ /* 0x000fe2000000000b */
[----:B------:R-:W-:Y:S01]  /*b100*/  CS2R R78, SRZ ;  /* 0x00000000004e7805 */ /* 0x000fe2000001ff00 */
[----:B------:R-:W-:Y:S01]  /*b110*/  PRMT R28, R0, 0x5410, R5 ;  /* 0x00005410001c7816 */ /* 0x000fe20000000005 */
        /* <DEDUP_REMOVED lines=28> */
[----:B--2---:R-:W-:-:S02]  /*b2e0*/  @!P0 LEA.HI R10, R5, R13, RZ, 0x3 ;  /* 0x0000000d050a8211 */ /* 0x004fc400078f18ff */
[----:B------:R-:W-:Y:S02]  /*b2f0*/  @!P1 LOP3.LUT R5, R0, 0xfffffff8, RZ, 0xc0, !PT ;  /* 0xfffffff800059812 */ /* 0x000fe400078ec0ff */
[----:B------:R-:W-:-:S03]  /*b300*/  @!P0 LOP3.LUT R0, R10, 0xfffffff8, RZ, 0xc0, !PT ;  /* 0xfffffff80a008812 */ /* 0x000fc600078ec0ff */
[----:B------:R-:W-:-:S04]  /*b310*/  @!P1 IMAD.WIDE R16, R5, 0x2, R6 ;  /* 0x0000000205109825 */ /* 0x000fc800078e0206 */
[C---:B------:R-:W-:Y:S01]  /*b320*/  @!P0 IMAD.WIDE R14, R0.reuse, 0x2, R6 ;  /* 0x00000002000e8825 */ /* 0x040fe200078e0206 */
[----:B------:R2:W5:Y:S03]  /*b330*/  @!P1 LD.E.128 R68, [R16.64] ;  /* 0x0000000610449980 */ /* 0x000566000c101d00 */
[--C-:B------:R-:W-:Y:S01]  /*b340*/  @!P1 IMAD.WIDE R12, R5, 0x2, R8.reuse ;  /* 0x00000002050c9825 */ /* 0x100fe200078e0208 */
[----:B------:R2:W5:Y:S03]  /*b350*/  @!P0 LD.E.128 R80, [R14.64] ;  /* 0x000000060e508980 */ /* 0x000566000c101d00 */
[--C-:B------:R-:W-:Y:S01]  /*b360*/  @!P0 IMAD.WIDE R10, R0, 0x2, R8.reuse ;  /* 0x00000002000a8825 */ /* 0x100fe200078e0208 */
[----:B------:R2:W5:Y:S03]  /*b370*/  @!P1 LD.E.128 R72, [R12.64] ;  /* 0x000000060c489980 */ /* 0x000566000c101d00 */
[----:B------:R-:W-:Y:S01]  /*b380*/  @!P2 IMAD.WIDE R6, R64, 0x2, R8 ;  /* 0x000000024006a825 */ /* 0x000fe200078e0208 */
[----:B------:R2:W5:Y:S04]  /*b390*/  @!P0 LD.E.128 R76, [R10.64] ;  /* 0x000000060a4c8980 */ /* 0x000568000c101d00 */
[----:B------:R2:W5:Y:S02]  /*b3a0*/  @!P2 LD.E.128 R56, [R6.64] ;  /* 0x000000060638a980 */ /* 0x000564000c101d00 */
.L_x_603:
[----:B--2---:R-:W-:Y:S05]  /*b3b0*/  BSYNC B0 ;  /* 0x0000000000007941 */ /* 0x004fea0003800000 */
.L_x_602:
[----:B-----5:R-:W-:Y:S01]  /*b3c0*/  IMAD.MOV.U32 R0, RZ, RZ, R82 ;  /* 0x000000ffff007224 */ /* 0x020fe200078e0052 */
[----:B------:R-:W-:-:S04]  /*b3d0*/  DEPBAR.LE SB0, 0x1 ;  /* 0x000080400000791a */ /* 0x000fc80000000000 */
[----:B---3--:R-:W-:Y:S01]  /*b3e0*/  IMAD.MOV.U32 R7, RZ, RZ, R83 ;  /* 0x000000ffff077224 */ /* 0x008fe200078e0053 */
[----:B------:R-:W-:Y:S01]  /*b3f0*/  BSSY B1, `(.L_x_604) ;  /* 0x0000192000017945 */ /* 0x000fe20003800000 */
[----:B----4-:R-:W-:Y:S02]  /*b400*/  IMAD.MOV.U32 R6, RZ, RZ, R80 ;  /* 0x000000ffff067224 */ /* 0x010fe400078e0050 */
[----:B------:R-:W-:Y:S01]  /*b410*/  IMAD.MOV.U32 R5, RZ, RZ, R81 ;  /* 0x000000ffff057224 */ /* 0x000fe200078e0051 */
[----:B------:R-:W-:Y:S01]  /*b420*/  PRMT R104, R7, 0x5410, R0 ;  /* 0x0000541007687816 */ /* 0x000fe20000000000 */
[----:B------:R-:W-:Y:S01]  /*b430*/  IMAD.MOV.U32 R0, RZ, RZ, R70 ;  /* 0x000000ffff007224 */ /* 0x000fe200078e0046 */
[----:B------:R-:W-:Y:S02]  /*b440*/  MOV R7, R71 ;  /* 0x0000004700077202 */ /* 0x000fe40000000f00 */
[----:B------:R-:W-:Y:S01]  /*b450*/  PRMT R103, R5, 0x5410, R6 ;  /* 0x0000541005677816 */ /* 0x000fe20000000006 */
[----:B------:R-:W-:Y:S01]  /*b460*/  IMAD.MOV.U32 R6, RZ, RZ, R68 ;  /* 0x000000ffff067224 */ /* 0x000fe200078e0044 */
[----:B------:R-:W-:Y:S01]  /*b470*/  PRMT R100, R100, 0x5410, R0 ;  /* 0x0000541064647816 */ /* 0x000fe20000000000 */
[----:B------:R-:W-:-:S02]  /*b480*/  IMAD.MOV.U32 R0, RZ, RZ, R62 ;  /* 0x000000ffff007224 */ /* 0x000fc400078e003e */
        /* <DEDUP_REMOVED lines=11> */
[----:B------:R-:W-:-:S02]  /*b540*/  MOV R6, R60 ;  /* 0x0000003c00067202 */ /* 0x000fc40000000f00 */
[----:B------:R-:W-:Y:S01]  /*b550*/  PRMT R102, R7, 0x7610, R102 ;  /* 0x0000761007667816 */ /* 0x000fe20000000066 */
[----:B------:R-:W-:Y:S01]  /*b560*/  IMAD.IADD R7, R44, 0x1, -R244 ;  /* 0x000000012c077824 */ /* 0x000fe200078e0af4 */
[----:B------:R-:W-:Y:S01]  /*b570*/  PRMT R95, R5, 0x5410, R6 ;  /* 0x00005410055f7816 */ /* 0x000fe20000000006 */
[----:B------:R-:W-:Y:S01]  /*b580*/  IMAD.MOV.U32 R5, RZ, RZ, R77 ;  /* 0x000000ffff057224 */ /* 0x000fe200078e004d */
[----:B------:R-:W-:Y:S02]  /*b590*/  MOV R6, R76 ;  /* 0x0000004c00067202 */ /* 0x000fe40000000f00 */
[----:B------:R-:W-:Y:S01]  /*b5a0*/  IMNMX R66, R7, 0x80, PT ;  /* 0x0000008007427817 */ /* 0x000fe20003800200 */
[----:B------:R-:W-:Y:S01]  /*b5b0*/  IMAD.MOV.U32 R7, RZ, RZ, R58 ;  /* 0x000000ffff077224 */ /* 0x000fe200078e003a */
[----:B------:R-:W-:Y:S01]  /*b5c0*/  PRMT R98, R98, 0x5410, R0 ;  /* 0x0000541062627816 */ /* 0x000fe20000000000 */
[----:B------:R-:W-:Y:S01]  /*b5d0*/  IMAD.MOV.U32 R0, RZ, RZ, R73 ;  /* 0x000000ffff007224 */ /* 0x000fe200078e0049 */
[----:B------:R-:W-:Y:S01]  /*b5e0*/  BAR.SYNC.DEFER_BLOCKING 0x0 ;  /* 0x0000000000007b1d */ /* 0x000fe20000010000 */
[----:B------:R-:W-:-:S02]  /*b5f0*/  ISETP.GE.AND P0, PT, R65, R66, PT ;  /* 0x000000424100720c */ /* 0x000fc40003f06270 */
[----:B------:R-:W-:Y:S01]  /*b600*/  PRMT R101, R5, 0x5410, R6 ;  /* 0x0000541005657816 */ /* 0x000fe20000000006 */
[----:B------:R-:W-:Y:S01]  /*b610*/  IMAD.MOV.U32 R6, RZ, RZ, R75 ;  /* 0x000000ffff067224 */ /* 0x000fe200078e004b */
[----:B------:R-:W-:-:S04]  /*b620*/  MOV R5, R72 ;  /* 0x0000004800057202 */ /* 0x000fc80000000f00 */
[----:B------:R-:W-:Y:S01]  /*b630*/  PRMT R97, R0, 0x5410, R5 ;  /* 0x0000541000617816 */ /* 0x000fe20000000005 */
[----:B------:R-:W-:Y:S01]  /*b640*/  IMAD.MOV.U32 R5, RZ, RZ, R56 ;  /* 0x000000ffff057224 */ /* 0x000fe200078e0038 */
[----:B------:R-:W-:Y:S01]  /*b650*/  PRMT R98, R6, 0x7610, R98 ;  /* 0x0000761006627816 */ /* 0x000fe20000000062 */
[----:B------:R-:W-:Y:S01]  /*b660*/  IMAD.MOV.U32 R0, RZ, RZ, R57 ;  /* 0x000000ffff007224 */ /* 0x000fe200078e0039 */
[----:B------:R-:W-:-:S04]  /*b670*/  MOV R6, R59 ;  /* 0x0000003b00067202 */ /* 0x000fc80000000f00 */
[----:B------:R-:W-:Y:S02]  /*b680*/  PRMT R94, R6, 0x5410, R7 ;  /* 0x00005410065e7816 */ /* 0x000fe40000000007 */
[----:B------:R-:W-:Y:S01]  /*b690*/  PRMT R93, R0, 0x5410, R5 ;  /* 0x00005410005d7816 */ /* 0x000fe20000000005 */
[----:B------:R-:W-:Y:S05]  /*b6a0*/  @P0 BRA `(.L_x_605) ;  /* 0x0000166000000947 */ /* 0x000fea0003800000 */
[----:B------:R-:W-:Y:S01]  /*b6b0*/  ISETP.GE.AND P0, PT, R64, c[0x0][0x27c], PT ;  /* 0x00009f0040007a0c */ /* 0x000fe20003f06270 */
[----:B------:R-:W-:-:S12]  /*b6c0*/  BSSY B0, `(.L_x_606) ;  /* 0x0000070000007945 */ /* 0x000fd80003800000 */
[----:B------:R-:W-:Y:S05]  /*b6d0*/  @P0 BRA `(.L_x_607) ;  /* 0x000006e000000947 */ /* 0x000fea0003800000 */
[----:B------:R-:W-:Y:S01]  /*b6e0*/  IMAD.MOV.U32 R8, RZ, RZ, c[0x0][0x27c] ;  /* 0x00009f00ff087624 */ /* 0x000fe200078e00ff */
        /* <DEDUP_REMOVED lines=17> */
[----:B-1----:R-:W-:-:S02]  /*b800*/  SHF.R.U64 R18, R22, 0x10, R23 ;  /* 0x0000001016127819 */ /* 0x002fc40000001217 */
[----:B------:R-:W-:Y:S02]  /*b810*/  IADD3 R0, R0, R5, R10 ;  /* 0x0000000500007210 */ /* 0x000fe40007ffe00a */
[----:B------:R-:W1:Y:S01]  /*b820*/  LDS.128 R12, [R46+0xc100] ;  /* 0x00c100002e0c7984 */ /* 0x000e620000000c00 */
[--C-:B------:R-:W-:Y:S02]  /*b830*/  SHF.R.U32.HI R5, RZ, 0x10, R25.reuse ;  /* 0x00000010ff057819 */ /* 0x100fe40000011619 */
[----:B------:R-:W-:Y:S01]  /*b840*/  IMAD.SHL.U32 R44, R0, 0x2, RZ ;  /* 0x00000002002c7824 */ /* 0x000fe200078e00ff */
[----:B------:R-:W-:Y:S02]  /*b850*/  SHF.R.U64 R0, R24, 0x10, R25 ;  /* 0x0000001018007819 */ /* 0x000fe40000001219 */
[----:B------:R-:W-:Y:S02]  /*b860*/  SHF.R.U32.HI R20, RZ, 0x10, R23 ;  /* 0x00000010ff147819 */ /* 0x000fe40000011617 */
[----:B------:R-:W2:Y:S01]  /*b870*/  LDS.128 R8, [R44+0xc100] ;  /* 0x00c100002c087984 */ /* 0x000ea20000000c00 */
[----:B------:R-:W-:-:S02]  /*b880*/  PRMT R23, R32, 0x5410, R5 ;  /* 0x0000541020177816 */ /* 0x000fc40000000005 */
[----:B------:R-:W-:Y:S02]  /*b890*/  PRMT R19, R32, 0x5432, R0 ;  /* 0x0000543220137816 */ /* 0x000fe40000000000 */
[----:B------:R-:W-:Y:S02]  /*b8a0*/  PRMT R5, R28, 0x5432, R16 ;  /* 0x000054321c057816 */ /* 0x000fe40000000010 */
[----:B------:R-:W-:Y:S02]  /*b8b0*/  SHF.R.U64 R6, R26, 0x10, R27 ;  /* 0x000000101a067819 */ /* 0x000fe4000000121b */
[----:B------:R-:W-:Y:S02]  /*b8c0*/  PRMT R21, R28, 0x5410, R17 ;  /* 0x000054101c157816 */ /* 0x000fe40000000011 */
[C---:B------:R-:W-:Y:S02]  /*b8d0*/  PRMT R26, R31.reuse, 0x5432, R18 ;  /* 0x000054321f1a7816 */ /* 0x040fe40000000012 */
[----:B------:R-:W-:-:S02]  /*b8e0*/  PRMT R28, R31, 0x5410, R20 ;  /* 0x000054101f1c7816 */ /* 0x000fc40000000014 */
[----:B------:R-:W-:Y:S02]  /*b8f0*/  SHF.R.U32.HI R7, RZ, 0x10, R27 ;  /* 0x00000010ff077819 */ /* 0x000fe4000001161b */
[C---:B------:R-:W-:Y:S02]  /*b900*/  PRMT R29, R33.reuse, 0x5432, R6 ;  /* 0x00005432211d7816 */ /* 0x040fe40000000006 */
[----:B------:R-:W-:Y:S02]  /*b910*/  PRMT R30, R33, 0x5410, R7 ;  /* 0x00005410211e7816 */ /* 0x000fe40000000007 */
[----:B------:R-:W-:Y:S01]  /*b920*/  LOP3.LUT R33, R5, 0xffff0000, RZ, 0xc0, !PT ;  /* 0xffff000005217812 */ /* 0x000fe200078ec0ff */
[C---:B-1----:R-:W-:Y:S01]  /*b930*/  IMAD.U32 R20, R15.reuse, 0x10000, RZ ;  /* 0x000100000f147824 */ /* 0x042fe200078e00ff */
[----:B------:R-:W-:Y:S01]  /*b940*/  LOP3.LUT R31, R15, 0xffff0000, RZ, 0xc0, !PT ;  /* 0xffff00000f1f7812 */ /* 0x000fe200078ec0ff */
[C---:B------:R-:W-:Y:S01]  /*b950*/  IMAD.U32 R27, R14.reuse, 0x10000, RZ ;  /* 0x000100000e1b7824 */ /* 0x040fe200078e00ff */
[----:B------:R-:W-:Y:S01]  /*b960*/  LOP3.LUT R32, R14, 0xffff0000, RZ, 0xc0, !PT ;  /* 0xffff00000e207812 */ /* 0x000fe200078ec0ff */
[----:B------:R-:W-:Y:S01]  /*b970*/  IMAD.U32 R14, R19, 0x10000, RZ ;  /* 0x00010000130e7824 */ /* 0x000fe200078e00ff */
[----:B------:R-:W-:Y:S01]  /*b980*/  SHF.L.U32 R15, R5, 0x10, RZ ;  /* 0x00000010050f7819 */ /* 0x000fe200000006ff */
[----:B------:R-:W-:Y:S01]  /*b990*/  IMAD.U32 R18, R13, 0x10000, RZ ;  /* 0x000100000d127824 */ /* 0x000fe200078e00ff */
[----:B------:R-:W-:Y:S01]  /*b9a0*/  SHF.L.U32 R16, R12, 0x10, RZ ;  /* 0x000000100c107819 */ /* 0x000fe200000006ff */
[----:B--2---:R-:W-:Y:S01]  /*b9b0*/  IMAD.U32 R0, R8, 0x10000, RZ ;  /* 0x0001000008007824 */ /* 0x004fe200078e00ff */
[----:B------:R-:W-:Y:S01]  /*b9c0*/  LOP3.LUT R17, R12, 0xffff0000, RZ, 0xc0, !PT ;  /* 0xffff00000c117812 */ /* 0x000fe200078ec0ff */
[----:B------:R-:W-:Y:S01]  /*b9d0*/  IMAD.U32 R7, R11, 0x10000, RZ ;  /* 0x000100000b077824 */ /* 0x000fe200078e00ff */
[----:B------:R-:W-:Y:S01]  /*b9e0*/  LOP3.LUT R22, R13, 0xffff0000, RZ, 0xc0, !PT ;  /* 0xffff00000d167812 */ /* 0x000fe200078ec0ff */
[----:B------:R-:W-:Y:S01]  /*b9f0*/  IMAD.U32 R13, R10, 0x10000, RZ ;  /* 0x000100000a0d7824 */ /* 0x000fe200078e00ff */
[----:B------:R-:W-:Y:S01]  /*ba00*/  LOP3.LUT R6, R8, 0xffff0000, RZ, 0xc0, !PT ;  /* 0xffff000008067812 */ /* 0x000fe200078ec0ff */
[C---:B------:R-:W-:Y:S01]  /*ba10*/  IMAD.U32 R8, R9.reuse, 0x10000, RZ ;  /* 0x0001000009087824 */ /* 0x040fe200078e00ff */
[----:B------:R-:W-:Y:S01]  /*ba20*/  LOP3.LUT R12, R9, 0xffff0000, RZ, 0xc0, !PT ;  /* 0xffff0000090c7812 */ /* 0x000fe200078ec0ff */
[----:B------:R-:W-:Y:S01]  /*ba30*/  FMUL.FTZ R9, R0, R15 ;  /* 0x0000000f00097220 */ /* 0x000fe20000410000 */
[----:B------:R-:W-:Y:S01]  /*ba40*/  LOP3.LUT R25, R10, 0xffff0000, RZ, 0xc0, !PT ;  /* 0xffff00000a197812 */ /* 0x000fe200078ec0ff */
[-C--:B------:R-:W-:Y:S01]  /*ba50*/  FMUL.FTZ R5, R0, R14.reuse ;  /* 0x0000000e00057220 */ /* 0x080fe20000410000 */
[----:B------:R-:W-:Y:S01]  /*ba60*/  LOP3.LUT R24, R11, 0xffff0000, RZ, 0xc0, !PT ;  /* 0xffff00000b187812 */ /* 0x000fe200078ec0ff */
[----:B------:R-:W-:Y:S01]  /*ba70*/  IMAD.U32 R11, R21, 0x10000, RZ ;  /* 0x00010000150b7824 */ /* 0x000fe200078e00ff */
[----:B------:R-:W-:Y:S01]  /*ba80*/  LOP3.LUT R10, R19, 0xffff0000, RZ, 0xc0, !PT ;  /* 0xffff0000130a7812 */ /* 0x000fe200078ec0ff */
[----:B------:R-:W-:Y:S01]  /*ba90*/  FFMA.FTZ R45, R16, R14, -R9 ;  /* 0x0000000e102d7223 */ /* 0x000fe20000010809 */
[----:B------:R-:W-:Y:S01]  /*baa0*/  SHF.L.U32 R14, R28, 0x10, RZ ;  /* 0x000000101c0e7819 */ /* 0x000fe200000006ff */
[----:B------:R-:W-:-:S02]  /*bab0*/  FMUL.FTZ R0, R6, R33 ;  /* 0x0000002106007220 */ /* 0x000fc40000410000 */
[----:B------:R-:W-:Y:S02]  /*bac0*/  FFMA.FTZ R35, R16, R15, R5 ;  /* 0x0000000f10237223 */ /* 0x000fe40000010005 */
[----:B------:R-:W-:Y:S02]  /*bad0*/  IMAD.U32 R9, R23, 0x10000, RZ ;  /* 0x0001000017097824 */ /* 0x000fe400078e00ff */
[-C--:B------:R-:W-:Y:S02]  /*bae0*/  FMUL.FTZ R6, R6, R10.reuse ;  /* 0x0000000a06067220 */ /* 0x080fe40000410000 */
[C---:B------:R-:W-:Y:S02]  /*baf0*/  FMUL.FTZ R5, R8.reuse, R11 ;  /* 0x0000000b08057220 */ /* 0x040fe40000410000 */
[----:B------:R-:W-:Y:S01]  /*bb00*/  FFMA.FTZ R34, R17, R10, -R0 ;  /* 0x0000000a11227223 */ /* 0x000fe20000010800 */
[----:B------:R-:W-:Y:S01]  /*bb10*/  LOP3.LUT R10, R23, 0xffff0000, RZ, 0xc0, !PT ;  /* 0xffff0000170a7812 */ /* 0x000fe200078ec0ff */
[----:B------:R-:W-:-:S02]  /*bb20*/  FMUL.FTZ R0, R8, R9 ;  /* 0x0000000908007220 */ /* 0x000fc40000410000 */
[----:B------:R-:W-:Y:S02]  /*bb30*/  FFMA.FTZ R33, R17, R33, R6 ;  /* 0x0000002111217223 */ /* 0x000fe40000010006 */
[----:B------:R-:W-:Y:S01]  /*bb40*/  FFMA.FTZ R19, R18, R9, -R5 ;  /* 0x0000000912137223 */ /* 0x000fe20000010805 */
[----:B------:R-:W-:Y:S01]  /*bb50*/  LOP3.LUT R9, R21, 0xffff0000, RZ, 0xc0, !PT ;  /* 0xffff000015097812 */ /* 0x000fe200078ec0ff */
[----:B------:R-:W-:Y:S02]  /*bb60*/  IMAD.U32 R6, R30, 0x10000, RZ ;  /* 0x000100001e067824 */ /* 0x000fe400078e00ff */
[----:B------:R-:W-:Y:S02]  /*bb70*/  FMUL.FTZ R5, R7, R14 ;  /* 0x0000000e07057220 */ /* 0x000fe40000410000 */
[----:B------:R-:W-:Y:S02]  /*bb80*/  IMAD.U32 R21, R26, 0x10000, RZ ;  /* 0x000100001a157824 */ /* 0x000fe400078e00ff */
[----:B------:R-:W-:-:S02]  /*bb90*/  FFMA.FTZ R18, R18, R11, R0 ;  /* 0x0000000b12127223 */ /* 0x000fc40000010000 */
[-C--:B------:R-:W-:Y:S02]  /*bba0*/  FMUL.FTZ R0, R7, R6.reuse ;  /* 0x0000000607007220 */ /* 0x080fe40000410000 */
[----:B------:R-:W-:Y:S02]  /*bbb0*/  FFMA.FTZ R17, R20, R6, -R5 ;  /* 0x0000000614117223 */ /* 0x000fe40000010805 */
[----:B------:R-:W-:Y:S02]  /*bbc0*/  IMAD.U32 R8, R29, 0x10000, RZ ;  /* 0x000100001d087824 */ /* 0x000fe400078e00ff */
[----:B------:R-:W-:Y:S02]  /*bbd0*/  FMUL.FTZ R6, R12, R10 ;  /* 0x0000000a0c067220 */ /* 0x000fe40000410000 */
[----:B------:R-:W-:Y:S02]  /*bbe0*/  FMUL.FTZ R5, R13, R21 ;  /* 0x000000150d057220 */ /* 0x000fe40000410000 */
[----:B------:R-:W-:-:S02]  /*bbf0*/  FFMA.FTZ R16, R20, R14, R0 ;  /* 0x0000000e14107223 */ /* 0x000fc40000010000 */
[-C--:B------:R-:W-:Y:S01]  /*bc00*/  FMUL.FTZ R7, R12, R9.reuse ;  /* 0x000000090c077220 */ /* 0x080fe20000410000 */
[----:B------:R-:W-:Y:S01]  /*bc10*/  LOP3.LUT R12, R30, 0xffff0000, RZ, 0xc0, !PT ;  /* 0xffff00001e0c7812 */ /* 0x000fe200078ec0ff */
[----:B------:R-:W-:Y:S01]  /*bc20*/  FFMA.FTZ R14, R22, R9, R6 ;  /* 0x00000009160e7223 */ /* 0x000fe20000010006 */
[----:B------:R-:W-:Y:S01]  /*bc30*/  LOP3.LUT R9, R26, 0xffff0000, RZ, 0xc0, !PT ;  /* 0xffff00001a097812 */ /* 0x000fe200078ec0ff */
[-C--:B------:R-:W-:Y:S01]  /*bc40*/  FMUL.FTZ R0, R13, R8.reuse ;  /* 0x000000080d007220 */ /* 0x080fe20000410000 */
[----:B------:R-:W-:Y:S01]  /*bc50*/  LOP3.LUT R13, R28, 0xffff0000, RZ, 0xc0, !PT ;  /* 0xffff00001c0d7812 */ /* 0x000fe200078ec0ff */
[----:B------:R-:W-:Y:S01]  /*bc60*/  FFMA.FTZ R11, R27, R8, -R5 ;  /* 0x000000081b0b7223 */ /* 0x000fe20000010805 */
[----:B------:R-:W-:Y:S01]  /*bc70*/  LOP3.LUT R8, R29, 0xffff0000, RZ, 0xc0, !PT ;  /* 0xffff00001d087812 */ /* 0x000fe200078ec0ff */
[----:B------:R-:W-:Y:S02]  /*bc80*/  FFMA.FTZ R15, R22, R10, -R7 ;  /* 0x0000000a160f7223 */ /* 0x000fe40000010807 */
[----:B------:R-:W-:-:S02]  /*bc90*/  FFMA.FTZ R10, R27, R21, R0 ;  /* 0x000000151b0a7223 */ /* 0x000fc40000010000 */
[C---:B------:R-:W-:Y:S02]  /*bca0*/  FMUL.FTZ R7, R25.reuse, R9 ;  /* 0x0000000919077220 */ /* 0x040fe40000410000 */
[C---:B------:R-:W-:Y:S02]  /*bcb0*/  FMUL.FTZ R5, R24.reuse, R13 ;  /* 0x0000000d18057220 */ /* 0x040fe40000410000 */
[----:B------:R-:W-:Y:S02]  /*bcc0*/  FMUL.FTZ R6, R25, R8 ;  /* 0x0000000819067220 */ /* 0x000fe40000410000 */
[----:B------:R-:W-:Y:S02]  /*bcd0*/  FMUL.FTZ R0, R24, R12 ;  /* 0x0000000c18007220 */ /* 0x000fe40000410000 */
[----:B------:R-:W-:Y:S01]  /*bce0*/  FFMA.FTZ R7, R32, R8, -R7 ;  /* 0x0000000820077223 */ /* 0x000fe20000010807 */
[----:B------:R-:W-:Y:S01]  /*bcf0*/  F2FP.BF16.PACK_AB R8, R33, R35 ;  /* 0x000000232108723e */ /* 0x000fe200000010ff */
[C---:B------:R-:W-:Y:S01]  /*bd00*/  FFMA.FTZ R5, R31.reuse, R12, -R5 ;  /* 0x0000000c1f057223 */ /* 0x040fe20000010805 */
[----:B------:R-:W-:Y:S01]  /*bd10*/  F2FP.BF16.PACK_AB R12, R34, R45 ;  /* 0x0000002d220c723e */ /* 0x000fe200000010ff */
[----:B------:R-:W-:Y:S01]  /*bd20*/  FFMA.FTZ R6, R32, R9, R6 ;  /* 0x0000000920067223 */ /* 0x000fe20000010006 */
[----:B------:R-:W-:Y:S01]  /*bd30*/  F2FP.BF16.PACK_AB R9, R14, R18 ;  /* 0x000000120e09723e */ /* 0x000fe200000010ff */
[----:B------:R-:W-:Y:S01]  /*bd40*/  FFMA.FTZ R0, R31, R13, R0 ;  /* 0x0000000d1f007223 */ /* 0x000fe20000010000 */
[----:B------:R-:W-:-:S02]  /*bd50*/  F2FP.BF16.PACK_AB R13, R15, R19 ;  /* 0x000000130f0d723e */ /* 0x000fc400000010ff */
[----:B------:R-:W-:Y:S02]  /*bd60*/  F2FP.BF16.PACK_AB R14, R7, R11 ;  /* 0x0000000b070e723e */ /* 0x000fe400000010ff */
[----:B------:R-:W-:Y:S02]  /*bd70*/  F2FP.BF16.PACK_AB R15, R5, R17 ;  /* 0x00000011050f723e */ /* 0x000fe400000010ff */
[----:B------:R-:W-:Y:S02]  /*bd80*/  F2FP.BF16.PACK_AB R10, R6, R10 ;  /* 0x0000000a060a723e */ /* 0x000fe400000010ff */
[----:B------:R-:W-:Y:S01]  /*bd90*/  F2FP.BF16.PACK_AB R11, R0, R16 ;  /* 0x00000010000b723e */ /* 0x000fe200000010ff */
[----:B------:R1:W-:Y:S04]  /*bda0*/  STS.128 [R46+0xc100], R12 ;  /* 0x00c1000c2e007388 */ /* 0x0003e80000000c00 */
[----:B------:R1:W-:Y:S02]  /*bdb0*/  STS.128 [R44+0xc100], R8 ;  /* 0x00c100082c007388 */ /* 0x0003e40000000c00 */
.L_x_607:
[----:B------:R-:W-:Y:S05]  /*bdc0*/  BSYNC B0 ;  /* 0x0000000000007941 */ /* 0x000fea0003800000 */
.L_x_606:
[----:B------:R-:W-:Y:S01]  /*bdd0*/  IADD3 R0, R64, 0x20, RZ ;  /* 0x0000002040007810 */ /* 0x000fe20007ffe0ff */
[----:B------:R-:W-:Y:S03]  /*bde0*/  BSSY B0, `(.L_x_608) ;  /* 0x0000079000007945 */ /* 0x000fe60003800000 */
[----:B------:R-:W-:-:S13]  /*bdf0*/  ISETP.GE.AND P0, PT, R0, c[0x0][0x27c], PT ;  /* 0x00009f0000007a0c */ /* 0x000fda0003f06270 */
[----:B------:R-:W-:Y:S05]  /*be00*/  @P0 BRA `(.L_x_609) ;  /* 0x0000076000000947 */ /* 0x000fea0003800000 */
[----:B------:R-:W-:Y:S01]  /*be10*/  SHF.R.S32.HI R7, RZ, 0x1f, R0 ;  /* 0x0000001fff077819 */ /* 0x000fe20000011400 */
[----:B-1----:R-:W-:Y:S01]  /*be20*/  IMAD.SHL.U32 R8, R65, 0x40, RZ ;  /* 0x0000004041087824 */ /* 0x002fe200078e00ff */
[----:B------:R-:W-:Y:S01]  /*be30*/  SHF.R.U64 R16, R40, 0x10, R41 ;  /* 0x0000001028107819 */ /* 0x000fe20000001229 */
[----:B------:R-:W-:Y:S01]  /*be40*/  IMAD.MOV.U32 R9, RZ, RZ, c[0x0][0x27c] ;  /* 0x00009f00ff097624 */ /* 0x000fe200078e00ff */
        /* <DEDUP_REMOVED lines=8> */
[----:B------:R-:W-:Y:S01]  /*bed0*/  LOP3.LUT R8, R7, 0x7fffe000, RZ, 0xc0, !PT ;  /* 0x7fffe00007087812 */ /* 0x000fe200078ec0ff */
[----:B------:R-:W-:Y:S01]  /*bee0*/  IMAD.SHL.U32 R7, R5, 0x8, RZ ;  /* 0x0000000805077824 */ /* 0x000fe200078e00ff */
[----:B------:R-:W-:Y:S02]  /*bef0*/  LEA.HI R6, R6, R5, RZ, 0x3 ;  /* 0x0000000506067211 */ /* 0x000fe400078f18ff */
[----:B------:R-:W-:Y:S01]  /*bf00*/  SHF.R.U32.HI R10, RZ, 0x3, R0 ;  /* 0x00000003ff0a7819 */ /* 0x000fe20000011600 */
[----:B------:R-:W-:Y:S01]  /*bf10*/  IMAD R8, R111, 0x200, R8 ;  /* 0x000002006f087824 */ /* 0x000fe200078e0208 */
[----:B------:R-:W-:Y:S01]  /*bf20*/  SHF.R.U32.HI R20, RZ, 0x10, R43 ;  /* 0x00000010ff147819 */ /* 0x000fe2000001162b */
[----:B------:R-:W-:Y:S01]  /*bf30*/  IMAD.SHL.U32 R5, R6, 0x400, RZ ;  /* 0x0000040006057824 */ /* 0x000fe200078e00ff */
[----:B------:R-:W-:-:S02]  /*bf40*/  LOP3.LUT R6, R0, 0x38, R7, 0xf8, !PT ;  /* 0x0000003800067812 */ /* 0x000fc400078ef807 */
[-C--:B------:R-:W-:Y:S02]  /*bf50*/  LOP3.LUT R9, R9, R10.reuse, RZ, 0x3c, !PT ;  /* 0x0000000a09097212 */ /* 0x080fe400078e3cff */
[----:B------:R-:W-:Y:S02]  /*bf60*/  LOP3.LUT R0, R5, 0x7fffe000, RZ, 0xc0, !PT ;  /* 0x7fffe00005007812 */ /* 0x000fe400078ec0ff */
[----:B------:R-:W-:Y:S01]  /*bf70*/  LOP3.LUT R5, R6, R10, RZ, 0x3c, !PT ;  /* 0x0000000a06057212 */ /* 0x000fe200078e3cff */
[----:B------:R-:W-:Y:S01]  /*bf80*/  IMAD.IADD R7, R8, 0x1, R9 ;  /* 0x0000000108077824 */ /* 0x000fe200078e0209 */
[----:B------:R-:W-:Y:S01]  /*bf90*/  SHF.R.U64 R6, R38, 0x10, R39 ;  /* 0x0000001026067819 */ /* 0x000fe20000001227 */
[----:B------:R-:W-:Y:S01]  /*bfa0*/  IMAD R0, R111, 0x200, R0 ;  /* 0x000002006f007824 */ /* 0x000fe200078e0200 */
[----:B------:R-:W-:Y:S01]  /*bfb0*/  SHF.R.U32.HI R17, RZ, 0x10, R41 ;  /* 0x00000010ff117819 */ /* 0x000fe20000011629 */
[----:B------:R-:W-:Y:S01]  /*bfc0*/  IMAD.SHL.U32 R45, R7, 0x2, RZ ;  /* 0x00000002072d7824 */ /* 0x000fe200078e00ff */
[----:B------:R-:W-:-:S02]  /*bfd0*/  SHF.R.U64 R18, R42, 0x10, R43 ;  /* 0x000000102a127819 */ /* 0x000fc4000000122b */
[----:B------:R-:W-:Y:S02]  /*bfe0*/  IADD3 R0, R0, R5, RZ ;  /* 0x0000000500007210 */ /* 0x000fe40007ffe0ff */
[----:B------:R-:W1:Y:S01]  /*bff0*/  LDS.128 R12, [R45+0xc100] ;  /* 0x00c100002d0c7984 */ /* 0x000e620000000c00 */
[--C-:B------:R-:W-:Y:S02]  /*c000*/  SHF.R.U32.HI R5, RZ, 0x10, R37.reuse ;  /* 0x00000010ff057819 */ /* 0x100fe40000011625 */
[----:B------:R-:W-:Y:S01]  /*c010*/  IMAD.SHL.U32 R44, R0, 0x2, RZ ;  /* 0x00000002002c7824 */ /* 0x000fe200078e00ff */
[----:B------:R-:W-:Y:S02]  /*c020*/  SHF.R.U64 R0, R36, 0x10, R37 ;  /* 0x0000001024007819 */ /* 0x000fe40000001225 */
[----:B------:R-:W-:Y:S02]  /*c030*/  PRMT R23, R85, 0x5410, R5 ;  /* 0x0000541055177816 */ /* 0x000fe40000000005 */
[----:B------:R-:W2:Y:S01]  /*c040*/  LDS.128 R8, [R44+0xc100] ;  /* 0x00c100002c087984 */ /* 0x000ea20000000c00 */
[----:B------:R-:W-:-:S02]  /*c050*/  PRMT R5, R67, 0x5432, R16 ;  /* 0x0000543243057816 */ /* 0x000fc40000000010 */
[----:B------:R-:W-:Y:S02]  /*c060*/  PRMT R19, R85, 0x5432, R0 ;  /* 0x0000543255137816 */ /* 0x000fe40000000000 */
[----:B------:R-:W-:Y:S02]  /*c070*/  PRMT R28, R84, 0x5410, R20 ;  /* 0x00005410541c7816 */ /* 0x000fe40000000014 */
[----:B------:R-:W-:Y:S02]  /*c080*/  SHF.R.U32.HI R7, RZ, 0x10, R39 ;  /* 0x00000010ff077819 */ /* 0x000fe40000011627 */
[----:B------:R-:W-:Y:S02]  /*c090*/  PRMT R29, R86, 0x5432, R6 ;  /* 0x00005432561d7816 */ /* 0x000fe40000000006 */
[----:B------:R-:W-:Y:S02]  /*c0a0*/  PRMT R21, R67, 0x5410, R17 ;  /* 0x0000541043157816 */ /* 0x000fe40000000011 */
[----:B------:R-:W-:-:S02]  /*c0b0*/  PRMT R26, R84, 0x5432, R18 ;  /* 0x00005432541a7816 */ /* 0x000fc40000000012 */
[----:B------:R-:W-:Y:S02]  /*c0c0*/  PRMT R30, R86, 0x5410, R7 ;  /* 0x00005410561e7816 */ /* 0x000fe40000000007 */
[----:B------:R-:W-:Y:S01]  /*c0d0*/  LOP3.LUT R33, R5, 0xffff0000, RZ, 0xc0, !PT ;  /* 0xffff000005217812 */ /* 0x000fe200078ec0ff */
[C---:B-1----:R-:W-:Y:S01]  /*c0e0*/  IMAD.U32 R20, R15.reuse, 0x10000, RZ ;  /* 0x000100000f147824 */ /* 0x042fe200078e00ff */
[----:B------:R-:W-:Y:S01]  /*c0f0*/  LOP3.LUT R31, R15, 0xffff0000, RZ, 0xc0, !PT ;  /* 0xffff00000f1f7812 */ /* 0x000fe200078ec0ff */
[C---:B------:R-:W-:Y:S01]  /*c100*/  IMAD.U32 R27, R14.reuse, 0x10000, RZ ;  /* 0x000100000e1b7824 */ /* 0x040fe200078e00ff */
[----:B------:R-:W-:Y:S01]  /*c110*/  LOP3.LUT R32, R14, 0xffff0000, RZ, 0xc0, !PT ;  /* 0xffff00000e207812 */ /* 0x000fe200078ec0ff */
[----:B------:R-:W-:Y:S01]  /*c120*/  IMAD.U32 R15, R5, 0x10000, RZ ;  /* 0x00010000050f7824 */ /* 0x000fe200078e00ff */
[----:B------:R-:W-:Y:S01]  /*c130*/  LOP3.LUT R17, R12, 0xffff0000, RZ, 0xc0, !PT ;  /* 0xffff00000c117812 */ /* 0x000fe200078ec0ff */
[----:B------:R-:W-:Y:S01]  /*c140*/  IMAD.U32 R14, R19, 0x10000, RZ ;  /* 0x00010000130e7824 */ /* 0x000fe200078e00ff */
[----:B------:R-:W-:Y:S01]  /*c150*/  LOP3.LUT R22, R13, 0xffff0000, RZ, 0xc0, !PT ;  /* 0xffff00000d167812 */ /* 0x000fe200078ec0ff */
[C---:B--2---:R-:W-:Y:S01]  /*c160*/  IMAD.U32 R0, R8.reuse, 0x10000, RZ ;  /* 0x0001000008007824 */ /* 0x044fe200078e00ff */
[----:B------:R-:W-:Y:S01]  /*c170*/  LOP3.LUT R6, R8, 0xffff0000, RZ, 0xc0, !PT ;  /* 0xffff000008067812 */ /* 0x000fe200078ec0ff */
[----:B------:R-:W-:Y:S01]  /*c180*/  IMAD.U32 R16, R12, 0x10000, RZ ;  /* 0x000100000c107824 */ /* 0x000fe200078e00ff */
[----:B------:R-:W-:Y:S01]  /*c190*/  SHF.L.U32 R8, R9, 0x10, RZ ;  /* 0x0000001009087819 */ /* 0x000fe200000006ff */
[----:B------:R-:W-:Y:S01]  /*c1a0*/  IMAD.U32 R18, R13, 0x10000, RZ ;  /* 0x000100000d127824 */ /* 0x000fe200078e00ff */
[----:B------:R-:W-:Y:S01]  /*c1b0*/  LOP3.LUT R12, R9, 0xffff0000, RZ, 0xc0, !PT ;  /* 0xffff0000090c7812 */ /* 0x000fe200078ec0ff */
[C---:B------:R-:W-:Y:S01]  /*c1c0*/  IMAD.U32 R13, R10.reuse, 0x10000, RZ ;  /* 0x000100000a0d7824 */ /* 0x040fe200078e00ff */
[----:B------:R-:W-:Y:S01]  /*c1d0*/  LOP3.LUT R25, R10, 0xffff0000, RZ, 0xc0, !PT ;  /* 0xffff00000a197812 */ /* 0x000fe200078ec0ff */
[C---:B------:R-:W-:Y:S01]  /*c1e0*/  FMUL.FTZ R9, R0.reuse, R15 ;  /* 0x0000000f00097220 */ /* 0x040fe20000410000 */
[C---:B------:R-:W-:Y:S01]  /*c1f0*/  LOP3.LUT R24, R11.reuse, 0xffff0000, RZ, 0xc0, !PT ;  /* 0xffff00000b187812 */ /* 0x040fe200078ec0ff */
[----:B------:R-:W-:Y:S01]  /*c200*/  IMAD.U32 R7, R11, 0x10000, RZ ;  /* 0x000100000b077824 */ /* 0x000fe200078e00ff */
[----:B------:R-:W-:Y:S01]  /*c210*/  LOP3.LUT R10, R19, 0xffff0000, RZ, 0xc0, !PT ;  /* 0xffff0000130a7812 */ /* 0x000fe200078ec0ff */
[----:B------:R-:W-:-:S02]  /*c220*/  FMUL.FTZ R5, R0, R14 ;  /* 0x0000000e00057220 */ /* 0x000fc40000410000 */
[----:B------:R-:W-:Y:S02]  /*c230*/  IMAD.U32 R11, R21, 0x10000, RZ ;  /* 0x00010000150b7824 */ /* 0x000fe400078e00ff */
[----:B------:R-:W-:Y:S01]  /*c240*/  FFMA.FTZ R36, R16, R14, -R9 ;  /* 0x0000000e10247223 */ /* 0x000fe20000010809 */
[----:B------:R-:W-:Y:S01]  /*c250*/  SHF.L.U32 R9, R23, 0x10, RZ ;  /* 0x0000001017097819 */ /* 0x000fe200000006ff */
[----:B------:R-:W-:Y:S02]  /*c260*/  FMUL.FTZ R0, R6, R33 ;  /* 0x0000002106007220 */ /* 0x000fe40000410000 */
[----:B------:R-:W-:Y:S02]  /*c270*/  FFMA.FTZ R35, R16, R15, R5 ;  /* 0x0000000f10237223 */ /* 0x000fe40000010005 */
[----:B------:R-:W-:Y:S02]  /*c280*/  FMUL.FTZ R6, R6, R10 ;  /* 0x0000000a06067220 */ /* 0x000fe40000410000 */
[----:B------:R-:W-:-:S02]  /*c290*/  FMUL.FTZ R5, R8, R11 ;  /* 0x0000000b08057220 */ /* 0x000fc40000410000 */
[----:B------:R-:W-:Y:S02]  /*c2a0*/  IMAD.U32 R14, R28, 0x10000, RZ ;  /* 0x000100001c0e7824 */ /* 0x000fe400078e00ff */
[----:B------:R-:W-:Y:S01]  /*c2b0*/  FFMA.FTZ R34, R17, R10, -R0 ;  /* 0x0000000a11227223 */ /* 0x000fe20000010800 */
[----:B------:R-:W-:Y:S01]  /*c2c0*/  LOP3.LUT R10, R23, 0xffff0000, RZ, 0xc0, !PT ;  /* 0xffff0000170a7812 */ /* 0x000fe200078ec0ff */
[----:B------:R-:W-:Y:S02]  /*c2d0*/  FMUL.FTZ R0, R8, R9 ;  /* 0x0000000908007220 */ /* 0x000fe40000410000 */
[----:B------:R-:W-:Y:S02]  /*c2e0*/  FFMA.FTZ R33, R17, R33, R6 ;  /* 0x0000002111217223 */ /* 0x000fe40000010006 */
[----:B------:R-:W-:Y:S01]  /*c2f0*/  FFMA.FTZ R19, R18, R9, -R5 ;  /* 0x0000000912137223 */ /* 0x000fe20000010805 */
[----:B------:R-:W-:Y:S01]  /*c300*/  LOP3.LUT R9, R21, 0xffff0000, RZ, 0xc0, !PT ;  /* 0xffff000015097812 */ /* 0x000fe200078ec0ff */
[----:B------:R-:W-:-:S02]  /*c310*/  IMAD.U32 R6, R30, 0x10000, RZ ;  /* 0x000100001e067824 */ /* 0x000fc400078e00ff */
[C---:B------:R-:W-:Y:S02]  /*c320*/  FMUL.FTZ R5, R7.reuse, R14 ;  /* 0x0000000e07057220 */ /* 0x040fe40000410000 */
[----:B------:R-:W-:Y:S02]  /*c330*/  IMAD.U32 R21, R26, 0x10000, RZ ;  /* 0x000100001a157824 */ /* 0x000fe400078e00ff */
[----:B------:R-:W-:Y:S02]  /*c340*/  FFMA.FTZ R18, R18, R11, R0 ;  /* 0x0000000b12127223 */ /* 0x000fe40000010000 */
[-C--:B------:R-:W-:Y:S02]  /*c350*/  FMUL.FTZ R0, R7, R6.reuse ;  /* 0x0000000607007220 */ /* 0x080fe40000410000 */
[----:B------:R-:W-:Y:S02]  /*c360*/  FFMA.FTZ R17, R20, R6, -R5 ;  /* 0x0000000614117223 */ /* 0x000fe40000010805 */
[----:B------:R-:W-:-:S02]  /*c370*/  IMAD.U32 R8, R29, 0x10000, RZ ;  /* 0x000100001d087824 */ /* 0x000fc400078e00ff */
[----:B------:R-:W-:Y:S02]  /*c380*/  FMUL.FTZ R6, R12, R10 ;  /* 0x0000000a0c067220 */ /* 0x000fe40000410000 */
[C---:B------:R-:W-:Y:S02]  /*c390*/  FMUL.FTZ R5, R13.reuse, R21 ;  /* 0x000000150d057220 */ /* 0x040fe40000410000 */
[----:B------:R-:W-:Y:S02]  /*c3a0*/  FFMA.FTZ R16, R20, R14, R0 ;  /* 0x0000000e14107223 */ /* 0x000fe40000010000 */
        /* <DEDUP_REMOVED lines=8> */
[----:B------:R-:W-:-:S02]  /*c430*/  FFMA.FTZ R15, R22, R10, -R7 ;  /* 0x0000000a160f7223 */ /* 0x000fc40000010807 */
[----:B------:R-:W-:Y:S02]  /*c440*/  FFMA.FTZ R10, R27, R21, R0 ;  /* 0x000000151b0a7223 */ /* 0x000fe40000010000 */
        /* <DEDUP_REMOVED lines=18> */
.L_x_609:
[----:B------:R-:W-:Y:S05]  /*c570*/  BSYNC B0 ;  /* 0x0000000000007941 */ /* 0x000fea0003800000 */
.L_x_608:
[----:B------:R-:W-:-:S04]  /*c580*/  IADD3 R0, R64, 0x40, RZ ;  /* 0x0000004040007810 */ /* 0x000fc80007ffe0ff */
        /* <DEDUP_REMOVED lines=120> */
.L_x_605:
[----:B------:R-:W-:Y:S05]  /*cd10*/  BSYNC B1 ;  /* 0x0000000000017941 */ /* 0x000fea0003800000 */
.L_x_604:
[----:B------:R-:W-:-:S04]  /*cd20*/  IADD3 R28, R65, 0x40, RZ ;  /* 0x00000040411c7810 */ /* 0x000fc80007ffe0ff */
[----:B------:R-:W-:-:S13]  /*cd30*/  ISETP.GE.AND P0, PT, R28, R66, PT ;  /* 0x000000421c00720c */ /* 0x000fda0003f06270 */
[----:B------:R-:W-:Y:S05]  /*cd40*/  @P0 BRA `(.L_x_589) ;  /* 0x000016d000000947 */ /* 0x000fea0003800000 */
[----:B------:R-:W-:Y:S01]  /*cd50*/  ISETP.GE.AND P0, PT, R64, c[0x0][0x27c], PT ;  /* 0x00009f0040007a0c */ /* 0x000fe20003f06270 */
[----:B------:R-:W-:-:S12]  /*cd60*/  BSSY B0, `(.L_x_610) ;  /* 0x0000073000007945 */ /* 0x000fd80003800000 */
[----:B------:R-:W-:Y:S05]  /*cd70*/  @P0 BRA `(.L_x_611) ;  /* 0x0000071000000947 */ /* 0x000fea0003800000 */
[----:B------:R-:W-:Y:S01]  /*cd80*/  IMAD.MOV.U32 R7, RZ, RZ, c[0x0][0x27c] ;  /* 0x00009f00ff077624 */ /* 0x000fe200078e00ff */
[----:B------:R-:W-:Y:S01]  /*cd90*/  SHF.R.S32.HI R0, RZ, 0x1f, R28 ;  /* 0x0000001fff007819 */ /* 0x000fe2000001141c */
[----:B------:R-:W-:Y:S01]  /*cda0*/  IMAD.SHL.U32 R6, R28, 0x40, RZ ;  /* 0x000000401c067824 */ /* 0x000fe200078e00ff */
[----:B------:R-:W-:Y:S02]  /*cdb0*/  SHF.R.U64 R16, R56, 0x10, R57 ;  /* 0x0000001038107819 */ /* 0x000fe40000001239 */
[----:B------:R-:W-:Y:S02]  /*cdc0*/  LEA.HI R7, R7, R47, RZ, 0x1d ;  /* 0x0000002f07077211 */ /* 0x000fe400078fe8ff */
[----:B------:R-:W-:Y:S02]  /*cdd0*/  LEA.HI R5, R0, R28, RZ, 0x3 ;  /* 0x0000001c00057211 */ /* 0x000fe400078f18ff */
[----:B-1----:R-:W-:Y:S01]  /*cde0*/  SHF.R.S32.HI R10, RZ, 0x1f, R7 ;  /* 0x0000001fff0a7819 */ /* 0x002fe20000011407 */
[----:B------:R-:W-:Y:S01]  /*cdf0*/  IMAD.SHL.U32 R8, R7, 0x8, RZ ;  /* 0x0000000807087824 */ /* 0x000fe200078e00ff */
[----:B------:R-:W-:Y:S01]  /*ce00*/  LOP3.LUT R0, R6, 0x1c0, RZ, 0xc0, !PT ;  /* 0x000001c006007812 */ /* 0x000fe200078ec0ff */
[----:B------:R-:W-:Y:S01]  /*ce10*/  IMAD.SHL.U32 R6, R5, 0x40, RZ ;  /* 0x0000004005067824 */ /* 0x000fe200078e00ff */
[----:B------:R-:W-:-:S02]  /*ce20*/  LEA.HI R7, R10, R7, RZ, 0x3 ;  /* 0x000000070a077211 */ /* 0x000fc400078f18ff */
[C---:B------:R-:W-:Y:S02]  /*ce30*/  LOP3.LUT R9, R0.reuse, 0x38, R64, 0xf8, !PT ;  /* 0x0000003800097812 */ /* 0x040fe400078ef840 */
[----:B------:R-:W-:Y:S02]  /*ce40*/  SHF.R.U32.HI R5, RZ, 0x3, R0 ;  /* 0x00000003ff057819 */ /* 0x000fe40000011600 */
[----:B------:R-:W-:Y:S01]  /*ce50*/  LOP3.LUT R8, R0, 0x38, R8, 0xf8, !PT ;  /* 0x0000003800087812 */ /* 0x000fe200078ef808 */
[----:B------:R-:W-:Y:S01]  /*ce60*/  IMAD.SHL.U32 R0, R7, 0x400, RZ ;  /* 0x0000040007007824 */ /* 0x000fe200078e00ff */
[----:B------:R-:W-:Y:S02]  /*ce70*/  LOP3.LUT R6, R6, 0xfffffe00, RZ, 0xc0, !PT ;  /* 0xfffffe0006067812 */ /* 0x000fe400078ec0ff */
[----:B------:R-:W-:Y:S02]  /*ce80*/  SHF.R.U32.HI R17, RZ, 0x10, R57 ;  /* 0x00000010ff117819 */ /* 0x000fe40000011639 */
[----:B------:R-:W-:-:S02]  /*ce90*/  LOP3.LUT R9, R6, R9, R5, 0xf6, !PT ;  /* 0x0000000906097212 */ /* 0x000fc400078ef605 */
[----:B------:R-:W-:Y:S02]  /*cea0*/  LOP3.LUT R5, R8, R5, RZ, 0x3c, !PT ;  /* 0x0000000508057212 */ /* 0x000fe400078e3cff */
[----:B------:R-:W-:Y:S01]  /*ceb0*/  LOP3.LUT R0, R0, 0x7fffe000, RZ, 0xc0, !PT ;  /* 0x7fffe00000007812 */ /* 0x000fe200078ec0ff */
[----:B------:R-:W-:Y:S01]  /*cec0*/  IMAD.SHL.U32 R38, R9, 0x2, RZ ;  /* 0x0000000209267824 */ /* 0x000fe200078e00ff */
[----:B------:R-:W-:Y:S02]  /*ced0*/  SHF.R.U64 R18, R58, 0x10, R59 ;  /* 0x000000103a127819 */ /* 0x000fe4000000123b */
[----:B------:R-:W-:Y:S02]  /*cee0*/  IADD3 R0, R5, R0, R6 ;  /* 0x0000000005007210 */ /* 0x000fe40007ffe006 */
[----:B------:R-:W1:Y:S01]  /*cef0*/  LDS.128 R12, [R38+0xc100] ;  /* 0x00c10000260c7984 */ /* 0x000e620000000c00 */
[--C-:B------:R-:W-:Y:S02]  /*cf00*/  SHF.R.U32.HI R5, RZ, 0x10, R61.reuse ;  /* 0x00000010ff057819 */ /* 0x100fe4000001163d */
[----:B------:R-:W-:Y:S01]  /*cf10*/  IMAD.SHL.U32 R36, R0, 0x2, RZ ;  /* 0x0000000200247824 */ /* 0x000fe200078e00ff */
[----:B------:R-:W-:-:S02]  /*cf20*/  SHF.R.U64 R0, R60, 0x10, R61 ;  /* 0x000000103c007819 */ /* 0x000fc4000000123d */
[----:B------:R-:W-:Y:S02]  /*cf30*/  PRMT R23, R95, 0x5410, R5 ;  /* 0x000054105f177816 */ /* 0x000fe40000000005 */
[----:B------:R-:W2:Y:S01]  /*cf40*/  LDS.128 R8, [R36+0xc100] ;  /* 0x00c1000024087984 */ /* 0x000ea20000000c00 */
[----:B------:R-:W-:Y:S02]  /*cf50*/  PRMT R5, R93, 0x5432, R16 ;  /* 0x000054325d057816 */ /* 0x000fe40000000010 */
[----:B------:R-:W-:Y:S02]  /*cf60*/  SHF.R.U64 R6, R62, 0x10, R63 ;  /* 0x000000103e067819 */ /* 0x000fe4000000123f */
[----:B------:R-:W-:Y:S01]  /*cf70*/  PRMT R19, R95, 0x5432, R0 ;  /* 0x000054325f137816 */ /* 0x000fe20000000000 */
[----:B------:R-:W-:Y:S01]  /*cf80*/  IMAD.U32 R33, R5, 0x10000, RZ ;  /* 0x0001000005217824 */ /* 0x000fe200078e00ff */
[----:B------:R-:W-:Y:S02]  /*cf90*/  SHF.R.U32.HI R20, RZ, 0x10, R59 ;  /* 0x00000010ff147819 */ /* 0x000fe4000001163b */
[----:B------:R-:W-:-:S02]  /*cfa0*/  SHF.R.U32.HI R7, RZ, 0x10, R63 ;  /* 0x00000010ff077819 */ /* 0x000fc4000001163f */
[----:B------:R-:W-:Y:S02]  /*cfb0*/  PRMT R29, R96, 0x5432, R6 ;  /* 0x00005432601d7816 */ /* 0x000fe40000000006 */
[----:B------:R-:W-:Y:S02]  /*cfc0*/  PRMT R21, R93, 0x5410, R17 ;  /* 0x000054105d157816 */ /* 0x000fe40000000011 */
[C---:B------:R-:W-:Y:S02]  /*cfd0*/  PRMT R27, R94.reuse, 0x5432, R18 ;  /* 0x000054325e1b7816 */ /* 0x040fe40000000012 */
[----:B------:R-:W-:Y:S02]  /*cfe0*/  PRMT R26, R94, 0x5410, R20 ;  /* 0x000054105e1a7816 */ /* 0x000fe40000000014 */
[----:B------:R-:W-:Y:S02]  /*cff0*/  LOP3.LUT R34, R5, 0xffff0000, RZ, 0xc0, !PT ;  /* 0xffff000005227812 */ /* 0x000fe400078ec0ff */
[----:B------:R-:W-:Y:S01]  /*d000*/  PRMT R30, R96, 0x5410, R7 ;  /* 0x00005410601e7816 */ /* 0x000fe20000000007 */
[C---:B-1----:R-:W-:Y:S01]  /*d010*/  IMAD.U32 R25, R14.reuse, 0x10000, RZ ;  /* 0x000100000e197824 */ /* 0x042fe200078e00ff */
[----:B------:R-:W-:Y:S01]  /*d020*/  LOP3.LUT R32, R14, 0xffff0000, RZ, 0xc0, !PT ;  /* 0xffff00000e207812 */ /* 0x000fe200078ec0ff */
[C---:B------:R-:W-:Y:S01]  /*d030*/  IMAD.U32 R16, R12.reuse, 0x10000, RZ ;  /* 0x000100000c107824 */ /* 0x040fe200078e00ff */
[----:B------:R-:W-:Y:S01]  /*d040*/  LOP3.LUT R17, R12, 0xffff0000, RZ, 0xc0, !PT ;  /* 0xffff00000c117812 */ /* 0x000fe200078ec0ff */
[----:B------:R-:W-:Y:S01]  /*d050*/  IMAD.U32 R14, R19, 0x10000, RZ ;  /* 0x00010000130e7824 */ /* 0x000fe200078e00ff */
[C---:B------:R-:W-:Y:S01]  /*d060*/  LOP3.LUT R22, R13.reuse, 0xffff0000, RZ, 0xc0, !PT ;  /* 0xffff00000d167812 */ /* 0x040fe200078ec0ff */
[----:B------:R-:W-:Y:S01]  /*d070*/  IMAD.U32 R18, R13, 0x10000, RZ ;  /* 0x000100000d127824 */ /* 0x000fe200078e00ff */
[C---:B------:R-:W-:Y:S01]  /*d080*/  LOP3.LUT R31, R15.reuse, 0xffff0000, RZ, 0xc0, !PT ;  /* 0xffff00000f1f7812 */ /* 0x040fe200078ec0ff */
[----:B--2---:R-:W-:Y:S01]  /*d090*/  IMAD.U32 R13, R10, 0x10000, RZ ;  /* 0x000100000a0d7824 */ /* 0x004fe200078e00ff */
[C---:B------:R-:W-:Y:S01]  /*d0a0*/  SHF.L.U32 R0, R8.reuse, 0x10, RZ ;  /* 0x0000001008007819 */ /* 0x040fe200000006ff */
[----:B------:R-:W-:Y:S01]  /*d0b0*/  IMAD.U32 R20, R15, 0x10000, RZ ;  /* 0x000100000f147824 */ /* 0x000fe200078e00ff */
[----:B------:R-:W-:Y:S01]  /*d0c0*/  LOP3.LUT R6, R8, 0xffff0000, RZ, 0xc0, !PT ;  /* 0xffff000008067812 */ /* 0x000fe200078ec0ff */
[C---:B------:R-:W-:Y:S01]  /*d0d0*/  IMAD.U32 R8, R9.reuse, 0x10000, RZ ;  /* 0x0001000009087824 */ /* 0x040fe200078e00ff */
[----:B------:R-:W-:Y:S01]  /*d0e0*/  LOP3.LUT R12, R9, 0xffff0000, RZ, 0xc0, !PT ;  /* 0xffff0000090c7812 */ /* 0x000fe200078ec0ff */
[----:B------:R-:W-:Y:S01]  /*d0f0*/  FMUL.FTZ R9, R0, R33 ;  /* 0x0000002100097220 */ /* 0x000fe20000410000 */
[----:B------:R-:W-:Y:S01]  /*d100*/  LOP3.LUT R24, R10, 0xffff0000, RZ, 0xc0, !PT ;  /* 0xffff00000a187812 */ /* 0x000fe200078ec0ff */
[----:B------:R-:W-:Y:S01]  /*d110*/  IMAD.U32 R7, R11, 0x10000, RZ ;  /* 0x000100000b077824 */ /* 0x000fe200078e00ff */
[----:B------:R-:W-:Y:S01]  /*d120*/  LOP3.LUT R10, R19, 0xffff0000, RZ, 0xc0, !PT ;  /* 0xffff0000130a7812 */ /* 0x000fe200078ec0ff */
[----:B------:R-:W-:Y:S01]  /*d130*/  FMUL.FTZ R5, R0, R14 ;  /* 0x0000000e00057220 */ /* 0x000fe20000410000 */
[----:B------:R-:W-:Y:S01]  /*d140*/  LOP3.LUT R15, R11, 0xffff0000, RZ, 0xc0, !PT ;  /* 0xffff00000b0f7812 */ /* 0x000fe200078ec0ff */
[----:B------:R-:W-:-:S02]  /*d150*/  IMAD.U32 R11, R21, 0x10000, RZ ;  /* 0x00010000150b7824 */ /* 0x000fc400078e00ff */
[----:B------:R-:W-:Y:S01]  /*d160*/  FFMA.FTZ R39, R16, R14, -R9 ;  /* 0x0000000e10277223 */ /* 0x000fe20000010809 */
[----:B------:R-:W-:Y:S01]  /*d170*/  SHF.L.U32 R9, R23, 0x10, RZ ;  /* 0x0000001017097819 */ /* 0x000fe200000006ff */
[----:B------:R-:W-:Y:S02]  /*d180*/  FMUL.FTZ R0, R6, R34 ;  /* 0x0000002206007220 */ /* 0x000fe40000410000 */
[----:B------:R-:W-:Y:S01]  /*d190*/  FFMA.FTZ R37, R16, R33, R5 ;  /* 0x0000002110257223 */ /* 0x000fe20000010005 */
[----:B------:R-:W-:Y:S01]  /*d1a0*/  LOP3.LUT R16, R27, 0xffff0000, RZ, 0xc0, !PT ;  /* 0xffff00001b107812 */ /* 0x000fe200078ec0ff */
[----:B------:R-:W-:Y:S02]  /*d1b0*/  FMUL.FTZ R6, R6, R10 ;  /* 0x0000000a06067220 */ /* 0x000fe40000410000 */
[----:B------:R-:W-:Y:S02]  /*d1c0*/  FMUL.FTZ R5, R8, R11 ;  /* 0x0000000b08057220 */ /* 0x000fe40000410000 */
[----:B------:R-:W-:-:S02]  /*d1d0*/  IMAD.U32 R14, R26, 0x10000, RZ ;  /* 0x000100001a0e7824 */ /* 0x000fc400078e00ff */
[----:B------:R-:W-:Y:S01]  /*d1e0*/  FFMA.FTZ R35, R17, R10, -R0 ;  /* 0x0000000a11237223 */ /* 0x000fe20000010800 */
[----:B------:R-:W-:Y:S01]  /*d1f0*/  LOP3.LUT R10, R23, 0xffff0000, RZ, 0xc0, !PT ;  /* 0xffff0000170a7812 */ /* 0x000fe200078ec0ff */
[-C--:B------:R-:W-:Y:S02]  /*d200*/  FMUL.FTZ R0, R8, R9.reuse ;  /* 0x0000000908007220 */ /* 0x080fe40000410000 */
[----:B------:R-:W-:Y:S02]  /*d210*/  FFMA.FTZ R34, R17, R34, R6 ;  /* 0x0000002211227223 */ /* 0x000fe40000010006 */
[----:B------:R-:W-:Y:S01]  /*d220*/  FFMA.FTZ R33, R18, R9, -R5 ;  /* 0x0000000912217223 */ /* 0x000fe20000010805 */
[----:B------:R-:W-:Y:S01]  /*d230*/  LOP3.LUT R9, R21, 0xffff0000, RZ, 0xc0, !PT ;  /* 0xffff000015097812 */ /* 0x000fe200078ec0ff */
[----:B------:R-:W-:Y:S02]  /*d240*/  IMAD.U32 R6, R30, 0x10000, RZ ;  /* 0x000100001e067824 */ /* 0x000fe400078e00ff */
[----:B------:R-:W-:-:S02]  /*d250*/  FMUL.FTZ R5, R7, R14 ;  /* 0x0000000e07057220 */ /* 0x000fc40000410000 */
[----:B------:R-:W-:Y:S02]  /*d260*/  IMAD.U32 R21, R27, 0x10000, RZ ;  /* 0x000100001b157824 */ /* 0x000fe400078e00ff */
[----:B------:R-:W-:Y:S02]  /*d270*/  FFMA.FTZ R19, R18, R11, R0 ;  /* 0x0000000b12137223 */ /* 0x000fe40000010000 */
[-C--:B------:R-:W-:Y:S02]  /*d280*/  FMUL.FTZ R0, R7, R6.reuse ;  /* 0x0000000607007220 */ /* 0x080fe40000410000 */
[----:B------:R-:W-:Y:S02]  /*d290*/  FFMA.FTZ R18, R20, R6, -R5 ;  /* 0x0000000614127223 */ /* 0x000fe40000010805 */
[----:B------:R-:W-:Y:S02]  /*d2a0*/  IMAD.U32 R8, R29, 0x10000, RZ ;  /* 0x000100001d087824 */ /* 0x000fe400078e00ff */
[----:B------:R-:W-:-:S02]  /*d2b0*/  FMUL.FTZ R5, R13, R21 ;  /* 0x000000150d057220 */ /* 0x000fc40000410000 */
[----:B------:R-:W-:Y:S02]  /*d2c0*/  FFMA.FTZ R17, R20, R14, R0 ;  /* 0x0000000e14117223 */ /* 0x000fe40000010000 */
[----:B------:R-:W-:Y:S01]  /*d2d0*/  FMUL.FTZ R0, R13, R8 ;  /* 0x000000080d007220 */ /* 0x000fe20000410000 */
[----:B------:R-:W-:Y:S01]  /*d2e0*/  LOP3.LUT R13, R26, 0xffff0000, RZ, 0xc0, !PT ;  /* 0xffff00001a0d7812 */ /* 0x000fe200078ec0ff */
[C---:B------:R-:W-:Y:S02]  /*d2f0*/  FMUL.FTZ R7, R12.reuse, R9 ;  /* 0x000000090c077220 */ /* 0x040fe40000410000 */
[----:B------:R-:W-:Y:S01]  /*d300*/  FMUL.FTZ R6, R12, R10 ;  /* 0x0000000a0c067220 */ /* 0x000fe20000410000 */
[----:B------:R-:W-:Y:S01]  /*d310*/  LOP3.LUT R12, R30, 0xffff0000, RZ, 0xc0, !PT ;  /* 0xffff00001e0c7812 */ /* 0x000fe200078ec0ff */
[----:B------:R-:W-:Y:S01]  /*d320*/  FFMA.FTZ R11, R25, R8, -R5 ;  /* 0x00000008190b7223 */ /* 0x000fe20000010805 */
[----:B------:R-:W-:Y:S01]  /*d330*/  LOP3.LUT R8, R29, 0xffff0000, RZ, 0xc0, !PT ;  /* 0xffff00001d087812 */ /* 0x000fe200078ec0ff */
[----:B------:R-:W-:-:S02]  /*d340*/  FFMA.FTZ R14, R22, R10, -R7 ;  /* 0x0000000a160e7223 */ /* 0x000fc40000010807 */
[----:B------:R-:W-:Y:S02]  /*d350*/  FFMA.FTZ R9, R22, R9, R6 ;  /* 0x0000000916097223 */ /* 0x000fe40000010006 */
[----:B------:R-:W-:Y:S02]  /*d360*/  FFMA.FTZ R10, R25, R21, R0 ;  /* 0x00000015190a7223 */ /* 0x000fe40000010000 */
[C---:B------:R-:W-:Y:S01]  /*d370*/  FMUL.FTZ R7, R24.reuse, R16 ;  /* 0x0000001018077220 */ /* 0x040fe20000410000 */
[----:B------:R-:W-:Y:S01]  /*d380*/  F2FP.BF16.PACK_AB R9, R9, R19 ;  /* 0x000000130909723e */ /* 0x000fe200000010ff */
[C---:B------:R-:W-:Y:S02]  /*d390*/  FMUL.FTZ R5, R15.reuse, R13 ;  /* 0x0000000d0f057220 */ /* 0x040fe40000410000 */
[----:B------:R-:W-:Y:S02]  /*d3a0*/  FMUL.FTZ R6, R24, R8 ;  /* 0x0000000818067220 */ /* 0x000fe40000410000 */
[----:B------:R-:W-:-:S02]  /*d3b0*/  FMUL.FTZ R0, R15, R12 ;  /* 0x0000000c0f007220 */ /* 0x000fc40000410000 */
[----:B------:R-:W-:Y:S01]  /*d3c0*/  FFMA.FTZ R7, R32, R8, -R7 ;  /* 0x0000000820077223 */ /* 0x000fe20000010807 */
[----:B------:R-:W-:Y:S01]  /*d3d0*/  F2FP.BF16.PACK_AB R8, R34, R37 ;  /* 0x000000252208723e */ /* 0x000fe200000010ff */
[----:B------:R-:W-:Y:S01]  /*d3e0*/  FFMA.FTZ R5, R31, R12, -R5 ;  /* 0x0000000c1f057223 */ /* 0x000fe20000010805 */
[----:B------:R-:W-:Y:S01]  /*d3f0*/  F2FP.BF16.PACK_AB R12, R35, R39 ;  /* 0x00000027230c723e */ /* 0x000fe200000010ff */
[----:B------:R-:W-:Y:S02]  /*d400*/  FFMA.FTZ R6, R32, R16, R6 ;  /* 0x0000001020067223 */ /* 0x000fe40000010006 */
[----:B------:R-:W-:Y:S01]  /*d410*/  FFMA.FTZ R0, R31, R13, R0 ;  /* 0x0000000d1f007223 */ /* 0x000fe20000010000 */
[----:B------:R-:W-:Y:S02]  /*d420*/  F2FP.BF16.PACK_AB R13, R14, R33 ;  /* 0x000000210e0d723e */ /* 0x000fe400000010ff */
[----:B------:R-:W-:Y:S02]  /*d430*/  F2FP.BF16.PACK_AB R14, R7, R11 ;  /* 0x0000000b070e723e */ /* 0x000fe400000010ff */
[----:B------:R-:W-:-:S02]  /*d440*/  F2FP.BF16.PACK_AB R15, R5, R18 ;  /* 0x00000012050f723e */ /* 0x000fc400000010ff */
[----:B------:R-:W-:Y:S02]  /*d450*/  F2FP.BF16.PACK_AB R10, R6, R10 ;  /* 0x0000000a060a723e */ /* 0x000fe400000010ff */
[----:B------:R-:W-:Y:S01]  /*d460*/  F2FP.BF16.PACK_AB R11, R0, R17 ;  /* 0x00000011000b723e */ /* 0x000fe200000010ff */
[----:B------:R1:W-:Y:S04]  /*d470*/  STS.128 [R38+0xc100], R12 ;  /* 0x00c1000c26007388 */ /* 0x0003e80000000c00 */
[----:B------:R1:W-:Y:S02]  /*d480*/  STS.128 [R36+0xc100], R8 ;  /* 0x00c1000824007388 */ /* 0x0003e40000000c00 */
.L_x_611:
[----:B------:R-:W-:Y:S05]  /*d490*/  BSYNC B0 ;  /* 0x0000000000007941 */ /* 0x000fea0003800000 */
.L_x_610:
[----:B------:R-:W-:Y:S01]  /*d4a0*/  IADD3 R0, R64, 0x20, RZ ;  /* 0x0000002040007810 */ /* 0x000fe20007ffe0ff */
[----:B------:R-:W-:Y:S03]  /*d4b0*/  BSSY B0, `(.L_x_612) ;  /* 0x000007b000007945 */ /* 0x000fe60003800000 */
[----:B------:R-:W-:-:S13]  /*d4c0*/  ISETP.GE.AND P0, PT, R0, c[0x0][0x27c], PT ;  /* 0x00009f0000007a0c */ /* 0x000fda0003f06270 */
[----:B------:R-:W-:Y:S05]  /*d4d0*/  @P0 BRA `(.L_x_613) ;  /* 0x0000078000000947 */ /* 0x000fea0003800000 */
[----:B------:R-:W-:Y:S01]  /*d4e0*/  SHF.R.S32.HI R7, RZ, 0x1f, R0 ;  /* 0x0000001fff077819 */ /* 0x000fe20000011400 */
[----:B-1----:R-:W-:Y:S01]  /*d4f0*/  IMAD.SHL.U32 R8, R28, 0x40, RZ ;  /* 0x000000401c087824 */ /* 0x002fe200078e00ff */
[----:B------:R-:W-:Y:S01]  /*d500*/  SHF.R.S32.HI R9, RZ, 0x1f, R28 ;  /* 0x0000001fff097819 */ /* 0x000fe2000001141c */
[----:B------:R-:W-:Y:S01]  /*d510*/  IMAD.MOV.U32 R10, RZ, RZ, c[0x0][0x27c] ;  /* 0x00009f00ff0a7624 */ /* 0x000fe200078e00ff */
[CC--:B------:R-:W-:Y:S02]  /*d520*/  LEA.HI R6, R7.reuse, R0.reuse, RZ, 0x3 ;  /* 0x0000000007067211 */ /* 0x0c0fe400078f18ff */
[----:B------:R-:W-:Y:S02]  /*d530*/  LEA.HI R7, R7, R0, RZ, 0x6 ;  /* 0x0000000007077211 */ /* 0x000fe400078f30ff */
[----:B------:R-:W-:Y:S02]  /*d540*/  LOP3.LUT R0, R8, 0x1c0, RZ, 0xc0, !PT ;  /* 0x000001c008007812 */ /* 0x000fe400078ec0ff */
[----:B------:R-:W-:Y:S01]  /*d550*/  SHF.R.S32.HI R5, RZ, 0x3, R6 ;  /* 0x00000003ff057819 */ /* 0x000fe20000011406 */
[----:B------:R-:W-:Y:S01]  /*d560*/  IMAD.SHL.U32 R7, R7, 0x80, RZ ;  /* 0x0000008007077824 */ /* 0x000fe200078e00ff */
[----:B------:R-:W-:-:S02]  /*d570*/  LEA.HI R8, R9, R28, RZ, 0x3 ;  /* 0x0000001c09087211 */ /* 0x000fc400078f18ff */
[----:B------:R-:W-:Y:S02]  /*d580*/  LEA.HI R5, R10, R5, RZ, 0x1d ;  /* 0x000000050a057211 */ /* 0x000fe400078fe8ff */
[----:B------:R-:W-:Y:S01]  /*d590*/  LOP3.LUT R9, R0, 0x38, R6, 0xf8, !PT ;  /* 0x0000003800097812 */ /* 0x000fe200078ef806 */
[----:B------:R-:W-:Y:S01]  /*d5a0*/  IMAD.SHL.U32 R8, R8, 0x40, RZ ;  /* 0x0000004008087824 */ /* 0x000fe200078e00ff */
[----:B------:R-:W-:Y:S02]  /*d5b0*/  SHF.R.S32.HI R6, RZ, 0x1f, R5 ;  /* 0x0000001fff067819 */ /* 0x000fe40000011405 */
[----:B------:R-:W-:Y:S02]  /*d5c0*/  LOP3.LUT R10, R7, 0x7fffe000, RZ, 0xc0, !PT ;  /* 0x7fffe000070a7812 */ /* 0x000fe400078ec0ff */
[----:B------:R-:W-:Y:S01]  /*d5d0*/  LOP3.LUT R7, R8, 0xfffffe00, RZ, 0xc0, !PT ;  /* 0xfffffe0008077812 */ /* 0x000fe200078ec0ff */
[----:B------:R-:W-:Y:S01]  /*d5e0*/  IMAD.SHL.U32 R8, R5, 0x8, RZ ;  /* 0x0000000805087824 */ /* 0x000fe200078e00ff */
[----:B------:R-:W-:-:S02]  /*d5f0*/  LEA.HI R5, R6, R5, RZ, 0x3 ;  /* 0x0000000506057211 */ /* 0x000fc400078f18ff */
[----:B------:R-:W-:Y:S02]  /*d600*/  SHF.R.U32.HI R11, RZ, 0x3, R0 ;  /* 0x00000003ff0b7819 */ /* 0x000fe40000011600 */
[----:B------:R-:W-:Y:S01]  /*d610*/  LOP3.LUT R6, R0, 0x38, R8, 0xf8, !PT ;  /* 0x0000003800067812 */ /* 0x000fe200078ef808 */
[----:B------:R-:W-:Y:S01]  /*d620*/  IMAD.SHL.U32 R0, R5, 0x400, RZ ;  /* 0x0000040005007824 */ /* 0x000fe200078e00ff */
[-C--:B------:R-:W-:Y:S02]  /*d630*/  LOP3.LUT R9, R9, R11.reuse, RZ, 0x3c, !PT ;  /* 0x0000000b09097212 */ /* 0x080fe400078e3cff */
[----:B------:R-:W-:Y:S02]  /*d640*/  LOP3.LUT R5, R6, R11, RZ, 0x3c, !PT ;  /* 0x0000000b06057212 */ /* 0x000fe400078e3cff */
[----:B------:R-:W-:Y:S02]  /*d650*/  LOP3.LUT R0, R0, 0x7fffe000, RZ, 0xc0, !PT ;  /* 0x7fffe00000007812 */ /* 0x000fe400078ec0ff */
[----:B------:R-:W-:-:S02]  /*d660*/  IADD3 R9, R9, R10, R7 ;  /* 0x0000000a09097210 */ /* 0x000fc40007ffe007 */
[----:B------:R-:W-:Y:S02]  /*d670*/  IADD3 R0, R5, R0, R7 ;  /* 0x0000000005007210 */ /* 0x000fe40007ffe007 */
[----:B------:R-:W-:Y:S01]  /*d680*/  SHF.R.U32.HI R5, RZ, 0x10, R69 ;  /* 0x00000010ff057819 */ /* 0x000fe20000011645 */
[----:B------:R-:W-:Y:S01]  /*d690*/  IMAD.SHL.U32 R38, R9, 0x2, RZ ;  /* 0x0000000209267824 */ /* 0x000fe200078e00ff */
[----:B------:R-:W-:Y:S01]  /*d6a0*/  SHF.R.U64 R16, R72, 0x10, R73 ;  /* 0x0000001048107819 */ /* 0x000fe20000001249 */
[----:B------:R-:W-:Y:S01]  /*d6b0*/  IMAD.SHL.U32 R36, R0, 0x2, RZ ;  /* 0x0000000200247824 */ /* 0x000fe200078e00ff */
[----:B------:R-:W-:Y:S02]  /*d6c0*/  SHF.R.U64 R0, R68, 0x10, R69 ;  /* 0x0000001044007819 */ /* 0x000fe40000001245 */
[----:B------:R-:W1:Y:S01]  /*d6d0*/  LDS.128 R12, [R38+0xc100] ;  /* 0x00c10000260c7984 */ /* 0x000e620000000c00 */
[----:B------:R-:W-:Y:S02]  /*d6e0*/  PRMT R23, R99, 0x5410, R5 ;  /* 0x0000541063177816 */ /* 0x000fe40000000005 */
[----:B------:R-:W-:Y:S01]  /*d6f0*/  PRMT R5, R97, 0x5432, R16 ;  /* 0x0000543261057816 */ /* 0x000fe20000000010 */
[----:B------:R-:W2:Y:S01]  /*d700*/  LDS.128 R8, [R36+0xc100] ;  /* 0x00c1000024087984 */ /* 0x000ea20000000c00 */
[----:B------:R-:W-:-:S02]  /*d710*/  PRMT R19, R99, 0x5432, R0 ;  /* 0x0000543263137816 */ /* 0x000fc40000000000 */
[----:B------:R-:W-:Y:S01]  /*d720*/  SHF.R.U64 R6, R70, 0x10, R71 ;  /* 0x0000001046067819 */ /* 0x000fe20000001247 */
[----:B------:R-:W-:Y:S01]  /*d730*/  IMAD.U32 R33, R5, 0x10000, RZ ;  /* 0x0001000005217824 */ /* 0x000fe200078e00ff */
[----:B------:R-:W-:Y:S02]  /*d740*/  SHF.R.U32.HI R17, RZ, 0x10, R73 ;  /* 0x00000010ff117819 */ /* 0x000fe40000011649 */
[--C-:B------:R-:W-:Y:S02]  /*d750*/  SHF.R.U64 R18, R74, 0x10, R75.reuse ;  /* 0x000000104a127819 */ /* 0x100fe4000000124b */
[----:B------:R-:W-:Y:S02]  /*d760*/  SHF.R.U32.HI R20, RZ, 0x10, R75 ;  /* 0x00000010ff147819 */ /* 0x000fe4000001164b */
[----:B------:R-:W-:Y:S02]  /*d770*/  SHF.R.U32.HI R7, RZ, 0x10, R71 ;  /* 0x00000010ff077819 */ /* 0x000fe40000011647 */
[----:B------:R-:W-:-:S02]  /*d780*/  PRMT R29, R100, 0x5432, R6 ;  /* 0x00005432641d7816 */ /* 0x000fc40000000006 */
[----:B------:R-:W-:Y:S02]  /*d790*/  PRMT R21, R97, 0x5410, R17 ;  /* 0x0000541061157816 */ /* 0x000fe40000000011 */
[C---:B------:R-:W-:Y:S02]  /*d7a0*/  PRMT R27, R98.reuse, 0x5432, R18 ;  /* 0x00005432621b7816 */ /* 0x040fe40000000012 */
[----:B------:R-:W-:Y:S02]  /*d7b0*/  PRMT R26, R98, 0x5410, R20 ;  /* 0x00005410621a7816 */ /* 0x000fe40000000014 */
[----:B------:R-:W-:Y:S02]  /*d7c0*/  LOP3.LUT R34, R5, 0xffff0000, RZ, 0xc0, !PT ;  /* 0xffff000005227812 */ /* 0x000fe400078ec0ff */
[----:B------:R-:W-:Y:S01]  /*d7d0*/  PRMT R30, R100, 0x5410, R7 ;  /* 0x00005410641e7816 */ /* 0x000fe20000000007 */
[C---:B-1----:R-:W-:Y:S01]  /*d7e0*/  IMAD.U32 R25, R14.reuse, 0x10000, RZ ;  /* 0x000100000e197824 */ /* 0x042fe200078e00ff */
[----:B------:R-:W-:Y:S01]  /*d7f0*/  LOP3.LUT R32, R14, 0xffff0000, RZ, 0xc0, !PT ;  /* 0xffff00000e207812 */ /* 0x000fe200078ec0ff */
[----:B------:R-:W-:Y:S01]  /*d800*/  IMAD.U32 R14, R19, 0x10000, RZ ;  /* 0x00010000130e7824 */ /* 0x000fe200078e00ff */
[----:B------:R-:W-:Y:S01]  /*d810*/  LOP3.LUT R17, R12, 0xffff0000, RZ, 0xc0, !PT ;  /* 0xffff00000c117812 */ /* 0x000fe200078ec0ff */
[----:B--2---:R-:W-:Y:S01]  /*d820*/  IMAD.U32 R0, R8, 0x10000, RZ ;  /* 0x0001000008007824 */ /* 0x004fe200078e00ff */
[C---:B------:R-:W-:Y:S01]  /*d830*/  LOP3.LUT R22, R13.reuse, 0xffff0000, RZ, 0xc0, !PT ;  /* 0xffff00000d167812 */ /* 0x040fe200078ec0ff */
[----:B------:R-:W-:Y:S01]  /*d840*/  IMAD.U32 R16, R12, 0x10000, RZ ;  /* 0x000100000c107824 */ /* 0x000fe200078e00ff */
[----:B------:R-:W-:Y:S01]  /*d850*/  LOP3.LUT R6, R8, 0xffff0000, RZ, 0xc0, !PT ;  /* 0xffff000008067812 */ /* 0x000fe200078ec0ff */
[----:B------:R-:W-:Y:S01]  /*d860*/  IMAD.U32 R18, R13, 0x10000, RZ ;  /* 0x000100000d127824 */ /* 0x000fe200078e00ff */
[C---:B------:R-:W-:Y:S01]  /*d870*/  LOP3.LUT R12, R9.reuse, 0xffff0000, RZ, 0xc0, !PT ;  /* 0xffff0000090c7812 */ /* 0x040fe200078ec0ff */
[----:B------:R-:W-:Y:S01]  /*d880*/  IMAD.U32 R8, R9, 0x10000, RZ ;  /* 0x0001000009087824 */ /* 0x000fe200078e00ff */
[C---:B------:R-:W-:Y:S01]  /*d890*/  LOP3.LUT R24, R10.reuse, 0xffff0000, RZ, 0xc0, !PT ;  /* 0xffff00000a187812 */ /* 0x040fe200078ec0ff */
[----:B------:R-:W-:Y:S01]  /*d8a0*/  IMAD.U32 R13, R10, 0x10000, RZ ;  /* 0x000100000a0d7824 */ /* 0x000fe200078e00ff */
[C---:B------:R-:W-:Y:S01]  /*d8b0*/  LOP3.LUT R31, R15.reuse, 0xffff0000, RZ, 0xc0, !PT ;  /* 0xffff00000f1f7812 */ /* 0x040fe200078ec0ff */
[----:B------:R-:W-:Y:S01]  /*d8c0*/  IMAD.U32 R20, R15, 0x10000, RZ ;  /* 0x000100000f147824 */ /* 0x000fe200078e00ff */
[----:B------:R-:W-:Y:S01]  /*d8d0*/  LOP3.LUT R10, R19, 0xffff0000, RZ, 0xc0, !PT ;  /* 0xffff0000130a7812 */ /* 0x000fe200078ec0ff */
[----:B------:R-:W-:Y:S01]  /*d8e0*/  FMUL.FTZ R9, R0, R33 ;  /* 0x0000002100097220 */ /* 0x000fe20000410000 */
[C---:B------:R-:W-:Y:S01]  /*d8f0*/  LOP3.LUT R15, R11.reuse, 0xffff0000, RZ, 0xc0, !PT ;  /* 0xffff00000b0f7812 */ /* 0x040fe200078ec0ff */
[----:B------:R-:W-:-:S02]  /*d900*/  IMAD.U32 R7, R11, 0x10000, RZ ;  /* 0x000100000b077824 */ /* 0x000fc400078e00ff */
[-C--:B------:R-:W-:Y:S02]  /*d910*/  FMUL.FTZ R5, R0, R14.reuse ;  /* 0x0000000e00057220 */ /* 0x080fe40000410000 */
[----:B------:R-:W-:Y:S02]  /*d920*/  IMAD.U32 R11, R21, 0x10000, RZ ;  /* 0x00010000150b7824 */ /* 0x000fe400078e00ff */
[----:B------:R-:W-:Y:S02]  /*d930*/  FFMA.FTZ R39, R16, R14, -R9 ;  /* 0x0000000e10277223 */ /* 0x000fe40000010809 */
[----:B------:R-:W-:Y:S02]  /*d940*/  FMUL.FTZ R0, R6, R34 ;  /* 0x0000002206007220 */ /* 0x000fe40000410000 */
[----:B------:R-:W-:Y:S01]  /*d950*/  FFMA.FTZ R37, R16, R33, R5 ;  /* 0x0000002110257223 */ /* 0x000fe20000010005 */
[----:B------:R-:W-:Y:S01]  /*d960*/  LOP3.LUT R16, R27, 0xffff0000, RZ, 0xc0, !PT ;  /* 0xffff00001b107812 */ /* 0x000fe200078ec0ff */
[----:B------:R-:W-:-:S02]  /*d970*/  IMAD.U32 R9, R23, 0x10000, RZ ;  /* 0x0001000017097824 */ /* 0x000fc400078e00ff */
[-C--:B------:R-:W-:Y:S02]  /*d980*/  FMUL.FTZ R6, R6, R10.reuse ;  /* 0x0000000a06067220 */ /* 0x080fe40000410000 */
[----:B------:R-:W-:Y:S02]  /*d990*/  FMUL.FTZ R5, R8, R11 ;  /* 0x0000000b08057220 */ /* 0x000fe40000410000 */
[----:B------:R-:W-:Y:S02]  /*d9a0*/  IMAD.U32 R14, R26, 0x10000, RZ ;  /* 0x000100001a0e7824 */ /* 0x000fe400078e00ff */
[----:B------:R-:W-:Y:S01]  /*d9b0*/  FFMA.FTZ R35, R17, R10, -R0 ;  /* 0x0000000a11237223 */ /* 0x000fe20000010800 */
[----:B------:R-:W-:Y:S01]  /*d9c0*/  LOP3.LUT R10, R23, 0xffff0000, RZ, 0xc0, !PT ;  /* 0xffff0000170a7812 */ /* 0x000fe200078ec0ff */
[----:B------:R-:W-:Y:S02]  /*d9d0*/  FMUL.FTZ R0, R8, R9 ;  /* 0x0000000908007220 */ /* 0x000fe40000410000 */
[----:B------:R-:W-:-:S02]  /*d9e0*/  FFMA.FTZ R34, R17, R34, R6 ;  /* 0x0000002211227223 */ /* 0x000fc40000010006 */
[----:B------:R-:W-:Y:S01]  /*d9f0*/  FFMA.FTZ R33, R18, R9, -R5 ;  /* 0x0000000912217223 */ /* 0x000fe20000010805 */
[----:B------:R-:W-:Y:S01]  /*da00*/  LOP3.LUT R9, R21, 0xffff0000, RZ, 0xc0, !PT ;  /* 0xffff000015097812 */ /* 0x000fe200078ec0ff */
[----:B------:R-:W-:Y:S02]  /*da10*/  IMAD.U32 R6, R30, 0x10000, RZ ;  /* 0x000100001e067824 */ /* 0x000fe400078e00ff */
[----:B------:R-:W-:Y:S02]  /*da20*/  FMUL.FTZ R5, R7, R14 ;  /* 0x0000000e07057220 */ /* 0x000fe40000410000 */
[----:B------:R-:W-:Y:S02]  /*da30*/  IMAD.U32 R21, R27, 0x10000, RZ ;  /* 0x000100001b157824 */ /* 0x000fe400078e00ff */
[----:B------:R-:W-:Y:S02]  /*da40*/  FFMA.FTZ R19, R18, R11, R0 ;  /* 0x0000000b12137223 */ /* 0x000fe40000010000 */
[----:B------:R-:W-:-:S02]  /*da50*/  FMUL.FTZ R0, R7, R6 ;  /* 0x0000000607007220 */ /* 0x000fc40000410000 */
[C---:B------:R-:W-:Y:S02]  /*da60*/  FFMA.FTZ R18, R20.reuse, R6, -R5 ;  /* 0x0000000614127223 */ /* 0x040fe40000010805 */
[----:B------:R-:W-:Y:S02]  /*da70*/  IMAD.U32 R8, R29, 0x10000, RZ ;  /* 0x000100001d087824 */ /* 0x000fe400078e00ff */
[C---:B------:R-:W-:Y:S02]  /*da80*/  FMUL.FTZ R5, R13.reuse, R21 ;  /* 0x000000150d057220 */ /* 0x040fe40000410000 */
[----:B------:R-:W-:Y:S02]  /*da90*/  FFMA.FTZ R17, R20, R14, R0 ;  /* 0x0000000e14117223 */ /* 0x000fe40000010000 */
[----:B------:R-:W-:Y:S01]  /*daa0*/  FMUL.FTZ R0, R13, R8 ;  /* 0x000000080d007220 */ /* 0x000fe20000410000 */
[----:B------:R-:W-:Y:S01]  /*dab0*/  LOP3.LUT R13, R26, 0xffff0000, RZ, 0xc0, !PT ;  /* 0xffff00001a0d7812 */ /* 0x000fe200078ec0ff */
[----:B------:R-:W-:-:S02]  /*dac0*/  FMUL.FTZ R7, R12, R9 ;  /* 0x000000090c077220 */ /* 0x000fc40000410000 */
[----:B------:R-:W-:Y:S01]  /*dad0*/  FMUL.FTZ R6, R12, R10 ;  /* 0x0000000a0c067220 */ /* 0x000fe20000410000 */
[----:B------:R-:W-:Y:S01]  /*dae0*/  LOP3.LUT R12, R30, 0xffff0000, RZ, 0xc0, !PT ;  /* 0xffff00001e0c7812 */ /* 0x000fe200078ec0ff */
[----:B------:R-:W-:Y:S01]  /*daf0*/  FFMA.FTZ R11, R25, R8, -R5 ;  /* 0x00000008190b7223 */ /* 0x000fe20000010805 */
[----:B------:R-:W-:Y:S01]  /*db00*/  LOP3.LUT R8, R29, 0xffff0000, RZ, 0xc0, !PT ;  /* 0xffff00001d087812 */ /* 0x000fe200078ec0ff */
[C---:B------:R-:W-:Y:S02]  /*db10*/  FFMA.FTZ R14, R22.reuse, R10, -R7 ;  /* 0x0000000a160e7223 */ /* 0x040fe40000010807 */
[----:B------:R-:W-:Y:S02]  /*db20*/  FFMA.FTZ R9, R22, R9, R6 ;  /* 0x0000000916097223 */ /* 0x000fe40000010006 */
[----:B------:R-:W-:Y:S02]  /*db30*/  FFMA.FTZ R10, R25, R21, R0 ;  /* 0x00000015190a7223 */ /* 0x000fe40000010000 */
[----:B------:R-:W-:Y:S01]  /*db40*/  FMUL.FTZ R7, R24, R16 ;  /* 0x0000001018077220 */ /* 0x000fe20000410000 */
[----:B------:R-:W-:Y:S01]  /*db50*/  F2FP.BF16.PACK_AB R9, R9, R19 ;  /* 0x000000130909723e */ /* 0x000fe200000010ff */
[----:B------:R-:W-:-:S02]  /*db60*/  FMUL.FTZ R5, R15, R13 ;  /* 0x0000000d0f057220 */ /* 0x000fc40000410000 */
[----:B------:R-:W-:Y:S02]  /*db70*/  FMUL.FTZ R6, R24, R8 ;  /* 0x0000000818067220 */ /* 0x000fe40000410000 */
[----:B------:R-:W-:Y:S02]  /*db80*/  FMUL.FTZ R0, R15, R12 ;  /* 0x0000000c0f007220 */ /* 0x000fe40000410000 */
[----:B------:R-:W-:Y:S01]  /*db90*/  FFMA.FTZ R7, R32, R8, -R7 ;  /* 0x0000000820077223 */ /* 0x000fe20000010807 */
[----:B------:R-:W-:Y:S01]  /*dba0*/  F2FP.BF16.PACK_AB R8, R34, R37 ;  /* 0x000000252208723e */ /* 0x000fe200000010ff */
[----:B------:R-:W-:Y:S01]  /*dbb0*/  FFMA.FTZ R5, R31, R12, -R5 ;  /* 0x0000000c1f057223 */ /* 0x000fe20000010805 */
[----:B------:R-:W-:Y:S01]  /*dbc0*/  F2FP.BF16.PACK_AB R12, R35, R39 ;  /* 0x00000027230c723e */ /* 0x000fe200000010ff */
[----:B------:R-:W-:Y:S02]  /*dbd0*/  FFMA.FTZ R6, R32, R16, R6 ;  /* 0x0000001020067223 */ /* 0x000fe40000010006 */
        /* <DEDUP_REMOVED lines=8> */
.L_x_613:
[----:B------:R-:W-:Y:S05]  /*dc60*/  BSYNC B0 ;  /* 0x0000000000007941 */ /* 0x000fea0003800000 */
.L_x_612:
[----:B------:R-:W-:-:S04]  /*dc70*/  IADD3 R0, R64, 0x40, RZ ;  /* 0x0000004040007810 */ /* 0x000fc80007ffe0ff */
        /* <DEDUP_REMOVED lines=13> */
[----:B------:R-:W-:Y:S02]  /*dd50*/  SHF.R.U32.HI R11, RZ, 0x3, R0 ;  /* 0x00000003ff0b7819 */ /* 0x000fe40000011600 */
[----:B------:R-:W-:Y:S02]  /*dd60*/  SHF.R.S32.HI R6, RZ, 0x1f, R5 ;  /* 0x0000001fff067819 */ /* 0x000fe40000011405 */
[----:B------:R-:W-:Y:S02]  /*dd70*/  LOP3.LUT R10, R7, 0x7fffe000, RZ, 0xc0, !PT ;  /* 0x7fffe000070a7812 */ /* 0x000fe400078ec0ff */
[----:B------:R-:W-:Y:S01]  /*dd80*/  LOP3.LUT R7, R9, R11, RZ, 0x3c, !PT ;  /* 0x0000000b09077212 */ /* 0x000fe200078e3cff */
[----:B------:R-:W-:Y:S01]  /*dd90*/  IMAD.SHL.U32 R9, R5, 0x8, RZ ;  /* 0x0000000805097824 */ /* 0x000fe200078e00ff */
[----:B------:R-:W-:-:S02]  /*dda0*/  LEA.HI R8, R8, R28, RZ, 0x3 ;  /* 0x0000001c08087211 */ /* 0x000fc400078f18ff */
[----:B------:R-:W-:Y:S02]  /*ddb0*/  LEA.HI R5, R6, R5, RZ, 0x3 ;  /* 0x0000000506057211 */ /* 0x000fe400078f18ff */
[----:B------:R-:W-:Y:S01]  /*ddc0*/  LOP3.LUT R6, R0, 0x38, R9, 0xf8, !PT ;  /* 0x0000003800067812 */ /* 0x000fe200078ef809 */
[----:B------:R-:W-:Y:S01]  /*ddd0*/  IMAD.SHL.U32 R8, R8, 0x40, RZ ;  /* 0x0000004008087824 */ /* 0x000fe200078e00ff */
[----:B------:R-:W-:Y:S01]  /*dde0*/  SHF.R.U64 R16, R76, 0x10, R77 ;  /* 0x000000104c107819 */ /* 0x000fe2000000124d */
[----:B------:R-:W-:Y:S01]  /*ddf0*/  IMAD.SHL.U32 R0, R5, 0x400, RZ ;  /* 0x0000040005007824 */ /* 0x000fe200078e00ff */
[----:B------:R-:W-:Y:S02]  /*de00*/  LOP3.LUT R5, R6, R11, RZ, 0x3c, !PT ;  /* 0x0000000b06057212 */ /* 0x000fe400078e3cff */
[----:B------:R-:W-:Y:S02]  /*de10*/  LOP3.LUT R8, R8, 0xfffffe00, RZ, 0xc0, !PT ;  /* 0xfffffe0008087812 */ /* 0x000fe400078ec0ff */
[----:B------:R-:W-:-:S02]  /*de20*/  LOP3.LUT R0, R0, 0x7fffe000, RZ, 0xc0, !PT ;  /* 0x7fffe00000007812 */ /* 0x000fc400078ec0ff */
[--C-:B------:R-:W-:Y:S02]  /*de30*/  IADD3 R7, R7, R10, R8.reuse ;  /* 0x0000000a07077210 */ /* 0x100fe40007ffe008 */
[----:B------:R-:W-:Y:S02]  /*de40*/  IADD3 R0, R5, R0, R8 ;  /* 0x0000000005007210 */ /* 0x000fe40007ffe008 */
[----:B------:R-:W-:Y:S01]  /*de50*/  SHF.R.U32.HI R20, RZ, 0x10, R79 ;  /* 0x00000010ff147819 */ /* 0x000fe2000001164f */
[----:B------:R-:W-:Y:S01]  /*de60*/  IMAD.SHL.U32 R36, R7, 0x2, RZ ;  /* 0x0000000207247824 */ /* 0x000fe200078e00ff */
[--C-:B------:R-:W-:Y:S01]  /*de70*/  SHF.R.U32.HI R5, RZ, 0x10, R81.reuse ;  /* 0x00000010ff057819 */ /* 0x100fe20000011651 */
[----:B------:R-:W-:Y:S01]  /*de80*/  IMAD.SHL.U32 R34, R0, 0x2, RZ ;  /* 0x0000000200227824 */ /* 0x000fe200078e00ff */
[----:B------:R-:W-:Y:S02]  /*de90*/  SHF.R.U64 R0, R80, 0x10, R81 ;  /* 0x0000001050007819 */ /* 0x000fe40000001251 */
[----:B------:R-:W1:Y:S01]  /*dea0*/  LDS.128 R12, [R36+0xc100] ;  /* 0x00c10000240c7984 */ /* 0x000e620000000c00 */
[----:B------:R-:W-:-:S02]  /*deb0*/  SHF.R.U64 R6, R82, 0x10, R83 ;  /* 0x0000001052067819 */ /* 0x000fc40000001253 */
[----:B------:R-:W-:Y:S01]  /*dec0*/  PRMT R19, R103, 0x5432, R0 ;  /* 0x0000543267137816 */ /* 0x000fe20000000000 */
[----:B------:R-:W2:Y:S01]  /*ded0*/  LDS.128 R8, [R34+0xc100] ;  /* 0x00c1000022087984 */ /* 0x000ea20000000c00 */
[----:B------:R-:W-:Y:S02]  /*dee0*/  PRMT R0, R101, 0x5432, R16 ;  /* 0x0000543265007816 */ /* 0x000fe40000000010 */
[----:B------:R-:W-:Y:S02]  /*def0*/  SHF.R.U32.HI R7, RZ, 0x10, R83 ;  /* 0x00000010ff077819 */ /* 0x000fe40000011653 */
[----:B------:R-:W-:Y:S02]  /*df00*/  SHF.R.U32.HI R17, RZ, 0x10, R77 ;  /* 0x00000010ff117819 */ /* 0x000fe4000001164d */
[----:B------:R-:W-:Y:S02]  /*df10*/  PRMT R28, R102, 0x5410, R20 ;  /* 0x00005410661c7816 */ /* 0x000fe40000000014 */
[----:B------:R-:W-:-:S02]  /*df20*/  PRMT R23, R103, 0x5410, R5 ;  /* 0x0000541067177816 */ /* 0x000fc40000000005 */
[----:B------:R-:W-:Y:S02]  /*df30*/  SHF.R.U64 R18, R78, 0x10, R79 ;  /* 0x000000104e127819 */ /* 0x000fe4000000124f */
[C---:B------:R-:W-:Y:S02]  /*df40*/  PRMT R29, R104.reuse, 0x5432, R6 ;  /* 0x00005432681d7816 */ /* 0x040fe40000000006 */
[----:B------:R-:W-:Y:S02]  /*df50*/  PRMT R30, R104, 0x5410, R7 ;  /* 0x00005410681e7816 */ /* 0x000fe40000000007 */
[----:B------:R-:W-:Y:S02]  /*df60*/  PRMT R21, R101, 0x5410, R17 ;  /* 0x0000541065157816 */ /* 0x000fe40000000011 */
[----:B------:R-:W-:Y:S01]  /*df70*/  PRMT R26, R102, 0x5432, R18 ;  /* 0x00005432661a7816 */ /* 0x000fe20000000012 */
[C---:B-1----:R-:W-:Y:S01]  /*df80*/  IMAD.U32 R20, R15.reuse, 0x10000, RZ ;  /* 0x000100000f147824 */ /* 0x042fe200078e00ff */
[----:B------:R-:W-:Y:S01]  /*df90*/  LOP3.LUT R31, R15, 0xffff0000, RZ, 0xc0, !PT ;  /* 0xffff00000f1f7812 */ /* 0x000fe200078ec0ff */
[----:B------:R-:W-:Y:S01]  /*dfa0*/  IMAD.U32 R15, R0, 0x10000, RZ ;  /* 0x00010000000f7824 */ /* 0x000fe200078e00ff */
[----:B------:R-:W-:Y:S01]  /*dfb0*/  LOP3.LUT R17, R12, 0xffff0000, RZ, 0xc0, !PT ;  /* 0xffff00000c117812 */ /* 0x000fe200078ec0ff */
[----:B--2---:R-:W-:Y:S01]  /*dfc0*/  IMAD.U32 R5, R8, 0x10000, RZ ;  /* 0x0001000008057824 */ /* 0x004fe200078e00ff */
[----:B------:R-:W-:Y:S01]  /*dfd0*/  LOP3.LUT R32, R14, 0xffff0000, RZ, 0xc0, !PT ;  /* 0xffff00000e207812 */ /* 0x000fe200078ec0ff */
[----:B------:R-:W-:Y:S01]  /*dfe0*/  IMAD.U32 R16, R12, 0x10000, RZ ;  /* 0x000100000c107824 */ /* 0x000fe200078e00ff */
[----:B------:R-:W-:Y:S01]  /*dff0*/  LOP3.LUT R6, R8, 0xffff0000, RZ, 0xc0, !PT ;  /* 0xffff000008067812 */ /* 0x000fe200078ec0ff */
[----:B------:R-:W-:Y:S01]  /*e000*/  IMAD.U32 R27, R14, 0x10000, RZ ;  /* 0x000100000e1b7824 */ /* 0x000fe200078e00ff */
[C---:B------:R-:W-:Y:S01]  /*e010*/  LOP3.LUT R24, R11.reuse, 0xffff0000, RZ, 0xc0, !PT ;  /* 0xffff00000b187812 */ /* 0x040fe200078ec0ff */
[----:B------:R-:W-:Y:S01]  /*e020*/  IMAD.U32 R7, R11, 0x10000, RZ ;  /* 0x000100000b077824 */ /* 0x000fe200078e00ff */
[C---:B------:R-:W-:Y:S01]  /*e030*/  LOP3.LUT R12, R9.reuse, 0xffff0000, RZ, 0xc0, !PT ;  /* 0xffff0000090c7812 */ /* 0x040fe200078ec0ff */
[----:B------:R-:W-:Y:S01]  /*e040*/  IMAD.U32 R8, R9, 0x10000, RZ ;  /* 0x0001000009087824 */ /* 0x000fe200078e00ff */
[----:B------:R-:W-:Y:S01]  /*e050*/  LOP3.LUT R11, R0, 0xffff0000, RZ, 0xc0, !PT ;  /* 0xffff0000000b7812 */ /* 0x000fe200078ec0ff */
[----:B------:R-:W-:Y:S01]  /*e060*/  IMAD.U32 R14, R19, 0x10000, RZ ;  /* 0x00010000130e7824 */ /* 0x000fe200078e00ff */
[----:B------:R-:W-:Y:S01]  /*e070*/  LOP3.LUT R22, R13, 0xffff0000, RZ, 0xc0, !PT ;  /* 0xffff00000d167812 */ /* 0x000fe200078ec0ff */
[----:B------:R-:W-:Y:S01]  /*e080*/  FMUL.FTZ R9, R5, R15 ;  /* 0x0000000f05097220 */ /* 0x000fe20000410000 */
[----:B------:R-:W-:Y:S01]  /*e090*/  LOP3.LUT R19, R19, 0xffff0000, RZ, 0xc0, !PT ;  /* 0xffff000013137812 */ /* 0x000fe200078ec0ff */
[----:B------:R-:W-:Y:S01]  /*e0a0*/  IMAD.U32 R18, R13, 0x10000, RZ ;  /* 0x000100000d127824 */ /* 0x000fe200078e00ff */
[C---:B------:R-:W-:Y:S01]  /*e0b0*/  LOP3.LUT R25, R10.reuse, 0xffff0000, RZ, 0xc0, !PT ;  /* 0xffff00000a197812 */ /* 0x040fe200078ec0ff */
[----:B------:R-:W-:-:S02]  /*e0c0*/  IMAD.U32 R13, R10, 0x10000, RZ ;  /* 0x000100000a0d7824 */ /* 0x000fc400078e00ff */
[-C--:B------:R-:W-:Y:S02]  /*e0d0*/  FMUL.FTZ R5, R5, R14.reuse ;  /* 0x0000000e05057220 */ /* 0x080fe40000410000 */
[----:B------:R-:W-:Y:S02]  /*e0e0*/  FFMA.FTZ R37, R16, R14, -R9 ;  /* 0x0000000e10257223 */ /* 0x000fe40000010809 */
[----:B------:R-:W-:Y:S02]  /*e0f0*/  IMAD.U32 R10, R21, 0x10000, RZ ;  /* 0x00010000150a7824 */ /* 0x000fe400078e00ff */
[----:B------:R-:W-:Y:S02]  /*e100*/  FMUL.FTZ R0, R6, R11 ;  /* 0x0000000b06007220 */ /* 0x000fe40000410000 */
[C---:B------:R-:W-:Y:S02]  /*e110*/  IMAD.U32 R9, R23.reuse, 0x10000, RZ ;  /* 0x0001000017097824 */ /* 0x040fe400078e00ff */
[----:B------:R-:W-:Y:S01]  /*e120*/  FFMA.FTZ R35, R16, R15, R5 ;  /* 0x0000000f10237223 */ /* 0x000fe20000010005 */
[----:B------:R-:W-:Y:S01]  /*e130*/  LOP3.LUT R15, R23, 0xffff0000, RZ, 0xc0, !PT ;  /* 0xffff0000170f7812 */ /* 0x000fe200078ec0ff */
[----:B------:R-:W-:-:S02]  /*e140*/  FMUL.FTZ R6, R6, R19 ;  /* 0x0000001306067220 */ /* 0x000fc40000410000 */
[C---:B------:R-:W-:Y:S02]  /*e150*/  FFMA.FTZ R33, R17.reuse, R19, -R0 ;  /* 0x0000001311217223 */ /* 0x040fe40000010800 */
[----:B------:R-:W-:Y:S02]  /*e160*/  FMUL.FTZ R5, R8, R10 ;  /* 0x0000000a08057220 */ /* 0x000fe40000410000 */
[C---:B------:R-:W-:Y:S01]  /*e170*/  IMAD.U32 R14, R28.reuse, 0x10000, RZ ;  /* 0x000100001c0e7824 */ /* 0x040fe200078e00ff */
[----:B------:R-:W-:Y:S01]  /*e180*/  LOP3.LUT R28, R28, 0xffff0000, RZ, 0xc0, !PT ;  /* 0xffff00001c1c7812 */ /* 0x000fe200078ec0ff */
[----:B------:R-:W-:Y:S02]  /*e190*/  FMUL.FTZ R0, R8, R9 ;  /* 0x0000000908007220 */ /* 0x000fe40000410000 */
[----:B------:R-:W-:Y:S01]  /*e1a0*/  FFMA.FTZ R19, R17, R11, R6 ;  /* 0x0000000b11137223 */ /* 0x000fe20000010006 */
[----:B------:R-:W-:Y:S01]  /*e1b0*/  LOP3.LUT R11, R21, 0xffff0000, RZ, 0xc0, !PT ;  /* 0xffff0000150b7812 */ /* 0x000fe200078ec0ff */
[----:B------:R-:W-:Y:S01]  /*e1c0*/  FFMA.FTZ R17, R18, R9, -R5 ;  /* 0x0000000912117223 */ /* 0x000fe20000010805 */
[----:B------:R-:W-:Y:S01]  /*e1d0*/  LOP3.LUT R9, R26, 0xffff0000, RZ, 0xc0, !PT ;  /* 0xffff00001a097812 */ /* 0x000fe200078ec0ff */
[----:B------:R-:W-:-:S02]  /*e1e0*/  IMAD.U32 R6, R30, 0x10000, RZ ;  /* 0x000100001e067824 */ /* 0x000fc400078e00ff */
[----:B------:R-:W-:Y:S02]  /*e1f0*/  FFMA.FTZ R18, R18, R10, R0 ;  /* 0x0000000a12127223 */ /* 0x000fe40000010000 */
[C---:B------:R-:W-:Y:S02]  /*e200*/  FMUL.FTZ R5, R7.reuse, R14 ;  /* 0x0000000e07057220 */ /* 0x040fe40000410000 */
[----:B------:R-:W-:Y:S02]  /*e210*/  IMAD.U32 R10, R26, 0x10000, RZ ;  /* 0x000100001a0a7824 */ /* 0x000fe400078e00ff */
[-C--:B------:R-:W-:Y:S02]  /*e220*/  FMUL.FTZ R0, R7, R6.reuse ;  /* 0x0000000607007220 */ /* 0x080fe40000410000 */
[----:B------:R-:W-:Y:S02]  /*e230*/  FFMA.FTZ R16, R20, R6, -R5 ;  /* 0x0000000614107223 */ /* 0x000fe40000010805 */
[----:B------:R-:W-:-:S02]  /*e240*/  IMAD.U32 R8, R29, 0x10000, RZ ;  /* 0x000100001d087824 */ /* 0x000fc400078e00ff */
[C---:B------:R-:W-:Y:S02]  /*e250*/  FMUL.FTZ R5, R13.reuse, R10 ;  /* 0x0000000a0d057220 */ /* 0x040fe40000410000 */
[----:B------:R-:W-:Y:S02]  /*e260*/  FFMA.FTZ R20, R20, R14, R0 ;  /* 0x0000000e14147223 */ /* 0x000fe40000010000 */
[C---:B------:R-:W-:Y:S02]  /*e270*/  FMUL.FTZ R7, R12.reuse, R11 ;  /* 0x0000000b0c077220 */ /* 0x040fe40000410000 */
[-C--:B------:R-:W-:Y:S01]  /*e280*/  FMUL.FTZ R6, R12, R15.reuse ;  /* 0x0000000f0c067220 */ /* 0x080fe20000410000 */
[----:B------:R-:W-:Y:S01]  /*e290*/  LOP3.LUT R12, R30, 0xffff0000, RZ, 0xc0, !PT ;  /* 0xffff00001e0c7812 */ /* 0x000fe200078ec0ff */
[-C--:B------:R-:W-:Y:S02]  /*e2a0*/  FMUL.FTZ R0, R13, R8.reuse ;  /* 0x000000080d007220 */ /* 0x080fe40000410000 */
[----:B------:R-:W-:Y:S01]  /*e2b0*/  FFMA.FTZ R14, R27, R8, -R5 ;  /* 0x000000081b0e7223 */ /* 0x000fe20000010805 */
[----:B------:R-:W-:Y:S01]  /*e2c0*/  LOP3.LUT R8, R29, 0xffff0000, RZ, 0xc0, !PT ;  /* 0xffff00001d087812 */ /* 0x000fe200078ec0ff */
[----:B------:R-:W-:-:S02]  /*e2d0*/  FFMA.FTZ R15, R22, R15, -R7 ;  /* 0x0000000f160f7223 */ /* 0x000fc40000010807 */
[----:B------:R-:W-:Y:S02]  /*e2e0*/  FFMA.FTZ R11, R22, R11, R6 ;  /* 0x0000000b160b7223 */ /* 0x000fe40000010006 */
[----:B------:R-:W-:Y:S01]  /*e2f0*/  FFMA.FTZ R10, R27, R10, R0 ;  /* 0x0000000a1b0a7223 */ /* 0x000fe20000010000 */
[----:B------:R-:W-:Y:S01]  /*e300*/  F2FP.BF16.PACK_AB R13, R15, R17 ;  /* 0x000000110f0d723e */ /* 0x000fe200000010ff */
[C---:B------:R-:W-:Y:S02]  /*e310*/  FMUL.FTZ R7, R25.reuse, R9 ;  /* 0x0000000919077220 */ /* 0x040fe40000410000 */
[C---:B------:R-:W-:Y:S02]  /*e320*/  FMUL.FTZ R5, R24.reuse, R28 ;  /* 0x0000001c18057220 */ /* 0x040fe40000410000 */
[----:B------:R-:W-:Y:S02]  /*e330*/  FMUL.FTZ R6, R25, R8 ;  /* 0x0000000819067220 */ /* 0x000fe40000410000 */
[----:B------:R-:W-:-:S02]  /*e340*/  FMUL.FTZ R0, R24, R12 ;  /* 0x0000000c18007220 */ /* 0x000fc40000410000 */
[C---:B------:R-:W-:Y:S01]  /*e350*/  FFMA.FTZ R7, R32.reuse, R8, -R7 ;  /* 0x0000000820077223 */ /* 0x040fe20000010807 */
[----:B------:R-:W-:Y:S01]  /*e360*/  F2FP.BF16.PACK_AB R8, R19, R35 ;  /* 0x000000231308723e */ /* 0x000fe200000010ff */
[----:B------:R-:W-:Y:S01]  /*e370*/  FFMA.FTZ R5, R31, R12, -R5 ;  /* 0x0000000c1f057223 */ /* 0x000fe20000010805 */
[----:B------:R-:W-:Y:S01]  /*e380*/  F2FP.BF16.PACK_AB R12, R33, R37 ;  /* 0x00000025210c723e */ /* 0x000fe200000010ff */
[----:B------:R-:W-:Y:S01]  /*e390*/  FFMA.FTZ R6, R32, R9, R6 ;  /* 0x0000000920067223 */ /* 0x000fe20000010006 */
[----:B------:R-:W-:Y:S01]  /*e3a0*/  F2FP.BF16.PACK_AB R9, R11, R18 ;  /* 0x000000120b09723e */ /* 0x000fe200000010ff */
[----:B------:R-:W-:Y:S01]  /*e3b0*/  FFMA.FTZ R0, R31, R28, R0 ;  /* 0x0000001c1f007223 */ /* 0x000fe20000010000 */
[----:B------:R-:W-:Y:S02]  /*e3c0*/  F2FP.BF16.PACK_AB R14, R7, R14 ;  /* 0x0000000e070e723e */ /* 0x000fe400000010ff */
[----:B------:R-:W-:Y:S02]  /*e3d0*/  F2FP.BF16.PACK_AB R15, R5, R16 ;  /* 0x00000010050f723e */ /* 0x000fe400000010ff */
[----:B------:R-:W-:-:S02]  /*e3e0*/  F2FP.BF16.PACK_AB R10, R6, R10 ;  /* 0x0000000a060a723e */ /* 0x000fc400000010ff */
[----:B------:R-:W-:Y:S01]  /*e3f0*/  F2FP.BF16.PACK_AB R11, R0, R20 ;  /* 0x00000014000b723e */ /* 0x000fe200000010ff */
[----:B------:R1:W-:Y:S04]  /*e400*/  STS.128 [R36+0xc100], R12 ;  /* 0x00c1000c24007388 */ /* 0x0003e80000000c00 */
[----:B------:R1:W-:Y:S02]  /*e410*/  STS.128 [R34+0xc100], R8 ;  /* 0x00c1000822007388 */ /* 0x0003e40000000c00 */
.L_x_589:
[----:B------:R-:W-:Y:S05]  /*e420*/  BSYNC B2 ;  /* 0x0000000000027941 */ /* 0x000fea0003800000 */
.L_x_571:
[C---:B-1----:R-:W-:Y:S01]  /*e430*/  IMAD.SHL.U32 R0, R87.reuse, 0x40, RZ ;  /* 0x0000004057007824 */ /* 0x042fe200078e00ff */
[----:B------:R-:W-:Y:S01]  /*e440*/  LOP3.LUT P1, RZ, R87, 0x2, RZ, 0xc0, !PT ;  /* 0x0000000257ff7812 */ /* 0x000fe2000782c0ff */
[----:B------:R-:W-:Y:S01]  /*e450*/  IMAD.SHL.U32 R9, R88, 0x8, RZ ;  /* 0x0000000858097824 */ /* 0x000fe200078e00ff */
[----:B------:R-:W-:-:S04]  /*e460*/  DEPBAR.LE SB0, 0x0 ;  /* 0x000080000000791a */ /* 0x000fc80000000000 */
[----:B------:R-:W-:Y:S01]  /*e470*/  LOP3.LUT R0, R0, 0x1c0, RZ, 0xc0, !PT ;  /* 0x000001c000007812 */ /* 0x000fe200078ec0ff */
[----:B------:R-:W-:Y:S02]  /*e480*/  IMAD R5, R105, c[0x0][0x208], RZ ;  /* 0x0000820069057a24 */ /* 0x000fe400078e02ff */
[C---:B------:R-:W-:Y:S01]  /*e490*/  IMAD.WIDE.U32 R6, R109.reuse, c[0x0][0x208], RZ ;  /* 0x000082006d067a25 */ /* 0x040fe200078e00ff */
[----:B------:R-:W-:Y:S02]  /*e4a0*/  LOP3.LUT R9, R0, 0x8, R9, 0xf8, !PT ;  /* 0x0000000800097812 */ /* 0x000fe400078ef809 */
[----:B------:R-:W-:Y:S01]  /*e4b0*/  SHF.R.U32.HI R8, RZ, 0x3, R0 ;  /* 0x00000003ff087819 */ /* 0x000fe20000011600 */
[C---:B------:R-:W-:Y:S02]  /*e4c0*/  IMAD R0, R109.reuse, c[0x0][0x20c], R5 ;  /* 0x000083006d007a24 */ /* 0x040fe400078e0205 */
[----:B------:R-:W-:Y:S01]  /*e4d0*/  IMAD R108, R109, -0x40, R232 ;  /* 0xffffffc06d6c7824 */ /* 0x000fe200078e02e8 */
[----:B------:R-:W-:Y:S01]  /*e4e0*/  LOP3.LUT R5, R9, R8, RZ, 0x3c, !PT ;  /* 0x0000000809057212 */ /* 0x000fe200078e3cff */
[----:B------:R-:W-:Y:S01]  /*e4f0*/  IMAD.IADD R7, R7, 0x1, R0 ;  /* 0x0000000107077824 */ /* 0x000fe200078e0200 */
[----:B------:R-:W-:Y:S01]  /*e500*/  BAR.SYNC.DEFER_BLOCKING 0x0 ;  /* 0x0000000000007b1d */ /* 0x000fe20000010000 */
[----:B------:R-:W-:Y:S01]  /*e510*/  LEA R8, P0, R6, R236, 0x6 ;  /* 0x000000ec06087211 */ /* 0x000fe200078030ff */
[----:B------:R-:W-:-:S02]  /*e520*/  IMAD.SHL.U32 R209, R209, 0x2, RZ ;  /* 0x00000002d1d17824 */ /* 0x000fc400078e00ff */
[----:B------:R-:W-:Y:S01]  /*e530*/  IMAD R0, R106, 0x200, R5 ;  /* 0x000002006a007824 */ /* 0x000fe200078e0205 */
[----:B------:R-:W-:Y:S01]  /*e540*/  LEA.HI.X R9, R6, R233, R7, 0x6, P0 ;  /* 0x000000e906097211 */ /* 0x000fe200000f3407 */
[----:B------:R-:W-:Y:S01]  /*e550*/  IMAD.SHL.U32 R185, R4, 0x2, RZ ;  /* 0x0000000204b97824 */ /* 0x000fe200078e00ff */
[----:B------:R-:W-:Y:S01]  /*e560*/  SEL R7, RZ, 0x2, P6 ;  /* 0x00000002ff077807 */ /* 0x000fe20003000000 */
[----:B------:R-:W-:Y:S01]  /*e570*/  IMAD.SHL.U32 R184, R0, 0x2, RZ ;  /* 0x0000000200b87824 */ /* 0x000fe200078e00ff */
[----:B------:R-:W-:Y:S01]  /*e580*/  SEL R5, RZ, 0x4, P3 ;  /* 0x00000004ff057807 */ /* 0x000fe20001800000 */
[--C-:B------:R-:W-:Y:S01]  /*e590*/  IMAD R186, R3, 0x2, R185.reuse ;  /* 0x0000000203ba7824 */ /* 0x100fe200078e02b9 */
[----:B------:R-:W-:Y:S01]  /*e5a0*/  LEA R6, P0, R8, c[0x0][0x1f8], 0x1 ;  /* 0x00007e0008067a11 */ /* 0x000fe200078008ff */
[----:B------:R-:W-:Y:S01]  /*e5b0*/  IMAD R188, R2, 0x2, R185 ;  /* 0x0000000202bc7824 */ /* 0x000fe200078e02b9 */
[----:B------:R-:W-:Y:S01]  /*e5c0*/  IADD3 R0, R184, 0x6100, RZ ;  /* 0x00006100b8007810 */ /* 0x000fe20007ffe0ff */
[----:B------:R-:W-:Y:S01]  /*e5d0*/  IMAD R187, R2, 0x2, R186 ;  /* 0x0000000202bb7824 */ /* 0x000fe200078e02ba */
[----:B------:R-:W-:Y:S01]  /*e5e0*/  IADD3 R12, R5, R7, R107 ;  /* 0x00000007050c7210 */ /* 0x000fe20007ffe06b */
[----:B------:R-:W-:Y:S01]  /*e5f0*/  IMAD.IADD R5, R108, 0x1, -R88 ;  /* 0x000000016c057824 */ /* 0x000fe200078e0a58 */
[----:B------:R-:W-:-:S02]  /*e600*/  IADD3 R195, R184, 0x6120, RZ ;  /* 0x00006120b8c37810 */ /* 0x000fc40007ffe0ff */
[----:B------:R-:W-:Y:S01]  /*e610*/  @P1 IADD3 R195, R0, -0x20, RZ ;  /* 0xffffffe000c31810 */ /* 0x000fe20007ffe0ff */
[----:B------:R-:W-:Y:S01]  /*e620*/  IMAD R0, R111, 0x400, R4 ;  /* 0x000004006f007824 */ /* 0x000fe200078e0204 */
[----:B------:R-:W-:Y:S02]  /*e630*/  LEA.HI.X R7, R8, c[0x0][0x1fc], R9, 0x1, P0 ;  /* 0x00007f0008077a11 */ /* 0x000fe400000f0c09 */
[----:B------:R-:W-:Y:S01]  /*e640*/  LOP3.LUT P2, RZ, R12, 0x2, RZ, 0xc0, !PT ;  /* 0x000000020cff7812 */ /* 0x000fe2000784c0ff */
[----:B------:R-:W-:Y:S01]  /*e650*/  IMAD.SHL.U32 R191, R0, 0x2, RZ ;  /* 0x0000000200bf7824 */ /* 0x000fe200078e00ff */
[C---:B------:R-:W-:Y:S01]  /*e660*/  ISETP.LT.OR P0, PT, R5.reuse, 0x1, P5 ;  /* 0x000000010500780c */ /* 0x040fe20002f01670 */
[----:B------:R-:W-:Y:S01]  /*e670*/  LDSM.16.M88.4 R24, [R184+0x6100] ;  /* 0x00610000b818783b */ /* 0x000fe20000000200 */
[----:B------:R-:W-:Y:S01]  /*e680*/  ISETP.LT.OR P1, PT, R5, 0x1, !P2 ;  /* 0x000000010500780c */ /* 0x000fe20005721670 */
[----:B------:R-:W-:Y:S01]  /*e690*/  IMAD R192, R3, 0x2, R191 ;  /* 0x0000000203c07824 */ /* 0x000fe200078e02bf */
[----:B------:R-:W-:Y:S01]  /*e6a0*/  ISETP.LT.OR P3, PT, R5, 0x21, P5 ;  /* 0x000000210500780c */ /* 0x000fe20002f61670 */
[----:B------:R-:W1:Y:S01]  /*e6b0*/  LDSM.16.M88.4 R8, [R191+0xc100] ;  /* 0x00c10000bf08783b */ /* 0x000e620000000200 */
[----:B------:R-:W-:-:S02]  /*e6c0*/  IMAD.MOV.U32 R0, RZ, RZ, c[0x0][0x208] ;  /* 0x00008200ff007624 */ /* 0x000fc400078e00ff */
[C---:B------:R-:W-:Y:S01]  /*e6d0*/  IMAD R194, R2.reuse, 0x2, R191 ;  /* 0x0000000202c27824 */ /* 0x040fe200078e02bf */
[----:B--23--:R-:W-:Y:S01]  /*e6e0*/  LDSM.16.M88.4 R16, [R192+0xc100] ;  /* 0x00c10000c010783b */ /* 0x00cfe20000000200 */
[----:B------:R-:W-:Y:S01]  /*e6f0*/  IMAD R193, R2, 0x2, R192 ;  /* 0x0000000202c17824 */ /* 0x000fe200078e02c0 */
[----:B------:R-:W-:Y:S02]  /*e700*/  SHF.L.U64.HI R246, R0, R246, c[0x0][0x20c] ;  /* 0x0000830000f67619 */ /* 0x000fe400000102f6 */
[----:B------:R-:W2:Y:S04]  /*e710*/  LDSM.16.M88.4 R40, [R184+0x6900] ;  /* 0x00690000b828783b */ /* 0x000ea80000000200 */
[----:B------:R-:W-:Y:S04]  /*e720*/  LDSM.16.M88.4 R44, [R184+0x7100] ;  /* 0x00710000b82c783b */ /* 0x000fe80000000200 */
[----:B------:R-:W3:Y:S04]  /*e730*/  LDSM.16.M88.4 R48, [R184+0x7900] ;  /* 0x00790000b830783b */ /* 0x000ee80000000200 */
[----:B------:R-:W4:Y:S04]  /*e740*/  LDSM.16.M88.4 R32, [R195] ;  /* 0x00000000c320783b */ /* 0x000f280000000200 */
[----:B------:R-:W4:Y:S04]  /*e750*/  LDSM.16.M88.4 R60, [R195+0x800] ;  /* 0x00080000c33c783b */ /* 0x000f280000000200 */
[----:B------:R-:W-:Y:S04]  /*e760*/  LDSM.16.M88.4 R72, [R195+0x1000] ;  /* 0x00100000c348783b */ /* 0x000fe80000000200 */
[----:B------:R-:W4:Y:S04]  /*e770*/  LDSM.16.M88.4 R80, [R195+0x1800] ;  /* 0x00180000c350783b */ /* 0x000f280000000200 */
[----:B------:R-:W-:Y:S01]  /*e780*/  @!PT LDS RZ, [RZ] ;  /* 0x00000000fffff984 */ /* 0x000fe20000000800 */
[----:B------:R-:W-:Y:S01]  /*e790*/  @!PT LDS RZ, [RZ] ;  /* 0x00000000fffff984 */ /* 0x000fe20000000800 */
[----:B------:R-:W-:Y:S01]  /*e7a0*/  @!PT LDS RZ, [RZ] ;  /* 0x00000000fffff984 */ /* 0x000fe20000000800 */
[----:B------:R4:W-:Y:S01]  /*e7b0*/  LDGSTS.E.BYPASS.LTC128B.128 [R209+0x100], [R6.64], !P0 ;  /* 0x0010000006d17fae */ /* 0x0009e2000c101d46 */
[----:B------:R-:W-:Y:S01]  /*e7c0*/  LOP3.LUT P0, RZ, R12, 0x4, RZ, 0xc0, !PT ;  /* 0x000000040cff7812 */ /* 0x000fe2000780c0ff */
[----:B------:R-:W-:-:S02]  /*e7d0*/  IMAD.SHL.U32 R12, R0, 0x40, RZ ;  /* 0x00000040000c7824 */ /* 0x000fc400078e00ff */
[----:B------:R4:W-:Y:S01]  /*e7e0*/  LDGSTS.E.BYPASS.LTC128B.128 [R209+0x2100], [R6.64+0x80], !P1 ;  /* 0x0210008006d17fae */ /* 0x0009e2000c901d46 */
[C---:B------:R-:W-:Y:S01]  /*e7f0*/  ISETP.LT.OR P1, PT, R5.reuse, 0x1, !P0 ;  /* 0x000000010500780c */ /* 0x040fe20004721670 */
[----:B------:R-:W-:Y:S01]  /*e800*/  IMAD.MOV.U32 R0, RZ, RZ, 0x40 ;  /* 0x00000040ff007424 */ /* 0x000fe200078e00ff */
[----:B------:R-:W-:Y:S01]  /*e810*/  ISETP.LT.OR P0, PT, R5, 0x21, !P0 ;  /* 0x000000210500780c */ /* 0x000fe20004701670 */
[C---:B-1----:R-:W-:Y:S08]  /*e820*/  HMMA.16816.F32.BF16 R28, R8.reuse, R26, RZ ;  /* 0x0000001a081c723c */ /* 0x042ff000000418ff */
[C---:B--2---:R-:W-:Y:S02]  /*e830*/  HMMA.16816.F32.BF16 R36, R8.reuse, R40, RZ ;  /* 0x000000280824723c */ /* 0x044fe400000418ff */
[----:B------:R1:W-:Y:S06]  /*e840*/  LDGSTS.E.BYPASS.LTC128B.128 [R209+0x4100], [R6.64+0x100], !P1 ;  /* 0x0410010006d17fae */ /* 0x0003ec000c901d46 */
[----:B---3--:R-:W-:Y:S08]  /*e850*/  HMMA.16816.F32.BF16 R52, R8, R48, RZ ;  /* 0x000000300834723c */ /* 0x008ff000000418ff */
[C---:B----4-:R-:W-:Y:S08]  /*e860*/  HMMA.16816.F32.BF16 R56, R16.reuse, R34, R28 ;  /* 0x000000221038723c */ /* 0x050ff0000004181c */
[----:B------:R-:W-:Y:S01]  /*e870*/  HMMA.16816.F32.BF16 R36, R16, R60, R36 ;  /* 0x0000003c1024723c */ /* 0x000fe20000041824 */
[----:B-1----:R-:W-:-:S07]  /*e880*/  IADD3 R6, P1, R12, R6, RZ ;  /* 0x000000060c067210 */ /* 0x002fce0007f3e0ff */
[----:B------:R-:W-:Y:S01]  /*e890*/  HMMA.16816.F32.BF16 R12, R8, R24, RZ ;  /* 0x00000018080c723c */ /* 0x000fe200000418ff */
[----:B------:R-:W-:Y:S01]  /*e8a0*/  IMAD.X R7, R246, 0x1, R7, P1 ;  /* 0x00000001f6077824 */ /* 0x000fe200008e0607 */
[----:B------:R-:W-:-:S04]  /*e8b0*/  LOP3.LUT P1, RZ, R87, 0x4, RZ, 0xc0, !PT ;  /* 0x0000000457ff7812 */ /* 0x000fc8000782c0ff */
[----:B------:R-:W-:Y:S01]  /*e8c0*/  SEL R0, R0, 0xffffffc0, !P1 ;  /* 0xffffffc000007807 */ /* 0x000fe20004800000 */
[----:B------:R1:W-:Y:S01]  /*e8d0*/  LDGSTS.E.BYPASS.LTC128B.128 [R209+0x1100], [R6.64], !P3 ;  /* 0x0110000006d17fae */ /* 0x0003e2000d901d46 */
[----:B------:R-:W-:Y:S01]  /*e8e0*/  ISETP.LT.OR P1, PT, R5, 0x21, !P2 ;  /* 0x000000210500780c */ /* 0x000fe20005721670 */
[----:B------:R-:W-:Y:S01]  /*e8f0*/  HMMA.16816.F32.BF16 R52, R16, R80, R52 ;  /* 0x000000501034723c */ /* 0x000fe20000041834 */
[----:B------:R-:W-:Y:S01]  /*e900*/  LOP3.LUT R5, R110, 0xffffffe0, RZ, 0xc0, !PT ;  /* 0xffffffe06e057812 */ /* 0x000fe200078ec0ff */
[----:B------:R-:W-:Y:S02]  /*e910*/  IMAD.IADD R190, R184, 0x1, R0 ;  /* 0x00000001b8be7824 */ /* 0x000fe400078e0200 */
[----:B------:R-:W-:-:S08]  /*e920*/  IMAD.IADD R189, R0, 0x1, R195 ;  /* 0x0000000100bd7824 */ /* 0x000fd000078e02c3 */
[----:B------:R1:W-:Y:S03]  /*e930*/  LDGSTS.E.BYPASS.LTC128B.128 [R209+0x3100], [R6.64+0x80], !P1 ;  /* 0x0310008006d17fae */ /* 0x0003e6000c901d46 */
[----:B------:R-:W-:Y:S01]  /*e940*/  HMMA.16816.F32.BF16 R12, R16, R32, R12 ;  /* 0x00000020100c723c */ /* 0x000fe2000004180c */
[----:B------:R1:W-:Y:S04]  /*e950*/  LDGSTS.E.BYPASS.LTC128B.128 [R209+0x5100], [R6.64+0x100], !P0 ;  /* 0x0510010006d17fae */ /* 0x0003e8000c101d46 */
[----:B------:R-:W-:Y:S03]  /*e960*/  LDSM.16.M88.4 R20, [R194+0xc100] ;  /* 0x00c10000c214783b */ /* 0x000fe60000000200 */
[C---:B------:R-:W-:Y:S01]  /*e970*/  HMMA.16816.F32.BF16 R32, R8.reuse, R42, RZ ;  /* 0x0000002a0820723c */ /* 0x040fe200000418ff */
[----:B------:R-:W2:Y:S04]  /*e980*/  LDSM.16.M88.4 R64, [R190+0x6100] ;  /* 0x00610000be40783b */ /* 0x000ea80000000200 */
[----:B------:R-:W-:Y:S03]  /*e990*/  LDSM.16.M88.4 R24, [R193+0xc100] ;  /* 0x00c10000c118783b */ /* 0x000fe60000000200 */
[C---:B------:R-:W-:Y:S01]  /*e9a0*/  HMMA.16816.F32.BF16 R40, R8.reuse, R44, RZ ;  /* 0x0000002c0828723c */ /* 0x040fe200000418ff */
[----:B------:R-:W3:Y:S04]  /*e9b0*/  LDSM.16.M88.4 R84, [R189] ;  /* 0x00000000bd54783b */ /* 0x000ee80000000200 */
[----:B------:R-:W4:Y:S03]  /*e9c0*/  LDSM.16.M88.4 R68, [R190+0x6900] ;  /* 0x00690000be44783b */ /* 0x000f260000000200 */
[----:B------:R-:W-:Y:S01]  /*e9d0*/  HMMA.16816.F32.BF16 R44, R8, R46, RZ ;  /* 0x0000002e082c723c */ /* 0x000fe200000418ff */
[----:B------:R-:W3:Y:S01]  /*e9e0*/  LDSM.16.M88.4 R76, [R190+0x7100] ;  /* 0x00710000be4c783b */ /* 0x000ee20000000200 */
[----:B-1----:R-:W-:-:S03]  /*e9f0*/  SHF.R.S32.HI R6, RZ, 0x1f, R111 ;  /* 0x0000001fff067819 */ /* 0x002fc6000001146f */
[----:B------:R-:W1:Y:S01]  /*ea00*/  LDSM.16.M88.4 R96, [R190+0x7900] ;  /* 0x00790000be60783b */ /* 0x000e620000000200 */
[----:B------:R-:W-:Y:S02]  /*ea10*/  LEA.HI R7, R112, R162, RZ, 0x2 ;  /* 0x000000a270077211 */ /* 0x000fe400078f10ff */
[----:B------:R-:W-:Y:S01]  /*ea20*/  HMMA.16816.F32.BF16 R8, R8, R50, RZ ;  /* 0x000000320808723c */ /* 0x000fe200000418ff */
[----:B------:R-:W-:Y:S01]  /*ea30*/  LEA.HI R6, R6, R111, RZ, 0x3 ;  /* 0x0000006f06067211 */ /* 0x000fe200078f18ff */
[----:B------:R-:W-:Y:S03]  /*ea40*/  LDSM.16.M88.4 R100, [R184+0x8100] ;  /* 0x00810000b864783b */ /* 0x000fe60000000200 */
[----:B------:R-:W-:Y:S01]  /*ea50*/  LOP3.LUT R6, R6, 0xffffff8, RZ, 0xc0, !PT ;  /* 0x0ffffff806067812 */ /* 0x000fe200078ec0ff */
[----:B------:R-:W-:Y:S02]  /*ea60*/  LDSM.16.M88.4 R48, [R189+0x800] ;  /* 0x00080000bd30783b */ /* 0x000fe40000000200 */
[C---:B------:R-:W-:Y:S02]  /*ea70*/  HMMA.16816.F32.BF16 R32, R16.reuse, R62, R32 ;  /* 0x0000003e1020723c */ /* 0x040fe40000041820 */
[----:B------:R-:W-:Y:S04]  /*ea80*/  LDSM.16.M88.4 R92, [R189+0x1800] ;  /* 0x00180000bd5c783b */ /* 0x000fe80000000200 */
[----:B------:R-:W-:Y:S02]  /*ea90*/  LDSM.16.M88.4 R60, [R184+0x8900] ;  /* 0x00890000b83c783b */ /* 0x000fe40000000200 */
[----:B------:R-:W-:Y:S02]  /*eaa0*/  HMMA.16816.F32.BF16 R40, R16, R72, R40 ;  /* 0x000000481028723c */ /* 0x000fe40000041828 */
[----:B------:R-:W-:Y:S04]  /*eab0*/  LDSM.16.M88.4 R88, [R184+0x9900] ;  /* 0x00990000b858783b */ /* 0x000fe80000000200 */
[----:B------:R-:W-:Y:S02]  /*eac0*/  LDSM.16.M88.4 R104, [R189+0x2000] ;  /* 0x00200000bd68783b */ /* 0x000fe40000000200 */
[C---:B--2---:R-:W-:Y:S02]  /*ead0*/  HMMA.16816.F32.BF16 R28, R20.reuse, R64, R12 ;  /* 0x00000040141c723c */ /* 0x044fe4000004180c */
[----:B------:R-:W2:Y:S04]  /*eae0*/  LDSM.16.M88.4 R12, [R191+0x10100] ;  /* 0x01010000bf0c783b */ /* 0x000ea80000000200 */
[----:B------:R-:W0:Y:S02]  /*eaf0*/  LDGDEPBAR ;  /* 0x00000000000079af */ /* 0x000e240000000000 */
[----:B------:R-:W-:Y:S08]  /*eb00*/  HMMA.16816.F32.BF16 R64, R20, R66, R56 ;  /* 0x000000421440723c */ /* 0x000ff00000041838 */
[----:B------:R-:W-:Y:S01]  /*eb10*/  HMMA.16816.F32.BF16 R44, R16, R74, R44 ;  /* 0x0000004a102c723c */ /* 0x000fe2000004182c */
[----:B------:R-:W1:Y:S07]  /*eb20*/  LDSM.16.M88.4 R72, [R189+0x1000] ;  /* 0x00100000bd48783b */ /* 0x000e6e0000000200 */
[----:B---3--:R-:W-:Y:S08]  /*eb30*/  HMMA.16816.F32.BF16 R28, R24, R84, R28 ;  /* 0x00000054181c723c */ /* 0x008ff0000004181c */
[----:B------:R-:W-:Y:S01]  /*eb40*/  HMMA.16816.F32.BF16 R16, R16, R82, R8 ;  /* 0x000000521010723c */ /* 0x000fe20000041808 */
[----:B------:R-:W-:Y:S04]  /*eb50*/  LDSM.16.M88.4 R8, [R192+0x10100] ;  /* 0x01010000c008783b */ /* 0x000fe80000000200 */
[----:B------:R-:W3:Y:S03]  /*eb60*/  LDSM.16.M88.4 R80, [R195+0x2000] ;  /* 0x00200000c350783b */ /* 0x000ee60000000200 */
[----:B------:R-:W-:Y:S01]  /*eb70*/  HMMA.16816.F32.BF16 R64, R24, R86, R64 ;  /* 0x000000561840723c */ /* 0x000fe20000041840 */
[----:B------:R-:W-:Y:S07]  /*eb80*/  LDSM.16.M88.4 R84, [R195+0x3800] ;  /* 0x00380000c354783b */ /* 0x000fee0000000200 */
[C---:B----4-:R-:W-:Y:S08]  /*eb90*/  HMMA.16816.F32.BF16 R56, R20.reuse, R68, R36 ;  /* 0x000000441438723c */ /* 0x050ff00000041824 */
[C---:B------:R-:W-:Y:S01]  /*eba0*/  HMMA.16816.F32.BF16 R36, R20.reuse, R70, R32 ;  /* 0x000000461424723c */ /* 0x040fe20000041820 */
[----:B------:R-:W-:Y:S07]  /*ebb0*/  LDSM.16.M88.4 R68, [R195+0x2800] ;  /* 0x00280000c344783b */ /* 0x000fee0000000200 */
[C---:B------:R-:W-:Y:S08]  /*ebc0*/  HMMA.16816.F32.BF16 R32, R20.reuse, R76, R40 ;  /* 0x0000004c1420723c */ /* 0x040ff00000041828 */
[C---:B------:R-:W-:Y:S01]  /*ebd0*/  HMMA.16816.F32.BF16 R40, R20.reuse, R78, R44 ;  /* 0x0000004e1428723c */ /* 0x040fe2000004182c */
[----:B------:R-:W4:Y:S07]  /*ebe0*/  LDSM.16.M88.4 R76, [R184+0x9100] ;  /* 0x00910000b84c783b */ /* 0x000f2e0000000200 */
[----:B-1----:R-:W-:Y:S08]  /*ebf0*/  HMMA.16816.F32.BF16 R52, R20, R96, R52 ;  /* 0x000000601434723c */ /* 0x002ff00000041834 */
[----:B--2---:R-:W-:Y:S08]  /*ec00*/  HMMA.16816.F32.BF16 R28, R12, R100, R28 ;  /* 0x000000640c1c723c */ /* 0x004ff0000004181c */
[----:B------:R-:W-:Y:S01]  /*ec10*/  HMMA.16816.F32.BF16 R16, R20, R98, R16 ;  /* 0x000000621410723c */ /* 0x000fe20000041810 */
[----:B------:R-:W-:Y:S04]  /*ec20*/  LDSM.16.M88.4 R20, [R194+0x10100] ;  /* 0x01010000c214783b */ /* 0x000fe80000000200 */
[----:B------:R-:W1:Y:S03]  /*ec30*/  LDSM.16.M88.4 R96, [R190+0x8100] ;  /* 0x00810000be60783b */ /* 0x000e660000000200 */
[----:B------:R-:W-:Y:S01]  /*ec40*/  HMMA.16816.F32.BF16 R64, R12, R102, R64 ;  /* 0x000000660c40723c */ /* 0x000fe20000041840 */
[----:B------:R-:W-:Y:S07]  /*ec50*/  LDSM.16.M88.4 R100, [R195+0x4000] ;  /* 0x00400000c364783b */ /* 0x000fee0000000200 */
[C---:B------:R-:W-:Y:S08]  /*ec60*/  HMMA.16816.F32.BF16 R56, R24.reuse, R48, R56 ;  /* 0x000000301838723c */ /* 0x040ff00000041838 */
[C---:B------:R-:W-:Y:S08]  /*ec70*/  HMMA.16816.F32.BF16 R36, R24.reuse, R50, R36 ;  /* 0x000000321824723c */ /* 0x040ff00000041824 */
[C---:B------:R-:W-:Y:S08]  /*ec80*/  HMMA.16816.F32.BF16 R32, R24.reuse, R72, R32 ;  /* 0x000000481820723c */ /* 0x040ff00000041820 */
[C---:B------:R-:W-:Y:S01]  /*ec90*/  HMMA.16816.F32.BF16 R40, R24.reuse, R74, R40 ;  /* 0x0000004a1828723c */ /* 0x040fe20000041828 */
[----:B------:R-:W2:Y:S07]  /*eca0*/  LDSM.16.M88.4 R72, [R195+0x3000] ;  /* 0x00300000c348783b */ /* 0x000eae0000000200 */
[----:B------:R-:W-:Y:S08]  /*ecb0*/  HMMA.16816.F32.BF16 R52, R24, R92, R52 ;  /* 0x0000005c1834723c */ /* 0x000ff00000041834 */
[----:B---3--:R-:W-:Y:S01]  /*ecc0*/  HMMA.16816.F32.BF16 R44, R8, R80, R28 ;  /* 0x00000050082c723c */ /* 0x008fe2000004181c */
[----:B------:R-:W3:Y:S07]  /*ecd0*/  LDSM.16.M88.4 R28, [R193+0x10100] ;  /* 0x01010000c11c783b */ /* 0x000eee0000000200 */
[----:B------:R-:W-:Y:S01]  /*ece0*/  HMMA.16816.F32.BF16 R24, R24, R94, R16 ;  /* 0x0000005e1818723c */ /* 0x000fe20000041810 */
[----:B------:R-:W-:Y:S07]  /*ecf0*/  LDSM.16.M88.4 R92, [R190+0x9900] ;  /* 0x00990000be5c783b */ /* 0x000fee0000000200 */
[----:B------:R-:W-:Y:S01]  /*ed00*/  HMMA.16816.F32.BF16 R64, R8, R82, R64 ;  /* 0x000000520840723c */ /* 0x000fe20000041840 */
[----:B------:R-:W-:Y:S07]  /*ed10*/  LDSM.16.M88.4 R80, [R190+0x9100] ;  /* 0x00910000be50783b */ /* 0x000fee0000000200 */
[C---:B------:R-:W-:Y:S08]  /*ed20*/  HMMA.16816.F32.BF16 R56, R12.reuse, R60, R56 ;  /* 0x0000003c0c38723c */ /* 0x040ff00000041838 */
[C---:B------:R-:W-:Y:S08]  /*ed30*/  HMMA.16816.F32.BF16 R48, R12.reuse, R62, R36 ;  /* 0x0000003e0c30723c */ /* 0x040ff00000041824 */
[C---:B----4-:R-:W-:Y:S08]  /*ed40*/  HMMA.16816.F32.BF16 R36, R12.reuse, R76, R32 ;  /* 0x0000004c0c24723c */ /* 0x050ff00000041820 */
[C---:B------:R-:W-:Y:S01]  /*ed50*/  HMMA.16816.F32.BF16 R32, R12.reuse, R78, R40 ;  /* 0x0000004e0c20723c */ /* 0x040fe20000041828 */
[----:B------:R-:W4:Y:S07]  /*ed60*/  LDSM.16.M88.4 R76, [R190+0x8900] ;  /* 0x00890000be4c783b */ /* 0x000f2e0000000200 */
[----:B------:R-:W-:Y:S08]  /*ed70*/  HMMA.16816.F32.BF16 R16, R12, R88, R52 ;  /* 0x000000580c10723c */ /* 0x000ff00000041834 */
[----:B-1----:R-:W-:Y:S08]  /*ed80*/  HMMA.16816.F32.BF16 R44, R20, R96, R44 ;  /* 0x00000060142c723c */ /* 0x002ff0000004182c */
[----:B------:R-:W-:Y:S01]  /*ed90*/  HMMA.16816.F32.BF16 R40, R12, R90, R24 ;  /* 0x0000005a0c28723c */ /* 0x000fe20000041818 */
[----:B------:R-:W-:Y:S04]  /*eda0*/  LDSM.16.M88.4 R24, [R191+0x14100] ;  /* 0x01410000bf18783b */ /* 0x000fe80000000200 */
[----:B------:R-:W1:Y:S03]  /*edb0*/  LDSM.16.M88.4 R88, [R184+0xa100] ;  /* 0x00a10000b858783b */ /* 0x000e660000000200 */
[----:B------:R-:W-:Y:S01]  /*edc0*/  HMMA.16816.F32.BF16 R12, R20, R98, R64 ;  /* 0x00000062140c723c */ /* 0x000fe20000041840 */
[----:B------:R-:W-:Y:S04]  /*edd0*/  LDSM.16.M88.4 R96, [R189+0x3000] ;  /* 0x00300000bd60783b */ /* 0x000fe80000000200 */
[----:B------:R-:W-:Y:S03]  /*ede0*/  LDSM.16.M88.4 R64, [R189+0x3800] ;  /* 0x00380000bd40783b */ /* 0x000fe60000000200 */
[C---:B------:R-:W-:Y:S08]  /*edf0*/  HMMA.16816.F32.BF16 R60, R8.reuse, R68, R56 ;  /* 0x00000044083c723c */ /* 0x040ff00000041838 */
[C---:B------:R-:W-:Y:S08]  /*ee00*/  HMMA.16816.F32.BF16 R56, R8.reuse, R70, R48 ;  /* 0x000000460838723c */ /* 0x040ff00000041830 */
[C---:B--2---:R-:W-:Y:S08]  /*ee10*/  HMMA.16816.F32.BF16 R52, R8.reuse, R72, R36 ;  /* 0x000000480834723c */ /* 0x044ff00000041824 */
[C---:B------:R-:W-:Y:S01]  /*ee20*/  HMMA.16816.F32.BF16 R48, R8.reuse, R74, R32 ;  /* 0x0000004a0830723c */ /* 0x040fe20000041820 */
[----:B------:R-:W2:Y:S07]  /*ee30*/  LDSM.16.M88.4 R72, [R189+0x2800] ;  /* 0x00280000bd48783b */ /* 0x000eae0000000200 */
[----:B------:R-:W-:Y:S01]  /*ee40*/  HMMA.16816.F32.BF16 R32, R8, R84, R16 ;  /* 0x000000540820723c */ /* 0x000fe20000041810 */
[----:B------:R-:W1:Y:S07]  /*ee50*/  LDSM.16.M88.4 R16, [R192+0x14100] ;  /* 0x01410000c010783b */ /* 0x000e6e0000000200 */
[----:B---3--:R-:W-:Y:S08]  /*ee60*/  HMMA.16816.F32.BF16 R36, R28, R104, R44 ;  /* 0x000000681c24723c */ /* 0x008ff0000004182c */
[----:B------:R-:W-:Y:S01]  /*ee70*/  HMMA.16816.F32.BF16 R40, R8, R86, R40 ;  /* 0x000000560828723c */ /* 0x000fe20000041828 */
[----:B------:R-:W-:Y:S07]  /*ee80*/  LDSM.16.M88.4 R84, [R195+0x4800] ;  /* 0x00480000c354783b */ /* 0x000fee0000000200 */
[----:B------:R-:W-:Y:S01]  /*ee90*/  HMMA.16816.F32.BF16 R8, R28, R106, R12 ;  /* 0x0000006a1c08723c */ /* 0x000fe2000004180c */
[----:B------:R-:W-:Y:S07]  /*eea0*/  LDSM.16.M88.4 R12, [R194+0x14100] ;  /* 0x01410000c20c783b */ /* 0x000fee0000000200 */
[C---:B----4-:R-:W-:Y:S08]  /*eeb0*/  HMMA.16816.F32.BF16 R44, R20.reuse, R76, R60 ;  /* 0x0000004c142c723c */ /* 0x050ff0000004183c */
[C---:B------:R-:W-:Y:S08]  /*eec0*/  HMMA.16816.F32.BF16 R52, R20.reuse, R80, R52 ;  /* 0x000000501434723c */ /* 0x040ff00000041834 */
[C---:B------:R-:W-:Y:S01]  /*eed0*/  HMMA.16816.F32.BF16 R68, R20.reuse, R82, R48 ;  /* 0x000000521444723c */ /* 0x040fe20000041830 */
[----:B------:R-:W3:Y:S04]  /*eee0*/  LDSM.16.M88.4 R80, [R184+0xa900] ;  /* 0x00a90000b850783b */ /* 0x000ee80000000200 */
[----:B------:R-:W-:Y:S03]  /*eef0*/  LDSM.16.M88.4 R48, [R184+0xb100] ;  /* 0x00b10000b830783b */ /* 0x000fe60000000200 */
[C---:B------:R-:W-:Y:S08]  /*ef00*/  HMMA.16816.F32.BF16 R56, R20.reuse, R78, R56 ;  /* 0x0000004e1438723c */ /* 0x040ff00000041838 */
[----:B------:R-:W-:Y:S08]  /*ef10*/  HMMA.16816.F32.BF16 R76, R20, R92, R32 ;  /* 0x0000005c144c723c */ /* 0x000ff00000041820 */
[----:B-1----:R-:W-:Y:S08]  /*ef20*/  HMMA.16816.F32.BF16 R32, R24, R88, R36 ;  /* 0x000000581820723c */ /* 0x002ff00000041824 */
[----:B------:R-:W-:Y:S01]  /*ef30*/  HMMA.16816.F32.BF16 R40, R20, R94, R40 ;  /* 0x0000005e1428723c */ /* 0x000fe20000041828 */
[----:B------:R-:W1:Y:S07]  /*ef40*/  LDSM.16.M88.4 R92, [R190+0xa100] ;  /* 0x00a10000be5c783b */ /* 0x000e6e0000000200 */
[----:B------:R-:W-:Y:S01]  /*ef50*/  HMMA.16816.F32.BF16 R20, R24, R90, R8 ;  /* 0x0000005a1814723c */ /* 0x000fe20000041808 */
[----:B------:R-:W-:Y:S04]  /*ef60*/  LDSM.16.M88.4 R8, [R193+0x14100] ;  /* 0x01410000c108783b */ /* 0x000fe80000000200 */
[----:B------:R-:W-:Y:S03]  /*ef70*/  LDSM.16.M88.4 R88, [R184+0xb900] ;  /* 0x00b90000b858783b */ /* 0x000fe60000000200 */
[----:B--2---:R-:W-:Y:S08]  /*ef80*/  HMMA.16816.F32.BF16 R36, R28, R72, R44 ;  /* 0x000000481c24723c */ /* 0x004ff0000004182c */
[----:B------:R-:W-:Y:S08]  /*ef90*/  HMMA.16816.F32.BF16 R32, R16, R100, R32 ;  /* 0x000000641020723c */ /* 0x000ff00000041820 */
[C---:B------:R-:W-:Y:S08]  /*efa0*/  HMMA.16816.F32.BF16 R60, R28.reuse, R74, R56 ;  /* 0x0000004a1c3c723c */ /* 0x040ff00000041838 */
[C---:B------:R-:W-:Y:S08]  /*efb0*/  HMMA.16816.F32.BF16 R52, R28.reuse, R96, R52 ;  /* 0x000000601c34723c */ /* 0x040ff00000041834 */
[----:B------:R-:W-:Y:S01]  /*efc0*/  HMMA.16816.F32.BF16 R44, R28, R98, R68 ;  /* 0x000000621c2c723c */ /* 0x000fe20000041844 */
[----:B------:R-:W2:Y:S04]  /*efd0*/  LDSM.16.M88.4 R96, [R189+0x4000] ;  /* 0x00400000bd60783b */ /* 0x000ea80000000200 */
[----:B------:R-:W-:Y:S03]  /*efe0*/  LDSM.16.M88.4 R68, [R195+0x5000] ;  /* 0x00500000c344783b */ /* 0x000fe60000000200 */
[----:B------:R-:W-:Y:S08]  /*eff0*/  HMMA.16816.F32.BF16 R20, R16, R102, R20 ;  /* 0x000000661014723c */ /* 0x000ff00000041814 */
[----:B---3--:R-:W-:Y:S08]  /*f000*/  HMMA.16816.F32.BF16 R36, R24, R80, R36 ;  /* 0x000000501824723c */ /* 0x008ff00000041824 */
[C---:B------:R-:W-:Y:S01]  /*f010*/  HMMA.16816.F32.BF16 R56, R28.reuse, R64, R76 ;  /* 0x000000401c38723c */ /* 0x040fe2000004184c */
[----:B------:R-:W3:Y:S07]  /*f020*/  LDSM.16.M88.4 R76, [R190+0xa900] ;  /* 0x00a90000be4c783b */ /* 0x000eee0000000200 */
[----:B------:R-:W-:Y:S08]  /*f030*/  HMMA.16816.F32.BF16 R72, R28, R66, R40 ;  /* 0x000000421c48723c */ /* 0x000ff00000041828 */
[----:B-1----:R-:W-:Y:S08]  /*f040*/  HMMA.16816.F32.BF16 R28, R12, R92, R32 ;  /* 0x0000005c0c1c723c */ /* 0x002ff00000041820 */
[----:B------:R-:W-:Y:S01]  /*f050*/  HMMA.16816.F32.BF16 R32, R24, R82, R60 ;  /* 0x000000521820723c */ /* 0x000fe2000004183c */
[----:B------:R-:W-:Y:S07]  /*f060*/  LDSM.16.M88.4 R60, [R195+0x5800] ;  /* 0x00580000c33c783b */ /* 0x000fee0000000200 */
[----:B------:R-:W-:Y:S08]  /*f070*/  HMMA.16816.F32.BF16 R20, R12, R94, R20 ;  /* 0x0000005e0c14723c */ /* 0x000ff00000041814 */
[----:B------:R-:W-:Y:S08]  /*f080*/  HMMA.16816.F32.BF16 R36, R16, R84, R36 ;  /* 0x000000541024723c */ /* 0x000ff00000041824 */
[C---:B------:R-:W-:Y:S01]  /*f090*/  HMMA.16816.F32.BF16 R40, R24.reuse, R50, R44 ;  /* 0x000000321828723c */ /* 0x040fe2000004182c */
[----:B------:R-:W1:Y:S07]  /*f0a0*/  LDSM.16.M88.4 R44, [R189+0x4800] ;  /* 0x00480000bd2c783b */ /* 0x000e6e0000000200 */
[----:B------:R-:W-:Y:S08]  /*f0b0*/  HMMA.16816.F32.BF16 R52, R24, R48, R52 ;  /* 0x000000301834723c */ /* 0x000ff00000041834 */
[----:B--2---:R-:W-:Y:S08]  /*f0c0*/  HMMA.16816.F32.BF16 R48, R8, R96, R28 ;  /* 0x000000600830723c */ /* 0x004ff0000004181c */
[----:B------:R-:W-:Y:S08]  /*f0d0*/  HMMA.16816.F32.BF16 R32, R16, R86, R32 ;  /* 0x000000561020723c */ /* 0x000ff00000041820 */
[----:B------:R-:W-:Y:S08]  /*f0e0*/  HMMA.16816.F32.BF16 R20, R8, R98, R20 ;  /* 0x000000620814723c */ /* 0x000ff00000041814 */
[----:B---3--:R-:W-:Y:S01]  /*f0f0*/  HMMA.16816.F32.BF16 R28, R12, R76, R36 ;  /* 0x0000004c0c1c723c */ /* 0x008fe20000041824 */
[----:B------:R-:W-:-:S02]  /*f100*/  FMUL.FTZ R0, R48, c[0x0][0x320] ;  /* 0x0000c80030007a20 */ /* 0x000fc40000410000 */
[----:B------:R-:W-:-:S05]  /*f110*/  FMUL.FTZ R49, R49, c[0x0][0x320] ;  /* 0x0000c80031317a20 */ /* 0x000fca0000410000 */
[C---:B------:R-:W-:Y:S08]  /*f120*/  HMMA.16816.F32.BF16 R64, R24.reuse, R88, R56 ;  /* 0x000000581840723c */ /* 0x040ff00000041838 */
[----:B------:R-:W-:Y:S01]  /*f130*/  HMMA.16816.F32.BF16 R56, R24, R90, R72 ;  /* 0x0000005a1838723c */ /* 0x000fe20000041848 */
[----:B------:R2:W3:Y:S07]  /*f140*/  MUFU.TANH R73, R0 ;  /* 0x0000000000497308 */ /* 0x0004ee0000002400 */
[----:B------:R-:W-:Y:S01]  /*f150*/  HMMA.16816.F32.BF16 R24, R12, R78, R32 ;  /* 0x0000004e0c18723c */ /* 0x000fe20000041820 */
[----:B------:R-:W4:Y:S01]  /*f160*/  LDSM.16.M88.4 R32, [R190+0xb100] ;  /* 0x00b10000be20783b */ /* 0x000f220000000200 */
[----:B------:R-:W3:Y:S06]  /*f170*/  MUFU.TANH R72, R49 ;  /* 0x0000003100487308 */ /* 0x000eec0000002400 */
[----:B-1----:R-:W-:Y:S01]  /*f180*/  HMMA.16816.F32.BF16 R36, R8, R44, R28 ;  /* 0x0000002c0824723c */ /* 0x002fe2000004181c */
[----:B--2---:R-:W-:Y:S01]  /*f190*/  FMUL.FTZ R0, R50, c[0x0][0x320] ;  /* 0x0000c80032007a20 */ /* 0x004fe20000410000 */
[----:B------:R-:W1:Y:S03]  /*f1a0*/  LDSM.16.M88.4 R28, [R189+0x5000] ;  /* 0x00500000bd1c783b */ /* 0x000e660000000200 */
[----:B------:R2:W-:Y:S03]  /*f1b0*/  MUFU.TANH R76, R0 ;  /* 0x00000000004c7308 */ /* 0x0005e60000002400 */
[C---:B------:R-:W-:Y:S08]  /*f1c0*/  HMMA.16816.F32.BF16 R64, R16.reuse, R60, R64 ;  /* 0x0000003c1040723c */ /* 0x040ff00000041840 */
[----:B------:R-:W-:Y:S01]  /*f1d0*/  HMMA.16816.F32.BF16 R52, R16, R68, R52 ;  /* 0x000000441034723c */ /* 0x000fe20000041834 */
[----:B--2---:R-:W-:-:S07]  /*f1e0*/  FMUL.FTZ R0, R20, c[0x0][0x320] ;  /* 0x0000c80014007a20 */ /* 0x004fce0000410000 */
[----:B------:R-:W-:Y:S01]  /*f1f0*/  HMMA.16816.F32.BF16 R68, R16, R70, R40 ;  /* 0x000000461044723c */ /* 0x000fe20000041828 */
[----:B------:R2:W1:Y:S01]  /*f200*/  MUFU.TANH R61, R0 ;  /* 0x00000000003d7308 */ /* 0x0004620000002400 */
[----:B------:R-:W-:Y:S02]  /*f210*/  FMUL.FTZ R38, R38, c[0x0][0x320] ;  /* 0x0000c80026267a20 */ /* 0x000fe40000410000 */
[----:B------:R-:W-:-:S04]  /*f220*/  FMUL.FTZ R39, R39, c[0x0][0x320] ;  /* 0x0000c80027277a20 */ /* 0x000fc80000410000 */
[----:B------:R-:W-:Y:S01]  /*f230*/  HMMA.16816.F32.BF16 R40, R8, R46, R24 ;  /* 0x0000002e0828723c */ /* 0x000fe20000041818 */
[----:B------:R-:W3:Y:S01]  /*f240*/  LDSM.16.M88.4 R44, [R190+0xb900] ;  /* 0x00b90000be2c783b */ /* 0x000ee20000000200 */
[----:B------:R-:W-:Y:S06]  /*f250*/  MUFU.TANH R38, R38 ;  /* 0x0000002600267308 */ /* 0x000fec0000002400 */
[----:B----4-:R-:W-:Y:S01]  /*f260*/  HMMA.16816.F32.BF16 R24, R12, R32, R52 ;  /* 0x000000200c18723c */ /* 0x010fe20000041834 */
[----:B--2---:R-:W-:Y:S01]  /*f270*/  FMUL.FTZ R0, R21, c[0x0][0x320] ;  /* 0x0000c80015007a20 */ /* 0x004fe20000410000 */
[----:B------:R-:W2:Y:S01]  /*f280*/  LDSM.16.M88.4 R52, [R189+0x5800] ;  /* 0x00580000bd34783b */ /* 0x000ea20000000200 */
[----:B------:R-:W-:Y:S01]  /*f290*/  MUFU.TANH R39, R39 ;  /* 0x0000002700277308 */ /* 0x000fe20000002400 */
[----:B------:R-:W-:-:S07]  /*f2a0*/  DEPBAR.LE SB0, 0x0 ;  /* 0x000080000000791a */ /* 0x000fce0000000000 */
[----:B------:R4:W2:Y:S05]  /*f2b0*/  MUFU.TANH R60, R0 ;  /* 0x00000000003c7308 */ /* 0x0008aa0000002400 */
[----:B------:R-:W-:-:S06]  /*f2c0*/  FMUL.FTZ R41, R41, c[0x0][0x320] ;  /* 0x0000c80029297a20 */ /* 0x000fcc0000410000 */
[----:B------:R-:W-:Y:S02]  /*f2d0*/  MUFU.TANH R41, R41 ;  /* 0x0000002900297308 */ /* 0x000fe40000002400 */
[----:B-1----:R-:W-:Y:S01]  /*f2e0*/  HMMA.16816.F32.BF16 R24, R8, R28, R24 ;  /* 0x0000001c0818723c */ /* 0x002fe20000041818 */
[----:B----4-:R-:W-:-:S05]  /*f2f0*/  FMUL.FTZ R0, R23, c[0x0][0x320] ;  /* 0x0000c80017007a20 */ /* 0x010fca0000410000 */
[----:B------:R1:W-:Y:S02]  /*f300*/  MUFU.TANH R75, R0 ;  /* 0x00000000004b7308 */ /* 0x0003e40000002400 */
[----:B-1----:R-:W-:Y:S02]  /*f310*/  FMUL.FTZ R0, R51, c[0x0][0x320] ;  /* 0x0000c80033007a20 */ /* 0x002fe40000410000 */
[----:B------:R-:W-:Y:S04]  /*f320*/  HMMA.16816.F32.BF16 R48, R16, R62, R56 ;  /* 0x0000003e1030723c */ /* 0x000fe80000041838 */
[----:B------:R1:W-:Y:S03]  /*f330*/  MUFU.TANH R74, R0 ;  /* 0x00000000004a7308 */ /* 0x0003e60000002400 */
[----:B------:R-:W-:-:S02]  /*f340*/  IMAD.IADD R17, R111, 0x1, -R6 ;  /* 0x000000016f117824 */ /* 0x000fc400078e0a06 */
[----:B-1----:R-:W-:Y:S02]  /*f350*/  FMUL.FTZ R0, R22, c[0x0][0x320] ;  /* 0x0000c80016007a20 */ /* 0x002fe40000410000 */
[C---:B------:R-:W-:Y:S02]  /*f360*/  HMMA.16816.F32.BF16 R20, R12.reuse, R34, R68 ;  /* 0x000000220c14723c */ /* 0x040fe40000041844 */
[----:B------:R1:W-:Y:S06]  /*f370*/  MUFU.TANH R62, R0 ;  /* 0x00000000003e7308 */ /* 0x0003ec0000002400 */
[----:B---3--:R-:W-:Y:S01]  /*f380*/  HMMA.16816.F32.BF16 R32, R12, R44, R64 ;  /* 0x0000002c0c20723c */ /* 0x008fe20000041840 */
[----:B-1----:R-:W-:-:S04]  /*f390*/  FMUL.FTZ R0, R36, c[0x0][0x320] ;  /* 0x0000c80024007a20 */ /* 0x002fc80000410000 */
[----:B------:R1:W3:Y:S11]  /*f3a0*/  MUFU.TANH R56, R0 ;  /* 0x0000000000387308 */ /* 0x0002f60000002400 */
[C---:B------:R-:W-:Y:S08]  /*f3b0*/  HMMA.16816.F32.BF16 R28, R8.reuse, R30, R20 ;  /* 0x0000001e081c723c */ /* 0x040ff00000041814 */
[----:B--2---:R-:W-:Y:S01]  /*f3c0*/  HMMA.16816.F32.BF16 R20, R8, R52, R32 ;  /* 0x000000340814723c */ /* 0x004fe20000041820 */
[----:B-1----:R-:W-:-:S04]  /*f3d0*/  FMUL.FTZ R0, R37, c[0x0][0x320] ;  /* 0x0000c80025007a20 */ /* 0x002fc80000410000 */
[----:B------:R1:W2:Y:S11]  /*f3e0*/  MUFU.TANH R37, R0 ;  /* 0x0000000000257308 */ /* 0x0002b60000002400 */
[----:B------:R-:W-:-:S02]  /*f3f0*/  FMUL.FTZ R28, R28, c[0x0][0x320] ;  /* 0x0000c8001c1c7a20 */ /* 0x000fc40000410000 */
[----:B------:R-:W-:-:S04]  /*f400*/  FMUL.FTZ R29, R29, c[0x0][0x320] ;  /* 0x0000c8001d1d7a20 */ /* 0x000fc80000410000 */
[----:B------:R-:W-:Y:S02]  /*f410*/  MUFU.TANH R28, R28 ;  /* 0x0000001c001c7308 */ /* 0x000fe40000002400 */
[----:B------:R-:W-:Y:S02]  /*f420*/  FMUL.FTZ R22, R22, c[0x0][0x320] ;  /* 0x0000c80016167a20 */ /* 0x000fe40000410000 */
[----:B-1----:R-:W-:Y:S01]  /*f430*/  IMAD.IADD R0, R162, 0x1, -R5 ;  /* 0x00000001a2007824 */ /* 0x002fe200078e0a05 */
[----:B------:R-:W-:Y:S01]  /*f440*/  LOP3.LUT R5, R7, 0xfffffffc, RZ, 0xc0, !PT ;  /* 0xfffffffc07057812 */ /* 0x000fe200078ec0ff */
[----:B------:R-:W-:Y:S02]  /*f450*/  FMUL.FTZ R7, R40, c[0x0][0x320] ;  /* 0x0000c80028077a20 */ /* 0x000fe40000410000 */
[----:B------:R-:W-:Y:S01]  /*f460*/  MUFU.TANH R29, R29 ;  /* 0x0000001d001d7308 */ /* 0x000fe20000002400 */
[----:B------:R-:W-:Y:S01]  /*f470*/  SHF.R.S32.HI R16, RZ, 0x1f, R0 ;  /* 0x0000001fff107819 */ /* 0x000fe20000011400 */
[----:B------:R-:W-:-:S02]  /*f480*/  IMAD.IADD R5, R162, 0x1, -R5 ;  /* 0x00000001a2057824 */ /* 0x000fc400078e0a05 */
[----:B------:R-:W-:Y:S01]  /*f490*/  FMUL.FTZ R23, R23, c[0x0][0x320] ;  /* 0x0000c80017177a20 */ /* 0x000fe20000410000 */
[----:B------:R-:W-:Y:S02]  /*f4a0*/  LEA.HI R6, R16, R0, RZ, 0x2 ;  /* 0x0000000010067211 */ /* 0x000fe400078f10ff */
[----:B------:R-:W-:Y:S01]  /*f4b0*/  LEA.HI R16, R5, R5, RZ, 0x1 ;  /* 0x0000000505107211 */ /* 0x000fe200078f08ff */
[----:B------:R1:W4:Y:S03]  /*f4c0*/  MUFU.TANH R36, R7 ;  /* 0x0000000700247308 */ /* 0x0003260000002400 */
[----:B------:R-:W-:-:S05]  /*f4d0*/  LOP3.LUT R16, R16, 0x1ffffffe, RZ, 0xc0, !PT ;  /* 0x1ffffffe10107812 */ /* 0x000fca00078ec0ff */
[----:B------:R-:W-:Y:S02]  /*f4e0*/  IMAD.IADD R5, R5, 0x1, -R16 ;  /* 0x0000000105057824 */ /* 0x000fe400078e0a10 */
[----:B------:R-:W-:-:S04]  /*f4f0*/  FMUL.FTZ R16, R42, c[0x0][0x320] ;  /* 0x0000c8002a107a20 */ /* 0x000fc80000410000 */
[----:B------:R2:W-:Y:S01]  /*f500*/  MUFU.TANH R58, R16 ;  /* 0x00000010003a7308 */ /* 0x0005e20000002400 */
[----:B-1----:R-:W-:-:S05]  /*f510*/  LEA.HI.SX32 R7, R6, R244, 0x1e ;  /* 0x000000f406077211 */ /* 0x002fca00078ff2ff */
[----:B------:R-:W-:-:S04]  /*f520*/  IMAD R7, R17, 0x10, R7 ;  /* 0x0000001011077824 */ /* 0x000fc800078e0207 */
[----:B------:R-:W-:-:S04]  /*f530*/  IMAD R238, R5, 0x8, R7 ;  /* 0x0000000805ee7824 */ /* 0x000fc800078e0207 */
[----:B------:R-:W-:Y:S01]  /*f540*/  @P4 IMAD.HI.U32 R7, R238, c[0x0][0x2c8], RZ ;  /* 0x0000b200ee074a27 */ /* 0x000fe200078e00ff */
[----:B--2---:R-:W-:Y:S03]  /*f550*/  HMMA.16816.F32.BF16 R16, R12, R46, R48 ;  /* 0x0000002e0c10723c */ /* 0x004fe60000041830 */
[----:B------:R-:W-:Y:S01]  /*f560*/  IMAD.MOV.U32 R5, RZ, RZ, R238 ;  /* 0x000000ffff057224 */ /* 0x000fe200078e00ee */
[----:B------:R-:W-:-:S03]  /*f570*/  @P4 SHF.R.U32.HI R5, RZ, c[0x0][0x2cc], R7 ;  /* 0x0000b300ff054a19 */ /* 0x000fc60000011607 */
[----:B------:R-:W-:Y:S02]  /*f580*/  IMAD.MOV.U32 R14, RZ, RZ, -0x40 ;  /* 0xffffffc0ff0e7424 */ /* 0x000fe400078e00ff */
[----:B------:R-:W1:Y:S01]  /*f590*/  SHFL.IDX PT, R12, R5, RZ, 0x1c1f ;  /* 0x001c1fff050c7589 */ /* 0x000e6200000e0000 */
[----:B------:R-:W-:-:S03]  /*f5a0*/  FMUL.FTZ R13, R43, c[0x0][0x320] ;  /* 0x0000c8002b0d7a20 */ /* 0x000fc60000410000 */
[----:B------:R2:W1:Y:S01]  /*f5b0*/  SHFL.IDX PT, R7, R5, 0x1, 0x1c1f ;  /* 0x003c1f0005077f89 */ /* 0x00046200000e0000 */
[----:B------:R-:W-:Y:S10]  /*f5c0*/  MUFU.TANH R57, R13 ;  /* 0x0000000d00397308 */ /* 0x000ff40000002400 */
[----:B------:R-:W-:Y:S07]  /*f5d0*/  HMMA.16816.F32.BF16 R8, R8, R54, R16 ;  /* 0x000000360808723c */ /* 0x000fee0000041810 */
[----:B------:R-:W-:Y:S01]  /*f5e0*/  FMUL.FTZ R18, R27, c[0x0][0x320] ;  /* 0x0000c8001b127a20 */ /* 0x000fe20000410000 */
[----:B--2---:R-:W-:Y:S01]  /*f5f0*/  LOP3.LUT R5, R6, 0x7ffffffc, RZ, 0xc0, !PT ;  /* 0x7ffffffc06057812 */ /* 0x004fe200078ec0ff */
[----:B------:R-:W-:-:S04]  /*f600*/  FMUL.FTZ R6, R24, c[0x0][0x320] ;  /* 0x0000c80018067a20 */ /* 0x000fc80000410000 */
[----:B------:R-:W-:Y:S01]  /*f610*/  IMAD.IADD R5, R0, 0x1, -R5 ;  /* 0x0000000100057824 */ /* 0x000fe200078e0a05 */
[----:B------:R2:W1:Y:S01]  /*f620*/  MUFU.TANH R24, R6 ;  /* 0x0000000600187308 */ /* 0x0004620000002400 */
[----:B------:R-:W-:Y:S02]  /*f630*/  IMAD R0, R109, R14, 0x1 ;  /* 0x000000016d007424 */ /* 0x000fe400078e020e */
[----:B------:R-:W-:-:S07]  /*f640*/  IMAD.SHL.U32 R239, R5, 0x2, RZ ;  /* 0x0000000205ef7824 */ /* 0x000fce00078e00ff */
[----:B------:R-:W-:Y:S01]  /*f650*/  FMUL.FTZ R8, R8, c[0x0][0x320] ;  /* 0x0000c80008087a20 */ /* 0x000fe20000410000 */
[----:B------:R-:W-:Y:S01]  /*f660*/  IADD3 R0, -R239, R0, R232 ;  /* 0x00000000ef007210 */ /* 0x000fe20007ffe1e8 */
[----:B------:R-:W-:-:S04]  /*f670*/  FMUL.FTZ R9, R9, c[0x0][0x320] ;  /* 0x0000c80009097a20 */ /* 0x000fc80000410000 */
[----:B------:R-:W-:Y:S01]  /*f680*/  MUFU.TANH R8, R8 ;  /* 0x0000000800087308 */ /* 0x000fe20000002400 */
[----:B------:R-:W-:Y:S02]  /*f690*/  IMAD.IADD R0, R0, 0x1, -R242 ;  /* 0x0000000100007824 */ /* 0x000fe400078e0af2 */
[----:B--2---:R-:W-:Y:S02]  /*f6a0*/  IMAD.IADD R6, R108, 0x1, -R239 ;  /* 0x000000016c067824 */ /* 0x004fe400078e0aef */
[C---:B-1----:R-:W-:Y:S02]  /*f6b0*/  IMAD.IADD R5, R0.reuse, 0x1, R12 ;  /* 0x0000000100057824 */ /* 0x042fe400078e020c */
[----:B------:R-:W-:Y:S01]  /*f6c0*/  IMAD.IADD R0, R0, 0x1, R7 ;  /* 0x0000000100007824 */ /* 0x000fe200078e0207 */
[----:B------:R-:W-:Y:S01]  /*f6d0*/  MUFU.TANH R9, R9 ;  /* 0x0000000900097308 */ /* 0x000fe20000002400 */
[----:B------:R-:W-:Y:S01]  /*f6e0*/  FMUL.FTZ R7, R25, c[0x0][0x320] ;  /* 0x0000c80019077a20 */ /* 0x000fe20000410000 */
[----:B------:R-:W-:-:S02]  /*f6f0*/  IMNMX R5, R6, R5, PT ;  /* 0x0000000506057217 */ /* 0x000fc40003800200 */
[----:B------:R-:W-:Y:S01]  /*f700*/  IMNMX R0, R6, R0, PT ;  /* 0x0000000006007217 */ /* 0x000fe20003800200 */
[----:B------:R-:W-:Y:S01]  /*f710*/  FMUL.FTZ R6, R20, c[0x0][0x320] ;  /* 0x0000c80014067a20 */ /* 0x000fe20000410000 */
[----:B------:R-:W-:Y:S01]  /*f720*/  BAR.SYNC.DEFER_BLOCKING 0x0 ;  /* 0x0000000000007b1d */ /* 0x000fe20000010000 */
[C---:B------:R-:W-:Y:S01]  /*f730*/  ISETP.GT.AND P0, PT, R5.reuse, RZ, PT ;  /* 0x000000ff0500720c */ /* 0x040fe20003f04270 */
[----:B------:R-:W-:Y:S01]  /*f740*/  FMUL.FTZ R20, R10, c[0x0][0x320] ;  /* 0x0000c8000a147a20 */ /* 0x000fe20000410000 */
[C---:B------:R-:W-:Y:S02]  /*f750*/  ISETP.GT.AND P1, PT, R5.reuse, 0x1, PT ;  /* 0x000000010500780c */ /* 0x040fe40003f24270 */
[----:B------:R-:W-:Y:S01]  /*f760*/  ISETP.GT.AND P2, PT, R5, 0x8, PT ;  /* 0x000000080500780c */ /* 0x000fe20003f44270 */
[----:B------:R-:W1:Y:S01]  /*f770*/  MUFU.TANH R7, R7 ;  /* 0x0000000700077308 */ /* 0x000e620000002400 */
[----:B------:R-:W-:Y:S02]  /*f780*/  FSEL R13, R73, -INF , P0 ;  /* 0xff800000490d7808 */ /* 0x000fe40000000000 */
[----:B------:R-:W-:-:S02]  /*f790*/  FSEL R15, R72, -INF , P1 ;  /* 0xff800000480f7808 */ /* 0x000fc40000800000 */
[----:B------:R-:W-:Y:S02]  /*f7a0*/  ISETP.GT.AND P0, PT, R5, 0x9, PT ;  /* 0x000000090500780c */ /* 0x000fe40003f04270 */
[----:B------:R-:W-:Y:S01]  /*f7b0*/  FSEL R16, R61, -INF , P2 ;  /* 0xff8000003d107808 */ /* 0x000fe20001000000 */
[----:B------:R2:W1:Y:S01]  /*f7c0*/  MUFU.TANH R12, R6 ;  /* 0x00000006000c7308 */ /* 0x0004620000002400 */
[C---:B------:R-:W-:Y:S02]  /*f7d0*/  ISETP.GT.AND P1, PT, R5.reuse, 0x10, PT ;  /* 0x000000100500780c */ /* 0x040fe40003f24270 */
[----:B------:R-:W-:Y:S02]  /*f7e0*/  ISETP.GT.AND P2, PT, R5, 0x11, PT ;  /* 0x000000110500780c */ /* 0x000fe40003f44270 */
[----:B------:R-:W-:Y:S02]  /*f7f0*/  FMNMX.FTZ R101, R13, R15, !PT ;  /* 0x0000000f0d657209 */ /* 0x000fe40007810000 */
[----:B------:R-:W-:Y:S01]  /*f800*/  FSEL R17, R60, -INF , P0 ;  /* 0xff8000003c117808 */ /* 0x000fe20000000000 */
[----:B------:R-:W-:Y:S01]  /*f810*/  MUFU.TANH R10, R23 ;  /* 0x00000017000a7308 */ /* 0x000fe20000002400 */
[----:B------:R-:W-:-:S02]  /*f820*/  ISETP.GT.AND P0, PT, R5, 0x18, PT ;  /* 0x000000180500780c */ /* 0x000fc40003f04270 */
[----:B---3--:R-:W-:Y:S02]  /*f830*/  FSEL R46, R56, -INF , P1 ;  /* 0xff800000382e7808 */ /* 0x008fe40000800000 */
[----:B------:R-:W-:Y:S02]  /*f840*/  FSEL R45, R37, -INF , P2 ;  /* 0xff800000252d7808 */ /* 0x000fe40001000000 */
[----:B------:R-:W-:Y:S01]  /*f850*/  ISETP.GT.AND P1, PT, R5, 0x19, PT ;  /* 0x000000190500780c */ /* 0x000fe20003f24270 */
[----:B--2---:R-:W-:Y:S01]  /*f860*/  FMUL.FTZ R6, R21, c[0x0][0x320] ;  /* 0x0000c80015067a20 */ /* 0x004fe20000410000 */
[----:B------:R-:W-:Y:S01]  /*f870*/  ISETP.GT.AND P2, PT, R5, 0x20, PT ;  /* 0x000000200500780c */ /* 0x000fe20003f44270 */
[----:B------:R-:W-:Y:S01]  /*f880*/  FMUL.FTZ R21, R11, c[0x0][0x320] ;  /* 0x0000c8000b157a20 */ /* 0x000fe20000410000 */
[----:B------:R-:W-:Y:S01]  /*f890*/  FMNMX.FTZ R101, R16, R101, !PT ;  /* 0x0000006510657209 */ /* 0x000fe20007810000 */
[----:B------:R2:W3:Y:S01]  /*f8a0*/  MUFU.TANH R14, R6 ;  /* 0x00000006000e7308 */ /* 0x0004e20000002400 */
[----:B----4-:R-:W-:-:S02]  /*f8b0*/  FSEL R47, R36, -INF , P0 ;  /* 0xff800000242f7808 */ /* 0x010fc40000000000 */
[----:B------:R-:W-:Y:S02]  /*f8c0*/  ISETP.GT.AND P0, PT, R5, 0x21, PT ;  /* 0x000000210500780c */ /* 0x000fe40003f04270 */
[----:B------:R-:W-:Y:S02]  /*f8d0*/  FSEL R59, R41, -INF , P1 ;  /* 0xff800000293b7808 */ /* 0x000fe40000800000 */
[----:B------:R-:W-:Y:S01]  /*f8e0*/  FSEL R151, R24, -INF , P2 ;  /* 0xff80000018977808 */ /* 0x000fe20001000000 */
[----:B------:R-:W-:Y:S01]  /*f8f0*/  MUFU.TANH R11, R22 ;  /* 0x00000016000b7308 */ /* 0x000fe20000002400 */
[C---:B------:R-:W-:Y:S02]  /*f900*/  ISETP.GT.AND P1, PT, R5.reuse, 0x28, PT ;  /* 0x000000280500780c */ /* 0x040fe40003f24270 */
[----:B------:R-:W-:Y:S02]  /*f910*/  ISETP.GT.AND P2, PT, R5, 0x29, PT ;  /* 0x000000290500780c */ /* 0x000fe40003f44270 */
[----:B------:R-:W-:-:S02]  /*f920*/  FMNMX.FTZ R101, R17, R101, !PT ;  /* 0x0000006511657209 */ /* 0x000fc40007810000 */
[----:B-1----:R-:W-:Y:S01]  /*f930*/  FSEL R150, R7, -INF , P0 ;  /* 0xff80000007967808 */ /* 0x002fe20000000000 */
[----:B------:R-:W-:Y:S01]  /*f940*/  FMUL.FTZ R7, R26, c[0x0][0x320] ;  /* 0x0000c8001a077a20 */ /* 0x000fe20000410000 */
[----:B------:R-:W-:Y:S01]  /*f950*/  ISETP.GT.AND P0, PT, R5, 0x30, PT ;  /* 0x000000300500780c */ /* 0x000fe20003f04270 */
[----:B--2---:R-:W-:Y:S01]  /*f960*/  FMUL.FTZ R6, R30, c[0x0][0x320] ;  /* 0x0000c8001e067a20 */ /* 0x004fe20000410000 */
[----:B------:R-:W-:Y:S02]  /*f970*/  FSEL R156, R28, -INF , P1 ;  /* 0xff8000001c9c7808 */ /* 0x000fe40000800000 */
[----:B------:R-:W-:Y:S01]  /*f980*/  FSEL R157, R29, -INF , P2 ;  /* 0xff8000001d9d7808 */ /* 0x000fe20001000000 */
[----:B------:R-:W1:Y:S01]  /*f990*/  MUFU.TANH R7, R7 ;  /* 0x0000000700077308 */ /* 0x000e620000002400 */
[----:B------:R-:W-:Y:S02]  /*f9a0*/  FMNMX.FTZ R101, R46, R101, !PT ;  /* 0x000000652e657209 */ /* 0x000fe40007810000 */
[----:B------:R-:W-:-:S02]  /*f9b0*/  ISETP.GT.AND P1, PT, R5, 0x31, PT ;  /* 0x000000310500780c */ /* 0x000fc40003f24270 */
[----:B------:R-:W-:Y:S02]  /*f9c0*/  ISETP.GT.AND P2, PT, R5, 0x38, PT ;  /* 0x000000380500780c */ /* 0x000fe40003f44270 */
[----:B------:R-:W-:Y:S01]  /*f9d0*/  FSEL R214, R12, -INF , P0 ;  /* 0xff8000000cd67808 */ /* 0x000fe20000000000 */
[----:B------:R-:W-:Y:S01]  /*f9e0*/  MUFU.TANH R24, R6 ;  /* 0x0000000600187308 */ /* 0x000fe20000002400 */
[----:B------:R-:W-:Y:S02]  /*f9f0*/  FMNMX.FTZ R101, R45, R101, !PT ;  /* 0x000000652d657209 */ /* 0x000fe40007810000 */
[----:B------:R-:W-:Y:S01]  /*fa00*/  ISETP.GT.AND P0, PT, R5, 0x39, PT ;  /* 0x000000390500780c */ /* 0x000fe20003f04270 */
[----:B------:R-:W-:Y:S01]  /*fa10*/  FMUL.FTZ R5, R31, c[0x0][0x320] ;  /* 0x0000c8001f057a20 */ /* 0x000fe20000410000 */
[----:B---3--:R-:W-:Y:S02]  /*fa20*/  FSEL R212, R14, -INF , P1 ;  /* 0xff8000000ed47808 */ /* 0x008fe40000800000 */
[----:B------:R-:W-:Y:S01]  /*fa30*/  FSEL R213, R8, -INF , P2 ;  /* 0xff80000008d57808 */ /* 0x000fe20001000000 */
[----:B------:R2:W-:Y:S01]  /*fa40*/  MUFU.TANH R19, R5 ;  /* 0x0000000500137308 */ /* 0x0005e20000002400 */
[----:B------:R-:W-:-:S02]  /*fa50*/  ISETP.GT.AND P1, PT, R0, RZ, PT ;  /* 0x000000ff0000720c */ /* 0x000fc40003f24270 */
[C---:B------:R-:W-:Y:S02]  /*fa60*/  ISETP.GT.AND P2, PT, R0.reuse, 0x1, PT ;  /* 0x000000010000780c */ /* 0x040fe40003f44270 */
[----:B------:R-:W-:Y:S02]  /*fa70*/  FMNMX.FTZ R101, R47, R101, !PT ;  /* 0x000000652f657209 */ /* 0x000fe40007810000 */
[----:B------:R-:W-:Y:S01]  /*fa80*/  FSEL R215, R9, -INF , P0 ;  /* 0xff80000009d77808 */ /* 0x000fe20000000000 */
[----:B------:R-:W3:Y:S01]  /*fa90*/  MUFU.TANH R6, R18 ;  /* 0x0000001200067308 */ /* 0x000ee20000002400 */
[----:B------:R-:W-:Y:S02]  /*faa0*/  ISETP.GT.AND P0, PT, R0, 0x8, PT ;  /* 0x000000080000780c */ /* 0x000fe40003f04270 */
[----:B------:R-:W-:Y:S02]  /*fab0*/  FSEL R9, R76, -INF , P1 ;  /* 0xff8000004c097808 */ /* 0x000fe40000800000 */
[----:B------:R-:W-:-:S02]  /*fac0*/  FSEL R12, R74, -INF , P2 ;  /* 0xff8000004a0c7808 */ /* 0x000fc40001000000 */
[----:B------:R-:W-:Y:S01]  /*fad0*/  FMNMX.FTZ R101, R59, R101, !PT ;  /* 0x000000653b657209 */ /* 0x000fe20007810000 */
[----:B------:R-:W4:Y:S01]  /*fae0*/  MUFU.TANH R8, R20 ;  /* 0x0000001400087308 */ /* 0x000f220000002400 */
[----:B------:R-:W-:Y:S02]  /*faf0*/  ISETP.GT.AND P1, PT, R0, 0x9, PT ;  /* 0x000000090000780c */ /* 0x000fe40003f24270 */
[----:B------:R-:W-:Y:S02]  /*fb00*/  FSEL R14, R62, -INF , P0 ;  /* 0xff8000003e0e7808 */ /* 0x000fe40000000000 */
[----:B--2---:R-:W-:Y:S02]  /*fb10*/  FMNMX.FTZ R5, R9, R12, !PT ;  /* 0x0000000c09057209 */ /* 0x004fe40007810000 */
        /* <DEDUP_REMOVED lines=22> */
[----:B-1----:R-:W-:Y:S02]  /*fc80*/  FSEL R103, R7, -INF , P1 ;  /* 0xff80000007677808 */ /* 0x002fe40000800000 */
[----:B------:R-:W-:Y:S01]  /*fc90*/  FMNMX.FTZ R5, R57, R5, !PT ;  /* 0x0000000539057209 */ /* 0x000fe20007810000 */
[----:B------:R-:W1:Y:S01]  /*fca0*/  MUFU.TANH R7, R21 ;  /* 0x0000001500077308 */ /* 0x000e620000002400 */
[----:B------:R-:W-:Y:S02]  /*fcb0*/  FMNMX.FTZ R101, R213, R101, !PT ;  /* 0x00000065d5657209 */ /* 0x000fe40007810000 */
[----:B------:R-:W-:-:S02]  /*fcc0*/  ISETP.GT.AND P2, PT, R0, 0x28, PT ;  /* 0x000000280000780c */ /* 0x000fc40003f44270 */
[----:B---3--:R-:W-:Y:S02]  /*fcd0*/  FSEL R102, R6, -INF , P0 ;  /* 0xff80000006667808 */ /* 0x008fe40000000000 */
[----:B------:R-:W-:Y:S02]  /*fce0*/  FMNMX.FTZ R5, R103, R5, !PT ;  /* 0x0000000567057209 */ /* 0x000fe40007810000 */
[----:B------:R-:W-:Y:S02]  /*fcf0*/  FMNMX.FTZ R101, R215, R101, !PT ;  /* 0x00000065d7657209 */ /* 0x000fe40007810000 */
[----:B------:R-:W-:Y:S02]  /*fd00*/  ISETP.GT.AND P0, PT, R0, 0x29, PT ;  /* 0x000000290000780c */ /* 0x000fe40003f04270 */
[----:B------:R-:W-:Y:S01]  /*fd10*/  FSEL R148, R24, -INF , P2 ;  /* 0xff80000018947808 */ /* 0x000fe20001000000 */
[----:B------:R-:W2:Y:S01]  /*fd20*/  SHFL.BFLY PT, R6, R101, 0x2, 0x1f ;  /* 0x0c401f0065067f89 */ /* 0x000ea200000e0000 */
[----:B------:R-:W-:-:S02]  /*fd30*/  FMNMX.FTZ R5, R102, R5, !PT ;  /* 0x0000000566057209 */ /* 0x000fc40007810000 */
[----:B------:R-:W-:Y:S02]  /*fd40*/  ISETP.GT.AND P1, PT, R0, 0x30, PT ;  /* 0x000000300000780c */ /* 0x000fe40003f24270 */
[----:B------:R-:W-:Y:S02]  /*fd50*/  FSEL R149, R19, -INF , P0 ;  /* 0xff80000013957808 */ /* 0x000fe40000000000 */
[----:B------:R-:W-:Y:S02]  /*fd60*/  FMNMX.FTZ R5, R148, R5, !PT ;  /* 0x0000000594057209 */ /* 0x000fe40007810000 */
[----:B------:R-:W-:Y:S02]  /*fd70*/  ISETP.GT.AND P0, PT, R0, 0x31, PT ;  /* 0x000000310000780c */ /* 0x000fe40003f04270 */
[----:B------:R-:W-:Y:S02]  /*fd80*/  FSEL R208, R11, -INF , P1 ;  /* 0xff8000000bd07808 */ /* 0x000fe40000800000 */
[----:B------:R-:W-:-:S02]  /*fd90*/  FMNMX.FTZ R5, R149, R5, !PT ;  /* 0x0000000595057209 */ /* 0x000fc40007810000 */
[----:B------:R-:W-:Y:S02]  /*fda0*/  ISETP.GT.AND P1, PT, R0, 0x38, PT ;  /* 0x000000380000780c */ /* 0x000fe40003f24270 */
[----:B------:R-:W-:Y:S02]  /*fdb0*/  FSEL R206, R10, -INF , P0 ;  /* 0xff8000000ace7808 */ /* 0x000fe40000000000 */
[----:B------:R-:W-:Y:S02]  /*fdc0*/  FMNMX.FTZ R5, R208, R5, !PT ;  /* 0x00000005d0057209 */ /* 0x000fe40007810000 */
[----:B------:R-:W-:Y:S02]  /*fdd0*/  ISETP.GT.AND P0, PT, R0, 0x39, PT ;  /* 0x000000390000780c */ /* 0x000fe40003f04270 */
[----:B----4-:R-:W-:Y:S02]  /*fde0*/  FSEL R210, R8, -INF , P1 ;  /* 0xff80000008d27808 */ /* 0x010fe40000800000 */
[----:B------:R-:W-:-:S02]  /*fdf0*/  FMNMX.FTZ R0, R206, R5, !PT ;  /* 0x00000005ce007209 */ /* 0x000fc40007810000 */
[----:B-1----:R-:W-:Y:S02]  /*fe00*/  FSEL R211, R7, -INF , P0 ;  /* 0xff80000007d37808 */ /* 0x002fe40000000000 */
[----:B------:R-:W-:Y:S02]  /*fe10*/  FMNMX.FTZ R0, R210, R0, !PT ;  /* 0x00000000d2007209 */ /* 0x000fe40007810000 */
[----:B--2---:R-:W-:Y:S02]  /*fe20*/  FMNMX.FTZ R101, R101, R6, !PT ;  /* 0x0000000665657209 */ /* 0x004fe40007810000 */
[----:B------:R-:W-:Y:S02]  /*fe30*/  FMNMX.FTZ R0, R211, R0, !PT ;  /* 0x00000000d3007209 */ /* 0x000fe40007810000 */
[C---:B------:R-:W-:Y:S01]  /*fe40*/  ISETP.GE.AND P0, PT, R207.reuse, 0x2, PT ;  /* 0x00000002cf00780c */ /* 0x040fe20003f06270 */
[----:B------:R-:W1:Y:S01]  /*fe50*/  SHFL.BFLY PT, R6, R101, 0x1, 0x1f ;  /* 0x0c201f0065067f89 */ /* 0x000e6200000e0000 */
[----:B------:R-:W-:-:S02]  /*fe60*/  IADD3 R207, R207, -0x2, RZ ;  /* 0xfffffffecfcf7810 */ /* 0x000fc40007ffe0ff */
[----:B------:R-:W-:Y:S01]  /*fe70*/  ISETP.NE.AND P3, PT, R240, RZ, PT ;  /* 0x000000fff000720c */ /* 0x000fe20003f65270 */
[----:B------:R-:W2:Y:S08]  /*fe80*/  SHFL.BFLY PT, R5, R0, 0x2, 0x1f ;  /* 0x0c401f0000057f89 */ /* 0x000eb000000e0000 */
[----:B------:R-:W-:Y:S01]  /*fe90*/  @P0 IMAD.WIDE.U32 R10, R207, R114, R230 ;  /* 0x00000072cf0a0225 */ /* 0x000fe200078e00e6 */
[----:B-1----:R-:W-:-:S02]  /*fea0*/  FMNMX.FTZ R101, R101, R6, !PT ;  /* 0x0000000665657209 */ /* 0x002fc40007810000 */
[----:B------:R-:W-:Y:S02]  /*feb0*/  @P0 SHF.R.S32.HI R6, RZ, 0x1f, R207 ;  /* 0x0000001fff060819 */ /* 0x000fe400000114cf */
[----:B--2---:R-:W-:Y:S01]  /*fec0*/  FMNMX.FTZ R5, R0, R5, !PT ;  /* 0x0000000500057209 */ /* 0x004fe20007810000 */
[C---:B------:R-:W-:Y:S01]  /*fed0*/  FMUL.FTZ R8, R101.reuse, c[0x0][0x2d0] ;  /* 0x0000b40065087a20 */ /* 0x040fe20000410000 */
[----:B------:R-:W-:Y:S01]  /*fee0*/  FSETP.NEU.FTZ.AND P1, PT, R101, -INF , PT ;  /* 0xff8000006500780b */ /* 0x000fe20003f3d000 */
[----:B------:R-:W-:Y:S02]  /*fef0*/  @P0 IMAD R0, R113, R207, RZ ;  /* 0x000000cf71000224 */ /* 0x000fe400078e02ff */
[----:B------:R-:W1:Y:S01]  /*ff00*/  SHFL.BFLY PT, R100, R5, 0x1, 0x1f ;  /* 0x0c201f0005647f89 */ /* 0x000e6200000e0000 */
[----:B------:R-:W-:Y:S01]  /*ff10*/  FSEL R8, R8, RZ, P1 ;  /* 0x000000ff08087208 */ /* 0x000fe20000800000 */
[----:B------:R-:W-:Y:S01]  /*ff20*/  @P0 IMAD R0, R6, R114, R0 ;  /* 0x0000007206000224 */ /* 0x000fe200078e0200 */
[----:B------:R-:W-:-:S03]  /*ff30*/  @P0 LEA R6, P1, R10, c[0x0][0x1c8], 0x1 ;  /* 0x000072000a060a11 */ /* 0x000fc600078208ff */
[----:B------:R-:W-:Y:S02]  /*ff40*/  FFMA.FTZ R7, R13, c[0x0][0x2d0], -R8 ;  /* 0x0000b4000d077a23 */ /* 0x000fe40000010808 */
[----:B------:R-:W-:Y:S02]  /*ff50*/  @P0 IMAD.IADD R0, R11, 0x1, R0 ;  /* 0x000000010b000824 */ /* 0x000fe400078e0200 */
[----:B------:R2:W-:Y:S01]  /*ff60*/  MUFU.EX2 R241, R7 ;  /* 0x0000000700f17308 */ /* 0x0005e20000000800 */
[----:B-1----:R-:W-:Y:S01]  /*ff70*/  FMNMX.FTZ R100, R5, R100, !PT ;  /* 0x0000006405647209 */ /* 0x002fe20007810000 */
[--C-:B------:R-:W-:Y:S02]  /*ff80*/  FFMA.FTZ R5, R17, c[0x0][0x2d0], -R8.reuse ;  /* 0x0000b40011057a23 */ /* 0x100fe40000010808 */
[----:B--2---:R-:W-:-:S04]  /*ff90*/  FFMA.FTZ R7, R15, c[0x0][0x2d0], -R8 ;  /* 0x0000b4000f077a23 */ /* 0x004fc80000010808 */
[----:B------:R-:W-:Y:S08]  /*ffa0*/  MUFU.EX2 R235, R5 ;  /* 0x0000000500eb7308 */ /* 0x000ff00000000800 */
[----:B------:R1:W-:Y:S02]  /*ffb0*/  MUFU.EX2 R234, R7 ;  /* 0x0000000700ea7308 */ /* 0x0003e40000000800 */
[----:B-1----:R-:W-:Y:S01]  /*ffc0*/  @P0 LEA.HI.X R7, R10, c[0x0][0x1cc], R0, 0x1, P1 ;  /* 0x000073000a070a11 */ /* 0x002fe200008f0c00 */
[----:B------:R-:W-:Y:S01]  /*ffd0*/  FFMA.FTZ R0, R16, c[0x0][0x2d0], -R8 ;  /* 0x0000b40010007a23 */ /* 0x000fe20000010808 */
[----:B------:R-:W-:-:S04]  /*ffe0*/  @P0 LEA R10, P1, R247, R6, 0x1 ;  /* 0x00000006f70a0211 */ /* 0x000fc800078208ff */
[----:B------:R1:W2:Y:S01]  /*fff0*/  MUFU.EX2 R227, R0 ;  /* 0x0000000000e37308 */ /* 0x0002a20000000800 */
[----:B------:R-:W-:Y:S01]  /*10000*/  @P0 LEA.HI.X R11, R247, R7, R245, 0x1, P1 ;  /* 0x00000007f70b0211 */ /* 0x000fe200008f0cf5 */
[----:B------:R2:W-:Y:S01]  /*10010*/  @P0 LDGSTS.E.BYPASS.LTC128B.128 [R209+0x6100], [R6.64], !P5 ;  /* 0x0610000006d10fae */ /* 0x0005e2000e901d46 */
[----:B------:R-:W-:-:S03]  /*10020*/  FSETP.NEU.FTZ.AND P1, PT, R100, -INF , PT ;  /* 0xff8000006400780b */ /* 0x000fc60003f3d000 */
[----:B------:R2:W-:Y:S04]  /*10030*/  @P0 LDGSTS.E.BYPASS.LTC128B.128 [R209+0x8100], [R6.64+0x80], !P6 ;  /* 0x0810008006d10fae */ /* 0x0005e8000f101d46 */
[----:B------:R2:W-:Y:S04]  /*10040*/  @P0 LDGSTS.E.BYPASS.LTC128B.128 [R209+0xa100], [R6.64+0x100], !P3 ;  /* 0x0a10010006d10fae */ /* 0x0005e8000d901d46 */
[----:B------:R3:W-:Y:S01]  /*10050*/  @P0 LDGSTS.E.BYPASS.LTC128B.128 [R209+0x7100], [R10.64], !P5 ;  /* 0x071000000ad10fae */ /* 0x0007e2000e901d46 */
[----:B-1----:R-:W-:-:S03]  /*10060*/  FMUL.FTZ R0, R100, c[0x0][0x2d0] ;  /* 0x0000b40064007a20 */ /* 0x002fc60000410000 */
[----:B------:R3:W-:Y:S02]  /*10070*/  @P0 LDGSTS.E.BYPASS.LTC128B.128 [R209+0x9100], [R10.64+0x80], !P6 ;  /* 0x091000800ad10fae */ /* 0x0007e4000f101d46 */
[----:B------:R-:W-:Y:S02]  /*10080*/  FSEL R0, R0, RZ, P1 ;  /* 0x000000ff00007208 */ /* 0x000fe40000800000 */
[----:B------:R3:W-:Y:S03]  /*10090*/  @P0 LDGSTS.E.BYPASS.LTC128B.128 [R209+0xb100], [R10.64+0x100], !P3 ;  /* 0x0b1001000ad10fae */ /* 0x0007e6000d901d46 */
[--C-:B------:R-:W-:Y:S01]  /*100a0*/  FFMA.FTZ R3, R12, c[0x0][0x2d0], -R0.reuse ;  /* 0x0000b4000c037a23 */ /* 0x100fe20000010800 */
[----:B------:R-:W1:Y:S01]  /*100b0*/  LDSM.16.MT88.4 R20, [R186+0x100] ;  /* 0x00010000ba14783b */ /* 0x000e620000004200 */
[--C-:B------:R-:W-:Y:S02]  /*100c0*/  FFMA.FTZ R2, R14, c[0x0][0x2d0], -R0.reuse ;  /* 0x0000b4000e027a23 */ /* 0x100fe40000010800 */
[----:B------:R-:W-:Y:S01]  /*100d0*/  FFMA.FTZ R4, R9, c[0x0][0x2d0], -R0 ;  /* 0x0000b40009047a23 */ /* 0x000fe20000010800 */
[----:B------:R-:W4:Y:S01]  /*100e0*/  LDSM.16.MT88.4 R12, [R187+0x100] ;  /* 0x00010000bb0c783b */ /* 0x000f220000004200 */
[----:B------:R3:W-:Y:S03]  /*100f0*/  MUFU.EX2 R226, R2 ;  /* 0x0000000200e27308 */ /* 0x0007e60000000800 */
[----:B------:R-:W1:Y:S01]  /*10100*/  LDSM.16.MT88.4 R16, [R188+0x100] ;  /* 0x00010000bc10783b */ /* 0x000e620000004200 */
[----:B--2---:R-:W-:-:S03]  /*10110*/  F2FP.BF16.PACK_AB R6, R235, R227 ;  /* 0x000000e3eb06723e */ /* 0x004fc600000010ff */
[----:B------:R-:W2:Y:S01]  /*10120*/  LDSM.16.MT88.4 R24, [R185+0x100] ;  /* 0x00010000b918783b */ /* 0x000ea20000004200 */
[----:B------:R3:W-:Y:S03]  /*10130*/  MUFU.EX2 R224, R4 ;  /* 0x0000000400e07308 */ /* 0x0007e60000000800 */
[----:B------:R-:W2:Y:S04]  /*10140*/  LDSM.16.MT88.4 R40, [R187+0x2100] ;  /* 0x00210000bb28783b */ /* 0x000ea80000004200 */
[----:B------:R-:W-:Y:S01]  /*10150*/  LDSM.16.MT88.4 R36, [R185+0x2100] ;  /* 0x00210000b924783b */ /* 0x000fe20000004200 */
[----:B---3--:R-:W-:Y:S01]  /*10160*/  FFMA.FTZ R2, R28, c[0x0][0x2d0], -R0 ;  /* 0x0000b4001c027a23 */ /* 0x008fe20000010800 */
[----:B------:R-:W3:Y:S02]  /*10170*/  MUFU.EX2 R3, R3 ;  /* 0x0000000300037308 */ /* 0x000ee40000000800 */
[----:B------:R-:W2:Y:S04]  /*10180*/  LDSM.16.MT88.4 R28, [R188+0x2100] ;  /* 0x00210000bc1c783b */ /* 0x000ea80000004200 */
[----:B------:R-:W-:Y:S01]  /*10190*/  LDSM.16.MT88.4 R32, [R186+0x2100] ;  /* 0x00210000ba20783b */ /* 0x000fe20000004200 */
[----:B------:R-:W-:Y:S01]  /*101a0*/  F2FP.BF16.PACK_AB R4, R234, R241 ;  /* 0x000000f1ea04723e */ /* 0x000fe200000010ff */
[----:B------:R-:W4:Y:S02]  /*101b0*/  MUFU.EX2 R225, R2 ;  /* 0x0000000200e17308 */ /* 0x000f240000000800 */
[----:B------:R-:W0:Y:S01]  /*101c0*/  LDGDEPBAR ;  /* 0x00000000000079af */ /* 0x000e220000000000 */
[----:B---3--:R-:W-:Y:S01]  /*101d0*/  F2FP.BF16.PACK_AB R5, R3, R224 ;  /* 0x000000e00305723e */ /* 0x008fe200000010ff */
[----:B------:R-:W-:Y:S01]  /*101e0*/  FADD.FTZ R3, R224, R3 ;  /* 0x00000003e0037221 */ /* 0x000fe20000010000 */
[----:B----4-:R-:W-:Y:S01]  /*101f0*/  F2FP.BF16.PACK_AB R7, R225, R226 ;  /* 0x000000e2e107723e */ /* 0x010fe200000010ff */
[----:B------:R-:W-:-:S04]  /*10200*/  FFMA.FTZ R2, R46, c[0x0][0x2d0], -R8 ;  /* 0x0000b4002e027a23 */ /* 0x000fc80000010808 */
[----:B------:R3:W-:Y:S02]  /*10210*/  MUFU.EX2 R223, R2 ;  /* 0x0000000200df7308 */ /* 0x0007e40000000800 */
[C---:B-1----:R-:W-:Y:S08]  /*10220*/  HMMA.16816.F32.BF16 R108, R4.reuse, R20, RZ ;  /* 0x00000014046c723c */ /* 0x042ff000000418ff */
[----:B------:R-:W-:Y:S01]  /*10230*/  HMMA.16816.F32.BF16 R104, R4, R22, RZ ;  /* 0x000000160468723c */ /* 0x000fe200000418ff */
[----:B------:R-:W1:Y:S01]  /*10240*/  LDSM.16.MT88.4 R20, [R185+0x4100] ;  /* 0x00410000b914783b */ /* 0x000e620000004200 */
[----:B---3--:R-:W-:-:S06]  /*10250*/  FFMA.FTZ R2, R45, c[0x0][0x2d0], -R8 ;  /* 0x0000b4002d027a23 */ /* 0x008fcc0000010808 */
[C---:B------:R-:W-:Y:S01]  /*10260*/  HMMA.16816.F32.BF16 R88, R4.reuse, R12, RZ ;  /* 0x0000000c0458723c */ /* 0x040fe200000418ff */
[----:B------:R3:W4:Y:S07]  /*10270*/  MUFU.EX2 R221, R2 ;  /* 0x0000000200dd7308 */ /* 0x00072e0000000800 */
[C---:B------:R-:W-:Y:S01]  /*10280*/  HMMA.16816.F32.BF16 R84, R4.reuse, R14, RZ ;  /* 0x0000000e0454723c */ /* 0x040fe200000418ff */
[----:B------:R-:W1:Y:S07]  /*10290*/  LDSM.16.MT88.4 R12, [R186+0x4100] ;  /* 0x00410000ba0c783b */ /* 0x000e6e0000004200 */
[----:B------:R-:W-:Y:S01]  /*102a0*/  HMMA.16816.F32.BF16 R96, R4, R16, RZ ;  /* 0x000000100460723c */ /* 0x000fe200000418ff */
[----:B---3--:R-:W-:-:S04]  /*102b0*/  FFMA.FTZ R2, R47, c[0x0][0x2d0], -R8 ;  /* 0x0000b4002f027a23 */ /* 0x008fc80000010808 */
[----:B------:R3:W-:Y:S03]  /*102c0*/  MUFU.EX2 R222, R2 ;  /* 0x0000000200de7308 */ /* 0x0007e60000000800 */
[C---:B------:R-:W-:Y:S01]  /*102d0*/  HMMA.16816.F32.BF16 R92, R4.reuse, R18, RZ ;  /* 0x00000012045c723c */ /* 0x040fe200000418ff */
[----:B------:R-:W1:Y:S07]  /*102e0*/  LDSM.16.MT88.4 R16, [R188+0x4100] ;  /* 0x00410000bc10783b */ /* 0x000e6e0000004200 */
[----:B--2---:R-:W-:Y:S01]  /*102f0*/  HMMA.16816.F32.BF16 R120, R4, R24, RZ ;  /* 0x000000180478723c */ /* 0x004fe200000418ff */
[----:B---3--:R-:W-:-:S07]  /*10300*/  FFMA.FTZ R2, R59, c[0x0][0x2d0], -R8 ;  /* 0x0000b4003b027a23 */ /* 0x008fce0000010808 */
[C---:B------:R-:W-:Y:S01]  /*10310*/  HMMA.16816.F32.BF16 R112, R4.reuse, R26, RZ ;  /* 0x0000001a0470723c */ /* 0x040fe200000418ff */
[----:B------:R-:W2:Y:S01]  /*10320*/  LDSM.16.MT88.4 R24, [R187+0x4100] ;  /* 0x00410000bb18783b */ /* 0x000ea20000004200 */
[----:B------:R3:W1:Y:S06]  /*10330*/  MUFU.EX2 R220, R2 ;  /* 0x0000000200dc7308 */ /* 0x00066c0000000800 */
[C---:B------:R-:W-:Y:S08]  /*10340*/  HMMA.16816.F32.BF16 R52, R4.reuse, R40, RZ ;  /* 0x000000280434723c */ /* 0x040ff000000418ff */
[----:B------:R-:W-:Y:S01]  /*10350*/  HMMA.16816.F32.BF16 R48, R4, R42, RZ ;  /* 0x0000002a0430723c */ /* 0x000fe200000418ff */
[----:B------:R-:W-:Y:S01]  /*10360*/  LDSM.16.MT88.4 R40, [R186+0x900] ;  /* 0x00090000ba28783b */ /* 0x000fe20000004200 */
[----:B---3--:R-:W-:-:S03]  /*10370*/  FFMA.FTZ R2, R44, c[0x0][0x2d0], -R0 ;  /* 0x0000b4002c027a23 */ /* 0x008fc60000010800 */
[----:B------:R-:W3:Y:S01]  /*10380*/  LDSM.16.MT88.4 R44, [R185+0x900] ;  /* 0x00090000b92c783b */ /* 0x000ee20000004200 */
[----:B------:R1:W-:Y:S02]  /*10390*/  MUFU.EX2 R219, R2 ;  /* 0x0000000200db7308 */ /* 0x0003e40000000800 */
[C---:B------:R-:W-:Y:S08]  /*103a0*/  HMMA.16816.F32.BF16 R64, R4.reuse, R28, RZ ;  /* 0x0000001c0440723c */ /* 0x040ff000000418ff */
[----:B------:R-:W-:Y:S01]  /*103b0*/  HMMA.16816.F32.BF16 R60, R4, R30, RZ ;  /* 0x0000001e043c723c */ /* 0x000fe200000418ff */
[----:B------:R-:W2:Y:S01]  /*103c0*/  LDSM.16.MT88.4 R28, [R185+0x2900] ;  /* 0x00290000b91c783b */ /* 0x000ea20000004200 */
[----:B-1----:R-:W-:-:S06]  /*103d0*/  FFMA.FTZ R2, R56, c[0x0][0x2d0], -R0 ;  /* 0x0000b40038027a23 */ /* 0x002fcc0000010800 */
[C---:B------:R-:W-:Y:S01]  /*103e0*/  HMMA.16816.F32.BF16 R116, R4.reuse, R20, RZ ;  /* 0x000000140474723c */ /* 0x040fe200000418ff */
[----:B------:R1:W1:Y:S07]  /*103f0*/  MUFU.EX2 R217, R2 ;  /* 0x0000000200d97308 */ /* 0x00026e0000000800 */
[C---:B------:R-:W-:Y:S01]  /*10400*/  HMMA.16816.F32.BF16 R124, R4.reuse, R22, RZ ;  /* 0x00000016047c723c */ /* 0x040fe200000418ff */
[----:B------:R-:W2:Y:S07]  /*10410*/  LDSM.16.MT88.4 R20, [R186+0x2900] ;  /* 0x00290000ba14783b */ /* 0x000eae0000004200 */
[----:B------:R-:W-:Y:S01]  /*10420*/  HMMA.16816.F32.BF16 R132, R4, R12, RZ ;  /* 0x0000000c0484723c */ /* 0x000fe200000418ff */
[----:B-1----:R-:W-:-:S04]  /*10430*/  FFMA.FTZ R2, R58, c[0x0][0x2d0], -R0 ;  /* 0x0000b4003a027a23 */ /* 0x002fc80000010800 */
[----:B------:R1:W-:Y:S03]  /*10440*/  MUFU.EX2 R218, R2 ;  /* 0x0000000200da7308 */ /* 0x0003e60000000800 */
[C---:B------:R-:W-:Y:S01]  /*10450*/  HMMA.16816.F32.BF16 R136, R4.reuse, R14, RZ ;  /* 0x0000000e0488723c */ /* 0x040fe200000418ff */
[----:B------:R-:W2:Y:S07]  /*10460*/  LDSM.16.MT88.4 R12, [R187+0x2900] ;  /* 0x00290000bb0c783b */ /* 0x000eae0000004200 */
[----:B------:R-:W-:Y:S01]  /*10470*/  HMMA.16816.F32.BF16 R80, R4, R36, RZ ;  /* 0x000000240450723c */ /* 0x000fe200000418ff */
[----:B-1----:R-:W-:-:S07]  /*10480*/  FFMA.FTZ R2, R57, c[0x0][0x2d0], -R0 ;  /* 0x0000b40039027a23 */ /* 0x002fce0000010800 */
[C---:B------:R-:W-:Y:S01]  /*10490*/  HMMA.16816.F32.BF16 R72, R4.reuse, R38, RZ ;  /* 0x000000260448723c */ /* 0x040fe200000418ff */
[----:B------:R-:W1:Y:S01]  /*104a0*/  LDSM.16.MT88.4 R36, [R188+0x900] ;  /* 0x00090000bc24783b */ /* 0x000e620000004200 */
[----:B------:R3:W1:Y:S06]  /*104b0*/  MUFU.EX2 R216, R2 ;  /* 0x0000000200d87308 */ /* 0x00066c0000000800 */
[C---:B------:R-:W-:Y:S08]  /*104c0*/  HMMA.16816.F32.BF16 R76, R4.reuse, R32, RZ ;  /* 0x00000020044c723c */ /* 0x040ff000000418ff */
[----:B------:R-:W-:Y:S01]  /*104d0*/  HMMA.16816.F32.BF16 R68, R4, R34, RZ ;  /* 0x000000220444723c */ /* 0x000fe200000418ff */
[----:B------:R-:W1:Y:S01]  /*104e0*/  LDSM.16.MT88.4 R32, [R187+0x900] ;  /* 0x00090000bb20783b */ /* 0x000e620000004200 */
[----:B---3--:R-:W-:-:S04]  /*104f0*/  FFMA.FTZ R2, R151, c[0x0][0x2d0], -R8 ;  /* 0x0000b40097027a23 */ /* 0x008fc80000010808 */
[----:B------:R3:W-:Y:S02]  /*10500*/  MUFU.EX2 R205, R2 ;  /* 0x0000000200cd7308 */ /* 0x0007e40000000800 */
[C---:B-----5:R-:W-:Y:S08]  /*10510*/  HMMA.16816.F32.BF16 R144, R4.reuse, R16, RZ ;  /* 0x000000100490723c */ /* 0x060ff000000418ff */
[----:B------:R-:W-:Y:S01]  /*10520*/  HMMA.16816.F32.BF16 R164, R4, R18, RZ ;  /* 0x0000001204a4723c */ /* 0x000fe200000418ff */
[----:B------:R-:W1:Y:S01]  /*10530*/  LDSM.16.MT88.4 R16, [R188+0x2900] ;  /* 0x00290000bc10783b */ /* 0x000e620000004200 */
[----:B---3--:R-:W-:-:S06]  /*10540*/  FFMA.FTZ R2, R150, c[0x0][0x2d0], -R8 ;  /* 0x0000b40096027a23 */ /* 0x008fcc0000010808 */
[C---:B--2---:R-:W-:Y:S01]  /*10550*/  HMMA.16816.F32.BF16 R176, R4.reuse, R24, RZ ;  /* 0x0000001804b0723c */ /* 0x044fe200000418ff */
[----:B------:R2:W3:Y:S07]  /*10560*/  MUFU.EX2 R159, R2 ;  /* 0x00000002009f7308 */ /* 0x0004ee0000000800 */
[----:B------:R-:W-:Y:S01]  /*10570*/  HMMA.16816.F32.BF16 R196, R4, R26, RZ ;  /* 0x0000001a04c4723c */ /* 0x000fe200000418ff */
[----:B------:R-:W3:Y:S06]  /*10580*/  LDSM.16.MT88.4 R24, [R185+0x4900] ;  /* 0x00490000b918783b */ /* 0x000eec0000004200 */
[----:B----4-:R-:W-:-:S02]  /*10590*/  F2FP.BF16.PACK_AB R4, R221, R223 ;  /* 0x000000dfdd04723e */ /* 0x010fc400000010ff */
[----:B------:R-:W-:Y:S01]  /*105a0*/  F2FP.BF16.PACK_AB R6, R220, R222 ;  /* 0x000000dedc06723e */ /* 0x000fe200000010ff */
[--C-:B--2---:R-:W-:Y:S01]  /*105b0*/  FFMA.FTZ R2, R156, c[0x0][0x2d0], -R8.reuse ;  /* 0x0000b4009c027a23 */ /* 0x104fe20000010808 */
[----:B------:R-:W-:Y:S02]  /*105c0*/  F2FP.BF16.PACK_AB R5, R217, R219 ;  /* 0x000000dbd905723e */ /* 0x000fe400000010ff */
[----:B-1----:R-:W-:Y:S01]  /*105d0*/  F2FP.BF16.PACK_AB R7, R216, R218 ;  /* 0x000000dad807723e */ /* 0x002fe200000010ff */
[----:B------:R1:W-:Y:S06]  /*105e0*/  MUFU.EX2 R204, R2 ;  /* 0x0000000200cc7308 */ /* 0x0003ec0000000800 */
[C---:B------:R-:W-:Y:S08]  /*105f0*/  HMMA.16816.F32.BF16 R200, R4.reuse, R44, R120 ;  /* 0x0000002c04c8723c */ /* 0x040ff00000041878 */
[----:B------:R-:W-:Y:S01]  /*10600*/  HMMA.16816.F32.BF16 R180, R4, R46, R112 ;  /* 0x0000002e04b4723c */ /* 0x000fe20000041870 */
[----:B------:R-:W-:Y:S01]  /*10610*/  LDSM.16.MT88.4 R44, [R186+0x1100] ;  /* 0x00110000ba2c783b */ /* 0x000fe20000004200 */
[----:B-1----:R-:W-:-:S04]  /*10620*/  FFMA.FTZ R2, R157, c[0x0][0x2d0], -R8 ;  /* 0x0000b4009d027a23 */ /* 0x002fc80000010808 */
[----:B------:R1:W2:Y:S02]  /*10630*/  MUFU.EX2 R158, R2 ;  /* 0x00000002009e7308 */ /* 0x0002a40000000800 */
[C---:B------:R-:W-:Y:S08]  /*10640*/  HMMA.16816.F32.BF16 R172, R4.reuse, R40, R108 ;  /* 0x0000002804ac723c */ /* 0x040ff0000004186c */
[----:B------:R-:W-:Y:S01]  /*10650*/  HMMA.16816.F32.BF16 R120, R4, R28, R80 ;  /* 0x0000001c0478723c */ /* 0x000fe20000041850 */
[----:B-1----:R-:W-:-:S07]  /*10660*/  FFMA.FTZ R2, R103, c[0x0][0x2d0], -R0 ;  /* 0x0000b40067027a23 */ /* 0x002fce0000010800 */
[C---:B------:R-:W-:Y:S01]  /*10670*/  HMMA.16816.F32.BF16 R112, R4.reuse, R30, R72 ;  /* 0x0000001e0470723c */ /* 0x040fe20000041848 */
[----:B------:R-:W1:Y:S01]  /*10680*/  LDSM.16.MT88.4 R28, [R186+0x4900] ;  /* 0x00490000ba1c783b */ /* 0x000e620000004200 */
[----:B------:R4:W-:Y:S06]  /*10690*/  MUFU.EX2 R157, R2 ;  /* 0x00000002009d7308 */ /* 0x0009ec0000000800 */
[C---:B------:R-:W-:Y:S08]  /*106a0*/  HMMA.16816.F32.BF16 R108, R4.reuse, R20, R76 ;  /* 0x00000014046c723c */ /* 0x040ff0000004184c */
[----:B------:R-:W-:Y:S01]  /*106b0*/  HMMA.16816.F32.BF16 R76, R4, R12, R52 ;  /* 0x0000000c044c723c */ /* 0x000fe20000041834 */
[----:B----4-:R-:W-:-:S04]  /*106c0*/  FFMA.FTZ R2, R102, c[0x0][0x2d0], -R0 ;  /* 0x0000b40066027a23 */ /* 0x010fc80000010800 */
[----:B------:R4:W1:Y:S03]  /*106d0*/  MUFU.EX2 R102, R2 ;  /* 0x0000000200667308 */ /* 0x0008660000000800 */
[C---:B------:R-:W-:Y:S01]  /*106e0*/  HMMA.16816.F32.BF16 R56, R4.reuse, R14, R48 ;  /* 0x0000000e0438723c */ /* 0x040fe20000041830 */
[----:B------:R-:W1:Y:S04]  /*106f0*/  LDSM.16.MT88.4 R12, [R188+0x4900] ;  /* 0x00490000bc0c783b */ /* 0x000e680000004200 */
[----:B------:R-:W-:Y:S03]  /*10700*/  LDSM.16.MT88.4 R48, [R185+0x1100] ;  /* 0x00110000b930783b */ /* 0x000fe60000004200 */
[----:B------:R-:W-:Y:S01]  /*10710*/  HMMA.16816.F32.BF16 R160, R4, R36, R96 ;  /* 0x0000002404a0723c */ /* 0x000fe20000041860 */
[----:B----4-:R-:W-:-:S07]  /*10720*/  FFMA.FTZ R2, R148, c[0x0][0x2d0], -R0 ;  /* 0x0000b40094027a23 */ /* 0x010fce0000010800 */
[C---:B------:R-:W-:Y:S01]  /*10730*/  HMMA.16816.F32.BF16 R128, R4.reuse, R34, R84 ;  /* 0x000000220480723c */ /* 0x040fe20000041854 */
[----:B------:R4:W-:Y:S07]  /*10740*/  MUFU.EX2 R156, R2 ;  /* 0x00000002009c7308 */ /* 0x0009ee0000000800 */
[C---:B------:R-:W-:Y:S01]  /*10750*/  HMMA.16816.F32.BF16 R96, R4.reuse, R22, R68 ;  /* 0x000000160460723c */ /* 0x040fe20000041844 */
[----:B------:R-:W-:Y:S07]  /*10760*/  LDSM.16.MT88.4 R20, [R188+0x3100] ;  /* 0x00310000bc14783b */ /* 0x000fee0000004200 */
[----:B------:R-:W-:Y:S01]  /*10770*/  HMMA.16816.F32.BF16 R84, R4, R18, R60 ;  /* 0x000000120454723c */ /* 0x000fe2000004183c */
[----:B----4-:R-:W-:-:S04]  /*10780*/  FFMA.FTZ R2, R149, c[0x0][0x2d0], -R0 ;  /* 0x0000b40095027a23 */ /* 0x010fc80000010800 */
[----:B------:R4:W1:Y:S03]  /*10790*/  MUFU.EX2 R103, R2 ;  /* 0x0000000200677308 */ /* 0x0008660000000800 */
[C---:B---3--:R-:W-:Y:S01]  /*107a0*/  HMMA.16816.F32.BF16 R68, R4.reuse, R24, R116 ;  /* 0x000000180444723c */ /* 0x048fe20000041874 */
[----:B------:R-:W-:Y:S07]  /*107b0*/  LDSM.16.MT88.4 R116, [R186+0x1900] ;  /* 0x00190000ba74783b */ /* 0x000fee0000004200 */
[----:B------:R-:W-:Y:S01]  /*107c0*/  HMMA.16816.F32.BF16 R60, R4, R26, R124 ;  /* 0x0000001a043c723c */ /* 0x000fe2000004187c */
[----:B------:R-:W3:Y:S04]  /*107d0*/  LDSM.16.MT88.4 R24, [R187+0x4900] ;  /* 0x00490000bb18783b */ /* 0x000ee80000004200 */
[----:B------:R-:W-:Y:S01]  /*107e0*/  LDSM.16.MT88.4 R124, [R188+0x1900] ;  /* 0x00190000bc7c783b */ /* 0x000fe20000004200 */
[----:B----4-:R-:W-:-:S02]  /*107f0*/  FFMA.FTZ R2, R214, c[0x0][0x2d0], -R8 ;  /* 0x0000b400d6027a23 */ /* 0x010fc40000010808 */
[C---:B------:R-:W-:Y:S01]  /*10800*/  HMMA.16816.F32.BF16 R168, R4.reuse, R42, R104 ;  /* 0x0000002a04a8723c */ /* 0x040fe20000041868 */
[----:B------:R-:W4:Y:S07]  /*10810*/  LDSM.16.MT88.4 R40, [R188+0x1100] ;  /* 0x00110000bc28783b */ /* 0x000f2e0000004200 */
[C---:B------:R-:W-:Y:S01]  /*10820*/  HMMA.16816.F32.BF16 R140, R4.reuse, R32, R88 ;  /* 0x00000020048c723c */ /* 0x040fe20000041858 */
[----:B------:R-:W-:Y:S07]  /*10830*/  LDSM.16.MT88.4 R32, [R185+0x3100] ;  /* 0x00310000b920783b */ /* 0x000fee0000004200 */
[C---:B------:R-:W-:Y:S01]  /*10840*/  HMMA.16816.F32.BF16 R152, R4.reuse, R38, R92 ;  /* 0x000000260498723c */ /* 0x040fe2000004185c */
[----:B------:R-:W2:Y:S07]  /*10850*/  LDSM.16.MT88.4 R36, [R187+0x1100] ;  /* 0x00110000bb24783b */ /* 0x000eae0000004200 */
[C---:B------:R-:W-:Y:S01]  /*10860*/  HMMA.16816.F32.BF16 R88, R4.reuse, R16, R64 ;  /* 0x000000100458723c */ /* 0x040fe20000041840 */
[----:B------:R-:W-:Y:S07]  /*10870*/  LDSM.16.MT88.4 R16, [R187+0x3100] ;  /* 0x00310000bb10783b */ /* 0x000fee0000004200 */
[C---:B-1----:R-:W-:Y:S01]  /*10880*/  HMMA.16816.F32.BF16 R64, R4.reuse, R28, R132 ;  /* 0x0000001c0440723c */ /* 0x042fe20000041884 */
[----:B------:R-:W-:Y:S07]  /*10890*/  LDSM.16.MT88.4 R132, [R187+0x1900] ;  /* 0x00190000bb84783b */ /* 0x000fee0000004200 */
[C---:B------:R-:W-:Y:S01]  /*108a0*/  HMMA.16816.F32.BF16 R52, R4.reuse, R30, R136 ;  /* 0x0000001e0434723c */ /* 0x040fe20000041888 */
[----:B------:R-:W1:Y:S07]  /*108b0*/  LDSM.16.MT88.4 R28, [R186+0x3100] ;  /* 0x00310000ba1c783b */ /* 0x000e6e0000004200 */
[C---:B------:R-:W-:Y:S08]  /*108c0*/  HMMA.16816.F32.BF16 R72, R4.reuse, R12, R144 ;  /* 0x0000000c0448723c */ /* 0x040ff00000041890 */
[C---:B------:R-:W-:Y:S01]  /*108d0*/  HMMA.16816.F32.BF16 R80, R4.reuse, R14, R164 ;  /* 0x0000000e0450723c */ /* 0x040fe200000418a4 */
[----:B------:R-:W1:Y:S07]  /*108e0*/  LDSM.16.MT88.4 R12, [R185+0x5100] ;  /* 0x00510000b90c783b */ /* 0x000e6e0000004200 */
[C---:B---3--:R-:W-:Y:S08]  /*108f0*/  HMMA.16816.F32.BF16 R104, R4.reuse, R24, R176 ;  /* 0x000000180468723c */ /* 0x048ff000000418b0 */
[----:B------:R-:W-:Y:S01]  /*10900*/  HMMA.16816.F32.BF16 R92, R4, R26, R196 ;  /* 0x0000001a045c723c */ /* 0x000fe200000418c4 */
[----:B------:R-:W3:Y:S06]  /*10910*/  LDSM.16.MT88.4 R24, [R186+0x5100] ;  /* 0x00510000ba18783b */ /* 0x000eec0000004200 */
[----:B------:R-:W-:-:S02]  /*10920*/  F2FP.BF16.PACK_AB R4, R159, R205 ;  /* 0x000000cd9f04723e */ /* 0x000fc400000010ff */
[----:B--2---:R-:W-:Y:S02]  /*10930*/  F2FP.BF16.PACK_AB R6, R158, R204 ;  /* 0x000000cc9e06723e */ /* 0x004fe400000010ff */
[----:B------:R-:W-:Y:S02]  /*10940*/  F2FP.BF16.PACK_AB R5, R102, R157 ;  /* 0x0000009d6605723e */ /* 0x000fe400000010ff */
[----:B------:R-:W-:-:S07]  /*10950*/  F2FP.BF16.PACK_AB R7, R103, R156 ;  /* 0x0000009c6707723e */ /* 0x000fce00000010ff */
[C---:B------:R-:W-:Y:S08]  /*10960*/  HMMA.16816.F32.BF16 R196, R4.reuse, R50, R180 ;  /* 0x0000003204c4723c */ /* 0x040ff000000418b4 */
[C---:B------:R-:W-:Y:S08]  /*10970*/  HMMA.16816.F32.BF16 R180, R4.reuse, R44, R172 ;  /* 0x0000002c04b4723c */ /* 0x040ff000000418ac */
[C---:B------:R-:W-:Y:S08]  /*10980*/  HMMA.16816.F32.BF16 R176, R4.reuse, R46, R168 ;  /* 0x0000002e04b0723c */ /* 0x040ff000000418a8 */
[C---:B----4-:R-:W-:Y:S08]  /*10990*/  HMMA.16816.F32.BF16 R172, R4.reuse, R40, R160 ;  /* 0x0000002804ac723c */ /* 0x050ff000000418a0 */
[C---:B------:R-:W-:Y:S01]  /*109a0*/  HMMA.16816.F32.BF16 R164, R4.reuse, R42, R152 ;  /* 0x0000002a04a4723c */ /* 0x040fe20000041898 */
[----:B------:R-:W-:Y:S07]  /*109b0*/  LDSM.16.MT88.4 R40, [R185+0x3900] ;  /* 0x00390000b928783b */ /* 0x000fee0000004200 */
[C---:B------:R-:W-:Y:S08]  /*109c0*/  HMMA.16816.F32.BF16 R168, R4.reuse, R36, R140 ;  /* 0x0000002404a8723c */ /* 0x040ff0000004188c */
[C---:B------:R-:W-:Y:S08]  /*109d0*/  HMMA.16816.F32.BF16 R160, R4.reuse, R38, R128 ;  /* 0x0000002604a0723c */ /* 0x040ff00000041880 */
[C---:B------:R-:W-:Y:S08]  /*109e0*/  HMMA.16816.F32.BF16 R36, R4.reuse, R32, R120 ;  /* 0x000000200424723c */ /* 0x040ff00000041878 */
[C---:B------:R-:W-:Y:S08]  /*109f0*/  HMMA.16816.F32.BF16 R152, R4.reuse, R34, R112 ;  /* 0x000000220498723c */ /* 0x040ff00000041870 */
[C---:B-1----:R-:W-:Y:S01]  /*10a00*/  HMMA.16816.F32.BF16 R44, R4.reuse, R28, R108 ;  /* 0x0000001c042c723c */ /* 0x042fe2000004186c */
[----:B------:R-:W-:Y:S07]  /*10a10*/  LDSM.16.MT88.4 R108, [R185+0x1900] ;  /* 0x00190000b96c783b */ /* 0x000fee0000004200 */
[C---:B------:R-:W-:Y:S08]  /*10a20*/  HMMA.16816.F32.BF16 R148, R4.reuse, R30, R96 ;  /* 0x0000001e0494723c */ /* 0x040ff00000041860 */
[C---:B------:R-:W-:Y:S08]  /*10a30*/  HMMA.16816.F32.BF16 R140, R4.reuse, R16, R76 ;  /* 0x00000010048c723c */ /* 0x040ff0000004184c */
[C---:B------:R-:W-:Y:S01]  /*10a40*/  HMMA.16816.F32.BF16 R32, R4.reuse, R18, R56 ;  /* 0x000000120420723c */ /* 0x040fe20000041838 */
[----:B------:R-:W1:Y:S04]  /*10a50*/  LDSM.16.MT88.4 R16, [R188+0x5100] ;  /* 0x00510000bc10783b */ /* 0x000e680000004200 */
[----:B------:R-:W-:Y:S03]  /*10a60*/  LDSM.16.MT88.4 R56, [R188+0x3900] ;  /* 0x00390000bc38783b */ /* 0x000fe60000004200 */
[C---:B------:R-:W-:Y:S08]  /*10a70*/  HMMA.16816.F32.BF16 R68, R4.reuse, R12, R68 ;  /* 0x0000000c0444723c */ /* 0x040ff00000041844 */
[C---:B------:R-:W-:Y:S01]  /*10a80*/  HMMA.16816.F32.BF16 R28, R4.reuse, R14, R60 ;  /* 0x0000000e041c723c */ /* 0x040fe2000004183c */
[----:B------:R-:W2:Y:S07]  /*10a90*/  LDSM.16.MT88.4 R12, [R187+0x5100] ;  /* 0x00510000bb0c783b */ /* 0x000eae0000004200 */
[C---:B------:R-:W-:Y:S01]  /*10aa0*/  HMMA.16816.F32.BF16 R84, R4.reuse, R22, R84 ;  /* 0x000000160454723c */ /* 0x040fe20000041854 */
[----:B------:R4:W-:Y:S07]  /*10ab0*/  MUFU.EX2 R22, R2 ;  /* 0x0000000200167308 */ /* 0x0009ee0000000800 */
[C---:B------:R-:W-:Y:S08]  /*10ac0*/  HMMA.16816.F32.BF16 R88, R4.reuse, R20, R88 ;  /* 0x000000140458723c */ /* 0x040ff00000041858 */
[C---:B---3--:R-:W-:Y:S01]  /*10ad0*/  HMMA.16816.F32.BF16 R76, R4.reuse, R24, R64 ;  /* 0x00000018044c723c */ /* 0x048fe20000041840 */
[--C-:B----4-:R-:W-:Y:S01]  /*10ae0*/  FFMA.FTZ R2, R212, c[0x0][0x2d0], -R8.reuse ;  /* 0x0000b400d4027a23 */ /* 0x110fe20000010808 */
[----:B------:R-:W-:Y:S03]  /*10af0*/  LDSM.16.MT88.4 R64, [R187+0x3900] ;  /* 0x00390000bb40783b */ /* 0x000fe60000004200 */
[----:B------:R3:W4:Y:S03]  /*10b00*/  MUFU.EX2 R21, R2 ;  /* 0x0000000200157308 */ /* 0x0007260000000800 */
[C---:B-1----:R-:W-:Y:S01]  /*10b10*/  HMMA.16816.F32.BF16 R136, R4.reuse, R16, R72 ;  /* 0x000000100488723c */ /* 0x042fe20000041848 */
[----:B------:R-:W-:Y:S07]  /*10b20*/  LDSM.16.MT88.4 R72, [R185+0x5900] ;  /* 0x00590000b948783b */ /* 0x000fee0000004200 */
[----:B------:R-:W-:Y:S01]  /*10b30*/  HMMA.16816.F32.BF16 R200, R4, R48, R200 ;  /* 0x0000003004c8723c */ /* 0x000fe200000418c8 */
[----:B------:R-:W-:Y:S01]  /*10b40*/  LDSM.16.MT88.4 R48, [R186+0x3900] ;  /* 0x00390000ba30783b */ /* 0x000fe20000004200 */
[----:B---3--:R-:W-:Y:S01]  /*10b50*/  FFMA.FTZ R2, R213, c[0x0][0x2d0], -R8 ;  /* 0x0000b400d5027a23 */ /* 0x008fe20000010808 */
[----:B----4-:R-:W-:-:S05]  /*10b60*/  F2FP.BF16.PACK_AB R96, R21, R22 ;  /* 0x000000161560723e */ /* 0x010fca00000010ff */
[C---:B--2---:R-:W-:Y:S01]  /*10b70*/  HMMA.16816.F32.BF16 R144, R4.reuse, R12, R104 ;  /* 0x0000000c0490723c */ /* 0x044fe20000041868 */
[----:B------:R1:W-:Y:S07]  /*10b80*/  MUFU.EX2 R23, R2 ;  /* 0x0000000200177308 */ /* 0x0003ee0000000800 */
[C---:B------:R-:W-:Y:S08]  /*10b90*/  HMMA.16816.F32.BF16 R24, R4.reuse, R26, R52 ;  /* 0x0000001a0418723c */ /* 0x040ff00000041834 */
[C---:B------:R-:W-:Y:S01]  /*10ba0*/  HMMA.16816.F32.BF16 R16, R4.reuse, R18, R80 ;  /* 0x000000120410723c */ /* 0x040fe20000041850 */
[----:B-1----:R-:W-:Y:S01]  /*10bb0*/  FFMA.FTZ R2, R215, c[0x0][0x2d0], -R8 ;  /* 0x0000b400d7027a23 */ /* 0x002fe20000010808 */
[----:B------:R-:W-:Y:S03]  /*10bc0*/  LDSM.16.MT88.4 R80, [R186+0x5900] ;  /* 0x00590000ba50783b */ /* 0x000fe60000004200 */
[----:B------:R1:W2:Y:S03]  /*10bd0*/  MUFU.EX2 R20, R2 ;  /* 0x0000000200147308 */ /* 0x0002a60000000800 */
[----:B------:R-:W-:Y:S01]  /*10be0*/  HMMA.16816.F32.BF16 R12, R4, R14, R92 ;  /* 0x0000000e040c723c */ /* 0x000fe2000004185c */
[----:B------:R-:W3:Y:S01]  /*10bf0*/  LDSM.16.MT88.4 R4, [R187+0x5900] ;  /* 0x00590000bb04783b */ /* 0x000ee20000004200 */
[----:B-1----:R-:W-:Y:S01]  /*10c00*/  FFMA.FTZ R2, R208, c[0x0][0x2d0], -R0 ;  /* 0x0000b400d0027a23 */ /* 0x002fe20000010800 */
[----:B--2---:R-:W-:-:S03]  /*10c10*/  F2FP.BF16.PACK_AB R98, R20, R23 ;  /* 0x000000171462723e */ /* 0x004fc600000010ff */
[----:B------:R1:W-:Y:S02]  /*10c20*/  MUFU.EX2 R10, R2 ;  /* 0x00000002000a7308 */ /* 0x0003e40000000800 */
[----:B-1----:R-:W-:Y:S01]  /*10c30*/  FFMA.FTZ R2, R206, c[0x0][0x2d0], -R0 ;  /* 0x0000b400ce027a23 */ /* 0x002fe20000010800 */
[----:B------:R-:W-:-:S05]  /*10c40*/  IADD3 R206, R195, 0x800, RZ ;  /* 0x00000800c3ce7810 */ /* 0x000fca0007ffe0ff */
[----:B------:R1:W2:Y:S02]  /*10c50*/  MUFU.EX2 R8, R2 ;  /* 0x0000000200087308 */ /* 0x0002a40000000800 */
[--C-:B-1----:R-:W-:Y:S01]  /*10c60*/  FFMA.FTZ R2, R210, c[0x0][0x2d0], -R0.reuse ;  /* 0x0000b400d2027a23 */ /* 0x102fe20000010800 */
[----:B--2---:R-:W-:Y:S01]  /*10c70*/  F2FP.BF16.PACK_AB R97, R8, R10 ;  /* 0x0000000a0861723e */ /* 0x004fe200000010ff */
[----:B------:R-:W-:-:S04]  /*10c80*/  FFMA.FTZ R0, R211, c[0x0][0x2d0], -R0 ;  /* 0x0000b400d3007a23 */ /* 0x000fc80000010800 */
[----:B------:R-:W-:Y:S08]  /*10c90*/  MUFU.EX2 R11, R2 ;  /* 0x00000002000b7308 */ /* 0x000ff00000000800 */
[----:B------:R1:W2:Y:S02]  /*10ca0*/  MUFU.EX2 R9, R0 ;  /* 0x0000000000097308 */ /* 0x0002a40000000800 */
[----:B-1----:R-:W-:Y:S01]  /*10cb0*/  FADD.FTZ R0, R241, R234 ;  /* 0x000000eaf1007221 */ /* 0x002fe20000010000 */
[----:B--2---:R-:W-:-:S03]  /*10cc0*/  F2FP.BF16.PACK_AB R99, R9, R11 ;  /* 0x0000000b0963723e */ /* 0x004fc600000010ff */
[----:B------:R-:W-:Y:S02]  /*10cd0*/  FADD.FTZ R2, R227, R0 ;  /* 0x00000000e3027221 */ /* 0x000fe40000010000 */
[----:B------:R-:W-:Y:S02]  /*10ce0*/  FADD.FTZ R0, R226, R3 ;  /* 0x00000003e2007221 */ /* 0x000fe40000010000 */
[----:B------:R-:W-:Y:S01]  /*10cf0*/  FADD.FTZ R2, R235, R2 ;  /* 0x00000002eb027221 */ /* 0x000fe20000010000 */
[----:B------:R-:W-:Y:S01]  /*10d00*/  HMMA.16816.F32.BF16 R52, R96, R56, R88 ;  /* 0x000000386034723c */ /* 0x000fe20000041858 */
[----:B------:R-:W-:Y:S01]  /*10d10*/  FADD.FTZ R0, R225, R0 ;  /* 0x00000000e1007221 */ /* 0x000fe20000010000 */
[----:B------:R-:W1:Y:S01]  /*10d20*/  LDSM.16.MT88.4 R88, [R188+0x5900] ;  /* 0x00590000bc58783b */ /* 0x000e620000004200 */
[----:B------:R-:W-:Y:S02]  /*10d30*/  FADD.FTZ R2, R223, R2 ;  /* 0x00000002df027221 */ /* 0x000fe40000010000 */
[----:B------:R-:W-:-:S02]  /*10d40*/  FADD.FTZ R0, R219, R0 ;  /* 0x00000000db007221 */ /* 0x000fc40000010000 */
[----:B------:R-:W-:Y:S01]  /*10d50*/  FADD.FTZ R2, R221, R2 ;  /* 0x00000002dd027221 */ /* 0x000fe20000010000 */
[C---:B---3--:R-:W-:Y:S01]  /*10d60*/  HMMA.16816.F32.BF16 R92, R96.reuse, R4, R144 ;  /* 0x00000004605c723c */ /* 0x048fe20000041890 */
[----:B------:R-:W-:Y:S02]  /*10d70*/  FADD.FTZ R0, R217, R0 ;  /* 0x00000000d9007221 */ /* 0x000fe40000010000 */
[----:B------:R-:W-:Y:S02]  /*10d80*/  FADD.FTZ R2, R222, R2 ;  /* 0x00000002de027221 */ /* 0x000fe40000010000 */
[----:B------:R-:W-:Y:S02]  /*10d90*/  FADD.FTZ R0, R218, R0 ;  /* 0x00000000da007221 */ /* 0x000fe40000010000 */
[----:B------:R-:W-:Y:S01]  /*10da0*/  FADD.FTZ R2, R220, R2 ;  /* 0x00000002dc027221 */ /* 0x000fe20000010000 */
[----:B------:R-:W-:Y:S01]  /*10db0*/  HMMA.16816.F32.BF16 R56, R96, R58, R84 ;  /* 0x0000003a6038723c */ /* 0x000fe20000041854 */
[----:B------:R-:W-:-:S02]  /*10dc0*/  FADD.FTZ R0, R216, R0 ;  /* 0x00000000d8007221 */ /* 0x000fc40000010000 */
[----:B------:R-:W-:Y:S01]  /*10dd0*/  FADD.FTZ R2, R205, R2 ;  /* 0x00000002cd027221 */ /* 0x000fe20000010000 */
[----:B------:R-:W-:Y:S01]  /*10de0*/  IADD3 R205, R195, 0x1000, RZ ;  /* 0x00001000c3cd7810 */ /* 0x000fe20007ffe0ff */
[----:B------:R-:W-:Y:S02]  /*10df0*/  FADD.FTZ R0, R157, R0 ;  /* 0x000000009d007221 */ /* 0x000fe40000010000 */
[----:B------:R-:W-:Y:S01]  /*10e00*/  FADD.FTZ R2, R159, R2 ;  /* 0x000000029f027221 */ /* 0x000fe20000010000 */
[----:B------:R-:W-:Y:S01]  /*10e10*/  HMMA.16816.F32.BF16 R104, R96, R108, R200 ;  /* 0x0000006c6068723c */ /* 0x000fe200000418c8 */
[----:B------:R-:W-:Y:S02]  /*10e20*/  FADD.FTZ R0, R102, R0 ;  /* 0x0000000066007221 */ /* 0x000fe40000010000 */
[----:B------:R-:W-:-:S04]  /*10e30*/  @P4 IMAD.HI.U32 R3, R244, c[0x0][0x2c8], RZ ;  /* 0x0000b200f4034a27 */ /* 0x000fc800078e00ff */
[----:B------:R-:W-:Y:S01]  /*10e40*/  FADD.FTZ R2, R204, R2 ;  /* 0x00000002cc027221 */ /* 0x000fe20000010000 */
[----:B------:R-:W-:Y:S01]  /*10e50*/  @P4 SHF.R.U32.HI R244, RZ, c[0x0][0x2cc], R3 ;  /* 0x0000b300fff44a19 */ /* 0x000fe20000011603 */
[----:B------:R-:W-:Y:S01]  /*10e60*/  FADD.FTZ R0, R156, R0 ;  /* 0x000000009c007221 */ /* 0x000fe20000010000 */
[C---:B------:R-:W-:Y:S01]  /*10e70*/  HMMA.16816.F32.BF16 R112, R96.reuse, R116, R180 ;  /* 0x000000746070723c */ /* 0x040fe200000418b4 */
[----:B------:R-:W-:Y:S01]  /*10e80*/  FADD.FTZ R3, R158, R2 ;  /* 0x000000029e037221 */ /* 0x000fe20000010000 */
[----:B------:R-:W-:Y:S01]  /*10e90*/  IADD3 R204, R195, 0x1800, RZ ;  /* 0x00001800c3cc7810 */ /* 0x000fe20007ffe0ff */
[----:B------:R-:W-:Y:S01]  /*10ea0*/  FADD.FTZ R2, R103, R0 ;  /* 0x0000000067027221 */ /* 0x000fe20000010000 */
[----:B------:R-:W-:Y:S01]  /*10eb0*/  IADD3 R0, R244, R232, -R242 ;  /* 0x000000e8f4007210 */ /* 0x000fe20007ffe8f2 */
[----:B------:R-:W-:Y:S01]  /*10ec0*/  FADD.FTZ R4, R22, R3 ;  /* 0x0000000316047221 */ /* 0x000fe20000010000 */
[----:B------:R-:W-:Y:S01]  /*10ed0*/  IADD3 R203, R195, 0x2000, RZ ;  /* 0x00002000c3cb7810 */ /* 0x000fe20007ffe0ff */
[----:B------:R-:W-:Y:S01]  /*10ee0*/  FADD.FTZ R3, R10, R2 ;  /* 0x000000020a037221 */ /* 0x000fe20000010000 */
[----:B------:R-:W-:Y:S01]  /*10ef0*/  SHF.R.S32.HI R2, RZ, 0x1f, R0 ;  /* 0x0000001fff027819 */ /* 0x000fe20000011400 */
[----:B------:R-:W-:Y:S01]  /*10f00*/  FADD.FTZ R4, R21, R4 ;  /* 0x0000000415047221 */ /* 0x000fe20000010000 */
[C---:B------:R-:W-:Y:S01]  /*10f10*/  HMMA.16816.F32.BF16 R120, R96.reuse, R124, R172 ;  /* 0x0000007c6078723c */ /* 0x040fe200000418ac */
[----:B------:R-:W-:Y:S01]  /*10f20*/  FADD.FTZ R3, R8, R3 ;  /* 0x0000000308037221 */ /* 0x000fe20000010000 */
[----:B------:R-:W-:Y:S01]  /*10f30*/  LEA.HI R0, R2, R0, RZ, 0x6 ;  /* 0x0000000002007211 */ /* 0x000fe200078f30ff */
[----:B------:R-:W-:Y:S01]  /*10f40*/  FADD.FTZ R222, R23, R4 ;  /* 0x0000000417de7221 */ /* 0x000fe20000010000 */
[----:B------:R-:W-:Y:S01]  /*10f50*/  IADD3 R202, R195, 0x2800, RZ ;  /* 0x00002800c3ca7810 */ /* 0x000fe20007ffe0ff */
[----:B------:R-:W-:Y:S01]  /*10f60*/  FADD.FTZ R223, R11, R3 ;  /* 0x000000030bdf7221 */ /* 0x000fe20000010000 */
[----:B------:R-:W-:Y:S01]  /*10f70*/  SHF.R.S32.HI R0, RZ, 0x6, R0 ;  /* 0x00000006ff007819 */ /* 0x000fe20000011400 */
[----:B------:R-:W-:Y:S01]  /*10f80*/  FADD.FTZ R222, R20, R222 ;  /* 0x000000de14de7221 */ /* 0x000fe20000010000 */
[----:B------:R-:W-:Y:S01]  /*10f90*/  HMMA.16816.F32.BF16 R128, R96, R132, R168 ;  /* 0x000000846080723c */ /* 0x000fe200000418a8 */
[----:B------:R-:W-:Y:S01]  /*10fa0*/  FADD.FTZ R223, R9, R223 ;  /* 0x000000df09df7221 */ /* 0x000fe20000010000 */
[----:B------:R-:W-:-:S02]  /*10fb0*/  IMNMX R234, RZ, R0, !PT ;  /* 0x00000000ffea7217 */ /* 0x000fc40007800200 */
[----:B------:R-:W-:Y:S02]  /*10fc0*/  IADD3 R201, R195, 0x3000, RZ ;  /* 0x00003000c3c97810 */ /* 0x000fe40007ffe0ff */
[----:B------:R-:W-:Y:S02]  /*10fd0*/  ISETP.GE.AND P0, PT, R207, R234, PT ;  /* 0x000000eacf00720c */ /* 0x000fe40003f06270 */
[----:B------:R-:W-:Y:S01]  /*10fe0*/  HMMA.16816.F32.BF16 R36, R96, R40, R36 ;  /* 0x000000286024723c */ /* 0x000fe20000041824 */
[----:B------:R-:W-:-:S07]  /*10ff0*/  IADD3 R200, R195, 0x3800, RZ ;  /* 0x00003800c3c87810 */ /* 0x000fce0007ffe0ff */
[C---:B------:R-:W-:Y:S08]  /*11000*/  HMMA.16816.F32.BF16 R44, R96.reuse, R48, R44 ;  /* 0x00000030602c723c */ /* 0x040ff0000004182c */
[C---:B------:R-:W-:Y:S08]  /*11010*/  HMMA.16816.F32.BF16 R60, R96.reuse, R64, R140 ;  /* 0x00000040603c723c */ /* 0x040ff0000004188c */
[C---:B------:R-:W-:Y:S08]  /*11020*/  HMMA.16816.F32.BF16 R68, R96.reuse, R72, R68 ;  /* 0x000000486044723c */ /* 0x040ff00000041844 */
[C---:B------:R-:W-:Y:S08]  /*11030*/  HMMA.16816.F32.BF16 R76, R96.reuse, R80, R76 ;  /* 0x00000050604c723c */ /* 0x040ff0000004184c */
[C---:B-1----:R-:W-:Y:S08]  /*11040*/  HMMA.16816.F32.BF16 R84, R96.reuse, R88, R136 ;  /* 0x000000586054723c */ /* 0x042ff00000041888 */
[C---:B------:R-:W-:Y:S07]  /*11050*/  HMMA.16816.F32.BF16 R108, R96.reuse, R110, R196 ;  /* 0x0000006e606c723c */ /* 0x040fee00000418c4 */
[C---:B------:R-:W-:Y:S01]  /*11060*/  IADD3 R199, R195.reuse, 0x4000, RZ ;  /* 0x00004000c3c77810 */ /* 0x040fe20007ffe0ff */
[----:B------:R-:W-:Y:S01]  /*11070*/  HMMA.16816.F32.BF16 R116, R96, R118, R176 ;  /* 0x000000766074723c */ /* 0x000fe200000418b0 */
[----:B------:R-:W-:-:S02]  /*11080*/  IADD3 R198, R195, 0x4800, RZ ;  /* 0x00004800c3c67810 */ /* 0x000fc40007ffe0ff */
[C---:B------:R-:W-:Y:S02]  /*11090*/  IADD3 R197, R195.reuse, 0x5000, RZ ;  /* 0x00005000c3c57810 */ /* 0x040fe40007ffe0ff */
[----:B------:R-:W-:-:S03]  /*110a0*/  IADD3 R196, R195, 0x5800, RZ ;  /* 0x00005800c3c47810 */ /* 0x000fc60007ffe0ff */
        /* <DEDUP_REMOVED lines=10> */
[----:B------:R-:W-:Y:S01]  /*11150*/  IADD3 RZ, P0, R228, 0x80, RZ ;  /* 0x00000080e4ff7810 */ /* 0x000fe20007f1e0ff */
[----:B------:R-:W-:Y:S01]  /*11160*/  IMAD.MOV.U32 R102, RZ, RZ, R100 ;  /* 0x000000ffff667224 */ /* 0x000fe200078e0064 */
[----:B------:R-:W-:Y:S01]  /*11170*/  IADD3 R224, P1, R236, 0x40, RZ ;  /* 0x00000040ece07810 */ /* 0x000fe20007f3e0ff */
[----:B------:R-:W-:Y:S01]  /*11180*/  IMAD.MOV.U32 R3, RZ, RZ, R101 ;  /* 0x000000ffff037224 */ /* 0x000fe200078e0065 */
[----:B------:R-:W-:Y:S01]  /*11190*/  IADD3 R226, P2, R228, 0x40, RZ ;  /* 0x00000040e4e27810 */ /* 0x000fe20007f5e0ff */
[----:B------:R-:W-:Y:S01]  /*111a0*/  IMAD.X R227, RZ, RZ, R231, P0 ;  /* 0x000000ffffe37224 */ /* 0x000fe200000e06e7 */
[----:B------:R-:W-:Y:S01]  /*111b0*/  IADD3 R221, P0, R236, 0x80, RZ ;  /* 0x00000080ecdd7810 */ /* 0x000fe20007f1e0ff */
[----:B------:R-:W-:Y:S01]  /*111c0*/  IMAD.MOV.U32 R241, RZ, RZ, c[0x0][0x208] ;  /* 0x00008200fff17624 */ /* 0x000fe200078e00ff */
[----:B------:R-:W-:Y:S01]  /*111d0*/  MOV R208, R207 ;  /* 0x000000cf00d07202 */ /* 0x000fe20000000f00 */
[----:B------:R-:W-:Y:S01]  /*111e0*/  @P4 IMAD.HI.U32 R235, R238, c[0x0][0x2c8], RZ ;  /* 0x0000b200eeeb4a27 */ /* 0x000fe200078e00ff */
[----:B------:R-:W-:-:S02]  /*111f0*/  IADD3 R220, R228, 0x80, RZ ;  /* 0x00000080e4dc7810 */ /* 0x000fc40007ffe0ff */
[----:B------:R-:W-:Y:S01]  /*11200*/  MOV R248, c[0x0][0x20c] ;  /* 0x0000830000f87a02 */ /* 0x000fe20000000f00 */
[----:B------:R-:W-:Y:S01]  /*11210*/  IMAD.MOV.U32 R244, RZ, RZ, -0x40 ;  /* 0xffffffc0fff47424 */ /* 0x000fe200078e00ff */
[----:B------:R-:W-:Y:S01]  /*11220*/  IADD3.X R225, RZ, R231, RZ, P2, !PT ;  /* 0x000000e7ffe17210 */ /* 0x000fe200017fe4ff */
[----:B------:R-:W-:Y:S01]  /*11230*/  IMAD.X R219, RZ, RZ, R233, P1 ;  /* 0x000000ffffdb7224 */ /* 0x000fe200008e06e9 */
[----:B------:R-:W-:Y:S02]  /*11240*/  IADD3.X R218, RZ, R233, RZ, P0, !PT ;  /* 0x000000e9ffda7210 */ /* 0x000fe400007fe4ff */
.L_x_615:
[----:B------:R-:W-:Y:S01]  /*11250*/  ISETP.GE.AND P0, PT, R208, RZ, PT ;  /* 0x000000ffd000720c */ /* 0x000fe20003f06270 */
[----:B------:R-:W-:Y:S04]  /*11260*/  DEPBAR.LE SB0, 0x0 ;  /* 0x000080000000791a */ /* 0x000fe80000000000 */
[----:B------:R-:W-:Y:S01]  /*11270*/  BAR.SYNC.DEFER_BLOCKING 0x0 ;  /* 0x0000000000007b1d */ /* 0x000fe20000010000 */
[----:B------:R-:W-:Y:S02]  /*11280*/  ISETP.NE.AND P4, PT, R240, RZ, PT ;  /* 0x000000fff000720c */ /* 0x000fe40003f85270 */
[----:B------:R-:W-:Y:S05]  /*11290*/  ISETP.NE.AND P3, PT, R249, 0x1, PT ;  /* 0x00000001f900780c */ /* 0x000fea0003f65270 */
[----:B------:R-:W-:Y:S01]  /*112a0*/  @P0 SHF.R.S32.HI R0, RZ, 0x1f, R208 ;  /* 0x0000001fff000819 */ /* 0x000fe200000114d0 */
[----:B------:R-:W-:Y:S04]  /*112b0*/  @P0 IMAD.WIDE.U32 R4, R208, c[0x0][0x208], RZ ;  /* 0x00008200d0040a25 */ /* 0x000fe800078e00ff */
[----:B------:R-:W-:Y:S01]  /*112c0*/  @P0 IMAD R0, R0, c[0x0][0x208], RZ ;  /* 0x0000820000000a24 */ /* 0x000fe200078e02ff */
[----:B------:R-:W-:Y:S03]  /*112d0*/  @P0 SHF.L.U32 R2, R4, 0x6, RZ ;  /* 0x0000000604020819 */ /* 0x000fe600000006ff */
[----:B------:R-:W-:Y:S05]  /*112e0*/  @P0 IMAD R0, R208, c[0x0][0x20c], R0 ;  /* 0x00008300d0000a24 */ /* 0x000fea00078e0200 */
[----:B------:R-:W-:Y:S02]  /*112f0*/  @P0 IADD3 R0, R5, R0, RZ ;  /* 0x0000000005000210 */ /* 0x000fe40007ffe0ff */
[----:B------:R-:W-:Y:S01]  /*11300*/  @P0 IADD3 R5, P1, R2, R236, RZ ;  /* 0x000000ec02050210 */ /* 0x000fe20007f3e0ff */
[----:B------:R-:W-:Y:S01]  /*11310*/  LDSM.16.M88.4 R32, [R191+0xc100] ;  /* 0x00c10000bf20783b */ /* 0x000fe20000000200 */
[----:B------:R-:W-:Y:S02]  /*11320*/  @P0 SHF.L.U64.HI R0, R4, 0x6, R0 ;  /* 0x0000000604000819 */ /* 0x000fe40000010200 */
[C---:B------:R-:W-:Y:S02]  /*11330*/  @P0 LEA R30, P2, R5.reuse, c[0x0][0x1f8], 0x1 ;  /* 0x00007e00051e0a11 */ /* 0x040fe400078408ff */
[----:B------:R-:W-:Y:S02]  /*11340*/  @P0 IADD3.X R4, R0, R233, RZ, P1, !PT ;  /* 0x000000e900040210 */ /* 0x000fe40000ffe4ff */
[----:B------:R-:W-:Y:S01]  /*11350*/  @P0 IADD3 R6, P1, R2, R224, RZ ;  /* 0x000000e002060210 */ /* 0x000fe20007f3e0ff */
[----:B------:R-:W1:Y:S01]  /*11360*/  LDSM.16.M88.4 R8, [R184+0x6100] ;  /* 0x00610000b808783b */ /* 0x000e620000000200 */
[----:B------:R-:W-:Y:S02]  /*11370*/  @P0 LEA.HI.X R31, R5, c[0x0][0x1fc], R4, 0x1, P2 ;  /* 0x00007f00051f0a11 */ /* 0x000fe400010f0c04 */
[----:B------:R-:W-:Y:S02]  /*11380*/  @P0 LEA R22, P2, R6, c[0x0][0x1f8], 0x1 ;  /* 0x00007e0006160a11 */ /* 0x000fe400078408ff */
[----:B------:R-:W-:Y:S02]  /*11390*/  @P0 IADD3.X R5, R0, R219, RZ, P1, !PT ;  /* 0x000000db00050210 */ /* 0x000fe40000ffe4ff */
[C---:B------:R-:W-:Y:S01]  /*113a0*/  @P0 LEA R4, P1, R241.reuse, R2, 0x5 ;  /* 0x00000002f1040211 */ /* 0x040fe200078228ff */
[----:B------:R-:W2:Y:S01]  /*113b0*/  LDSM.16.M88.4 R16, [R184+0x6900] ;  /* 0x00690000b810783b */ /* 0x000ea20000000200 */
[----:B------:R-:W-:Y:S02]  /*113c0*/  @P0 LEA.HI.X R23, R6, c[0x0][0x1fc], R5, 0x1, P2 ;  /* 0x00007f0006170a11 */ /* 0x000fe400010f0c05 */
[----:B------:R-:W-:Y:S02]  /*113d0*/  @P0 IADD3 R5, P2, R2, R221, RZ ;  /* 0x000000dd02050210 */ /* 0x000fe40007f5e0ff */
[----:B------:R-:W-:Y:S02]  /*113e0*/  @P0 LEA.HI.X R2, R241, R0, R248, 0x5, P1 ;  /* 0x00000000f1020211 */ /* 0x000fe400008f2cf8 */
[----:B------:R-:W-:Y:S01]  /*113f0*/  @P0 IADD3.X R0, R0, R218, RZ, P2, !PT ;  /* 0x000000da00000210 */ /* 0x000fe200017fe4ff */
[----:B------:R-:W3:Y:S01]  /*11400*/  LDSM.16.M88.4 R24, [R184+0x7100] ;  /* 0x00710000b818783b */ /* 0x000ee20000000200 */
[C---:B------:R-:W-:Y:S02]  /*11410*/  @P0 LEA R14, P2, R5.reuse, c[0x0][0x1f8], 0x1 ;  /* 0x00007e00050e0a11 */ /* 0x040fe400078408ff */
[----:B------:R-:W-:Y:S02]  /*11420*/  @P0 IADD3 R6, P1, R4, R236, RZ ;  /* 0x000000ec04060210 */ /* 0x000fe40007f3e0ff */
[----:B------:R-:W-:Y:S02]  /*11430*/  @P0 LEA.HI.X R15, R5, c[0x0][0x1fc], R0, 0x1, P2 ;  /* 0x00007f00050f0a11 */ /* 0x000fe400010f0c00 */
[----:B------:R-:W-:Y:S01]  /*11440*/  @P0 IADD3.X R7, R2, R233, RZ, P1, !PT ;  /* 0x000000e902070210 */ /* 0x000fe20000ffe4ff */
[----:B------:R-:W4:Y:S01]  /*11450*/  LDSM.16.M88.4 R136, [R184+0x7900] ;  /* 0x00790000b888783b */ /* 0x000f220000000200 */
[----:B------:R-:W-:Y:S02]  /*11460*/  @P0 LEA R28, P1, R6, c[0x0][0x1f8], 0x1 ;  /* 0x00007e00061c0a11 */ /* 0x000fe400078208ff */
[----:B------:R-:W-:Y:S02]  /*11470*/  @P0 IADD3 R0, P2, R4, R224, RZ ;  /* 0x000000e004000210 */ /* 0x000fe40007f5e0ff */
[----:B------:R-:W-:Y:S02]  /*11480*/  @P0 LEA.HI.X R29, R6, c[0x0][0x1fc], R7, 0x1, P1 ;  /* 0x00007f00061d0a11 */ /* 0x000fe400008f0c07 */
[----:B------:R-:W-:Y:S01]  /*11490*/  @P0 IADD3.X R5, R2, R219, RZ, P2, !PT ;  /* 0x000000db02050210 */ /* 0x000fe200017fe4ff */
[----:B------:R-:W-:Y:S01]  /*114a0*/  LDSM.16.M88.4 R140, [R192+0xc100] ;  /* 0x00c10000c08c783b */ /* 0x000fe20000000200 */
[----:B------:R-:W-:Y:S02]  /*114b0*/  @P0 LEA R20, P2, R0, c[0x0][0x1f8], 0x1 ;  /* 0x00007e0000140a11 */ /* 0x000fe400078408ff */
[----:B------:R-:W-:Y:S02]  /*114c0*/  @P0 IADD3 R4, P1, R4, R221, RZ ;  /* 0x000000dd04040210 */ /* 0x000fe40007f3e0ff */
[----:B------:R-:W-:Y:S02]  /*114d0*/  @P0 LEA.HI.X R21, R0, c[0x0][0x1fc], R5, 0x1, P2 ;  /* 0x00007f0000150a11 */ /* 0x000fe400010f0c05 */
[----:B------:R-:W-:Y:S01]  /*114e0*/  @P0 IADD3.X R2, R2, R218, RZ, P1, !PT ;  /* 0x000000da02020210 */ /* 0x000fe20000ffe4ff */
[----:B------:R-:W5:Y:S01]  /*114f0*/  LDSM.16.M88.4 R144, [R195] ;  /* 0x00000000c390783b */ /* 0x000f620000000200 */
[C---:B------:R-:W-:Y:S02]  /*11500*/  @P0 LEA R12, P1, R4.reuse, c[0x0][0x1f8], 0x1 ;  /* 0x00007e00040c0a11 */ /* 0x040fe400078208ff */
[----:B------:R-:W-:Y:S02]  /*11510*/  MOV R0, R238 ;  /* 0x000000ee00007202 */ /* 0x000fe40000000f00 */
[----:B------:R-:W-:Y:S02]  /*11520*/  @P0 LEA.HI.X R13, R4, c[0x0][0x1fc], R2, 0x1, P1 ;  /* 0x00007f00040d0a11 */ /* 0x000fe400008f0c02 */
[C---:B-1----:R-:W-:Y:S01]  /*11530*/  HMMA.16816.F32.BF16 R4, R32.reuse, R8, RZ ;  /* 0x000000082004723c */ /* 0x042fe200000418ff */
[----:B------:R-:W1:Y:S02]  /*11540*/  LDSM.16.M88.4 R148, [R206] ;  /* 0x00000000ce94783b */ /* 0x000e640000000200 */
[----:B------:R-:W-:Y:S05]  /*11550*/  @P3 SHF.R.U32.HI R0, RZ, c[0x0][0x2cc], R235 ;  /* 0x0000b300ff003a19 */ /* 0x000fea00000116eb */
[C---:B------:R-:W-:Y:S01]  /*11560*/  HMMA.16816.F32.BF16 R8, R32.reuse, R10, RZ ;  /* 0x0000000a2008723c */ /* 0x040fe200000418ff */
[----:B------:R-:W1:Y:S08]  /*11570*/  LDSM.16.M88.4 R152, [R205] ;  /* 0x00000000cd98783b */ /* 0x000e700000000200 */
[----:B------:R-:W1:Y:S08]  /*11580*/  LDSM.16.M88.4 R156, [R204] ;  /* 0x00000000cc9c783b */ /* 0x000e700000000200 */
[----:B------:R-:W-:Y:S01]  /*11590*/  @!PT LDS RZ, [RZ] ;  /* 0x00000000fffff984 */ /* 0x000fe20000000800 */
[----:B------:R-:W-:Y:S01]  /*115a0*/  @!PT LDS RZ, [RZ] ;  /* 0x00000000fffff984 */ /* 0x000fe20000000800 */
[----:B------:R-:W-:Y:S01]  /*115b0*/  @!PT LDS RZ, [RZ] ;  /* 0x00000000fffff984 */ /* 0x000fe20000000800 */
[----:B------:R4:W-:Y:S08]  /*115c0*/  @P0 LDGSTS.E.BYPASS.LTC128B.128 [R209+0x100], [R30.64], !P5 ;  /* 0x001000001ed10fae */ /* 0x0009f0000e901d46 */
[----:B------:R3:W-:Y:S08]  /*115d0*/  @P0 LDGSTS.E.BYPASS.LTC128B.128 [R209+0x2100], [R22.64], !P6 ;  /* 0x0210000016d10fae */ /* 0x0007f0000f101d46 */
[----:B------:R2:W-:Y:S08]  /*115e0*/  @P0 LDGSTS.E.BYPASS.LTC128B.128 [R209+0x4100], [R14.64], !P4 ;  /* 0x041000000ed10fae */ /* 0x0005f0000e101d46 */
[----:B------:R4:W-:Y:S08]  /*115f0*/  @P0 LDGSTS.E.BYPASS.LTC128B.128 [R209+0x1100], [R28.64], !P5 ;  /* 0x011000001cd10fae */ /* 0x0009f0000e901d46 */
[----:B------:R3:W-:Y:S08]  /*11600*/  @P0 LDGSTS.E.BYPASS.LTC128B.128 [R209+0x3100], [R20.64], !P6 ;  /* 0x0310000014d10fae */ /* 0x0007f0000f101d46 */
[----:B------:R2:W-:Y:S08]  /*11610*/  @P0 LDGSTS.E.BYPASS.LTC128B.128 [R209+0x5100], [R12.64], !P4 ;  /* 0x051000000cd10fae */ /* 0x0005f0000e101d46 */
[----:B------:R-:W-:Y:S08]  /*11620*/  LDSM.16.M88.4 R160, [R194+0xc100] ;  /* 0x00c10000c2a0783b */ /* 0x000ff00000000200 */
[----:B------:R-:W0:Y:S08]  /*11630*/  LDGDEPBAR ;  /* 0x00000000000079af */ /* 0x000e300000000000 */
[----:B------:R-:W1:Y:S01]  /*11640*/  LDSM.16.M88.4 R164, [R190+0x6100] ;  /* 0x00610000bea4783b */ /* 0x000e620000000200 */
[C---:B--2---:R-:W-:Y:S07]  /*11650*/  HMMA.16816.F32.BF16 R12, R32.reuse, R16, RZ ;  /* 0x00000010200c723c */ /* 0x044fee00000418ff */
[----:B------:R-:W-:Y:S01]  /*11660*/  LDSM.16.M88.4 R168, [R190+0x7100] ;  /* 0x00710000bea8783b */ /* 0x000fe20000000200 */
[C---:B------:R-:W-:Y:S07]  /*11670*/  HMMA.16816.F32.BF16 R16, R32.reuse, R18, RZ ;  /* 0x000000122010723c */ /* 0x040fee00000418ff */
[----:B------:R-:W-:Y:S01]  /*11680*/  LDSM.16.M88.4 R172, [R190+0x7900] ;  /* 0x00790000beac783b */ /* 0x000fe20000000200 */
[C---:B---3--:R-:W-:Y:S07]  /*11690*/  HMMA.16816.F32.BF16 R20, R32.reuse, R24, RZ ;  /* 0x000000182014723c */ /* 0x048fee00000418ff */
[----:B------:R-:W-:Y:S01]  /*116a0*/  LDSM.16.M88.4 R176, [R193+0xc100] ;  /* 0x00c10000c1b0783b */ /* 0x000fe20000000200 */
[C---:B------:R-:W-:Y:S07]  /*116b0*/  HMMA.16816.F32.BF16 R24, R32.reuse, R26, RZ ;  /* 0x0000001a2018723c */ /* 0x040fee00000418ff */
[----:B------:R-:W-:Y:S01]  /*116c0*/  LDSM.16.M88.4 R180, [R189] ;  /* 0x00000000bdb4783b */ /* 0x000fe20000000200 */
[C---:B----4-:R-:W-:Y:S07]  /*116d0*/  HMMA.16816.F32.BF16 R28, R32.reuse, R136, RZ ;  /* 0x00000088201c723c */ /* 0x050fee00000418ff */
[----:B------:R-:W-:Y:S01]  /*116e0*/  SHFL.IDX PT, R2, R0, RZ, 0x1c1f ;  /* 0x001c1fff00027589 */ /* 0x000fe200000e0000 */
[----:B------:R-:W-:Y:S07]  /*116f0*/  HMMA.16816.F32.BF16 R32, R32, R138, RZ ;  /* 0x0000008a2020723c */ /* 0x000fee00000418ff */
[----:B------:R-:W2:Y:S01]  /*11700*/  LDSM.16.M88.4 R136, [R190+0x6900] ;  /* 0x00690000be88783b */ /* 0x000ea20000000200 */
[C---:B-----5:R-:W-:Y:S08]  /*11710*/  HMMA.16816.F32.BF16 R4, R140.reuse, R144, R4 ;  /* 0x000000908c04723c */ /* 0x060ff00000041804 */
[C---:B------:R-:W-:Y:S01]  /*11720*/  HMMA.16816.F32.BF16 R8, R140.reuse, R146, R8 ;  /* 0x000000928c08723c */ /* 0x040fe20000041808 */
[----:B------:R-:W-:Y:S07]  /*11730*/  LDSM.16.M88.4 R144, [R189+0x1000] ;  /* 0x00100000bd90783b */ /* 0x000fee0000000200 */
[C---:B-1----:R-:W-:Y:S08]  /*11740*/  HMMA.16816.F32.BF16 R12, R140.reuse, R148, R12 ;  /* 0x000000948c0c723c */ /* 0x042ff0000004180c */
[C---:B------:R-:W-:Y:S01]  /*11750*/  HMMA.16816.F32.BF16 R16, R140.reuse, R150, R16 ;  /* 0x000000968c10723c */ /* 0x040fe20000041810 */
[----:B------:R-:W-:Y:S07]  /*11760*/  LDSM.16.M88.4 R148, [R189+0x1800] ;  /* 0x00180000bd94783b */ /* 0x000fee0000000200 */
[C---:B------:R-:W-:Y:S08]  /*11770*/  HMMA.16816.F32.BF16 R20, R140.reuse, R152, R20 ;  /* 0x000000988c14723c */ /* 0x040ff00000041814 */
[C---:B------:R-:W-:Y:S01]  /*11780*/  HMMA.16816.F32.BF16 R24, R140.reuse, R154, R24 ;  /* 0x0000009a8c18723c */ /* 0x040fe20000041818 */
[----:B------:R-:W-:Y:S07]  /*11790*/  LDSM.16.M88.4 R152, [R191+0x10100] ;  /* 0x01010000bf98783b */ /* 0x000fee0000000200 */
[C---:B------:R-:W-:Y:S08]  /*117a0*/  HMMA.16816.F32.BF16 R28, R140.reuse, R156, R28 ;  /* 0x0000009c8c1c723c */ /* 0x040ff0000004181c */
[----:B------:R-:W-:Y:S01]  /*117b0*/  HMMA.16816.F32.BF16 R32, R140, R158, R32 ;  /* 0x0000009e8c20723c */ /* 0x000fe20000041820 */
[----:B------:R-:W1:Y:S07]  /*117c0*/  LDSM.16.M88.4 R140, [R189+0x800] ;  /* 0x00080000bd8c783b */ /* 0x000e6e0000000200 */
[C---:B------:R-:W-:Y:S01]  /*117d0*/  HMMA.16816.F32.BF16 R4, R160.reuse, R164, R4 ;  /* 0x000000a4a004723c */ /* 0x040fe20000041804 */
[----:B------:R-:W3:Y:S07]  /*117e0*/  LDSM.16.M88.4 R156, [R184+0x8100] ;  /* 0x00810000b89c783b */ /* 0x000eee0000000200 */
[C---:B------:R-:W-:Y:S01]  /*117f0*/  HMMA.16816.F32.BF16 R8, R160.reuse, R166, R8 ;  /* 0x000000a6a008723c */ /* 0x040fe20000041808 */
[----:B------:R-:W-:Y:S07]  /*11800*/  LDSM.16.M88.4 R164, [R184+0x9900] ;  /* 0x00990000b8a4783b */ /* 0x000fee0000000200 */
[C---:B--2---:R-:W-:Y:S08]  /*11810*/  HMMA.16816.F32.BF16 R12, R160.reuse, R136, R12 ;  /* 0x00000088a00c723c */ /* 0x044ff0000004180c */
[C---:B------:R-:W-:Y:S01]  /*11820*/  HMMA.16816.F32.BF16 R16, R160.reuse, R138, R16 ;  /* 0x0000008aa010723c */ /* 0x040fe20000041810 */
[----:B------:R-:W2:Y:S07]  /*11830*/  LDSM.16.M88.4 R136, [R184+0x8900] ;  /* 0x00890000b888783b */ /* 0x000eae0000000200 */
[C---:B------:R-:W-:Y:S08]  /*11840*/  HMMA.16816.F32.BF16 R20, R160.reuse, R168, R20 ;  /* 0x000000a8a014723c */ /* 0x040ff00000041814 */
[C---:B------:R-:W-:Y:S01]  /*11850*/  HMMA.16816.F32.BF16 R24, R160.reuse, R170, R24 ;  /* 0x000000aaa018723c */ /* 0x040fe20000041818 */
[----:B------:R-:W-:Y:S07]  /*11860*/  LDSM.16.M88.4 R168, [R192+0x10100] ;  /* 0x01010000c0a8783b */ /* 0x000fee0000000200 */
[C---:B------:R-:W-:Y:S08]  /*11870*/  HMMA.16816.F32.BF16 R28, R160.reuse, R172, R28 ;  /* 0x000000aca01c723c */ /* 0x040ff0000004181c */
[----:B------:R-:W-:Y:S01]  /*11880*/  HMMA.16816.F32.BF16 R32, R160, R174, R32 ;  /* 0x000000aea020723c */ /* 0x000fe20000041820 */
[----:B------:R-:W4:Y:S07]  /*11890*/  LDSM.16.M88.4 R160, [R184+0x9100] ;  /* 0x00910000b8a0783b */ /* 0x000f2e0000000200 */
[C---:B------:R-:W-:Y:S01]  /*118a0*/  HMMA.16816.F32.BF16 R4, R176.reuse, R180, R4 ;  /* 0x000000b4b004723c */ /* 0x040fe20000041804 */
[----:B------:R-:W5:Y:S07]  /*118b0*/  LDSM.16.M88.4 R172, [R203] ;  /* 0x00000000cbac783b */ /* 0x000f6e0000000200 */
        /* <DEDUP_REMOVED lines=15> */
[C---:B--2---:R-:W-:Y:S08]  /*119b0*/  HMMA.16816.F32.BF16 R12, R152.reuse, R136, R12 ;  /* 0x00000088980c723c */ /* 0x044ff0000004180c */
[C---:B------:R-:W-:Y:S01]  /*119c0*/  HMMA.16816.F32.BF16 R16, R152.reuse, R138, R16 ;  /* 0x0000008a9810723c */ /* 0x040fe20000041810 */
[----:B------:R-:W2:Y:S07]  /*119d0*/  LDSM.16.M88.4 R136, [R190+0x8900] ;  /* 0x00890000be88783b */ /* 0x000eae0000000200 */
[C---:B----4-:R-:W-:Y:S08]  /*119e0*/  HMMA.16816.F32.BF16 R20, R152.reuse, R160, R20 ;  /* 0x000000a09814723c */ /* 0x050ff00000041814 */
[C---:B------:R-:W-:Y:S01]  /*119f0*/  HMMA.16816.F32.BF16 R24, R152.reuse, R162, R24 ;  /* 0x000000a29818723c */ /* 0x040fe20000041818 */
[----:B------:R-:W-:Y:S07]  /*11a00*/  LDSM.16.M88.4 R160, [R193+0x10100] ;  /* 0x01010000c1a0783b */ /* 0x000fee0000000200 */
[C---:B------:R-:W-:Y:S08]  /*11a10*/  HMMA.16816.F32.BF16 R28, R152.reuse, R164, R28 ;  /* 0x000000a4981c723c */ /* 0x040ff0000004181c */
[----:B------:R-:W-:Y:S01]  /*11a20*/  HMMA.16816.F32.BF16 R32, R152, R166, R32 ;  /* 0x000000a69820723c */ /* 0x000fe20000041820 */
[----:B------:R-:W4:Y:S07]  /*11a30*/  LDSM.16.M88.4 R152, [R190+0x9100] ;  /* 0x00910000be98783b */ /* 0x000f2e0000000200 */
[C---:B-----5:R-:W-:Y:S01]  /*11a40*/  HMMA.16816.F32.BF16 R4, R168.reuse, R172, R4 ;  /* 0x000000aca804723c */ /* 0x060fe20000041804 */
[----:B------:R-:W5:Y:S07]  /*11a50*/  LDSM.16.M88.4 R164, [R189+0x2000] ;  /* 0x00200000bda4783b */ /* 0x000f6e0000000200 */
        /* <DEDUP_REMOVED lines=23> */
[----:B------:R-:W2:Y:S07]  /*11bd0*/  LDSM.16.M88.4 R156, [R184+0xb900] ;  /* 0x00b90000b89c783b */ /* 0x000eae0000000200 */
[C---:B-----5:R-:W-:Y:S01]  /*11be0*/  HMMA.16816.F32.BF16 R4, R160.reuse, R164, R4 ;  /* 0x000000a4a004723c */ /* 0x060fe20000041804 */
[----:B------:R-:W5:Y:S07]  /*11bf0*/  LDSM.16.M88.4 R176, [R192+0x14100] ;  /* 0x01410000c0b0783b */ /* 0x000f6e0000000200 */
        /* <DEDUP_REMOVED lines=35> */
[C---:B--2---:R-:W-:Y:S08]  /*11e30*/  HMMA.16816.F32.BF16 R12, R160.reuse, R136, R12 ;  /* 0x00000088a00c723c */ /* 0x044ff0000004180c */
[C---:B------:R-:W-:Y:S01]  /*11e40*/  HMMA.16816.F32.BF16 R16, R160.reuse, R138, R16 ;  /* 0x0000008aa010723c */ /* 0x040fe20000041810 */
[----:B------:R-:W1:Y:S07]  /*11e50*/  LDSM.16.M88.4 R136, [R189+0x4800] ;  /* 0x00480000bd88783b */ /* 0x000e6e0000000200 */
[C---:B----4-:R-:W-:Y:S08]  /*11e60*/  HMMA.16816.F32.BF16 R20, R160.reuse, R152, R20 ;  /* 0x00000098a014723c */ /* 0x050ff00000041814 */
[C---:B------:R-:W-:Y:S08]  /*11e70*/  HMMA.16816.F32.BF16 R24, R160.reuse, R154, R24 ;  /* 0x0000009aa018723c */ /* 0x040ff00000041818 */
[C---:B------:R-:W-:Y:S08]  /*11e80*/  HMMA.16816.F32.BF16 R28, R160.reuse, R156, R28 ;  /* 0x0000009ca01c723c */ /* 0x040ff0000004181c */
[----:B------:R-:W-:Y:S08]  /*11e90*/  HMMA.16816.F32.BF16 R32, R160, R158, R32 ;  /* 0x0000009ea020723c */ /* 0x000ff00000041820 */
[C---:B-----5:R-:W-:Y:S08]  /*11ea0*/  HMMA.16816.F32.BF16 R4, R168.reuse, R172, R4 ;  /* 0x000000aca804723c */ /* 0x060ff00000041804 */
        /* <DEDUP_REMOVED lines=17> */
[----:B------:R-:W-:Y:S01]  /*11fc0*/  MUFU.TANH R143, R6 ;  /* 0x00000006008f7308 */ /* 0x000fe20000002400 */
[----:B------:R-:W-:Y:S02]  /*11fd0*/  FMUL.FTZ R16, R16, c[0x0][0x320] ;  /* 0x0000c80010107a20 */ /* 0x000fe40000410000 */
[----:B------:R-:W-:Y:S02]  /*11fe0*/  FMUL.FTZ R14, R14, c[0x0][0x320] ;  /* 0x0000c8000e0e7a20 */ /* 0x000fe40000410000 */
[----:B------:R-:W-:Y:S02]  /*11ff0*/  FMUL.FTZ R17, R17, c[0x0][0x320] ;  /* 0x0000c80011117a20 */ /* 0x000fe40000410000 */
[----:B------:R-:W-:Y:S03]  /*12000*/  FMUL.FTZ R15, R15, c[0x0][0x320] ;  /* 0x0000c8000f0f7a20 */ /* 0x000fe60000410000 */
[----:B------:R3:W-:Y:S10]  /*12010*/  MUFU.TANH R142, R7 ;  /* 0x00000007008e7308 */ /* 0x0007f40000002400 */
[----:B------:R-:W4:Y:S10]  /*12020*/  MUFU.TANH R141, R8 ;  /* 0x00000008008d7308 */ /* 0x000f340000002400 */
[----:B------:R-:W5:Y:S01]  /*12030*/  MUFU.TANH R136, R9 ;  /* 0x0000000900887308 */ /* 0x000f620000002400 */
[----:B---3--:R-:W3:Y:S09]  /*12040*/  LDSM.16.M88.4 R4, [R189+0x5000] ;  /* 0x00500000bd04783b */ /* 0x008ef20000000200 */
[----:B------:R-:W-:Y:S10]  /*12050*/  MUFU.TANH R103, R10 ;  /* 0x0000000a00677308 */ /* 0x000ff40000002400 */
[----:B------:R1:W-:Y:S10]  /*12060*/  MUFU.TANH R101, R11 ;  /* 0x0000000b00657308 */ /* 0x0003f40000002400 */
[----:B------:R-:W-:Y:S10]  /*12070*/  MUFU.TANH R13, R13 ;  /* 0x0000000d000d7308 */ /* 0x000ff40000002400 */
[----:B------:R4:W-:Y:S01]  /*12080*/  MUFU.TANH R148, R18 ;  /* 0x0000001200947308 */ /* 0x0009e20000002400 */
[C---:B---3--:R-:W-:Y:S01]  /*12090*/  HMMA.16816.F32.BF16 R20, R168.reuse, R4, R20 ;  /* 0x00000004a814723c */ /* 0x048fe20000041814 */
[----:B-1----:R-:W1:Y:S01]  /*120a0*/  LDSM.16.M88.4 R8, [R189+0x5800] ;  /* 0x00580000bd08783b */ /* 0x002e620000000200 */
[----:B------:R-:W-:Y:S07]  /*120b0*/  DEPBAR.LE SB0, 0x0 ;  /* 0x000080000000791a */ /* 0x000fee0000000000 */
[----:B------:R-:W-:Y:S01]  /*120c0*/  MUFU.TANH R16, R16 ;  /* 0x0000001000107308 */ /* 0x000fe20000002400 */
[C---:B------:R-:W-:Y:S01]  /*120d0*/  HMMA.16816.F32.BF16 R24, R168.reuse, R6, R24 ;  /* 0x00000006a818723c */ /* 0x040fe20000041818 */
[----:B------:R3:W1:Y:S08]  /*120e0*/  SHFL.IDX PT, R4, R0, 0x1, 0x1c1f ;  /* 0x003c1f0000047f89 */ /* 0x00067000000e0000 */
[----:B------:R5:W-:Y:S01]  /*120f0*/  MUFU.TANH R149, R19 ;  /* 0x0000001300957308 */ /* 0x000be20000002400 */
[----:B------:R-:W-:Y:S04]  /*12100*/  BAR.SYNC.DEFER_BLOCKING 0x0 ;  /* 0x0000000000007b1d */ /* 0x000fe80000010000 */
[----:B------:R-:W-:Y:S02]  /*12110*/  FMUL.FTZ R23, R23, c[0x0][0x320] ;  /* 0x0000c80017177a20 */ /* 0x000fe40000410000 */
[----:B------:R-:W-:Y:S02]  /*12120*/  FMUL.FTZ R20, R20, c[0x0][0x320] ;  /* 0x0000c80014147a20 */ /* 0x000fe40000410000 */
[----:B------:R-:W-:Y:S02]  /*12130*/  FMUL.FTZ R22, R22, c[0x0][0x320] ;  /* 0x0000c80016167a20 */ /* 0x000fe40000410000 */
[----:B------:R-:W-:Y:S02]  /*12140*/  FMUL.FTZ R21, R21, c[0x0][0x320] ;  /* 0x0000c80015157a20 */ /* 0x000fe40000410000 */
[----:B---3--:R-:W-:Y:S02]  /*12150*/  IMAD R0, R208, R244, 0x1 ;  /* 0x00000001d0007424 */ /* 0x008fe400078e02f4 */
[----:B------:R-:W-:Y:S02]  /*12160*/  FMUL.FTZ R24, R24, c[0x0][0x320] ;  /* 0x0000c80018187a20 */ /* 0x000fe40000410000 */
[----:B------:R-:W-:Y:S01]  /*12170*/  FMUL.FTZ R25, R25, c[0x0][0x320] ;  /* 0x0000c80019197a20 */ /* 0x000fe20000410000 */
[----:B------:R-:W-:Y:S01]  /*12180*/  IADD3 R0, R232, R0, -R239 ;  /* 0x00000000e8007210 */ /* 0x000fe20007ffe8ef */
[----:B------:R-:W-:Y:S02]  /*12190*/  FMUL.FTZ R26, R26, c[0x0][0x320] ;  /* 0x0000c8001a1a7a20 */ /* 0x000fe40000410000 */
[----:B------:R-:W-:Y:S01]  /*121a0*/  FMUL.FTZ R27, R27, c[0x0][0x320] ;  /* 0x0000c8001b1b7a20 */ /* 0x000fe20000410000 */
[C---:B-1----:R-:W-:Y:S01]  /*121b0*/  HMMA.16816.F32.BF16 R28, R168.reuse, R8, R28 ;  /* 0x00000008a81c723c */ /* 0x042fe2000004181c */
[----:B------:R-:W1:Y:S02]  /*121c0*/  MUFU.TANH R140, R12 ;  /* 0x0000000c008c7308 */ /* 0x000e640000002400 */
[----:B------:R-:W-:Y:S04]  /*121d0*/  IADD3 R0, R0, -R242, RZ ;  /* 0x800000f200007210 */ /* 0x000fe80007ffe0ff */
[----:B------:R-:W-:Y:S01]  /*121e0*/  IADD3 R2, R0, R2, RZ ;  /* 0x0000000200027210 */ /* 0x000fe20007ffe0ff */
[----:B------:R-:W-:Y:S03]  /*121f0*/  HMMA.16816.F32.BF16 R32, R168, R10, R32 ;  /* 0x0000000aa820723c */ /* 0x000fe60000041820 */
[----:B------:R3:W-:Y:S01]  /*12200*/  MUFU.TANH R7, R22 ;  /* 0x0000001600077308 */ /* 0x0007e20000002400 */
[C---:B------:R-:W-:Y:S02]  /*12210*/  ISETP.GT.AND P0, PT, R2.reuse, RZ, PT ;  /* 0x000000ff0200720c */ /* 0x040fe40003f04270 */
[C---:B------:R-:W-:Y:S02]  /*12220*/  ISETP.GT.AND P2, PT, R2.reuse, 0x1, PT ;  /* 0x000000010200780c */ /* 0x040fe40003f44270 */
[----:B------:R-:W-:Y:S02]  /*12230*/  FSEL R10, R145, -INF , P0 ;  /* 0xff800000910a7808 */ /* 0x000fe40000000000 */
[----:B------:R-:W-:Y:S02]  /*12240*/  ISETP.GT.AND P3, PT, R2, 0x8, PT ;  /* 0x000000080200780c */ /* 0x000fe40003f64270 */
[----:B--2---:R-:W-:Y:S01]  /*12250*/  FSEL R11, R144, -INF , P2 ;  /* 0xff800000900b7808 */ /* 0x004fe20001000000 */
[----:B------:R2:W-:Y:S01]  /*12260*/  MUFU.TANH R12, R20 ;  /* 0x00000014000c7308 */ /* 0x0005e20000002400 */
[----:B------:R-:W-:Y:S02]  /*12270*/  IADD3 R0, R0, R4, RZ ;  /* 0x0000000400007210 */ /* 0x000fe40007ffe0ff */
[----:B------:R-:W-:Y:S01]  /*12280*/  FMNMX.FTZ R4, R10, R3, !PT ;  /* 0x000000030a047209 */ /* 0x000fe20007810000 */
[----:B------:R-:W-:Y:S01]  /*12290*/  FMUL.FTZ R28, R28, c[0x0][0x320] ;  /* 0x0000c8001c1c7a20 */ /* 0x000fe20000410000 */
[----:B------:R-:W-:Y:S01]  /*122a0*/  ISETP.GT.AND P2, PT, R2, 0x9, PT ;  /* 0x000000090200780c */ /* 0x000fe20003f44270 */
[----:B------:R-:W-:Y:S01]  /*122b0*/  FMUL.FTZ R29, R29, c[0x0][0x320] ;  /* 0x0000c8001d1d7a20 */ /* 0x000fe20000410000 */
[----:B------:R-:W-:Y:S01]  /*122c0*/  FMNMX.FTZ R4, R11, R4, !PT ;  /* 0x000000040b047209 */ /* 0x000fe20007810000 */
[----:B------:R-:W-:Y:S01]  /*122d0*/  FMUL.FTZ R30, R30, c[0x0][0x320] ;  /* 0x0000c8001e1e7a20 */ /* 0x000fe20000410000 */
[----:B----4-:R-:W-:Y:S01]  /*122e0*/  FSEL R18, R141, -INF , P3 ;  /* 0xff8000008d127808 */ /* 0x010fe20001800000 */
[----:B------:R4:W-:Y:S01]  /*122f0*/  MUFU.TANH R5, R21 ;  /* 0x0000001500057308 */ /* 0x0009e20000002400 */
[----:B-----5:R-:W-:Y:S01]  /*12300*/  FSEL R19, R136, -INF , P2 ;  /* 0xff80000088137808 */ /* 0x020fe20001000000 */
[----:B------:R-:W-:Y:S01]  /*12310*/  FMUL.FTZ R32, R32, c[0x0][0x320] ;  /* 0x0000c80020207a20 */ /* 0x000fe20000410000 */
[----:B------:R-:W-:Y:S01]  /*12320*/  ISETP.GT.AND P3, PT, R2, 0x10, PT ;  /* 0x000000100200780c */ /* 0x000fe20003f64270 */
[----:B------:R-:W-:Y:S01]  /*12330*/  FMUL.FTZ R33, R33, c[0x0][0x320] ;  /* 0x0000c80021217a20 */ /* 0x000fe20000410000 */
[----:B------:R-:W-:Y:S01]  /*12340*/  FMNMX.FTZ R4, R18, R4, !PT ;  /* 0x0000000412047209 */ /* 0x000fe20007810000 */
[----:B------:R-:W-:Y:S01]  /*12350*/  FMUL.FTZ R6, R31, c[0x0][0x320] ;  /* 0x0000c8001f067a20 */ /* 0x000fe20000410000 */
[----:B-1----:R-:W-:Y:S01]  /*12360*/  FSEL R140, R140, -INF , P3 ;  /* 0xff8000008c8c7808 */ /* 0x002fe20001800000 */
[----:B------:R-:W-:Y:S01]  /*12370*/  FMUL.FTZ R34, R34, c[0x0][0x320] ;  /* 0x0000c80022227a20 */ /* 0x000fe20000410000 */
[----:B------:R-:W-:Y:S01]  /*12380*/  ISETP.GT.AND P1, PT, R0, RZ, PT ;  /* 0x000000ff0000720c */ /* 0x000fe20003f24270 */
[----:B------:R-:W1:Y:S01]  /*12390*/  MUFU.TANH R14, R14 ;  /* 0x0000000e000e7308 */ /* 0x000e620000002400 */
[----:B------:R-:W-:Y:S01]  /*123a0*/  ISETP.GT.AND P2, PT, R2, 0x11, PT ;  /* 0x000000110200780c */ /* 0x000fe20003f44270 */
[----:B------:R-:W-:Y:S01]  /*123b0*/  FMUL.FTZ R35, R35, c[0x0][0x320] ;  /* 0x0000c80023237a20 */ /* 0x000fe20000410000 */
[----:B------:R-:W-:Y:S02]  /*123c0*/  FMNMX.FTZ R4, R19, R4, !PT ;  /* 0x0000000413047209 */ /* 0x000fe40007810000 */
[----:B------:R-:W-:Y:S02]  /*123d0*/  FSEL R141, R13, -INF , P2 ;  /* 0xff8000000d8d7808 */ /* 0x000fe40001000000 */
[----:B------:R-:W-:Y:S02]  /*123e0*/  FMNMX.FTZ R4, R140, R4, !PT ;  /* 0x000000048c047209 */ /* 0x000fe40007810000 */
[----:B---3--:R-:W-:Y:S01]  /*123f0*/  FSEL R22, R143, -INF , P1 ;  /* 0xff8000008f167808 */ /* 0x008fe20000800000 */
[----:B------:R-:W3:Y:S01]  /*12400*/  MUFU.TANH R17, R17 ;  /* 0x0000001100117308 */ /* 0x000ee20000002400 */
[----:B------:R-:W-:Y:S02]  /*12410*/  ISETP.GT.AND P1, PT, R0, 0x8, PT ;  /* 0x000000080000780c */ /* 0x000fe40003f24270 */
[----:B------:R-:W-:Y:S02]  /*12420*/  ISETP.GT.AND P3, PT, R2, 0x18, PT ;  /* 0x000000180200780c */ /* 0x000fe40003f64270 */
[----:B------:R-:W-:Y:S02]  /*12430*/  FMNMX.FTZ R4, R141, R4, !PT ;  /* 0x000000048d047209 */ /* 0x000fe40007810000 */
[----:B------:R-:W-:Y:S02]  /*12440*/  FSEL R146, R16, -INF , P3 ;  /* 0xff80000010927808 */ /* 0x000fe40001800000 */
[C---:B------:R-:W-:Y:S01]  /*12450*/  ISETP.GT.AND P0, PT, R0.reuse, 0x1, PT ;  /* 0x000000010000780c */ /* 0x040fe20003f04270 */
[----:B------:R5:W-:Y:S01]  /*12460*/  MUFU.TANH R100, R23 ;  /* 0x0000001700647308 */ /* 0x000be20000002400 */
[----:B--2---:R-:W-:Y:S02]  /*12470*/  FSEL R20, R103, -INF , P1 ;  /* 0xff80000067147808 */ /* 0x004fe40000800000 */
[----:B------:R-:W-:Y:S02]  /*12480*/  ISETP.GT.AND P1, PT, R0, 0x10, PT ;  /* 0x000000100000780c */ /* 0x000fe40003f24270 */
[----:B------:R-:W-:Y:S02]  /*12490*/  ISETP.GT.AND P2, PT, R2, 0x19, PT ;  /* 0x000000190200780c */ /* 0x000fe40003f44270 */
[----:B------:R-:W-:Y:S02]  /*124a0*/  FMNMX.FTZ R4, R146, R4, !PT ;  /* 0x0000000492047209 */ /* 0x000fe40007810000 */
[----:B----4-:R-:W-:Y:S01]  /*124b0*/  FSEL R21, R142, -INF , P0 ;  /* 0xff8000008e157808 */ /* 0x010fe20000000000 */
[----:B------:R-:W2:Y:S01]  /*124c0*/  MUFU.TANH R15, R15 ;  /* 0x0000000f000f7308 */ /* 0x000ea20000002400 */
[----:B-1----:R-:W-:Y:S02]  /*124d0*/  FSEL R142, R14, -INF , P1 ;  /* 0xff8000000e8e7808 */ /* 0x002fe40000800000 */
[C---:B------:R-:W-:Y:S02]  /*124e0*/  ISETP.GT.AND P0, PT, R0.reuse, 0x9, PT ;  /* 0x000000090000780c */ /* 0x040fe40003f04270 */
[----:B---3--:R-:W-:Y:S02]  /*124f0*/  FSEL R147, R17, -INF , P2 ;  /* 0xff80000011937808 */ /* 0x008fe40001000000 */
[----:B------:R-:W-:Y:S02]  /*12500*/  ISETP.GT.AND P1, PT, R0, 0x18, PT ;  /* 0x000000180000780c */ /* 0x000fe40003f24270 */
[----:B------:R-:W-:Y:S01]  /*12510*/  ISETP.GT.AND P2, PT, R2, 0x20, PT ;  /* 0x000000200200780c */ /* 0x000fe20003f44270 */
[----:B------:R-:W1:Y:S01]  /*12520*/  MUFU.TANH R24, R24 ;  /* 0x0000001800187308 */ /* 0x000e620000002400 */
[----:B------:R-:W-:Y:S02]  /*12530*/  FSEL R148, R148, -INF , P1 ;  /* 0xff80000094947808 */ /* 0x000fe40000800000 */
[----:B------:R-:W-:Y:S02]  /*12540*/  FSEL R151, R12, -INF , P2 ;  /* 0xff8000000c977808 */ /* 0x000fe40001000000 */
[----:B-----5:R-:W-:Y:S02]  /*12550*/  FSEL R23, R101, -INF , P0 ;  /* 0xff80000065177808 */ /* 0x020fe40000000000 */
[----:B------:R-:W-:Y:S02]  /*12560*/  FMNMX.FTZ R4, R147, R4, !PT ;  /* 0x0000000493047209 */ /* 0x000fe40007810000 */
[----:B------:R-:W-:Y:S01]  /*12570*/  ISETP.GT.AND P0, PT, R0, 0x11, PT ;  /* 0x000000110000780c */ /* 0x000fe20003f04270 */
[----:B------:R-:W3:Y:S01]  /*12580*/  MUFU.TANH R25, R25 ;  /* 0x0000001900197308 */ /* 0x000ee20000002400 */
[----:B------:R-:W-:Y:S02]  /*12590*/  ISETP.GT.AND P1, PT, R2, 0x21, PT ;  /* 0x000000210200780c */ /* 0x000fe40003f24270 */
[----:B------:R-:W-:Y:S02]  /*125a0*/  FMNMX.FTZ R4, R151, R4, !PT ;  /* 0x0000000497047209 */ /* 0x000fe40007810000 */
[----:B--2---:R-:W-:Y:S02]  /*125b0*/  FSEL R143, R15, -INF , P0 ;  /* 0xff8000000f8f7808 */ /* 0x004fe40000000000 */
[----:B------:R-:W-:Y:S02]  /*125c0*/  FSEL R152, R5, -INF , P1 ;  /* 0xff80000005987808 */ /* 0x000fe40000800000 */
[----:B------:R-:W-:Y:S01]  /*125d0*/  ISETP.GT.AND P0, PT, R0, 0x19, PT ;  /* 0x000000190000780c */ /* 0x000fe20003f04270 */
[----:B------:R-:W2:Y:S01]  /*125e0*/  MUFU.TANH R28, R28 ;  /* 0x0000001c001c7308 */ /* 0x000ea20000002400 */
[----:B------:R-:W-:Y:S02]  /*125f0*/  ISETP.GT.AND P2, PT, R2, 0x28, PT ;  /* 0x000000280200780c */ /* 0x000fe40003f44270 */
[----:B------:R-:W-:Y:S02]  /*12600*/  FSEL R149, R149, -INF , P0 ;  /* 0xff80000095957808 */ /* 0x000fe40000000000 */
[----:B-1----:R-:W-:Y:S02]  /*12610*/  FSEL R156, R24, -INF , P2 ;  /* 0xff800000189c7808 */ /* 0x002fe40001000000 */
[----:B------:R-:W-:Y:S02]  /*12620*/  FMNMX.FTZ R4, R152, R4, !PT ;  /* 0x0000000498047209 */ /* 0x000fe40007810000 */
[----:B------:R-:W-:Y:S01]  /*12630*/  ISETP.GT.AND P0, PT, R0, 0x20, PT ;  /* 0x000000200000780c */ /* 0x000fe20003f04270 */
[----:B------:R-:W1:Y:S01]  /*12640*/  MUFU.TANH R29, R29 ;  /* 0x0000001d001d7308 */ /* 0x000e620000002400 */
[----:B------:R-:W-:Y:S02]  /*12650*/  ISETP.GT.AND P1, PT, R2, 0x29, PT ;  /* 0x000000290200780c */ /* 0x000fe40003f24270 */
[----:B------:R-:W-:Y:S02]  /*12660*/  FMNMX.FTZ R5, R22, R102, !PT ;  /* 0x0000006616057209 */ /* 0x000fe40007810000 */
[----:B------:R-:W-:Y:S02]  /*12670*/  FSEL R154, R7, -INF , P0 ;  /* 0xff800000079a7808 */ /* 0x000fe40000000000 */
[----:B---3--:R-:W-:Y:S02]  /*12680*/  FSEL R157, R25, -INF , P1 ;  /* 0xff800000199d7808 */ /* 0x008fe40000800000 */
[C---:B------:R-:W-:Y:S01]  /*12690*/  ISETP.GT.AND P2, PT, R2.reuse, 0x38, PT ;  /* 0x000000380200780c */ /* 0x040fe20003f44270 */
[----:B------:R-:W3:Y:S01]  /*126a0*/  MUFU.TANH R32, R32 ;  /* 0x0000002000207308 */ /* 0x000ee20000002400 */
[C---:B------:R-:W-:Y:S02]  /*126b0*/  ISETP.GT.AND P0, PT, R2.reuse, 0x30, PT ;  /* 0x000000300200780c */ /* 0x040fe40003f04270 */
[C---:B------:R-:W-:Y:S02]  /*126c0*/  ISETP.GT.AND P3, PT, R2.reuse, 0x31, PT ;  /* 0x000000310200780c */ /* 0x040fe40003f64270 */
[----:B------:R-:W-:Y:S02]  /*126d0*/  ISETP.GT.AND P1, PT, R2, 0x39, PT ;  /* 0x000000390200780c */ /* 0x000fe40003f24270 */
[----:B------:R-:W-:Y:S02]  /*126e0*/  FMNMX.FTZ R2, R156, R4, !PT ;  /* 0x000000049c027209 */ /* 0x000fe40007810000 */
[----:B------:R-:W-:Y:S01]  /*126f0*/  FMNMX.FTZ R5, R21, R5, !PT ;  /* 0x0000000515057209 */ /* 0x000fe20007810000 */
[----:B------:R-:W4:Y:S01]  /*12700*/  MUFU.TANH R33, R33 ;  /* 0x0000002100217308 */ /* 0x000f220000002400 */
[----:B--2---:R-:W-:Y:S02]  /*12710*/  FSEL R161, R28, -INF , P0 ;  /* 0xff8000001ca17808 */ /* 0x004fe40000000000 */
[----:B------:R-:W-:Y:S02]  /*12720*/  FMNMX.FTZ R2, R157, R2, !PT ;  /* 0x000000029d027209 */ /* 0x000fe40007810000 */
[----:B------:R-:W-:Y:S02]  /*12730*/  FMNMX.FTZ R5, R20, R5, !PT ;  /* 0x0000000514057209 */ /* 0x000fe40007810000 */
[----:B-1----:R-:W-:Y:S02]  /*12740*/  FSEL R160, R29, -INF , P3 ;  /* 0xff8000001da07808 */ /* 0x002fe40001800000 */
[----:B------:R-:W-:Y:S01]  /*12750*/  FMNMX.FTZ R2, R161, R2, !PT ;  /* 0x00000002a1027209 */ /* 0x000fe20007810000 */
[----:B------:R-:W1:Y:S01]  /*12760*/  MUFU.TANH R26, R26 ;  /* 0x0000001a001a7308 */ /* 0x000e620000002400 */
[----:B------:R-:W-:Y:S02]  /*12770*/  FMNMX.FTZ R5, R23, R5, !PT ;  /* 0x0000000517057209 */ /* 0x000fe40007810000 */
[----:B------:R-:W-:Y:S02]  /*12780*/  FMNMX.FTZ R2, R160, R2, !PT ;  /* 0x00000002a0027209 */ /* 0x000fe40007810000 */
[----:B---3--:R-:W-:Y:S02]  /*12790*/  FSEL R162, R32, -INF , P2 ;  /* 0xff80000020a27808 */ /* 0x008fe40001000000 */
[----:B------:R-:W-:Y:S02]  /*127a0*/  FMNMX.FTZ R4, R142, R5, !PT ;  /* 0x000000058e047209 */ /* 0x000fe40007810000 */
[----:B------:R-:W-:Y:S01]  /*127b0*/  FMNMX.FTZ R2, R162, R2, !PT ;  /* 0x00000002a2027209 */ /* 0x000fe20007810000 */
[----:B------:R-:W2:Y:S01]  /*127c0*/  MUFU.TANH R27, R27 ;  /* 0x0000001b001b7308 */ /* 0x000ea20000002400 */
[----:B------:R-:W-:Y:S02]  /*127d0*/  FMNMX.FTZ R4, R143, R4, !PT ;  /* 0x000000048f047209 */ /* 0x000fe40007810000 */
[----:B------:R-:W-:Y:S02]  /*127e0*/  ISETP.GT.AND P0, PT, R0, 0x21, PT ;  /* 0x000000210000780c */ /* 0x000fe40003f04270 */
[----:B----4-:R-:W-:Y:S02]  /*127f0*/  FSEL R207, R33, -INF , P1 ;  /* 0xff80000021cf7808 */ /* 0x010fe40000800000 */
[----:B------:R-:W-:Y:S02]  /*12800*/  FMNMX.FTZ R4, R148, R4, !PT ;  /* 0x0000000494047209 */ /* 0x000fe40007810000 */
[----:B------:R-:W-:Y:S01]  /*12810*/  FMNMX.FTZ R2, R207, R2, !PT ;  /* 0x00000002cf027209 */ /* 0x000fe20007810000 */
[----:B------:R-:W3:Y:S01]  /*12820*/  MUFU.TANH R30, R30 ;  /* 0x0000001e001e7308 */ /* 0x000ee20000002400 */
[----:B------:R-:W-:Y:S02]  /*12830*/  FMNMX.FTZ R4, R149, R4, !PT ;  /* 0x0000000495047209 */ /* 0x000fe40007810000 */
[----:B------:R-:W-:Y:S01]  /*12840*/  FSEL R150, R100, -INF , P0 ;  /* 0xff80000064967808 */ /* 0x000fe20000000000 */
[----:B------:R-:W4:Y:S01]  /*12850*/  SHFL.BFLY PT, R101, R2, 0x2, 0x1f ;  /* 0x0c401f0002657f89 */ /* 0x000f2200000e0000 */
[----:B------:R-:W-:Y:S02]  /*12860*/  FMNMX.FTZ R4, R154, R4, !PT ;  /* 0x000000049a047209 */ /* 0x000fe40007810000 */
[----:B------:R-:W-:Y:S02]  /*12870*/  ISETP.GT.AND P3, PT, R0, 0x28, PT ;  /* 0x000000280000780c */ /* 0x000fe40003f64270 */
[----:B------:R-:W-:Y:S01]  /*12880*/  FMNMX.FTZ R4, R150, R4, !PT ;  /* 0x0000000496047209 */ /* 0x000fe20007810000 */
[----:B------:R-:W5:Y:S01]  /*12890*/  MUFU.TANH R6, R6 ;  /* 0x0000000600067308 */ /* 0x000f620000002400 */
[----:B-1----:R-:W-:Y:S02]  /*128a0*/  FSEL R153, R26, -INF , P3 ;  /* 0xff8000001a997808 */ /* 0x002fe40001800000 */
[----:B------:R-:W-:Y:S02]  /*128b0*/  ISETP.GT.AND P0, PT, R0, 0x29, PT ;  /* 0x000000290000780c */ /* 0x000fe40003f04270 */
[----:B------:R-:W-:Y:S02]  /*128c0*/  ISETP.GE.AND P2, PT, R208, 0x1, PT ;  /* 0x00000001d000780c */ /* 0x000fe40003f46270 */
[----:B--2---:R-:W-:Y:S02]  /*128d0*/  FSEL R155, R27, -INF , P0 ;  /* 0xff8000001b9b7808 */ /* 0x004fe40000000000 */
[----:B------:R-:W-:Y:S01]  /*128e0*/  FMNMX.FTZ R4, R153, R4, !PT ;  /* 0x0000000499047209 */ /* 0x000fe20007810000 */
[----:B------:R-:W1:Y:S01]  /*128f0*/  MUFU.TANH R34, R34 ;  /* 0x0000002200227308 */ /* 0x000e620000002400 */
[----:B------:R-:W-:Y:S02]  /*12900*/  ISETP.GT.AND P1, PT, R0, 0x30, PT ;  /* 0x000000300000780c */ /* 0x000fe40003f24270 */
[----:B------:R-:W-:Y:S02]  /*12910*/  FMNMX.FTZ R4, R155, R4, !PT ;  /* 0x000000049b047209 */ /* 0x000fe40007810000 */
[----:B---3--:R-:W-:Y:S02]  /*12920*/  FSEL R158, R30, -INF , P1 ;  /* 0xff8000001e9e7808 */ /* 0x008fe40000800000 */
[----:B------:R-:W-:Y:S02]  /*12930*/  ISETP.GT.AND P0, PT, R0, 0x31, PT ;  /* 0x000000310000780c */ /* 0x000fe40003f04270 */
[----:B------:R-:W-:Y:S01]  /*12940*/  FMNMX.FTZ R5, R158, R4, !PT ;  /* 0x000000049e057209 */ /* 0x000fe20007810000 */
[----:B------:R-:W2:Y:S01]  /*12950*/  MUFU.TANH R103, R35 ;  /* 0x0000002300677308 */ /* 0x000ea20000002400 */
[----:B------:R-:W-:Y:S02]  /*12960*/  IADD3 R4, R208, -0x1, RZ ;  /* 0xffffffffd0047810 */ /* 0x000fe40007ffe0ff */
[----:B----4-:R-:W-:Y:S02]  /*12970*/  FMNMX.FTZ R101, R2, R101, !PT ;  /* 0x0000006502657209 */ /* 0x010fe40007810000 */
[----:B-----5:R-:W-:Y:S01]  /*12980*/  FSEL R159, R6, -INF , P0 ;  /* 0xff800000069f7808 */ /* 0x020fe20000000000 */
[----:B------:R-:W-:Y:S01]  /*12990*/  @P2 IMAD.WIDE.U32 R6, R4, c[0x0][0x1e0], RZ ;  /* 0x0000780004062a25 */ /* 0x000fe200078e00ff */
[C---:B------:R-:W-:Y:S01]  /*129a0*/  ISETP.GT.AND P1, PT, R0.reuse, 0x38, PT ;  /* 0x000000380000780c */ /* 0x040fe20003f24270 */
[----:B------:R-:W3:Y:S01]  /*129b0*/  SHFL.BFLY PT, R9, R101, 0x1, 0x1f ;  /* 0x0c201f0065097f89 */ /* 0x000ee200000e0000 */
[----:B------:R-:W-:Y:S02]  /*129c0*/  ISETP.GT.AND P0, PT, R0, 0x39, PT ;  /* 0x000000390000780c */ /* 0x000fe40003f04270 */
[----:B------:R-:W-:Y:S02]  /*129d0*/  FMNMX.FTZ R0, R159, R5, !PT ;  /* 0x000000059f007209 */ /* 0x000fe40007810000 */
[----:B------:R-:W-:Y:S02]  /*129e0*/  @P2 SHF.R.S32.HI R5, RZ, 0x1f, R4 ;  /* 0x0000001fff052819 */ /* 0x000fe40000011404 */
[----:B-1----:R-:W-:Y:S03]  /*129f0*/  FSEL R183, R34, -INF , P1 ;  /* 0xff80000022b77808 */ /* 0x002fe60000800000 */
[----:B------:R-:W-:Y:S01]  /*12a00*/  @P2 IMAD R5, R5, c[0x0][0x1e0], RZ ;  /* 0x0000780005052a24 */ /* 0x000fe200078e02ff */
[----:B------:R-:W-:Y:S03]  /*12a10*/  FMNMX.FTZ R0, R183, R0, !PT ;  /* 0x00000000b7007209 */ /* 0x000fe60007810000 */
[----:B------:R-:W-:Y:S01]  /*12a20*/  @P2 IMAD R4, R4, c[0x0][0x1e4], R5 ;  /* 0x0000790004042a24 */ /* 0x000fe200078e0205 */
[C---:B------:R-:W-:Y:S02]  /*12a30*/  @P2 SHF.L.U32 R5, R6.reuse, 0x6, RZ ;  /* 0x0000000606052819 */ /* 0x040fe400000006ff */
[----:B--2---:R-:W-:Y:S02]  /*12a40*/  FSEL R103, R103, -INF , P0 ;  /* 0xff80000067677808 */ /* 0x004fe40000000000 */
[----:B------:R-:W-:Y:S02]  /*12a50*/  @P2 IADD3 R4, R7, R4, RZ ;  /* 0x0000000407042210 */ /* 0x000fe40007ffe0ff */
[----:B------:R-:W-:Y:S02]  /*12a60*/  @P2 IADD3 R7, P0, R5, R228, RZ ;  /* 0x000000e405072210 */ /* 0x000fe40007f1e0ff */
[----:B------:R-:W-:Y:S02]  /*12a70*/  @P2 SHF.L.U64.HI R4, R6, 0x6, R4 ;  /* 0x0000000606042819 */ /* 0x000fe40000010204 */
[----:B------:R-:W-:Y:S02]  /*12a80*/  FMNMX.FTZ R0, R103, R0, !PT ;  /* 0x0000000067007209 */ /* 0x000fe40007810000 */
[----:B------:R-:W-:Y:S02]  /*12a90*/  @P2 LEA R16, P1, R7, c[0x0][0x1c8], 0x1 ;  /* 0x0000720007102a11 */ /* 0x000fe400078208ff */
[----:B------:R-:W-:Y:S01]  /*12aa0*/  @P2 IADD3.X R8, R4, R231, RZ, P0, !PT ;  /* 0x000000e704082210 */ /* 0x000fe200007fe4ff */
[----:B------:R-:W1:Y:S01]  /*12ab0*/  SHFL.BFLY PT, R2, R0, 0x2, 0x1f ;  /* 0x0c401f0000027f89 */ /* 0x000e6200000e0000 */
[----:B------:R-:W-:Y:S02]  /*12ac0*/  @P2 IADD3 R6, P0, R5, R226, RZ ;  /* 0x000000e205062210 */ /* 0x000fe40007f1e0ff */
[----:B------:R-:W-:Y:S02]  /*12ad0*/  @P2 LEA.HI.X R17, R7, c[0x0][0x1cc], R8, 0x1, P1 ;  /* 0x0000730007112a11 */ /* 0x000fe400008f0c08 */
[----:B------:R-:W-:Y:S02]  /*12ae0*/  @P2 LEA R14, P1, R6, c[0x0][0x1c8], 0x1 ;  /* 0x00007200060e2a11 */ /* 0x000fe400078208ff */
[----:B------:R-:W-:Y:S01]  /*12af0*/  @P2 IADD3.X R8, R4, R225, RZ, P0, !PT ;  /* 0x000000e104082210 */ /* 0x000fe200007fe4ff */
[----:B------:R2:W-:Y:S01]  /*12b00*/  @P2 LDGSTS.E.BYPASS.LTC128B.128 [R209+0x6100], [R16.64], !P5 ;  /* 0x0610000010d12fae */ /* 0x0005e2000e901d46 */
[----:B------:R-:W-:Y:S02]  /*12b10*/  @P2 IADD3 R7, P0, R5, R220, RZ ;  /* 0x000000dc05072210 */ /* 0x000fe40007f1e0ff */
[----:B---3--:R-:W-:Y:S02]  /*12b20*/  FMNMX.FTZ R101, R101, R9, !PT ;  /* 0x0000000965657209 */ /* 0x008fe40007810000 */
[----:B------:R-:W-:Y:S02]  /*12b30*/  @P2 LEA.HI.X R15, R6, c[0x0][0x1cc], R8, 0x1, P1 ;  /* 0x00007300060f2a11 */ /* 0x000fe400008f0c08 */
[----:B------:R-:W-:Y:S01]  /*12b40*/  @P2 LEA R12, P1, R7, c[0x0][0x1c8], 0x1 ;  /* 0x00007200070c2a11 */ /* 0x000fe200078208ff */
[----:B------:R-:W-:Y:S01]  /*12b50*/  FMUL.FTZ R144, R101, c[0x0][0x2d0] ;  /* 0x0000b40065907a20 */ /* 0x000fe20000410000 */
[----:B------:R-:W-:Y:S01]  /*12b60*/  @P2 IADD3.X R6, R4, R227, RZ, P0, !PT ;  /* 0x000000e304062210 */ /* 0x000fe200007fe4ff */
[----:B------:R3:W-:Y:S01]  /*12b70*/  @P2 LDGSTS.E.BYPASS.LTC128B.128 [R209+0x8100], [R14.64], !P6 ;  /* 0x081000000ed12fae */ /* 0x0007e2000f101d46 */
[----:B------:R-:W-:Y:S02]  /*12b80*/  @P2 IADD3 R5, P0, R247, R5, RZ ;  /* 0x00000005f7052210 */ /* 0x000fe40007f1e0ff */
[----:B------:R-:W-:Y:S02]  /*12b90*/  @P2 LEA.HI.X R13, R7, c[0x0][0x1cc], R6, 0x1, P1 ;  /* 0x00007300070d2a11 */ /* 0x000fe400008f0c06 */
[----:B------:R-:W-:Y:S02]  /*12ba0*/  FSETP.NEU.FTZ.AND P1, PT, R101, -INF , PT ;  /* 0xff8000006500780b */ /* 0x000fe40003f3d000 */
[----:B-1----:R-:W-:Y:S01]  /*12bb0*/  FMNMX.FTZ R0, R0, R2, !PT ;  /* 0x0000000200007209 */ /* 0x002fe20007810000 */
[----:B------:R3:W-:Y:S01]  /*12bc0*/  @P2 LDGSTS.E.BYPASS.LTC128B.128 [R209+0xa100], [R12.64], !P4 ;  /* 0x0a1000000cd12fae */ /* 0x0007e2000e101d46 */
[----:B------:R-:W-:Y:S02]  /*12bd0*/  FSEL R144, R144, RZ, P1 ;  /* 0x000000ff90907208 */ /* 0x000fe40000800000 */
[----:B------:R-:W-:Y:S02]  /*12be0*/  @P2 IADD3 R6, P3, R5, R228, RZ ;  /* 0x000000e405062210 */ /* 0x000fe40007f7e0ff */
[----:B------:R-:W-:Y:S01]  /*12bf0*/  @P2 IADD3.X R4, R245, R4, RZ, P0, !PT ;  /* 0x00000004f5042210 */ /* 0x000fe200007fe4ff */
[--C-:B------:R-:W-:Y:S01]  /*12c00*/  FFMA.FTZ R10, R10, c[0x0][0x2d0], -R144.reuse ;  /* 0x0000b4000a0a7a23 */ /* 0x100fe20000010890 */
[----:B------:R-:W-:Y:S01]  /*12c10*/  @P2 LEA R8, P0, R6, c[0x0][0x1c8], 0x1 ;  /* 0x0000720006082a11 */ /* 0x000fe200078008ff */
[----:B------:R-:W1:Y:S01]  /*12c20*/  SHFL.BFLY PT, R2, R0, 0x1, 0x1f ;  /* 0x0c201f0000027f89 */ /* 0x000e6200000e0000 */
[----:B------:R-:W-:Y:S01]  /*12c30*/  @P2 IADD3.X R7, R4, R231, RZ, P3, !PT ;  /* 0x000000e704072210 */ /* 0x000fe20001ffe4ff */
[----:B------:R4:W-:Y:S01]  /*12c40*/  MUFU.EX2 R216, R10 ;  /* 0x0000000a00d87308 */ /* 0x0009e20000000800 */
[--C-:B------:R-:W-:Y:S02]  /*12c50*/  FFMA.FTZ R18, R18, c[0x0][0x2d0], -R144.reuse ;  /* 0x0000b40012127a23 */ /* 0x100fe40000010890 */
[----:B------:R-:W-:Y:S01]  /*12c60*/  @P2 LEA.HI.X R9, R6, c[0x0][0x1cc], R7, 0x1, P0 ;  /* 0x0000730006092a11 */ /* 0x000fe200000f0c07 */
[--C-:B------:R-:W-:Y:S01]  /*12c70*/  FFMA.FTZ R7, R11, c[0x0][0x2d0], -R144.reuse ;  /* 0x0000b4000b077a23 */ /* 0x100fe20000010890 */
[----:B------:R-:W-:Y:S01]  /*12c80*/  @P2 IADD3 R6, P0, R5, R226, RZ ;  /* 0x000000e205062210 */ /* 0x000fe20007f1e0ff */
[----:B------:R-:W-:Y:S02]  /*12c90*/  FFMA.FTZ R19, R19, c[0x0][0x2d0], -R144 ;  /* 0x0000b40013137a23 */ /* 0x000fe40000010890 */
[----:B------:R5:W-:Y:S01]  /*12ca0*/  @P2 LDGSTS.E.BYPASS.LTC128B.128 [R209+0x7100], [R8.64], !P5 ;  /* 0x0710000008d12fae */ /* 0x000be2000e901d46 */
[----:B------:R-:W-:Y:S01]  /*12cb0*/  @P2 IADD3.X R24, R4, R225, RZ, P0, !PT ;  /* 0x000000e104182210 */ /* 0x000fe200007fe4ff */
[----:B------:R-:W2:Y:S10]  /*12cc0*/  MUFU.EX2 R217, R7 ;  /* 0x0000000700d97308 */ /* 0x000eb40000000800 */
[----:B------:R-:W-:Y:S01]  /*12cd0*/  MUFU.EX2 R215, R18 ;  /* 0x0000001200d77308 */ /* 0x000fe20000000800 */
[----:B-1----:R-:W-:Y:S02]  /*12ce0*/  FMNMX.FTZ R100, R0, R2, !PT ;  /* 0x0000000200647209 */ /* 0x002fe40007810000 */
[----:B----4-:R-:W-:Y:S03]  /*12cf0*/  @P2 LEA R10, P0, R6, c[0x0][0x1c8], 0x1 ;  /* 0x00007200060a2a11 */ /* 0x010fe600078008ff */
[----:B------:R-:W-:Y:S01]  /*12d00*/  FMUL.FTZ R145, R100, c[0x0][0x2d0] ;  /* 0x0000b40064917a20 */ /* 0x000fe20000410000 */
[----:B------:R-:W-:Y:S02]  /*12d10*/  @P2 LEA.HI.X R11, R6, c[0x0][0x1cc], R24, 0x1, P0 ;  /* 0x00007300060b2a11 */ /* 0x000fe400000f0c18 */
[----:B------:R-:W-:Y:S01]  /*12d20*/  @P2 IADD3 R5, P0, R5, R220, RZ ;  /* 0x000000dc05052210 */ /* 0x000fe20007f1e0ff */
[----:B------:R-:W1:Y:S02]  /*12d30*/  MUFU.EX2 R214, R19 ;  /* 0x0000001300d67308 */ /* 0x000e640000000800 */
[----:B------:R4:W-:Y:S01]  /*12d40*/  @P2 LDGSTS.E.BYPASS.LTC128B.128 [R209+0x9100], [R10.64], !P6 ;  /* 0x091000000ad12fae */ /* 0x0009e2000f101d46 */
[----:B------:R-:W-:Y:S02]  /*12d50*/  @P2 IADD3.X R0, R4, R227, RZ, P0, !PT ;  /* 0x000000e304002210 */ /* 0x000fe400007fe4ff */
[----:B------:R-:W-:Y:S02]  /*12d60*/  @P2 LEA R4, P0, R5, c[0x0][0x1c8], 0x1 ;  /* 0x0000720005042a11 */ /* 0x000fe400078008ff */
[----:B--2---:R-:W-:Y:S02]  /*12d70*/  F2FP.BF16.PACK_AB R136, R217, R216 ;  /* 0x000000d8d988723e */ /* 0x004fe400000010ff */
[----:B------:R-:W-:Y:S02]  /*12d80*/  @P2 LEA.HI.X R5, R5, c[0x0][0x1cc], R0, 0x1, P0 ;  /* 0x0000730005052a11 */ /* 0x000fe400000f0c00 */
[----:B------:R-:W-:Y:S02]  /*12d90*/  FSETP.NEU.FTZ.AND P0, PT, R100, -INF , PT ;  /* 0xff8000006400780b */ /* 0x000fe40003f1d000 */
[----:B------:R-:W-:Y:S01]  /*12da0*/  FSEL R0, R101, RZ, P1 ;  /* 0x000000ff65007208 */ /* 0x000fe20000800000 */
[----:B------:R2:W-:Y:S01]  /*12db0*/  @P2 LDGSTS.E.BYPASS.LTC128B.128 [R209+0xb100], [R4.64], !P4 ;  /* 0x0b10000004d12fae */ /* 0x0005e2000e101d46 */
[----:B------:R-:W-:Y:S03]  /*12dc0*/  FSEL R145, R145, RZ, P0 ;  /* 0x000000ff91917208 */ /* 0x000fe60000000000 */
[----:B------:R-:W-:Y:S02]  /*12dd0*/  FADD.FTZ R0, -R0, R3 ;  /* 0x0000000300007221 */ /* 0x000fe40000010100 */
[--C-:B------:R-:W-:Y:S02]  /*12de0*/  FFMA.FTZ R2, R23, c[0x0][0x2d0], -R145.reuse ;  /* 0x0000b40017027a23 */ /* 0x100fe40000010891 */
[----:B------:R-:W-:Y:S01]  /*12df0*/  FMUL.FTZ R0, R0, c[0x0][0x2d0] ;  /* 0x0000b40000007a20 */ /* 0x000fe20000410000 */
[----:B---3--:R-:W3:Y:S01]  /*12e00*/  LDSM.16.MT88.4 R12, [R185+0x100] ;  /* 0x00010000b90c783b */ /* 0x008ee20000004200 */
[----:B------:R2:W-:Y:S01]  /*12e10*/  MUFU.EX2 R210, R2 ;  /* 0x0000000200d27308 */ /* 0x0005e20000000800 */
[--C-:B------:R-:W-:Y:S01]  /*12e20*/  FFMA.FTZ R22, R22, c[0x0][0x2d0], -R145.reuse ;  /* 0x0000b40016167a23 */ /* 0x100fe20000010891 */
[----:B-1----:R-:W-:Y:S01]  /*12e30*/  F2FP.BF16.PACK_AB R138, R214, R215 ;  /* 0x000000d7d68a723e */ /* 0x002fe200000010ff */
[--C-:B------:R-:W-:Y:S02]  /*12e40*/  FFMA.FTZ R21, R21, c[0x0][0x2d0], -R145.reuse ;  /* 0x0000b40015157a23 */ /* 0x100fe40000010891 */
[--C-:B------:R-:W-:Y:S02]  /*12e50*/  FFMA.FTZ R20, R20, c[0x0][0x2d0], -R145.reuse ;  /* 0x0000b40014147a23 */ /* 0x100fe40000010891 */
[----:B------:R-:W-:Y:S03]  /*12e60*/  LDSM.16.MT88.4 R28, [R188+0x100] ;  /* 0x00010000bc1c783b */ /* 0x000fe60000004200 */
[----:B------:R1:W1:Y:S05]  /*12e70*/  MUFU.EX2 R3, R0 ;  /* 0x0000000000037308 */ /* 0x00026a0000000800 */
[----:B------:R-:W0:Y:S05]  /*12e80*/  LDGDEPBAR ;  /* 0x00000000000079af */ /* 0x000e2a0000000000 */
[----:B------:R-:W-:Y:S01]  /*12e90*/  MUFU.EX2 R213, R22 ;  /* 0x0000001600d57308 */ /* 0x000fe20000000800 */
[----:B--2---:R-:W-:Y:S02]  /*12ea0*/  FSEL R2, R100, RZ, P0 ;  /* 0x000000ff64027208 */ /* 0x004fe40000000000 */
[----:B------:R-:W-:Y:S07]  /*12eb0*/  ISETP.GT.AND P0, PT, R208, R234, PT ;  /* 0x000000ead000720c */ /* 0x000fee0003f04270 */
[----:B------:R-:W2:Y:S01]  /*12ec0*/  MUFU.EX2 R212, R21 ;  /* 0x0000001500d47308 */ /* 0x000ea20000000800 */
[----:B-1----:R-:W-:Y:S02]  /*12ed0*/  FADD.FTZ R0, -R2, R102 ;  /* 0x0000006602007221 */ /* 0x002fe40000010100 */
[--C-:B------:R-:W-:Y:S02]  /*12ee0*/  FFMA.FTZ R2, R140, c[0x0][0x2d0], -R144.reuse ;  /* 0x0000b4008c027a23 */ /* 0x100fe40000010890 */
[----:B------:R-:W-:Y:S05]  /*12ef0*/  FMUL.FTZ R0, R0, c[0x0][0x2d0] ;  /* 0x0000b40000007a20 */ /* 0x000fea0000410000 */
[----:B------:R1:W-:Y:S01]  /*12f00*/  MUFU.EX2 R182, R2 ;  /* 0x0000000200b67308 */ /* 0x0003e20000000800 */
[C---:B------:R-:W-:Y:S02]  /*12f10*/  FMUL.FTZ R4, R3.reuse, R104 ;  /* 0x0000006803047220 */ /* 0x040fe40000410000 */
[C---:B------:R-:W-:Y:S02]  /*12f20*/  FMUL.FTZ R5, R3.reuse, R105 ;  /* 0x0000006903057220 */ /* 0x040fe40000410000 */
[C---:B-----5:R-:W-:Y:S02]  /*12f30*/  FMUL.FTZ R8, R3.reuse, R108 ;  /* 0x0000006c03087220 */ /* 0x060fe40000410000 */
[C---:B------:R-:W-:Y:S02]  /*12f40*/  FMUL.FTZ R9, R3.reuse, R109 ;  /* 0x0000006d03097220 */ /* 0x040fe40000410000 */
[C---:B------:R-:W-:Y:S01]  /*12f50*/  FMUL.FTZ R16, R3.reuse, R116 ;  /* 0x0000007403107220 */ /* 0x040fe20000410000 */
[----:B------:R5:W3:Y:S01]  /*12f60*/  MUFU.EX2 R211, R20 ;  /* 0x0000001400d37308 */ /* 0x000ae20000000800 */
[C---:B------:R-:W-:Y:S02]  /*12f70*/  FMUL.FTZ R17, R3.reuse, R117 ;  /* 0x0000007503117220 */ /* 0x040fe40000410000 */
[C---:B------:R-:W-:Y:S01]  /*12f80*/  FMUL.FTZ R24, R3.reuse, R124 ;  /* 0x0000007c03187220 */ /* 0x040fe20000410000 */
[----:B--2---:R-:W-:Y:S01]  /*12f90*/  F2FP.BF16.PACK_AB R137, R212, R213 ;  /* 0x000000d5d489723e */ /* 0x004fe200000010ff */
[C---:B------:R-:W-:Y:S02]  /*12fa0*/  FMUL.FTZ R25, R3.reuse, R125 ;  /* 0x0000007d03197220 */ /* 0x040fe40000410000 */
[C---:B------:R-:W-:Y:S02]  /*12fb0*/  FMUL.FTZ R32, R3.reuse, R132 ;  /* 0x0000008403207220 */ /* 0x040fe40000410000 */
[C---:B------:R-:W-:Y:S01]  /*12fc0*/  FMUL.FTZ R33, R3.reuse, R133 ;  /* 0x0000008503217220 */ /* 0x040fe20000410000 */
[----:B------:R-:W2:Y:S01]  /*12fd0*/  MUFU.EX2 R0, R0 ;  /* 0x0000000000007308 */ /* 0x000ea20000000800 */
[C---:B------:R-:W-:Y:S02]  /*12fe0*/  FMUL.FTZ R36, R3.reuse, R36 ;  /* 0x0000002403247220 */ /* 0x040fe40000410000 */
[----:B------:R-:W-:Y:S02]  /*12ff0*/  FMUL.FTZ R37, R3, R37 ;  /* 0x0000002503257220 */ /* 0x000fe40000410000 */
[--C-:B-1----:R-:W-:Y:S02]  /*13000*/  FFMA.FTZ R2, R141, c[0x0][0x2d0], -R144.reuse ;  /* 0x0000b4008d027a23 */ /* 0x102fe40000010890 */
[C---:B------:R-:W-:Y:S02]  /*13010*/  FMUL.FTZ R40, R3.reuse, R40 ;  /* 0x0000002803287220 */ /* 0x040fe40000410000 */
[C---:B------:R-:W-:Y:S01]  /*13020*/  FMUL.FTZ R41, R3.reuse, R41 ;  /* 0x0000002903297220 */ /* 0x040fe20000410000 */
[----:B------:R1:W1:Y:S01]  /*13030*/  MUFU.EX2 R181, R2 ;  /* 0x0000000200b57308 */ /* 0x0002620000000800 */
[C---:B------:R-:W-:Y:S02]  /*13040*/  FMUL.FTZ R44, R3.reuse, R44 ;  /* 0x0000002c032c7220 */ /* 0x040fe40000410000 */
[C---:B------:R-:W-:Y:S01]  /*13050*/  FMUL.FTZ R45, R3.reuse, R45 ;  /* 0x0000002d032d7220 */ /* 0x040fe20000410000 */
[----:B-----5:R-:W5:Y:S01]  /*13060*/  LDSM.16.MT88.4 R20, [R186+0x100] ;  /* 0x00010000ba14783b */ /* 0x020f620000004200 */
[----:B---3--:R-:W-:Y:S01]  /*13070*/  F2FP.BF16.PACK_AB R139, R210, R211 ;  /* 0x000000d3d28b723e */ /* 0x008fe200000010ff */
[C---:B------:R-:W-:Y:S02]  /*13080*/  FMUL.FTZ R48, R3.reuse, R48 ;  /* 0x0000003003307220 */ /* 0x040fe40000410000 */
[C---:B------:R-:W-:Y:S02]  /*13090*/  FMUL.FTZ R49, R3.reuse, R49 ;  /* 0x0000003103317220 */ /* 0x040fe40000410000 */
[C---:B------:R-:W-:Y:S02]  /*130a0*/  FMUL.FTZ R52, R3.reuse, R52 ;  /* 0x0000003403347220 */ /* 0x040fe40000410000 */
[C---:B------:R-:W-:Y:S02]  /*130b0*/  FMUL.FTZ R53, R3.reuse, R53 ;  /* 0x0000003503357220 */ /* 0x040fe40000410000 */
[C---:B--2---:R-:W-:Y:S02]  /*130c0*/  FMUL.FTZ R6, R0.reuse, R106 ;  /* 0x0000006a00067220 */ /* 0x044fe40000410000 */
[C---:B------:R-:W-:Y:S02]  /*130d0*/  FMUL.FTZ R7, R0.reuse, R107 ;  /* 0x0000006b00077220 */ /* 0x040fe40000410000 */
[----:B------:R-:W2:Y:S01]  /*130e0*/  LDSM.16.MT88.4 R104, [R187+0x100] ;  /* 0x00010000bb68783b */ /* 0x000ea20000004200 */
[C---:B----4-:R-:W-:Y:S02]  /*130f0*/  FMUL.FTZ R10, R0.reuse, R110 ;  /* 0x0000006e000a7220 */ /* 0x050fe40000410000 */
[----:B------:R-:W-:Y:S02]  /*13100*/  FMUL.FTZ R11, R0, R111 ;  /* 0x0000006f000b7220 */ /* 0x000fe40000410000 */
[C---:B------:R-:W-:Y:S03]  /*13110*/  HMMA.16816.F32.BF16 R4, R136.reuse, R12, R4 ;  /* 0x0000000c8804723c */ /* 0x040fe60000041804 */
[----:B------:R-:W3:Y:S02]  /*13120*/  LDSM.16.MT88.4 R108, [R185+0x2100] ;  /* 0x00210000b96c783b */ /* 0x000ee40000004200 */
[--C-:B-1----:R-:W-:Y:S02]  /*13130*/  FFMA.FTZ R2, R142, c[0x0][0x2d0], -R145.reuse ;  /* 0x0000b4008e027a23 */ /* 0x102fe40000010891 */
[C---:B------:R-:W-:Y:S01]  /*13140*/  FMUL.FTZ R12, R3.reuse, R112 ;  /* 0x00000070030c7220 */ /* 0x040fe20000410000 */
[C---:B------:R-:W-:Y:S01]  /*13150*/  HMMA.16816.F32.BF16 R8, R136.reuse, R14, R8 ;  /* 0x0000000e8808723c */ /* 0x040fe20000041808 */
[----:B------:R1:W-:Y:S03]  /*13160*/  MUFU.EX2 R180, R2 ;  /* 0x0000000200b47308 */ /* 0x0003e60000000800 */
[----:B------:R-:W-:Y:S02]  /*13170*/  FMUL.FTZ R13, R3, R113 ;  /* 0x00000071030d7220 */ /* 0x000fe40000410000 */
[C---:B------:R-:W-:Y:S02]  /*13180*/  FMUL.FTZ R18, R0.reuse, R118 ;  /* 0x0000007600127220 */ /* 0x040fe40000410000 */
[C---:B------:R-:W-:Y:S04]  /*13190*/  FMUL.FTZ R14, R0.reuse, R114 ;  /* 0x00000072000e7220 */ /* 0x040fe80000410000 */
[C---:B------:R-:W-:Y:S02]  /*131a0*/  FMUL.FTZ R15, R0.reuse, R115 ;  /* 0x00000073000f7220 */ /* 0x040fe40000410000 */
[----:B------:R-:W4:Y:S01]  /*131b0*/  LDSM.16.MT88.4 R112, [R186+0x2100] ;  /* 0x00210000ba70783b */ /* 0x000f220000004200 */
[C---:B------:R-:W-:Y:S02]  /*131c0*/  FMUL.FTZ R19, R0.reuse, R119 ;  /* 0x0000007700137220 */ /* 0x040fe40000410000 */
[C---:B------:R-:W-:Y:S02]  /*131d0*/  FMUL.FTZ R26, R0.reuse, R126 ;  /* 0x0000007e001a7220 */ /* 0x040fe40000410000 */
[C---:B-----5:R-:W-:Y:S03]  /*131e0*/  HMMA.16816.F32.BF16 R12, R136.reuse, R20, R12 ;  /* 0x00000014880c723c */ /* 0x060fe6000004180c */
[----:B------:R-:W-:Y:S01]  /*131f0*/  LDSM.16.MT88.4 R116, [R185+0x900] ;  /* 0x00090000b974783b */ /* 0x000fe20000004200 */
[C---:B------:R-:W-:Y:S02]  /*13200*/  FMUL.FTZ R27, R0.reuse, R127 ;  /* 0x0000007f001b7220 */ /* 0x040fe40000410000 */
[--C-:B-1----:R-:W-:Y:S02]  /*13210*/  FFMA.FTZ R2, R143, c[0x0][0x2d0], -R145.reuse ;  /* 0x0000b4008f027a23 */ /* 0x102fe40000010891 */
[C---:B------:R-:W-:Y:S02]  /*13220*/  HMMA.16816.F32.BF16 R16, R136.reuse, R22, R16 ;  /* 0x000000168810723c */ /* 0x040fe40000041810 */
[----:B------:R1:W5:Y:S01]  /*13230*/  MUFU.EX2 R179, R2 ;  /* 0x0000000200b37308 */ /* 0x0003620000000800 */
[----:B------:R-:W-:Y:S01]  /*13240*/  LDSM.16.MT88.4 R124, [R187+0x900] ;  /* 0x00090000bb7c783b */ /* 0x000fe20000004200 */
[C---:B------:R-:W-:Y:S02]  /*13250*/  FMUL.FTZ R20, R3.reuse, R120 ;  /* 0x0000007803147220 */ /* 0x040fe40000410000 */
[C---:B------:R-:W-:Y:S02]  /*13260*/  FMUL.FTZ R21, R3.reuse, R121 ;  /* 0x0000007903157220 */ /* 0x040fe40000410000 */
[C---:B------:R-:W-:Y:S03]  /*13270*/  FMUL.FTZ R22, R0.reuse, R122 ;  /* 0x0000007a00167220 */ /* 0x040fe60000410000 */
[----:B------:R-:W-:Y:S01]  /*13280*/  LDSM.16.MT88.4 R140, [R188+0x2900] ;  /* 0x00290000bc8c783b */ /* 0x000fe20000004200 */
[C---:B------:R-:W-:Y:S02]  /*13290*/  FMUL.FTZ R23, R0.reuse, R123 ;  /* 0x0000007b00177220 */ /* 0x040fe40000410000 */
[C---:B------:R-:W-:Y:S02]  /*132a0*/  FMUL.FTZ R34, R0.reuse, R134 ;  /* 0x0000008600227220 */ /* 0x040fe40000410000 */
[C---:B------:R-:W-:Y:S02]  /*132b0*/  FMUL.FTZ R35, R0.reuse, R135 ;  /* 0x0000008700237220 */ /* 0x040fe40000410000 */
[C---:B------:R-:W-:Y:S01]  /*132c0*/  FMUL.FTZ R38, R0.reuse, R38 ;  /* 0x0000002600267220 */ /* 0x040fe20000410000 */
[C---:B------:R-:W-:Y:S01]  /*132d0*/  HMMA.16816.F32.BF16 R20, R136.reuse, R28, R20 ;  /* 0x0000001c8814723c */ /* 0x040fe20000041814 */
[----:B------:R-:W-:Y:S02]  /*132e0*/  LDSM.16.MT88.4 R120, [R186+0x900] ;  /* 0x00090000ba78783b */ /* 0x000fe40000004200 */
[C---:B------:R-:W-:Y:S02]  /*132f0*/  FMUL.FTZ R39, R0.reuse, R39 ;  /* 0x0000002700277220 */ /* 0x040fe40000410000 */
[----:B------:R-:W-:Y:S02]  /*13300*/  FMUL.FTZ R42, R0, R42 ;  /* 0x0000002a002a7220 */ /* 0x000fe40000410000 */
[C---:B------:R-:W-:Y:S01]  /*13310*/  FMUL.FTZ R28, R3.reuse, R128 ;  /* 0x00000080031c7220 */ /* 0x040fe20000410000 */
[C---:B------:R-:W-:Y:S01]  /*13320*/  HMMA.16816.F32.BF16 R24, R136.reuse, R30, R24 ;  /* 0x0000001e8818723c */ /* 0x040fe20000041818 */
[----:B------:R-:W-:Y:S03]  /*13330*/  LDSM.16.MT88.4 R132, [R186+0x2900] ;  /* 0x00290000ba84783b */ /* 0x000fe60000004200 */
[----:B------:R-:W-:Y:S02]  /*13340*/  FMUL.FTZ R29, R3, R129 ;  /* 0x00000081031d7220 */ /* 0x000fe40000410000 */
[--C-:B-1----:R-:W-:Y:S02]  /*13350*/  FFMA.FTZ R2, R146, c[0x0][0x2d0], -R144.reuse ;  /* 0x0000b40092027a23 */ /* 0x102fe40000010890 */
[C---:B------:R-:W-:Y:S02]  /*13360*/  FMUL.FTZ R30, R0.reuse, R130 ;  /* 0x00000082001e7220 */ /* 0x040fe40000410000 */
[----:B------:R1:W-:Y:S02]  /*13370*/  MUFU.EX2 R178, R2 ;  /* 0x0000000200b27308 */ /* 0x0003e40000000800 */
        /* <DEDUP_REMOVED lines=8> */
[C---:B------:R-:W-:Y:S01]  /*13400*/  HMMA.16816.F32.BF16 R32, R136.reuse, R106, R32 ;  /* 0x0000006a8820723c */ /* 0x040fe20000041820 */
[----:B------:R-:W2:Y:S03]  /*13410*/  LDSM.16.MT88.4 R104, [R188+0x2100] ;  /* 0x00210000bc68783b */ /* 0x000ea60000004200 */
[C---:B------:R-:W-:Y:S02]  /*13420*/  FMUL.FTZ R54, R0.reuse, R54 ;  /* 0x0000003600367220 */ /* 0x040fe40000410000 */
[C---:B------:R-:W-:Y:S02]  /*13430*/  FMUL.FTZ R55, R0.reuse, R55 ;  /* 0x0000003700377220 */ /* 0x040fe40000410000 */
[C---:B---3--:R-:W-:Y:S04]  /*13440*/  HMMA.16816.F32.BF16 R36, R136.reuse, R108, R36 ;  /* 0x0000006c8824723c */ /* 0x048fe80000041824 */
[--C-:B-1----:R-:W-:Y:S02]  /*13450*/  FFMA.FTZ R2, R147, c[0x0][0x2d0], -R144.reuse ;  /* 0x0000b40093027a23 */ /* 0x102fe40000010890 */
[C---:B------:R-:W-:Y:S02]  /*13460*/  FMUL.FTZ R56, R3.reuse, R56 ;  /* 0x0000003803387220 */ /* 0x040fe40000410000 */
[C---:B------:R-:W-:Y:S01]  /*13470*/  HMMA.16816.F32.BF16 R40, R136.reuse, R110, R40 ;  /* 0x0000006e8828723c */ /* 0x040fe20000041828 */
[----:B------:R-:W1:Y:S01]  /*13480*/  LDSM.16.MT88.4 R108, [R187+0x2100] ;  /* 0x00210000bb6c783b */ /* 0x000e620000004200 */
[----:B------:R3:W1:Y:S02]  /*13490*/  MUFU.EX2 R177, R2 ;  /* 0x0000000200b17308 */ /* 0x0006640000000800 */
[C---:B------:R-:W-:Y:S02]  /*134a0*/  FMUL.FTZ R57, R3.reuse, R57 ;  /* 0x0000003903397220 */ /* 0x040fe40000410000 */
[C---:B------:R-:W-:Y:S02]  /*134b0*/  FMUL.FTZ R58, R0.reuse, R58 ;  /* 0x0000003a003a7220 */ /* 0x040fe40000410000 */
[C---:B----4-:R-:W-:Y:S04]  /*134c0*/  HMMA.16816.F32.BF16 R44, R136.reuse, R112, R44 ;  /* 0x00000070882c723c */ /* 0x050fe8000004182c */
[C---:B------:R-:W-:Y:S02]  /*134d0*/  FMUL.FTZ R59, R0.reuse, R59 ;  /* 0x0000003b003b7220 */ /* 0x040fe40000410000 */
[C---:B------:R-:W-:Y:S02]  /*134e0*/  FMUL.FTZ R60, R3.reuse, R60 ;  /* 0x0000003c033c7220 */ /* 0x040fe40000410000 */
[C---:B------:R-:W-:Y:S01]  /*134f0*/  HMMA.16816.F32.BF16 R48, R136.reuse, R114, R48 ;  /* 0x000000728830723c */ /* 0x040fe20000041830 */
[----:B------:R-:W4:Y:S03]  /*13500*/  LDSM.16.MT88.4 R112, [R185+0x4100] ;  /* 0x00410000b970783b */ /* 0x000f260000004200 */
[C---:B------:R-:W-:Y:S02]  /*13510*/  FMUL.FTZ R61, R3.reuse, R61 ;  /* 0x0000003d033d7220 */ /* 0x040fe40000410000 */
[C---:B------:R-:W-:Y:S02]  /*13520*/  FMUL.FTZ R62, R0.reuse, R62 ;  /* 0x0000003e003e7220 */ /* 0x040fe40000410000 */
[----:B------:R-:W-:Y:S01]  /*13530*/  FMUL.FTZ R63, R0, R63 ;  /* 0x0000003f003f7220 */ /* 0x000fe20000410000 */
[C---:B--2---:R-:W-:Y:S03]  /*13540*/  HMMA.16816.F32.BF16 R52, R136.reuse, R104, R52 ;  /* 0x000000688834723c */ /* 0x044fe60000041834 */
[--C-:B---3--:R-:W-:Y:S02]  /*13550*/  FFMA.FTZ R2, R148, c[0x0][0x2d0], -R145.reuse ;  /* 0x0000b40094027a23 */ /* 0x108fe40000010891 */
[C---:B------:R-:W-:Y:S02]  /*13560*/  FMUL.FTZ R64, R3.reuse, R64 ;  /* 0x0000004003407220 */ /* 0x040fe40000410000 */
[----:B------:R2:W-:Y:S01]  /*13570*/  MUFU.EX2 R176, R2 ;  /* 0x0000000200b07308 */ /* 0x0005e20000000800 */
[C---:B------:R-:W-:Y:S01]  /*13580*/  HMMA.16816.F32.BF16 R56, R136.reuse, R106, R56 ;  /* 0x0000006a8838723c */ /* 0x040fe20000041838 */
[----:B------:R-:W3:Y:S03]  /*13590*/  LDSM.16.MT88.4 R104, [R186+0x4100] ;  /* 0x00410000ba68783b */ /* 0x000ee60000004200 */
[C---:B------:R-:W-:Y:S02]  /*135a0*/  FMUL.FTZ R65, R3.reuse, R65 ;  /* 0x0000004103417220 */ /* 0x040fe40000410000 */
[C---:B------:R-:W-:Y:S02]  /*135b0*/  FMUL.FTZ R66, R0.reuse, R66 ;  /* 0x0000004200427220 */ /* 0x040fe40000410000 */
[C---:B-1----:R-:W-:Y:S04]  /*135c0*/  HMMA.16816.F32.BF16 R60, R136.reuse, R108, R60 ;  /* 0x0000006c883c723c */ /* 0x042fe8000004183c */
[C---:B------:R-:W-:Y:S02]  /*135d0*/  FMUL.FTZ R67, R0.reuse, R67 ;  /* 0x0000004300437220 */ /* 0x040fe40000410000 */
[C---:B------:R-:W-:Y:S02]  /*135e0*/  FMUL.FTZ R68, R3.reuse, R68 ;  /* 0x0000004403447220 */ /* 0x040fe40000410000 */
[----:B------:R-:W-:Y:S03]  /*135f0*/  FMUL.FTZ R69, R3, R69 ;  /* 0x0000004503457220 */ /* 0x000fe60000410000 */
[C---:B------:R-:W-:Y:S01]  /*13600*/  HMMA.16816.F32.BF16 R64, R136.reuse, R110, R64 ;  /* 0x0000006e8840723c */ /* 0x040fe20000041840 */
[----:B------:R-:W1:Y:S02]  /*13610*/  LDSM.16.MT88.4 R108, [R188+0x4100] ;  /* 0x00410000bc6c783b */ /* 0x000e640000004200 */
[C---:B------:R-:W-:Y:S02]  /*13620*/  FMUL.FTZ R70, R0.reuse, R70 ;  /* 0x0000004600467220 */ /* 0x040fe40000410000 */
[C---:B------:R-:W-:Y:S02]  /*13630*/  FMUL.FTZ R71, R0.reuse, R71 ;  /* 0x0000004700477220 */ /* 0x040fe40000410000 */
[--C-:B--2---:R-:W-:Y:S02]  /*13640*/  FFMA.FTZ R2, R149, c[0x0][0x2d0], -R145.reuse ;  /* 0x0000b40095027a23 */ /* 0x104fe40000010891 */
[C---:B------:R-:W-:Y:S02]  /*13650*/  FMUL.FTZ R72, R3.reuse, R72 ;  /* 0x0000004803487220 */ /* 0x040fe40000410000 */
[----:B------:R2:W1:Y:S01]  /*13660*/  MUFU.EX2 R175, R2 ;  /* 0x0000000200af7308 */ /* 0x0004620000000800 */
[C---:B----4-:R-:W-:Y:S03]  /*13670*/  HMMA.16816.F32.BF16 R68, R136.reuse, R112, R68 ;  /* 0x000000708844723c */ /* 0x050fe60000041844 */
[C---:B------:R-:W-:Y:S02]  /*13680*/  FMUL.FTZ R73, R3.reuse, R73 ;  /* 0x0000004903497220 */ /* 0x040fe40000410000 */
[C---:B------:R-:W-:Y:S02]  /*13690*/  FMUL.FTZ R74, R0.reuse, R74 ;  /* 0x0000004a004a7220 */ /* 0x040fe40000410000 */
[C---:B------:R-:W-:Y:S02]  /*136a0*/  FMUL.FTZ R75, R0.reuse, R75 ;  /* 0x0000004b004b7220 */ /* 0x040fe40000410000 */
[C---:B------:R-:W-:Y:S03]  /*136b0*/  FMUL.FTZ R76, R3.reuse, R76 ;  /* 0x0000004c034c7220 */ /* 0x040fe60000410000 */
[C---:B------:R-:W-:Y:S02]  /*136c0*/  FMUL.FTZ R77, R3.reuse, R77 ;  /* 0x0000004d034d7220 */ /* 0x040fe40000410000 */
[C---:B------:R-:W-:Y:S01]  /*136d0*/  HMMA.16816.F32.BF16 R72, R136.reuse, R114, R72 ;  /* 0x000000728848723c */ /* 0x040fe20000041848 */
[----:B------:R-:W4:Y:S02]  /*136e0*/  LDSM.16.MT88.4 R112, [R187+0x4100] ;  /* 0x00410000bb70783b */ /* 0x000f240000004200 */
[C---:B------:R-:W-:Y:S02]  /*136f0*/  FMUL.FTZ R78, R0.reuse, R78 ;  /* 0x0000004e004e7220 */ /* 0x040fe40000410000 */
[C---:B------:R-:W-:Y:S02]  /*13700*/  FMUL.FTZ R79, R0.reuse, R79 ;  /* 0x0000004f004f7220 */ /* 0x040fe40000410000 */
[----:B------:R-:W-:Y:S02]  /*13710*/  FMUL.FTZ R80, R3, R80 ;  /* 0x0000005003507220 */ /* 0x000fe40000410000 */
[--C-:B--2---:R-:W-:Y:S03]  /*13720*/  FFMA.FTZ R2, R151, c[0x0][0x2d0], -R144.reuse ;  /* 0x0000b40097027a23 */ /* 0x104fe60000010890 */
[C---:B---3--:R-:W-:Y:S01]  /*13730*/  HMMA.16816.F32.BF16 R76, R136.reuse, R104, R76 ;  /* 0x00000068884c723c */ /* 0x048fe2000004184c */
[----:B------:R2:W-:Y:S02]  /*13740*/  MUFU.EX2 R174, R2 ;  /* 0x0000000200ae7308 */ /* 0x0005e40000000800 */
[----:B------:R-:W-:Y:S02]  /*13750*/  FMUL.FTZ R81, R3, R81 ;  /* 0x0000005103517220 */ /* 0x000fe40000410000 */
[C---:B------:R-:W-:Y:S02]  /*13760*/  FMUL.FTZ R82, R0.reuse, R82 ;  /* 0x0000005200527220 */ /* 0x040fe40000410000 */
[C---:B------:R-:W-:Y:S01]  /*13770*/  FMUL.FTZ R83, R0.reuse, R83 ;  /* 0x0000005300537220 */ /* 0x040fe20000410000 */
[----:B------:R-:W-:Y:S01]  /*13780*/  F2FP.BF16.PACK_AB R104, R181, R182 ;  /* 0x000000b6b568723e */ /* 0x000fe200000010ff */
[C---:B------:R-:W-:Y:S03]  /*13790*/  FMUL.FTZ R84, R3.reuse, R84 ;  /* 0x0000005403547220 */ /* 0x040fe60000410000 */
[----:B------:R-:W-:Y:S01]  /*137a0*/  FMUL.FTZ R85, R3, R85 ;  /* 0x0000005503557220 */ /* 0x000fe20000410000 */
[----:B-----5:R-:W-:Y:S01]  /*137b0*/  F2FP.BF16.PACK_AB R105, R179, R180 ;  /* 0x000000b4b369723e */ /* 0x020fe200000010ff */
[C---:B------:R-:W-:Y:S03]  /*137c0*/  HMMA.16816.F32.BF16 R80, R136.reuse, R106, R80 ;  /* 0x0000006a8850723c */ /* 0x040fe60000041850 */
[C---:B------:R-:W-:Y:S02]  /*137d0*/  FMUL.FTZ R86, R0.reuse, R86 ;  /* 0x0000005600567220 */ /* 0x040fe40000410000 */
[C---:B------:R-:W-:Y:S02]  /*137e0*/  FMUL.FTZ R87, R0.reuse, R87 ;  /* 0x0000005700577220 */ /* 0x040fe40000410000 */
[----:B------:R-:W-:Y:S01]  /*137f0*/  FMUL.FTZ R88, R3, R88 ;  /* 0x0000005803587220 */ /* 0x000fe20000410000 */
[----:B------:R-:W-:Y:S01]  /*13800*/  F2FP.BF16.PACK_AB R106, R177, R178 ;  /* 0x000000b2b16a723e */ /* 0x000fe200000010ff */
[----:B------:R-:W-:Y:S03]  /*13810*/  FMUL.FTZ R89, R3, R89 ;  /* 0x0000005903597220 */ /* 0x000fe60000410000 */
[C---:B-1----:R-:W-:Y:S03]  /*13820*/  HMMA.16816.F32.BF16 R84, R136.reuse, R108, R84 ;  /* 0x0000006c8854723c */ /* 0x042fe60000041854 */
[C---:B------:R-:W-:Y:S01]  /*13830*/  FMUL.FTZ R90, R0.reuse, R90 ;  /* 0x0000005a005a7220 */ /* 0x040fe20000410000 */
[----:B------:R-:W-:Y:S01]  /*13840*/  F2FP.BF16.PACK_AB R107, R175, R176 ;  /* 0x000000b0af6b723e */ /* 0x000fe200000010ff */
[----:B------:R-:W-:Y:S02]  /*13850*/  FMUL.FTZ R91, R0, R91 ;  /* 0x0000005b005b7220 */ /* 0x000fe40000410000 */
[----:B--2---:R-:W-:Y:S02]  /*13860*/  FFMA.FTZ R2, R152, c[0x0][0x2d0], -R144 ;  /* 0x0000b40098027a23 */ /* 0x004fe40000010890 */
[C---:B------:R-:W-:Y:S02]  /*13870*/  FMUL.FTZ R92, R3.reuse, R92 ;  /* 0x0000005c035c7220 */ /* 0x040fe40000410000 */
[----:B------:R1:W2:Y:S01]  /*13880*/  MUFU.EX2 R173, R2 ;  /* 0x0000000200ad7308 */ /* 0x0002a20000000800 */
[C---:B------:R-:W-:Y:S01]  /*13890*/  HMMA.16816.F32.BF16 R88, R136.reuse, R110, R88 ;  /* 0x0000006e8858723c */ /* 0x040fe20000041858 */
[----:B------:R-:W3:Y:S02]  /*138a0*/  LDSM.16.MT88.4 R108, [R188+0x900] ;  /* 0x00090000bc6c783b */ /* 0x000ee40000004200 */
[C---:B------:R-:W-:Y:S02]  /*138b0*/  FMUL.FTZ R93, R3.reuse, R93 ;  /* 0x0000005d035d7220 */ /* 0x040fe40000410000 */
[C---:B------:R-:W-:Y:S02]  /*138c0*/  FMUL.FTZ R94, R0.reuse, R94 ;  /* 0x0000005e005e7220 */ /* 0x040fe40000410000 */
[C---:B------:R-:W-:Y:S02]  /*138d0*/  FMUL.FTZ R95, R0.reuse, R95 ;  /* 0x0000005f005f7220 */ /* 0x040fe40000410000 */
[C---:B------:R-:W-:Y:S03]  /*138e0*/  FMUL.FTZ R96, R3.reuse, R96 ;  /* 0x0000006003607220 */ /* 0x040fe60000410000 */
[C---:B------:R-:W-:Y:S02]  /*138f0*/  FMUL.FTZ R97, R3.reuse, R97 ;  /* 0x0000006103617220 */ /* 0x040fe40000410000 */
[C---:B----4-:R-:W-:Y:S03]  /*13900*/  HMMA.16816.F32.BF16 R92, R136.reuse, R112, R92 ;  /* 0x00000070885c723c */ /* 0x050fe6000004185c */
[C---:B------:R-:W-:Y:S02]  /*13910*/  FMUL.FTZ R98, R0.reuse, R98 ;  /* 0x0000006200627220 */ /* 0x040fe40000410000 */
[----:B------:R-:W-:Y:S02]  /*13920*/  FMUL.FTZ R99, R0, R99 ;  /* 0x0000006300637220 */ /* 0x000fe40000410000 */
[----:B------:R-:W-:Y:S02]  /*13930*/  FFMA.FTZ R3, R3, R222, R216 ;  /* 0x000000de03037223 */ /* 0x000fe400000100d8 */
[--C-:B-1----:R-:W-:Y:S03]  /*13940*/  FFMA.FTZ R2, R154, c[0x0][0x2d0], -R145.reuse ;  /* 0x0000b4009a027a23 */ /* 0x102fe60000010891 */
[----:B------:R-:W-:Y:S01]  /*13950*/  HMMA.16816.F32.BF16 R96, R136, R114, R96 ;  /* 0x000000728860723c */ /* 0x000fe20000041860 */
[----:B------:R-:W1:Y:S01]  /*13960*/  LDSM.16.MT88.4 R112, [R187+0x2900] ;  /* 0x00290000bb70783b */ /* 0x000e620000004200 */
[----:B------:R4:W-:Y:S06]  /*13970*/  MUFU.EX2 R172, R2 ;  /* 0x0000000200ac7308 */ /* 0x0009ec0000000800 */
[C---:B------:R-:W-:Y:S01]  /*13980*/  HMMA.16816.F32.BF16 R4, R104.reuse, R116, R4 ;  /* 0x000000746804723c */ /* 0x040fe20000041804 */
[----:B------:R-:W-:Y:S07]  /*13990*/  LDSM.16.MT88.4 R136, [R188+0x3100] ;  /* 0x00310000bc88783b */ /* 0x000fee0000004200 */
[C---:B------:R-:W-:Y:S01]  /*139a0*/  HMMA.16816.F32.BF16 R8, R104.reuse, R118, R8 ;  /* 0x000000766808723c */ /* 0x040fe20000041808 */
[----:B------:R-:W-:Y:S07]  /*139b0*/  LDSM.16.MT88.4 R116, [R186+0x4900] ;  /* 0x00490000ba74783b */ /* 0x000fee0000004200 */
[C---:B------:R-:W-:Y:S04]  /*139c0*/  HMMA.16816.F32.BF16 R12, R104.reuse, R120, R12 ;  /* 0x00000078680c723c */ /* 0x040fe8000004180c */
[--C-:B----4-:R-:W-:Y:S02]  /*139d0*/  FFMA.FTZ R2, R150, c[0x0][0x2d0], -R145.reuse ;  /* 0x0000b40096027a23 */ /* 0x110fe40000010891 */
[----:B------:R-:W-:Y:S02]  /*139e0*/  LDSM.16.MT88.4 R148, [R188+0x3900] ;  /* 0x00390000bc94783b */ /* 0x000fe40000004200 */
[C---:B------:R-:W-:Y:S01]  /*139f0*/  HMMA.16816.F32.BF16 R16, R104.reuse, R122, R16 ;  /* 0x0000007a6810723c */ /* 0x040fe20000041810 */
[----:B------:R4:W5:Y:S05]  /*13a00*/  MUFU.EX2 R171, R2 ;  /* 0x0000000200ab7308 */ /* 0x00096a0000000800 */
[----:B------:R-:W-:Y:S02]  /*13a10*/  LDSM.16.MT88.4 R120, [R188+0x4900] ;  /* 0x00490000bc78783b */ /* 0x000fe40000004200 */
[C---:B---3--:R-:W-:Y:S08]  /*13a20*/  HMMA.16816.F32.BF16 R20, R104.reuse, R108, R20 ;  /* 0x0000006c6814723c */ /* 0x048ff00000041814 */
[C---:B------:R-:W-:Y:S01]  /*13a30*/  HMMA.16816.F32.BF16 R24, R104.reuse, R110, R24 ;  /* 0x0000006e6818723c */ /* 0x040fe20000041818 */
[----:B------:R-:W3:Y:S07]  /*13a40*/  LDSM.16.MT88.4 R108, [R185+0x4900] ;  /* 0x00490000b96c783b */ /* 0x000eee0000004200 */
[C---:B------:R-:W-:Y:S04]  /*13a50*/  HMMA.16816.F32.BF16 R28, R104.reuse, R124, R28 ;  /* 0x0000007c681c723c */ /* 0x040fe8000004181c */
[--C-:B----4-:R-:W-:Y:S04]  /*13a60*/  FFMA.FTZ R2, R156, c[0x0][0x2d0], -R144.reuse ;  /* 0x0000b4009c027a23 */ /* 0x110fe80000010890 */
[C---:B------:R-:W-:Y:S01]  /*13a70*/  HMMA.16816.F32.BF16 R32, R104.reuse, R126, R32 ;  /* 0x0000007e6820723c */ /* 0x040fe20000041820 */
[----:B------:R-:W-:Y:S01]  /*13a80*/  LDSM.16.MT88.4 R124, [R186+0x1100] ;  /* 0x00110000ba7c783b */ /* 0x000fe20000004200 */
[----:B------:R4:W-:Y:S06]  /*13a90*/  MUFU.EX2 R170, R2 ;  /* 0x0000000200aa7308 */ /* 0x0009ec0000000800 */
[C---:B------:R-:W-:Y:S08]  /*13aa0*/  HMMA.16816.F32.BF16 R36, R104.reuse, R128, R36 ;  /* 0x000000806824723c */ /* 0x040ff00000041824 */
[C---:B------:R-:W-:Y:S01]  /*13ab0*/  HMMA.16816.F32.BF16 R40, R104.reuse, R130, R40 ;  /* 0x000000826828723c */ /* 0x040fe20000041828 */
[----:B------:R-:W-:Y:S07]  /*13ac0*/  LDSM.16.MT88.4 R128, [R187+0x1100] ;  /* 0x00110000bb80783b */ /* 0x000fee0000004200 */
[C---:B------:R-:W-:Y:S04]  /*13ad0*/  HMMA.16816.F32.BF16 R44, R104.reuse, R132, R44 ;  /* 0x00000084682c723c */ /* 0x040fe8000004182c */
[--C-:B----4-:R-:W-:Y:S04]  /*13ae0*/  FFMA.FTZ R2, R157, c[0x0][0x2d0], -R144.reuse ;  /* 0x0000b4009d027a23 */ /* 0x110fe80000010890 */
[C---:B------:R-:W-:Y:S01]  /*13af0*/  HMMA.16816.F32.BF16 R48, R104.reuse, R134, R48 ;  /* 0x000000866830723c */ /* 0x040fe20000041830 */
[----:B------:R-:W-:Y:S01]  /*13b00*/  LDSM.16.MT88.4 R132, [R186+0x3100] ;  /* 0x00310000ba84783b */ /* 0x000fe20000004200 */
[----:B------:R4:W2:Y:S06]  /*13b10*/  MUFU.EX2 R169, R2 ;  /* 0x0000000200a97308 */ /* 0x0008ac0000000800 */
[C---:B------:R-:W-:Y:S08]  /*13b20*/  HMMA.16816.F32.BF16 R52, R104.reuse, R140, R52 ;  /* 0x0000008c6834723c */ /* 0x040ff00000041834 */
[C---:B------:R-:W-:Y:S01]  /*13b30*/  HMMA.16816.F32.BF16 R56, R104.reuse, R142, R56 ;  /* 0x0000008e6838723c */ /* 0x040fe20000041838 */
[----:B------:R-:W-:Y:S07]  /*13b40*/  LDSM.16.MT88.4 R140, [R185+0x3900] ;  /* 0x00390000b98c783b */ /* 0x000fee0000004200 */
[C---:B-1----:R-:W-:Y:S04]  /*13b50*/  HMMA.16816.F32.BF16 R60, R104.reuse, R112, R60 ;  /* 0x00000070683c723c */ /* 0x042fe8000004183c */
[--C-:B----4-:R-:W-:Y:S04]  /*13b60*/  FFMA.FTZ R2, R153, c[0x0][0x2d0], -R145.reuse ;  /* 0x0000b40099027a23 */ /* 0x110fe80000010891 */
[C---:B------:R-:W-:Y:S01]  /*13b70*/  HMMA.16816.F32.BF16 R64, R104.reuse, R114, R64 ;  /* 0x000000726840723c */ /* 0x040fe20000041840 */
[----:B------:R-:W1:Y:S01]  /*13b80*/  LDSM.16.MT88.4 R112, [R187+0x4900] ;  /* 0x00490000bb70783b */ /* 0x000e620000004200 */
[----:B------:R4:W-:Y:S06]  /*13b90*/  MUFU.EX2 R168, R2 ;  /* 0x0000000200a87308 */ /* 0x0009ec0000000800 */
[C---:B---3--:R-:W-:Y:S08]  /*13ba0*/  HMMA.16816.F32.BF16 R68, R104.reuse, R108, R68 ;  /* 0x0000006c6844723c */ /* 0x048ff00000041844 */
[C---:B------:R-:W-:Y:S01]  /*13bb0*/  HMMA.16816.F32.BF16 R72, R104.reuse, R110, R72 ;  /* 0x0000006e6848723c */ /* 0x040fe20000041848 */
[----:B------:R-:W3:Y:S07]  /*13bc0*/  LDSM.16.MT88.4 R108, [R185+0x1100] ;  /* 0x00110000b96c783b */ /* 0x000eee0000004200 */
[C---:B------:R-:W-:Y:S04]  /*13bd0*/  HMMA.16816.F32.BF16 R76, R104.reuse, R116, R76 ;  /* 0x00000074684c723c */ /* 0x040fe8000004184c */
[--C-:B----4-:R-:W-:Y:S02]  /*13be0*/  FFMA.FTZ R2, R155, c[0x0][0x2d0], -R145.reuse ;  /* 0x0000b4009b027a23 */ /* 0x110fe40000010891 */
[----:B------:R-:W-:Y:S02]  /*13bf0*/  LDSM.16.MT88.4 R152, [R187+0x3900] ;  /* 0x00390000bb98783b */ /* 0x000fe40000004200 */
[C---:B------:R-:W-:Y:S01]  /*13c00*/  HMMA.16816.F32.BF16 R80, R104.reuse, R118, R80 ;  /* 0x000000766850723c */ /* 0x040fe20000041850 */
[----:B------:R4:W2:Y:S05]  /*13c10*/  MUFU.EX2 R167, R2 ;  /* 0x0000000200a77308 */ /* 0x0008aa0000000800 */
[----:B------:R-:W3:Y:S02]  /*13c20*/  LDSM.16.MT88.4 R116, [R188+0x1100] ;  /* 0x00110000bc74783b */ /* 0x000ee40000004200 */
[C---:B------:R-:W-:Y:S08]  /*13c30*/  HMMA.16816.F32.BF16 R84, R104.reuse, R120, R84 ;  /* 0x000000786854723c */ /* 0x040ff00000041854 */
[C---:B------:R-:W-:Y:S01]  /*13c40*/  HMMA.16816.F32.BF16 R88, R104.reuse, R122, R88 ;  /* 0x0000007a6858723c */ /* 0x040fe20000041858 */
[----:B------:R-:W3:Y:S07]  /*13c50*/  LDSM.16.MT88.4 R120, [R185+0x3100] ;  /* 0x00310000b978783b */ /* 0x000eee0000004200 */
[C---:B-1----:R-:W-:Y:S04]  /*13c60*/  HMMA.16816.F32.BF16 R92, R104.reuse, R112, R92 ;  /* 0x00000070685c723c */ /* 0x042fe8000004185c */
[--C-:B----4-:R-:W-:Y:S04]  /*13c70*/  FFMA.FTZ R2, R161, c[0x0][0x2d0], -R144.reuse ;  /* 0x0000b400a1027a23 */ /* 0x110fe80000010890 */
[----:B------:R-:W-:Y:S01]  /*13c80*/  HMMA.16816.F32.BF16 R96, R104, R114, R96 ;  /* 0x000000726860723c */ /* 0x000fe20000041860 */
[----:B------:R-:W-:Y:S01]  /*13c90*/  LDSM.16.MT88.4 R112, [R185+0x5100] ;  /* 0x00510000b970783b */ /* 0x000fe20000004200 */
[----:B------:R1:W-:Y:S05]  /*13ca0*/  MUFU.EX2 R166, R2 ;  /* 0x0000000200a67308 */ /* 0x0003ea0000000800 */
[----:B--2---:R-:W-:Y:S02]  /*13cb0*/  F2FP.BF16.PACK_AB R104, R173, R174 ;  /* 0x000000aead68723e */ /* 0x004fe400000010ff */
[----:B-----5:R-:W-:Y:S03]  /*13cc0*/  F2FP.BF16.PACK_AB R105, R171, R172 ;  /* 0x000000acab69723e */ /* 0x020fe600000010ff */
[----:B------:R-:W-:Y:S02]  /*13cd0*/  F2FP.BF16.PACK_AB R106, R169, R170 ;  /* 0x000000aaa96a723e */ /* 0x000fe400000010ff */
[----:B------:R-:W-:Y:S07]  /*13ce0*/  F2FP.BF16.PACK_AB R107, R167, R168 ;  /* 0x000000a8a76b723e */ /* 0x000fee00000010ff */
[C---:B---3--:R-:W-:Y:S03]  /*13cf0*/  HMMA.16816.F32.BF16 R4, R104.reuse, R108, R4 ;  /* 0x0000006c6804723c */ /* 0x048fe60000041804 */
[--C-:B-1----:R-:W-:Y:S05]  /*13d00*/  FFMA.FTZ R2, R160, c[0x0][0x2d0], -R144.reuse ;  /* 0x0000b400a0027a23 */ /* 0x102fea0000010890 */
[C---:B------:R-:W-:Y:S01]  /*13d10*/  HMMA.16816.F32.BF16 R8, R104.reuse, R110, R8 ;  /* 0x0000006e6808723c */ /* 0x040fe20000041808 */
[----:B------:R-:W1:Y:S01]  /*13d20*/  LDSM.16.MT88.4 R108, [R187+0x3100] ;  /* 0x00310000bb6c783b */ /* 0x000e620000004200 */
[----:B------:R2:W3:Y:S06]  /*13d30*/  MUFU.EX2 R165, R2 ;  /* 0x0000000200a57308 */ /* 0x0004ec0000000800 */
[C---:B------:R-:W-:Y:S08]  /*13d40*/  HMMA.16816.F32.BF16 R12, R104.reuse, R124, R12 ;  /* 0x0000007c680c723c */ /* 0x040ff0000004180c */
[C---:B------:R-:W-:Y:S01]  /*13d50*/  HMMA.16816.F32.BF16 R16, R104.reuse, R126, R16 ;  /* 0x0000007e6810723c */ /* 0x040fe20000041810 */
[----:B------:R-:W-:Y:S07]  /*13d60*/  LDSM.16.MT88.4 R124, [R188+0x1900] ;  /* 0x00190000bc7c783b */ /* 0x000fee0000004200 */
[C---:B------:R-:W-:Y:S04]  /*13d70*/  HMMA.16816.F32.BF16 R20, R104.reuse, R116, R20 ;  /* 0x000000746814723c */ /* 0x040fe80000041814 */
[--C-:B--2---:R-:W-:Y:S04]  /*13d80*/  FFMA.FTZ R2, R158, c[0x0][0x2d0], -R145.reuse ;  /* 0x0000b4009e027a23 */ /* 0x104fe80000010891 */
[C---:B------:R-:W-:Y:S01]  /*13d90*/  HMMA.16816.F32.BF16 R24, R104.reuse, R118, R24 ;  /* 0x000000766818723c */ /* 0x040fe20000041818 */
[----:B------:R-:W2:Y:S01]  /*13da0*/  LDSM.16.MT88.4 R116, [R186+0x5100] ;  /* 0x00510000ba74783b */ /* 0x000ea20000004200 */
[----:B------:R4:W-:Y:S06]  /*13db0*/  MUFU.EX2 R164, R2 ;  /* 0x0000000200a47308 */ /* 0x0009ec0000000800 */
[C---:B------:R-:W-:Y:S08]  /*13dc0*/  HMMA.16816.F32.BF16 R28, R104.reuse, R128, R28 ;  /* 0x00000080681c723c */ /* 0x040ff0000004181c */
[C---:B------:R-:W-:Y:S08]  /*13dd0*/  HMMA.16816.F32.BF16 R32, R104.reuse, R130, R32 ;  /* 0x000000826820723c */ /* 0x040ff00000041820 */
[C---:B------:R-:W-:Y:S04]  /*13de0*/  HMMA.16816.F32.BF16 R36, R104.reuse, R120, R36 ;  /* 0x000000786824723c */ /* 0x040fe80000041824 */
[--C-:B----4-:R-:W-:Y:S02]  /*13df0*/  FFMA.FTZ R2, R159, c[0x0][0x2d0], -R145.reuse ;  /* 0x0000b4009f027a23 */ /* 0x110fe40000010891 */
[----:B------:R-:W-:Y:S02]  /*13e00*/  LDSM.16.MT88.4 R156, [R185+0x5900] ;  /* 0x00590000b99c783b */ /* 0x000fe40000004200 */
[C---:B------:R-:W-:Y:S01]  /*13e10*/  HMMA.16816.F32.BF16 R40, R104.reuse, R122, R40 ;  /* 0x0000007a6828723c */ /* 0x040fe20000041828 */
[----:B------:R4:W5:Y:S05]  /*13e20*/  MUFU.EX2 R163, R2 ;  /* 0x0000000200a37308 */ /* 0x00096a0000000800 */
[----:B------:R-:W2:Y:S02]  /*13e30*/  LDSM.16.MT88.4 R120, [R188+0x5100] ;  /* 0x00510000bc78783b */ /* 0x000ea40000004200 */
[C---:B------:R-:W-:Y:S08]  /*13e40*/  HMMA.16816.F32.BF16 R44, R104.reuse, R132, R44 ;  /* 0x00000084682c723c */ /* 0x040ff0000004182c */
[C---:B------:R-:W-:Y:S01]  /*13e50*/  HMMA.16816.F32.BF16 R48, R104.reuse, R134, R48 ;  /* 0x000000866830723c */ /* 0x040fe20000041830 */
[----:B------:R-:W-:Y:S07]  /*13e60*/  LDSM.16.MT88.4 R132, [R187+0x1900] ;  /* 0x00190000bb84783b */ /* 0x000fee0000004200 */
[C---:B------:R-:W-:Y:S04]  /*13e70*/  HMMA.16816.F32.BF16 R52, R104.reuse, R136, R52 ;  /* 0x000000886834723c */ /* 0x040fe80000041834 */
[--C-:B----4-:R-:W-:Y:S02]  /*13e80*/  FFMA.FTZ R2, R162, c[0x0][0x2d0], -R144.reuse ;  /* 0x0000b400a2027a23 */ /* 0x110fe40000010890 */
[----:B------:R-:W-:Y:S01]  /*13e90*/  FFMA.FTZ R144, R207, c[0x0][0x2d0], -R144 ;  /* 0x0000b400cf907a23 */ /* 0x000fe20000010890 */
[----:B---3--:R-:W-:Y:S01]  /*13ea0*/  F2FP.BF16.PACK_AB R136, R165, R166 ;  /* 0x000000a6a588723e */ /* 0x008fe200000010ff */
[C---:B------:R-:W-:Y:S01]  /*13eb0*/  HMMA.16816.F32.BF16 R56, R104.reuse, R138, R56 ;  /* 0x0000008a6838723c */ /* 0x040fe20000041838 */
[----:B------:R3:W-:Y:S03]  /*13ec0*/  MUFU.EX2 R162, R2 ;  /* 0x0000000200a27308 */ /* 0x0007e60000000800 */
[----:B-----5:R-:W-:Y:S02]  /*13ed0*/  F2FP.BF16.PACK_AB R137, R163, R164 ;  /* 0x000000a4a389723e */ /* 0x020fe400000010ff */
[----:B------:R-:W-:Y:S02]  /*13ee0*/  IADD3 R207, R208, -0x1, RZ ;  /* 0xffffffffd0cf7810 */ /* 0x000fe40007ffe0ff */
[C---:B-1----:R-:W-:Y:S03]  /*13ef0*/  HMMA.16816.F32.BF16 R60, R104.reuse, R108, R60 ;  /* 0x0000006c683c723c */ /* 0x042fe6000004183c */
[----:B------:R-:W1:Y:S01]  /*13f00*/  MUFU.EX2 R161, R144 ;  /* 0x0000009000a17308 */ /* 0x000e620000000800 */
[----:B------:R-:W-:Y:S04]  /*13f10*/  MOV R208, R207 ;  /* 0x000000cf00d07202 */ /* 0x000fe80000000f00 */
[C---:B------:R-:W-:Y:S01]  /*13f20*/  HMMA.16816.F32.BF16 R64, R104.reuse, R110, R64 ;  /* 0x0000006e6840723c */ /* 0x040fe20000041840 */
[----:B------:R-:W4:Y:S07]  /*13f30*/  LDSM.16.MT88.4 R108, [R187+0x5100] ;  /* 0x00510000bb6c783b */ /* 0x000f2e0000004200 */
[C---:B------:R-:W-:Y:S04]  /*13f40*/  HMMA.16816.F32.BF16 R68, R104.reuse, R112, R68 ;  /* 0x000000706844723c */ /* 0x040fe80000041844 */
[--C-:B---3--:R-:W-:Y:S02]  /*13f50*/  FFMA.FTZ R2, R183, c[0x0][0x2d0], -R145.reuse ;  /* 0x0000b400b7027a23 */ /* 0x108fe40000010891 */
[----:B------:R-:W-:Y:S02]  /*13f60*/  FFMA.FTZ R145, R103, c[0x0][0x2d0], -R145 ;  /* 0x0000b40067917a23 */ /* 0x000fe40000010891 */
[C---:B------:R-:W-:Y:S01]  /*13f70*/  HMMA.16816.F32.BF16 R72, R104.reuse, R114, R72 ;  /* 0x000000726848723c */ /* 0x040fe20000041848 */
[----:B------:R-:W3:Y:S01]  /*13f80*/  LDSM.16.MT88.4 R112, [R185+0x1900] ;  /* 0x00190000b970783b */ /* 0x000ee20000004200 */
[----:B------:R5:W-:Y:S02]  /*13f90*/  MUFU.EX2 R102, R145 ;  /* 0x0000009100667308 */ /* 0x000be40000000800 */
[----:B-1----:R-:W-:Y:S04]  /*13fa0*/  F2FP.BF16.PACK_AB R138, R161, R162 ;  /* 0x000000a2a18a723e */ /* 0x002fe800000010ff */
[C---:B--2---:R-:W-:Y:S04]  /*13fb0*/  HMMA.16816.F32.BF16 R76, R104.reuse, R116, R76 ;  /* 0x00000074684c723c */ /* 0x044fe8000004184c */
[----:B------:R-:W1:Y:S04]  /*13fc0*/  MUFU.EX2 R160, R2 ;  /* 0x0000000200a07308 */ /* 0x000e680000000800 */
[C---:B------:R-:W-:Y:S01]  /*13fd0*/  HMMA.16816.F32.BF16 R80, R104.reuse, R118, R80 ;  /* 0x000000766850723c */ /* 0x040fe20000041850 */
[----:B------:R-:W2:Y:S07]  /*13fe0*/  LDSM.16.MT88.4 R116, [R186+0x1900] ;  /* 0x00190000ba74783b */ /* 0x000eae0000004200 */
[C---:B------:R-:W-:Y:S01]  /*13ff0*/  HMMA.16816.F32.BF16 R84, R104.reuse, R120, R84 ;  /* 0x000000786854723c */ /* 0x040fe20000041854 */
[----:B-----5:R-:W5:Y:S07]  /*14000*/  LDSM.16.MT88.4 R144, [R186+0x3900] ;  /* 0x00390000ba90783b */ /* 0x020f6e0000004200 */
[C---:B------:R-:W-:Y:S04]  /*14010*/  HMMA.16816.F32.BF16 R88, R104.reuse, R122, R88 ;  /* 0x0000007a6858723c */ /* 0x040fe80000041858 */
[----:B-1----:R-:W-:Y:S01]  /*14020*/  F2FP.BF16.PACK_AB R139, R102, R160 ;  /* 0x000000a0668b723e */ /* 0x002fe200000010ff */
[----:B------:R-:W-:Y:S02]  /*14030*/  FFMA.FTZ R2, R0, R223, R213 ;  /* 0x000000df00027223 */ /* 0x000fe400000100d5 */
[----:B------:R-:W-:Y:S01]  /*14040*/  FADD.FTZ R0, R217, R3 ;  /* 0x00000003d9007221 */ /* 0x000fe20000010000 */
[C---:B----4-:R-:W-:Y:S04]  /*14050*/  HMMA.16816.F32.BF16 R92, R104.reuse, R108, R92 ;  /* 0x0000006c685c723c */ /* 0x050fe8000004185c */
[----:B------:R-:W-:Y:S02]  /*14060*/  FADD.FTZ R2, R212, R2 ;  /* 0x00000002d4027221 */ /* 0x000fe40000010000 */
[----:B------:R-:W-:Y:S02]  /*14070*/  FADD.FTZ R0, R215, R0 ;  /* 0x00000000d7007221 */ /* 0x000fe40000010000 */
[----:B------:R-:W-:Y:S04]  /*14080*/  HMMA.16816.F32.BF16 R96, R104, R110, R96 ;  /* 0x0000006e6860723c */ /* 0x000fe80000041860 */
[----:B------:R-:W-:Y:S02]  /*14090*/  FADD.FTZ R2, R211, R2 ;  /* 0x00000002d3027221 */ /* 0x000fe40000010000 */
[----:B------:R-:W-:Y:S02]  /*140a0*/  FADD.FTZ R0, R214, R0 ;  /* 0x00000000d6007221 */ /* 0x000fe40000010000 */
[C---:B---3--:R-:W-:Y:S01]  /*140b0*/  HMMA.16816.F32.BF16 R104, R136.reuse, R112, R4 ;  /* 0x000000708868723c */ /* 0x048fe20000041804 */
[----:B------:R-:W1:Y:S04]  /*140c0*/  LDSM.16.MT88.4 R4, [R186+0x5900] ;  /* 0x00590000ba04783b */ /* 0x000e680000004200 */
[----:B------:R-:W-:Y:S02]  /*140d0*/  FADD.FTZ R2, R210, R2 ;  /* 0x00000002d2027221 */ /* 0x000fe40000010000 */
[----:B------:R-:W-:Y:S01]  /*140e0*/  FADD.FTZ R0, R182, R0 ;  /* 0x00000000b6007221 */ /* 0x000fe20000010000 */
[C---:B------:R-:W-:Y:S01]  /*140f0*/  HMMA.16816.F32.BF16 R108, R136.reuse, R114, R8 ;  /* 0x00000072886c723c */ /* 0x040fe20000041808 */
[----:B------:R-:W3:Y:S03]  /*14100*/  LDSM.16.MT88.4 R8, [R188+0x5900] ;  /* 0x00590000bc08783b */ /* 0x000ee60000004200 */
[----:B------:R-:W-:Y:S02]  /*14110*/  FADD.FTZ R2, R180, R2 ;  /* 0x00000002b4027221 */ /* 0x000fe40000010000 */
[----:B------:R-:W-:Y:S02]  /*14120*/  FADD.FTZ R0, R181, R0 ;  /* 0x00000000b5007221 */ /* 0x000fe40000010000 */
[C---:B--2---:R-:W-:Y:S01]  /*14130*/  HMMA.16816.F32.BF16 R112, R136.reuse, R116, R12 ;  /* 0x000000748870723c */ /* 0x044fe2000004180c */
[----:B------:R-:W2:Y:S03]  /*14140*/  LDSM.16.MT88.4 R12, [R187+0x5900] ;  /* 0x00590000bb0c783b */ /* 0x000ea60000004200 */
        /* <DEDUP_REMOVED lines=21> */
[----:B------:R-:W-:Y:S01]  /*142a0*/  FADD.FTZ R0, R164, R3 ;  /* 0x00000003a4007221 */ /* 0x000fe20000010000 */
[----:B------:R-:W-:Y:S01]  /*142b0*/  MOV R3, R101 ;  /* 0x0000006500037202 */ /* 0x000fe20000000f00 */
[----:B------:R-:W-:Y:S02]  /*142c0*/  FADD.FTZ R2, R165, R2 ;  /* 0x00000002a5027221 */ /* 0x000fe40000010000 */
[C---:B-----5:R-:W-:Y:S04]  /*142d0*/  HMMA.16816.F32.BF16 R44, R136.reuse, R144, R44 ;  /* 0x00000090882c723c */ /* 0x060fe8000004182c */
[----:B------:R-:W-:Y:S02]  /*142e0*/  FADD.FTZ R0, R163, R0 ;  /* 0x00000000a3007221 */ /* 0x000fe40000010000 */
[----:B------:R-:W-:Y:S02]  /*142f0*/  FADD.FTZ R2, R162, R2 ;  /* 0x00000002a2027221 */ /* 0x000fe40000010000 */
[C---:B------:R-:W-:Y:S04]  /*14300*/  HMMA.16816.F32.BF16 R48, R136.reuse, R146, R48 ;  /* 0x000000928830723c */ /* 0x040fe80000041830 */
[----:B------:R-:W-:Y:S02]  /*14310*/  FADD.FTZ R0, R160, R0 ;  /* 0x00000000a0007221 */ /* 0x000fe40000010000 */
[----:B------:R-:W-:Y:S02]  /*14320*/  FADD.FTZ R222, R161, R2 ;  /* 0x00000002a1de7221 */ /* 0x000fe40000010000 */
[C---:B------:R-:W-:Y:S04]  /*14330*/  HMMA.16816.F32.BF16 R52, R136.reuse, R148, R52 ;  /* 0x000000948834723c */ /* 0x040fe80000041834 */
[----:B------:R-:W-:Y:S01]  /*14340*/  FADD.FTZ R223, R102, R0 ;  /* 0x0000000066df7221 */ /* 0x000fe20000010000 */
[----:B------:R-:W-:Y:S03]  /*14350*/  MOV R102, R100 ;  /* 0x0000006400667202 */ /* 0x000fe60000000f00 */
[C---:B------:R-:W-:Y:S08]  /*14360*/  HMMA.16816.F32.BF16 R56, R136.reuse, R150, R56 ;  /* 0x000000968838723c */ /* 0x040ff00000041838 */
[C---:B------:R-:W-:Y:S08]  /*14370*/  HMMA.16816.F32.BF16 R60, R136.reuse, R152, R60 ;  /* 0x00000098883c723c */ /* 0x040ff0000004183c */
[C---:B------:R-:W-:Y:S08]  /*14380*/  HMMA.16816.F32.BF16 R64, R136.reuse, R154, R64 ;  /* 0x0000009a8840723c */ /* 0x040ff00000041840 */
[C---:B------:R-:W-:Y:S08]  /*14390*/  HMMA.16816.F32.BF16 R68, R136.reuse, R156, R68 ;  /* 0x0000009c8844723c */ /* 0x040ff00000041844 */
[C---:B------:R-:W-:Y:S08]  /*143a0*/  HMMA.16816.F32.BF16 R72, R136.reuse, R158, R72 ;  /* 0x0000009e8848723c */ /* 0x040ff00000041848 */
[C---:B-1----:R-:W-:Y:S08]  /*143b0*/  HMMA.16816.F32.BF16 R76, R136.reuse, R4, R76 ;  /* 0x00000004884c723c */ /* 0x042ff0000004184c */
[C---:B------:R-:W-:Y:S08]  /*143c0*/  HMMA.16816.F32.BF16 R80, R136.reuse, R6, R80 ;  /* 0x000000068850723c */ /* 0x040ff00000041850 */
[C---:B---3--:R-:W-:Y:S08]  /*143d0*/  HMMA.16816.F32.BF16 R84, R136.reuse, R8, R84 ;  /* 0x000000088854723c */ /* 0x048ff00000041854 */
[C---:B------:R-:W-:Y:S08]  /*143e0*/  HMMA.16816.F32.BF16 R88, R136.reuse, R10, R88 ;  /* 0x0000000a8858723c */ /* 0x040ff00000041858 */
[C---:B--2---:R-:W-:Y:S08]  /*143f0*/  HMMA.16816.F32.BF16 R92, R136.reuse, R12, R92 ;  /* 0x0000000c885c723c */ /* 0x044ff0000004185c */
[----:B------:R-:W-:Y:S01]  /*14400*/  HMMA.16816.F32.BF16 R96, R136, R14, R96 ;  /* 0x0000000e8860723c */ /* 0x000fe20000041860 */
[----:B------:R-:W-:-:S07]  /*14410*/  @P0 BRA `(.L_x_615) ;  /* 0xffffce3000000947 */ /* 0x000fce000383ffff */
.L_x_614:
[----:B------:R-:W-:-:S13]  /*14420*/  ISETP.GE.AND P0, PT, R207, RZ, PT ;  /* 0x000000ffcf00720c */ /* 0x000fda0003f06270 */
        /* <DEDUP_REMOVED lines=9> */
[----:B------:R-:W-:Y:S01]  /*144c0*/  IADD3 R225, R228, 0x80, RZ ;  /* 0x00000080e4e17810 */ /* 0x000fe20007ffe0ff */
[----:B------:R-:W-:Y:S01]  /*144d0*/  IMAD.MOV.U32 R102, RZ, RZ, R101 ;  /* 0x000000ffff667224 */ /* 0x000fe200078e0065 */
[C---:B------:R-:W-:Y:S01]  /*144e0*/  IADD3 R218, R236.reuse, 0x40, RZ ;  /* 0x00000040ecda7810 */ /* 0x040fe20007ffe0ff */
[--C-:B------:R-:W-:Y:S01]  /*144f0*/  IMAD.X R219, RZ, RZ, R233.reuse, P3 ;  /* 0x000000ffffdb7224 */ /* 0x100fe200018e06e9 */
[----:B------:R-:W-:Y:S01]  /*14500*/  IADD3 R216, R236, 0x80, RZ ;  /* 0x00000080ecd87810 */ /* 0x000fe20007ffe0ff */
[----:B------:R-:W-:Y:S01]  /*14510*/  IMAD.X R217, RZ, RZ, R233, P2 ;  /* 0x000000ffffd97224 */ /* 0x000fe200010e06e9 */
[----:B------:R-:W-:Y:S01]  /*14520*/  IADD3 R224, R228, 0x40, RZ ;  /* 0x00000040e4e07810 */ /* 0x000fe20007ffe0ff */
[--C-:B------:R-:W-:Y:S01]  /*14530*/  IMAD.X R227, RZ, RZ, R231.reuse, P1 ;  /* 0x000000ffffe37224 */ /* 0x100fe200008e06e7 */
[----:B------:R-:W-:Y:S01]  /*14540*/  ULDC UR4, c[0x0][0x208] ;  /* 0x0000820000047ab9 */ /* 0x000fe20000000800 */
[----:B------:R-:W-:Y:S01]  /*14550*/  IMAD.X R226, RZ, RZ, R231, P0 ;  /* 0x000000ffffe27224 */ /* 0x000fe200000e06e7 */
[----:B------:R-:W-:Y:S01]  /*14560*/  USHF.L.U32 UR4, UR4, 0x6, URZ ;  /* 0x0000000604047899 */ /* 0x000fe2000800063f */
[----:B------:R-:W-:-:S02]  /*14570*/  IMAD.MOV.U32 R232, RZ, RZ, R236 ;  /* 0x000000ffffe87224 */ /* 0x000fc400078e00ec */
.L_x_617:
[----:B------:R-:W-:Y:S04]  /*14580*/  DEPBAR.LE SB0, 0x0 ;  /* 0x000080000000791a */ /* 0x000fe80000000000 */
[----:B------:R-:W-:Y:S01]  /*14590*/  BAR.SYNC.DEFER_BLOCKING 0x0 ;  /* 0x0000000000007b1d */ /* 0x000fe20000010000 */
[----:B------:R-:W-:Y:S01]  /*145a0*/  SHF.R.S32.HI R2, RZ, 0x1f, R207 ;  /* 0x0000001fff027819 */ /* 0x000fe200000114cf */
[----:B------:R-:W-:Y:S01]  /*145b0*/  IMAD R0, R246, R207, RZ ;  /* 0x000000cff6007224 */ /* 0x000fe200078e02ff */
[----:B------:R-:W-:Y:S01]  /*145c0*/  MOV R12, UR8 ;  /* 0x00000008000c7c02 */ /* 0x000fe20008000f00 */
[C---:B------:R-:W-:Y:S01]  /*145d0*/  IMAD.WIDE.U32 R6, R207.reuse, UR4, R232 ;  /* 0x00000004cf067c25 */ /* 0x040fe2000f8e00e8 */
[----:B------:R-:W-:Y:S02]  /*145e0*/  MOV R13, UR5 ;  /* 0x00000005000d7c02 */ /* 0x000fe40008000f00 */
[----:B------:R-:W-:Y:S01]  /*145f0*/  ISETP.NE.AND P3, PT, R240, RZ, PT ;  /* 0x000000fff000720c */ /* 0x000fe20003f65270 */
[----:B------:R-:W-:Y:S01]  /*14600*/  IMAD R0, R2, UR4, R0 ;  /* 0x0000000402007c24 */ /* 0x000fe2000f8e0200 */
[----:B------:R-:W-:Y:S01]  /*14610*/  LEA R28, P2, R6, c[0x0][0x1f8], 0x1 ;  /* 0x00007e00061c7a11 */ /* 0x000fe200078408ff */
[----:B------:R-:W-:Y:S03]  /*14620*/  IMAD.WIDE.U32 R4, R207, UR4, R218 ;  /* 0x00000004cf047c25 */ /* 0x000fe6000f8e00da */
[----:B------:R-:W-:Y:S01]  /*14630*/  IADD3 R7, R7, R0, RZ ;  /* 0x0000000007077210 */ /* 0x000fe20007ffe0ff */
[C---:B------:R-:W-:Y:S01]  /*14640*/  IMAD.WIDE.U32 R2, R207.reuse, UR4, R216 ;  /* 0x00000004cf027c25 */ /* 0x040fe2000f8e00d8 */
[----:B------:R-:W-:Y:S02]  /*14650*/  LEA R22, P1, R4, c[0x0][0x1f8], 0x1 ;  /* 0x00007e0004167a11 */ /* 0x000fe400078208ff */
[----:B------:R-:W-:Y:S01]  /*14660*/  LEA.HI.X R29, R6, c[0x0][0x1fc], R7, 0x1, P2 ;  /* 0x00007f00061d7a11 */ /* 0x000fe200010f0c07 */
[----:B------:R-:W-:Y:S01]  /*14670*/  IMAD.WIDE.U32 R12, R207, UR4, R12 ;  /* 0x00000004cf0c7c25 */ /* 0x000fe2000f8e000c */
[----:B------:R-:W-:Y:S02]  /*14680*/  IADD3 R5, R0, R5, RZ ;  /* 0x0000000500057210 */ /* 0x000fe40007ffe0ff */
[----:B------:R-:W-:Y:S02]  /*14690*/  LEA R20, P0, R2, c[0x0][0x1f8], 0x1 ;  /* 0x00007e0002147a11 */ /* 0x000fe400078008ff */
[----:B------:R-:W-:Y:S01]  /*146a0*/  LEA.HI.X R23, R4, c[0x0][0x1fc], R5, 0x1, P1 ;  /* 0x00007f0004177a11 */ /* 0x000fe200008f0c05 */
[----:B------:R-:W-:Y:S01]  /*146b0*/  LDSM.16.M88.4 R32, [R191+0xc100] ;  /* 0x00c10000bf20783b */ /* 0x000fe20000000200 */
[C---:B------:R-:W-:Y:S02]  /*146c0*/  IADD3 R3, R0.reuse, R3, RZ ;  /* 0x0000000300037210 */ /* 0x040fe40007ffe0ff */
[----:B------:R-:W-:Y:S02]  /*146d0*/  IADD3 R0, R0, R13, RZ ;  /* 0x0000000d00007210 */ /* 0x000fe40007ffe0ff */
[----:B------:R-:W-:Y:S02]  /*146e0*/  LEA.HI.X R21, R2, c[0x0][0x1fc], R3, 0x1, P0 ;  /* 0x00007f0002157a11 */ /* 0x000fe400000f0c03 */
[-C--:B------:R-:W-:Y:S01]  /*146f0*/  IADD3 R4, P2, R236, R12.reuse, RZ ;  /* 0x0000000cec047210 */ /* 0x080fe20007f5e0ff */
[----:B------:R-:W1:Y:S01]  /*14700*/  LDSM.16.M88.4 R8, [R184+0x6100] ;  /* 0x00610000b808783b */ /* 0x000e620000000200 */
[-C--:B------:R-:W-:Y:S02]  /*14710*/  IADD3 R5, P1, R218, R12.reuse, RZ ;  /* 0x0000000cda057210 */ /* 0x080fe40007f3e0ff */
[----:B------:R-:W-:Y:S02]  /*14720*/  IADD3.X R6, R0, R233, RZ, P2, !PT ;  /* 0x000000e900067210 */ /* 0x000fe400017fe4ff */
[----:B------:R-:W-:Y:S02]  /*14730*/  LEA R14, P2, R4, c[0x0][0x1f8], 0x1 ;  /* 0x00007e00040e7a11 */ /* 0x000fe400078408ff */
[----:B------:R-:W-:Y:S01]  /*14740*/  IADD3 R3, P0, R216, R12, RZ ;  /* 0x0000000cd8037210 */ /* 0x000fe20007f1e0ff */
[----:B------:R-:W2:Y:S01]  /*14750*/  LDSM.16.M88.4 R16, [R184+0x6900] ;  /* 0x00690000b810783b */ /* 0x000ea20000000200 */
[----:B------:R-:W-:Y:S02]  /*14760*/  LEA.HI.X R15, R4, c[0x0][0x1fc], R6, 0x1, P2 ;  /* 0x00007f00040f7a11 */ /* 0x000fe400010f0c06 */
[C---:B------:R-:W-:Y:S02]  /*14770*/  IADD3.X R7, R0.reuse, R219, RZ, P1, !PT ;  /* 0x000000db00077210 */ /* 0x040fe40000ffe4ff */
[C---:B------:R-:W-:Y:S02]  /*14780*/  LEA R12, P1, R5.reuse, c[0x0][0x1f8], 0x1 ;  /* 0x00007e00050c7a11 */ /* 0x040fe400078208ff */
[----:B------:R-:W-:Y:S01]  /*14790*/  IADD3.X R0, R0, R217, RZ, P0, !PT ;  /* 0x000000d900007210 */ /* 0x000fe200007fe4ff */
[----:B------:R-:W3:Y:S01]  /*147a0*/  LDSM.16.M88.4 R24, [R184+0x7100] ;  /* 0x00710000b818783b */ /* 0x000ee20000000200 */
[----:B------:R-:W-:Y:S02]  /*147b0*/  LEA.HI.X R13, R5, c[0x0][0x1fc], R7, 0x1, P1 ;  /* 0x00007f00050d7a11 */ /* 0x000fe400008f0c07 */
[C---:B------:R-:W-:Y:S04]  /*147c0*/  LEA R2, P0, R3.reuse, c[0x0][0x1f8], 0x1 ;  /* 0x00007e0003027a11 */ /* 0x040fe800078008ff */
[----:B------:R-:W-:Y:S01]  /*147d0*/  LEA.HI.X R3, R3, c[0x0][0x1fc], R0, 0x1, P0 ;  /* 0x00007f0003037a11 */ /* 0x000fe200000f0c00 */
[----:B------:R-:W4:Y:S01]  /*147e0*/  LDSM.16.M88.4 R136, [R184+0x7900] ;  /* 0x00790000b888783b */ /* 0x000f220000000200 */
[C---:B------:R-:W-:Y:S02]  /*147f0*/  ISETP.GT.AND P0, PT, R207.reuse, RZ, PT ;  /* 0x000000ffcf00720c */ /* 0x040fe40003f04270 */
[----:B------:R-:W-:Y:S05]  /*14800*/  IADD3 R207, R207, -0x1, RZ ;  /* 0xffffffffcfcf7810 */ /* 0x000fea0007ffe0ff */
[----:B------:R-:W-:Y:S01]  /*14810*/  LDSM.16.M88.4 R140, [R192+0xc100] ;  /* 0x00c10000c08c783b */ /* 0x000fe20000000200 */
[C---:B-1----:R-:W-:Y:S07]  /*14820*/  HMMA.16816.F32.BF16 R4, R32.reuse, R8, RZ ;  /* 0x000000082004723c */ /* 0x042fee00000418ff */
[----:B------:R-:W1:Y:S01]  /*14830*/  LDSM.16.M88.4 R144, [R195] ;  /* 0x00000000c390783b */ /* 0x000e620000000200 */
[C---:B------:R-:W-:Y:S07]  /*14840*/  HMMA.16816.F32.BF16 R8, R32.reuse, R10, RZ ;  /* 0x0000000a2008723c */ /* 0x040fee00000418ff */
[----:B------:R-:W5:Y:S08]  /*14850*/  LDSM.16.M88.4 R148, [R206] ;  /* 0x00000000ce94783b */ /* 0x000f700000000200 */
[----:B------:R-:W1:Y:S08]  /*14860*/  LDSM.16.M88.4 R152, [R205] ;  /* 0x00000000cd98783b */ /* 0x000e700000000200 */
[----:B------:R-:W1:Y:S08]  /*14870*/  LDSM.16.M88.4 R156, [R204] ;  /* 0x00000000cc9c783b */ /* 0x000e700000000200 */
[----:B------:R-:W-:Y:S01]  /*14880*/  @!PT LDS RZ, [RZ] ;  /* 0x00000000fffff984 */ /* 0x000fe20000000800 */
[----:B------:R-:W-:Y:S01]  /*14890*/  @!PT LDS RZ, [RZ] ;  /* 0x00000000fffff984 */ /* 0x000fe20000000800 */
[----:B------:R-:W-:Y:S01]  /*148a0*/  @!PT LDS RZ, [RZ] ;  /* 0x00000000fffff984 */ /* 0x000fe20000000800 */
[----:B------:R4:W-:Y:S08]  /*148b0*/  LDGSTS.E.BYPASS.LTC128B.128 [R209+0x100], [R28.64], !P5 ;  /* 0x001000001cd17fae */ /* 0x0009f0000e901d46 */
[----:B------:R3:W-:Y:S08]  /*148c0*/  LDGSTS.E.BYPASS.LTC128B.128 [R209+0x2100], [R22.64], !P6 ;  /* 0x0210000016d17fae */ /* 0x0007f0000f101d46 */
[----:B------:R3:W-:Y:S08]  /*148d0*/  LDGSTS.E.BYPASS.LTC128B.128 [R209+0x4100], [R20.64], !P3 ;  /* 0x0410000014d17fae */ /* 0x0007f0000d901d46 */
[----:B------:R2:W-:Y:S08]  /*148e0*/  LDGSTS.E.BYPASS.LTC128B.128 [R209+0x1100], [R14.64], !P5 ;  /* 0x011000000ed17fae */ /* 0x0005f0000e901d46 */
[----:B------:R2:W-:Y:S08]  /*148f0*/  LDGSTS.E.BYPASS.LTC128B.128 [R209+0x3100], [R12.64], !P6 ;  /* 0x031000000cd17fae */ /* 0x0005f0000f101d46 */
[----:B------:R1:W-:Y:S08]  /*14900*/  LDGSTS.E.BYPASS.LTC128B.128 [R209+0x5100], [R2.64], !P3 ;  /* 0x0510000002d17fae */ /* 0x0003f0000d901d46 */
[----:B------:R-:W-:Y:S08]  /*14910*/  LDSM.16.M88.4 R160, [R194+0xc100] ;  /* 0x00c10000c2a0783b */ /* 0x000ff00000000200 */
[----:B------:R-:W0:Y:S01]  /*14920*/  LDGDEPBAR ;  /* 0x00000000000079af */ /* 0x000e220000000000 */
[C---:B--2---:R-:W-:Y:S07]  /*14930*/  HMMA.16816.F32.BF16 R12, R32.reuse, R16, RZ ;  /* 0x00000010200c723c */ /* 0x044fee00000418ff */
[----:B------:R-:W2:Y:S01]  /*14940*/  LDSM.16.M88.4 R164, [R190+0x6100] ;  /* 0x00610000bea4783b */ /* 0x000ea20000000200 */
[C---:B------:R-:W-:Y:S07]  /*14950*/  HMMA.16816.F32.BF16 R16, R32.reuse, R18, RZ ;  /* 0x000000122010723c */ /* 0x040fee00000418ff */
[----:B------:R-:W-:Y:S01]  /*14960*/  LDSM.16.M88.4 R168, [R190+0x7100] ;  /* 0x00710000bea8783b */ /* 0x000fe20000000200 */
[C---:B---3--:R-:W-:Y:S07]  /*14970*/  HMMA.16816.F32.BF16 R20, R32.reuse, R24, RZ ;  /* 0x000000182014723c */ /* 0x048fee00000418ff */
[----:B------:R-:W-:Y:S01]  /*14980*/  LDSM.16.M88.4 R172, [R190+0x7900] ;  /* 0x00790000beac783b */ /* 0x000fe20000000200 */
[C---:B------:R-:W-:Y:S07]  /*14990*/  HMMA.16816.F32.BF16 R24, R32.reuse, R26, RZ ;  /* 0x0000001a2018723c */ /* 0x040fee00000418ff */
[----:B------:R-:W-:Y:S01]  /*149a0*/  LDSM.16.M88.4 R176, [R193+0xc100] ;  /* 0x00c10000c1b0783b */ /* 0x000fe20000000200 */
[C---:B----4-:R-:W-:Y:S07]  /*149b0*/  HMMA.16816.F32.BF16 R28, R32.reuse, R136, RZ ;  /* 0x00000088201c723c */ /* 0x050fee00000418ff */
[----:B------:R-:W-:Y:S01]  /*149c0*/  LDSM.16.M88.4 R180, [R189] ;  /* 0x00000000bdb4783b */ /* 0x000fe20000000200 */
[----:B------:R-:W-:Y:S07]  /*149d0*/  HMMA.16816.F32.BF16 R32, R32, R138, RZ ;  /* 0x0000008a2020723c */ /* 0x000fee00000418ff */
[----:B------:R-:W3:Y:S01]  /*149e0*/  LDSM.16.M88.4 R136, [R190+0x6900] ;  /* 0x00690000be88783b */ /* 0x000ee20000000200 */
[C---:B-1----:R-:W-:Y:S08]  /*149f0*/  HMMA.16816.F32.BF16 R4, R140.reuse, R144, R4 ;  /* 0x000000908c04723c */ /* 0x042ff00000041804 */
[C---:B------:R-:W-:Y:S01]  /*14a00*/  HMMA.16816.F32.BF16 R8, R140.reuse, R146, R8 ;  /* 0x000000928c08723c */ /* 0x040fe20000041808 */
[----:B------:R-:W-:Y:S07]  /*14a10*/  LDSM.16.M88.4 R144, [R189+0x1000] ;  /* 0x00100000bd90783b */ /* 0x000fee0000000200 */
[C---:B-----5:R-:W-:Y:S08]  /*14a20*/  HMMA.16816.F32.BF16 R12, R140.reuse, R148, R12 ;  /* 0x000000948c0c723c */ /* 0x060ff0000004180c */
        /* <DEDUP_REMOVED lines=8> */
[C---:B--2---:R-:W-:Y:S01]  /*14ab0*/  HMMA.16816.F32.BF16 R4, R160.reuse, R164, R4 ;  /* 0x000000a4a004723c */ /* 0x044fe20000041804 */
[----:B------:R-:W2:Y:S07]  /*14ac0*/  LDSM.16.M88.4 R156, [R184+0x8100] ;  /* 0x00810000b89c783b */ /* 0x000eae0000000200 */
[C---:B------:R-:W-:Y:S01]  /*14ad0*/  HMMA.16816.F32.BF16 R8, R160.reuse, R166, R8 ;  /* 0x000000a6a008723c */ /* 0x040fe20000041808 */
[----:B------:R-:W-:Y:S07]  /*14ae0*/  LDSM.16.M88.4 R164, [R184+0x9900] ;  /* 0x00990000b8a4783b */ /* 0x000fee0000000200 */
[C---:B---3--:R-:W-:Y:S08]  /*14af0*/  HMMA.16816.F32.BF16 R12, R160.reuse, R136, R12 ;  /* 0x00000088a00c723c */ /* 0x048ff0000004180c */
[C---:B------:R-:W-:Y:S01]  /*14b00*/  HMMA.16816.F32.BF16 R16, R160.reuse, R138, R16 ;  /* 0x0000008aa010723c */ /* 0x040fe20000041810 */
[----:B------:R-:W3:Y:S07]  /*14b10*/  LDSM.16.M88.4 R136, [R184+0x8900] ;  /* 0x00890000b888783b */ /* 0x000eee0000000200 */
        /* <DEDUP_REMOVED lines=23> */
[C---:B---3--:R-:W-:Y:S08]  /*14c90*/  HMMA.16816.F32.BF16 R12, R152.reuse, R136, R12 ;  /* 0x00000088980c723c */ /* 0x048ff0000004180c */
[C---:B------:R-:W-:Y:S01]  /*14ca0*/  HMMA.16816.F32.BF16 R16, R152.reuse, R138, R16 ;  /* 0x0000008a9810723c */ /* 0x040fe20000041810 */
[----:B------:R-:W3:Y:S07]  /*14cb0*/  LDSM.16.M88.4 R136, [R190+0x8900] ;  /* 0x00890000be88783b */ /* 0x000eee0000000200 */
        /* <DEDUP_REMOVED lines=67> */
[C---:B--2---:R-:W-:Y:S08]  /*150f0*/  HMMA.16816.F32.BF16 R4, R160.reuse, R164, R4 ;  /* 0x000000a4a004723c */ /* 0x044ff00000041804 */
[C---:B------:R-:W-:Y:S08]  /*15100*/  HMMA.16816.F32.BF16 R8, R160.reuse, R166, R8 ;  /* 0x000000a6a008723c */ /* 0x040ff00000041808 */
[C---:B---3--:R-:W-:Y:S08]  /*15110*/  HMMA.16816.F32.BF16 R12, R160.reuse, R136, R12 ;  /* 0x00000088a00c723c */ /* 0x048ff0000004180c */
        /* <DEDUP_REMOVED lines=39> */
[----:B------:R2:W5:Y:S01]  /*15390*/  MUFU.TANH R145, R11 ;  /* 0x0000000b00917308 */ /* 0x0005620000002400 */
[----:B---3--:R-:W-:Y:S09]  /*153a0*/  FMNMX.FTZ R0, R142, R0, !PT ;  /* 0x000000008e007209 */ /* 0x008ff20007810000 */
[----:B------:R-:W-:Y:S01]  /*153b0*/  MUFU.TANH R148, R13 ;  /* 0x0000000d00947308 */ /* 0x000fe20000002400 */
[----:B----4-:R-:W-:Y:S09]  /*153c0*/  FMNMX.FTZ R2, R144, R2, !PT ;  /* 0x0000000290027209 */ /* 0x010ff20007810000 */
[----:B------:R-:W3:Y:S01]  /*153d0*/  MUFU.TANH R150, R14 ;  /* 0x0000000e00967308 */ /* 0x000ee20000002400 */
[C---:B-1----:R-:W-:Y:S01]  /*153e0*/  HMMA.16816.F32.BF16 R20, R168.reuse, R4, R20 ;  /* 0x00000004a814723c */ /* 0x042fe20000041814 */
[----:B--2---:R-:W1:Y:S01]  /*153f0*/  LDSM.16.M88.4 R8, [R189+0x5800] ;  /* 0x00580000bd08783b */ /* 0x004e620000000200 */
[----:B------:R-:W-:Y:S07]  /*15400*/  DEPBAR.LE SB0, 0x0 ;  /* 0x000080000000791a */ /* 0x000fee0000000000 */
[----:B------:R-:W2:Y:S03]  /*15410*/  MUFU.TANH R138, R12 ;  /* 0x0000000c008a7308 */ /* 0x000ea60000002400 */
[----:B-----5:R-:W-:Y:S01]  /*15420*/  FMNMX.FTZ R2, R145, R2, !PT ;  /* 0x0000000291027209 */ /* 0x020fe20007810000 */
[C---:B------:R-:W-:Y:S01]  /*15430*/  HMMA.16816.F32.BF16 R24, R168.reuse, R6, R24 ;  /* 0x00000006a818723c */ /* 0x040fe20000041818 */
[----:B------:R-:W-:Y:S06]  /*15440*/  BAR.SYNC.DEFER_BLOCKING 0x0 ;  /* 0x0000000000007b1d */ /* 0x000fec0000010000 */
[----:B------:R-:W-:Y:S01]  /*15450*/  @P0 IMAD.WIDE.U32 R6, R207, c[0x0][0x1e0], RZ ;  /* 0x00007800cf060a25 */ /* 0x000fe200078e00ff */
[----:B---3--:R-:W-:Y:S04]  /*15460*/  FMNMX.FTZ R2, R150, R2, !PT ;  /* 0x0000000296027209 */ /* 0x008fe80007810000 */
[----:B------:R-:W-:Y:S02]  /*15470*/  FMUL.FTZ R20, R20, c[0x0][0x320] ;  /* 0x0000c80014147a20 */ /* 0x000fe40000410000 */
[----:B------:R-:W-:Y:S02]  /*15480*/  FMUL.FTZ R21, R21, c[0x0][0x320] ;  /* 0x0000c80015157a20 */ /* 0x000fe40000410000 */
[----:B------:R-:W-:Y:S02]  /*15490*/  FMUL.FTZ R22, R22, c[0x0][0x320] ;  /* 0x0000c80016167a20 */ /* 0x000fe40000410000 */
[----:B------:R-:W-:Y:S01]  /*154a0*/  FMUL.FTZ R23, R23, c[0x0][0x320] ;  /* 0x0000c80017177a20 */ /* 0x000fe20000410000 */
[----:B--2---:R-:W-:Y:S05]  /*154b0*/  FMNMX.FTZ R0, R138, R0, !PT ;  /* 0x000000008a007209 */ /* 0x004fea0007810000 */
[----:B------:R-:W-:Y:S01]  /*154c0*/  FMUL.FTZ R24, R24, c[0x0][0x320] ;  /* 0x0000c80018187a20 */ /* 0x000fe20000410000 */
[----:B------:R-:W2:Y:S01]  /*154d0*/  MUFU.TANH R139, R16 ;  /* 0x00000010008b7308 */ /* 0x000ea20000002400 */
[----:B------:R-:W-:Y:S01]  /*154e0*/  FMUL.FTZ R25, R25, c[0x0][0x320] ;  /* 0x0000c80019197a20 */ /* 0x000fe20000410000 */
[----:B------:R-:W-:Y:S01]  /*154f0*/  FMNMX.FTZ R0, R148, R0, !PT ;  /* 0x0000000094007209 */ /* 0x000fe20007810000 */
[----:B------:R-:W-:Y:S02]  /*15500*/  FMUL.FTZ R26, R26, c[0x0][0x320] ;  /* 0x0000c8001a1a7a20 */ /* 0x000fe40000410000 */
[----:B------:R-:W-:Y:S01]  /*15510*/  FMUL.FTZ R27, R27, c[0x0][0x320] ;  /* 0x0000c8001b1b7a20 */ /* 0x000fe20000410000 */
[C---:B-1----:R-:W-:Y:S04]  /*15520*/  HMMA.16816.F32.BF16 R28, R168.reuse, R8, R28 ;  /* 0x00000008a81c723c */ /* 0x042fe8000004181c */
[----:B------:R-:W1:Y:S04]  /*15530*/  MUFU.TANH R152, R15 ;  /* 0x0000000f00987308 */ /* 0x000e680000002400 */
[----:B------:R-:W-:Y:S06]  /*15540*/  HMMA.16816.F32.BF16 R32, R168, R10, R32 ;  /* 0x0000000aa820723c */ /* 0x000fec0000041820 */
[----:B------:R-:W3:Y:S01]  /*15550*/  MUFU.TANH R149, R17 ;  /* 0x0000001100957308 */ /* 0x000ee20000002400 */
[----:B--2---:R-:W-:Y:S09]  /*15560*/  FMNMX.FTZ R0, R139, R0, !PT ;  /* 0x000000008b007209 */ /* 0x004ff20007810000 */
[----:B------:R-:W2:Y:S01]  /*15570*/  MUFU.TANH R151, R18 ;  /* 0x0000001200977308 */ /* 0x000ea20000002400 */
[----:B------:R-:W-:Y:S01]  /*15580*/  FMUL.FTZ R28, R28, c[0x0][0x320] ;  /* 0x0000c8001c1c7a20 */ /* 0x000fe20000410000 */
[----:B-1----:R-:W-:Y:S01]  /*15590*/  FMNMX.FTZ R2, R152, R2, !PT ;  /* 0x0000000298027209 */ /* 0x002fe20007810000 */
[----:B------:R-:W-:Y:S02]  /*155a0*/  FMUL.FTZ R29, R29, c[0x0][0x320] ;  /* 0x0000c8001d1d7a20 */ /* 0x000fe40000410000 */
[----:B------:R-:W-:Y:S02]  /*155b0*/  FMUL.FTZ R30, R30, c[0x0][0x320] ;  /* 0x0000c8001e1e7a20 */ /* 0x000fe40000410000 */
[----:B------:R-:W-:Y:S03]  /*155c0*/  FMUL.FTZ R31, R31, c[0x0][0x320] ;  /* 0x0000c8001f1f7a20 */ /* 0x000fe60000410000 */
[----:B------:R-:W1:Y:S01]  /*155d0*/  MUFU.TANH R155, R20 ;  /* 0x00000014009b7308 */ /* 0x000e620000002400 */
[----:B------:R-:W-:Y:S02]  /*155e0*/  FMUL.FTZ R32, R32, c[0x0][0x320] ;  /* 0x0000c80020207a20 */ /* 0x000fe40000410000 */
[----:B------:R-:W-:Y:S01]  /*155f0*/  FMUL.FTZ R33, R33, c[0x0][0x320] ;  /* 0x0000c80021217a20 */ /* 0x000fe20000410000 */
[----:B---3--:R-:W-:Y:S01]  /*15600*/  FMNMX.FTZ R0, R149, R0, !PT ;  /* 0x0000000095007209 */ /* 0x008fe20007810000 */
[----:B------:R-:W-:Y:S05]  /*15610*/  FMUL.FTZ R34, R34, c[0x0][0x320] ;  /* 0x0000c80022227a20 */ /* 0x000fea0000410000 */
[----:B------:R-:W3:Y:S01]  /*15620*/  MUFU.TANH R153, R19 ;  /* 0x0000001300997308 */ /* 0x000ee20000002400 */
[----:B--2---:R-:W-:Y:S09]  /*15630*/  FMNMX.FTZ R2, R151, R2, !PT ;  /* 0x0000000297027209 */ /* 0x004ff20007810000 */
[----:B------:R-:W2:Y:S01]  /*15640*/  MUFU.TANH R156, R21 ;  /* 0x00000015009c7308 */ /* 0x000ea20000002400 */
[----:B-1----:R-:W-:Y:S09]  /*15650*/  FMNMX.FTZ R0, R155, R0, !PT ;  /* 0x000000009b007209 */ /* 0x002ff20007810000 */
[----:B------:R-:W1:Y:S01]  /*15660*/  MUFU.TANH R154, R24 ;  /* 0x00000018009a7308 */ /* 0x000e620000002400 */
[----:B---3--:R-:W-:Y:S09]  /*15670*/  FMNMX.FTZ R3, R153, R2, !PT ;  /* 0x0000000299037209 */ /* 0x008ff20007810000 */
[----:B------:R-:W3:Y:S01]  /*15680*/  MUFU.TANH R159, R22 ;  /* 0x00000016009f7308 */ /* 0x000ee20000002400 */
[----:B--2---:R-:W-:Y:S01]  /*15690*/  FMNMX.FTZ R2, R156, R0, !PT ;  /* 0x000000009c027209 */ /* 0x004fe20007810000 */
[----:B------:R-:W-:Y:S08]  /*156a0*/  FMUL.FTZ R0, R35, c[0x0][0x320] ;  /* 0x0000c80023007a20 */ /* 0x000ff00000410000 */
[----:B------:R-:W2:Y:S01]  /*156b0*/  MUFU.TANH R157, R25 ;  /* 0x00000019009d7308 */ /* 0x000ea20000002400 */
[----:B-1----:R-:W-:Y:S09]  /*156c0*/  FMNMX.FTZ R2, R154, R2, !PT ;  /* 0x000000029a027209 */ /* 0x002ff20007810000 */
[----:B------:R2:W-:Y:S01]  /*156d0*/  MUFU.TANH R137, R0 ;  /* 0x0000000000897308 */ /* 0x0005e20000002400 */
[----:B---3--:R-:W-:Y:S09]  /*156e0*/  FMNMX.FTZ R3, R159, R3, !PT ;  /* 0x000000039f037209 */ /* 0x008ff20007810000 */
[----:B------:R-:W1:Y:S10]  /*156f0*/  MUFU.TANH R160, R23 ;  /* 0x0000001700a07308 */ /* 0x000e740000002400 */
        /* <DEDUP_REMOVED lines=17> */
[----:B---3--:R-:W-:Y:S05]  /*15810*/  FMNMX.FTZ R101, R215, R101, !PT ;  /* 0x00000065d7657209 */ /* 0x008fea0007810000 */
[----:B------:R-:W3:Y:S01]  /*15820*/  SHFL.BFLY PT, R3, R101, 0x2, 0x1f ;  /* 0x0c401f0065037f89 */ /* 0x000ee200000e0000 */
[----:B--2---:R-:W-:Y:S04]  /*15830*/  FMNMX.FTZ R0, R221, R2, !PT ;  /* 0x00000002dd007209 */ /* 0x004fe80007810000 */
[----:B-1----:R-:W-:Y:S04]  /*15840*/  FMNMX.FTZ R0, R136, R0, !PT ;  /* 0x0000000088007209 */ /* 0x002fe80007810000 */
[----:B------:R-:W-:Y:S05]  /*15850*/  FMNMX.FTZ R0, R137, R0, !PT ;  /* 0x0000000089007209 */ /* 0x000fea0007810000 */
[----:B------:R-:W1:Y:S01]  /*15860*/  SHFL.BFLY PT, R2, R0, 0x2, 0x1f ;  /* 0x0c401f0000027f89 */ /* 0x000e6200000e0000 */
[----:B---3--:R-:W-:Y:S07]  /*15870*/  FMNMX.FTZ R101, R101, R3, !PT ;  /* 0x0000000365657209 */ /* 0x008fee0007810000 */
[----:B------:R-:W2:Y:S01]  /*15880*/  SHFL.BFLY PT, R4, R101, 0x1, 0x1f ;  /* 0x0c201f0065047f89 */ /* 0x000ea200000e0000 */
[----:B-1----:R-:W-:Y:S07]  /*15890*/  FMNMX.FTZ R0, R0, R2, !PT ;  /* 0x0000000200007209 */ /* 0x002fee0007810000 */
[----:B------:R-:W1:Y:S01]  /*158a0*/  SHFL.BFLY PT, R3, R0, 0x1, 0x1f ;  /* 0x0c201f0000037f89 */ /* 0x000e6200000e0000 */
[----:B--2---:R-:W-:Y:S02]  /*158b0*/  FMNMX.FTZ R101, R101, R4, !PT ;  /* 0x0000000465657209 */ /* 0x004fe40007810000 */
[----:B------:R-:W-:Y:S03]  /*158c0*/  @P0 SHF.L.U32 R4, R6, 0x6, RZ ;  /* 0x0000000606040819 */ /* 0x000fe600000006ff */
[----:B------:R-:W-:Y:S01]  /*158d0*/  FADD.FTZ R2, -R101, R102 ;  /* 0x0000006665027221 */ /* 0x000fe20000010100 */
[----:B-1----:R-:W-:Y:S03]  /*158e0*/  FMNMX.FTZ R100, R0, R3, !PT ;  /* 0x0000000300647209 */ /* 0x002fe60007810000 */
[----:B------:R-:W-:Y:S01]  /*158f0*/  FMUL.FTZ R0, R2, c[0x0][0x2d0] ;  /* 0x0000b40002007a20 */ /* 0x000fe20000410000 */
[----:B------:R-:W-:Y:S03]  /*15900*/  @P0 SHF.R.S32.HI R3, RZ, 0x1f, R207 ;  /* 0x0000001fff030819 */ /* 0x000fe600000114cf */
[----:B------:R1:W2:Y:S01]  /*15910*/  MUFU.EX2 R2, R0 ;  /* 0x0000000000027308 */ /* 0x0002a20000000800 */
[----:B------:R-:W-:Y:S02]  /*15920*/  FMUL.FTZ R102, R100, c[0x0][0x2d0] ;  /* 0x0000b40064667a20 */ /* 0x000fe40000410000 */
[----:B------:R-:W-:Y:S02]  /*15930*/  @P0 IMAD R3, R3, c[0x0][0x1e0], RZ ;  /* 0x0000780003030a24 */ /* 0x000fe400078e02ff */
[----:B------:R-:W-:Y:S02]  /*15940*/  FFMA.FTZ R136, R136, c[0x0][0x2d0], -R102 ;  /* 0x0000b40088887a23 */ /* 0x000fe40000010866 */
[----:B------:R-:W-:Y:S05]  /*15950*/  @P0 IMAD R3, R207, c[0x0][0x1e4], R3 ;  /* 0x00007900cf030a24 */ /* 0x000fea00078e0203 */
[----:B------:R-:W-:Y:S02]  /*15960*/  @P0 IADD3 R3, R7, R3, RZ ;  /* 0x0000000307030210 */ /* 0x000fe40007ffe0ff */
[----:B------:R-:W-:Y:S02]  /*15970*/  @P0 IADD3 R7, P1, R4, R228, RZ ;  /* 0x000000e404070210 */ /* 0x000fe40007f3e0ff */
[----:B------:R-:W-:Y:S02]  /*15980*/  @P0 SHF.L.U64.HI R3, R6, 0x6, R3 ;  /* 0x0000000606030819 */ /* 0x000fe40000010203 */
[----:B------:R-:W-:Y:S02]  /*15990*/  @P0 LEA R14, P4, R7, c[0x0][0x1c8], 0x1 ;  /* 0x00007200070e0a11 */ /* 0x000fe400078808ff */
[----:B------:R-:W-:Y:S01]  /*159a0*/  @P0 IADD3.X R8, R3, R231, RZ, P1, !PT ;  /* 0x000000e703080210 */ /* 0x000fe20000ffe4ff */
[----:B-1----:R-:W-:Y:S03]  /*159b0*/  FADD.FTZ R0, -R100, R103 ;  /* 0x0000006764007221 */ /* 0x002fe60000010100 */
[----:B------:R-:W-:Y:S01]  /*159c0*/  @P0 LEA.HI.X R15, R7, c[0x0][0x1cc], R8, 0x1, P4 ;  /* 0x00007300070f0a11 */ /* 0x000fe200020f0c08 */
[----:B------:R-:W-:Y:S01]  /*159d0*/  FMUL.FTZ R103, R101, c[0x0][0x2d0] ;  /* 0x0000b40065677a20 */ /* 0x000fe20000410000 */
[----:B------:R-:W-:Y:S01]  /*159e0*/  ISETP.NE.AND P4, PT, R240, RZ, PT ;  /* 0x000000fff000720c */ /* 0x000fe20003f85270 */
[----:B------:R-:W-:Y:S02]  /*159f0*/  FMUL.FTZ R0, R0, c[0x0][0x2d0] ;  /* 0x0000b40000007a20 */ /* 0x000fe40000410000 */
[--C-:B------:R-:W-:Y:S01]  /*15a00*/  FFMA.FTZ R5, R140, c[0x0][0x2d0], -R103.reuse ;  /* 0x0000b4008c057a23 */ /* 0x100fe20000010867 */
[----:B------:R1:W-:Y:S01]  /*15a10*/  @P0 LDGSTS.E.BYPASS.LTC128B.128 [R209+0x6100], [R14.64], !P5 ;  /* 0x061000000ed10fae */ /* 0x0003e2000e901d46 */
[--C-:B------:R-:W-:Y:S02]  /*15a20*/  FFMA.FTZ R6, R141, c[0x0][0x2d0], -R103.reuse ;  /* 0x0000b4008d067a23 */ /* 0x100fe40000010867 */
[----:B------:R3:W-:Y:S01]  /*15a30*/  MUFU.EX2 R214, R5 ;  /* 0x0000000500d67308 */ /* 0x0007e20000000800 */
[----:B------:R-:W-:Y:S02]  /*15a40*/  FFMA.FTZ R7, R143, c[0x0][0x2d0], -R103 ;  /* 0x0000b4008f077a23 */ /* 0x000fe40000010867 */
[C---:B--2---:R-:W-:Y:S02]  /*15a50*/  FMUL.FTZ R24, R2.reuse, R124 ;  /* 0x0000007c02187220 */ /* 0x044fe40000410000 */
[C---:B------:R-:W-:Y:S02]  /*15a60*/  FMUL.FTZ R25, R2.reuse, R125 ;  /* 0x0000007d02197220 */ /* 0x040fe40000410000 */
[C---:B------:R-:W-:Y:S02]  /*15a70*/  FMUL.FTZ R32, R2.reuse, R132 ;  /* 0x0000008402207220 */ /* 0x040fe40000410000 */
[C---:B------:R-:W-:Y:S01]  /*15a80*/  FMUL.FTZ R33, R2.reuse, R133 ;  /* 0x0000008502217220 */ /* 0x040fe20000410000 */
[----:B------:R2:W-:Y:S01]  /*15a90*/  MUFU.EX2 R213, R6 ;  /* 0x0000000600d57308 */ /* 0x0005e20000000800 */
[C---:B------:R-:W-:Y:S02]  /*15aa0*/  FMUL.FTZ R36, R2.reuse, R36 ;  /* 0x0000002402247220 */ /* 0x040fe40000410000 */
[C---:B------:R-:W-:Y:S02]  /*15ab0*/  FMUL.FTZ R37, R2.reuse, R37 ;  /* 0x0000002502257220 */ /* 0x040fe40000410000 */
[C---:B------:R-:W-:Y:S02]  /*15ac0*/  FMUL.FTZ R40, R2.reuse, R40 ;  /* 0x0000002802287220 */ /* 0x040fe40000410000 */
[C---:B------:R-:W-:Y:S02]  /*15ad0*/  FMUL.FTZ R41, R2.reuse, R41 ;  /* 0x0000002902297220 */ /* 0x040fe40000410000 */
[C---:B------:R-:W-:Y:S01]  /*15ae0*/  FMUL.FTZ R44, R2.reuse, R44 ;  /* 0x0000002c022c7220 */ /* 0x040fe20000410000 */
[----:B------:R4:W-:Y:S01]  /*15af0*/  MUFU.EX2 R212, R7 ;  /* 0x0000000700d47308 */ /* 0x0009e20000000800 */
[C---:B------:R-:W-:Y:S02]  /*15b00*/  FMUL.FTZ R45, R2.reuse, R45 ;  /* 0x0000002d022d7220 */ /* 0x040fe40000410000 */
[----:B------:R-:W-:Y:S01]  /*15b10*/  FMUL.FTZ R48, R2, R48 ;  /* 0x0000003002307220 */ /* 0x000fe20000410000 */
[----:B---3--:R-:W-:Y:S01]  /*15b20*/  @P0 IADD3 R5, P2, R4, R224, RZ ;  /* 0x000000e004050210 */ /* 0x008fe20007f5e0ff */
[C---:B------:R-:W-:Y:S02]  /*15b30*/  FMUL.FTZ R49, R2.reuse, R49 ;  /* 0x0000003102317220 */ /* 0x040fe40000410000 */
[C---:B------:R-:W-:Y:S01]  /*15b40*/  FMUL.FTZ R52, R2.reuse, R52 ;  /* 0x0000003402347220 */ /* 0x040fe20000410000 */
[----:B------:R-:W-:Y:S01]  /*15b50*/  @P0 LEA R12, P1, R5, c[0x0][0x1c8], 0x1 ;  /* 0x00007200050c0a11 */ /* 0x000fe200078208ff */
[C---:B------:R-:W-:Y:S01]  /*15b60*/  FMUL.FTZ R53, R2.reuse, R53 ;  /* 0x0000003502357220 */ /* 0x040fe20000410000 */
[----:B------:R-:W-:Y:S01]  /*15b70*/  @P0 IADD3.X R9, R3, R227, RZ, P2, !PT ;  /* 0x000000e303090210 */ /* 0x000fe200017fe4ff */
[----:B------:R-:W3:Y:S01]  /*15b80*/  MUFU.EX2 R0, R0 ;  /* 0x0000000000007308 */ /* 0x000ee20000000800 */
[----:B------:R-:W-:Y:S01]  /*15b90*/  FMUL.FTZ R56, R2, R56 ;  /* 0x0000003802387220 */ /* 0x000fe20000410000 */
[----:B--2---:R-:W-:Y:S01]  /*15ba0*/  @P0 IADD3 R6, P3, R4, R225, RZ ;  /* 0x000000e104060210 */ /* 0x004fe20007f7e0ff */
[C---:B------:R-:W-:Y:S01]  /*15bb0*/  FMUL.FTZ R57, R2.reuse, R57 ;  /* 0x0000003902397220 */ /* 0x040fe20000410000 */
[----:B------:R-:W-:Y:S01]  /*15bc0*/  @P0 LEA.HI.X R13, R5, c[0x0][0x1cc], R9, 0x1, P1 ;  /* 0x00007300050d0a11 */ /* 0x000fe200008f0c09 */
[----:B------:R-:W-:Y:S01]  /*15bd0*/  FMUL.FTZ R60, R2, R60 ;  /* 0x0000003c023c7220 */ /* 0x000fe20000410000 */
[----:B------:R-:W-:Y:S01]  /*15be0*/  @P0 LEA R10, P2, R6, c[0x0][0x1c8], 0x1 ;  /* 0x00007200060a0a11 */ /* 0x000fe200078408ff */
[C---:B------:R-:W-:Y:S01]  /*15bf0*/  FMUL.FTZ R61, R2.reuse, R61 ;  /* 0x0000003d023d7220 */ /* 0x040fe20000410000 */
[----:B------:R-:W-:Y:S01]  /*15c00*/  @P0 IADD3 R4, P1, R247, R4, RZ ;  /* 0x00000004f7040210 */ /* 0x000fe20007f3e0ff */
[----:B------:R1:W-:Y:S01]  /*15c10*/  @P0 LDGSTS.E.BYPASS.LTC128B.128 [R209+0x8100], [R12.64], !P6 ;  /* 0x081000000cd10fae */ /* 0x0003e2000f101d46 */
[----:B------:R-:W-:Y:S01]  /*15c20*/  @P0 IADD3.X R5, R3, R226, RZ, P3, !PT ;  /* 0x000000e203050210 */ /* 0x000fe20001ffe4ff */
[C---:B------:R-:W-:Y:S01]  /*15c30*/  FMUL.FTZ R64, R2.reuse, R64 ;  /* 0x0000004002407220 */ /* 0x040fe20000410000 */
[----:B------:R-:W-:Y:S01]  /*15c40*/  @P0 IADD3.X R3, R245, R3, RZ, P1, !PT ;  /* 0x00000003f5030210 */ /* 0x000fe20000ffe4ff */
[----:B------:R-:W-:Y:S01]  /*15c50*/  FMUL.FTZ R65, R2, R65 ;  /* 0x0000004102417220 */ /* 0x000fe20000410000 */
[----:B------:R-:W-:Y:S01]  /*15c60*/  @P0 LEA.HI.X R11, R6, c[0x0][0x1cc], R5, 0x1, P2 ;  /* 0x00007300060b0a11 */ /* 0x000fe200010f0c05 */
[----:B------:R-:W-:Y:S01]  /*15c70*/  FMUL.FTZ R68, R2, R68 ;  /* 0x0000004402447220 */ /* 0x000fe20000410000 */
[----:B------:R-:W-:Y:S01]  /*15c80*/  @P0 IADD3 R9, P3, R4, R228, RZ ;  /* 0x000000e404090210 */ /* 0x000fe20007f7e0ff */
[----:B------:R-:W-:Y:S01]  /*15c90*/  FMUL.FTZ R69, R2, R69 ;  /* 0x0000004502457220 */ /* 0x000fe20000410000 */
[C---:B----4-:R-:W-:Y:S01]  /*15ca0*/  @P0 IADD3 R7, P2, R4.reuse, R224, RZ ;  /* 0x000000e004070210 */ /* 0x050fe20007f5e0ff */
[----:B------:R2:W-:Y:S01]  /*15cb0*/  @P0 LDGSTS.E.BYPASS.LTC128B.128 [R209+0xa100], [R10.64], !P4 ;  /* 0x0a1000000ad10fae */ /* 0x0005e2000e101d46 */
[----:B------:R-:W-:Y:S01]  /*15cc0*/  @P0 IADD3 R5, P1, R4, R225, RZ ;  /* 0x000000e104050210 */ /* 0x000fe20007f3e0ff */
[----:B------:R-:W-:Y:S01]  /*15cd0*/  FFMA.FTZ R4, R142, c[0x0][0x2d0], -R103 ;  /* 0x0000b4008e047a23 */ /* 0x000fe20000010867 */
[C---:B------:R-:W-:Y:S01]  /*15ce0*/  @P0 IADD3.X R16, R3.reuse, R231, RZ, P3, !PT ;  /* 0x000000e703100210 */ /* 0x040fe20001ffe4ff */
[C---:B---3--:R-:W-:Y:S01]  /*15cf0*/  FMUL.FTZ R19, R0.reuse, R119 ;  /* 0x0000007700137220 */ /* 0x048fe20000410000 */
[C---:B------:R-:W-:Y:S01]  /*15d00*/  @P0 IADD3.X R18, R3.reuse, R227, RZ, P2, !PT ;  /* 0x000000e303120210 */ /* 0x040fe200017fe4ff */
[----:B------:R3:W4:Y:S01]  /*15d10*/  MUFU.EX2 R211, R4 ;  /* 0x0000000400d37308 */ /* 0x0007220000000800 */
[----:B------:R-:W-:Y:S01]  /*15d20*/  @P0 IADD3.X R17, R3, R226, RZ, P1, !PT ;  /* 0x000000e203110210 */ /* 0x000fe20000ffe4ff */
[----:B------:R-:W-:Y:S01]  /*15d30*/  FFMA.FTZ R3, R147, c[0x0][0x2d0], -R102 ;  /* 0x0000b40093037a23 */ /* 0x000fe20000010866 */
[----:B------:R-:W-:Y:S01]  /*15d40*/  @P0 LEA R8, P3, R9, c[0x0][0x1c8], 0x1 ;  /* 0x0000720009080a11 */ /* 0x000fe200078608ff */
[C---:B------:R-:W-:Y:S01]  /*15d50*/  FMUL.FTZ R26, R0.reuse, R126 ;  /* 0x0000007e001a7220 */ /* 0x040fe20000410000 */
[----:B------:R-:W-:Y:S01]  /*15d60*/  @P0 LEA R6, P2, R7, c[0x0][0x1c8], 0x1 ;  /* 0x0000720007060a11 */ /* 0x000fe200078408ff */
[----:B------:R-:W-:Y:S01]  /*15d70*/  FMUL.FTZ R27, R0, R127 ;  /* 0x0000007f001b7220 */ /* 0x000fe20000410000 */
[----:B------:R-:W-:Y:S01]  /*15d80*/  @P0 LEA.HI.X R9, R9, c[0x0][0x1cc], R16, 0x1, P3 ;  /* 0x0000730009090a11 */ /* 0x000fe200018f0c10 */
[----:B------:R-:W-:Y:S01]  /*15d90*/  FMUL.FTZ R16, R2, R116 ;  /* 0x0000007402107220 */ /* 0x000fe20000410000 */
[----:B------:R-:W-:Y:S01]  /*15da0*/  @P0 LEA.HI.X R7, R7, c[0x0][0x1cc], R18, 0x1, P2 ;  /* 0x0000730007070a11 */ /* 0x000fe200010f0c12 */
[----:B------:R5:W-:Y:S01]  /*15db0*/  MUFU.EX2 R177, R3 ;  /* 0x0000000300b17308 */ /* 0x000be20000000800 */
[C---:B------:R-:W-:Y:S01]  /*15dc0*/  FMUL.FTZ R18, R0.reuse, R118 ;  /* 0x0000007600127220 */ /* 0x040fe20000410000 */
[----:B------:R1:W-:Y:S01]  /*15dd0*/  @P0 LDGSTS.E.BYPASS.LTC128B.128 [R209+0x7100], [R8.64], !P5 ;  /* 0x0710000008d10fae */ /* 0x0003e2000e901d46 */
[C---:B------:R-:W-:Y:S02]  /*15de0*/  FMUL.FTZ R34, R0.reuse, R134 ;  /* 0x0000008600227220 */ /* 0x040fe40000410000 */
[C---:B------:R-:W-:Y:S02]  /*15df0*/  FMUL.FTZ R35, R0.reuse, R135 ;  /* 0x0000008700237220 */ /* 0x040fe40000410000 */
[C---:B------:R-:W-:Y:S02]  /*15e00*/  FMUL.FTZ R38, R0.reuse, R38 ;  /* 0x0000002600267220 */ /* 0x040fe40000410000 */
[C---:B------:R-:W-:Y:S01]  /*15e10*/  FMUL.FTZ R39, R0.reuse, R39 ;  /* 0x0000002700277220 */ /* 0x040fe20000410000 */
[----:B------:R4:W-:Y:S01]  /*15e20*/  @P0 LDGSTS.E.BYPASS.LTC128B.128 [R209+0x9100], [R6.64], !P6 ;  /* 0x0910000006d10fae */ /* 0x0009e2000f101d46 */
[C---:B--2---:R-:W-:Y:S02]  /*15e30*/  FMUL.FTZ R10, R0.reuse, R110 ;  /* 0x0000006e000a7220 */ /* 0x044fe40000410000 */
[C---:B------:R-:W-:Y:S01]  /*15e40*/  FMUL.FTZ R11, R0.reuse, R111 ;  /* 0x0000006f000b7220 */ /* 0x040fe20000410000 */
[C---:B---3--:R-:W-:Y:S01]  /*15e50*/  @P0 LEA R4, P1, R5.reuse, c[0x0][0x1c8], 0x1 ;  /* 0x0000720005040a11 */ /* 0x048fe200078208ff */
[C---:B------:R-:W-:Y:S02]  /*15e60*/  FMUL.FTZ R42, R0.reuse, R42 ;  /* 0x0000002a002a7220 */ /* 0x040fe40000410000 */
[----:B------:R-:W-:Y:S01]  /*15e70*/  FMUL.FTZ R43, R0, R43 ;  /* 0x0000002b002b7220 */ /* 0x000fe20000410000 */
[----:B------:R-:W-:Y:S01]  /*15e80*/  @P0 LEA.HI.X R5, R5, c[0x0][0x1cc], R17, 0x1, P1 ;  /* 0x0000730005050a11 */ /* 0x000fe200008f0c11 */
[----:B------:R-:W-:Y:S02]  /*15e90*/  FMUL.FTZ R17, R2, R117 ;  /* 0x0000007502117220 */ /* 0x000fe40000410000 */
[----:B------:R-:W-:Y:S02]  /*15ea0*/  FMUL.FTZ R46, R0, R46 ;  /* 0x0000002e002e7220 */ /* 0x000fe40000410000 */
[----:B------:R2:W-:Y:S01]  /*15eb0*/  @P0 LDGSTS.E.BYPASS.LTC128B.128 [R209+0xb100], [R4.64], !P4 ;  /* 0x0b10000004d10fae */ /* 0x0005e2000e101d46 */
[--C-:B-----5:R-:W-:Y:S02]  /*15ec0*/  FFMA.FTZ R3, R146, c[0x0][0x2d0], -R102.reuse ;  /* 0x0000b40092037a23 */ /* 0x120fe40000010866 */
[----:B------:R-:W-:Y:S02]  /*15ed0*/  FMUL.FTZ R47, R0, R47 ;  /* 0x0000002f002f7220 */ /* 0x000fe40000410000 */
[----:B------:R3:W5:Y:S01]  /*15ee0*/  MUFU.EX2 R176, R3 ;  /* 0x0000000300b07308 */ /* 0x0007620000000800 */
[C---:B-1----:R-:W-:Y:S02]  /*15ef0*/  FMUL.FTZ R8, R2.reuse, R108 ;  /* 0x0000006c02087220 */ /* 0x042fe40000410000 */
[----:B------:R-:W1:Y:S01]  /*15f00*/  LDSM.16.MT88.4 R12, [R185+0x100] ;  /* 0x00010000b90c783b */ /* 0x000e620000004200 */
[----:B------:R-:W-:Y:S02]  /*15f10*/  FMUL.FTZ R9, R2, R109 ;  /* 0x0000006d02097220 */ /* 0x000fe40000410000 */
[C---:B------:R-:W-:Y:S02]  /*15f20*/  FMUL.FTZ R50, R0.reuse, R50 ;  /* 0x0000003200327220 */ /* 0x040fe40000410000 */
[C---:B------:R-:W-:Y:S02]  /*15f30*/  FMUL.FTZ R51, R0.reuse, R51 ;  /* 0x0000003300337220 */ /* 0x040fe40000410000 */
[C---:B----4-:R-:W-:Y:S01]  /*15f40*/  FMUL.FTZ R6, R0.reuse, R106 ;  /* 0x0000006a00067220 */ /* 0x050fe20000410000 */
[----:B------:R-:W4:Y:S01]  /*15f50*/  LDSM.16.MT88.4 R20, [R186+0x100] ;  /* 0x00010000ba14783b */ /* 0x000f220000004200 */
[----:B------:R-:W-:Y:S01]  /*15f60*/  F2FP.BF16.PACK_AB R106, R211, R212 ;  /* 0x000000d4d36a723e */ /* 0x000fe200000010ff */
[C---:B------:R-:W-:Y:S02]  /*15f70*/  FMUL.FTZ R7, R0.reuse, R107 ;  /* 0x0000006b00077220 */ /* 0x040fe40000410000 */
[C---:B------:R-:W-:Y:S02]  /*15f80*/  FMUL.FTZ R54, R0.reuse, R54 ;  /* 0x0000003600367220 */ /* 0x040fe40000410000 */
[C---:B------:R-:W-:Y:S02]  /*15f90*/  FMUL.FTZ R55, R0.reuse, R55 ;  /* 0x0000003700377220 */ /* 0x040fe40000410000 */
[----:B------:R-:W1:Y:S01]  /*15fa0*/  LDSM.16.MT88.4 R28, [R188+0x100] ;  /* 0x00010000bc1c783b */ /* 0x000e620000004200 */
[----:B------:R-:W-:Y:S02]  /*15fb0*/  FMUL.FTZ R58, R0, R58 ;  /* 0x0000003a003a7220 */ /* 0x000fe40000410000 */
[----:B--2---:R-:W-:Y:S01]  /*15fc0*/  FMUL.FTZ R4, R2, R104 ;  /* 0x0000006802047220 */ /* 0x004fe20000410000 */
[----:B------:R-:W-:Y:S01]  /*15fd0*/  F2FP.BF16.PACK_AB R104, R213, R214 ;  /* 0x000000d6d568723e */ /* 0x000fe200000010ff */
[--C-:B---3--:R-:W-:Y:S02]  /*15fe0*/  FFMA.FTZ R3, R144, c[0x0][0x2d0], -R102.reuse ;  /* 0x0000b40090037a23 */ /* 0x108fe40000010866 */
[----:B------:R-:W-:Y:S01]  /*15ff0*/  FMUL.FTZ R5, R2, R105 ;  /* 0x0000006902057220 */ /* 0x000fe20000410000 */
[----:B-----5:R-:W-:Y:S01]  /*16000*/  F2FP.BF16.PACK_AB R105, R176, R177 ;  /* 0x000000b1b069723e */ /* 0x020fe200000010ff */
[----:B------:R2:W-:Y:S01]  /*16010*/  MUFU.EX2 R175, R3 ;  /* 0x0000000300af7308 */ /* 0x0005e20000000800 */
[----:B------:R-:W3:Y:S01]  /*16020*/  LDSM.16.MT88.4 R108, [R187+0x100] ;  /* 0x00010000bb6c783b */ /* 0x000ee20000004200 */
[C---:B------:R-:W-:Y:S02]  /*16030*/  FMUL.FTZ R59, R0.reuse, R59 ;  /* 0x0000003b003b7220 */ /* 0x040fe40000410000 */
[C---:B------:R-:W-:Y:S02]  /*16040*/  FMUL.FTZ R62, R0.reuse, R62 ;  /* 0x0000003e003e7220 */ /* 0x040fe40000410000 */
[C---:B------:R-:W-:Y:S02]  /*16050*/  FMUL.FTZ R63, R0.reuse, R63 ;  /* 0x0000003f003f7220 */ /* 0x040fe40000410000 */
[C---:B------:R-:W-:Y:S01]  /*16060*/  FMUL.FTZ R66, R0.reuse, R66 ;  /* 0x0000004200427220 */ /* 0x040fe20000410000 */
[----:B------:R-:W-:Y:S01]  /*16070*/  LDSM.16.MT88.4 R116, [R186+0x2100] ;  /* 0x00210000ba74783b */ /* 0x000fe20000004200 */
[C---:B------:R-:W-:Y:S02]  /*16080*/  FMUL.FTZ R67, R0.reuse, R67 ;  /* 0x0000004300437220 */ /* 0x040fe40000410000 */
[C---:B------:R-:W-:Y:S02]  /*16090*/  FMUL.FTZ R70, R0.reuse, R70 ;  /* 0x0000004600467220 */ /* 0x040fe40000410000 */
[----:B------:R-:W-:Y:S02]  /*160a0*/  FMUL.FTZ R71, R0, R71 ;  /* 0x0000004700477220 */ /* 0x000fe40000410000 */
[C---:B------:R-:W-:Y:S01]  /*160b0*/  FMUL.FTZ R72, R2.reuse, R72 ;  /* 0x0000004802487220 */ /* 0x040fe20000410000 */
[----:B------:R-:W-:Y:S01]  /*160c0*/  LDSM.16.MT88.4 R124, [R187+0x900] ;  /* 0x00090000bb7c783b */ /* 0x000fe20000004200 */
[----:B------:R-:W-:Y:S02]  /*160d0*/  FMUL.FTZ R73, R2, R73 ;  /* 0x0000004902497220 */ /* 0x000fe40000410000 */
[C---:B------:R-:W-:Y:S02]  /*160e0*/  FMUL.FTZ R74, R0.reuse, R74 ;  /* 0x0000004a004a7220 */ /* 0x040fe40000410000 */
[----:B------:R-:W-:Y:S02]  /*160f0*/  FMUL.FTZ R75, R0, R75 ;  /* 0x0000004b004b7220 */ /* 0x000fe40000410000 */
[----:B--2---:R-:W-:Y:S01]  /*16100*/  FFMA.FTZ R3, R145, c[0x0][0x2d0], -R102 ;  /* 0x0000b40091037a23 */ /* 0x004fe20000010866 */
[----:B------:R-:W-:Y:S01]  /*16110*/  LDSM.16.MT88.4 R132, [R186+0x2900] ;  /* 0x00290000ba84783b */ /* 0x000fe20000004200 */
[C---:B------:R-:W-:Y:S02]  /*16120*/  FMUL.FTZ R76, R2.reuse, R76 ;  /* 0x0000004c024c7220 */ /* 0x040fe40000410000 */
[----:B------:R2:W5:Y:S01]  /*16130*/  MUFU.EX2 R174, R3 ;  /* 0x0000000300ae7308 */ /* 0x0005620000000800 */
[----:B------:R-:W-:Y:S02]  /*16140*/  FMUL.FTZ R77, R2, R77 ;  /* 0x0000004d024d7220 */ /* 0x000fe40000410000 */
[C---:B------:R-:W-:Y:S02]  /*16150*/  FMUL.FTZ R78, R0.reuse, R78 ;  /* 0x0000004e004e7220 */ /* 0x040fe40000410000 */
[----:B------:R-:W-:Y:S01]  /*16160*/  LDSM.16.MT88.4 R140, [R188+0x2900] ;  /* 0x00290000bc8c783b */ /* 0x000fe20000004200 */
[----:B------:R-:W-:Y:S02]  /*16170*/  FMUL.FTZ R79, R0, R79 ;  /* 0x0000004f004f7220 */ /* 0x000fe40000410000 */
[C---:B------:R-:W-:Y:S02]  /*16180*/  FMUL.FTZ R80, R2.reuse, R80 ;  /* 0x0000005002507220 */ /* 0x040fe40000410000 */
[----:B------:R-:W-:Y:S02]  /*16190*/  FMUL.FTZ R81, R2, R81 ;  /* 0x0000005102517220 */ /* 0x000fe40000410000 */
[C---:B------:R-:W-:Y:S01]  /*161a0*/  FMUL.FTZ R82, R0.reuse, R82 ;  /* 0x0000005200527220 */ /* 0x040fe20000410000 */
[----:B------:R-:W-:Y:S01]  /*161b0*/  LDSM.16.MT88.4 R144, [R186+0x3900] ;  /* 0x00390000ba90783b */ /* 0x000fe20000004200 */
[----:B------:R-:W-:Y:S02]  /*161c0*/  FMUL.FTZ R83, R0, R83 ;  /* 0x0000005300537220 */ /* 0x000fe40000410000 */
[C---:B------:R-:W-:Y:S02]  /*161d0*/  FMUL.FTZ R84, R2.reuse, R84 ;  /* 0x0000005402547220 */ /* 0x040fe40000410000 */
[----:B------:R-:W-:Y:S02]  /*161e0*/  FMUL.FTZ R85, R2, R85 ;  /* 0x0000005502557220 */ /* 0x000fe40000410000 */
[C---:B------:R-:W-:Y:S01]  /*161f0*/  FMUL.FTZ R86, R0.reuse, R86 ;  /* 0x0000005600567220 */ /* 0x040fe20000410000 */
[----:B------:R-:W0:Y:S01]  /*16200*/  LDGDEPBAR ;  /* 0x00000000000079af */ /* 0x000e220000000000 */
[----:B------:R-:W-:Y:S02]  /*16210*/  FMUL.FTZ R87, R0, R87 ;  /* 0x0000005700577220 */ /* 0x000fe40000410000 */
[--C-:B--2---:R-:W-:Y:S01]  /*16220*/  FFMA.FTZ R3, R138, c[0x0][0x2d0], -R103.reuse ;  /* 0x0000b4008a037a23 */ /* 0x104fe20000010867 */
[----:B-----5:R-:W-:Y:S01]  /*16230*/  F2FP.BF16.PACK_AB R107, R174, R175 ;  /* 0x000000afae6b723e */ /* 0x020fe200000010ff */
[C---:B------:R-:W-:Y:S02]  /*16240*/  FMUL.FTZ R88, R2.reuse, R88 ;  /* 0x0000005802587220 */ /* 0x040fe40000410000 */
[----:B------:R2:W5:Y:S01]  /*16250*/  MUFU.EX2 R210, R3 ;  /* 0x0000000300d27308 */ /* 0x0005620000000800 */
[----:B------:R-:W-:Y:S02]  /*16260*/  FMUL.FTZ R89, R2, R89 ;  /* 0x0000005902597220 */ /* 0x000fe40000410000 */
[C---:B------:R-:W-:Y:S01]  /*16270*/  FMUL.FTZ R90, R0.reuse, R90 ;  /* 0x0000005a005a7220 */ /* 0x040fe20000410000 */
[C---:B-1----:R-:W-:Y:S05]  /*16280*/  HMMA.16816.F32.BF16 R4, R104.reuse, R12, R4 ;  /* 0x0000000c6804723c */ /* 0x042fea0000041804 */
[----:B------:R-:W-:Y:S02]  /*16290*/  FMUL.FTZ R91, R0, R91 ;  /* 0x0000005b005b7220 */ /* 0x000fe40000410000 */
[C---:B------:R-:W-:Y:S01]  /*162a0*/  FMUL.FTZ R12, R2.reuse, R112 ;  /* 0x00000070020c7220 */ /* 0x040fe20000410000 */
[C---:B------:R-:W-:Y:S04]  /*162b0*/  HMMA.16816.F32.BF16 R8, R104.reuse, R14, R8 ;  /* 0x0000000e6808723c */ /* 0x040fe80000041808 */
[C---:B------:R-:W-:Y:S02]  /*162c0*/  FMUL.FTZ R13, R2.reuse, R113 ;  /* 0x00000071020d7220 */ /* 0x040fe40000410000 */
[----:B------:R-:W-:Y:S02]  /*162d0*/  FMUL.FTZ R92, R2, R92 ;  /* 0x0000005c025c7220 */ /* 0x000fe40000410000 */
[----:B------:R-:W-:Y:S04]  /*162e0*/  FMUL.FTZ R14, R0, R114 ;  /* 0x00000072000e7220 */ /* 0x000fe80000410000 */
[--C-:B--2---:R-:W-:Y:S02]  /*162f0*/  FFMA.FTZ R3, R148, c[0x0][0x2d0], -R103.reuse ;  /* 0x0000b40094037a23 */ /* 0x104fe40000010867 */
[----:B------:R-:W-:Y:S02]  /*16300*/  FMUL.FTZ R15, R0, R115 ;  /* 0x00000073000f7220 */ /* 0x000fe40000410000 */
[----:B------:R1:W2:Y:S01]  /*16310*/  MUFU.EX2 R208, R3 ;  /* 0x0000000300d07308 */ /* 0x0002a20000000800 */
[----:B------:R-:W2:Y:S01]  /*16320*/  LDSM.16.MT88.4 R112, [R185+0x2100] ;  /* 0x00210000b970783b */ /* 0x000ea20000004200 */
[----:B------:R-:W-:Y:S02]  /*16330*/  FMUL.FTZ R93, R2, R93 ;  /* 0x0000005d025d7220 */ /* 0x000fe40000410000 */
[C---:B------:R-:W-:Y:S01]  /*16340*/  FMUL.FTZ R94, R0.reuse, R94 ;  /* 0x0000005e005e7220 */ /* 0x040fe20000410000 */
[C---:B----4-:R-:W-:Y:S03]  /*16350*/  HMMA.16816.F32.BF16 R12, R104.reuse, R20, R12 ;  /* 0x00000014680c723c */ /* 0x050fe6000004180c */
[----:B------:R-:W-:Y:S02]  /*16360*/  FMUL.FTZ R95, R0, R95 ;  /* 0x0000005f005f7220 */ /* 0x000fe40000410000 */
[C---:B------:R-:W-:Y:S02]  /*16370*/  FMUL.FTZ R96, R2.reuse, R96 ;  /* 0x0000006002607220 */ /* 0x040fe40000410000 */
[C---:B------:R-:W-:Y:S01]  /*16380*/  FMUL.FTZ R20, R2.reuse, R120 ;  /* 0x0000007802147220 */ /* 0x040fe20000410000 */
[C---:B------:R-:W-:Y:S04]  /*16390*/  HMMA.16816.F32.BF16 R16, R104.reuse, R22, R16 ;  /* 0x000000166810723c */ /* 0x040fe80000041810 */
[C---:B------:R-:W-:Y:S02]  /*163a0*/  FMUL.FTZ R21, R2.reuse, R121 ;  /* 0x0000007902157220 */ /* 0x040fe40000410000 */
[----:B------:R-:W-:Y:S02]  /*163b0*/  FMUL.FTZ R97, R2, R97 ;  /* 0x0000006102617220 */ /* 0x000fe40000410000 */
[C---:B------:R-:W-:Y:S04]  /*163c0*/  FMUL.FTZ R22, R0.reuse, R122 ;  /* 0x0000007a00167220 */ /* 0x040fe80000410000 */
[--C-:B-1----:R-:W-:Y:S02]  /*163d0*/  FFMA.FTZ R3, R139, c[0x0][0x2d0], -R103.reuse ;  /* 0x0000b4008b037a23 */ /* 0x102fe40000010867 */
[C---:B------:R-:W-:Y:S02]  /*163e0*/  FMUL.FTZ R23, R0.reuse, R123 ;  /* 0x0000007b00177220 */ /* 0x040fe40000410000 */
[----:B------:R1:W4:Y:S01]  /*163f0*/  MUFU.EX2 R183, R3 ;  /* 0x0000000300b77308 */ /* 0x0003220000000800 */
[----:B------:R-:W-:Y:S01]  /*16400*/  LDSM.16.MT88.4 R120, [R188+0x900] ;  /* 0x00090000bc78783b */ /* 0x000fe20000004200 */
[C---:B------:R-:W-:Y:S02]  /*16410*/  FMUL.FTZ R98, R0.reuse, R98 ;  /* 0x0000006200627220 */ /* 0x040fe40000410000 */
[----:B------:R-:W-:Y:S01]  /*16420*/  FMUL.FTZ R99, R0, R99 ;  /* 0x0000006300637220 */ /* 0x000fe20000410000 */
[C---:B------:R-:W-:Y:S07]  /*16430*/  HMMA.16816.F32.BF16 R20, R104.reuse, R28, R20 ;  /* 0x0000001c6814723c */ /* 0x040fee0000041814 */
[C---:B------:R-:W-:Y:S01]  /*16440*/  FMUL.FTZ R28, R2.reuse, R128 ;  /* 0x00000080021c7220 */ /* 0x040fe20000410000 */
[C---:B------:R-:W-:Y:S04]  /*16450*/  HMMA.16816.F32.BF16 R24, R104.reuse, R30, R24 ;  /* 0x0000001e6818723c */ /* 0x040fe80000041818 */
[C---:B------:R-:W-:Y:S02]  /*16460*/  FMUL.FTZ R29, R2.reuse, R129 ;  /* 0x00000081021d7220 */ /* 0x040fe40000410000 */
[----:B------:R-:W-:Y:S02]  /*16470*/  FFMA.FTZ R2, R2, R222, R214 ;  /* 0x000000de02027223 */ /* 0x000fe400000100d6 */
[C---:B------:R-:W-:Y:S04]  /*16480*/  FMUL.FTZ R30, R0.reuse, R130 ;  /* 0x00000082001e7220 */ /* 0x040fe80000410000 */
[----:B-1----:R-:W-:Y:S02]  /*16490*/  FFMA.FTZ R3, R149, c[0x0][0x2d0], -R103 ;  /* 0x0000b40095037a23 */ /* 0x002fe40000010867 */
[C---:B------:R-:W-:Y:S02]  /*164a0*/  FMUL.FTZ R31, R0.reuse, R131 ;  /* 0x00000083001f7220 */ /* 0x040fe40000410000 */
[----:B------:R1:W1:Y:S01]  /*164b0*/  MUFU.EX2 R182, R3 ;  /* 0x0000000300b67308 */ /* 0x0002620000000800 */
[----:B------:R-:W-:Y:S01]  /*164c0*/  LDSM.16.MT88.4 R128, [R185+0x2900] ;  /* 0x00290000b980783b */ /* 0x000fe20000004200 */
[----:B------:R-:W-:Y:S02]  /*164d0*/  FFMA.FTZ R0, R0, R223, R177 ;  /* 0x000000df00007223 */ /* 0x000fe400000100b1 */
[----:B------:R-:W-:Y:S01]  /*164e0*/  FADD.FTZ R2, R213, R2 ;  /* 0x00000002d5027221 */ /* 0x000fe20000010000 */
[C---:B---3--:R-:W-:Y:S03]  /*164f0*/  HMMA.16816.F32.BF16 R28, R104.reuse, R108, R28 ;  /* 0x0000006c681c723c */ /* 0x048fe6000004181c */
[----:B------:R-:W-:Y:S02]  /*16500*/  FADD.FTZ R0, R176, R0 ;  /* 0x00000000b0007221 */ /* 0x000fe40000010000 */
[----:B------:R-:W-:Y:S02]  /*16510*/  FADD.FTZ R2, R212, R2 ;  /* 0x00000002d4027221 */ /* 0x000fe40000010000 */
[----:B------:R-:W-:Y:S01]  /*16520*/  FADD.FTZ R0, R175, R0 ;  /* 0x00000000af007221 */ /* 0x000fe20000010000 */
[C---:B------:R-:W-:Y:S01]  /*16530*/  HMMA.16816.F32.BF16 R32, R104.reuse, R110, R32 ;  /* 0x0000006e6820723c */ /* 0x040fe20000041820 */
[----:B------:R-:W3:Y:S03]  /*16540*/  LDSM.16.MT88.4 R108, [R188+0x2100] ;  /* 0x00210000bc6c783b */ /* 0x000ee60000004200 */
[----:B------:R-:W-:Y:S02]  /*16550*/  FADD.FTZ R2, R211, R2 ;  /* 0x00000002d3027221 */ /* 0x000fe40000010000 */
[----:B------:R-:W-:Y:S02]  /*16560*/  FADD.FTZ R0, R174, R0 ;  /* 0x00000000ae007221 */ /* 0x000fe40000010000 */
[C---:B--2---:R-:W-:Y:S04]  /*16570*/  HMMA.16816.F32.BF16 R36, R104.reuse, R112, R36 ;  /* 0x000000706824723c */ /* 0x044fe80000041824 */
[----:B-1----:R-:W-:Y:S02]  /*16580*/  FFMA.FTZ R3, R150, c[0x0][0x2d0], -R102 ;  /* 0x0000b40096037a23 */ /* 0x002fe40000010866 */
[----:B-----5:R-:W-:Y:S02]  /*16590*/  FADD.FTZ R2, R210, R2 ;  /* 0x00000002d2027221 */ /* 0x020fe40000010000 */
[C---:B------:R-:W-:Y:S01]  /*165a0*/  HMMA.16816.F32.BF16 R40, R104.reuse, R114, R40 ;  /* 0x000000726828723c */ /* 0x040fe20000041828 */
[----:B------:R1:W2:Y:S01]  /*165b0*/  MUFU.EX2 R173, R3 ;  /* 0x0000000300ad7308 */ /* 0x0002a20000000800 */
[----:B------:R-:W5:Y:S02]  /*165c0*/  LDSM.16.MT88.4 R112, [R187+0x2100] ;  /* 0x00210000bb70783b */ /* 0x000f640000004200 */
[----:B------:R-:W-:Y:S04]  /*165d0*/  FADD.FTZ R2, R208, R2 ;  /* 0x00000002d0027221 */ /* 0x000fe80000010000 */
[C---:B------:R-:W-:Y:S04]  /*165e0*/  HMMA.16816.F32.BF16 R44, R104.reuse, R116, R44 ;  /* 0x00000074682c723c */ /* 0x040fe8000004182c */
[----:B----4-:R-:W-:Y:S04]  /*165f0*/  FADD.FTZ R2, R183, R2 ;  /* 0x00000002b7027221 */ /* 0x010fe80000010000 */
[C---:B------:R-:W-:Y:S01]  /*16600*/  HMMA.16816.F32.BF16 R48, R104.reuse, R118, R48 ;  /* 0x000000766830723c */ /* 0x040fe20000041830 */
[----:B------:R-:W4:Y:S03]  /*16610*/  LDSM.16.MT88.4 R116, [R185+0x4100] ;  /* 0x00410000b974783b */ /* 0x000f260000004200 */
[----:B------:R-:W-:Y:S04]  /*16620*/  FADD.FTZ R2, R182, R2 ;  /* 0x00000002b6027221 */ /* 0x000fe80000010000 */
[C---:B---3--:R-:W-:Y:S04]  /*16630*/  HMMA.16816.F32.BF16 R52, R104.reuse, R108, R52 ;  /* 0x0000006c6834723c */ /* 0x048fe80000041834 */
[----:B-1----:R-:W-:Y:S02]  /*16640*/  FFMA.FTZ R3, R152, c[0x0][0x2d0], -R102 ;  /* 0x0000b40098037a23 */ /* 0x002fe40000010866 */
[----:B--2---:R-:W-:Y:S02]  /*16650*/  FADD.FTZ R0, R173, R0 ;  /* 0x00000000ad007221 */ /* 0x004fe40000010000 */
[----:B------:R1:W2:Y:S01]  /*16660*/  MUFU.EX2 R172, R3 ;  /* 0x0000000300ac7308 */ /* 0x0002a20000000800 */
[C---:B------:R-:W-:Y:S01]  /*16670*/  HMMA.16816.F32.BF16 R56, R104.reuse, R110, R56 ;  /* 0x0000006e6838723c */ /* 0x040fe20000041838 */
[----:B------:R-:W3:Y:S07]  /*16680*/  LDSM.16.MT88.4 R108, [R186+0x4100] ;  /* 0x00410000ba6c783b */ /* 0x000eee0000004200 */
[C---:B-----5:R-:W-:Y:S08]  /*16690*/  HMMA.16816.F32.BF16 R60, R104.reuse, R112, R60 ;  /* 0x00000070683c723c */ /* 0x060ff0000004183c */
[C---:B------:R-:W-:Y:S01]  /*166a0*/  HMMA.16816.F32.BF16 R64, R104.reuse, R114, R64 ;  /* 0x000000726840723c */ /* 0x040fe20000041840 */
[----:B------:R-:W5:Y:S03]  /*166b0*/  LDSM.16.MT88.4 R112, [R188+0x4100] ;  /* 0x00410000bc70783b */ /* 0x000f660000004200 */
[----:B-1----:R-:W-:Y:S04]  /*166c0*/  FFMA.FTZ R3, R151, c[0x0][0x2d0], -R102 ;  /* 0x0000b40097037a23 */ /* 0x002fe80000010866 */
[C---:B----4-:R-:W-:Y:S01]  /*166d0*/  HMMA.16816.F32.BF16 R68, R104.reuse, R116, R68 ;  /* 0x000000746844723c */ /* 0x050fe20000041844 */
[----:B------:R-:W-:Y:S01]  /*166e0*/  LDSM.16.MT88.4 R148, [R188+0x3900] ;  /* 0x00390000bc94783b */ /* 0x000fe20000004200 */
[----:B------:R1:W4:Y:S02]  /*166f0*/  MUFU.EX2 R171, R3 ;  /* 0x0000000300ab7308 */ /* 0x0003240000000800 */
[----:B--2---:R-:W-:Y:S04]  /*16700*/  FADD.FTZ R0, R172, R0 ;  /* 0x00000000ac007221 */ /* 0x004fe80000010000 */
[C---:B------:R-:W-:Y:S01]  /*16710*/  HMMA.16816.F32.BF16 R72, R104.reuse, R118, R72 ;  /* 0x000000766848723c */ /* 0x040fe20000041848 */
[----:B------:R-:W2:Y:S07]  /*16720*/  LDSM.16.MT88.4 R116, [R187+0x4100] ;  /* 0x00410000bb74783b */ /* 0x000eae0000004200 */
[C---:B---3--:R-:W-:Y:S08]  /*16730*/  HMMA.16816.F32.BF16 R76, R104.reuse, R108, R76 ;  /* 0x0000006c684c723c */ /* 0x048ff0000004184c */
[C---:B------:R-:W-:Y:S01]  /*16740*/  HMMA.16816.F32.BF16 R80, R104.reuse, R110, R80 ;  /* 0x0000006e6850723c */ /* 0x040fe20000041850 */
[----:B------:R-:W3:Y:S03]  /*16750*/  LDSM.16.MT88.4 R108, [R185+0x900] ;  /* 0x00090000b96c783b */ /* 0x000ee60000004200 */
[----:B-1----:R-:W-:Y:S02]  /*16760*/  FFMA.FTZ R3, R153, c[0x0][0x2d0], -R102 ;  /* 0x0000b40099037a23 */ /* 0x002fe40000010866 */
[----:B----4-:R-:W-:Y:S02]  /*16770*/  FADD.FTZ R0, R171, R0 ;  /* 0x00000000ab007221 */ /* 0x010fe40000010000 */
[----:B------:R1:W4:Y:S01]  /*16780*/  MUFU.EX2 R170, R3 ;  /* 0x0000000300aa7308 */ /* 0x0003220000000800 */
[C---:B-----5:R-:W-:Y:S08]  /*16790*/  HMMA.16816.F32.BF16 R84, R104.reuse, R112, R84 ;  /* 0x000000706854723c */ /* 0x060ff00000041854 */
[C---:B------:R-:W-:Y:S01]  /*167a0*/  HMMA.16816.F32.BF16 R88, R104.reuse, R114, R88 ;  /* 0x000000726858723c */ /* 0x040fe20000041858 */
[----:B------:R-:W5:Y:S07]  /*167b0*/  LDSM.16.MT88.4 R112, [R186+0x900] ;  /* 0x00090000ba70783b */ /* 0x000f6e0000004200 */
[C---:B--2---:R-:W-:Y:S04]  /*167c0*/  HMMA.16816.F32.BF16 R92, R104.reuse, R116, R92 ;  /* 0x00000074685c723c */ /* 0x044fe8000004185c */
[--C-:B-1----:R-:W-:Y:S04]  /*167d0*/  FFMA.FTZ R3, R155, c[0x0][0x2d0], -R103.reuse ;  /* 0x0000b4009b037a23 */ /* 0x102fe80000010867 */
[----:B------:R-:W-:Y:S01]  /*167e0*/  HMMA.16816.F32.BF16 R96, R104, R118, R96 ;  /* 0x000000766860723c */ /* 0x000fe20000041860 */
[----:B------:R-:W1:Y:S01]  /*167f0*/  LDSM.16.MT88.4 R116, [R187+0x2900] ;  /* 0x00290000bb74783b */ /* 0x000e620000004200 */
[----:B------:R2:W2:Y:S02]  /*16800*/  MUFU.EX2 R181, R3 ;  /* 0x0000000300b57308 */ /* 0x0004a40000000800 */
[----:B----4-:R-:W-:Y:S03]  /*16810*/  FADD.FTZ R0, R170, R0 ;  /* 0x00000000aa007221 */ /* 0x010fe60000010000 */
[----:B------:R-:W-:Y:S02]  /*16820*/  F2FP.BF16.PACK_AB R104, R208, R210 ;  /* 0x000000d2d068723e */ /* 0x000fe400000010ff */
[----:B------:R-:W-:Y:S03]  /*16830*/  F2FP.BF16.PACK_AB R106, R182, R183 ;  /* 0x000000b7b66a723e */ /* 0x000fe600000010ff */
[----:B------:R-:W-:Y:S02]  /*16840*/  F2FP.BF16.PACK_AB R105, R172, R173 ;  /* 0x000000adac69723e */ /* 0x000fe400000010ff */
[----:B------:R-:W-:Y:S07]  /*16850*/  F2FP.BF16.PACK_AB R107, R170, R171 ;  /* 0x000000abaa6b723e */ /* 0x000fee00000010ff */
[C---:B---3--:R-:W-:Y:S03]  /*16860*/  HMMA.16816.F32.BF16 R4, R104.reuse, R108, R4 ;  /* 0x0000006c6804723c */ /* 0x048fe60000041804 */
[--C-:B--2---:R-:W-:Y:S05]  /*16870*/  FFMA.FTZ R3, R156, c[0x0][0x2d0], -R103.reuse ;  /* 0x0000b4009c037a23 */ /* 0x104fea0000010867 */
[C---:B------:R-:W-:Y:S01]  /*16880*/  HMMA.16816.F32.BF16 R8, R104.reuse, R110, R8 ;  /* 0x0000006e6808723c */ /* 0x040fe20000041808 */
[----:B------:R-:W2:Y:S01]  /*16890*/  LDSM.16.MT88.4 R108, [R185+0x4900] ;  /* 0x00490000b96c783b */ /* 0x000ea20000004200 */
[----:B------:R3:W4:Y:S02]  /*168a0*/  MUFU.EX2 R180, R3 ;  /* 0x0000000300b47308 */ /* 0x0007240000000800 */
[----:B------:R-:W-:Y:S04]  /*168b0*/  FADD.FTZ R2, R181, R2 ;  /* 0x00000002b5027221 */ /* 0x000fe80000010000 */
[C---:B-----5:R-:W-:Y:S08]  /*168c0*/  HMMA.16816.F32.BF16 R12, R104.reuse, R112, R12 ;  /* 0x00000070680c723c */ /* 0x060ff0000004180c */
[C---:B------:R-:W-:Y:S01]  /*168d0*/  HMMA.16816.F32.BF16 R16, R104.reuse, R114, R16 ;  /* 0x000000726810723c */ /* 0x040fe20000041810 */
[----:B------:R-:W5:Y:S07]  /*168e0*/  LDSM.16.MT88.4 R112, [R186+0x4900] ;  /* 0x00490000ba70783b */ /* 0x000f6e0000004200 */
[C---:B------:R-:W-:Y:S04]  /*168f0*/  HMMA.16816.F32.BF16 R20, R104.reuse, R120, R20 ;  /* 0x000000786814723c */ /* 0x040fe80000041814 */
[--C-:B---3--:R-:W-:Y:S02]  /*16900*/  FFMA.FTZ R3, R154, c[0x0][0x2d0], -R103.reuse ;  /* 0x0000b4009a037a23 */ /* 0x108fe40000010867 */
[----:B------:R-:W-:Y:S01]  /*16910*/  LDSM.16.MT88.4 R152, [R187+0x3900] ;  /* 0x00390000bb98783b */ /* 0x000fe20000004200 */
[----:B----4-:R-:W-:Y:S01]  /*16920*/  FADD.FTZ R2, R180, R2 ;  /* 0x00000002b4027221 */ /* 0x010fe20000010000 */
[C---:B------:R-:W-:Y:S01]  /*16930*/  HMMA.16816.F32.BF16 R24, R104.reuse, R122, R24 ;  /* 0x0000007a6818723c */ /* 0x040fe20000041818 */
[----:B------:R3:W4:Y:S05]  /*16940*/  MUFU.EX2 R179, R3 ;  /* 0x0000000300b37308 */ /* 0x00072a0000000800 */
[----:B------:R-:W-:Y:S02]  /*16950*/  LDSM.16.MT88.4 R120, [R187+0x4900] ;  /* 0x00490000bb78783b */ /* 0x000fe40000004200 */
[C---:B------:R-:W-:Y:S08]  /*16960*/  HMMA.16816.F32.BF16 R28, R104.reuse, R124, R28 ;  /* 0x0000007c681c723c */ /* 0x040ff0000004181c */
[C---:B------:R-:W-:Y:S01]  /*16970*/  HMMA.16816.F32.BF16 R32, R104.reuse, R126, R32 ;  /* 0x0000007e6820723c */ /* 0x040fe20000041820 */
[----:B------:R-:W-:Y:S07]  /*16980*/  LDSM.16.MT88.4 R124, [R186+0x1100] ;  /* 0x00110000ba7c783b */ /* 0x000fee0000004200 */
[C---:B------:R-:W-:Y:S04]  /*16990*/  HMMA.16816.F32.BF16 R36, R104.reuse, R128, R36 ;  /* 0x000000806824723c */ /* 0x040fe80000041824 */
[--C-:B---3--:R-:W-:Y:S02]  /*169a0*/  FFMA.FTZ R3, R157, c[0x0][0x2d0], -R103.reuse ;  /* 0x0000b4009d037a23 */ /* 0x108fe40000010867 */
[----:B----4-:R-:W-:Y:S02]  /*169b0*/  FADD.FTZ R2, R179, R2 ;  /* 0x00000002b3027221 */ /* 0x010fe40000010000 */
[C---:B------:R-:W-:Y:S01]  /*169c0*/  HMMA.16816.F32.BF16 R40, R104.reuse, R130, R40 ;  /* 0x000000826828723c */ /* 0x040fe20000041828 */
[----:B------:R3:W4:Y:S01]  /*169d0*/  MUFU.EX2 R178, R3 ;  /* 0x0000000300b27308 */ /* 0x0007220000000800 */
[----:B------:R-:W-:Y:S06]  /*169e0*/  LDSM.16.MT88.4 R128, [R187+0x1100] ;  /* 0x00110000bb80783b */ /* 0x000fec0000004200 */
[C---:B------:R-:W-:Y:S08]  /*169f0*/  HMMA.16816.F32.BF16 R44, R104.reuse, R132, R44 ;  /* 0x00000084682c723c */ /* 0x040ff0000004182c */
[C---:B------:R-:W-:Y:S01]  /*16a00*/  HMMA.16816.F32.BF16 R48, R104.reuse, R134, R48 ;  /* 0x000000866830723c */ /* 0x040fe20000041830 */
[----:B------:R-:W-:Y:S07]  /*16a10*/  LDSM.16.MT88.4 R132, [R187+0x1900] ;  /* 0x00190000bb84783b */ /* 0x000fee0000004200 */
[C---:B------:R-:W-:Y:S04]  /*16a20*/  HMMA.16816.F32.BF16 R52, R104.reuse, R140, R52 ;  /* 0x0000008c6834723c */ /* 0x040fe80000041834 */
[----:B---3--:R-:W-:Y:S02]  /*16a30*/  FFMA.FTZ R3, R159, c[0x0][0x2d0], -R102 ;  /* 0x0000b4009f037a23 */ /* 0x008fe40000010866 */
[----:B----4-:R-:W-:Y:S02]  /*16a40*/  FADD.FTZ R2, R178, R2 ;  /* 0x00000002b2027221 */ /* 0x010fe40000010000 */
[C---:B------:R-:W-:Y:S01]  /*16a50*/  HMMA.16816.F32.BF16 R56, R104.reuse, R142, R56 ;  /* 0x0000008e6838723c */ /* 0x040fe20000041838 */
[----:B------:R3:W4:Y:S01]  /*16a60*/  MUFU.EX2 R165, R3 ;  /* 0x0000000300a57308 */ /* 0x0007220000000800 */
[----:B------:R-:W-:Y:S06]  /*16a70*/  LDSM.16.MT88.4 R140, [R185+0x3900] ;  /* 0x00390000b98c783b */ /* 0x000fec0000004200 */
[C---:B-1----:R-:W-:Y:S08]  /*16a80*/  HMMA.16816.F32.BF16 R60, R104.reuse, R116, R60 ;  /* 0x00000074683c723c */ /* 0x042ff0000004183c */
[C---:B------:R-:W-:Y:S01]  /*16a90*/  HMMA.16816.F32.BF16 R64, R104.reuse, R118, R64 ;  /* 0x000000766840723c */ /* 0x040fe20000041840 */
[----:B------:R-:W1:Y:S07]  /*16aa0*/  LDSM.16.MT88.4 R116, [R188+0x4900] ;  /* 0x00490000bc74783b */ /* 0x000e6e0000004200 */
[C---:B--2---:R-:W-:Y:S04]  /*16ab0*/  HMMA.16816.F32.BF16 R68, R104.reuse, R108, R68 ;  /* 0x0000006c6844723c */ /* 0x044fe80000041844 */
[----:B---3--:R-:W-:Y:S02]  /*16ac0*/  FFMA.FTZ R3, R160, c[0x0][0x2d0], -R102 ;  /* 0x0000b400a0037a23 */ /* 0x008fe40000010866 */
[----:B----4-:R-:W-:Y:S02]  /*16ad0*/  FADD.FTZ R0, R165, R0 ;  /* 0x00000000a5007221 */ /* 0x010fe40000010000 */
[C---:B------:R-:W-:Y:S01]  /*16ae0*/  HMMA.16816.F32.BF16 R72, R104.reuse, R110, R72 ;  /* 0x0000006e6848723c */ /* 0x040fe20000041848 */
[----:B------:R2:W3:Y:S01]  /*16af0*/  MUFU.EX2 R164, R3 ;  /* 0x0000000300a47308 */ /* 0x0004e20000000800 */
[----:B------:R-:W4:Y:S06]  /*16b00*/  LDSM.16.MT88.4 R108, [R185+0x1100] ;  /* 0x00110000b96c783b */ /* 0x000f2c0000004200 */
[C---:B-----5:R-:W-:Y:S08]  /*16b10*/  HMMA.16816.F32.BF16 R76, R104.reuse, R112, R76 ;  /* 0x00000070684c723c */ /* 0x060ff0000004184c */
[C---:B------:R-:W-:Y:S01]  /*16b20*/  HMMA.16816.F32.BF16 R80, R104.reuse, R114, R80 ;  /* 0x000000726850723c */ /* 0x040fe20000041850 */
[----:B------:R-:W5:Y:S07]  /*16b30*/  LDSM.16.MT88.4 R112, [R188+0x1100] ;  /* 0x00110000bc70783b */ /* 0x000f6e0000004200 */
[C---:B-1----:R-:W-:Y:S04]  /*16b40*/  HMMA.16816.F32.BF16 R84, R104.reuse, R116, R84 ;  /* 0x000000746854723c */ /* 0x042fe80000041854 */
[----:B--2---:R-:W-:Y:S02]  /*16b50*/  FFMA.FTZ R3, R158, c[0x0][0x2d0], -R102 ;  /* 0x0000b4009e037a23 */ /* 0x004fe40000010866 */
[----:B------:R-:W-:Y:S01]  /*16b60*/  LDSM.16.MT88.4 R156, [R185+0x5900] ;  /* 0x00590000b99c783b */ /* 0x000fe20000004200 */
[----:B---3--:R-:W-:Y:S01]  /*16b70*/  FADD.FTZ R0, R164, R0 ;  /* 0x00000000a4007221 */ /* 0x008fe20000010000 */
[----:B------:R1:W2:Y:S01]  /*16b80*/  MUFU.EX2 R163, R3 ;  /* 0x0000000300a37308 */ /* 0x0002a20000000800 */
[C---:B------:R-:W-:Y:S05]  /*16b90*/  HMMA.16816.F32.BF16 R88, R104.reuse, R118, R88 ;  /* 0x000000766858723c */ /* 0x040fea0000041858 */
[----:B------:R-:W3:Y:S03]  /*16ba0*/  LDSM.16.MT88.4 R116, [R185+0x3100] ;  /* 0x00310000b974783b */ /* 0x000ee60000004200 */
[C---:B------:R-:W-:Y:S08]  /*16bb0*/  HMMA.16816.F32.BF16 R92, R104.reuse, R120, R92 ;  /* 0x00000078685c723c */ /* 0x040ff0000004185c */
[----:B------:R-:W-:Y:S01]  /*16bc0*/  HMMA.16816.F32.BF16 R96, R104, R122, R96 ;  /* 0x0000007a6860723c */ /* 0x000fe20000041860 */
[----:B------:R-:W3:Y:S03]  /*16bd0*/  LDSM.16.MT88.4 R120, [R186+0x3100] ;  /* 0x00310000ba78783b */ /* 0x000ee60000004200 */
[----:B-1----:R-:W-:Y:S03]  /*16be0*/  FFMA.FTZ R3, R161, c[0x0][0x2d0], -R102 ;  /* 0x0000b400a1037a23 */ /* 0x002fe60000010866 */
[----:B------:R-:W-:Y:S01]  /*16bf0*/  F2FP.BF16.PACK_AB R104, R180, R181 ;  /* 0x000000b5b468723e */ /* 0x000fe200000010ff */
[----:B--2---:R-:W-:Y:S01]  /*16c00*/  FADD.FTZ R0, R163, R0 ;  /* 0x00000000a3007221 */ /* 0x004fe20000010000 */
[----:B------:R-:W1:Y:S03]  /*16c10*/  MUFU.EX2 R162, R3 ;  /* 0x0000000300a27308 */ /* 0x000e660000000800 */
[----:B------:R-:W-:Y:S02]  /*16c20*/  F2FP.BF16.PACK_AB R106, R178, R179 ;  /* 0x000000b3b26a723e */ /* 0x000fe400000010ff */
[----:B------:R-:W-:Y:S02]  /*16c30*/  F2FP.BF16.PACK_AB R105, R164, R165 ;  /* 0x000000a5a469723e */ /* 0x000fe400000010ff */
[----:B-1----:R-:W-:Y:S01]  /*16c40*/  F2FP.BF16.PACK_AB R107, R162, R163 ;  /* 0x000000a3a26b723e */ /* 0x002fe200000010ff */
[--C-:B------:R-:W-:Y:S04]  /*16c50*/  FFMA.FTZ R3, R166, c[0x0][0x2d0], -R103.reuse ;  /* 0x0000b400a6037a23 */ /* 0x100fe80000010867 */
[----:B------:R1:W-:Y:S02]  /*16c60*/  MUFU.EX2 R169, R3 ;  /* 0x0000000300a97308 */ /* 0x0003e40000000800 */
[C---:B----4-:R-:W-:Y:S08]  /*16c70*/  HMMA.16816.F32.BF16 R4, R104.reuse, R108, R4 ;  /* 0x0000006c6804723c */ /* 0x050ff00000041804 */
[C---:B------:R-:W-:Y:S01]  /*16c80*/  HMMA.16816.F32.BF16 R8, R104.reuse, R110, R8 ;  /* 0x0000006e6808723c */ /* 0x040fe20000041808 */
[----:B------:R-:W2:Y:S07]  /*16c90*/  LDSM.16.MT88.4 R108, [R188+0x3100] ;  /* 0x00310000bc6c783b */ /* 0x000eae0000004200 */
[C---:B------:R-:W-:Y:S04]  /*16ca0*/  HMMA.16816.F32.BF16 R12, R104.reuse, R124, R12 ;  /* 0x0000007c680c723c */ /* 0x040fe8000004180c */
[--C-:B-1----:R-:W-:Y:S04]  /*16cb0*/  FFMA.FTZ R3, R168, c[0x0][0x2d0], -R103.reuse ;  /* 0x0000b400a8037a23 */ /* 0x102fe80000010867 */
[C---:B------:R-:W-:Y:S01]  /*16cc0*/  HMMA.16816.F32.BF16 R16, R104.reuse, R126, R16 ;  /* 0x0000007e6810723c */ /* 0x040fe20000041810 */
[----:B------:R-:W-:Y:S01]  /*16cd0*/  LDSM.16.MT88.4 R124, [R188+0x1900] ;  /* 0x00190000bc7c783b */ /* 0x000fe20000004200 */
[----:B------:R1:W4:Y:S06]  /*16ce0*/  MUFU.EX2 R168, R3 ;  /* 0x0000000300a87308 */ /* 0x00032c0000000800 */
[C---:B-----5:R-:W-:Y:S08]  /*16cf0*/  HMMA.16816.F32.BF16 R20, R104.reuse, R112, R20 ;  /* 0x000000706814723c */ /* 0x060ff00000041814 */
[C---:B------:R-:W-:Y:S01]  /*16d00*/  HMMA.16816.F32.BF16 R24, R104.reuse, R114, R24 ;  /* 0x000000726818723c */ /* 0x040fe20000041818 */
[----:B------:R-:W5:Y:S07]  /*16d10*/  LDSM.16.MT88.4 R112, [R187+0x3100] ;  /* 0x00310000bb70783b */ /* 0x000f6e0000004200 */
[C---:B------:R-:W-:Y:S04]  /*16d20*/  HMMA.16816.F32.BF16 R28, R104.reuse, R128, R28 ;  /* 0x00000080681c723c */ /* 0x040fe8000004181c */
[--C-:B-1----:R-:W-:Y:S04]  /*16d30*/  FFMA.FTZ R3, R167, c[0x0][0x2d0], -R103.reuse ;  /* 0x0000b400a7037a23 */ /* 0x102fe80000010867 */
[C---:B------:R-:W-:Y:S01]  /*16d40*/  HMMA.16816.F32.BF16 R32, R104.reuse, R130, R32 ;  /* 0x000000826820723c */ /* 0x040fe20000041820 */
[----:B------:R1:W-:Y:S07]  /*16d50*/  MUFU.EX2 R167, R3 ;  /* 0x0000000300a77308 */ /* 0x0003ee0000000800 */
[C---:B---3--:R-:W-:Y:S08]  /*16d60*/  HMMA.16816.F32.BF16 R36, R104.reuse, R116, R36 ;  /* 0x000000746824723c */ /* 0x048ff00000041824 */
[C---:B------:R-:W-:Y:S01]  /*16d70*/  HMMA.16816.F32.BF16 R40, R104.reuse, R118, R40 ;  /* 0x000000766828723c */ /* 0x040fe20000041828 */
[----:B------:R-:W3:Y:S07]  /*16d80*/  LDSM.16.MT88.4 R116, [R185+0x5100] ;  /* 0x00510000b974783b */ /* 0x000eee0000004200 */
[C---:B------:R-:W-:Y:S04]  /*16d90*/  HMMA.16816.F32.BF16 R44, R104.reuse, R120, R44 ;  /* 0x00000078682c723c */ /* 0x040fe8000004182c */
[----:B-1----:R-:W-:Y:S02]  /*16da0*/  FFMA.FTZ R3, R215, c[0x0][0x2d0], -R103 ;  /* 0x0000b400d7037a23 */ /* 0x002fe40000010867 */
[----:B------:R4:W-:Y:S02]  /*16db0*/  MUFU.EX2 R103, R136 ;  /* 0x0000008800677308 */ /* 0x0009e40000000800 */
[C---:B------:R-:W-:Y:S01]  /*16dc0*/  HMMA.16816.F32.BF16 R48, R104.reuse, R122, R48 ;  /* 0x0000007a6830723c */ /* 0x040fe20000041830 */
[----:B------:R-:W1:Y:S07]  /*16dd0*/  LDSM.16.MT88.4 R120, [R186+0x5100] ;  /* 0x00510000ba78783b */ /* 0x000e6e0000004200 */
[C---:B--2---:R-:W-:Y:S01]  /*16de0*/  HMMA.16816.F32.BF16 R52, R104.reuse, R108, R52 ;  /* 0x0000006c6834723c */ /* 0x044fe20000041834 */
[----:B------:R2:W2:Y:S07]  /*16df0*/  MUFU.EX2 R166, R3 ;  /* 0x0000000300a67308 */ /* 0x0004ae0000000800 */
[C---:B------:R-:W-:Y:S01]  /*16e00*/  HMMA.16816.F32.BF16 R56, R104.reuse, R110, R56 ;  /* 0x0000006e6838723c */ /* 0x040fe20000041838 */
[----:B------:R-:W1:Y:S03]  /*16e10*/  LDSM.16.MT88.4 R108, [R188+0x5100] ;  /* 0x00510000bc6c783b */ /* 0x000e660000004200 */
[----:B----4-:R-:W-:Y:S04]  /*16e20*/  F2FP.BF16.PACK_AB R136, R168, R169 ;  /* 0x000000a9a888723e */ /* 0x010fe800000010ff */
[C---:B-----5:R-:W-:Y:S08]  /*16e30*/  HMMA.16816.F32.BF16 R60, R104.reuse, R112, R60 ;  /* 0x00000070683c723c */ /* 0x060ff0000004183c */
[C---:B------:R-:W-:Y:S01]  /*16e40*/  HMMA.16816.F32.BF16 R64, R104.reuse, R114, R64 ;  /* 0x000000726840723c */ /* 0x040fe20000041840 */
[----:B------:R-:W4:Y:S03]  /*16e50*/  LDSM.16.MT88.4 R112, [R187+0x5100] ;  /* 0x00510000bb70783b */ /* 0x000f260000004200 */
[--C-:B--2---:R-:W-:Y:S01]  /*16e60*/  FFMA.FTZ R3, R220, c[0x0][0x2d0], -R102.reuse ;  /* 0x0000b400dc037a23 */ /* 0x104fe20000010866 */
[----:B------:R-:W-:Y:S03]  /*16e70*/  F2FP.BF16.PACK_AB R138, R166, R167 ;  /* 0x000000a7a68a723e */ /* 0x000fe600000010ff */
[C---:B---3--:R-:W-:Y:S01]  /*16e80*/  HMMA.16816.F32.BF16 R68, R104.reuse, R116, R68 ;  /* 0x000000746844723c */ /* 0x048fe20000041844 */
[----:B------:R2:W-:Y:S07]  /*16e90*/  MUFU.EX2 R161, R3 ;  /* 0x0000000300a17308 */ /* 0x0005ee0000000800 */
[C---:B------:R-:W-:Y:S01]  /*16ea0*/  HMMA.16816.F32.BF16 R72, R104.reuse, R118, R72 ;  /* 0x000000766848723c */ /* 0x040fe20000041848 */
[----:B------:R-:W3:Y:S07]  /*16eb0*/  LDSM.16.MT88.4 R116, [R185+0x1900] ;  /* 0x00190000b974783b */ /* 0x000eee0000004200 */
[C---:B-1----:R-:W-:Y:S08]  /*16ec0*/  HMMA.16816.F32.BF16 R76, R104.reuse, R120, R76 ;  /* 0x00000078684c723c */ /* 0x042ff0000004184c */
[C---:B------:R-:W-:Y:S01]  /*16ed0*/  HMMA.16816.F32.BF16 R80, R104.reuse, R122, R80 ;  /* 0x0000007a6850723c */ /* 0x040fe20000041850 */
[----:B------:R-:W1:Y:S03]  /*16ee0*/  LDSM.16.MT88.4 R120, [R186+0x1900] ;  /* 0x00190000ba78783b */ /* 0x000e660000004200 */
[--C-:B--2---:R-:W-:Y:S02]  /*16ef0*/  FFMA.FTZ R3, R221, c[0x0][0x2d0], -R102.reuse ;  /* 0x0000b400dd037a23 */ /* 0x104fe40000010866 */
[----:B------:R-:W-:Y:S02]  /*16f00*/  FFMA.FTZ R102, R137, c[0x0][0x2d0], -R102 ;  /* 0x0000b40089667a23 */ /* 0x000fe40000010866 */
[C---:B------:R-:W-:Y:S01]  /*16f10*/  HMMA.16816.F32.BF16 R84, R104.reuse, R108, R84 ;  /* 0x0000006c6854723c */ /* 0x040fe20000041854 */
[----:B------:R-:W2:Y:S07]  /*16f20*/  MUFU.EX2 R160, R3 ;  /* 0x0000000300a07308 */ /* 0x000eae0000000800 */
[C---:B------:R-:W-:Y:S03]  /*16f30*/  HMMA.16816.F32.BF16 R88, R104.reuse, R110, R88 ;  /* 0x0000006e6858723c */ /* 0x040fe60000041858 */
[----:B------:R-:W5:Y:S05]  /*16f40*/  MUFU.EX2 R102, R102 ;  /* 0x0000006600667308 */ /* 0x000f6a0000000800 */
[C---:B----4-:R-:W-:Y:S08]  /*16f50*/  HMMA.16816.F32.BF16 R92, R104.reuse, R112, R92 ;  /* 0x00000070685c723c */ /* 0x050ff0000004185c */
[----:B------:R-:W-:Y:S04]  /*16f60*/  HMMA.16816.F32.BF16 R96, R104, R114, R96 ;  /* 0x000000726860723c */ /* 0x000fe80000041860 */
[----:B--2---:R-:W-:Y:S01]  /*16f70*/  F2FP.BF16.PACK_AB R137, R160, R161 ;  /* 0x000000a1a089723e */ /* 0x004fe200000010ff */
[----:B------:R-:W-:Y:S02]  /*16f80*/  FADD.FTZ R3, R162, R0 ;  /* 0x00000000a2037221 */ /* 0x000fe40000010000 */
[----:B------:R-:W-:Y:S02]  /*16f90*/  FADD.FTZ R0, R169, R2 ;  /* 0x00000002a9007221 */ /* 0x000fe40000010000 */
[----:B------:R-:W-:Y:S03]  /*16fa0*/  FADD.FTZ R3, R161, R3 ;  /* 0x00000003a1037221 */ /* 0x000fe60000010000 */
[----:B-----5:R-:W-:Y:S01]  /*16fb0*/  F2FP.BF16.PACK_AB R139, R102, R103 ;  /* 0x00000067668b723e */ /* 0x020fe200000010ff */
[----:B------:R-:W-:Y:S02]  /*16fc0*/  FADD.FTZ R0, R168, R0 ;  /* 0x00000000a8007221 */ /* 0x000fe40000010000 */
[----:B------:R-:W-:Y:S02]  /*16fd0*/  FADD.FTZ R3, R160, R3 ;  /* 0x00000003a0037221 */ /* 0x000fe40000010000 */
[----:B------:R-:W-:Y:S02]  /*16fe0*/  FADD.FTZ R2, R167, R0 ;  /* 0x00000000a7027221 */ /* 0x000fe40000010000 */
[C---:B---3--:R-:W-:Y:S01]  /*16ff0*/  HMMA.16816.F32.BF16 R104, R136.reuse, R116, R4 ;  /* 0x000000748868723c */ /* 0x048fe20000041804 */
[----:B------:R-:W2:Y:S04]  /*17000*/  LDSM.16.MT88.4 R4, [R186+0x5900] ;  /* 0x00590000ba04783b */ /* 0x000ea80000004200 */
[----:B------:R-:W-:Y:S01]  /*17010*/  FADD.FTZ R0, R103, R3 ;  /* 0x0000000367007221 */ /* 0x000fe20000010000 */
[----:B------:R-:W-:Y:S01]  /*17020*/  MOV R103, R100 ;  /* 0x0000006400677202 */ /* 0x000fe20000000f00 */
[----:B------:R-:W-:Y:S01]  /*17030*/  FADD.FTZ R222, R166, R2 ;  /* 0x00000002a6de7221 */ /* 0x000fe20000010000 */
[C---:B------:R-:W-:Y:S01]  /*17040*/  HMMA.16816.F32.BF16 R108, R136.reuse, R118, R8 ;  /* 0x00000076886c723c */ /* 0x040fe20000041808 */
[----:B------:R-:W3:Y:S03]  /*17050*/  LDSM.16.MT88.4 R8, [R188+0x5900] ;  /* 0x00590000bc08783b */ /* 0x000ee60000004200 */
[----:B------:R-:W-:Y:S01]  /*17060*/  FADD.FTZ R223, R102, R0 ;  /* 0x0000000066df7221 */ /* 0x000fe20000010000 */
[----:B------:R-:W-:Y:S03]  /*17070*/  MOV R102, R101 ;  /* 0x0000006500667202 */ /* 0x000fe60000000f00 */
        /* <DEDUP_REMOVED lines=24> */
.L_x_616:
[----:B------:R-:W1:Y:S01]  /*17200*/  SHFL.BFLY PT, R5, R222, 0x2, 0x1f ;  /* 0x0c401f00de057f89 */ /* 0x000e6200000e0000 */
[----:B------:R-:W-:-:S03]  /*17210*/  PLOP3.LUT P2, PT, PT, PT, PT, 0x8, 0x0 ;  /* 0x000000000000781c */ /* 0x000fc60003f4e170 */
[----:B------:R-:W2:Y:S01]  /*17220*/  SHFL.BFLY PT, R0, R223, 0x2, 0x1f ;  /* 0x0c401f00df007f89 */ /* 0x000ea200000e0000 */
        /* <DEDUP_REMOVED lines=35> */
[C---:B------:R-:W-:Y:S01]  /*17460*/  FMUL.FTZ R30, R2.reuse, R41 ;  /* 0x00000029021e7220 */ /* 0x040fe20000410000 */
[----:B------:R-:W-:Y:S01]  /*17470*/  MOV R41, 0xff800000 ;  /* 0xff80000000297802 */ /* 0x000fe20000000f00 */
[C---:B------:R-:W-:Y:S02]  /*17480*/  FMUL.FTZ R44, R2.reuse, R44 ;  /* 0x0000002c022c7220 */ /* 0x040fe40000410000 */
[C---:B------:R-:W-:Y:S01]  /*17490*/  FMUL.FTZ R29, R2.reuse, R45 ;  /* 0x0000002d021d7220 */ /* 0x040fe20000410000 */
[----:B------:R-:W-:Y:S01]  /*174a0*/  MOV R45, 0xff800000 ;  /* 0xff800000002d7802 */ /* 0x000fe20000000f00 */
        /* <DEDUP_REMOVED lines=80> */
.L_x_563:
[----:B------:R-:W-:Y:S01]  /*179b0*/  SHF.R.S32.HI R53, RZ, 0x1f, R251 ;  /* 0x0000001fff357819 */ /* 0x000fe200000114fb */
        /* <DEDUP_REMOVED lines=18> */
[----:B------:R-:W-:Y:S02]  /*17ae0*/  LEA.HI R37, R39, R49, RZ, 0x5 ;  /* 0x0000003127257211 */ /* 0x000fe400078f28ff */
[--C-:B------:R-:W-:Y:S02]  /*17af0*/  SHF.R.S32.HI R4, RZ, 0x2, R2.reuse ;  /* 0x00000002ff047819 */ /* 0x100fe40000011402 */
[----:B------:R-:W-:Y:S02]  /*17b00*/  SHF.R.S32.HI R0, RZ, 0x1f, R2 ;  /* 0x0000001fff007819 */ /* 0x000fe40000011402 */
[----:B------:R-:W-:Y:S02]  /*17b10*/  SHF.R.S32.HI R36, RZ, 0x5, R37 ;  /* 0x00000005ff247819 */ /* 0x000fe40000011425 */
[----:B------:R-:W-:Y:S02]  /*17b20*/  LEA.HI R0, R0, R4, RZ, 0x3 ;  /* 0x0000000400007211 */ /* 0x000fe400078f18ff */
[----:B------:R-:W-:-:S02]  /*17b30*/  F2FP.BF16.PACK_AB R126, R127, R126 ;  /* 0x0000007e7f7e723e */ /* 0x000fc400000010ff */
[----:B------:R-:W-:Y:S02]  /*17b40*/  LOP3.LUT R0, R0, 0xfffffff8, RZ, 0xc0, !PT ;  /* 0xfffffff800007812 */ /* 0x000fe400078ec0ff */
[----:B------:R-:W-:Y:S02]  /*17b50*/  F2FP.BF16.PACK_AB R33, R33, R128 ;  /* 0x000000802121723e */ /* 0x000fe400000010ff */
[----:B------:R-:W-:Y:S01]  /*17b60*/  F2FP.BF16.PACK_AB R130, R131, R130 ;  /* 0x000000828382723e */ /* 0x000fe200000010ff */
[----:B------:R-:W-:Y:S01]  /*17b70*/  IMAD.IADD R4, R4, 0x1, -R0 ;  /* 0x0000000104047824 */ /* 0x000fe200078e0a00 */
[----:B------:R-:W-:Y:S02]  /*17b80*/  LOP3.LUT R0, R2, 0xfffffffc, RZ, 0xc0, !PT ;  /* 0xfffffffc02007812 */ /* 0x000fe400078ec0ff */
[----:B------:R-:W-:Y:S01]  /*17b90*/  F2FP.BF16.PACK_AB R32, R32, R132 ;  /* 0x000000842020723e */ /* 0x000fe200000010ff */
[C---:B------:R-:W-:Y:S01]  /*17ba0*/  IMAD.SHL.U32 R2, R4.reuse, 0x40, RZ ;  /* 0x0000004004027824 */ /* 0x040fe200078e00ff */
[----:B------:R-:W-:Y:S01]  /*17bb0*/  LOP3.LUT R3, R4, 0x1, RZ, 0xc0, !PT ;  /* 0x0000000104037812 */ /* 0x000fe200078ec0ff */
[----:B------:R-:W-:Y:S01]  /*17bc0*/  IMAD.IADD R23, R49, 0x1, -R0 ;  /* 0x0000000131177824 */ /* 0x000fe200078e0a00 */
[----:B------:R-:W-:-:S02]  /*17bd0*/  F2FP.BF16.PACK_AB R134, R135, R134 ;  /* 0x000000868786723e */ /* 0x000fc400000010ff */
        /* <DEDUP_REMOVED lines=9> */
[----:B------:R-:W-:Y:S01]  /*17c70*/  SEL R4, R4, 0xffffffe0, !P1 ;  /* 0xffffffe004047807 */ /* 0x000fe20004800000 */
[----:B------:R-:W-:Y:S01]  /*17c80*/  IMAD.SHL.U32 R0, R0, 0x2, RZ ;  /* 0x0000000200007824 */ /* 0x000fe200078e00ff */
[----:B------:R-:W-:Y:S02]  /*17c90*/  F2FP.BF16.PACK_AB R29, R29, R44 ;  /* 0x0000002c1d1d723e */ /* 0x000fe400000010ff */
[----:B------:R-:W-:Y:S02]  /*17ca0*/  F2FP.BF16.PACK_AB R46, R47, R46 ;  /* 0x0000002e2f2e723e */ /* 0x000fe400000010ff */
[C---:B------:R-:W-:Y:S01]  /*17cb0*/  IADD3 R3, R0.reuse, 0x80, RZ ;  /* 0x0000008000037810 */ /* 0x040fe20007ffe0ff */
[----:B------:R1:W-:Y:S01]  /*17cc0*/  STS [R0+0x80], R8 ;  /* 0x0000800800007388 */ /* 0x0003e20000000800 */
[C---:B------:R-:W-:Y:S02]  /*17cd0*/  IADD3 R2, R0.reuse, 0x70, RZ ;  /* 0x0000007000027810 */ /* 0x040fe40007ffe0ff */
[----:B------:R-:W-:Y:S01]  /*17ce0*/  @P0 IADD3 R2, R3, 0x10, RZ ;  /* 0x0000001003020810 */ /* 0x000fe20007ffe0ff */
[----:B------:R-:W-:Y:S01]  /*17cf0*/  STS [R0+0x480], R107 ;  /* 0x0004806b00007388 */ /* 0x000fe20000000800 */
[----:B------:R-:W-:Y:S01]  /*17d00*/  IMAD.IADD R3, R0, 0x1, R4 ;  /* 0x0000000100037824 */ /* 0x000fe200078e0204 */
[----:B------:R-:W-:-:S02]  /*17d10*/  F2FP.BF16.PACK_AB R28, R28, R48 ;  /* 0x000000301c1c723e */ /* 0x000fc400000010ff */
[----:B------:R2:W-:Y:S01]  /*17d20*/  STS [R2], R6 ;  /* 0x0000000602007388 */ /* 0x0005e20000000800 */
[----:B------:R-:W-:Y:S02]  /*17d30*/  F2FP.BF16.PACK_AB R50, R51, R50 ;  /* 0x000000323332723e */ /* 0x000fe400000010ff */
[----:B------:R-:W-:Y:S01]  /*17d40*/  F2FP.BF16.PACK_AB R27, R27, R52 ;  /* 0x000000341b1b723e */ /* 0x000fe200000010ff */
[----:B------:R-:W-:Y:S01]  /*17d50*/  STS [R2+0x400], R110 ;  /* 0x0004006e02007388 */ /* 0x000fe20000000800 */
        /* <DEDUP_REMOVED lines=8> */
[----:B-1----:R-:W-:Y:S01]  /*17de0*/  IMAD.MOV.U32 R8, RZ, RZ, 0x40 ;  /* 0x00000040ff087424 */ /* 0x002fe200078e00ff */
[----:B------:R-:W-:Y:S02]  /*17df0*/  F2FP.BF16.PACK_AB R66, R67, R66 ;  /* 0x000000424342723e */ /* 0x000fe400000010ff */
[----:B------:R-:W-:Y:S02]  /*17e00*/  F2FP.BF16.PACK_AB R22, R22, R68 ;  /* 0x000000441616723e */ /* 0x000fe400000010ff */
[----:B------:R-:W-:Y:S02]  /*17e10*/  F2FP.BF16.PACK_AB R71, R71, R70 ;  /* 0x000000464747723e */ /* 0x000fe400000010ff */
[----:B------:R-:W-:Y:S02]  /*17e20*/  F2FP.BF16.PACK_AB R21, R21, R72 ;  /* 0x000000481515723e */ /* 0x000fe400000010ff */
[----:B--2---:R-:W-:Y:S01]  /*17e30*/  SEL R6, R8, 0xffffffc0, !P2 ;  /* 0xffffffc008067807 */ /* 0x004fe20005000000 */
[----:B------:R-:W-:Y:S01]  /*17e40*/  IMAD.IADD R8, R4, 0x1, R2 ;  /* 0x0000000104087824 */ /* 0x000fe200078e0202 */
[----:B------:R-:W-:-:S02]  /*17e50*/  F2FP.BF16.PACK_AB R75, R75, R74 ;  /* 0x0000004a4b4b723e */ /* 0x000fc400000010ff */
[----:B------:R-:W-:Y:S01]  /*17e60*/  F2FP.BF16.PACK_AB R20, R20, R76 ;  /* 0x0000004c1414723e */ /* 0x000fe200000010ff */
[----:B------:R-:W-:Y:S01]  /*17e70*/  IMAD.IADD R4, R6, 0x1, R3 ;  /* 0x0000000106047824 */ /* 0x000fe200078e0203 */
[----:B------:R1:W-:Y:S01]  /*17e80*/  STS [R8], R7 ;  /* 0x0000000708007388 */ /* 0x0003e20000000800 */
[----:B---3--:R-:W-:Y:S01]  /*17e90*/  IMAD.IADD R5, R0, 0x1, R6 ;  /* 0x0000000100057824 */ /* 0x008fe200078e0206 */
[----:B------:R-:W-:Y:S02]  /*17ea0*/  F2FP.BF16.PACK_AB R19, R19, R78 ;  /* 0x0000004e1313723e */ /* 0x000fe400000010ff */
        /* <DEDUP_REMOVED lines=8> */
[----:B------:R-:W-:Y:S02]  /*17f30*/  F2FP.BF16.PACK_AB R11, R11, R90 ;  /* 0x0000005a0b0b723e */ /* 0x000fe400000010ff */
[----:B------:R-:W-:Y:S02]  /*17f40*/  F2FP.BF16.PACK_AB R9, R9, R92 ;  /* 0x0000005c0909723e */ /* 0x000fe400000010ff */
[----:B------:R-:W-:Y:S02]  /*17f50*/  F2FP.BF16.PACK_AB R15, R15, R94 ;  /* 0x0000005e0f0f723e */ /* 0x000fe400000010ff */
[----:B------:R-:W-:-:S02]  /*17f60*/  F2FP.BF16.PACK_AB R14, R14, R96 ;  /* 0x000000600e0e723e */ /* 0x000fc400000010ff */
[----:B------:R-:W-:Y:S01]  /*17f70*/  F2FP.BF16.PACK_AB R10, R10, R98 ;  /* 0x000000620a0a723e */ /* 0x000fe200000010ff */
[----:B-1----:R-:W-:Y:S01]  /*17f80*/  IMAD.IADD R7, R6, 0x1, R2 ;  /* 0x0000000106077824 */ /* 0x002fe200078e0202 */
[----:B------:R-:W-:Y:S01]  /*17f90*/  ISETP.NE.U32.AND P0, PT, RZ, c[0x0][0x500], PT ;  /* 0x00014000ff007a0c */ /* 0x000fe20003f05070 */
[----:B------:R-:W-:Y:S01]  /*17fa0*/  IMAD.IADD R6, R8, 0x1, R6 ;  /* 0x0000000108067824 */ /* 0x000fe200078e0206 */
[----:B------:R-:W-:Y:S02]  /*17fb0*/  ISETP.NE.U32.AND P1, PT, RZ, c[0x0][0x508], PT ;  /* 0x00014200ff007a0c */ /* 0x000fe40003f25070 */
[----:B------:R-:W-:Y:S01]  /*17fc0*/  STS [R7], R34 ;  /* 0x0000002207007388 */ /* 0x000fe20000000800 */
[----:B------:R-:W-:Y:S02]  /*17fd0*/  ISETP.NE.AND.EX P0, PT, RZ, c[0x0][0x504], PT, P0 ;  /* 0x00014100ff007a0c */ /* 0x000fe40003f05300 */
[----:B------:R-:W-:Y:S01]  /*17fe0*/  ISETP.NE.AND.EX P1, PT, RZ, c[0x0][0x50c], PT, P1 ;  /* 0x00014300ff007a0c */ /* 0x000fe20003f25310 */
        /* <DEDUP_REMOVED lines=38> */
[----:B-1----:R-:W-:-:S03]  /*18250*/  IMAD.WIDE R8, R243, R2, c[0x0][0x500] ;  /* 0x00014000f3087625 */ /* 0x002fc600078e0202 */
[----:B------:R-:W-:Y:S06]  /*18260*/  BAR.SYNC.DEFER_BLOCKING 0x1, 0x100 ;  /* 0x0044000000007b1d */ /* 0x000fec0000010000 */
[----:B------:R-:W3:Y:S01]  /*18270*/  @P0 LDG.E R0, [R8.64] ;  /* 0x0000000608000981 */ /* 0x000ee2000c1e1900 */
[----:B------:R-:W-:Y:S02]  /*18280*/  IMAD.MOV.U32 R24, RZ, RZ, c[0x0][0x388] ;  /* 0x0000e200ff187624 */ /* 0x000fe400078e00ff */
[----:B------:R-:W-:-:S05]  /*18290*/  @P1 IMAD.WIDE R2, R243, R2, c[0x0][0x508] ;  /* 0x00014200f3021625 */ /* 0x000fca00078e0202 */
[----:B------:R1:W5:Y:S02]  /*182a0*/  @P1 LDG.E R24, [R2.64] ;  /* 0x0000000602181981 */ /* 0x000364000c1e1900 */
[----:B-1----:R-:W-:Y:S02]  /*182b0*/  CS2R R2, SRZ ;  /* 0x0000000000027805 */ /* 0x002fe4000001ff00 */
[--C-:B---3--:R-:W-:Y:S01]  /*182c0*/  @P0 SHF.R.S32.HI R3, RZ, 0x1f, R0.reuse ;  /* 0x0000001fff030819 */ /* 0x108fe20000011400 */
[----:B------:R-:W-:Y:S01]  /*182d0*/  @P0 IMAD.MOV.U32 R2, RZ, RZ, R0 ;  /* 0x000000ffff020224 */ /* 0x000fe200078e0000 */
[----:B------:R-:W-:Y:S05]  /*182e0*/  @P1 BRA `(.L_x_619) ;  /* 0x0000004000001947 */ /* 0x000fea0003800000 */
[----:B--2---:R-:W-:Y:S05]  /*182f0*/  @!P0 BRA `(.L_x_619) ;  /* 0x0000003000008947 */ /* 0x004fea0003800000 */
[----:B------:R-:W2:Y:S04]  /*18300*/  LDG.E R4, [R8.64] ;  /* 0x0000000608047981 */ /* 0x000ea8000c1e1900 */
[----:B------:R-:W2:Y:S02]  /*18310*/  LDG.E R0, [R8.64+0x4] ;  /* 0x0000040608007981 */ /* 0x000ea4000c1e1900 */
[----:B--2--5:R-:W-:-:S02]  /*18320*/  IADD3 R24, -R4, R0, RZ ;  /* 0x0000000004187210 */ /* 0x024fc40007ffe1ff */
.L_x_619:
[----:B--2---:R-:W-:Y:S01]  /*18330*/  LOP3.LUT R0, R37, 0xffffffe0, RZ, 0xc0, !PT ;  /* 0xffffffe025007812 */ /* 0x004fe200078ec0ff */
[----:B------:R-:W1:Y:S01]  /*18340*/  S2R R20, SR_CTAID.X ;  /* 0x0000000000147919 */ /* 0x000e620000002500 */
[----:B------:R-:W-:Y:S01]  /*18350*/  SHF.R.S32.HI R4, RZ, 0x1f, R36 ;  /* 0x0000001fff047819 */ /* 0x000fe20000011424 */
[----:B------:R-:W-:Y:S01]  /*18360*/  IMAD.MOV.U32 R8, RZ, RZ, c[0x0][0x4e8] ;  /* 0x00013a00ff087624 */ /* 0x000fe200078e00ff */
[----:B------:R-:W-:Y:S01]  /*18370*/  LEA.HI R16, R39, R49, RZ, 0x3 ;  /* 0x0000003127107211 */ /* 0x000fe200078f18ff */
[----:B------:R-:W-:Y:S01]  /*18380*/  IMAD.IADD R0, R49, 0x1, -R0 ;  /* 0x0000000131007824 */ /* 0x000fe200078e0a00 */
[----:B------:R-:W-:Y:S01]  /*18390*/  LEA.HI R4, R4, R36, RZ, 0x3 ;  /* 0x0000002404047211 */ /* 0x000fe200078f18ff */
[C---:B------:R-:W-:Y:S01]  /*183a0*/  IMAD R9, R53.reuse, c[0x0][0x3e8], RZ ;  /* 0x0000fa0035097a24 */ /* 0x040fe200078e02ff */
[----:B------:R-:W-:Y:S01]  /*183b0*/  ISETP.NE.AND P1, PT, R8, 0x1, PT ;  /* 0x000000010800780c */ /* 0x000fe20003f25270 */
[----:B------:R-:W-:Y:S01]  /*183c0*/  IMAD R8, R53, c[0x0][0x490], RZ ;  /* 0x0001240035087a24 */ /* 0x000fe200078e02ff */
[----:B------:R-:W-:Y:S01]  /*183d0*/  SHF.R.S32.HI R7, RZ, 0x1f, R0 ;  /* 0x0000001fff077819 */ /* 0x000fe20000011400 */
[C---:B------:R-:W-:Y:S01]  /*183e0*/  IMAD R9, R251.reuse, c[0x0][0x3ec], R9 ;  /* 0x0000fb00fb097a24 */ /* 0x040fe200078e0209 */
[----:B------:R-:W-:Y:S01]  /*183f0*/  LOP3.LUT R5, R4, 0xffffff8, RZ, 0xc0, !PT ;  /* 0x0ffffff804057812 */ /* 0x000fe200078ec0ff */
[----:B------:R-:W-:Y:S01]  /*18400*/  IMAD R8, R251, c[0x0][0x494], R8 ;  /* 0x00012500fb087a24 */ /* 0x000fe200078e0208 */
[----:B------:R-:W-:Y:S01]  /*18410*/  LEA.HI R4, R23, R23, RZ, 0x1 ;  /* 0x0000001717047211 */ /* 0x000fe200078f08ff */
[----:B-----5:R-:W-:Y:S01]  /*18420*/  IMAD R24, R24, c[0x0][0x4e8], RZ ;  /* 0x00013a0018187a24 */ /* 0x020fe200078e02ff */
[----:B------:R-:W-:Y:S01]  /*18430*/  LEA.HI R7, R7, R0, RZ, 0x2 ;  /* 0x0000000007077211 */ /* 0x000fe200078f10ff */
[----:B------:R-:W-:Y:S01]  /*18440*/  BSSY B0, `(.L_x_620) ;  /* 0x0000076000007945 */ /* 0x000fe20003800000 */
[----:B------:R-:W-:-:S02]  /*18450*/  IADD3 R6, -R5, R36, RZ ;  /* 0x0000002405067210 */ /* 0x000fc40007ffe1ff */
[----:B------:R-:W-:Y:S02]  /*18460*/  LOP3.LUT R4, R4, 0x1ffffffe, RZ, 0xc0, !PT ;  /* 0x1ffffffe04047812 */ /* 0x000fe400078ec0ff */
[----:B------:R-:W-:Y:S02]  /*18470*/  SHF.R.S32.HI R5, RZ, 0x2, R7 ;  /* 0x00000002ff057819 */ /* 0x000fe40000011407 */
[----:B------:R-:W-:Y:S01]  /*18480*/  LOP3.LUT P2, RZ, R0, 0x3, RZ, 0xc0, !PT ;  /* 0x0000000300ff7812 */ /* 0x000fe2000784c0ff */
[----:B------:R-:W-:Y:S01]  /*18490*/  IMAD.IADD R7, R23, 0x1, -R4 ;  /* 0x0000000117077824 */ /* 0x000fe200078e0a04 */
[----:B------:R-:W-:Y:S01]  /*184a0*/  SEL R15, R243, RZ, !P0 ;  /* 0x000000fff30f7207 */ /* 0x000fe20004000000 */
[----:B------:R-:W-:Y:S01]  /*184b0*/  IMAD R17, R6, 0x10, R5 ;  /* 0x0000001006117824 */ /* 0x000fe200078e0205 */
[----:B------:R-:W-:Y:S01]  /*184c0*/  LOP3.LUT R12, R16, 0xfffffff8, RZ, 0xc0, !PT ;  /* 0xfffffff8100c7812 */ /* 0x000fe200078ec0ff */
[----:B------:R-:W-:Y:S01]  /*184d0*/  IMAD R0, R3, c[0x0][0x3a0], RZ ;  /* 0x0000e80003007a24 */ /* 0x000fe200078e02ff */
[----:B------:R-:W-:Y:S01]  /*184e0*/  SHF.R.S32.HI R16, RZ, 0x3, R16 ;  /* 0x00000003ff107819 */ /* 0x000fe20000011410 */
[----:B------:R-:W-:Y:S01]  /*184f0*/  IMAD.WIDE.U32 R4, R251, c[0x0][0x490], R2 ;  /* 0x00012400fb047a25 */ /* 0x000fe200078e0002 */
[----:B------:R-:W-:-:S02]  /*18500*/  LEA R6, R7, R17, 0x3 ;  /* 0x0000001107067211 */ /* 0x000fc400078e18ff */
[-C--:B------:R-:W-:Y:S01]  /*18510*/  IADD3 R12, -R12, R49.reuse, RZ ;  /* 0x000000310c0c7210 */ /* 0x080fe20007ffe1ff */
[----:B------:R-:W-:Y:S01]  /*18520*/  IMAD R7, R2, c[0x0][0x3a4], R0 ;  /* 0x0000e90002077a24 */ /* 0x000fe200078e0200 */
[----:B------:R-:W-:Y:S01]  /*18530*/  SHF.L.U32 R18, R16, 0x6, RZ ;  /* 0x0000000610127819 */ /* 0x000fe200000006ff */
[----:B-1----:R-:W-:Y:S01]  /*18540*/  IMAD R0, R20, 0x80, R6 ;  /* 0x0000008014007824 */ /* 0x002fe200078e0206 */
[----:B------:R-:W-:Y:S01]  /*18550*/  LEA.HI R19, R39, R49, RZ, 0x6 ;  /* 0x0000003127137211 */ /* 0x000fe200078f30ff */
[----:B------:R-:W-:-:S04]  /*18560*/  IMAD.WIDE.U32 R2, R2, c[0x0][0x3a0], RZ ;  /* 0x0000e80002027a25 */ /* 0x000fc800078e00ff */
[----:B------:R-:W-:Y:S02]  /*18570*/  IMAD.IADD R5, R5, 0x1, R8 ;  /* 0x0000000105057824 */ /* 0x000fe400078e0208 */
[----:B------:R-:W-:-:S04]  /*18580*/  @P1 IMAD.HI.U32 R8, R0, c[0x0][0x4ec], RZ ;  /* 0x00013b0000081a27 */ /* 0x000fc800078e00ff */
[----:B------:R-:W-:Y:S01]  /*18590*/  IMAD.IADD R3, R3, 0x1, R7 ;  /* 0x0000000103037824 */ /* 0x000fe200078e0207 */
[----:B------:R-:W-:Y:S01]  /*185a0*/  SHF.R.S32.HI R7, RZ, 0x1f, R243 ;  /* 0x0000001fff077819 */ /* 0x000fe200000114f3 */
[----:B------:R-:W-:Y:S01]  /*185b0*/  IMAD.MOV.U32 R6, RZ, RZ, R0 ;  /* 0x000000ffff067224 */ /* 0x000fe200078e0000 */
[----:B------:R-:W-:Y:S01]  /*185c0*/  @P1 SHF.R.U32.HI R6, RZ, c[0x0][0x4f0], R8 ;  /* 0x00013c00ff061a19 */ /* 0x000fe20000011608 */
[----:B------:R-:W-:Y:S01]  /*185d0*/  IMAD.WIDE.U32 R4, R15, c[0x0][0x498], R4 ;  /* 0x000126000f047a25 */ /* 0x000fe200078e0004 */
[----:B------:R-:W-:Y:S02]  /*185e0*/  SEL R13, R7, RZ, !P0 ;  /* 0x000000ff070d7207 */ /* 0x000fe40004000000 */
[----:B------:R-:W-:Y:S01]  /*185f0*/  IADD3 R7, -R6, RZ, RZ ;  /* 0x000000ff06077210 */ /* 0x000fe20007ffe1ff */
[----:B------:R-:W-:Y:S01]  /*18600*/  IMAD R14, R12, 0x20, R16 ;  /* 0x000000200c0e7824 */ /* 0x000fe200078e0210 */
[----:B------:R-:W-:Y:S01]  /*18610*/  IADD3 R4, P0, R6, R4, RZ ;  /* 0x0000000406047210 */ /* 0x000fe20007f1e0ff */
[----:B------:R-:W-:-:S04]  /*18620*/  IMAD.WIDE.U32 R2, R251, c[0x0][0x3e8], R2 ;  /* 0x0000fa00fb027a25 */ /* 0x000fc800078e0002 */
[----:B------:R-:W-:Y:S02]  /*18630*/  IMAD R8, R7, c[0x0][0x4e8], R0 ;  /* 0x00013a0007087a24 */ /* 0x000fe400078e0200 */
[----:B------:R-:W-:Y:S02]  /*18640*/  IMAD R0, R13, c[0x0][0x498], RZ ;  /* 0x000126000d007a24 */ /* 0x000fe400078e02ff */
[----:B------:R-:W-:Y:S01]  /*18650*/  IMAD R14, R20, 0x80, R14 ;  /* 0x00000080140e7824 */ /* 0x000fe200078e020e */
[----:B------:R-:W-:Y:S01]  /*18660*/  SHF.R.S32.HI R10, RZ, 0x1f, R8 ;  /* 0x0000001fff0a7819 */ /* 0x000fe20000011408 */
[----:B------:R-:W-:Y:S01]  /*18670*/  IMAD R11, R15, c[0x0][0x49c], R0 ;  /* 0x000127000f0b7a24 */ /* 0x000fe200078e0200 */
[----:B------:R-:W-:Y:S01]  /*18680*/  SHF.R.S32.HI R0, RZ, 0x1f, R6 ;  /* 0x0000001fff007819 */ /* 0x000fe20000011406 */
[----:B------:R-:W-:Y:S01]  /*18690*/  IMAD.IADD R3, R3, 0x1, R9 ;  /* 0x0000000103037824 */ /* 0x000fe200078e0209 */
[----:B------:R-:W-:Y:S01]  /*186a0*/  SHF.L.U32 R6, R12, 0x3, RZ ;  /* 0x000000030c067819 */ /* 0x000fe200000006ff */
[----:B------:R-:W-:Y:S01]  /*186b0*/  IMAD R10, R10, c[0x0][0x488], RZ ;  /* 0x000122000a0a7a24 */ /* 0x000fe200078e02ff */
[----:B------:R-:W-:Y:S01]  /*186c0*/  IADD3.X R5, R0, R5, R11, P0, !PT ;  /* 0x0000000500057210 */ /* 0x000fe200007fe40b */
[----:B------:R-:W-:Y:S01]  /*186d0*/  @P1 IMAD.HI.U32 R9, R14, c[0x0][0x4ec], RZ ;  /* 0x00013b000e091a27 */ /* 0x000fe200078e00ff */
[----:B------:R-:W-:-:S03]  /*186e0*/  LOP3.LUT R0, R18, 0x1c0, RZ, 0xc0, !PT ;  /* 0x000001c012007812 */ /* 0x000fc600078ec0ff */
[----:B------:R-:W-:Y:S01]  /*186f0*/  IMAD.WIDE.U32 R4, R8, c[0x0][0x488], R4 ;  /* 0x0001220008047a25 */ /* 0x000fe200078e0004 */
[----:B------:R-:W-:Y:S02]  /*18700*/  SHF.R.U32.HI R11, RZ, 0x3, R0 ;  /* 0x00000003ff0b7819 */ /* 0x000fe40000011600 */
[----:B------:R-:W-:Y:S01]  /*18710*/  LOP3.LUT R0, R0, 0x38, R6, 0xf8, !PT ;  /* 0x0000003800007812 */ /* 0x000fe200078ef806 */
[----:B------:R-:W-:Y:S02]  /*18720*/  IMAD R10, R8, c[0x0][0x48c], R10 ;  /* 0x00012300080a7a24 */ /* 0x000fe400078e020a */
[----:B------:R-:W-:Y:S01]  /*18730*/  IMAD.MOV.U32 R7, RZ, RZ, R14 ;  /* 0x000000ffff077224 */ /* 0x000fe200078e000e */
[----:B------:R-:W-:Y:S01]  /*18740*/  @P1 SHF.R.U32.HI R7, RZ, c[0x0][0x4f0], R9 ;  /* 0x00013c00ff071a19 */ /* 0x000fe20000011609 */
[----:B------:R-:W-:Y:S01]  /*18750*/  IMAD R8, R13, c[0x0][0x3f0], RZ ;  /* 0x0000fc000d087a24 */ /* 0x000fe200078e02ff */
[----:B------:R-:W-:Y:S01]  /*18760*/  LEA R9, P0, R4, c[0x0][0x450], 0x2 ;  /* 0x0001140004097a11 */ /* 0x000fe200078010ff */
[----:B------:R-:W-:Y:S01]  /*18770*/  IMAD.IADD R10, R5, 0x1, R10 ;  /* 0x00000001050a7824 */ /* 0x000fe200078e020a */
[----:B------:R-:W-:Y:S01]  /*18780*/  SHF.R.S32.HI R5, RZ, 0x1f, R7 ;  /* 0x0000001fff057819 */ /* 0x000fe20000011407 */
[----:B------:R-:W-:-:S02]  /*18790*/  IMAD R8, R15, c[0x0][0x3f4], R8 ;  /* 0x0000fd000f087a24 */ /* 0x000fc400078e0208 */
[----:B------:R-:W-:Y:S01]  /*187a0*/  IMAD.WIDE.U32 R2, R15, c[0x0][0x3f0], R2 ;  /* 0x0000fc000f027a25 */ /* 0x000fe200078e0002 */
[----:B------:R-:W-:Y:S02]  /*187b0*/  LEA.HI.X R4, R4, c[0x0][0x454], R10, 0x2, P0 ;  /* 0x0001150004047a11 */ /* 0x000fe400000f140a */
[----:B------:R-:W-:Y:S01]  /*187c0*/  LOP3.LUT R15, R0, R11, RZ, 0x3c, !PT ;  /* 0x0000000b000f7212 */ /* 0x000fe200078e3cff */
[----:B------:R-:W-:Y:S01]  /*187d0*/  IMAD.MOV R0, RZ, RZ, -R7 ;  /* 0x000000ffff007224 */ /* 0x000fe200078e0a07 */
[----:B------:R-:W-:Y:S01]  /*187e0*/  IADD3 R3, R3, R8, RZ ;  /* 0x0000000803037210 */ /* 0x000fe20007ffe0ff */
[----:B------:R-:W-:Y:S01]  /*187f0*/  SHFL.IDX PT, R10, R9, RZ, 0x1c1f ;  /* 0x001c1fff090a7589 */ /* 0x000fe200000e0000 */
[----:B------:R-:W-:-:S03]  /*18800*/  IMAD R5, R5, c[0x0][0x3e0], RZ ;  /* 0x0000f80005057a24 */ /* 0x000fc600078e02ff */
[----:B------:R-:W1:Y:S01]  /*18810*/  SHFL.IDX PT, R11, R4, RZ, 0x1c1f ;  /* 0x001c1fff040b7589 */ /* 0x000e6200000e0000 */
[----:B------:R-:W-:Y:S01]  /*18820*/  IMAD R12, R7, c[0x0][0x3e4], R5 ;  /* 0x0000f900070c7a24 */ /* 0x000fe200078e0205 */
[----:B------:R-:W-:Y:S01]  /*18830*/  SHF.L.U32 R5, R19, 0x3, RZ ;  /* 0x0000000313057819 */ /* 0x000fe200000006ff */
[----:B------:R-:W-:Y:S01]  /*18840*/  IMAD.WIDE.U32 R2, R7, c[0x0][0x3e0], R2 ;  /* 0x0000f80007027a25 */ /* 0x000fe200078e0002 */
[----:B------:R-:W-:Y:S02]  /*18850*/  SHFL.IDX PT, R8, R9, 0x1, 0x1c1f ;  /* 0x003c1f0009087f89 */ /* 0x000fe400000e0000 */
[----:B------:R-:W-:Y:S01]  /*18860*/  LOP3.LUT R7, R15, 0x7ffffe00, R5, 0xf8, !PT ;  /* 0x7ffffe000f077812 */ /* 0x000fe200078ef805 */
[----:B------:R-:W-:Y:S01]  /*18870*/  IMAD.IADD R3, R3, 0x1, R12 ;  /* 0x0000000103037824 */ /* 0x000fe200078e020c */
[----:B------:R2:W3:Y:S02]  /*18880*/  SHFL.IDX PT, R9, R4, 0x1, 0x1c1f ;  /* 0x003c1f0004097f89 */ /* 0x0004e400000e0000 */
[----:B--2---:R-:W-:-:S02]  /*18890*/  IMAD R4, R0, c[0x0][0x4e8], R14 ;  /* 0x00013a0000047a24 */ /* 0x004fc400078e020e */
[----:B------:R-:W-:Y:S02]  /*188a0*/  IMAD R0, R20, 0x80, R17 ;  /* 0x0000008014007824 */ /* 0x000fe400078e0211 */
[----:B------:R-:W-:-:S03]  /*188b0*/  IMAD.WIDE.U32 R2, R4, c[0x0][0x3d8], R2 ;  /* 0x0000f60004027a25 */ /* 0x000fc600078e0002 */
[C---:B------:R-:W-:Y:S02]  /*188c0*/  IADD3 R13, R0.reuse, 0x8, RZ ;  /* 0x00000008000d7810 */ /* 0x040fe40007ffe0ff */
[-C--:B------:R-:W-:Y:S02]  /*188d0*/  ISETP.GE.OR P1, PT, R0, R24.reuse, P2 ;  /* 0x000000180000720c */ /* 0x080fe40001726670 */
[----:B------:R-:W-:Y:S02]  /*188e0*/  SHF.R.S32.HI R0, RZ, 0x1f, R4 ;  /* 0x0000001fff007819 */ /* 0x000fe40000011404 */
[----:B------:R-:W-:-:S03]  /*188f0*/  ISETP.GE.OR P0, PT, R13, R24, P2 ;  /* 0x000000180d00720c */ /* 0x000fc60001706670 */
[----:B------:R-:W-:-:S04]  /*18900*/  IMAD R0, R0, c[0x0][0x3d8], RZ ;  /* 0x0000f60000007a24 */ /* 0x000fc800078e02ff */
[----:B------:R-:W-:Y:S01]  /*18910*/  IMAD R5, R4, c[0x0][0x3dc], R0 ;  /* 0x0000f70004057a24 */ /* 0x000fe200078e0200 */
[----:B------:R-:W-:Y:S01]  /*18920*/  SHF.L.U32 R0, R7, 0x1, RZ ;  /* 0x0000000107007819 */ /* 0x000fe200000006ff */
[----:B-1----:R1:W-:Y:S02]  /*18930*/  @!P1 ST.E [R10.64], R41 ;  /* 0x000000290a009985 */ /* 0x0023e4000c101906 */
[----:B------:R-:W-:Y:S02]  /*18940*/  IMAD.IADD R3, R3, 0x1, R5 ;  /* 0x0000000103037824 */ /* 0x000fe400078e0205 */
[----:B---3--:R2:W-:Y:S01]  /*18950*/  @!P0 ST.E [R8.64], R45 ;  /* 0x0000002d08008985 */ /* 0x0085e2000c101906 */
[----:B------:R-:W-:-:S03]  /*18960*/  LEA R25, P0, R2, c[0x0][0x380], 0x1 ;  /* 0x0000e00002197a11 */ /* 0x000fc600078008ff */
        /* <DEDUP_REMOVED lines=35> */
.L_x_621:
[----:B---3--:R-:W-:Y:S05]  /*18ba0*/  BSYNC B0 ;  /* 0x0000000000007941 */ /* 0x008fea0003800000 */
.L_x_620:
        /* <DEDUP_REMOVED lines=23> */
.L_x_623:
[----:B------:R-:W-:Y:S05]  /*18d20*/  BSYNC B0 ;  /* 0x0000000000007941 */ /* 0x000fea0003800000 */
.L_x_622:
        /* <DEDUP_REMOVED lines=23> */
.L_x_625:
[----:B------:R-:W-:Y:S05]  /*18ea0*/  BSYNC B0 ;  /* 0x0000000000007941 */ /* 0x000fea0003800000 */
.L_x_624:
        /* <DEDUP_REMOVED lines=24> */
.L_x_618:
        /* <DEDUP_REMOVED lines=18> */
.L_x_626:
        /* <DEDUP_REMOVED lines=12> */
[----:B------:R-:W-:Y:S01]  /*19210*/  MOV R0, c[0x0][0x4e8] ;  /* 0x00013a0000007a02 */ /* 0x000fe20000000f00 */
[----:B------:R-:W-:Y:S01]  /*19220*/  IMAD R6, R53, c[0x0][0x490], RZ ;  /* 0x0001240035067a24 */ /* 0x000fe200078e02ff */
[----:B------:R-:W-:Y:S01]  /*19230*/  MOV R2, R4 ;  /* 0x0000000400027202 */ /* 0x000fe20000000f00 */
[----:B------:R-:W-:Y:S01]  /*19240*/  IMAD.MOV.U32 R3, RZ, RZ, R5 ;  /* 0x000000ffff037224 */ /* 0x000fe200078e0005 */
[----:B------:R-:W-:Y:S01]  /*19250*/  ISETP.NE.AND P0, PT, R0, 0x1, PT ;  /* 0x000000010000780c */ /* 0x000fe20003f05270 */
[C---:B------:R-:W-:Y:S01]  /*19260*/  IMAD R6, R251.reuse, c[0x0][0x494], R6 ;  /* 0x00012500fb067a24 */ /* 0x040fe200078e0206 */
[----:B------:R-:W-:Y:S01]  /*19270*/  MOV R0, R8 ;  /* 0x0000000800007202 */ /* 0x000fe20000000f00 */
[----:B------:R-:W-:-:S05]  /*19280*/  IMAD.WIDE.U32 R2, R251, c[0x0][0x490], R2 ;  /* 0x00012400fb027a25 */ /* 0x000fca00078e0002 */
[----:B------:R-:W-:-:S05]  /*19290*/  IADD3 R3, R6, R3, RZ ;  /* 0x0000000306037210 */ /* 0x000fca0007ffe0ff */
[----:B------:R-:W-:-:S04]  /*192a0*/  @P0 IMAD.HI.U32 R7, R8, c[0x0][0x4ec], RZ ;  /* 0x00013b0008070a27 */ /* 0x000fc800078e00ff */
[----:B------:R-:W-:Y:S01]  /*192b0*/  IMAD.WIDE.U32 R2, R9, c[0x0][0x498], R2 ;  /* 0x0001260009027a25 */ /* 0x000fe200078e0002 */
[----:B------:R-:W-:-:S03]  /*192c0*/  @P0 SHF.R.U32.HI R0, RZ, c[0x0][0x4f0], R7 ;  /* 0x00013c00ff000a19 */ /* 0x000fc60000011607 */
[----:B------:R-:W-:Y:S01]  /*192d0*/  IMAD R7, R10, c[0x0][0x498], RZ ;  /* 0x000126000a077a24 */ /* 0x000fe200078e02ff */
[----:B------:R-:W-:Y:S01]  /*192e0*/  IADD3 R2, P0, R0, R2, RZ ;  /* 0x0000000200027210 */ /* 0x000fe20007f1e0ff */
[----:B------:R-:W-:Y:S02]  /*192f0*/  IMAD.MOV R6, RZ, RZ, -R0 ;  /* 0x000000ffff067224 */ /* 0x000fe400078e0a00 */
[----:B------:R-:W-:Y:S02]  /*19300*/  IMAD R7, R9, c[0x0][0x49c], R7 ;  /* 0x0001270009077a24 */ /* 0x000fe400078e0207 */
[----:B------:R-:W-:Y:S01]  /*19310*/  IMAD R6, R6, c[0x0][0x4e8], R8 ;  /* 0x00013a0006067a24 */ /* 0x000fe200078e0208 */
[----:B------:R-:W-:-:S04]  /*19320*/  SHF.R.S32.HI R8, RZ, 0x1f, R0 ;  /* 0x0000001fff087819 */ /* 0x000fc80000011400 */
[----:B------:R-:W-:Y:S02]  /*19330*/  SHF.R.S32.HI R0, RZ, 0x1f, R6 ;  /* 0x0000001fff007819 */ /* 0x000fe40000011406 */
[----:B------:R-:W-:-:S03]  /*19340*/  IADD3.X R3, R8, R3, R7, P0, !PT ;  /* 0x0000000308037210 */ /* 0x000fc600007fe407 */
[----:B------:R-:W-:Y:S02]  /*19350*/  IMAD R0, R0, c[0x0][0x488], RZ ;  /* 0x0001220000007a24 */ /* 0x000fe400078e02ff */
[----:B------:R-:W-:-:S04]  /*19360*/  IMAD.WIDE.U32 R2, R6, c[0x0][0x488], R2 ;  /* 0x0001220006027a25 */ /* 0x000fc800078e0002 */
[----:B------:R-:W-:Y:S01]  /*19370*/  IMAD R0, R6, c[0x0][0x48c], R0 ;  /* 0x0001230006007a24 */ /* 0x000fe200078e0200 */
[----:B------:R-:W-:-:S04]  /*19380*/  LEA R6, P0, R2, c[0x0][0x450], 0x2 ;  /* 0x0001140002067a11 */ /* 0x000fc800078010ff */
[----:B------:R-:W-:-:S04]  /*19390*/  IADD3 R0, R3, R0, RZ ;  /* 0x0000000003007210 */ /* 0x000fc80007ffe0ff */
[----:B------:R-:W-:Y:S02]  /*193a0*/  LEA.HI.X R7, R2, c[0x0][0x454], R0, 0x2, P0 ;  /* 0x0001150002077a11 */ /* 0x000fe400000f1400 */
[----:B------:R-:W-:-:S05]  /*193b0*/  MOV R0, 0xff800000 ;  /* 0xff80000000007802 */ /* 0x000fca0000000f00 */
[----:B------:R1:W-:Y:S02]  /*193c0*/  STG.E [R6.64], R0 ;  /* 0x0000000006007986 */ /* 0x0003e4000c101906 */
.L_x_628:
[----:B------:R-:W-:Y:S05]  /*193d0*/  BSYNC B0 ;  /* 0x0000000000007941 */ /* 0x000fea0003800000 */
.L_x_627:
[----:B------:R-:W2:Y:S01]  /*193e0*/  S2R R15, SR_CTAID.X ;  /* 0x00000000000f7919 */ /* 0x000ea20000002500 */
[----:B-1----:R-:W-:Y:S01]  /*193f0*/  IMAD R0, R5, c[0x0][0x3a0], RZ ;  /* 0x0000e80005007a24 */ /* 0x002fe200078e02ff */
[----:B------:R-:W-:Y:S01]  /*19400*/  SHF.R.S32.HI R5, RZ, 0x1f, R11 ;  /* 0x0000001fff057819 */ /* 0x000fe2000001140b */
[C---:B------:R-:W-:Y:S01]  /*19410*/  IMAD.WIDE.U32 R2, R4.reuse, c[0x0][0x3a0], RZ ;  /* 0x0000e80004027a25 */ /* 0x040fe200078e00ff */
[----:B------:R-:W-:Y:S01]  /*19420*/  MOV R6, c[0x0][0x4e8] ;  /* 0x00013a0000067a02 */ /* 0x000fe20000000f00 */
[----:B------:R-:W-:Y:S01]  /*19430*/  BSSY B0, `(.L_x_629) ;  /* 0x000003b000007945 */ /* 0x000fe20003800000 */
[----:B------:R-:W-:Y:S01]  /*19440*/  LEA.HI R5, R5, R11, RZ, 0x3 ;  /* 0x0000000b05057211 */ /* 0x000fe200078f18ff */
[----:B------:R-:W-:Y:S01]  /*19450*/  IMAD R0, R4, c[0x0][0x3a4], R0 ;  /* 0x0000e90004007a24 */ /* 0x000fe200078e0200 */
[----:B------:R-:W-:Y:S01]  /*19460*/  ISETP.NE.AND P0, PT, R6, 0x1, PT ;  /* 0x000000010600780c */ /* 0x000fe20003f05270 */
[----:B------:R-:W-:Y:S01]  /*19470*/  IMAD R6, R10, c[0x0][0x3f0], RZ ;  /* 0x0000fc000a067a24 */ /* 0x000fe200078e02ff */
[----:B------:R-:W-:Y:S01]  /*19480*/  LOP3.LUT R4, R5, 0xfffffff8, RZ, 0xc0, !PT ;  /* 0xfffffff805047812 */ /* 0x000fe200078ec0ff */
[----:B-----5:R-:W-:Y:S01]  /*19490*/  IMAD R13, R13, c[0x0][0x4e8], RZ ;  /* 0x00013a000d0d7a24 */ /* 0x020fe200078e02ff */
[----:B------:R-:W-:Y:S01]  /*194a0*/  IADD3 R3, R3, R0, RZ ;  /* 0x0000000003037210 */ /* 0x000fe20007ffe0ff */
[----:B------:R-:W-:-:S02]  /*194b0*/  IMAD R0, R53, c[0x0][0x3e8], RZ ;  /* 0x0000fa0035007a24 */ /* 0x000fc400078e02ff */
[----:B------:R-:W-:Y:S01]  /*194c0*/  IMAD.IADD R8, R11, 0x1, -R4 ;  /* 0x000000010b087824 */ /* 0x000fe200078e0a04 */
[----:B------:R-:W-:Y:S01]  /*194d0*/  SHF.R.S32.HI R11, RZ, 0x3, R5 ;  /* 0x00000003ff0b7819 */ /* 0x000fe20000011405 */
[C---:B------:R-:W-:Y:S02]  /*194e0*/  IMAD R0, R251.reuse, c[0x0][0x3ec], R0 ;  /* 0x0000fb00fb007a24 */ /* 0x040fe400078e0200 */
[----:B------:R-:W-:Y:S01]  /*194f0*/  IMAD.WIDE.U32 R2, R251, c[0x0][0x3e8], R2 ;  /* 0x0000fa00fb027a25 */ /* 0x000fe200078e0002 */
[----:B------:R-:W-:-:S03]  /*19500*/  LEA R4, R8, R11, 0x5 ;  /* 0x0000000b08047211 */ /* 0x000fc600078e28ff */
[----:B------:R-:W-:Y:S01]  /*19510*/  IMAD R7, R9, c[0x0][0x3f4], R6 ;  /* 0x0000fd0009077a24 */ /* 0x000fe200078e0206 */
[----:B------:R-:W-:Y:S01]  /*19520*/  IADD3 R3, R0, R3, RZ ;  /* 0x0000000300037210 */ /* 0x000fe20007ffe0ff */
[C---:B--2---:R-:W-:Y:S01]  /*19530*/  IMAD R4, R15.reuse, 0x80, R4 ;  /* 0x000000800f047824 */ /* 0x044fe200078e0204 */
[----:B------:R-:W-:-:S03]  /*19540*/  LEA R11, R15, R11, 0x7 ;  /* 0x0000000b0f0b7211 */ /* 0x000fc600078e38ff */
        /* <DEDUP_REMOVED lines=41> */
.L_x_630:
[----:B------:R-:W-:Y:S05]  /*197e0*/  BSYNC B0 ;  /* 0x0000000000007941 */ /* 0x000fea0003800000 */
.L_x_629:
        /* <DEDUP_REMOVED lines=21> */
.L_x_632:
[----:B------:R-:W-:Y:S05]  /*19940*/  BSYNC B0 ;  /* 0x0000000000007941 */ /* 0x000fea0003800000 */
.L_x_631:
        /* <DEDUP_REMOVED lines=21> */
.L_x_634:
[----:B------:R-:W-:Y:S05]  /*19aa0*/  BSYNC B0 ;  /* 0x0000000000007941 */ /* 0x000fea0003800000 */
.L_x_633:
        /* <DEDUP_REMOVED lines=22> */
.L_x_635:
        /* <DEDUP_REMOVED lines=15> */
.L_x_2624:


//--------------------- .text._ZN7cutlass13device_kernelIN5flash19enable_sm80_to_sm89INS1_16FlashAttnFwdSm80INS1_25CollectiveMainloopFwdSm80ILi8ELi2ELb1EN4cute5tupleIJNS5_1CILi128EEENS7_ILi96EEENS7_ILi192EEEEEELi192ENS_10bfloat16_tEfNS_4arch4Sm80ELb0ELb0ELb1ELb0ELb0ELb0ELb1ELb0EEENS1_21CollectiveEpilogueFwdINS6_IJS8_SA_S9_EEENS6_IJNS7_ILi1EEESI_SI_EEESC_SE_Li256ELb0ELb1ELb0ELb0EEENS1_19SingleTileSchedulerILb0ELb0ELb1ELi128EEEEEEEEEvNT_6ParamsE --------------------------
	.section	.text._ZN7cutlass13device_kernelIN5flash19enable_sm80_to_sm89INS1_16FlashAttnFwdSm80INS1_25CollectiveMainloopFwdSm80ILi8ELi2ELb1EN4cute5tupleIJNS5_1CILi128EEENS7_ILi96EEENS7_ILi192EEEEEELi192ENS_10bfloat16_tEfNS_4arch4Sm80ELb0ELb0ELb1ELb0ELb0ELb0ELb1ELb0EEENS1_21CollectiveEpilogueFwdINS6_IJS8_SA_S9_EEENS6_IJNS7_ILi1EEESI_SI_EEESC_SE_Li256ELb0ELb1ELb0ELb0EEENS1_19SingleTileSchedulerILb0ELb0ELb1ELi128EEEEEEEEEvNT_6ParamsE,"ax",@progbits
	.sectioninfo	@"SHI_REGISTERS=255"
	.align	128
.text._ZN7cutlass13device_kernelIN5flash19enable_sm80_to_sm89INS1_16FlashAttnFwdSm80INS1_25CollectiveMainloopFwdSm80ILi8ELi2ELb1EN4cute5tupleIJNS5_1CILi128EEENS7_ILi96EEENS7_ILi192EEEEEELi192ENS_10bfloat16_tEfNS_4arch4Sm80ELb0ELb0ELb1ELb0ELb0ELb0ELb1ELb0EEENS1_21CollectiveEpilogueFwdINS6_IJS8_SA_S9_EEENS6_IJNS7_ILi1EEESI_SI_EEESC_SE_Li256ELb0ELb1ELb0ELb0EEENS1_19SingleTileSchedulerILb0ELb0ELb1ELi128EEEEEEEEEvNT_6ParamsE:
        .type           _ZN7cutlass13device_kernelIN5flash19enable_sm80_to_sm89INS1_16FlashAttnFwdSm80INS1_25CollectiveMainloopFwdSm80ILi8ELi2ELb1EN4cute5tupleIJNS5_1CILi128EEENS7_ILi96EEENS7_ILi192EEEEEELi192ENS_10bfloat16_tEfNS_4arch4Sm80ELb0ELb0ELb1ELb0ELb0ELb0ELb1ELb0EEENS1_21CollectiveEpilogueFwdINS6_IJS8_SA_S9_EEENS6_IJNS7_ILi1EEESI_SI_EEESC_SE_Li256ELb0ELb1ELb0ELb0EEENS1_19SingleTileSchedulerILb0ELb0ELb1ELi128EEEEEEEEEvNT_6ParamsE,@function
        .size           _ZN7cutlass13device_kernelIN5flash19enable_sm80_to_sm89INS1_16FlashAttnFwdSm80INS1_25CollectiveMainloopFwdSm80ILi8ELi2ELb1EN4cute5tupleIJNS5_1CILi128EEENS7_ILi96EEENS7_ILi192EEEEEELi192ENS_10bfloat16_tEfNS_4arch4Sm80ELb0ELb0ELb1ELb0ELb0ELb0ELb1ELb0EEENS1_21CollectiveEpilogueFwdINS6_IJS8_SA_S9_EEENS6_IJNS7_ILi1EEESI_SI_EEESC_SE_Li256ELb0ELb1ELb0ELb0EEENS1_19SingleTileSchedulerILb0ELb0ELb1ELi128EEEEEEEEEvNT_6ParamsE,(.L_x_2625 - _ZN7cutlass13device_kernelIN5flash19enable_sm80_to_sm89INS1_16FlashAttnFwdSm80INS1_25CollectiveMainloopFwdSm80ILi8ELi2ELb1EN4cute5tupleIJNS5_1CILi128EEENS7_ILi96EEENS7_ILi192EEEEEELi192ENS_10bfloat16_tEfNS_4arch4Sm80ELb0ELb0ELb1ELb0ELb0ELb0ELb1ELb0EEENS1_21CollectiveEpilogueFwdINS6_IJS8_SA_S9_EEENS6_IJNS7_ILi1EEESI_SI_EEESC_SE_Li256ELb0ELb1ELb0ELb0EEENS1_19SingleTileSchedulerILb0ELb0ELb1ELi128EEEEEEEEEvNT_6ParamsE)
        .other          _ZN7cutlass13device_kernelIN5flash19enable_sm80_to_sm89INS1_16FlashAttnFwdSm80INS1_25CollectiveMainloopFwdSm80ILi8ELi2ELb1EN4cute5tupleIJNS5_1CILi128EEENS7_ILi96EEENS7_ILi192EEEEEELi192ENS_10bfloat16_tEfNS_4arch4Sm80ELb0ELb0ELb1ELb0ELb0ELb0ELb1ELb0EEENS1_21CollectiveEpilogueFwdINS6_IJS8_SA_S9_EEENS6_IJNS7_ILi1EEESI_SI_EEESC_SE_Li256ELb0ELb1ELb0ELb0EEENS1_19SingleTileSchedulerILb0ELb0ELb1ELi128EEEEEEEEEvNT_6ParamsE,@"STO_CUDA_ENTRY STV_DEFAULT"
_ZN7cutlass13device_kernelIN5flash19enable_sm80_to_sm89INS1_16FlashAttnFwdSm80INS1_25CollectiveMainloopFwdSm80ILi8ELi2ELb1EN4cute5tupleIJNS5_1CILi128EEENS7_ILi96EEENS7_ILi192EEEEEELi192ENS_10bfloat16_tEfNS_4arch4Sm80ELb0ELb0ELb1ELb0ELb0ELb0ELb1ELb0EEENS1_21CollectiveEpilogueFwdINS6_IJS8_SA_S9_EEENS6_IJNS7_ILi1EEESI_SI_EEESC_SE_Li256ELb0ELb1ELb0ELb0EEENS1_19SingleTileSchedulerILb0ELb0ELb1ELi128EEEEEEEEEvNT_6ParamsE:
[----:B------:R-:W-:-:S03]  /*0000*/  MOV R1, c[0x0][0x28] ;  /* 0x00000a0000017a02 */ /* 0x000fc60000000f00 */
[----:B------:R-:W1:Y:S01]  /*0010*/  S2R R17, SR_CTAID.Z ;  /* 0x0000000000117919 */ /* 0x000e620000002700 */
[----:B------:R-:W-:Y:S02]  /*0020*/  IADD3 R1, R1, -0x50, RZ ;  /* 0xffffffb001017810 */ /* 0x000fe40007ffe0ff */
[----:B-1----:R-:W-:-:S13]  /*0030*/  ISETP.GE.AND P0, PT, R17, RZ, PT ;  /* 0x000000ff1100720c */ /* 0x002fda0003f06270 */
[----:B------:R-:W-:Y:S05]  /*0040*/  @!P0 EXIT ;  /* 0x000000000000894d */ /* 0x000fea0003800000 */
[----:B------:R-:W-:Y:S01]  /*0050*/  ISETP.NE.U32.AND P4, PT, RZ, c[0x0][0x340], PT ;  /* 0x0000d000ff007a0c */ /* 0x000fe20003f85070 */
[----:B------:R-:W-:Y:S01]  /*0060*/  ULDC.64 UR20, c[0x0][0x118] ;  /* 0x0000460000147ab9 */ /* 0x000fe20000000a00 */
[----:B------:R-:W1:Y:S04]  /*0070*/  S2R R33, SR_TID.X ;  /* 0x0000000000217919 */ /* 0x000e680000002100 */
[----:B------:R-:W2:Y:S01]  /*0080*/  S2R R24, SR_CTAID.Y ;  /* 0x0000000000187919 */ /* 0x000ea20000002600 */
[----:B------:R-:W-:-:S03]  /*0090*/  ISETP.NE.AND.EX P4, PT, RZ, c[0x0][0x344], PT, P4 ;  /* 0x0000d100ff007a0c */ /* 0x000fc60003f85340 */
[----:B------:R-:W3:Y:S01]  /*00a0*/  S2R R8, SR_CTAID.X ;  /* 0x0000000000087919 */ /* 0x000ee20000002500 */
[----:B------:R-:W-:Y:S01]  /*00b0*/  IMAD.MOV.U32 R9, RZ, RZ, c[0x0][0x2c4] ;  /* 0x0000b100ff097624 */ /* 0x000fe200078e00ff */
[----:B------:R-:W-:Y:S02]  /*00c0*/  UMOV UR6, 0x60 ;  /* 0x0000006000067882 */ /* 0x000fe40000000000 */
[----:B------:R-:W-:Y:S01]  /*00d0*/  ULDC.64 UR4, c[0x0][0x1e0] ;  /* 0x0000780000047ab9 */ /* 0x000fe20000000a00 */
[----:B------:R-:W-:Y:S01]  /*00e0*/  SHF.R.S32.HI R18, RZ, 0x1f, R17 ;  /* 0x0000001fff127819 */ /* 0x000fe20000011411 */
[----:B------:R-:W-:Y:S01]  /*00f0*/  IMAD.MOV.U32 R36, RZ, RZ, c[0x0][0x1e0] ;  /* 0x00007800ff247624 */ /* 0x000fe200078e00ff */
[----:B------:R-:W-:-:S03]  /*0100*/  ULDC.64 UR10, c[0x0][0x208] ;  /* 0x00008200000a7ab9 */ /* 0x000fc60000000a00 */
[----:B------:R-:W-:-:S04]  /*0110*/  @P4 IMAD.MOV.U32 R2, RZ, RZ, 0x4 ;  /* 0x00000004ff024424 */ /* 0x000fc800078e00ff */
[----:B------:R-:W-:-:S05]  /*0120*/  @P4 IMAD.WIDE R2, R17, R2, c[0x0][0x340] ;  /* 0x0000d00011024625 */ /* 0x000fca00078e0202 */
[----:B------:R4:W5:Y:S01]  /*0130*/  @P4 LDG.E R16, [R2.64] ;  /* 0x0000001402104981 */ /* 0x000962000c1e1900 */
[----:B-1----:R-:W-:Y:S01]  /*0140*/  SHF.R.S32.HI R32, RZ, 0x1f, R33 ;  /* 0x0000001fff207819 */ /* 0x002fe20000011421 */
[----:B------:R-:W-:Y:S01]  /*0150*/  UIMAD.WIDE.U32 UR18, UR6, UR4, URZ ;  /* 0x00000004061272a5 */ /* 0x000fe2000f8e003f */
[----:B------:R-:W-:Y:S01]  /*0160*/  ISETP.NE.AND P0, PT, R9, 0x1, PT ;  /* 0x000000010900780c */ /* 0x000fe20003f05270 */
[----:B--2---:R-:W-:Y:S01]  /*0170*/  IMAD.WIDE.U32 R6, R24, c[0x0][0x1b8], RZ ;  /* 0x00006e0018067a25 */ /* 0x004fe200078e00ff */
[CC--:B------:R-:W-:Y:S01]  /*0180*/  LEA.HI R31, R32.reuse, R33.reuse, RZ, 0x3 ;  /* 0x00000021201f7211 */ /* 0x0c0fe200078f18ff */
[----:B------:R-:W-:Y:S01]  /*0190*/  ULDC UR4, c[0x0][0x1d0] ;  /* 0x0000740000047ab9 */ /* 0x000fe20000000800 */
[----:B------:R-:W-:Y:S01]  /*01a0*/  SHF.R.S32.HI R27, RZ, 0x1f, R24 ;  /* 0x0000001fff1b7819 */ /* 0x000fe20000011418 */
[----:B------:R-:W-:Y:S01]  /*01b0*/  IMAD.U32 R4, RZ, RZ, UR18 ;  /* 0x00000012ff047e24 */ /* 0x000fe2000f8e00ff */
[----:B------:R-:W-:Y:S01]  /*01c0*/  LOP3.LUT R0, R31, 0xfffffff8, RZ, 0xc0, !PT ;  /* 0xfffffff81f007812 */ /* 0x000fe200078ec0ff */
[----:B------:R-:W-:Y:S01]  /*01d0*/  IMAD.U32 R5, RZ, RZ, UR19 ;  /* 0x00000013ff057e24 */ /* 0x000fe2000f8e00ff */
[----:B------:R-:W-:Y:S01]  /*01e0*/  SHF.R.S32.HI R22, RZ, 0x3, R31 ;  /* 0x00000003ff167819 */ /* 0x000fe2000001141f */
[----:B------:R-:W-:Y:S01]  /*01f0*/  IMAD.MOV.U32 R30, RZ, RZ, R4 ;  /* 0x000000ffff1e7224 */ /* 0x000fe200078e0004 */
[----:B------:R-:W-:Y:S01]  /*0200*/  LEA.HI R12, R32, R33, RZ, 0x4 ;  /* 0x00000021200c7211 */ /* 0x000fe200078f20ff */
[----:B------:R-:W-:Y:S01]  /*0210*/  IMAD.IADD R26, R33, 0x1, -R0 ;  /* 0x00000001211a7824 */ /* 0x000fe200078e0a00 */
[----:B------:R-:W-:Y:S01]  /*0220*/  UIADD3 UR7, UR4, 0x5f, URZ ;  /* 0x0000005f04077890 */ /* 0x000fe2000fffe03f */
[----:B------:R-:W-:Y:S01]  /*0230*/  IMAD R4, R18, c[0x0][0x1c0], RZ ;  /* 0x0000700012047a24 */ /* 0x000fe200078e02ff */
[----:B------:R-:W-:Y:S01]  /*0240*/  SHF.R.S32.HI R11, RZ, 0x4, R12 ;  /* 0x00000004ff0b7819 */ /* 0x000fe2000001140c */
[----:B------:R-:W-:Y:S01]  /*0250*/  IMAD R0, R26, 0x20, R22 ;  /* 0x000000201a007824 */ /* 0x000fe200078e0216 */
[----:B------:R-:W-:Y:S01]  /*0260*/  UIMAD.WIDE UR8, UR7, 0x2aaaaaab, URZ ;  /* 0x2aaaaaab070878a5 */ /* 0x000fe2000f8e023f */
[----:B------:R-:W-:Y:S01]  /*0270*/  IMAD R4, R17, c[0x0][0x1c4], R4 ;  /* 0x0000710011047a24 */ /* 0x000fe200078e0204 */
[----:B------:R-:W-:Y:S01]  /*0280*/  UIMAD UR5, UR6, UR5, URZ ;  /* 0x00000005060572a4 */ /* 0x000fe2000f8e023f */
[C---:B---3--:R-:W-:Y:S01]  /*0290*/  IMAD R13, R8.reuse, 0x80, R0 ;  /* 0x00000080080d7824 */ /* 0x048fe200078e0200 */
[----:B------:R-:W-:Y:S01]  /*02a0*/  UIMAD.WIDE.U32 UR14, UR6, UR10, URZ ;  /* 0x0000000a060e72a5 */ /* 0x000fe2000f8e003f */
[----:B------:R-:W-:Y:S01]  /*02b0*/  IMAD R10, R8, 0x80, R22 ;  /* 0x00000080080a7824 */ /* 0x000fe200078e0216 */
[----:B------:R-:W-:Y:S01]  /*02c0*/  UIADD3 UR5, UR19, UR5, URZ ;  /* 0x0000000513057290 */ /* 0x000fe2000fffe03f */
[----:B----4-:R-:W-:Y:S01]  /*02d0*/  IMAD R2, R27, c[0x0][0x1b8], RZ ;  /* 0x00006e001b027a24 */ /* 0x010fe200078e02ff */
[----:B------:R-:W-:Y:S01]  /*02e0*/  STL [R1+0x40], R13 ;  /* 0x0000400d01007387 */ /* 0x000fe20000100800 */
[----:B------:R-:W-:Y:S01]  /*02f0*/  @P0 IMAD.HI.U32 R5, R13, c[0x0][0x2c8], RZ ;  /* 0x0000b2000d050a27 */ /* 0x000fe200078e00ff */
[----:B------:R-:W-:-:S02]  /*0300*/  UMOV UR7, UR9 ;  /* 0x0000000900077c82 */ /* 0x000fc40008000000 */
[----:B------:R1:W-:Y:S01]  /*0310*/  STL [R1+0x44], R10 ;  /* 0x0000440a01007387 */ /* 0x0003e20000100800 */
[----:B------:R-:W-:Y:S01]  /*0320*/  IMAD R2, R24, c[0x0][0x1bc], R2 ;  /* 0x00006f0018027a24 */ /* 0x000fe200078e0202 */
[----:B------:R-:W-:Y:S01]  /*0330*/  USHF.R.U32.HI UR16, URZ, 0x1f, UR7 ;  /* 0x0000001f3f107899 */ /* 0x000fe20008011607 */
[----:B------:R-:W-:Y:S01]  /*0340*/  IMAD.MOV.U32 R0, RZ, RZ, R13 ;  /* 0x000000ffff007224 */ /* 0x000fe200078e000d */
[----:B------:R-:W-:Y:S01]  /*0350*/  @P0 SHF.R.U32.HI R0, RZ, c[0x0][0x2cc], R5 ;  /* 0x0000b300ff000a19 */ /* 0x000fe20000011605 */
[----:B------:R-:W-:Y:S01]  /*0360*/  IMAD.IADD R3, R7, 0x1, R2 ;  /* 0x0000000107037824 */ /* 0x000fe200078e0202 */
[C---:B------:R-:W-:Y:S01]  /*0370*/  IADD3 R7, R10.reuse, 0x20, RZ ;  /* 0x000000200a077810 */ /* 0x040fe20007ffe0ff */
[----:B------:R-:W-:Y:S01]  /*0380*/  IMAD.MOV.U32 R2, RZ, RZ, R6 ;  /* 0x000000ffff027224 */ /* 0x000fe200078e0006 */
[----:B------:R-:W-:Y:S01]  /*0390*/  SHF.R.S32.HI R5, RZ, 0x1f, R0 ;  /* 0x0000001fff057819 */ /* 0x000fe20000011400 */
[----:B------:R-:W-:Y:S01]  /*03a0*/  IMAD R8, R9, c[0x0][0x168], RZ ;  /* 0x00005a0009087a24 */ /* 0x000fe200078e02ff */
[----:B------:R-:W-:Y:S01]  /*03b0*/  IADD3 R6, R10, 0x40, RZ ;  /* 0x000000400a067810 */ /* 0x000fe20007ffe0ff */
[----:B------:R-:W-:Y:S01]  /*03c0*/  IMAD.WIDE.U32 R2, R17, c[0x0][0x1c0], R2 ;  /* 0x0000700011027a25 */ /* 0x000fe200078e0002 */
[----:B------:R-:W-:-:S02]  /*03d0*/  ULEA.HI.SX32 UR16, UR7, UR16, 0x1c ;  /* 0x0000001007107291 */ /* 0x000fc4000f8fe23f */
[-C--:B------:R-:W-:Y:S01]  /*03e0*/  ISETP.GE.AND P1, PT, R6, R8.reuse, PT ;  /* 0x000000080600720c */ /* 0x080fe20003f26270 */
[----:B------:R-:W-:Y:S01]  /*03f0*/  IMAD.IADD R3, R3, 0x1, R4 ;  /* 0x0000000103037824 */ /* 0x000fe200078e0204 */
[-C--:B------:R-:W-:Y:S01]  /*0400*/  ISETP.GE.AND P5, PT, R7, R8.reuse, PT ;  /* 0x000000080700720c */ /* 0x080fe20003fa6270 */
[----:B------:R-:W-:Y:S01]  /*0410*/  IMAD.SHL.U32 R4, R22, 0x40, RZ ;  /* 0x0000004016047824 */ /* 0x000fe200078e00ff */
[C---:B------:R-:W-:Y:S01]  /*0420*/  IADD3 R7, R10.reuse, 0x60, RZ ;  /* 0x000000600a077810 */ /* 0x040fe20007ffe0ff */
[----:B------:R-:W-:Y:S01]  /*0430*/  IMAD R5, R5, c[0x0][0x1b0], RZ ;  /* 0x00006c0005057a24 */ /* 0x000fe200078e02ff */
[-C--:B------:R-:W-:Y:S01]  /*0440*/  ISETP.GE.AND P0, PT, R10, R8.reuse, PT ;  /* 0x000000080a00720c */ /* 0x080fe20003f06270 */
[----:B------:R-:W-:Y:S01]  /*0450*/  IMAD.SHL.U32 R42, R26, 0x8, RZ ;  /* 0x000000081a2a7824 */ /* 0x000fe200078e00ff */
[----:B------:R-:W-:Y:S01]  /*0460*/  LOP3.LUT R4, R4, 0x1c0, RZ, 0xc0, !PT ;  /* 0x000001c004047812 */ /* 0x000fe200078ec0ff */
[----:B------:R-:W-:Y:S01]  /*0470*/  IMAD.WIDE.U32 R2, R0, c[0x0][0x1b0], R2 ;  /* 0x00006c0000027a25 */ /* 0x000fe200078e0002 */
[----:B------:R-:W-:Y:S01]  /*0480*/  ISETP.GE.AND P2, PT, R7, R8, PT ;  /* 0x000000080700720c */ /* 0x000fe20003f46270 */
[----:B------:R-:W-:Y:S01]  /*0490*/  UIMAD UR7, UR16, -0x60, UR6 ;  /* 0xffffffa0100778a4 */ /* 0x000fe2000f8e0206 */
[----:B------:R-:W-:Y:S01]  /*04a0*/  LOP3.LUT R6, R4, 0x38, R42, 0xf8, !PT ;  /* 0x0000003804067812 */ /* 0x000fe200078ef82a */
[----:B------:R-:W-:Y:S01]  /*04b0*/  IMAD R5, R0, c[0x0][0x1b4], R5 ;  /* 0x00006d0000057a24 */ /* 0x000fe200078e0205 */
[----:B------:R-:W-:Y:S01]  /*04c0*/  SHF.R.U32.HI R4, RZ, 0x3, R4 ;  /* 0x00000003ff047819 */ /* 0x000fe20000011604 */
[----:B------:R-:W-:Y:S01]  /*04d0*/  IMAD.MOV R0, RZ, RZ, -R0 ;  /* 0x000000ffff007224 */ /* 0x000fe200078e0a00 */
[----:B------:R-:W-:Y:S01]  /*04e0*/  SHF.R.S32.HI R43, RZ, 0x1f, R42 ;  /* 0x0000001fff2b7819 */ /* 0x000fe2000001142a */
[----:B------:R-:W-:Y:S01]  /*04f0*/  IMAD.IADD R3, R3, 0x1, R5 ;  /* 0x0000000103037824 */ /* 0x000fe200078e0205 */
[----:B-1----:R-:W-:Y:S01]  /*0500*/  LOP3.LUT R10, R6, R4, RZ, 0x3c, !PT ;  /* 0x00000004060a7212 */ /* 0x002fe200078e3cff */
[----:B------:R-:W-:Y:S01]  /*0510*/  IMAD R0, R0, c[0x0][0x2c4], R13 ;  /* 0x0000b10000007a24 */ /* 0x000fe200078e020d */
[----:B------:R-:W-:Y:S01]  /*0520*/  LEA.HI R6, R32, R33, RZ, 0x6 ;  /* 0x0000002120067211 */ /* 0x000fe200078f30ff */
[----:B------:R-:W-:Y:S01]  /*0530*/  STL.64 [R1+0x10], R42 ;  /* 0x0000102a01007387 */ /* 0x000fe20000100a00 */
[----:B------:R-:W-:Y:S01]  /*0540*/  LEA.HI R5, R12, R11, RZ, 0x1 ;  /* 0x0000000b0c057211 */ /* 0x000fe200078f08ff */
[----:B------:R-:W-:Y:S01]  /*0550*/  IMAD.WIDE.U32 R2, R0, c[0x0][0x1a8], R2 ;  /* 0x00006a0000027a25 */ /* 0x000fe200078e0002 */
[----:B------:R-:W-:Y:S01]  /*0560*/  SHF.R.S32.HI R4, RZ, 0x1f, R0 ;  /* 0x0000001fff047819 */ /* 0x000fe20000011400 */
[----:B------:R-:W-:Y:S01]  /*0570*/  UIADD3 UR9, UR16, -0x1, URZ ;  /* 0xffffffff10097890 */ /* 0x000fe2000fffe03f */
[----:B------:R-:W-:Y:S01]  /*0580*/  LOP3.LUT R8, R5, 0xfffffffe, RZ, 0xc0, !PT ;  /* 0xfffffffe05087812 */ /* 0x000fe200078ec0ff */
[----:B------:R-:W-:Y:S01]  /*0590*/  IMAD.SHL.U32 R9, R6, 0x8, RZ ;  /* 0x0000000806097824 */ /* 0x000fe200078e00ff */
[----:B------:R-:W-:Y:S01]  /*05a0*/  LEA R14, P3, R2, c[0x0][0x160], 0x1 ;  /* 0x00005800020e7a11 */ /* 0x000fe200078608ff */
[----:B------:R-:W-:Y:S01]  /*05b0*/  IMAD R6, R4, c[0x0][0x1a8], RZ ;  /* 0x00006a0004067a24 */ /* 0x000fe200078e02ff */
[----:B------:R-:W-:Y:S01]  /*05c0*/  SHF.R.S32.HI R13, RZ, 0x1f, R22 ;  /* 0x0000001fff0d7819 */ /* 0x000fe20000011416 */
[----:B------:R-:W-:Y:S01]  /*05d0*/  IMAD.IADD R29, R11, 0x1, -R8 ;  /* 0x000000010b1d7824 */ /* 0x000fe200078e0a08 */
[----:B------:R-:W-:Y:S01]  /*05e0*/  LOP3.LUT R19, R10, 0xfffffe00, R9, 0xf8, !PT ;  /* 0xfffffe000a137812 */ /* 0x000fe200078ef809 */
[----:B------:R-:W-:Y:S01]  /*05f0*/  IMAD R6, R0, c[0x0][0x1ac], R6 ;  /* 0x00006b0000067a24 */ /* 0x000fe200078e0206 */
[----:B------:R-:W-:Y:S01]  /*0600*/  LOP3.LUT R10, R12, 0xfffffff0, RZ, 0xc0, !PT ;  /* 0xfffffff00c0a7812 */ /* 0x000fe200078ec0ff */
[----:B------:R-:W1:Y:S01]  /*0610*/  SHFL.IDX PT, R8, R14, RZ, 0x181f ;  /* 0x00181fff0e087589 */ /* 0x000e6200000e0000 */
[----:B------:R-:W-:Y:S01]  /*0620*/  IMAD R7, R13, c[0x0][0x1e0], RZ ;  /* 0x000078000d077a24 */ /* 0x000fe200078e02ff */
[C---:B------:R-:W-:Y:S01]  /*0630*/  IADD3 R41, R42.reuse, 0x40, RZ ;  /* 0x000000402a297810 */ /* 0x040fe20007ffe0ff */
[----:B------:R-:W-:Y:S01]  /*0640*/  IMAD.IADD R0, R3, 0x1, R6 ;  /* 0x0000000103007824 */ /* 0x000fe200078e0206 */
[C---:B------:R-:W-:Y:S01]  /*0650*/  IADD3 R40, R42.reuse, 0x80, RZ ;  /* 0x000000802a287810 */ /* 0x040fe20007ffe0ff */
[----:B------:R-:W-:Y:S01]  /*0660*/  IMAD.IADD R10, R33, 0x1, -R10 ;  /* 0x00000001210a7824 */ /* 0x000fe200078e0a0a */
[----:B------:R-:W-:Y:S01]  /*0670*/  ISETP.GE.AND P6, PT, R42, c[0x0][0x198], PT ;  /* 0x000066002a007a0c */ /* 0x000fe20003fc6270 */
[----:B------:R-:W-:Y:S01]  /*0680*/  IMAD R7, R22, c[0x0][0x1e4], R7 ;  /* 0x0000790016077a24 */ /* 0x000fe200078e0207 */
[----:B------:R-:W-:Y:S01]  /*0690*/  LEA.HI.X R15, R2, c[0x0][0x164], R0, 0x1, P3 ;  /* 0x00005900020f7a11 */ /* 0x000fe200018f0c00 */
[----:B------:R-:W-:Y:S01]  /*06a0*/  IMAD.WIDE.U32 R4, R22, c[0x0][0x1e0], R42 ;  /* 0x0000780016047a25 */ /* 0x000fe200078e002a */
[----:B------:R-:W-:Y:S01]  /*06b0*/  SHF.R.S32.HI R2, RZ, 0x1f, R10 ;  /* 0x0000001fff027819 */ /* 0x000fe2000001140a */
[----:B------:R-:W-:Y:S01]  /*06c0*/  STL [R1+0x24], R19 ;  /* 0x0000241301007387 */ /* 0x000fe20000100800 */
[----:B------:R-:W-:Y:S01]  /*06d0*/  USHF.R.S32.HI UR12, URZ, 0x1f, UR9 ;  /* 0x0000001f3f0c7899 */ /* 0x000fe20008011409 */
[----:B------:R-:W-:Y:S01]  /*06e0*/  IMAD R3, R27, c[0x0][0x1e8], RZ ;  /* 0x00007a001b037a24 */ /* 0x000fe200078e02ff */
[----:B------:R-:W-:Y:S01]  /*06f0*/  LEA.HI R28, R2, R10, RZ, 0x3 ;  /* 0x0000000a021c7211 */ /* 0x000fe200078f18ff */
[----:B------:R-:W2:Y:S01]  /*0700*/  SHFL.IDX PT, R9, R15, RZ, 0x181f ;  /* 0x00181fff0f097589 */ /* 0x000ea200000e0000 */
[----:B------:R-:W-:Y:S01]  /*0710*/  IMAD R0, R13, c[0x0][0x208], RZ ;  /* 0x000082000d007a24 */ /* 0x000fe200078e02ff */
[----:B------:R-:W-:Y:S01]  /*0720*/  UIMAD UR8, UR5, UR9, URZ ;  /* 0x00000009050872a4 */ /* 0x000fe2000f8e023f */
[----:B------:R-:W-:Y:S01]  /*0730*/  IMAD.IADD R5, R5, 0x1, R7 ;  /* 0x0000000105057824 */ /* 0x000fe200078e0207 */
[----:B------:R-:W-:Y:S01]  /*0740*/  LOP3.LUT R12, R28, 0xfffffff8, RZ, 0xc0, !PT ;  /* 0xfffffff81c0c7812 */ /* 0x000fe200078ec0ff */
[----:B------:R-:W-:Y:S01]  /*0750*/  IMAD R13, R24, c[0x0][0x1ec], R3 ;  /* 0x00007b00180d7a24 */ /* 0x000fe200078e0203 */
[----:B------:R-:W-:Y:S01]  /*0760*/  UIMAD UR8, UR12, UR18, UR8 ;  /* 0x000000120c0872a4 */ /* 0x000fe2000f8e0208 */
[C---:B------:R-:W-:Y:S01]  /*0770*/  IMAD R0, R22.reuse, c[0x0][0x20c], R0 ;  /* 0x0000830016007a24 */ /* 0x040fe200078e0200 */
[----:B------:R-:W-:Y:S01]  /*0780*/  UIMAD UR6, UR6, UR11, URZ ;  /* 0x0000000b060672a4 */ /* 0x000fe2000f8e023f */
[----:B------:R-:W-:Y:S01]  /*0790*/  IMAD.WIDE.U32 R2, R22, c[0x0][0x208], R42 ;  /* 0x0000820016027a25 */ /* 0x000fe200078e002a */
[----:B------:R-:W-:Y:S01]  /*07a0*/  STL [R1+0x20], R41 ;  /* 0x0000202901007387 */ /* 0x000fe20000100800 */
[----:B------:R-:W-:-:S02]  /*07b0*/  UISETP.GE.AND UP1, UPT, UR4, 0x61, UPT ;  /* 0x000000610400788c */ /* 0x000fc4000bf26270 */
[C---:B------:R-:W-:Y:S01]  /*07c0*/  IMAD.WIDE.U32 R6, R24.reuse, c[0x0][0x1e8], R4 ;  /* 0x00007a0018067a25 */ /* 0x040fe200078e0004 */
[----:B------:R-:W-:Y:S01]  /*07d0*/  UIADD3 UR6, UR15, UR6, URZ ;  /* 0x000000060f067290 */ /* 0x000fe2000fffe03f */
[----:B------:R-:W-:Y:S02]  /*07e0*/  STL [R1+0x8], R40 ;  /* 0x0000082801007387 */ /* 0x000fe40000100800 */
[----:B------:R-:W-:Y:S02]  /*07f0*/  IMAD R27, R27, c[0x0][0x210], RZ ;  /* 0x000084001b1b7a24 */ /* 0x000fe400078e02ff */
[----:B------:R-:W-:Y:S01]  /*0800*/  IMAD.IADD R5, R3, 0x1, R0 ;  /* 0x0000000103057824 */ /* 0x000fe200078e0200 */
[----:B------:R-:W-:Y:S01]  /*0810*/  @!P0 SHF.R.S32.HI R0, RZ, 0x1f, R40 ;  /* 0x0000001fff008819 */ /* 0x000fe20000011428 */
[----:B------:R-:W-:Y:S02]  /*0820*/  IMAD.MOV.U32 R4, RZ, RZ, R2 ;  /* 0x000000ffff047224 */ /* 0x000fe400078e0002 */
[----:B------:R-:W-:Y:S01]  /*0830*/  IMAD R27, R24, c[0x0][0x214], R27 ;  /* 0x00008500181b7a24 */ /* 0x000fe200078e021b */
[----:B------:R-:W-:Y:S01]  /*0840*/  @!P0 LEA.HI R0, R0, R40, RZ, 0x3 ;  /* 0x0000002800008211 */ /* 0x000fe200078f18ff */
[----:B------:R-:W-:-:S02]  /*0850*/  IMAD.U32 R11, RZ, RZ, UR7 ;  /* 0x00000007ff0b7e24 */ /* 0x000fc4000f8e00ff */
[----:B------:R-:W-:Y:S01]  /*0860*/  IMAD.WIDE.U32 R24, R24, c[0x0][0x210], R4 ;  /* 0x0000840018187a25 */ /* 0x000fe200078e0004 */
[----:B------:R-:W-:Y:S01]  /*0870*/  @!P0 SHF.R.S32.HI R4, RZ, 0x1f, R41 ;  /* 0x0000001fff048819 */ /* 0x000fe20000011429 */
[----:B------:R-:W-:Y:S01]  /*0880*/  SHFL.IDX PT, R5, R15, 0x2, 0x181f ;  /* 0x00581f000f057f89 */ /* 0x000fe200000e0000 */
[----:B------:R-:W-:Y:S01]  /*0890*/  IADD3 R22, R11, c[0x0][0x1d0], -R22 ;  /* 0x000074000b167a10 */ /* 0x000fe20007ffe816 */
[----:B------:R-:W-:Y:S01]  /*08a0*/  IMAD.IADD R23, R10, 0x1, -R12 ;  /* 0x000000010a177824 */ /* 0x000fe200078e0a0c */
[----:B-1----:R-:W-:Y:S01]  /*08b0*/  @!P0 LEA R10, P3, R42, R8, 0x1 ;  /* 0x000000082a0a8211 */ /* 0x002fe200078608ff */
[----:B------:R-:W-:Y:S01]  /*08c0*/  IMAD.IADD R21, R7, 0x1, R13 ;  /* 0x0000000107157824 */ /* 0x000fe200078e020d */
[----:B------:R-:W-:Y:S01]  /*08d0*/  @!P0 LEA.HI R4, R4, R41, RZ, 0x3 ;  /* 0x0000002904048211 */ /* 0x000fe200078f18ff */
[----:B------:R-:W-:Y:S01]  /*08e0*/  IMAD.SHL.U32 R243, R19, 0x2, RZ ;  /* 0x0000000213f37824 */ /* 0x000fe200078e00ff */
[----:B--2---:R-:W-:Y:S01]  /*08f0*/  @!P0 LEA.HI.X R11, R42, R9, R43, 0x1, P3 ;  /* 0x000000092a0b8211 */ /* 0x004fe200018f0c2b */
[----:B------:R-:W-:Y:S01]  /*0900*/  BAR.SYNC.DEFER_BLOCKING 0x0 ;  /* 0x0000000000007b1d */ /* 0x000fe20000010000 */
[----:B------:R-:W-:Y:S01]  /*0910*/  ISETP.GE.AND P3, PT, R40, c[0x0][0x198], PT ;  /* 0x0000660028007a0c */ /* 0x000fe20003f66270 */
[----:B------:R-:W-:Y:S01]  /*0920*/  IMAD.MOV.U32 R20, RZ, RZ, R6 ;  /* 0x000000ffff147224 */ /* 0x000fe200078e0006 */
[----:B------:R-:W-:Y:S01]  /*0930*/  @!P0 LOP3.LUT R4, R4, 0xfffffff8, RZ, 0xc0, !PT ;  /* 0xfffffff804048812 */ /* 0x000fe200078ec0ff */
[----:B------:R-:W-:Y:S01]  /*0940*/  IMAD.MOV.U32 R37, RZ, RZ, c[0x0][0x1e4] ;  /* 0x00007900ff257624 */ /* 0x000fe200078e00ff */
[----:B------:R-:W-:Y:S01]  /*0950*/  @!P0 LOP3.LUT R0, R0, 0xfffffff8, RZ, 0xc0, !PT ;  /* 0xfffffff800008812 */ /* 0x000fe200078ec0ff */
[----:B------:R-:W-:Y:S01]  /*0960*/  SHFL.IDX PT, R6, R14, 0x1, 0x181f ;  /* 0x00381f000e067f89 */ /* 0x000fe200000e0000 */
[----:B------:R-:W-:-:S02]  /*0970*/  IMAD.MOV.U32 R237, RZ, RZ, 0x20 ;  /* 0x00000020ffed7424 */ /* 0x000fc400078e00ff */
[--C-:B------:R-:W-:Y:S01]  /*0980*/  @!P0 IMAD.WIDE R12, R4, 0x2, R8.reuse ;  /* 0x00000002040c8825 */ /* 0x100fe200078e0208 */
[----:B------:R-:W1:Y:S03]  /*0990*/  SHFL.IDX PT, R7, R15, 0x1, 0x181f ;  /* 0x00381f000f077f89 */ /* 0x000e6600000e0000 */
[----:B------:R-:W-:Y:S01]  /*09a0*/  @!P0 IMAD.WIDE R8, R0, 0x2, R8 ;  /* 0x0000000200088825 */ /* 0x000fe200078e0208 */
[----:B------:R-:W2:Y:S01]  /*09b0*/  SHFL.IDX PT, R4, R14, 0x2, 0x181f ;  /* 0x00581f000e047f89 */ /* 0x000ea200000e0000 */
[----:B------:R-:W-:-:S04]  /*09c0*/  @!P1 SHF.R.S32.HI R0, RZ, 0x1f, R40 ;  /* 0x0000001fff009819 */ /* 0x000fc80000011428 */
[----:B------:R-:W-:Y:S01]  /*09d0*/  @!P1 LEA.HI R0, R0, R40, RZ, 0x3 ;  /* 0x0000002800009211 */ /* 0x000fe200078f18ff */
[----:B------:R3:W-:Y:S02]  /*09e0*/  @!P0 LDGSTS.E.BYPASS.LTC128B.128 [R243+0x100], [R10.64], !P6 ;  /* 0x001000000af38fae */ /* 0x0007e4000f101d54 */
[----:B---3--:R-:W-:-:S04]  /*09f0*/  @!P5 SHF.R.S32.HI R10, RZ, 0x1f, R41 ;  /* 0x0000001fff0ad819 */ /* 0x008fc80000011429 */
[----:B------:R-:W-:Y:S02]  /*0a00*/  @!P5 LEA.HI R10, R10, R41, RZ, 0x3 ;  /* 0x000000290a0ad211 */ /* 0x000fe400078f18ff */
[--C-:B-----5:R-:W-:Y:S01]  /*0a10*/  @P4 SHF.R.S32.HI R3, RZ, 0x1f, R16.reuse ;  /* 0x0000001fff034819 */ /* 0x120fe20000011410 */
[----:B------:R-:W-:Y:S01]  /*0a20*/  @P4 IMAD.MOV.U32 R2, RZ, RZ, R16 ;  /* 0x000000ffff024224 */ /* 0x000fe200078e0010 */
[----:B------:R-:W-:Y:S01]  /*0a30*/  @!P5 LOP3.LUT R16, R10, 0xfffffff8, RZ, 0xc0, !PT ;  /* 0xfffffff80a10d812 */ /* 0x000fe200078ec0ff */
[----:B------:R-:W-:Y:S02]  /*0a40*/  @!P4 IMAD.MOV.U32 R2, RZ, RZ, R17 ;  /* 0x000000ffff02c224 */ /* 0x000fe400078e0011 */
[----:B------:R-:W-:Y:S01]  /*0a50*/  @!P4 IMAD.MOV.U32 R3, RZ, RZ, R18 ;  /* 0x000000ffff03c224 */ /* 0x000fe200078e0012 */
[----:B------:R-:W-:Y:S01]  /*0a60*/  ISETP.GE.AND P4, PT, R41, c[0x0][0x198], PT ;  /* 0x0000660029007a0c */ /* 0x000fe20003f86270 */
[----:B-1----:R-:W-:Y:S01]  /*0a70*/  @!P5 IMAD.WIDE R16, R16, 0x2, R6 ;  /* 0x000000021010d825 */ /* 0x002fe200078e0206 */
[----:B------:R-:W-:-:S03]  /*0a80*/  @!P1 LOP3.LUT R18, R0, 0xfffffff8, RZ, 0xc0, !PT ;  /* 0xfffffff800129812 */ /* 0x000fc600078ec0ff */
[----:B------:R-:W-:Y:S02]  /*0a90*/  IMAD R0, R3, c[0x0][0x1f0], RZ ;  /* 0x00007c0003007a24 */ /* 0x000fe400078e02ff */
[----:B--2---:R-:W-:-:S04]  /*0aa0*/  @!P1 IMAD.WIDE R18, R18, 0x2, R4 ;  /* 0x0000000212129825 */ /* 0x004fc800078e0204 */
[C---:B------:R-:W-:Y:S02]  /*0ab0*/  IMAD R0, R2.reuse, c[0x0][0x1f4], R0 ;  /* 0x00007d0002007a24 */ /* 0x040fe400078e0200 */
[----:B------:R1:W-:Y:S01]  /*0ac0*/  @!P0 LDGSTS.E.BYPASS.LTC128B.128 [R243+0x4100], [R12.64], !P4 ;  /* 0x041000000cf38fae */ /* 0x0003e2000e101d54 */
[----:B------:R-:W-:-:S03]  /*0ad0*/  IMAD.WIDE.U32 R20, R2, c[0x0][0x1f0], R20 ;  /* 0x00007c0002147a25 */ /* 0x000fc600078e0014 */
[----:B------:R2:W-:Y:S01]  /*0ae0*/  @!P0 LDGSTS.E.BYPASS.LTC128B.128 [R243+0x8100], [R8.64], !P3 ;  /* 0x0810000008f38fae */ /* 0x0005e2000d901d54 */
[C---:B------:R-:W-:Y:S01]  /*0af0*/  @!P5 LEA R10, P0, R42.reuse, R6, 0x1 ;  /* 0x000000062a0ad211 */ /* 0x040fe200078008ff */
[----:B------:R-:W-:Y:S02]  /*0b00*/  IMAD.IADD R39, R21, 0x1, R0 ;  /* 0x0000000115277824 */ /* 0x000fe400078e0200 */
[----:B------:R-:W-:Y:S01]  /*0b10*/  IMAD.MOV.U32 R38, RZ, RZ, R20 ;  /* 0x000000ffff267224 */ /* 0x000fe200078e0014 */
[----:B------:R-:W-:Y:S01]  /*0b20*/  @!P5 LEA.HI.X R11, R42, R7, R43, 0x1, P0 ;  /* 0x000000072a0bd211 */ /* 0x000fe200000f0c2b */
[----:B------:R-:W-:Y:S01]  /*0b30*/  IMAD R3, R3, c[0x0][0x218], RZ ;  /* 0x0000860003037a24 */ /* 0x000fe200078e02ff */
[----:B------:R-:W-:Y:S04]  /*0b40*/  STL.64 [R1+0x38], R20 ;  /* 0x0000381401007387 */ /* 0x000fe80000100a00 */
[----:B------:R3:W-:Y:S04]  /*0b50*/  @!P5 LDGSTS.E.BYPASS.LTC128B.128 [R243+0x1100], [R10.64], !P6 ;  /* 0x011000000af3dfae */ /* 0x0007e8000f101d54 */
[----:B------:R4:W-:Y:S04]  /*0b60*/  @!P5 LDGSTS.E.BYPASS.LTC128B.128 [R243+0x5100], [R16.64], !P4 ;  /* 0x0510000010f3dfae */ /* 0x0009e8000e101d54 */
[----:B------:R-:W-:Y:S01]  /*0b70*/  STL.64 [R1+0x18], R38 ;  /* 0x0000182601007387 */ /* 0x000fe20000100a00 */
[----:B--2---:R-:W-:-:S02]  /*0b80*/  @!P5 SHF.R.S32.HI R9, RZ, 0x1f, R40 ;  /* 0x0000001fff09d819 */ /* 0x004fc40000011428 */
[----:B------:R-:W-:Y:S02]  /*0b90*/  @!P1 SHF.R.S32.HI R8, RZ, 0x1f, R41 ;  /* 0x0000001fff089819 */ /* 0x000fe40000011429 */
[----:B------:R-:W-:Y:S02]  /*0ba0*/  @!P5 LEA.HI R9, R9, R40, RZ, 0x3 ;  /* 0x000000280909d211 */ /* 0x000fe400078f18ff */
[----:B-1----:R-:W-:Y:S02]  /*0bb0*/  @!P1 LEA.HI R12, R8, R41, RZ, 0x3 ;  /* 0x00000029080c9211 */ /* 0x002fe400078f18ff */
[----:B------:R1:W2:Y:S02]  /*0bc0*/  SHFL.IDX PT, R8, R14, 0x3, 0x181f ;  /* 0x00781f000e087f89 */ /* 0x0002a400000e0000 */
[----:B------:R-:W-:-:S05]  /*0bd0*/  @!P1 LOP3.LUT R12, R12, 0xfffffff8, RZ, 0xc0, !PT ;  /* 0xfffffff80c0c9812 */ /* 0x000fca00078ec0ff */
[----:B------:R-:W-:-:S04]  /*0be0*/  @!P1 IMAD.WIDE R12, R12, 0x2, R4 ;  /* 0x000000020c0c9825 */ /* 0x000fc800078e0204 */
[----:B----4-:R-:W-:Y:S01]  /*0bf0*/  IMAD.WIDE.U32 R16, R36, 0x40, RZ ;  /* 0x0000004024107825 */ /* 0x010fe200078e00ff */
[----:B-1----:R-:W-:Y:S02]  /*0c00*/  @!P5 LOP3.LUT R14, R9, 0xfffffff8, RZ, 0xc0, !PT ;  /* 0xfffffff8090ed812 */ /* 0x002fe400078ec0ff */
[----:B------:R1:W4:Y:S03]  /*0c10*/  SHFL.IDX PT, R9, R15, 0x3, 0x181f ;  /* 0x00781f000f097f89 */ /* 0x00032600000e0000 */
[----:B-1----:R-:W-:Y:S01]  /*0c20*/  @!P5 IMAD.WIDE R14, R14, 0x2, R6 ;  /* 0x000000020e0ed825 */ /* 0x002fe200078e0206 */
[----:B------:R-:W-:-:S04]  /*0c30*/  @!P1 LEA R6, P0, R42, R4, 0x1 ;  /* 0x000000042a069211 */ /* 0x000fc800078008ff */
[C-C-:B------:R-:W-:Y:S01]  /*0c40*/  @!P1 LEA.HI.X R7, R42.reuse, R5, R43.reuse, 0x1, P0 ;  /* 0x000000052a079211 */ /* 0x140fe200000f0c2b */
[----:B------:R1:W-:Y:S01]  /*0c50*/  @!P5 LDGSTS.E.BYPASS.LTC128B.128 [R243+0x9100], [R14.64], !P3 ;  /* 0x091000000ef3dfae */ /* 0x0003e2000d901d54 */
[----:B--2---:R-:W-:Y:S02]  /*0c60*/  @!P2 LEA R4, P0, R42, R8, 0x1 ;  /* 0x000000082a04a211 */ /* 0x004fe400078008ff */
[----:B------:R-:W-:Y:S01]  /*0c70*/  ISETP.GE.AND P5, PT, R22, 0x21, PT ;  /* 0x000000211600780c */ /* 0x000fe20003fa6270 */
[----:B------:R2:W-:Y:S01]  /*0c80*/  @!P1 LDGSTS.E.BYPASS.LTC128B.128 [R243+0x2100], [R6.64], !P6 ;  /* 0x0210000006f39fae */ /* 0x0005e2000f101d54 */
[----:B----4-:R-:W-:-:S03]  /*0c90*/  @!P2 LEA.HI.X R5, R42, R9, R43, 0x1, P0 ;  /* 0x000000092a05a211 */ /* 0x010fc600000f0c2b */
[----:B------:R4:W-:Y:S04]  /*0ca0*/  @!P1 LDGSTS.E.BYPASS.LTC128B.128 [R243+0x6100], [R12.64], !P4 ;  /* 0x061000000cf39fae */ /* 0x0009e8000e101d54 */
[----:B------:R5:W-:Y:S01]  /*0cb0*/  @!P1 LDGSTS.E.BYPASS.LTC128B.128 [R243+0xa100], [R18.64], !P3 ;  /* 0x0a10000012f39fae */ /* 0x000be2000d901d54 */
[----:B------:R-:W-:-:S03]  /*0cc0*/  ISETP.GE.AND P1, PT, R22, 0x41, PT ;  /* 0x000000411600780c */ /* 0x000fc60003f26270 */
[----:B------:R1:W-:Y:S01]  /*0cd0*/  @!P2 LDGSTS.E.BYPASS.LTC128B.128 [R243+0x3100], [R4.64], !P6 ;  /* 0x0310000004f3afae */ /* 0x0003e2000f101d54 */
[----:B------:R-:W-:Y:S02]  /*0ce0*/  ISETP.GE.AND P6, PT, R22, 0x1, PT ;  /* 0x000000011600780c */ /* 0x000fe40003fc6270 */
[----:B--2---:R-:W-:Y:S02]  /*0cf0*/  @!P2 SHF.R.S32.HI R7, RZ, 0x1f, R41 ;  /* 0x0000001fff07a819 */ /* 0x004fe40000011429 */
[----:B------:R-:W-:Y:S01]  /*0d00*/  @!P2 SHF.R.S32.HI R6, RZ, 0x1f, R40 ;  /* 0x0000001fff06a819 */ /* 0x000fe20000011428 */
[----:B----4-:R-:W-:-:S03]  /*0d10*/  IMAD.IADD R13, R25, 0x1, R27 ;  /* 0x00000001190d7824 */ /* 0x010fc600078e021b */
[----:B------:R-:W-:Y:S01]  /*0d20*/  @!P2 LEA.HI R6, R6, R40, RZ, 0x3 ;  /* 0x000000280606a211 */ /* 0x000fe200078f18ff */
[----:B------:R-:W-:-:S03]  /*0d30*/  IMAD.MOV.U32 R12, RZ, RZ, R24 ;  /* 0x000000ffff0c7224 */ /* 0x000fc600078e0018 */
[----:B------:R-:W-:Y:S01]  /*0d40*/  @!P2 LOP3.LUT R6, R6, 0xfffffff8, RZ, 0xc0, !PT ;  /* 0xfffffff80606a812 */ /* 0x000fe200078ec0ff */
[----:B-----5:R-:W-:-:S04]  /*0d50*/  IMAD.WIDE.U32 R18, R2, c[0x0][0x218], R12 ;  /* 0x0000860002127a25 */ /* 0x020fc800078e000c */
[----:B-1----:R-:W-:Y:S01]  /*0d60*/  IMAD.WIDE.U32 R4, R30, UR9, R38 ;  /* 0x000000091e047c25 */ /* 0x002fe2000f8e0026 */
[----:B------:R1:W-:Y:S03]  /*0d70*/  STL.64 [R1+0x30], R18 ;  /* 0x0000301201007387 */ /* 0x0003e60000100a00 */
[----:B------:R-:W-:Y:S01]  /*0d80*/  IMAD.MOV.U32 R34, RZ, RZ, R18 ;  /* 0x000000ffff227224 */ /* 0x000fe200078e0012 */
[----:B------:R-:W-:Y:S01]  /*0d90*/  IADD3 R0, R5, UR8, RZ ;  /* 0x0000000805007c10 */ /* 0x000fe2000fffe0ff */
[----:B------:R-:W-:Y:S01]  /*0da0*/  UIMAD UR8, UR6, UR9, URZ ;  /* 0x00000009060872a4 */ /* 0x000fe2000f8e023f */
[C---:B---3--:R-:W-:Y:S02]  /*0db0*/  @P6 LEA R10, P0, R4.reuse, c[0x0][0x1c8], 0x1 ;  /* 0x00007200040a6a11 */ /* 0x048fe400078008ff */
[----:B------:R-:W-:Y:S01]  /*0dc0*/  @!P2 LEA.HI R5, R7, R41, RZ, 0x3 ;  /* 0x000000290705a211 */ /* 0x000fe200078f18ff */
[----:B------:R-:W-:Y:S01]  /*0dd0*/  UIMAD UR8, UR12, UR14, UR8 ;  /* 0x0000000e0c0872a4 */ /* 0x000fe2000f8e0208 */
[----:B------:R-:W-:Y:S01]  /*0de0*/  @P6 LEA.HI.X R11, R4, c[0x0][0x1cc], R0, 0x1, P0 ;  /* 0x00007300040b6a11 */ /* 0x000fe200000f0c00 */
[----:B------:R-:W-:Y:S01]  /*0df0*/  USHF.L.U32 UR12, UR10, 0x6, URZ ;  /* 0x000000060a0c7899 */ /* 0x000fe2000800063f */
[----:B------:R-:W-:-:S02]  /*0e00*/  @P5 LEA R7, P0, R36, R4, 0x5 ;  /* 0x0000000424075211 */ /* 0x000fc400078028ff */
[----:B------:R-:W-:Y:S02]  /*0e10*/  @!P2 LOP3.LUT R5, R5, 0xfffffff8, RZ, 0xc0, !PT ;  /* 0xfffffff80505a812 */ /* 0x000fe400078ec0ff */
[----:B------:R-:W-:Y:S02]  /*0e20*/  @P5 LEA.HI.X R15, R36, R0, R37, 0x5, P0 ;  /* 0x00000000240f5211 */ /* 0x000fe400000f2c25 */
[----:B------:R-:W-:Y:S01]  /*0e30*/  @P1 IADD3 R14, P0, R4, R16, RZ ;  /* 0x00000010040e1210 */ /* 0x000fe20007f1e0ff */
[----:B------:R-:W-:-:S04]  /*0e40*/  @!P2 IMAD.WIDE R4, R5, 0x2, R8 ;  /* 0x000000020504a825 */ /* 0x000fc800078e0208 */
[----:B------:R-:W-:Y:S01]  /*0e50*/  @!P2 IMAD.WIDE R8, R6, 0x2, R8 ;  /* 0x000000020608a825 */ /* 0x000fe200078e0208 */
[----:B------:R2:W-:Y:S01]  /*0e60*/  @!P2 LDGSTS.E.BYPASS.LTC128B.128 [R243+0x7100], [R4.64], !P4 ;  /* 0x0710000004f3afae */ /* 0x0005e2000e101d54 */
[----:B------:R-:W-:Y:S02]  /*0e70*/  ISETP.GE.AND P4, PT, R42, c[0x0][0x1d4], PT ;  /* 0x000075002a007a0c */ /* 0x000fe40003f86270 */
[----:B------:R-:W-:Y:S01]  /*0e80*/  IMAD.SHL.U32 R16, R37, 0x40, RZ ;  /* 0x0000004025107824 */ /* 0x000fe200078e00ff */
[----:B------:R3:W-:Y:S01]  /*0e90*/  @!P2 LDGSTS.E.BYPASS.LTC128B.128 [R243+0xb100], [R8.64], !P3 ;  /* 0x0b10000008f3afae */ /* 0x0007e2000d901d54 */
[----:B------:R-:W-:Y:S02]  /*0ea0*/  ISETP.GE.AND P3, PT, R41, c[0x0][0x1d4], PT ;  /* 0x0000750029007a0c */ /* 0x000fe40003f66270 */
[----:B------:R-:W-:Y:S01]  /*0eb0*/  ISETP.GE.AND P2, PT, R40, c[0x0][0x1d4], PT ;  /* 0x0000750028007a0c */ /* 0x000fe20003f46270 */
[----:B------:R-:W0:Y:S01]  /*0ec0*/  LDGDEPBAR ;  /* 0x00000000000079af */ /* 0x000e220000000000 */
[----:B------:R-:W-:Y:S01]  /*0ed0*/  @P1 IADD3.X R17, R0, R17, R16, P0, !PT ;  /* 0x0000001100111210 */ /* 0x000fe200007fe410 */
[----:B------:R-:W-:Y:S01]  /*0ee0*/  IMAD.SHL.U32 R0, R23, 0x40, RZ ;  /* 0x0000004017007824 */ /* 0x000fe200078e00ff */
[----:B------:R-:W-:Y:S01]  /*0ef0*/  @P5 LEA R6, P0, R7, c[0x0][0x1c8], 0x1 ;  /* 0x0000720007065a11 */ /* 0x000fe200078008ff */
[----:B------:R-:W-:-:S02]  /*0f00*/  IMAD R16, R2, c[0x0][0x21c], R3 ;  /* 0x0000870002107a24 */ /* 0x000fc400078e0203 */
[----:B------:R4:W-:Y:S01]  /*0f10*/  @P6 LDGSTS.E.BYPASS.LTC128B.128 [R243+0x12100], [R10.64], !P4 ;  /* 0x121000000af36fae */ /* 0x0009e2000e101d54 */
[----:B------:R-:W-:Y:S01]  /*0f20*/  @P5 LEA.HI.X R7, R7, c[0x0][0x1cc], R15, 0x1, P0 ;  /* 0x0000730007075a11 */ /* 0x000fe200000f0c0f */
[----:B------:R-:W-:Y:S01]  /*0f30*/  IMAD.SHL.U32 R2, R29, 0x8, RZ ;  /* 0x000000081d027824 */ /* 0x000fe200078e00ff */
[----:B------:R-:W-:Y:S01]  /*0f40*/  LOP3.LUT R0, R0, 0x1c0, RZ, 0xc0, !PT ;  /* 0x000001c000007812 */ /* 0x000fe200078ec0ff */
[----:B------:R4:W-:Y:S01]  /*0f50*/  @P6 LDGSTS.E.BYPASS.LTC128B.128 [R243+0x15100], [R10.64+0x80], !P3 ;  /* 0x151000800af36fae */ /* 0x0009e2000d901d54 */
[----:B------:R-:W-:Y:S02]  /*0f60*/  IMAD.IADD R35, R19, 0x1, R16 ;  /* 0x0000000113237824 */ /* 0x000fe400078e0210 */
[----:B------:R-:W-:Y:S01]  /*0f70*/  LOP3.LUT R2, R0, 0x8, R2, 0xf8, !PT ;  /* 0x0000000800027812 */ /* 0x000fe200078ef802 */
[----:B------:R4:W-:Y:S01]  /*0f80*/  @P6 LDGSTS.E.BYPASS.LTC128B.128 [R243+0x18100], [R10.64+0x100], !P2 ;  /* 0x181001000af36fae */ /* 0x0009e2000d101d54 */
[----:B------:R-:W-:Y:S02]  /*0f90*/  SHF.R.U32.HI R0, RZ, 0x3, R0 ;  /* 0x00000003ff007819 */ /* 0x000fe40000011600 */
[----:B------:R-:W-:Y:S01]  /*0fa0*/  LOP3.LUT P6, RZ, R23, 0x4, RZ, 0xc0, !PT ;  /* 0x0000000417ff7812 */ /* 0x000fe200078cc0ff */
[----:B------:R5:W-:Y:S01]  /*0fb0*/  @P5 LDGSTS.E.BYPASS.LTC128B.128 [R243+0x13100], [R6.64], !P4 ;  /* 0x1310000006f35fae */ /* 0x000be2000e101d54 */
[----:B--2---:R-:W-:-:S02]  /*0fc0*/  @P1 LEA R4, P0, R14, c[0x0][0x1c8], 0x1 ;  /* 0x000072000e041a11 */ /* 0x004fc400078008ff */
[----:B------:R-:W-:Y:S01]  /*0fd0*/  LOP3.LUT R3, R2, R0, RZ, 0x3c, !PT ;  /* 0x0000000002037212 */ /* 0x000fe200078e3cff */
[----:B------:R5:W-:Y:S01]  /*0fe0*/  @P5 LDGSTS.E.BYPASS.LTC128B.128 [R243+0x16100], [R6.64+0x80], !P3 ;  /* 0x1610008006f35fae */ /* 0x000be2000d901d54 */
[----:B------:R-:W-:Y:S01]  /*0ff0*/  @P1 LEA.HI.X R5, R14, c[0x0][0x1cc], R17, 0x1, P0 ;  /* 0x000073000e051a11 */ /* 0x000fe200000f0c11 */
[----:B---3--:R-:W-:Y:S01]  /*1000*/  IMAD.U32 R8, RZ, RZ, UR14 ;  /* 0x0000000eff087e24 */ /* 0x008fe2000f8e00ff */
[----:B------:R-:W-:Y:S01]  /*1010*/  LEA.HI R14, R32, R33, RZ, 0x5 ;  /* 0x00000021200e7211 */ /* 0x000fe200078f28ff */
[----:B------:R5:W-:Y:S01]  /*1020*/  @P5 LDGSTS.E.BYPASS.LTC128B.128 [R243+0x19100], [R6.64+0x100], !P2 ;  /* 0x1910010006f35fae */ /* 0x000be2000d101d54 */
[----:B------:R-:W-:Y:S01]  /*1030*/  IMAD.U32 R9, RZ, RZ, UR15 ;  /* 0x0000000fff097e24 */ /* 0x000fe2000f8e00ff */
[----:B------:R-:W-:Y:S01]  /*1040*/  LOP3.LUT P5, RZ, R23, 0x2, RZ, 0xc0, !PT ;  /* 0x0000000217ff7812 */ /* 0x000fe200078ac0ff */
[----:B------:R-:W-:Y:S01]  /*1050*/  IMAD.MOV.U32 R15, RZ, RZ, R8 ;  /* 0x000000ffff0f7224 */ /* 0x000fe200078e0008 */
[----:B------:R2:W-:Y:S01]  /*1060*/  @P1 LDGSTS.E.BYPASS.LTC128B.128 [R243+0x14100], [R4.64], !P4 ;  /* 0x1410000004f31fae */ /* 0x0005e2000e101d54 */
[----:B------:R-:W-:Y:S01]  /*1070*/  IMAD.SHL.U32 R2, R28, 0x40, RZ ;  /* 0x000000401c027824 */ /* 0x000fe200078e00ff */
[----:B------:R-:W-:Y:S01]  /*1080*/  SHF.R.S32.HI R212, RZ, 0x5, R14 ;  /* 0x00000005ffd47819 */ /* 0x000fe2000001140e */
[----:B------:R-:W-:Y:S01]  /*1090*/  IMAD.WIDE.U32 R8, R15, UR9, R34 ;  /* 0x000000090f087c25 */ /* 0x000fe2000f8e0022 */
[----:B------:R2:W-:Y:S02]  /*10a0*/  @P1 LDGSTS.E.BYPASS.LTC128B.128 [R243+0x17100], [R4.64+0x80], !P3 ;  /* 0x1710008004f31fae */ /* 0x0005e4000d901d54 */
[----:B------:R-:W-:Y:S01]  /*10b0*/  LOP3.LUT R2, R3, 0xfffffe00, R2, 0xf8, !PT ;  /* 0xfffffe0003027812 */ /* 0x000fe200078ef802 */
[----:B------:R-:W-:Y:S01]  /*10c0*/  IMAD.MOV.U32 R3, RZ, RZ, 0x10 ;  /* 0x00000010ff037424 */ /* 0x000fe200078e00ff */
[----:B------:R2:W-:Y:S01]  /*10d0*/  @P1 LDGSTS.E.BYPASS.LTC128B.128 [R243+0x1a100], [R4.64+0x100], !P2 ;  /* 0x1a10010004f31fae */ /* 0x0005e2000d101d54 */
[----:B------:R-:W-:Y:S01]  /*10e0*/  IADD3 R0, R9, UR8, RZ ;  /* 0x0000000809007c10 */ /* 0x000fe2000fffe0ff */
[----:B------:R-:W-:Y:S01]  /*10f0*/  UMOV UR8, 0x6 ;  /* 0x0000000600087882 */ /* 0x000fe20000000000 */
[----:B------:R-:W-:Y:S01]  /*1100*/  IMAD R212, R212, 0x400, R2 ;  /* 0x00000400d4d47824 */ /* 0x000fe200078e0202 */
[----:B------:R-:W0:Y:S01]  /*1110*/  LDGDEPBAR ;  /* 0x00000000000079af */ /* 0x000e220000000000 */
[----:B------:R-:W-:-:S03]  /*1120*/  USHF.L.U64.HI UR11, UR10, UR8, UR11 ;  /* 0x000000080a0b7299 */ /* 0x000fc6000801020b */
[C---:B------:R-:W-:Y:S01]  /*1130*/  LEA R220, R212.reuse, 0x100, 0x1 ;  /* 0x00000100d4dc7811 */ /* 0x040fe200078e08ff */
[----:B------:R-:W-:Y:S01]  /*1140*/  IMAD.SHL.U32 R212, R212, 0x2, RZ ;  /* 0x00000002d4d47824 */ /* 0x000fe200078e00ff */
[----:B------:R1:W-:Y:S01]  /*1150*/  STL.64 [R1+0x28], R34 ;  /* 0x0000282201007387 */ /* 0x0003e20000100a00 */
[----:B-----5:R-:W-:-:S04]  /*1160*/  LEA R6, P0, R8, c[0x0][0x1f8], 0x1 ;  /* 0x00007e0008067a11 */ /* 0x020fc800078008ff */
[----:B------:R-:W-:Y:S01]  /*1170*/  LEA.HI.X R7, R8, c[0x0][0x1fc], R0, 0x1, P0 ;  /* 0x00007f0008077a11 */ /* 0x000fe200000f0c00 */
[----:B------:R-:W-:-:S05]  /*1180*/  IMAD.U32 R0, RZ, RZ, UR12 ;  /* 0x0000000cff007e24 */ /* 0x000fca000f8e00ff */
[----:B------:R-:W-:Y:S01]  /*1190*/  IADD3 R12, P1, P0, R0, 0x80, R6 ;  /* 0x00000080000c7810 */ /* 0x000fe2000783e006 */
[----:B------:R-:W-:-:S04]  /*11a0*/  DEPBAR.LE SB0, 0x1 ;  /* 0x000080400000791a */ /* 0x000fc80000000000 */
[----:B------:R-:W-:Y:S01]  /*11b0*/  IADD3.X R13, RZ, UR11, R7, P1, P0 ;  /* 0x0000000bff0d7c10 */ /* 0x000fe20008fe0407 */
[----:B------:R-:W-:Y:S01]  /*11c0*/  BAR.SYNC.DEFER_BLOCKING 0x0 ;  /* 0x0000000000007b1d */ /* 0x000fe20000010000 */
[----:B------:R-:W-:-:S04]  /*11d0*/  IADD3 R8, P0, R6, UR12, RZ ;  /* 0x0000000c06087c10 */ /* 0x000fc8000ff1e0ff */
[----:B------:R-:W-:Y:S02]  /*11e0*/  IADD3.X R9, R7, UR11, RZ, P0, !PT ;  /* 0x0000000b07097c10 */ /* 0x000fe400087fe4ff */
[----:B----4-:R-:W-:Y:S02]  /*11f0*/  IADD3 R10, P1, P0, R0, 0x100, R6 ;  /* 0x00000100000a7810 */ /* 0x010fe4000783e006 */
[----:B------:R-:W-:Y:S01]  /*1200*/  SEL R0, R3, 0xfffffff0, !P5 ;  /* 0xfffffff003007807 */ /* 0x000fe20006800000 */
[----:B------:R-:W-:Y:S01]  /*1210*/  IMAD.SHL.U32 R3, R26, 0x40, RZ ;  /* 0x000000401a037824 */ /* 0x000fe200078e00ff */
[----:B------:R-:W-:Y:S02]  /*1220*/  IADD3.X R11, RZ, UR11, R7, P1, P0 ;  /* 0x0000000bff0b7c10 */ /* 0x000fe40008fe0407 */
[----:B--2---:R-:W-:Y:S01]  /*1230*/  IADD3 R4, P0, R8, UR12, RZ ;  /* 0x0000000c08047c10 */ /* 0x004fe2000ff1e0ff */
[----:B------:R-:W-:Y:S01]  /*1240*/  IMAD.SHL.U32 R235, R0, 0x2, RZ ;  /* 0x0000000200eb7824 */ /* 0x000fe200078e00ff */
[----:B------:R-:W-:-:S02]  /*1250*/  SEL R0, R237, 0xffffffe0, !P6 ;  /* 0xffffffe0ed007807 */ /* 0x000fc40007000000 */
[----:B------:R-:W-:Y:S01]  /*1260*/  ISETP.GE.AND P5, PT, R42, c[0x0][0x1d4], PT ;  /* 0x000075002a007a0c */ /* 0x000fe20003fa6270 */
[----:B------:R-:W-:Y:S01]  /*1270*/  IMAD.IADD R216, R220, 0x1, R235 ;  /* 0x00000001dcd87824 */ /* 0x000fe200078e02eb */
[----:B------:R-:W-:Y:S01]  /*1280*/  IADD3.X R5, R9, UR11, RZ, P0, !PT ;  /* 0x0000000b09057c10 */ /* 0x000fe200087fe4ff */
[C---:B------:R-:W-:Y:S01]  /*1290*/  IMAD R220, R0.reuse, 0x2, R220 ;  /* 0x0000000200dc7824 */ /* 0x040fe200078e02dc */
[----:B------:R-:W-:Y:S01]  /*12a0*/  ISETP.GE.AND P1, PT, R41, c[0x0][0x1d4], PT ;  /* 0x0000750029007a0c */ /* 0x000fe20003f26270 */
[----:B------:R-:W-:Y:S01]  /*12b0*/  IMAD R224, R0, 0x2, R216 ;  /* 0x0000000200e07824 */ /* 0x000fe200078e02d8 */
[C---:B------:R-:W-:Y:S01]  /*12c0*/  ISETP.LT.OR P0, PT, R22.reuse, 0x1, P5 ;  /* 0x000000011600780c */ /* 0x040fe20002f01670 */
[----:B------:R1:W2:Y:S01]  /*12d0*/  LDSM.16.M88.4 R152, [R212+0x100] ;  /* 0x00010000d498783b */ /* 0x0002a20000000200 */
[----:B------:R-:W-:Y:S02]  /*12e0*/  ISETP.LT.OR P6, PT, R22, 0x1, P1 ;  /* 0x000000011600780c */ /* 0x000fe40000fc1670 */
[----:B------:R-:W-:Y:S01]  /*12f0*/  LOP3.LUT R3, R3, 0x1c0, RZ, 0xc0, !PT ;  /* 0x000001c003037812 */ /* 0x000fe200078ec0ff */
[----:B------:R1:W3:Y:S03]  /*1300*/  LDSM.16.M88.4 R196, [R212+0x4100] ;  /* 0x00410000d4c4783b */ /* 0x0002e60000000200 */
[----:B------:R-:W-:Y:S01]  /*1310*/  SHF.R.U32.HI R232, RZ, 0x3, R3 ;  /* 0x00000003ffe87819 */ /* 0x000fe20000011603 */
[----:B------:R1:W4:Y:S04]  /*1320*/  LDSM.16.M88.4 R156, [R216] ;  /* 0x00000000d89c783b */ /* 0x0003280000000200 */
[----:B------:R1:W1:Y:S04]  /*1330*/  LDSM.16.M88.4 R200, [R216+0x4000] ;  /* 0x00400000d8c8783b */ /* 0x0002680000000200 */
[----:B------:R1:W1:Y:S04]  /*1340*/  LDSM.16.M88.4 R184, [R220] ;  /* 0x00000000dcb8783b */ /* 0x0002680000000200 */
[----:B------:R1:W1:Y:S04]  /*1350*/  LDSM.16.M88.4 R204, [R220+0x4000] ;  /* 0x00400000dccc783b */ /* 0x0002680000000200 */
[----:B------:R1:W1:Y:S04]  /*1360*/  LDSM.16.M88.4 R192, [R224] ;  /* 0x00000000e0c0783b */ /* 0x0002680000000200 */
[----:B------:R1:W1:Y:S04]  /*1370*/  LDSM.16.M88.4 R208, [R224+0x4000] ;  /* 0x00400000e0d0783b */ /* 0x0002680000000200 */
[----:B------:R-:W1:Y:S04]  /*1380*/  LDSM.16.M88.4 R212, [R212+0x8100] ;  /* 0x00810000d4d4783b */ /* 0x000e680000000200 */
[----:B------:R-:W1:Y:S04]  /*1390*/  LDSM.16.M88.4 R216, [R216+0x8000] ;  /* 0x00800000d8d8783b */ /* 0x000e680000000200 */
[----:B------:R-:W1:Y:S04]  /*13a0*/  LDSM.16.M88.4 R220, [R220+0x8000] ;  /* 0x00800000dcdc783b */ /* 0x000e680000000200 */
[----:B------:R-:W1:Y:S04]  /*13b0*/  LDSM.16.M88.4 R224, [R224+0x8000] ;  /* 0x00800000e0e0783b */ /* 0x000e680000000200 */
[----:B------:R-:W-:Y:S06]  /*13c0*/  BAR.SYNC.DEFER_BLOCKING 0x0 ;  /* 0x0000000000007b1d */ /* 0x000fec0000010000 */
[----:B------:R-:W-:Y:S01]  /*13d0*/  @!PT LDS RZ, [RZ] ;  /* 0x00000000fffff984 */ /* 0x000fe20000000800 */
[----:B------:R-:W-:Y:S01]  /*13e0*/  @!PT LDS RZ, [RZ] ;  /* 0x00000000fffff984 */ /* 0x000fe20000000800 */
[----:B------:R-:W-:Y:S01]  /*13f0*/  @!PT LDS RZ, [RZ] ;  /* 0x00000000fffff984 */ /* 0x000fe20000000800 */
[----:B------:R1:W-:Y:S01]  /*1400*/  LDGSTS.E.BYPASS.LTC128B.128 [R243+0x100], [R6.64], !P0 ;  /* 0x0010000006f37fae */ /* 0x0003e2000c101d54 */
[----:B------:R-:W-:-:S03]  /*1410*/  ISETP.GE.AND P0, PT, R40, c[0x0][0x1d4], PT ;  /* 0x0000750028007a0c */ /* 0x000fc60003f06270 */
[----:B------:R1:W-:Y:S01]  /*1420*/  LDGSTS.E.BYPASS.LTC128B.128 [R243+0x3100], [R6.64+0x80], !P6 ;  /* 0x0310008006f37fae */ /* 0x0003e2000f101d54 */
[----:B------:R-:W-:-:S13]  /*1430*/  ISETP.LT.OR P6, PT, R22, 0x1, P0 ;  /* 0x000000011600780c */ /* 0x000fda00007c1670 */
[----:B------:R1:W-:Y:S01]  /*1440*/  LDGSTS.E.BYPASS.LTC128B.128 [R243+0x6100], [R6.64+0x100], !P6 ;  /* 0x0610010006f37fae */ /* 0x0003e2000f101d54 */
[C---:B------:R-:W-:Y:S02]  /*1450*/  ISETP.LT.OR P6, PT, R22.reuse, 0x21, P5 ;  /* 0x000000211600780c */ /* 0x040fe40002fc1670 */
[----:B------:R-:W-:-:S11]  /*1460*/  ISETP.LT.OR P5, PT, R22, 0x41, P5 ;  /* 0x000000411600780c */ /* 0x000fd60002fa1670 */
[----:B------:R1:W-:Y:S01]  /*1470*/  LDGSTS.E.BYPASS.LTC128B.128 [R243+0x1100], [R8.64], !P6 ;  /* 0x0110000008f37fae */ /* 0x0003e2000f101d54 */
[C---:B------:R-:W-:Y:S02]  /*1480*/  ISETP.LT.OR P6, PT, R22.reuse, 0x21, P1 ;  /* 0x000000211600780c */ /* 0x040fe40000fc1670 */
[----:B------:R-:W-:-:S11]  /*1490*/  ISETP.LT.OR P1, PT, R22, 0x41, P1 ;  /* 0x000000411600780c */ /* 0x000fd60000f21670 */
[----:B------:R1:W-:Y:S01]  /*14a0*/  LDGSTS.E.BYPASS.LTC128B.128 [R243+0x4100], [R12.64], !P6 ;  /* 0x041000000cf37fae */ /* 0x0003e2000f101d54 */
[C---:B------:R-:W-:Y:S02]  /*14b0*/  ISETP.LT.OR P6, PT, R22.reuse, 0x21, P0 ;  /* 0x000000211600780c */ /* 0x040fe400007c1670 */
[----:B------:R-:W-:-:S11]  /*14c0*/  ISETP.LT.OR P0, PT, R22, 0x41, P0 ;  /* 0x000000411600780c */ /* 0x000fd60000701670 */
[----:B------:R1:W-:Y:S04]  /*14d0*/  LDGSTS.E.BYPASS.LTC128B.128 [R243+0x7100], [R10.64], !P6 ;  /* 0x071000000af37fae */ /* 0x0003e8000f101d54 */
[----:B------:R5:W-:Y:S01]  /*14e0*/  LDGSTS.E.BYPASS.LTC128B.128 [R243+0x2100], [R4.64], !P5 ;  /* 0x0210000004f37fae */ /* 0x000be2000e901d54 */
[----:B------:R-:W-:-:S03]  /*14f0*/  PLOP3.LUT P5, PT, PT, PT, UP1, 0x40, 0x0 ;  /* 0x000000000000781c */ /* 0x000fc60003fae818 */
[----:B------:R5:W-:Y:S01]  /*1500*/  LDGSTS.E.BYPASS.LTC128B.128 [R243+0x5100], [R4.64+0x80], !P1 ;  /* 0x0510008004f37fae */ /* 0x000be2000c901d54 */
[----:B------:R-:W-:-:S03]  /*1510*/  LOP3.LUT P1, RZ, R26, 0x4, RZ, 0xc0, !PT ;  /* 0x000000041aff7812 */ /* 0x000fc6000782c0ff */
[----:B------:R5:W-:Y:S01]  /*1520*/  LDGSTS.E.BYPASS.LTC128B.128 [R243+0x8100], [R4.64+0x100], !P0 ;  /* 0x0810010004f37fae */ /* 0x000be2000c101d54 */
[----:B------:R-:W-:-:S03]  /*1530*/  LOP3.LUT P0, RZ, R26, 0x2, RZ, 0xc0, !PT ;  /* 0x000000021aff7812 */ /* 0x000fc6000780c0ff */
[----:B------:R-:W0:Y:S01]  /*1540*/  LDGDEPBAR ;  /* 0x00000000000079af */ /* 0x000e220000000000 */
[----:B-----5:R-:W-:Y:S02]  /*1550*/  LOP3.LUT R4, R3, 0x8, R31, 0xf8, !PT ;  /* 0x0000000803047812 */ /* 0x020fe400078ef81f */
[----:B------:R-:W-:Y:S02]  /*1560*/  LOP3.LUT R3, R14, 0xffffffe0, RZ, 0xc0, !PT ;  /* 0xffffffe00e037812 */ /* 0x000fe400078ec0ff */
[----:B------:R-:W-:-:S03]  /*1570*/  LOP3.LUT R232, R4, R232, RZ, 0x3c, !PT ;  /* 0x000000e804e87212 */ /* 0x000fc600078e3cff */
[----:B------:R-:W-:Y:S02]  /*1580*/  IMAD.IADD R124, R33, 0x1, -R3 ;  /* 0x00000001217c7824 */ /* 0x000fe400078e0a03 */
[----:B------:R-:W-:Y:S01]  /*1590*/  IMAD R232, R29, 0x200, R232 ;  /* 0x000002001de87824 */ /* 0x000fe200078e02e8 */
[----:B------:R-:W-:Y:S05]  /*15a0*/  @P5 BRA `(.L_x_636) ;  /* 0x000001b000005947 */ /* 0x000fea0003800000 */
[----:B-1234-:R-:W-:Y:S01]  /*15b0*/  UIADD3 UR9, UR16, -0x2, URZ ;  /* 0xfffffffe10097890 */ /* 0x01efe2000fffe03f */
[C---:B------:R-:W-:Y:S01]  /*15c0*/  IMAD.SHL.U32 R8, R36.reuse, 0x40, RZ ;  /* 0x0000004024087824 */ /* 0x040fe200078e00ff */
[----:B------:R-:W-:Y:S02]  /*15d0*/  SHF.L.U64.HI R9, R36, 0x6, R37 ;  /* 0x0000000624097819 */ /* 0x000fe40000010225 */
[----:B------:R-:W-:Y:S02]  /*15e0*/  USHF.R.S32.HI UR8, URZ, 0x1f, UR9 ;  /* 0x0000001f3f087899 */ /* 0x000fe40008011409 */
[----:B------:R-:W-:Y:S01]  /*15f0*/  UIMAD UR5, UR5, UR9, URZ ;  /* 0x00000009050572a4 */ /* 0x000fe2000f8e023f */
[----:B------:R-:W-:-:S03]  /*1600*/  IMAD.WIDE.U32 R6, R30, UR9, R38 ;  /* 0x000000091e067c25 */ /* 0x000fc6000f8e0026 */
[----:B------:R-:W-:Y:S02]  /*1610*/  UIMAD UR5, UR8, UR18, UR5 ;  /* 0x00000012080572a4 */ /* 0x000fe4000f8e0205 */
[----:B------:R-:W-:-:S04]  /*1620*/  LEA R4, P5, R6, c[0x0][0x1c8], 0x1 ;  /* 0x0000720006047a11 */ /* 0x000fc800078a08ff */
[----:B------:R-:W-:-:S04]  /*1630*/  IADD3 R3, R7, UR5, RZ ;  /* 0x0000000507037c10 */ /* 0x000fc8000fffe0ff */
[----:B------:R-:W-:Y:S02]  /*1640*/  LEA.HI.X R5, R6, c[0x0][0x1cc], R3, 0x1, P5 ;  /* 0x0000730006057a11 */ /* 0x000fe400028f0c03 */
[----:B------:R-:W-:-:S03]  /*1650*/  IADD3 R12, P6, P5, R8, 0x80, R4 ;  /* 0x00000080080c7810 */ /* 0x000fc60007dde004 */
[----:B------:R1:W-:Y:S01]  /*1660*/  LDGSTS.E.BYPASS.LTC128B.128 [R243+0x1b100], [R4.64], !P4 ;  /* 0x1b10000004f37fae */ /* 0x0003e2000e101d54 */
[C-C-:B------:R-:W-:Y:S02]  /*1670*/  IADD3.X R13, R9.reuse, RZ, R5.reuse, P6, P5 ;  /* 0x000000ff090d7210 */ /* 0x140fe400037ea405 */
[C---:B------:R-:W-:Y:S01]  /*1680*/  IADD3 R10, P6, P5, R8.reuse, 0x100, R4 ;  /* 0x00000100080a7810 */ /* 0x040fe20007dde004 */
[----:B------:R1:W-:Y:S03]  /*1690*/  LDGSTS.E.BYPASS.LTC128B.128 [R243+0x1e100], [R4.64+0x80], !P3 ;  /* 0x1e10008004f37fae */ /* 0x0003e6000d901d54 */
[----:B------:R-:W-:Y:S01]  /*16a0*/  IADD3.X R11, R9, RZ, R5, P6, P5 ;  /* 0x000000ff090b7210 */ /* 0x000fe200037ea405 */
[----:B------:R1:W-:Y:S01]  /*16b0*/  LDGSTS.E.BYPASS.LTC128B.128 [R243+0x21100], [R4.64+0x100], !P2 ;  /* 0x2110010004f37fae */ /* 0x0003e2000d101d54 */
[----:B------:R-:W-:-:S04]  /*16c0*/  IADD3 R6, P6, R8, R4, RZ ;  /* 0x0000000408067210 */ /* 0x000fc80007fde0ff */
[----:B------:R-:W-:Y:S01]  /*16d0*/  IADD3 R8, P5, R6, R8, RZ ;  /* 0x0000000806087210 */ /* 0x000fe20007fbe0ff */
[----:B------:R-:W-:-:S04]  /*16e0*/  IMAD.X R7, R9, 0x1, R5, P6 ;  /* 0x0000000109077824 */ /* 0x000fc800030e0605 */
[----:B------:R-:W-:Y:S01]  /*16f0*/  IMAD.X R9, R7, 0x1, R9, P5 ;  /* 0x0000000107097824 */ /* 0x000fe200028e0609 */
[----:B------:R1:W-:Y:S04]  /*1700*/  LDGSTS.E.BYPASS.LTC128B.128 [R243+0x1c100], [R6.64], !P4 ;  /* 0x1c10000006f37fae */ /* 0x0003e8000e101d54 */
[----:B------:R1:W-:Y:S04]  /*1710*/  LDGSTS.E.BYPASS.LTC128B.128 [R243+0x1f100], [R12.64], !P3 ;  /* 0x1f1000000cf37fae */ /* 0x0003e8000d901d54 */
[----:B------:R1:W-:Y:S04]  /*1720*/  LDGSTS.E.BYPASS.LTC128B.128 [R243+0x22100], [R10.64], !P2 ;  /* 0x221000000af37fae */ /* 0x0003e8000d101d54 */
[----:B------:R1:W-:Y:S04]  /*1730*/  LDGSTS.E.BYPASS.LTC128B.128 [R243+0x1d100], [R8.64], !P4 ;  /* 0x1d10000008f37fae */ /* 0x0003e8000e101d54 */
[----:B------:R1:W-:Y:S04]  /*1740*/  LDGSTS.E.BYPASS.LTC128B.128 [R243+0x20100], [R8.64+0x80], !P3 ;  /* 0x2010008008f37fae */ /* 0x0003e8000d901d54 */
[----:B------:R1:W-:Y:S02]  /*1750*/  LDGSTS.E.BYPASS.LTC128B.128 [R243+0x23100], [R8.64+0x100], !P2 ;  /* 0x2310010008f37fae */ /* 0x0003e4000d101d54 */
.L_x_636:
[----:B-1234-:R-:W0:Y:S01]  /*1760*/  LDGDEPBAR ;  /* 0x00000000000079af */ /* 0x01ee220000000000 */
[----:B------:R-:W-:Y:S01]  /*1770*/  PLOP3.LUT P5, PT, PT, PT, UP1, 0x40, 0x0 ;  /* 0x000000000000781c */ /* 0x000fe20003fae818 */
[----:B------:R-:W-:Y:S01]  /*1780*/  IMAD.SHL.U32 R232, R232, 0x2, RZ ;  /* 0x00000002e8e87824 */ /* 0x000fe200078e00ff */
[----:B------:R-:W-:-:S05]  /*1790*/  SEL R4, R237, 0xffffffe0, !P0 ;  /* 0xffffffe0ed047807 */ /* 0x000fca0004000000 */
[----:B------:R-:W-:Y:S01]  /*17a0*/  IMAD.IADD R4, R232, 0x1, R4 ;  /* 0x00000001e8047824 */ /* 0x000fe200078e0204 */
[----:B------:R-:W-:-:S04]  /*17b0*/  DEPBAR.LE SB0, 0x2 ;  /* 0x000080800000791a */ /* 0x000fc80000000000 */
[----:B------:R-:W-:Y:S06]  /*17c0*/  BAR.SYNC.DEFER_BLOCKING 0x0 ;  /* 0x0000000000007b1d */ /* 0x000fec0000010000 */
[----:B------:R1:W2:Y:S04]  /*17d0*/  LDSM.16.M88.4 R20, [R232+0x12100] ;  /* 0x01210000e814783b */ /* 0x0002a80000000200 */
[----:B------:R1:W3:Y:S04]  /*17e0*/  LDSM.16.M88.4 R16, [R232+0x12900] ;  /* 0x01290000e810783b */ /* 0x0002e80000000200 */
[----:B------:R1:W4:Y:S04]  /*17f0*/  LDSM.16.M88.4 R40, [R232+0x13100] ;  /* 0x01310000e828783b */ /* 0x0003280000000200 */
[----:B------:R1:W1:Y:S04]  /*1800*/  LDSM.16.M88.4 R44, [R232+0x13900] ;  /* 0x01390000e82c783b */ /* 0x0002680000000200 */
[----:B------:R1:W1:Y:S04]  /*1810*/  LDSM.16.M88.4 R76, [R232+0x14100] ;  /* 0x01410000e84c783b */ /* 0x0002680000000200 */
[----:B------:R1:W1:Y:S04]  /*1820*/  LDSM.16.M88.4 R88, [R232+0x14900] ;  /* 0x01490000e858783b */ /* 0x0002680000000200 */
[----:B------:R1:W1:Y:S04]  /*1830*/  LDSM.16.M88.4 R60, [R4+0x12100] ;  /* 0x01210000043c783b */ /* 0x0002680000000200 */
[----:B------:R1:W1:Y:S04]  /*1840*/  LDSM.16.M88.4 R56, [R4+0x12900] ;  /* 0x012900000438783b */ /* 0x0002680000000200 */
[----:B------:R1:W1:Y:S04]  /*1850*/  LDSM.16.M88.4 R52, [R4+0x13100] ;  /* 0x013100000434783b */ /* 0x0002680000000200 */
[----:B------:R1:W1:Y:S04]  /*1860*/  LDSM.16.M88.4 R48, [R4+0x13900] ;  /* 0x013900000430783b */ /* 0x0002680000000200 */
[----:B------:R1:W1:Y:S04]  /*1870*/  LDSM.16.M88.4 R112, [R4+0x14100] ;  /* 0x014100000470783b */ /* 0x0002680000000200 */
[----:B------:R1:W1:Y:S01]  /*1880*/  LDSM.16.M88.4 R120, [R4+0x14900] ;  /* 0x014900000478783b */ /* 0x0002620000000200 */
[----:B------:R-:W-:Y:S05]  /*1890*/  @P5 BRA `(.L_x_637) ;  /* 0x000001e000005947 */ /* 0x000fea0003800000 */
[----:B--23--:R-:W-:Y:S01]  /*18a0*/  UIADD3 UR8, UR16, -0x2, URZ ;  /* 0xfffffffe10087890 */ /* 0x00cfe2000fffe03f */
[----:B------:R-:W-:-:S03]  /*18b0*/  IMAD.U32 R5, RZ, RZ, UR12 ;  /* 0x0000000cff057e24 */ /* 0x000fc6000f8e00ff */
[----:B------:R-:W-:Y:S02]  /*18c0*/  USHF.R.S32.HI UR5, URZ, 0x1f, UR8 ;  /* 0x0000001f3f057899 */ /* 0x000fe40008011408 */
[----:B------:R-:W-:Y:S01]  /*18d0*/  UIMAD UR6, UR6, UR8, URZ ;  /* 0x00000008060672a4 */ /* 0x000fe2000f8e023f */
[----:B------:R-:W-:-:S03]  /*18e0*/  IMAD.WIDE.U32 R8, R15, UR8, R34 ;  /* 0x000000080f087c25 */ /* 0x000fc6000f8e0022 */
[----:B------:R-:W-:Y:S02]  /*18f0*/  UIMAD UR5, UR5, UR14, UR6 ;  /* 0x0000000e050572a4 */ /* 0x000fe4000f8e0206 */
[----:B------:R-:W-:-:S04]  /*1900*/  LEA R6, P5, R8, c[0x0][0x1f8], 0x1 ;  /* 0x00007e0008067a11 */ /* 0x000fc800078a08ff */
[----:B------:R-:W-:-:S04]  /*1910*/  IADD3 R3, R9, UR5, RZ ;  /* 0x0000000509037c10 */ /* 0x000fc8000fffe0ff */
[----:B------:R-:W-:Y:S01]  /*1920*/  LEA.HI.X R7, R8, c[0x0][0x1fc], R3, 0x1, P5 ;  /* 0x00007f0008077a11 */ /* 0x000fe200028f0c03 */
[----:B------:R-:W-:Y:S01]  /*1930*/  IMAD.U32 R3, RZ, RZ, UR12 ;  /* 0x0000000cff037e24 */ /* 0x000fe2000f8e00ff */
[----:B------:R-:W-:-:S03]  /*1940*/  IADD3 R14, P6, P5, R5, 0x80, R6 ;  /* 0x00000080050e7810 */ /* 0x000fc60007dde006 */
[----:B------:R-:W-:Y:S01]  /*1950*/  @!PT LDS RZ, [RZ] ;  /* 0x00000000fffff984 */ /* 0x000fe20000000800 */
[----:B------:R-:W-:Y:S01]  /*1960*/  @!PT LDS RZ, [RZ] ;  /* 0x00000000fffff984 */ /* 0x000fe20000000800 */
[----:B------:R-:W-:Y:S01]  /*1970*/  @!PT LDS RZ, [RZ] ;  /* 0x00000000fffff984 */ /* 0x000fe20000000800 */
[----:B------:R2:W-:Y:S01]  /*1980*/  LDGSTS.E.BYPASS.LTC128B.128 [R243+0x9100], [R6.64], !P4 ;  /* 0x0910000006f37fae */ /* 0x0005e2000e101d54 */
[--C-:B------:R-:W-:Y:S02]  /*1990*/  IADD3.X R15, RZ, UR11, R7.reuse, P6, P5 ;  /* 0x0000000bff0f7c10 */ /* 0x100fe4000b7ea407 */
[----:B------:R-:W-:Y:S01]  /*19a0*/  IADD3 R12, P6, P5, R3, 0x100, R6 ;  /* 0x00000100030c7810 */ /* 0x000fe20007dde006 */
[----:B------:R2:W-:Y:S03]  /*19b0*/  LDGSTS.E.BYPASS.LTC128B.128 [R243+0xc100], [R6.64+0x80], !P3 ;  /* 0x0c10008006f37fae */ /* 0x0005e6000d901d54 */
[----:B------:R-:W-:Y:S01]  /*19c0*/  IADD3.X R13, RZ, UR11, R7, P6, P5 ;  /* 0x0000000bff0d7c10 */ /* 0x000fe2000b7ea407 */
[----:B------:R2:W-:Y:S01]  /*19d0*/  LDGSTS.E.BYPASS.LTC128B.128 [R243+0xf100], [R6.64+0x100], !P2 ;  /* 0x0f10010006f37fae */ /* 0x0005e2000d101d54 */
[----:B------:R-:W-:-:S04]  /*19e0*/  IADD3 R8, P6, R6, UR12, RZ ;  /* 0x0000000c06087c10 */ /* 0x000fc8000ffde0ff */
[----:B------:R-:W-:Y:S02]  /*19f0*/  IADD3 R10, P5, R8, UR12, RZ ;  /* 0x0000000c080a7c10 */ /* 0x000fe4000ffbe0ff */
[----:B------:R-:W-:-:S04]  /*1a00*/  IADD3.X R9, R7, UR11, RZ, P6, !PT ;  /* 0x0000000b07097c10 */ /* 0x000fc8000b7fe4ff */
[----:B------:R-:W-:Y:S01]  /*1a10*/  IADD3.X R11, R9, UR11, RZ, P5, !PT ;  /* 0x0000000b090b7c10 */ /* 0x000fe2000affe4ff */
[----:B------:R2:W-:Y:S04]  /*1a20*/  LDGSTS.E.BYPASS.LTC128B.128 [R243+0xa100], [R8.64], !P4 ;  /* 0x0a10000008f37fae */ /* 0x0005e8000e101d54 */
[----:B------:R2:W-:Y:S04]  /*1a30*/  LDGSTS.E.BYPASS.LTC128B.128 [R243+0xd100], [R14.64], !P3 ;  /* 0x0d1000000ef37fae */ /* 0x0005e8000d901d54 */
[----:B------:R2:W-:Y:S04]  /*1a40*/  LDGSTS.E.BYPASS.LTC128B.128 [R243+0x10100], [R12.64], !P2 ;  /* 0x101000000cf37fae */ /* 0x0005e8000d101d54 */
[----:B------:R2:W-:Y:S04]  /*1a50*/  LDGSTS.E.BYPASS.LTC128B.128 [R243+0xb100], [R10.64], !P4 ;  /* 0x0b1000000af37fae */ /* 0x0005e8000e101d54 */
[----:B------:R2:W-:Y:S04]  /*1a60*/  LDGSTS.E.BYPASS.LTC128B.128 [R243+0xe100], [R10.64+0x80], !P3 ;  /* 0x0e1000800af37fae */ /* 0x0005e8000d901d54 */
[----:B------:R2:W-:Y:S02]  /*1a70*/  LDGSTS.E.BYPASS.LTC128B.128 [R243+0x11100], [R10.64+0x100], !P2 ;  /* 0x111001000af37fae */ /* 0x0005e4000d101d54 */
.L_x_637:
[----:B-123--:R-:W-:Y:S01]  /*1a80*/  HMMA.16816.F32.BF16 R8, R152, R46, RZ ;  /* 0x0000002e9808723c */ /* 0x00efe200000418ff */
[----:B------:R-:W-:Y:S01]  /*1a90*/  IMAD.MOV.U32 R3, RZ, RZ, 0x40 ;  /* 0x00000040ff037424 */ /* 0x000fe200078e00ff */
[----:B------:R-:W-:Y:S01]  /*1aa0*/  ULDC UR5, c[0x0][0x1d0] ;  /* 0x0000740000057ab9 */ /* 0x000fe20000000800 */
[----:B------:R-:W0:Y:S01]  /*1ab0*/  LDGDEPBAR ;  /* 0x00000000000079af */ /* 0x000e220000000000 */
[----:B------:R-:W-:-:S02]  /*1ac0*/  UIADD3 UR5, UR7, UR5, URZ ;  /* 0x0000000507057290 */ /* 0x000fc4000fffe03f */
[----:B------:R-:W-:Y:S01]  /*1ad0*/  SEL R234, R3, 0xffffffc0, !P1 ;  /* 0xffffffc003ea7807 */ /* 0x000fe20004800000 */
[----:B------:R-:W-:Y:S01]  /*1ae0*/  UISETP.GE.AND UP0, UPT, UR4, 0xc1, UPT ;  /* 0x000000c10400788c */ /* 0x000fe2000bf06270 */
[----:B------:R-:W-:Y:S02]  /*1af0*/  HMMA.16816.F32.BF16 R36, R152, R20, RZ ;  /* 0x000000149824723c */ /* 0x000fe400000418ff */
[----:B------:R-:W-:Y:S01]  /*1b00*/  IADD3 R3, R234, R4, RZ ;  /* 0x00000004ea037210 */ /* 0x000fe20007ffe0ff */
[----:B------:R-:W-:-:S04]  /*1b10*/  IMAD.IADD R5, R232, 0x1, R234 ;  /* 0x00000001e8057824 */ /* 0x000fc800078e02ea */
[----:B------:R-:W-:Y:S01]  /*1b20*/  LDSM.16.M88.4 R104, [R3+0x12100] ;  /* 0x012100000368783b */ /* 0x000fe20000000200 */
[C---:B------:R-:W-:Y:S03]  /*1b30*/  HMMA.16816.F32.BF16 R28, R152.reuse, R16, RZ ;  /* 0x00000010981c723c */ /* 0x040fe600000418ff */
[----:B------:R-:W-:Y:S04]  /*1b40*/  LDSM.16.M88.4 R108, [R3+0x12900] ;  /* 0x01290000036c783b */ /* 0x000fe80000000200 */
[----:B------:R-:W-:Y:S01]  /*1b50*/  LDSM.16.M88.4 R116, [R3+0x13100] ;  /* 0x013100000374783b */ /* 0x000fe20000000200 */
[C---:B------:R-:W-:Y:S08]  /*1b60*/  HMMA.16816.F32.BF16 R24, R152.reuse, R18, RZ ;  /* 0x000000129818723c */ /* 0x040ff000000418ff */
[C---:B------:R-:W-:Y:S08]  /*1b70*/  HMMA.16816.F32.BF16 R32, R152.reuse, R22, RZ ;  /* 0x000000169820723c */ /* 0x040ff000000418ff */
[C---:B----4-:R-:W-:Y:S08]  /*1b80*/  HMMA.16816.F32.BF16 R20, R152.reuse, R40, RZ ;  /* 0x000000289814723c */ /* 0x050ff000000418ff */
[C---:B------:R-:W-:Y:S08]  /*1b90*/  HMMA.16816.F32.BF16 R16, R152.reuse, R42, RZ ;  /* 0x0000002a9810723c */ /* 0x040ff000000418ff */
[----:B------:R-:W-:Y:S01]  /*1ba0*/  HMMA.16816.F32.BF16 R12, R152, R44, RZ ;  /* 0x0000002c980c723c */ /* 0x000fe200000418ff */
[----:B------:R-:W-:Y:S07]  /*1bb0*/  LDSM.16.M88.4 R44, [R5+0x13100] ;  /* 0x01310000052c783b */ /* 0x000fee0000000200 */
[C---:B------:R-:W-:Y:S01]  /*1bc0*/  HMMA.16816.F32.BF16 R64, R156.reuse, R50, R8 ;  /* 0x000000329c40723c */ /* 0x040fe20000041808 */
[----:B------:R-:W1:Y:S07]  /*1bd0*/  LDSM.16.M88.4 R8, [R5+0x12100] ;  /* 0x012100000508783b */ /* 0x000e6e0000000200 */
[C---:B------:R-:W-:Y:S01]  /*1be0*/  HMMA.16816.F32.BF16 R100, R156.reuse, R60, R36 ;  /* 0x0000003c9c64723c */ /* 0x040fe20000041824 */
[----:B------:R-:W2:Y:S07]  /*1bf0*/  LDSM.16.M88.4 R36, [R5+0x12900] ;  /* 0x012900000524783b */ /* 0x000eae0000000200 */
[C---:B------:R-:W-:Y:S08]  /*1c00*/  HMMA.16816.F32.BF16 R92, R156.reuse, R56, R28 ;  /* 0x000000389c5c723c */ /* 0x040ff0000004181c */
[C---:B------:R-:W-:Y:S01]  /*1c10*/  HMMA.16816.F32.BF16 R84, R156.reuse, R58, R24 ;  /* 0x0000003a9c54723c */ /* 0x040fe20000041818 */
[----:B------:R-:W3:Y:S07]  /*1c20*/  LDSM.16.M88.4 R56, [R5+0x13900] ;  /* 0x013900000538783b */ /* 0x000eee0000000200 */
[C---:B------:R-:W-:Y:S08]  /*1c30*/  HMMA.16816.F32.BF16 R80, R156.reuse, R52, R20 ;  /* 0x000000349c50723c */ /* 0x040ff00000041814 */
[C---:B------:R-:W-:Y:S08]  /*1c40*/  HMMA.16816.F32.BF16 R72, R156.reuse, R54, R16 ;  /* 0x000000369c48723c */ /* 0x040ff00000041810 */
[----:B------:R-:W-:Y:S08]  /*1c50*/  HMMA.16816.F32.BF16 R68, R156, R48, R12 ;  /* 0x000000309c44723c */ /* 0x000ff0000004180c */
[C---:B------:R-:W-:Y:S08]  /*1c60*/  HMMA.16816.F32.BF16 R24, R152.reuse, R76, RZ ;  /* 0x0000004c9818723c */ /* 0x040ff000000418ff */
[C---:B------:R-:W-:Y:S01]  /*1c70*/  HMMA.16816.F32.BF16 R20, R152.reuse, R78, RZ ;  /* 0x0000004e9814723c */ /* 0x040fe200000418ff */
[----:B------:R-:W4:Y:S07]  /*1c80*/  LDSM.16.M88.4 R76, [R5+0x14100] ;  /* 0x01410000054c783b */ /* 0x000f2e0000000200 */
[C---:B------:R-:W-:Y:S08]  /*1c90*/  HMMA.16816.F32.BF16 R16, R152.reuse, R88, RZ ;  /* 0x000000589810723c */ /* 0x040ff000000418ff */
[----:B------:R-:W-:Y:S01]  /*1ca0*/  HMMA.16816.F32.BF16 R12, R152, R90, RZ ;  /* 0x0000005a980c723c */ /* 0x000fe200000418ff */
[----:B------:R-:W5:Y:S07]  /*1cb0*/  LDSM.16.M88.4 R88, [R5+0x14900] ;  /* 0x014900000558783b */ /* 0x000f6e0000000200 */
[C---:B------:R-:W-:Y:S08]  /*1cc0*/  HMMA.16816.F32.BF16 R96, R156.reuse, R62, R32 ;  /* 0x0000003e9c60723c */ /* 0x040ff00000041820 */
[C---:B------:R-:W-:Y:S08]  /*1cd0*/  HMMA.16816.F32.BF16 R60, R156.reuse, R112, R24 ;  /* 0x000000709c3c723c */ /* 0x040ff00000041818 */
[C---:B------:R-:W-:Y:S01]  /*1ce0*/  HMMA.16816.F32.BF16 R52, R156.reuse, R114, R20 ;  /* 0x000000729c34723c */ /* 0x040fe20000041814 */
[----:B------:R-:W3:Y:S07]  /*1cf0*/  LDSM.16.M88.4 R112, [R3+0x13900] ;  /* 0x013900000370783b */ /* 0x000eee0000000200 */
[C---:B------:R-:W-:Y:S08]  /*1d00*/  HMMA.16816.F32.BF16 R48, R156.reuse, R120, R16 ;  /* 0x000000789c30723c */ /* 0x040ff00000041810 */
[----:B------:R-:W-:Y:S08]  /*1d10*/  HMMA.16816.F32.BF16 R40, R156, R122, R12 ;  /* 0x0000007a9c28723c */ /* 0x000ff0000004180c */
[C---:B-1----:R-:W-:Y:S01]  /*1d20*/  HMMA.16816.F32.BF16 R32, R184.reuse, R8, R100 ;  /* 0x00000008b820723c */ /* 0x042fe20000041864 */
[----:B------:R-:W-:Y:S07]  /*1d30*/  LDSM.16.M88.4 R100, [R5+0x16100] ;  /* 0x016100000564783b */ /* 0x000fee0000000200 */
[C---:B------:R-:W-:Y:S01]  /*1d40*/  HMMA.16816.F32.BF16 R28, R184.reuse, R10, R96 ;  /* 0x0000000ab81c723c */ /* 0x040fe20000041860 */
[----:B------:R-:W-:Y:S07]  /*1d50*/  LDSM.16.M88.4 R96, [R4+0x16100] ;  /* 0x016100000460783b */ /* 0x000fee0000000200 */
[C---:B--2---:R-:W-:Y:S01]  /*1d60*/  HMMA.16816.F32.BF16 R24, R184.reuse, R36, R92 ;  /* 0x00000024b818723c */ /* 0x044fe2000004185c */
[----:B------:R-:W-:Y:S07]  /*1d70*/  LDSM.16.M88.4 R92, [R5+0x15900] ;  /* 0x01590000055c783b */ /* 0x000fee0000000200 */
[C---:B------:R-:W-:Y:S01]  /*1d80*/  HMMA.16816.F32.BF16 R20, R184.reuse, R38, R84 ;  /* 0x00000026b814723c */ /* 0x040fe20000041854 */
[----:B------:R-:W-:Y:S07]  /*1d90*/  LDSM.16.M88.4 R84, [R3+0x14900] ;  /* 0x014900000354783b */ /* 0x000fee0000000200 */
[C---:B---3--:R-:W-:Y:S08]  /*1da0*/  HMMA.16816.F32.BF16 R8, R184.reuse, R56, R68 ;  /* 0x00000038b808723c */ /* 0x048ff00000041844 */
[C---:B------:R-:W-:Y:S01]  /*1db0*/  HMMA.16816.F32.BF16 R36, R184.reuse, R58, R64 ;  /* 0x0000003ab824723c */ /* 0x040fe20000041840 */
[----:B------:R-:W1:Y:S07]  /*1dc0*/  LDSM.16.M88.4 R56, [R3+0x14100] ;  /* 0x014100000338783b */ /* 0x000e6e0000000200 */
[C---:B------:R-:W-:Y:S08]  /*1dd0*/  HMMA.16816.F32.BF16 R16, R184.reuse, R44, R80 ;  /* 0x0000002cb810723c */ /* 0x040ff00000041850 */
[C---:B------:R-:W-:Y:S08]  /*1de0*/  HMMA.16816.F32.BF16 R12, R184.reuse, R46, R72 ;  /* 0x0000002eb80c723c */ /* 0x040ff00000041848 */
[C---:B----4-:R-:W-:Y:S08]  /*1df0*/  HMMA.16816.F32.BF16 R44, R184.reuse, R76, R60 ;  /* 0x0000004cb82c723c */ /* 0x050ff0000004183c */
[C---:B------:R-:W-:Y:S08]  /*1e00*/  HMMA.16816.F32.BF16 R52, R184.reuse, R78, R52 ;  /* 0x0000004eb834723c */ /* 0x040ff00000041834 */
[C---:B-----5:R-:W-:Y:S08]  /*1e10*/  HMMA.16816.F32.BF16 R72, R184.reuse, R88, R48 ;  /* 0x00000058b848723c */ /* 0x060ff00000041830 */
[----:B------:R-:W-:Y:S08]  /*1e20*/  HMMA.16816.F32.BF16 R88, R184, R90, R40 ;  /* 0x0000005ab858723c */ /* 0x000ff00000041828 */
[C---:B------:R-:W-:Y:S01]  /*1e30*/  HMMA.16816.F32.BF16 R80, R192.reuse, R104, R32 ;  /* 0x00000068c050723c */ /* 0x040fe20000041820 */
[----:B------:R-:W2:Y:S07]  /*1e40*/  LDSM.16.M88.4 R32, [R232+0x15100] ;  /* 0x01510000e820783b */ /* 0x000eae0000000200 */
[C---:B------:R-:W-:Y:S01]  /*1e50*/  HMMA.16816.F32.BF16 R76, R192.reuse, R106, R28 ;  /* 0x0000006ac04c723c */ /* 0x040fe2000004181c */
[----:B------:R-:W3:Y:S04]  /*1e60*/  LDSM.16.M88.4 R28, [R232+0x15900] ;  /* 0x01590000e81c783b */ /* 0x000ee80000000200 */
[----:B------:R-:W-:Y:S03]  /*1e70*/  LDSM.16.M88.4 R104, [R4+0x16900] ;  /* 0x016900000468783b */ /* 0x000fe60000000200 */
[C---:B------:R-:W-:Y:S01]  /*1e80*/  HMMA.16816.F32.BF16 R68, R192.reuse, R108, R24 ;  /* 0x0000006cc044723c */ /* 0x040fe20000041818 */
[----:B------:R-:W4:Y:S07]  /*1e90*/  LDSM.16.M88.4 R24, [R232+0x16100] ;  /* 0x01610000e818783b */ /* 0x000f2e0000000200 */
[C---:B------:R-:W-:Y:S08]  /*1ea0*/  HMMA.16816.F32.BF16 R60, R192.reuse, R116, R16 ;  /* 0x00000074c03c723c */ /* 0x040ff00000041810 */
[C---:B------:R-:W-:Y:S01]  /*1eb0*/  HMMA.16816.F32.BF16 R48, R192.reuse, R118, R12 ;  /* 0x00000076c030723c */ /* 0x040fe2000004180c */
[----:B------:R-:W-:Y:S07]  /*1ec0*/  LDSM.16.M88.4 R116, [R4+0x17900] ;  /* 0x017900000474783b */ /* 0x000fee0000000200 */
[C---:B------:R-:W-:Y:S08]  /*1ed0*/  HMMA.16816.F32.BF16 R16, R192.reuse, R112, R8 ;  /* 0x00000070c010723c */ /* 0x040ff00000041808 */
[C---:B------:R-:W-:Y:S01]  /*1ee0*/  HMMA.16816.F32.BF16 R64, R192.reuse, R110, R20 ;  /* 0x0000006ec040723c */ /* 0x040fe20000041814 */
[----:B------:R-:W5:Y:S04]  /*1ef0*/  LDSM.16.M88.4 R20, [R232+0x16900] ;  /* 0x01690000e814783b */ /* 0x000f680000000200 */
[----:B------:R-:W-:Y:S03]  /*1f00*/  LDSM.16.M88.4 R108, [R5+0x16900] ;  /* 0x01690000056c783b */ /* 0x000fe60000000200 */
[C---:B------:R-:W-:Y:S01]  /*1f10*/  HMMA.16816.F32.BF16 R12, R192.reuse, R114, R36 ;  /* 0x00000072c00c723c */ /* 0x040fe20000041824 */
[----:B------:R-:W3:Y:S04]  /*1f20*/  LDSM.16.M88.4 R36, [R232+0x17100] ;  /* 0x01710000e824783b */ /* 0x000ee80000000200 */
[----:B------:R-:W-:Y:S03]  /*1f30*/  LDSM.16.M88.4 R112, [R4+0x17100] ;  /* 0x017100000470783b */ /* 0x000fe60000000200 */
[C---:B-1----:R-:W-:Y:S08]  /*1f40*/  HMMA.16816.F32.BF16 R8, R192.reuse, R56, R44 ;  /* 0x00000038c008723c */ /* 0x042ff0000004182c */
[C---:B------:R-:W-:Y:S01]  /*1f50*/  HMMA.16816.F32.BF16 R40, R192.reuse, R58, R52 ;  /* 0x0000003ac028723c */ /* 0x040fe20000041834 */
[----:B------:R-:W-:Y:S07]  /*1f60*/  LDSM.16.M88.4 R52, [R232+0x17900] ;  /* 0x01790000e834783b */ /* 0x000fee0000000200 */
[C---:B------:R-:W-:Y:S01]  /*1f70*/  HMMA.16816.F32.BF16 R56, R192.reuse, R86, R88 ;  /* 0x00000056c038723c */ /* 0x040fe20000041858 */
[----:B------:R-:W1:Y:S07]  /*1f80*/  LDSM.16.M88.4 R88, [R4+0x15100] ;  /* 0x015100000458783b */ /* 0x000e6e0000000200 */
[----:B------:R-:W-:Y:S01]  /*1f90*/  HMMA.16816.F32.BF16 R44, R192, R84, R72 ;  /* 0x00000054c02c723c */ /* 0x000fe20000041848 */
[----:B------:R-:W1:Y:S07]  /*1fa0*/  LDSM.16.M88.4 R84, [R4+0x15900] ;  /* 0x015900000454783b */ /* 0x000e6e0000000200 */
[C---:B--2---:R-:W-:Y:S08]  /*1fb0*/  HMMA.16816.F32.BF16 R80, R196.reuse, R32, R80 ;  /* 0x00000020c450723c */ /* 0x044ff00000041850 */
[C---:B------:R-:W-:Y:S08]  /*1fc0*/  HMMA.16816.F32.BF16 R32, R196.reuse, R34, R76 ;  /* 0x00000022c420723c */ /* 0x040ff0000004184c */
[C---:B---3--:R-:W-:Y:S08]  /*1fd0*/  HMMA.16816.F32.BF16 R76, R196.reuse, R28, R68 ;  /* 0x0000001cc44c723c */ /* 0x048ff00000041844 */
[C---:B----4-:R-:W-:Y:S08]  /*1fe0*/  HMMA.16816.F32.BF16 R68, R196.reuse, R24, R60 ;  /* 0x00000018c444723c */ /* 0x050ff0000004183c */
[C---:B------:R-:W-:Y:S01]  /*1ff0*/  HMMA.16816.F32.BF16 R72, R196.reuse, R30, R64 ;  /* 0x0000001ec448723c */ /* 0x040fe20000041840 */
[----:B------:R-:W2:Y:S07]  /*2000*/  LDSM.16.M88.4 R28, [R5+0x15100] ;  /* 0x01510000051c783b */ /* 0x000eae0000000200 */
[C---:B------:R-:W-:Y:S08]  /*2010*/  HMMA.16816.F32.BF16 R48, R196.reuse, R26, R48 ;  /* 0x0000001ac430723c */ /* 0x040ff00000041830 */
[C---:B-----5:R-:W-:Y:S08]  /*2020*/  HMMA.16816.F32.BF16 R64, R196.reuse, R20, R16 ;  /* 0x00000014c440723c */ /* 0x060ff00000041810 */
[C---:B------:R-:W-:Y:S08]  /*2030*/  HMMA.16816.F32.BF16 R60, R196.reuse, R22, R12 ;  /* 0x00000016c43c723c */ /* 0x040ff0000004180c */
[C---:B------:R-:W-:Y:S08]  /*2040*/  HMMA.16816.F32.BF16 R24, R196.reuse, R36, R8 ;  /* 0x00000024c418723c */ /* 0x040ff00000041808 */
[----:B------:R-:W-:Y:S08]  /*2050*/  HMMA.16816.F32.BF16 R20, R196, R38, R40 ;  /* 0x00000026c414723c */ /* 0x000ff00000041828 */
[C---:B-1----:R-:W-:Y:S01]  /*2060*/  HMMA.16816.F32.BF16 R8, R200.reuse, R88, R80 ;  /* 0x00000058c808723c */ /* 0x042fe20000041850 */
[----:B------:R-:W-:Y:S07]  /*2070*/  LDSM.16.M88.4 R80, [R5+0x17900] ;  /* 0x017900000550783b */ /* 0x000fee0000000200 */
[----:B------:R-:W-:Y:S01]  /*2080*/  HMMA.16816.F32.BF16 R32, R200, R90, R32 ;  /* 0x0000005ac820723c */ /* 0x000fe20000041820 */
[----:B------:R-:W-:Y:S07]  /*2090*/  LDSM.16.M88.4 R88, [R3+0x15900] ;  /* 0x015900000358783b */ /* 0x000fee0000000200 */
[----:B------:R-:W-:Y:S08]  /*20a0*/  HMMA.16816.F32.BF16 R16, R196, R52, R44 ;  /* 0x00000034c410723c */ /* 0x000ff0000004182c */
[C---:B------:R-:W-:Y:S08]  /*20b0*/  HMMA.16816.F32.BF16 R44, R200.reuse, R96, R68 ;  /* 0x00000060c82c723c */ /* 0x040ff00000041844 */
[C---:B------:R-:W-:Y:S08]  /*20c0*/  HMMA.16816.F32.BF16 R36, R200.reuse, R84, R76 ;  /* 0x00000054c824723c */ /* 0x040ff0000004184c */
[C---:B------:R-:W-:Y:S01]  /*20d0*/  HMMA.16816.F32.BF16 R40, R200.reuse, R86, R72 ;  /* 0x00000056c828723c */ /* 0x040fe20000041848 */
[----:B------:R-:W1:Y:S07]  /*20e0*/  LDSM.16.M88.4 R84, [R3+0x15100] ;  /* 0x015100000354783b */ /* 0x000e6e0000000200 */
[----:B------:R-:W-:Y:S01]  /*20f0*/  HMMA.16816.F32.BF16 R48, R200, R98, R48 ;  /* 0x00000062c830723c */ /* 0x000fe20000041830 */
[----:B------:R-:W3:Y:S07]  /*2100*/  LDSM.16.M88.4 R96, [R3+0x16100] ;  /* 0x016100000360783b */ /* 0x000eee0000000200 */
[----:B------:R-:W-:Y:S08]  /*2110*/  HMMA.16816.F32.BF16 R12, R196, R54, R56 ;  /* 0x00000036c40c723c */ /* 0x000ff00000041838 */
[C---:B------:R-:W-:Y:S08]  /*2120*/  HMMA.16816.F32.BF16 R56, R200.reuse, R112, R24 ;  /* 0x00000070c838723c */ /* 0x040ff00000041818 */
[----:B------:R-:W-:Y:S08]  /*2130*/  HMMA.16816.F32.BF16 R76, R200, R114, R20 ;  /* 0x00000072c84c723c */ /* 0x000ff00000041814 */
[C---:B--2---:R-:W-:Y:S08]  /*2140*/  HMMA.16816.F32.BF16 R24, R204.reuse, R28, R8 ;  /* 0x0000001ccc18723c */ /* 0x044ff00000041808 */
[----:B------:R-:W-:Y:S08]  /*2150*/  HMMA.16816.F32.BF16 R20, R204, R30, R32 ;  /* 0x0000001ecc14723c */ /* 0x000ff00000041820 */
[----:B------:R-:W-:Y:S01]  /*2160*/  HMMA.16816.F32.BF16 R52, R200, R104, R64 ;  /* 0x00000068c834723c */ /* 0x000fe20000041840 */
[----:B------:R-:W2:Y:S07]  /*2170*/  LDSM.16.M88.4 R64, [R5+0x17100] ;  /* 0x017100000540783b */ /* 0x000eae0000000200 */
[C---:B------:R-:W-:Y:S01]  /*2180*/  HMMA.16816.F32.BF16 R8, R204.reuse, R100, R44 ;  /* 0x00000064cc08723c */ /* 0x040fe2000004182c */
[----:B------:R-:W-:Y:S07]  /*2190*/  LDSM.16.M88.4 R44, [R3+0x16900] ;  /* 0x01690000032c783b */ /* 0x000fee0000000200 */
[----:B------:R-:W-:Y:S01]  /*21a0*/  HMMA.16816.F32.BF16 R28, R204, R102, R48 ;  /* 0x00000066cc1c723c */ /* 0x000fe20000041830 */
[----:B------:R-:W4:Y:S07]  /*21b0*/  LDSM.16.M88.4 R48, [R232+0x18100] ;  /* 0x01810000e830783b */ /* 0x000f2e0000000200 */
[C---:B------:R-:W-:Y:S08]  /*21c0*/  HMMA.16816.F32.BF16 R72, R200.reuse, R116, R16 ;  /* 0x00000074c848723c */ /* 0x040ff00000041810 */
[----:B------:R-:W-:Y:S08]  /*21d0*/  HMMA.16816.F32.BF16 R68, R200, R118, R12 ;  /* 0x00000076c844723c */ /* 0x000ff0000004180c */
[C---:B------:R-:W-:Y:S08]  /*21e0*/  HMMA.16816.F32.BF16 R16, R204.reuse, R92, R36 ;  /* 0x0000005ccc10723c */ /* 0x040ff00000041824 */
[----:B------:R-:W-:Y:S08]  /*21f0*/  HMMA.16816.F32.BF16 R12, R204, R94, R40 ;  /* 0x0000005ecc0c723c */ /* 0x000ff00000041828 */
[C---:B-1----:R-:W-:Y:S01]  /*2200*/  HMMA.16816.F32.BF16 R32, R208.reuse, R84, R24 ;  /* 0x00000054d020723c */ /* 0x042fe20000041818 */
[----:B------:R-:W-:Y:S07]  /*2210*/  LDSM.16.M88.4 R24, [R3+0x17900] ;  /* 0x017900000318783b */ /* 0x000fee0000000200 */
[C---:B------:R-:W-:Y:S01]  /*2220*/  HMMA.16816.F32.BF16 R40, R208.reuse, R86, R20 ;  /* 0x00000056d028723c */ /* 0x040fe20000041814 */
[----:B------:R-:W-:Y:S07]  /*2230*/  LDSM.16.M88.4 R20, [R4+0x18100] ;  /* 0x018100000414783b */ /* 0x000fee0000000200 */
[----:B---3--:R-:W-:Y:S01]  /*2240*/  HMMA.16816.F32.BF16 R84, R208, R96, R8 ;  /* 0x00000060d054723c */ /* 0x008fe20000041808 */
[----:B------:R-:W1:Y:S07]  /*2250*/  LDSM.16.M88.4 R8, [R3+0x17100] ;  /* 0x017100000308783b */ /* 0x000e6e0000000200 */
[----:B------:R-:W-:Y:S08]  /*2260*/  HMMA.16816.F32.BF16 R36, R204, R108, R52 ;  /* 0x0000006ccc24723c */ /* 0x000ff00000041834 */
[----:B------:R-:W-:Y:S08]  /*2270*/  HMMA.16816.F32.BF16 R60, R200, R106, R60 ;  /* 0x0000006ac83c723c */ /* 0x000ff0000004183c */
[C---:B--2---:R-:W-:Y:S08]  /*2280*/  HMMA.16816.F32.BF16 R56, R204.reuse, R64, R56 ;  /* 0x00000040cc38723c */ /* 0x044ff00000041838 */
[C---:B------:R-:W-:Y:S08]  /*2290*/  HMMA.16816.F32.BF16 R52, R204.reuse, R66, R76 ;  /* 0x00000042cc34723c */ /* 0x040ff0000004184c */
[----:B------:R-:W-:Y:S08]  /*22a0*/  HMMA.16816.F32.BF16 R100, R204, R80, R72 ;  /* 0x00000050cc64723c */ /* 0x000ff00000041848 */
[C---:B------:R-:W-:Y:S08]  /*22b0*/  HMMA.16816.F32.BF16 R64, R208.reuse, R88, R16 ;  /* 0x00000058d040723c */ /* 0x040ff00000041810 */
[----:B------:R-:W-:Y:S08]  /*22c0*/  HMMA.16816.F32.BF16 R72, R208, R90, R12 ;  /* 0x0000005ad048723c */ /* 0x000ff0000004180c */
[----:B----4-:R-:W-:Y:S01]  /*22d0*/  HMMA.16816.F32.BF16 R16, R212, R48, R32 ;  /* 0x00000030d410723c */ /* 0x010fe20000041820 */
[----:B------:R-:W-:Y:S07]  /*22e0*/  LDSM.16.M88.4 R32, [R232+0x19100] ;  /* 0x01910000e820783b */ /* 0x000fee0000000200 */
[----:B------:R-:W-:Y:S08]  /*22f0*/  HMMA.16816.F32.BF16 R92, R204, R82, R68 ;  /* 0x00000052cc5c723c */ /* 0x000ff00000041844 */
[----:B------:R-:W-:Y:S01]  /*2300*/  HMMA.16816.F32.BF16 R12, R212, R50, R40 ;  /* 0x00000032d40c723c */ /* 0x000fe20000041828 */
[----:B------:R-:W-:Y:S04]  /*2310*/  LDSM.16.M88.4 R40, [R4+0x18900] ;  /* 0x018900000428783b */ /* 0x000fe80000000200 */
[----:B------:R-:W-:Y:S03]  /*2320*/  LDSM.16.M88.4 R48, [R5+0x18900] ;  /* 0x018900000530783b */ /* 0x000fe60000000200 */
[C---:B------:R-:W-:Y:S01]  /*2330*/  HMMA.16816.F32.BF16 R80, R208.reuse, R98, R28 ;  /* 0x00000062d050723c */ /* 0x040fe2000004181c */
[----:B------:R-:W2:Y:S07]  /*2340*/  LDSM.16.M88.4 R28, [R232+0x18900] ;  /* 0x01890000e81c783b */ /* 0x000eae0000000200 */
[----:B------:R-:W-:Y:S01]  /*2350*/  HMMA.16816.F32.BF16 R68, R208, R44, R36 ;  /* 0x0000002cd044723c */ /* 0x000fe20000041824 */
[----:B------:R-:W3:Y:S07]  /*2360*/  LDSM.16.M88.4 R36, [R5+0x18100] ;  /* 0x018100000524783b */ /* 0x000eee0000000200 */
[----:B------:R-:W-:Y:S08]  /*2370*/  HMMA.16816.F32.BF16 R60, R204, R110, R60 ;  /* 0x0000006ecc3c723c */ /* 0x000ff0000004183c */
[C---:B-1----:R-:W-:Y:S01]  /*2380*/  HMMA.16816.F32.BF16 R76, R208.reuse, R8, R56 ;  /* 0x00000008d04c723c */ /* 0x042fe20000041838 */
[----:B------:R-:W-:Y:S07]  /*2390*/  LDSM.16.M88.4 R56, [R3+0x18900] ;  /* 0x018900000338783b */ /* 0x000fee0000000200 */
[----:B------:R-:W-:Y:S01]  /*23a0*/  HMMA.16816.F32.BF16 R96, R208, R10, R52 ;  /* 0x0000000ad060723c */ /* 0x000fe20000041834 */
[----:B------:R-:W-:Y:S07]  /*23b0*/  LDSM.16.M88.4 R52, [R232+0x1a100] ;  /* 0x01a10000e834783b */ /* 0x000fee0000000200 */
[C---:B------:R-:W-:Y:S08]  /*23c0*/  HMMA.16816.F32.BF16 R8, R216.reuse, R20, R16 ;  /* 0x00000014d808723c */ /* 0x040ff00000041810 */
[----:B------:R-:W-:Y:S08]  /*23d0*/  HMMA.16816.F32.BF16 R16, R216, R22, R12 ;  /* 0x00000016d810723c */ /* 0x000ff0000004180c */
[----:B--2---:R-:W-:Y:S08]  /*23e0*/  HMMA.16816.F32.BF16 R12, R212, R30, R72 ;  /* 0x0000001ed40c723c */ /* 0x004ff00000041848 */
[C---:B------:R-:W-:Y:S01]  /*23f0*/  HMMA.16816.F32.BF16 R88, R208.reuse, R46, R60 ;  /* 0x0000002ed058723c */ /* 0x040fe2000004183c */
[----:B------:R-:W1:Y:S04]  /*2400*/  LDSM.16.M88.4 R60, [R3+0x18100] ;  /* 0x01810000033c783b */ /* 0x000e680000000200 */
[----:B------:R-:W-:Y:S03]  /*2410*/  LDSM.16.M88.4 R44, [R232+0x19900] ;  /* 0x01990000e82c783b */ /* 0x000fe60000000200 */
[C---:B------:R-:W-:Y:S08]  /*2420*/  HMMA.16816.F32.BF16 R100, R208.reuse, R24, R100 ;  /* 0x00000018d064723c */ /* 0x040ff00000041864 */
[----:B------:R-:W-:Y:S08]  /*2430*/  HMMA.16816.F32.BF16 R92, R208, R26, R92 ;  /* 0x0000001ad05c723c */ /* 0x000ff0000004185c */
[----:B------:R-:W-:Y:S01]  /*2440*/  HMMA.16816.F32.BF16 R24, R212, R28, R64 ;  /* 0x0000001cd418723c */ /* 0x000fe20000041840 */
[----:B------:R-:W-:Y:S07]  /*2450*/  LDSM.16.M88.4 R64, [R232+0x1a900] ;  /* 0x01a90000e840783b */ /* 0x000fee0000000200 */
[C---:B---3--:R-:W-:Y:S08]  /*2460*/  HMMA.16816.F32.BF16 R8, R220.reuse, R36, R8 ;  /* 0x00000024dc08723c */ /* 0x048ff00000041808 */
[----:B------:R-:W-:Y:S01]  /*2470*/  HMMA.16816.F32.BF16 R16, R220, R38, R16 ;  /* 0x00000026dc10723c */ /* 0x000fe20000041810 */
[----:B------:R-:W2:Y:S07]  /*2480*/  LDSM.16.M88.4 R36, [R4+0x19100] ;  /* 0x019100000424783b */ /* 0x000eae0000000200 */
[----:B------:R-:W-:Y:S08]  /*2490*/  HMMA.16816.F32.BF16 R28, R212, R32, R84 ;  /* 0x00000020d41c723c */ /* 0x000ff00000041854 */
[C---:B------:R-:W-:Y:S08]  /*24a0*/  HMMA.16816.F32.BF16 R12, R216.reuse, R42, R12 ;  /* 0x0000002ad80c723c */ /* 0x040ff0000004180c */
[----:B------:R-:W-:Y:S01]  /*24b0*/  HMMA.16816.F32.BF16 R20, R216, R40, R24 ;  /* 0x00000028d814723c */ /* 0x000fe20000041818 */
[----:B------:R-:W3:Y:S07]  /*24c0*/  LDSM.16.M88.4 R40, [R5+0x19100] ;  /* 0x019100000528783b */ /* 0x000eee0000000200 */
[----:B------:R-:W-:Y:S08]  /*24d0*/  HMMA.16816.F32.BF16 R72, R212, R34, R80 ;  /* 0x00000022d448723c */ /* 0x000ff00000041850 */
[----:B-1----:R-:W-:Y:S08]  /*24e0*/  HMMA.16816.F32.BF16 R32, R224, R60, R8 ;  /* 0x0000003ce020723c */ /* 0x002ff00000041808 */
[----:B--2---:R-:W-:Y:S08]  /*24f0*/  HMMA.16816.F32.BF16 R28, R216, R36, R28 ;  /* 0x00000024d81c723c */ /* 0x004ff0000004181c */
[C---:B------:R-:W-:Y:S08]  /*2500*/  HMMA.16816.F32.BF16 R24, R220.reuse, R50, R12 ;  /* 0x00000032dc18723c */ /* 0x040ff0000004180c */
[----:B------:R-:W-:Y:S01]  /*2510*/  HMMA.16816.F32.BF16 R8, R220, R48, R20 ;  /* 0x00000030dc08723c */ /* 0x000fe20000041814 */
[----:B------:R-:W-:Y:S01]  /*2520*/  FMUL.FTZ R6, R32, c[0x0][0x320] ;  /* 0x0000c80020067a20 */ /* 0x000fe20000410000 */
[----:B------:R-:W-:Y:S03]  /*2530*/  LDSM.16.M88.4 R48, [R4+0x1a900] ;  /* 0x01a900000430783b */ /* 0x000fe60000000200 */
[----:B------:R1:W2:Y:S03]  /*2540*/  MUFU.TANH R105, R6 ;  /* 0x0000000600697308 */ /* 0x0002a60000002400 */
[----:B------:R-:W-:Y:S08]  /*2550*/  HMMA.16816.F32.BF16 R20, R224, R62, R16 ;  /* 0x0000003ee014723c */ /* 0x000ff00000041810 */
[----:B---3--:R-:W-:Y:S01]  /*2560*/  HMMA.16816.F32.BF16 R12, R220, R40, R28 ;  /* 0x00000028dc0c723c */ /* 0x008fe2000004181c */
[----:B-1----:R-:W-:-:S07]  /*2570*/  FMUL.FTZ R6, R33, c[0x0][0x320] ;  /* 0x0000c80021067a20 */ /* 0x002fce0000410000 */
[----:B------:R-:W-:Y:S01]  /*2580*/  HMMA.16816.F32.BF16 R28, R224, R58, R24 ;  /* 0x0000003ae01c723c */ /* 0x000fe20000041818 */
[----:B------:R1:W3:Y:S07]  /*2590*/  MUFU.TANH R104, R6 ;  /* 0x0000000600687308 */ /* 0x0002ee0000002400 */
[C---:B------:R-:W-:Y:S08]  /*25a0*/  HMMA.16816.F32.BF16 R80, R212.reuse, R44, R68 ;  /* 0x0000002cd450723c */ /* 0x040ff00000041844 */
[C---:B------:R-:W-:Y:S01]  /*25b0*/  HMMA.16816.F32.BF16 R88, R212.reuse, R46, R88 ;  /* 0x0000002ed458723c */ /* 0x040fe20000041858 */
[----:B-1----:R-:W-:Y:S01]  /*25c0*/  FMUL.FTZ R6, R34, c[0x0][0x320] ;  /* 0x0000c80022067a20 */ /* 0x002fe20000410000 */
[----:B------:R-:W1:Y:S06]  /*25d0*/  LDSM.16.M88.4 R44, [R4+0x19900] ;  /* 0x01990000042c783b */ /* 0x000e6c0000000200 */
[----:B------:R-:W-:Y:S01]  /*25e0*/  HMMA.16816.F32.BF16 R68, R212, R54, R96 ;  /* 0x00000036d444723c */ /* 0x000fe20000041860 */
[----:B------:R4:W-:Y:S07]  /*25f0*/  MUFU.TANH R99, R6 ;  /* 0x0000000600637308 */ /* 0x0009ee0000002400 */
[----:B------:R-:W-:Y:S01]  /*2600*/  HMMA.16816.F32.BF16 R16, R216, R38, R72 ;  /* 0x00000026d810723c */ /* 0x000fe20000041848 */
[----:B------:R5:W2:Y:S07]  /*2610*/  LDSM.16.M88.4 R36, [R4+0x1a100] ;  /* 0x01a100000424783b */ /* 0x000aae0000000200 */
[----:B------:R-:W-:Y:S01]  /*2620*/  HMMA.16816.F32.BF16 R76, R212, R52, R76 ;  /* 0x00000034d44c723c */ /* 0x000fe2000004184c */
[----:B----4-:R-:W-:Y:S01]  /*2630*/  FMUL.FTZ R6, R35, c[0x0][0x320] ;  /* 0x0000c80023067a20 */ /* 0x010fe20000410000 */
[----:B------:R-:W4:Y:S03]  /*2640*/  LDSM.16.M88.4 R52, [R3+0x19100] ;  /* 0x019100000334783b */ /* 0x000f260000000200 */
[----:B------:R1:W-:Y:S01]  /*2650*/  MUFU.TANH R98, R6 ;  /* 0x0000000600627308 */ /* 0x0003e20000002400 */
[----:B------:R-:W2:Y:S02]  /*2660*/  LDSM.16.M88.4 R32, [R5+0x19900] ;  /* 0x019900000520783b */ /* 0x000ea40000000200 */
[----:B------:R-:W-:Y:S02]  /*2670*/  HMMA.16816.F32.BF16 R8, R224, R56, R8 ;  /* 0x00000038e008723c */ /* 0x000fe40000041808 */
[----:B------:R-:W2:Y:S01]  /*2680*/  LDSM.16.M88.4 R56, [R3+0x19900] ;  /* 0x019900000338783b */ /* 0x000ea20000000200 */
[----:B-----5:R-:W-:-:S05]  /*2690*/  FMUL.FTZ R4, R28, c[0x0][0x320] ;  /* 0x0000c8001c047a20 */ /* 0x020fca0000410000 */
[----:B------:R-:W-:Y:S01]  /*26a0*/  HMMA.16816.F32.BF16 R60, R212, R64, R100 ;  /* 0x00000040d43c723c */ /* 0x000fe20000041864 */
[----:B------:R5:W-:Y:S01]  /*26b0*/  MUFU.TANH R75, R4 ;  /* 0x00000004004b7308 */ /* 0x000be20000002400 */
[----:B-1----:R-:W-:-:S05]  /*26c0*/  FMUL.FTZ R6, R20, c[0x0][0x320] ;  /* 0x0000c80014067a20 */ /* 0x002fca0000410000 */
[----:B------:R-:W-:Y:S01]  /*26d0*/  SHF.L.U32 R103, R2, 0x1, RZ ;  /* 0x0000000102677819 */ /* 0x000fe200000006ff */
[----:B------:R-:W-:Y:S01]  /*26e0*/  HMMA.16816.F32.BF16 R24, R216, R44, R80 ;  /* 0x0000002cd818723c */ /* 0x000fe20000041850 */
[----:B------:R1:W-:Y:S03]  /*26f0*/  MUFU.TANH R97, R6 ;  /* 0x0000000600617308 */ /* 0x0003e60000002400 */
[--C-:B------:R-:W-:Y:S02]  /*2700*/  IMAD.IADD R2, R235, 0x1, R103.reuse ;  /* 0x00000001eb027824 */ /* 0x100fe400078e0267 */
[----:B------:R-:W-:Y:S02]  /*2710*/  IMAD R233, R0, 0x2, R103 ;  /* 0x0000000200e97824 */ /* 0x000fe400078e0267 */
[----:B------:R-:W-:Y:S01]  /*2720*/  HMMA.16816.F32.BF16 R64, R212, R66, R92 ;  /* 0x00000042d440723c */ /* 0x000fe2000004185c */
[----:B-----5:R-:W-:-:S02]  /*2730*/  FMUL.FTZ R4, R29, c[0x0][0x320] ;  /* 0x0000c8001d047a20 */ /* 0x020fc40000410000 */
[----:B------:R-:W-:Y:S02]  /*2740*/  IADD3 R0, R235, R233, RZ ;  /* 0x000000e9eb007210 */ /* 0x000fe40007ffe0ff */
[----:B------:R5:W-:Y:S01]  /*2750*/  MUFU.TANH R74, R4 ;  /* 0x00000004004a7308 */ /* 0x000be20000002400 */
[----:B-1----:R-:W-:-:S07]  /*2760*/  FMUL.FTZ R6, R21, c[0x0][0x320] ;  /* 0x0000c80015067a20 */ /* 0x002fce0000410000 */
[----:B------:R1:W-:Y:S01]  /*2770*/  MUFU.TANH R96, R6 ;  /* 0x0000000600607308 */ /* 0x0003e20000002400 */
[----:B-----5:R-:W-:-:S07]  /*2780*/  FMUL.FTZ R4, R30, c[0x0][0x320] ;  /* 0x0000c8001e047a20 */ /* 0x020fce0000410000 */
[----:B------:R5:W-:Y:S01]  /*2790*/  MUFU.TANH R73, R4 ;  /* 0x0000000400497308 */ /* 0x000be20000002400 */
[----:B-1----:R-:W-:-:S07]  /*27a0*/  FMUL.FTZ R6, R22, c[0x0][0x320] ;  /* 0x0000c80016067a20 */ /* 0x002fce0000410000 */
[----:B------:R1:W1:Y:S01]  /*27b0*/  MUFU.TANH R87, R6 ;  /* 0x0000000600577308 */ /* 0x0002620000002400 */
[----:B-----5:R-:W-:Y:S02]  /*27c0*/  FMUL.FTZ R4, R31, c[0x0][0x320] ;  /* 0x0000c8001f047a20 */ /* 0x020fe40000410000 */
[----:B------:R-:W5:Y:S05]  /*27d0*/  LDSM.16.M88.4 R28, [R5+0x1a100] ;  /* 0x01a10000051c783b */ /* 0x000f6a0000000200 */
[----:B------:R-:W-:Y:S01]  /*27e0*/  MUFU.TANH R72, R4 ;  /* 0x0000000400487308 */ /* 0x000fe20000002400 */
[----:B-1----:R-:W-:Y:S02]  /*27f0*/  FMUL.FTZ R6, R23, c[0x0][0x320] ;  /* 0x0000c80017067a20 */ /* 0x002fe40000410000 */
[----:B------:R-:W-:Y:S05]  /*2800*/  HMMA.16816.F32.BF16 R20, R220, R42, R16 ;  /* 0x0000002adc14723c */ /* 0x000fea0000041810 */
[----:B------:R1:W-:Y:S03]  /*2810*/  MUFU.TANH R86, R6 ;  /* 0x0000000600567308 */ /* 0x0003e60000002400 */
[C---:B------:R-:W-:Y:S08]  /*2820*/  HMMA.16816.F32.BF16 R16, R216.reuse, R46, R88 ;  /* 0x0000002ed810723c */ /* 0x040ff00000041858 */
[----:B--2---:R-:W-:Y:S01]  /*2830*/  HMMA.16816.F32.BF16 R44, R216, R36, R76 ;  /* 0x00000024d82c723c */ /* 0x004fe2000004184c */
[----:B-1----:R-:W-:-:S04]  /*2840*/  FMUL.FTZ R6, R8, c[0x0][0x320] ;  /* 0x0000c80008067a20 */ /* 0x002fc80000410000 */
[----:B------:R1:W2:Y:S03]  /*2850*/  MUFU.TANH R85, R6 ;  /* 0x0000000600557308 */ /* 0x0002a60000002400 */
[----:B----4-:R-:W-:Y:S08]  /*2860*/  HMMA.16816.F32.BF16 R20, R224, R54, R20 ;  /* 0x00000036e014723c */ /* 0x010ff00000041814 */
[----:B------:R-:W-:Y:S01]  /*2870*/  HMMA.16816.F32.BF16 R40, R216, R48, R60 ;  /* 0x00000030d828723c */ /* 0x000fe2000004183c */
[----:B-1----:R-:W-:-:S07]  /*2880*/  FMUL.FTZ R6, R9, c[0x0][0x320] ;  /* 0x0000c80009067a20 */ /* 0x002fce0000410000 */
[----:B------:R-:W-:Y:S01]  /*2890*/  HMMA.16816.F32.BF16 R16, R220, R34, R16 ;  /* 0x00000022dc10723c */ /* 0x000fe20000041810 */
[----:B------:R1:W4:Y:S07]  /*28a0*/  MUFU.TANH R84, R6 ;  /* 0x0000000600547308 */ /* 0x00032e0000002400 */
[----:B------:R-:W-:Y:S02]  /*28b0*/  FMUL.FTZ R20, R20, c[0x0][0x320] ;  /* 0x0000c80014147a20 */ /* 0x000fe40000410000 */
[----:B------:R-:W-:-:S02]  /*28c0*/  FMUL.FTZ R21, R21, c[0x0][0x320] ;  /* 0x0000c80015157a20 */ /* 0x000fc40000410000 */
[----:B------:R-:W-:Y:S01]  /*28d0*/  FMUL.FTZ R22, R22, c[0x0][0x320] ;  /* 0x0000c80016167a20 */ /* 0x000fe20000410000 */
[----:B------:R-:W-:Y:S01]  /*28e0*/  MUFU.TANH R145, R20 ;  /* 0x0000001400917308 */ /* 0x000fe20000002400 */
[----:B------:R-:W-:Y:S02]  /*28f0*/  FMUL.FTZ R23, R23, c[0x0][0x320] ;  /* 0x0000c80017177a20 */ /* 0x000fe40000410000 */
[----:B-1----:R-:W-:-:S05]  /*2900*/  FMUL.FTZ R6, R10, c[0x0][0x320] ;  /* 0x0000c8000a067a20 */ /* 0x002fca0000410000 */
[----:B------:R-:W-:Y:S08]  /*2910*/  MUFU.TANH R101, R21 ;  /* 0x0000001500657308 */ /* 0x000ff00000002400 */
[----:B------:R1:W1:Y:S08]  /*2920*/  MUFU.TANH R81, R6 ;  /* 0x0000000600517308 */ /* 0x0002700000002400 */
[----:B------:R-:W-:Y:S01]  /*2930*/  MUFU.TANH R49, R23 ;  /* 0x0000001700317308 */ /* 0x000fe20000002400 */
[----:B-1----:R-:W-:-:S02]  /*2940*/  FMUL.FTZ R6, R11, c[0x0][0x320] ;  /* 0x0000c8000b067a20 */ /* 0x002fc40000410000 */
[----:B------:R-:W-:Y:S01]  /*2950*/  HMMA.16816.F32.BF16 R8, R224, R52, R12 ;  /* 0x00000034e008723c */ /* 0x000fe2000004180c */
[----:B------:R1:W-:Y:S04]  /*2960*/  LDSM.16.M88.4 R52, [R5+0x1a900] ;  /* 0x01a900000534783b */ /* 0x0003e80000000200 */
[----:B------:R-:W1:Y:S03]  /*2970*/  MUFU.TANH R80, R6 ;  /* 0x0000000600507308 */ /* 0x000e660000002400 */
[----:B------:R-:W-:Y:S08]  /*2980*/  HMMA.16816.F32.BF16 R12, R220, R32, R24 ;  /* 0x00000020dc0c723c */ /* 0x000ff00000041818 */
[----:B------:R-:W-:Y:S01]  /*2990*/  HMMA.16816.F32.BF16 R24, R216, R38, R68 ;  /* 0x00000026d818723c */ /* 0x000fe20000041844 */
[----:B------:R-:W1:Y:S07]  /*29a0*/  LDSM.16.M88.4 R36, [R3+0x1a100] ;  /* 0x01a100000324783b */ /* 0x000e6e0000000200 */
[----:B------:R-:W-:Y:S01]  /*29b0*/  FMUL.FTZ R9, R9, c[0x0][0x320] ;  /* 0x0000c80009097a20 */ /* 0x000fe20000410000 */
[----:B------:R-:W-:Y:S01]  /*29c0*/  HMMA.16816.F32.BF16 R32, R224, R58, R16 ;  /* 0x0000003ae020723c */ /* 0x000fe20000041810 */
[----:B------:R-:W-:-:S02]  /*29d0*/  FMUL.FTZ R10, R10, c[0x0][0x320] ;  /* 0x0000c8000a0a7a20 */ /* 0x000fc40000410000 */
[----:B------:R-:W-:Y:S01]  /*29e0*/  FMUL.FTZ R11, R11, c[0x0][0x320] ;  /* 0x0000c8000b0b7a20 */ /* 0x000fe20000410000 */
[----:B------:R-:W-:Y:S01]  /*29f0*/  MUFU.TANH R102, R9 ;  /* 0x0000000900667308 */ /* 0x000fe20000002400 */
[----:B------:R-:W-:-:S07]  /*2a00*/  FMUL.FTZ R4, R8, c[0x0][0x320] ;  /* 0x0000c80008047a20 */ /* 0x000fce0000410000 */
[----:B------:R-:W-:Y:S03]  /*2a10*/  MUFU.TANH R146, R10 ;  /* 0x0000000a00927308 */ /* 0x000fe60000002400 */
[----:B-----5:R-:W-:Y:S05]  /*2a20*/  HMMA.16816.F32.BF16 R24, R220, R30, R24 ;  /* 0x0000001edc18723c */ /* 0x020fea0000041818 */
[----:B------:R5:W-:Y:S04]  /*2a30*/  MUFU.TANH R168, R11 ;  /* 0x0000000b00a87308 */ /* 0x000be80000002400 */
[----:B------:R-:W-:-:S02]  /*2a40*/  FMUL.FTZ R32, R32, c[0x0][0x320] ;  /* 0x0000c80020207a20 */ /* 0x000fc40000410000 */
[----:B------:R-:W-:Y:S02]  /*2a50*/  FMUL.FTZ R33, R33, c[0x0][0x320] ;  /* 0x0000c80021217a20 */ /* 0x000fe40000410000 */
[----:B------:R1:W1:Y:S01]  /*2a60*/  MUFU.TANH R144, R4 ;  /* 0x0000000400907308 */ /* 0x0002620000002400 */
[----:B------:R-:W-:Y:S02]  /*2a70*/  FMUL.FTZ R34, R34, c[0x0][0x320] ;  /* 0x0000c80022227a20 */ /* 0x000fe40000410000 */
[----:B------:R-:W-:Y:S01]  /*2a80*/  FMUL.FTZ R35, R35, c[0x0][0x320] ;  /* 0x0000c80023237a20 */ /* 0x000fe20000410000 */
[----:B-----5:R-:W-:Y:S01]  /*2a90*/  HMMA.16816.F32.BF16 R8, R220, R28, R44 ;  /* 0x0000001cdc08723c */ /* 0x020fe2000004182c */
[----:B------:R5:W2:Y:S03]  /*2aa0*/  LDSM.16.M88.4 R44, [R3+0x1a900] ;  /* 0x01a90000032c783b */ /* 0x000aa60000000200 */
[----:B------:R-:W-:Y:S01]  /*2ab0*/  MUFU.TANH R32, R32 ;  /* 0x0000002000207308 */ /* 0x000fe20000002400 */
[----:B------:R-:W-:-:S04]  /*2ac0*/  DEPBAR.LE SB0, 0x2 ;  /* 0x000080800000791a */ /* 0x000fc80000000000 */
[----:B-1----:R-:W-:Y:S03]  /*2ad0*/  HMMA.16816.F32.BF16 R4, R224, R56, R12 ;  /* 0x00000038e004723c */ /* 0x002fe6000004180c */
[----:B------:R-:W-:Y:S05]  /*2ae0*/  MUFU.TANH R33, R33 ;  /* 0x0000002100217308 */ /* 0x000fea0000002400 */
[----:B------:R-:W-:Y:S03]  /*2af0*/  HMMA.16816.F32.BF16 R12, R216, R50, R64 ;  /* 0x00000032d80c723c */ /* 0x000fe60000041840 */
[----:B------:R1:W1:Y:S01]  /*2b00*/  MUFU.TANH R50, R22 ;  /* 0x0000001600327308 */ /* 0x0002620000002400 */
[----:B-----5:R-:W-:-:S04]  /*2b10*/  SHF.R.S32.HI R3, RZ, 0x1f, R124 ;  /* 0x0000001fff037819 */ /* 0x020fc8000001147c */
[----:B------:R-:W-:Y:S03]  /*2b20*/  HMMA.16816.F32.BF16 R16, R224, R36, R8 ;  /* 0x00000024e010723c */ /* 0x000fe60000041808 */
[----:B------:R-:W-:Y:S01]  /*2b30*/  MUFU.TANH R34, R34 ;  /* 0x0000002200227308 */ /* 0x000fe20000002400 */
[----:B------:R-:W-:-:S04]  /*2b40*/  LEA.HI R125, R3, R124, RZ, 0x2 ;  /* 0x0000007c037d7211 */ /* 0x000fc800078f10ff */
[----:B------:R-:W-:Y:S01]  /*2b50*/  FMUL.FTZ R4, R4, c[0x0][0x320] ;  /* 0x0000c80004047a20 */ /* 0x000fe20000410000 */
[----:B------:R-:W-:Y:S01]  /*2b60*/  LOP3.LUT R3, R125, 0x7ffffffc, RZ, 0xc0, !PT ;  /* 0x7ffffffc7d037812 */ /* 0x000fe200078ec0ff */
[----:B-1----:R-:W-:Y:S01]  /*2b70*/  HMMA.16816.F32.BF16 R20, R220, R52, R40 ;  /* 0x00000034dc14723c */ /* 0x002fe20000041828 */
[----:B------:R-:W-:Y:S01]  /*2b80*/  FMUL.FTZ R6, R6, c[0x0][0x320] ;  /* 0x0000c80006067a20 */ /* 0x000fe20000410000 */
[----:B------:R1:W5:Y:S01]  /*2b90*/  MUFU.TANH R48, R4 ;  /* 0x0000000400307308 */ /* 0x0003620000002400 */
[----:B------:R-:W-:Y:S01]  /*2ba0*/  FMUL.FTZ R7, R7, c[0x0][0x320] ;  /* 0x0000c80007077a20 */ /* 0x000fe20000410000 */
[----:B------:R-:W-:Y:S01]  /*2bb0*/  STL [R1+0x48], R125 ;  /* 0x0000487d01007387 */ /* 0x000fe20000100800 */
[----:B------:R-:W-:-:S03]  /*2bc0*/  FMUL.FTZ R5, R5, c[0x0][0x320] ;  /* 0x0000c80005057a20 */ /* 0x000fc60000410000 */
[----:B------:R-:W-:Y:S02]  /*2bd0*/  HMMA.16816.F32.BF16 R28, R220, R54, R12 ;  /* 0x00000036dc1c723c */ /* 0x000fe4000004180c */
[----:B------:R3:W-:Y:S04]  /*2be0*/  MUFU.TANH R40, R6 ;  /* 0x0000000600287308 */ /* 0x0007e80000002400 */
[----:B------:R-:W-:Y:S02]  /*2bf0*/  FMUL.FTZ R16, R16, c[0x0][0x320] ;  /* 0x0000c80010107a20 */ /* 0x000fe40000410000 */
[----:B------:R-:W-:Y:S01]  /*2c00*/  HMMA.16816.F32.BF16 R12, R224, R38, R24 ;  /* 0x00000026e00c723c */ /* 0x000fe20000041818 */
[----:B------:R-:W-:Y:S01]  /*2c10*/  FMUL.FTZ R17, R17, c[0x0][0x320] ;  /* 0x0000c80011117a20 */ /* 0x000fe20000410000 */
[----:B------:R3:W-:Y:S01]  /*2c20*/  MUFU.TANH R36, R7 ;  /* 0x0000000700247308 */ /* 0x0007e20000002400 */
[----:B-1----:R-:W-:-:S02]  /*2c30*/  IMAD.IADD R4, R124, 0x1, -R3 ;  /* 0x000000017c047824 */ /* 0x002fc400078e0a03 */
[----:B------:R-:W-:Y:S02]  /*2c40*/  IMAD.U32 R3, RZ, RZ, UR5 ;  /* 0x00000005ff037e24 */ /* 0x000fe4000f8e00ff */
[----:B------:R-:W-:Y:S01]  /*2c50*/  FMUL.FTZ R18, R18, c[0x0][0x320] ;  /* 0x0000c80012127a20 */ /* 0x000fe20000410000 */
[----:B--2---:R-:W-:Y:S01]  /*2c60*/  HMMA.16816.F32.BF16 R8, R224, R44, R20 ;  /* 0x0000002ce008723c */ /* 0x004fe20000041814 */
[----:B------:R-:W-:Y:S01]  /*2c70*/  IMAD R3, R4, -0x2, R3 ;  /* 0xfffffffe04037824 */ /* 0x000fe200078e0203 */
[----:B------:R1:W2:Y:S01]  /*2c80*/  MUFU.TANH R41, R5 ;  /* 0x0000000500297308 */ /* 0x0002a20000002400 */
[----:B------:R-:W-:-:S03]  /*2c90*/  FMUL.FTZ R19, R19, c[0x0][0x320] ;  /* 0x0000c80013137a20 */ /* 0x000fc60000410000 */
[C---:B------:R-:W-:Y:S02]  /*2ca0*/  ISETP.GT.AND P6, PT, R3.reuse, RZ, PT ;  /* 0x000000ff0300720c */ /* 0x040fe40003fc4270 */
[C---:B------:R-:W-:Y:S01]  /*2cb0*/  ISETP.GT.AND P5, PT, R3.reuse, 0x1, PT ;  /* 0x000000010300780c */ /* 0x040fe20003fa4270 */
[----:B------:R-:W-:Y:S01]  /*2cc0*/  HMMA.16816.F32.BF16 R28, R224, R46, R28 ;  /* 0x0000002ee01c723c */ /* 0x000fe2000004181c */
[----:B------:R-:W-:Y:S01]  /*2cd0*/  ISETP.GT.AND P1, PT, R3, 0x8, PT ;  /* 0x000000080300780c */ /* 0x000fe20003f24270 */
[----:B------:R-:W2:Y:S01]  /*2ce0*/  MUFU.TANH R16, R16 ;  /* 0x0000001000107308 */ /* 0x000ea20000002400 */
[----:B---3--:R-:W-:Y:S02]  /*2cf0*/  FSEL R6, R105, -INF , P6 ;  /* 0xff80000069067808 */ /* 0x008fe40003000000 */
[----:B------:R-:W-:Y:S02]  /*2d00*/  FSEL R7, R104, -INF , P5 ;  /* 0xff80000068077808 */ /* 0x000fe40002800000 */
[----:B------:R-:W-:-:S02]  /*2d10*/  FMUL.FTZ R20, R15, c[0x0][0x320] ;  /* 0x0000c8000f147a20 */ /* 0x000fc40000410000 */
[----:B------:R-:W-:Y:S01]  /*2d20*/  FMNMX.FTZ R4, R6, R7, !PT ;  /* 0x0000000706047209 */ /* 0x000fe20007810000 */
[----:B-1----:R-:W-:Y:S01]  /*2d30*/  FMUL.FTZ R5, R14, c[0x0][0x320] ;  /* 0x0000c8000e057a20 */ /* 0x002fe20000410000 */
[----:B------:R-:W-:Y:S01]  /*2d40*/  FSEL R14, R87, -INF , P1 ;  /* 0xff800000570e7808 */ /* 0x000fe20000800000 */
[----:B------:R-:W-:Y:S01]  /*2d50*/  FMUL.FTZ R13, R13, c[0x0][0x320] ;  /* 0x0000c8000d0d7a20 */ /* 0x000fe20000410000 */
[----:B------:R-:W1:Y:S01]  /*2d60*/  MUFU.TANH R35, R35 ;  /* 0x0000002300237308 */ /* 0x000e620000002400 */
[----:B------:R-:W-:Y:S02]  /*2d70*/  FMUL.FTZ R12, R12, c[0x0][0x320] ;  /* 0x0000c8000c0c7a20 */ /* 0x000fe40000410000 */
[----:B------:R-:W-:Y:S01]  /*2d80*/  FMUL.FTZ R25, R10, c[0x0][0x320] ;  /* 0x0000c8000a197a20 */ /* 0x000fe20000410000 */
[----:B------:R-:W-:Y:S01]  /*2d90*/  FSEL R10, R99, -INF , P6 ;  /* 0xff800000630a7808 */ /* 0x000fe20003000000 */
[----:B------:R-:W-:Y:S01]  /*2da0*/  FMUL.FTZ R22, R8, c[0x0][0x320] ;  /* 0x0000c80008167a20 */ /* 0x000fe20000410000 */
[----:B------:R-:W-:Y:S01]  /*2db0*/  ISETP.GT.AND P6, PT, R3, 0x9, PT ;  /* 0x000000090300780c */ /* 0x000fe20003fc4270 */
[----:B------:R-:W-:Y:S01]  /*2dc0*/  FMUL.FTZ R26, R11, c[0x0][0x320] ;  /* 0x0000c8000b1a7a20 */ /* 0x000fe20000410000 */
[----:B------:R-:W-:Y:S01]  /*2dd0*/  FSEL R8, R97, -INF , P1 ;  /* 0xff80000061087808 */ /* 0x000fe20000800000 */
[----:B------:R-:W-:Y:S01]  /*2de0*/  FMUL.FTZ R23, R9, c[0x0][0x320] ;  /* 0x0000c80009177a20 */ /* 0x000fe20000410000 */
[----:B------:R-:W-:Y:S01]  /*2df0*/  FSEL R11, R98, -INF , P5 ;  /* 0xff800000620b7808 */ /* 0x000fe20002800000 */
[----:B------:R-:W-:Y:S01]  /*2e00*/  MUFU.TANH R24, R13 ;  /* 0x0000000d00187308 */ /* 0x000fe20000002400 */
[----:B------:R-:W-:Y:S01]  /*2e10*/  ISETP.GT.AND P5, PT, R3, 0x10, PT ;  /* 0x000000100300780c */ /* 0x000fe20003fa4270 */
[----:B------:R-:W-:Y:S01]  /*2e20*/  FMUL.FTZ R28, R28, c[0x0][0x320] ;  /* 0x0000c8001c1c7a20 */ /* 0x000fe20000410000 */
[----:B------:R-:W-:Y:S01]  /*2e30*/  FSEL R9, R96, -INF , P6 ;  /* 0xff80000060097808 */ /* 0x000fe20003000000 */
[----:B------:R-:W-:Y:S01]  /*2e40*/  FMUL.FTZ R29, R29, c[0x0][0x320] ;  /* 0x0000c8001d1d7a20 */ /* 0x000fe20000410000 */
[----:B------:R-:W-:Y:S01]  /*2e50*/  FMNMX.FTZ R4, R8, R4, !PT ;  /* 0x0000000408047209 */ /* 0x000fe20007810000 */
[----:B------:R-:W-:Y:S01]  /*2e60*/  FMUL.FTZ R30, R30, c[0x0][0x320] ;  /* 0x0000c8001e1e7a20 */ /* 0x000fe20000410000 */
[----:B------:R-:W-:Y:S01]  /*2e70*/  ISETP.GT.AND P1, PT, R3, 0x11, PT ;  /* 0x000000110300780c */ /* 0x000fe20003f24270 */
[----:B------:R3:W-:Y:S01]  /*2e80*/  MUFU.TANH R13, R5 ;  /* 0x00000005000d7308 */ /* 0x0007e20000002400 */
[----:B------:R-:W-:-:S02]  /*2e90*/  FSEL R44, R85, -INF , P5 ;  /* 0xff800000552c7808 */ /* 0x000fc40002800000 */
[----:B------:R-:W-:Y:S02]  /*2ea0*/  FMNMX.FTZ R4, R9, R4, !PT ;  /* 0x0000000409047209 */ /* 0x000fe40007810000 */
[----:B------:R-:W-:Y:S02]  /*2eb0*/  FSEL R15, R86, -INF , P6 ;  /* 0xff800000560f7808 */ /* 0x000fe40003000000 */
[----:B------:R-:W-:Y:S01]  /*2ec0*/  ISETP.GT.AND P6, PT, R3, 0x18, PT ;  /* 0x000000180300780c */ /* 0x000fe20003fc4270 */
[----:B------:R-:W1:Y:S01]  /*2ed0*/  MUFU.TANH R17, R17 ;  /* 0x0000001100117308 */ /* 0x000e620000002400 */
[----:B----4-:R-:W-:Y:S02]  /*2ee0*/  FSEL R45, R84, -INF , P1 ;  /* 0xff800000542d7808 */ /* 0x010fe40000800000 */
[----:B------:R-:W-:Y:S02]  /*2ef0*/  FMNMX.FTZ R4, R44, R4, !PT ;  /* 0x000000042c047209 */ /* 0x000fe40007810000 */
[----:B------:R-:W-:-:S02]  /*2f00*/  FSEL R64, R81, -INF , P5 ;  /* 0xff80000051407808 */ /* 0x000fc40002800000 */
[----:B------:R-:W-:Y:S01]  /*2f10*/  ISETP.GT.AND P5, PT, R3, 0x19, PT ;  /* 0x000000190300780c */ /* 0x000fe20003fa4270 */
[----:B------:R-:W4:Y:S01]  /*2f20*/  MUFU.TANH R18, R18 ;  /* 0x0000001200127308 */ /* 0x000f220000002400 */
[----:B------:R-:W-:Y:S02]  /*2f30*/  FSEL R46, R75, -INF , P6 ;  /* 0xff8000004b2e7808 */ /* 0x000fe40003000000 */
[----:B------:R-:W-:Y:S02]  /*2f40*/  FMNMX.FTZ R4, R45, R4, !PT ;  /* 0x000000042d047209 */ /* 0x000fe40007810000 */
[----:B------:R-:W-:Y:S02]  /*2f50*/  FSEL R66, R80, -INF , P1 ;  /* 0xff80000050427808 */ /* 0x000fe40000800000 */
[----:B------:R-:W-:Y:S01]  /*2f60*/  ISETP.GT.AND P1, PT, R3, 0x20, PT ;  /* 0x000000200300780c */ /* 0x000fe20003f24270 */
[----:B------:R-:W1:Y:S01]  /*2f70*/  MUFU.TANH R21, R12 ;  /* 0x0000000c00157308 */ /* 0x000e620000002400 */
[----:B------:R-:W-:-:S02]  /*2f80*/  FSEL R47, R74, -INF , P5 ;  /* 0xff8000004a2f7808 */ /* 0x000fc40002800000 */
[----:B------:R-:W-:Y:S02]  /*2f90*/  FMNMX.FTZ R4, R46, R4, !PT ;  /* 0x000000042e047209 */ /* 0x000fe40007810000 */
[----:B------:R-:W-:Y:S02]  /*2fa0*/  FSEL R65, R73, -INF , P6 ;  /* 0xff80000049417808 */ /* 0x000fe40003000000 */
[----:B------:R-:W-:Y:S01]  /*2fb0*/  ISETP.GT.AND P6, PT, R3, 0x21, PT ;  /* 0x000000210300780c */ /* 0x000fe20003fc4270 */
[----:B------:R-:W1:Y:S01]  /*2fc0*/  MUFU.TANH R19, R19 ;  /* 0x0000001300137308 */ /* 0x000e620000002400 */
[----:B------:R-:W-:Y:S02]  /*2fd0*/  FSEL R144, R144, -INF , P1 ;  /* 0xff80000090907808 */ /* 0x000fe40000800000 */
[----:B------:R-:W-:Y:S02]  /*2fe0*/  FMNMX.FTZ R4, R47, R4, !PT ;  /* 0x000000042f047209 */ /* 0x000fe40007810000 */
[----:B---3--:R-:W-:-:S02]  /*2ff0*/  FMNMX.FTZ R5, R10, R11, !PT ;  /* 0x0000000b0a057209 */ /* 0x008fc40007810000 */
[----:B------:R-:W-:Y:S01]  /*3000*/  FSEL R67, R72, -INF , P5 ;  /* 0xff80000048437808 */ /* 0x000fe20002800000 */
[----:B------:R-:W3:Y:S01]  /*3010*/  MUFU.TANH R20, R20 ;  /* 0x0000001400147308 */ /* 0x000ee20000002400 */
[----:B------:R-:W-:Y:S02]  /*3020*/  ISETP.GT.AND P5, PT, R3, 0x28, PT ;  /* 0x000000280300780c */ /* 0x000fe40003fa4270 */
[----:B------:R-:W-:Y:S02]  /*3030*/  FSEL R102, R102, -INF , P6 ;  /* 0xff80000066667808 */ /* 0x000fe40003000000 */
[----:B------:R-:W-:Y:S02]  /*3040*/  FMNMX.FTZ R4, R144, R4, !PT ;  /* 0x0000000490047209 */ /* 0x000fe40007810000 */
[----:B------:R-:W-:Y:S01]  /*3050*/  FMNMX.FTZ R5, R14, R5, !PT ;  /* 0x000000050e057209 */ /* 0x000fe20007810000 */
[----:B------:R-:W-:Y:S01]  /*3060*/  MUFU.TANH R22, R22 ;  /* 0x0000001600167308 */ /* 0x000fe20000002400 */
[----:B------:R-:W-:-:S02]  /*3070*/  FSEL R146, R146, -INF , P1 ;  /* 0xff80000092927808 */ /* 0x000fc40000800000 */
[----:B------:R-:W-:Y:S02]  /*3080*/  ISETP.GT.AND P1, PT, R3, 0x29, PT ;  /* 0x000000290300780c */ /* 0x000fe40003f24270 */
[----:B------:R-:W-:Y:S02]  /*3090*/  FSEL R145, R145, -INF , P5 ;  /* 0xff80000091917808 */ /* 0x000fe40002800000 */
[----:B------:R-:W-:Y:S01]  /*30a0*/  FMNMX.FTZ R4, R102, R4, !PT ;  /* 0x0000000466047209 */ /* 0x000fe20007810000 */
[----:B------:R-:W1:Y:S01]  /*30b0*/  MUFU.TANH R12, R25 ;  /* 0x00000019000c7308 */ /* 0x000e620000002400 */
[----:B------:R-:W-:Y:S02]  /*30c0*/  FMNMX.FTZ R5, R15, R5, !PT ;  /* 0x000000050f057209 */ /* 0x000fe40007810000 */
[----:B------:R-:W-:Y:S02]  /*30d0*/  FSEL R168, R168, -INF , P6 ;  /* 0xff800000a8a87808 */ /* 0x000fe40003000000 */
[----:B------:R-:W-:-:S02]  /*30e0*/  ISETP.GT.AND P6, PT, R3, 0x30, PT ;  /* 0x000000300300780c */ /* 0x000fc40003fc4270 */
[----:B------:R-:W-:Y:S01]  /*30f0*/  FSEL R101, R101, -INF , P1 ;  /* 0xff80000065657808 */ /* 0x000fe20000800000 */
[----:B------:R-:W-:Y:S01]  /*3100*/  MUFU.TANH R28, R28 ;  /* 0x0000001c001c7308 */ /* 0x000fe20000002400 */
[----:B------:R-:W-:Y:S02]  /*3110*/  FMNMX.FTZ R4, R145, R4, !PT ;  /* 0x0000000491047209 */ /* 0x000fe40007810000 */
[----:B------:R-:W-:Y:S02]  /*3120*/  FMNMX.FTZ R5, R64, R5, !PT ;  /* 0x0000000540057209 */ /* 0x000fe40007810000 */
[----:B------:R-:W-:Y:S01]  /*3130*/  FSEL R147, R50, -INF , P5 ;  /* 0xff80000032937808 */ /* 0x000fe20002800000 */
[----:B------:R-:W-:Y:S01]  /*3140*/  BAR.SYNC.DEFER_BLOCKING 0x0 ;  /* 0x0000000000007b1d */ /* 0x000fe20000010000 */
[----:B------:R-:W-:Y:S02]  /*3150*/  ISETP.GT.AND P5, PT, R3, 0x31, PT ;  /* 0x000000310300780c */ /* 0x000fe40003fa4270 */
[----:B-----5:R-:W-:-:S02]  /*3160*/  FSEL R191, R48, -INF , P6 ;  /* 0xff80000030bf7808 */ /* 0x020fc40003000000 */
[----:B------:R-:W-:Y:S01]  /*3170*/  FMNMX.FTZ R4, R101, R4, !PT ;  /* 0x0000000465047209 */ /* 0x000fe20007810000 */
[----:B------:R-:W-:Y:S01]  /*3180*/  MUFU.TANH R30, R30 ;  /* 0x0000001e001e7308 */ /* 0x000fe20000002400 */
[----:B------:R-:W-:Y:S02]  /*3190*/  FMNMX.FTZ R5, R66, R5, !PT ;  /* 0x0000000542057209 */ /* 0x000fe40007810000 */
[----:B------:R-:W-:Y:S02]  /*31a0*/  FSEL R169, R49, -INF , P1 ;  /* 0xff80000031a97808 */ /* 0x000fe40000800000 */
[----:B------:R-:W-:Y:S02]  /*31b0*/  ISETP.GT.AND P1, PT, R3, 0x38, PT ;  /* 0x000000380300780c */ /* 0x000fe40003f24270 */
[----:B--2---:R-:W-:Y:S02]  /*31c0*/  FSEL R188, R41, -INF , P5 ;  /* 0xff80000029bc7808 */ /* 0x004fe40002800000 */
[----:B------:R-:W-:-:S02]  /*31d0*/  FMNMX.FTZ R4, R191, R4, !PT ;  /* 0x00000004bf047209 */ /* 0x000fc40007810000 */
[----:B------:R-:W-:Y:S02]  /*31e0*/  FMNMX.FTZ R5, R65, R5, !PT ;  /* 0x0000000541057209 */ /* 0x000fe40007810000 */
[----:B------:R-:W-:Y:S02]  /*31f0*/  FSEL R229, R40, -INF , P6 ;  /* 0xff80000028e57808 */ /* 0x000fe40003000000 */
[----:B------:R-:W-:Y:S02]  /*3200*/  ISETP.GT.AND P6, PT, R3, 0x39, PT ;  /* 0x000000390300780c */ /* 0x000fe40003fc4270 */
[----:B------:R-:W-:Y:S01]  /*3210*/  FSEL R190, R32, -INF , P1 ;  /* 0xff80000020be7808 */ /* 0x000fe20000800000 */
[----:B------:R-:W-:Y:S01]  /*3220*/  LDSM.16.MT88.4 R40, [R233+0x3100] ;  /* 0x00310000e928783b */ /* 0x000fe20000004200 */
        /* <DEDUP_REMOVED lines=11> */
[----:B------:R-:W-:Y:S01]  /*32e0*/  FMNMX.FTZ R100, R189, R4, !PT ;  /* 0x00000004bd647209 */ /* 0x000fe20007810000 */
[----:B------:R2:W5:Y:S01]  /*32f0*/  MUFU.TANH R16, R23 ;  /* 0x0000001700107308 */ /* 0x0005620000002400 */
[----:B------:R-:W-:Y:S02]  /*3300*/  FMNMX.FTZ R5, R168, R5, !PT ;  /* 0x00000005a8057209 */ /* 0x000fe40007810000 */
[----:B-1----:R-:W-:Y:S02]  /*3310*/  FSEL R230, R35, -INF , P6 ;  /* 0xff80000023e67808 */ /* 0x002fe40003000000 */
[----:B------:R-:W-:Y:S01]  /*3320*/  ISETP.GT.AND P6, PT, R3, 0x48, PT ;  /* 0x000000480300780c */ /* 0x000fe20003fc4270 */
[----:B------:R-:W-:Y:S01]  /*3330*/  LDSM.16.MT88.4 R32, [R103+0x3100] ;  /* 0x003100006720783b */ /* 0x000fe20000004200 */
[----:B------:R-:W-:-:S02]  /*3340*/  FSEL R244, R17, -INF , P1 ;  /* 0xff80000011f47808 */ /* 0x000fc40000800000 */
[----:B------:R-:W-:Y:S02]  /*3350*/  FMNMX.FTZ R100, R246, R100, !PT ;  /* 0x00000064f6647209 */ /* 0x000fe40007810000 */
[----:B------:R-:W-:Y:S02]  /*3360*/  FMNMX.FTZ R4, R147, R5, !PT ;  /* 0x0000000593047209 */ /* 0x000fe40007810000 */
[----:B----4-:R-:W-:Y:S01]  /*3370*/  FSEL R249, R18, -INF , P5 ;  /* 0xff80000012f97808 */ /* 0x010fe20002800000 */
[----:B------:R-:W1:Y:S01]  /*3380*/  MUFU.TANH R5, R29 ;  /* 0x0000001d00057308 */ /* 0x000e620000002400 */
        /* <DEDUP_REMOVED lines=10> */
[----:B---3--:R-:W-:Y:S02]  /*3430*/  FSEL R245, R20, -INF , P5 ;  /* 0xff80000014f57808 */ /* 0x008fe40002800000 */
[----:B------:R-:W-:Y:S02]  /*3440*/  FSEL R161, R12, -INF , P1 ;  /* 0xff8000000ca17808 */ /* 0x000fe40000800000 */
[----:B------:R-:W-:Y:S01]  /*3450*/  FSEL R240, R22, -INF , P1 ;  /* 0xff80000016f07808 */ /* 0x000fe20000800000 */
[----:B------:R3:W4:Y:S01]  /*3460*/  MUFU.TANH R12, R26 ;  /* 0x0000001a000c7308 */ /* 0x0007220000002400 */
[C---:B------:R-:W-:Y:S01]  /*3470*/  ISETP.GT.AND P6, PT, R3.reuse, 0x51, PT ;  /* 0x000000510300780c */ /* 0x040fe20003fc4270 */
[----:B--2---:R-:W-:Y:S01]  /*3480*/  LDSM.16.MT88.4 R20, [R2+0x100] ;  /* 0x000100000214783b */ /* 0x004fe20000004200 */
[----:B------:R-:W-:-:S02]  /*3490*/  ISETP.GT.AND P5, PT, R3, 0x58, PT ;  /* 0x000000580300780c */ /* 0x000fc40003fa4270 */
[----:B------:R-:W-:Y:S02]  /*34a0*/  ISETP.GT.AND P1, PT, R3, 0x59, PT ;  /* 0x000000590300780c */ /* 0x000fe40003f24270 */
[----:B------:R-:W-:Y:S02]  /*34b0*/  FMNMX.FTZ R100, R241, R100, !PT ;  /* 0x00000064f1647209 */ /* 0x000fe40007810000 */
[----:B------:R-:W-:Y:S02]  /*34c0*/  FMNMX.FTZ R3, R228, R4, !PT ;  /* 0x00000004e4037209 */ /* 0x000fe40007810000 */
[----:B-----5:R-:W-:Y:S02]  /*34d0*/  FSEL R162, R16, -INF , P6 ;  /* 0xff80000010a27808 */ /* 0x020fe40003000000 */
[----:B------:R-:W-:Y:S01]  /*34e0*/  FMNMX.FTZ R100, R240, R100, !PT ;  /* 0x00000064f0647209 */ /* 0x000fe20007810000 */
[----:B------:R-:W-:Y:S01]  /*34f0*/  LDSM.16.MT88.4 R16, [R2+0x3100] ;  /* 0x003100000210783b */ /* 0x000fe20000004200 */
[----:B------:R-:W-:-:S02]  /*3500*/  FMNMX.FTZ R3, R231, R3, !PT ;  /* 0x00000003e7037209 */ /* 0x000fc40007810000 */
[----:B------:R-:W-:Y:S01]  /*3510*/  FSEL R178, R28, -INF , P5 ;  /* 0xff8000001cb27808 */ /* 0x000fe20002800000 */
[----:B---3--:R-:W-:Y:S01]  /*3520*/  LDSM.16.MT88.4 R24, [R0+0x100] ;  /* 0x000100000018783b */ /* 0x008fe20000004200 */
[----:B------:R-:W-:Y:S02]  /*3530*/  FMNMX.FTZ R100, R162, R100, !PT ;  /* 0x00000064a2647209 */ /* 0x000fe40007810000 */
[----:B------:R-:W-:Y:S02]  /*3540*/  FMNMX.FTZ R3, R230, R3, !PT ;  /* 0x00000003e6037209 */ /* 0x000fe40007810000 */
[----:B-1----:R-:W-:Y:S01]  /*3550*/  FSEL R236, R5, -INF , P1 ;  /* 0xff80000005ec7808 */ /* 0x002fe20000800000 */
[----:B------:R-:W-:Y:S01]  /*3560*/  FMUL.FTZ R5, R31, c[0x0][0x320] ;  /* 0x0000c8001f057a20 */ /* 0x000fe20000410000 */
[----:B------:R-:W-:Y:S02]  /*3570*/  FMNMX.FTZ R100, R178, R100, !PT ;  /* 0x00000064b2647209 */ /* 0x000fe40007810000 */
[----:B------:R-:W-:-:S02]  /*3580*/  FMNMX.FTZ R3, R249, R3, !PT ;  /* 0x00000003f9037209 */ /* 0x000fc40007810000 */
[----:B------:R-:W-:Y:S01]  /*3590*/  FMNMX.FTZ R100, R236, R100, !PT ;  /* 0x00000064ec647209 */ /* 0x000fe20007810000 */
[----:B------:R-:W1:Y:S01]  /*35a0*/  MUFU.TANH R5, R5 ;  /* 0x0000000500057308 */ /* 0x000e620000002400 */
[----:B------:R-:W-:Y:S02]  /*35b0*/  FMNMX.FTZ R3, R248, R3, !PT ;  /* 0x00000003f8037209 */ /* 0x000fe40007810000 */
[----:B----4-:R-:W-:Y:S01]  /*35c0*/  FSEL R179, R12, -INF , P6 ;  /* 0xff8000000cb37808 */ /* 0x010fe20003000000 */
[----:B------:R-:W2:Y:S01]  /*35d0*/  SHFL.BFLY PT, R4, R100, 0x2, 0x1f ;  /* 0x0c401f0064047f89 */ /* 0x000ea200000e0000 */
[----:B------:R-:W-:Y:S02]  /*35e0*/  FMNMX.FTZ R3, R247, R3, !PT ;  /* 0x00000003f7037209 */ /* 0x000fe40007810000 */
[----:B------:R-:W-:Y:S02]  /*35f0*/  FSEL R170, R30, -INF , P5 ;  /* 0xff8000001eaa7808 */ /* 0x000fe40002800000 */
[----:B------:R-:W-:Y:S01]  /*3600*/  FMNMX.FTZ R3, R245, R3, !PT ;  /* 0x00000003f5037209 */ /* 0x000fe20007810000 */
[----:B------:R-:W-:Y:S03]  /*3610*/  LDSM.16.MT88.4 R28, [R233+0x100] ;  /* 0x00010000e91c783b */ /* 0x000fe60000004200 */
[----:B------:R-:W-:-:S02]  /*3620*/  FMNMX.FTZ R3, R161, R3, !PT ;  /* 0x00000003a1037209 */ /* 0x000fc40007810000 */
[----:B-1----:R-:W-:Y:S02]  /*3630*/  FSEL R252, R5, -INF , P1 ;  /* 0xff80000005fc7808 */ /* 0x002fe40000800000 */
[----:B------:R-:W-:-:S04]  /*3640*/  FMNMX.FTZ R3, R179, R3, !PT ;  /* 0x00000003b3037209 */ /* 0x000fc80007810000 */
[----:B------:R-:W-:-:S04]  /*3650*/  FMNMX.FTZ R3, R170, R3, !PT ;  /* 0x00000003aa037209 */ /* 0x000fc80007810000 */
[----:B------:R-:W-:Y:S02]  /*3660*/  FMNMX.FTZ R3, R252, R3, !PT ;  /* 0x00000003fc037209 */ /* 0x000fe40007810000 */
[----:B--2---:R-:W-:-:S03]  /*3670*/  FMNMX.FTZ R100, R100, R4, !PT ;  /* 0x0000000464647209 */ /* 0x004fc60007810000 */
        /* <DEDUP_REMOVED lines=16> */
[----:B------:R1:W-:Y:S02]  /*3780*/  MUFU.EX2 R171, R4 ;  /* 0x0000000400ab7308 */ /* 0x0003e40000000800 */
[----:B-1----:R-:W-:-:S06]  /*3790*/  FFMA.FTZ R4, R8, c[0x0][0x2d0], -R13 ;  /* 0x0000b40008047a23 */ /* 0x002fcc000001080d */
[----:B------:R1:W-:Y:S02]  /*37a0*/  MUFU.EX2 R176, R4 ;  /* 0x0000000400b07308 */ /* 0x0003e40000000800 */
[----:B-1----:R-:W-:-:S06]  /*37b0*/  FFMA.FTZ R4, R9, c[0x0][0x2d0], -R13 ;  /* 0x0000b40009047a23 */ /* 0x002fcc000001080d */
[----:B------:R1:W2:Y:S02]  /*37c0*/  MUFU.EX2 R239, R4 ;  /* 0x0000000400ef7308 */ /* 0x0002a40000000800 */
[----:B-1----:R-:W-:Y:S01]  /*37d0*/  FFMA.FTZ R4, R10, c[0x0][0x2d0], -R12 ;  /* 0x0000b4000a047a23 */ /* 0x002fe2000001080c */
[----:B--2---:R-:W-:-:S05]  /*37e0*/  F2FP.BF16.PACK_AB R6, R239, R176 ;  /* 0x000000b0ef06723e */ /* 0x004fca00000010ff */
[----:B------:R1:W-:Y:S02]  /*37f0*/  MUFU.EX2 R163, R4 ;  /* 0x0000000400a37308 */ /* 0x0003e40000000800 */
[--C-:B-1----:R-:W-:Y:S02]  /*3800*/  FFMA.FTZ R4, R11, c[0x0][0x2d0], -R12.reuse ;  /* 0x0000b4000b047a23 */ /* 0x102fe4000001080c */
[----:B------:R-:W1:Y:S04]  /*3810*/  LDSM.16.MT88.4 R8, [R2+0x6100] ;  /* 0x006100000208783b */ /* 0x000e680000004200 */
[----:B------:R2:W3:Y:S02]  /*3820*/  MUFU.EX2 R177, R4 ;  /* 0x0000000400b17308 */ /* 0x0004e40000000800 */
[----:B--2---:R-:W-:Y:S01]  /*3830*/  FFMA.FTZ R4, R14, c[0x0][0x2d0], -R12 ;  /* 0x0000b4000e047a23 */ /* 0x004fe2000001080c */
[----:B---3--:R-:W-:-:S05]  /*3840*/  F2FP.BF16.PACK_AB R5, R177, R163 ;  /* 0x000000a3b105723e */ /* 0x008fca00000010ff */
[----:B------:R2:W-:Y:S02]  /*3850*/  MUFU.EX2 R172, R4 ;  /* 0x0000000400ac7308 */ /* 0x0005e40000000800 */
[----:B--2---:R-:W-:-:S06]  /*3860*/  FFMA.FTZ R4, R15, c[0x0][0x2d0], -R12 ;  /* 0x0000b4000f047a23 */ /* 0x004fcc000001080c */
[----:B------:R2:W3:Y:S02]  /*3870*/  MUFU.EX2 R14, R4 ;  /* 0x00000004000e7308 */ /* 0x0004e40000000800 */
[----:B--2---:R-:W-:Y:S02]  /*3880*/  F2FP.BF16.PACK_AB R4, R171, R238 ;  /* 0x000000eeab04723e */ /* 0x004fe400000010ff */
[----:B---3--:R-:W-:-:S07]  /*3890*/  F2FP.BF16.PACK_AB R7, R14, R172 ;  /* 0x000000ac0e07723e */ /* 0x008fce00000010ff */
[C---:B------:R-:W-:Y:S08]  /*38a0*/  HMMA.16816.F32.BF16 R92, R4.reuse, R16, RZ ;  /* 0x00000010045c723c */ /* 0x040ff000000418ff */
[C---:B------:R-:W-:Y:S01]  /*38b0*/  HMMA.16816.F32.BF16 R76, R4.reuse, R18, RZ ;  /* 0x00000012044c723c */ /* 0x040fe200000418ff */
[----:B------:R-:W2:Y:S07]  /*38c0*/  LDSM.16.MT88.4 R16, [R0+0x3100] ;  /* 0x003100000010783b */ /* 0x000eae0000004200 */
[C---:B-1----:R-:W-:Y:S07]  /*38d0*/  HMMA.16816.F32.BF16 R56, R4.reuse, R8, RZ ;  /* 0x000000080438723c */ /* 0x042fee00000418ff */
[--C-:B------:R-:W-:Y:S01]  /*38e0*/  FFMA.FTZ R8, R44, c[0x0][0x2d0], -R13.reuse ;  /* 0x0000b4002c087a23 */ /* 0x100fe2000001080d */
[C---:B------:R-:W-:Y:S03]  /*38f0*/  HMMA.16816.F32.BF16 R104, R4.reuse, R28, RZ ;  /* 0x0000001c0468723c */ /* 0x040fe600000418ff */
[----:B------:R1:W-:Y:S05]  /*3900*/  MUFU.EX2 R15, R8 ;  /* 0x00000008000f7308 */ /* 0x0003ea0000000800 */
[C---:B------:R-:W-:Y:S01]  /*3910*/  HMMA.16816.F32.BF16 R80, R4.reuse, R30, RZ ;  /* 0x0000001e0450723c */ /* 0x040fe200000418ff */
[----:B------:R-:W3:Y:S07]  /*3920*/  LDSM.16.MT88.4 R28, [R233+0x6100] ;  /* 0x00610000e91c783b */ /* 0x000eee0000004200 */
[----:B------:R-:W-:Y:S01]  /*3930*/  HMMA.16816.F32.BF16 R96, R4, R32, RZ ;  /* 0x000000200460723c */ /* 0x000fe200000418ff */
[----:B-1----:R-:W-:-:S04]  /*3940*/  FFMA.FTZ R8, R45, c[0x0][0x2d0], -R13 ;  /* 0x0000b4002d087a23 */ /* 0x002fc8000001080d */
[----:B------:R1:W4:Y:S03]  /*3950*/  MUFU.EX2 R160, R8 ;  /* 0x0000000800a07308 */ /* 0x0003260000000800 */
[C---:B------:R-:W-:Y:S01]  /*3960*/  HMMA.16816.F32.BF16 R68, R4.reuse, R34, RZ ;  /* 0x000000220444723c */ /* 0x040fe200000418ff */
[----:B------:R-:W5:Y:S07]  /*3970*/  LDSM.16.MT88.4 R32, [R0+0x6100] ;  /* 0x006100000020783b */ /* 0x000f6e0000004200 */
[----:B------:R-:W-:Y:S01]  /*3980*/  HMMA.16816.F32.BF16 R108, R4, R20, RZ ;  /* 0x00000014046c723c */ /* 0x000fe200000418ff */
[----:B-1----:R-:W-:-:S07]  /*3990*/  FFMA.FTZ R8, R46, c[0x0][0x2d0], -R13 ;  /* 0x0000b4002e087a23 */ /* 0x002fce000001080d */
[C---:B------:R-:W-:Y:S01]  /*39a0*/  HMMA.16816.F32.BF16 R84, R4.reuse, R22, RZ ;  /* 0x000000160454723c */ /* 0x040fe200000418ff */
[----:B------:R-:W1:Y:S01]  /*39b0*/  LDSM.16.MT88.4 R20, [R103+0x6100] ;  /* 0x006100006714783b */ /* 0x000e620000004200 */
[----:B------:R2:W-:Y:S06]  /*39c0*/  MUFU.EX2 R174, R8 ;  /* 0x0000000800ae7308 */ /* 0x0005ec0000000800 */
[C---:B------:R-:W-:Y:S08]  /*39d0*/  HMMA.16816.F32.BF16 R112, R4.reuse, R36, RZ ;  /* 0x000000240470723c */ /* 0x040ff000000418ff */
[----:B------:R-:W-:Y:S01]  /*39e0*/  HMMA.16816.F32.BF16 R88, R4, R38, RZ ;  /* 0x000000260458723c */ /* 0x000fe200000418ff */
[----:B--2---:R-:W-:-:S04]  /*39f0*/  FFMA.FTZ R8, R47, c[0x0][0x2d0], -R13 ;  /* 0x0000b4002f087a23 */ /* 0x004fc8000001080d */
[----:B------:R2:W-:Y:S03]  /*3a00*/  MUFU.EX2 R180, R8 ;  /* 0x0000000800b47308 */ /* 0x0005e60000000800 */
[C---:B------:R-:W-:Y:S08]  /*3a10*/  HMMA.16816.F32.BF16 R36, R4.reuse, R16, RZ ;  /* 0x000000100424723c */ /* 0x040ff000000418ff */
[----:B------:R-:W-:Y:S01]  /*3a20*/  HMMA.16816.F32.BF16 R120, R4, R18, RZ ;  /* 0x000000120478723c */ /* 0x000fe200000418ff */
[----:B------:R-:W1:Y:S01]  /*3a30*/  LDSM.16.MT88.4 R16, [R2+0x3900] ;  /* 0x003900000210783b */ /* 0x000e620000004200 */
[----:B--2---:R-:W-:-:S06]  /*3a40*/  FFMA.FTZ R8, R64, c[0x0][0x2d0], -R12 ;  /* 0x0000b40040087a23 */ /* 0x004fcc000001080c */
[C---:B------:R-:W-:Y:S01]  /*3a50*/  HMMA.16816.F32.BF16 R72, R4.reuse, R24, RZ ;  /* 0x000000180448723c */ /* 0x040fe200000418ff */
[----:B------:R2:W-:Y:S07]  /*3a60*/  MUFU.EX2 R251, R8 ;  /* 0x0000000800fb7308 */ /* 0x0005ee0000000800 */
[C---:B------:R-:W-:Y:S01]  /*3a70*/  HMMA.16816.F32.BF16 R52, R4.reuse, R26, RZ ;  /* 0x0000001a0434723c */ /* 0x040fe200000418ff */
[----:B------:R-:W1:Y:S07]  /*3a80*/  LDSM.16.MT88.4 R24, [R2+0x900] ;  /* 0x000900000218783b */ /* 0x000e6e0000004200 */
[----:B------:R-:W-:Y:S01]  /*3a90*/  HMMA.16816.F32.BF16 R48, R4, R10, RZ ;  /* 0x0000000a0430723c */ /* 0x000fe200000418ff */
[----:B--2---:R-:W-:-:S04]  /*3aa0*/  FFMA.FTZ R8, R66, c[0x0][0x2d0], -R12 ;  /* 0x0000b40042087a23 */ /* 0x004fc8000001080c */
[----:B------:R2:W1:Y:S03]  /*3ab0*/  MUFU.EX2 R173, R8 ;  /* 0x0000000800ad7308 */ /* 0x0004660000000800 */
[C---:B------:R-:W-:Y:S08]  /*3ac0*/  HMMA.16816.F32.BF16 R60, R4.reuse, R40, RZ ;  /* 0x00000028043c723c */ /* 0x040ff000000418ff */
[----:B---3--:R-:W-:Y:S01]  /*3ad0*/  HMMA.16816.F32.BF16 R124, R4, R28, RZ ;  /* 0x0000001c047c723c */ /* 0x008fe200000418ff */
[----:B--2---:R-:W-:-:S07]  /*3ae0*/  FFMA.FTZ R8, R65, c[0x0][0x2d0], -R12 ;  /* 0x0000b40041087a23 */ /* 0x004fce000001080c */
[C---:B-----5:R-:W-:Y:S01]  /*3af0*/  HMMA.16816.F32.BF16 R128, R4.reuse, R32, RZ ;  /* 0x000000200480723c */ /* 0x060fe200000418ff */
[----:B------:R2:W-:Y:S07]  /*3b00*/  MUFU.EX2 R175, R8 ;  /* 0x0000000800af7308 */ /* 0x0005ee0000000800 */
[C---:B------:R-:W-:Y:S08]  /*3b10*/  HMMA.16816.F32.BF16 R40, R4.reuse, R42, RZ ;  /* 0x0000002a0428723c */ /* 0x040ff000000418ff */
[----:B-1----:R-:W-:Y:S01]  /*3b20*/  HMMA.16816.F32.BF16 R116, R4, R20, RZ ;  /* 0x000000140474723c */ /* 0x002fe200000418ff */
[----:B--2---:R-:W-:-:S04]  /*3b30*/  FFMA.FTZ R8, R67, c[0x0][0x2d0], -R12 ;  /* 0x0000b40043087a23 */ /* 0x004fc8000001080c */
[----:B------:R1:W2:Y:S03]  /*3b40*/  MUFU.EX2 R250, R8 ;  /* 0x0000000800fa7308 */ /* 0x0002a60000000800 */
[C---:B------:R-:W-:Y:S01]  /*3b50*/  HMMA.16816.F32.BF16 R44, R4.reuse, R22, RZ ;  /* 0x00000016042c723c */ /* 0x040fe200000418ff */
[----:B------:R-:W-:Y:S07]  /*3b60*/  LDSM.16.MT88.4 R20, [R103+0x900] ;  /* 0x000900006714783b */ /* 0x000fee0000004200 */
[C---:B------:R-:W-:Y:S01]  /*3b70*/  HMMA.16816.F32.BF16 R28, R4.reuse, R30, RZ ;  /* 0x0000001e041c723c */ /* 0x040fe200000418ff */
[----:B-1----:R-:W1:Y:S07]  /*3b80*/  LDSM.16.MT88.4 R8, [R2+0x6900] ;  /* 0x006900000208783b */ /* 0x002e6e0000004200 */
[----:B------:R-:W-:Y:S07]  /*3b90*/  HMMA.16816.F32.BF16 R32, R4, R34, RZ ;  /* 0x000000220420723c */ /* 0x000fee00000418ff */
[----:B----4-:R-:W-:-:S02]  /*3ba0*/  F2FP.BF16.PACK_AB R4, R160, R15 ;  /* 0x0000000fa004723e */ /* 0x010fc400000010ff */
[----:B------:R-:W-:Y:S02]  /*3bb0*/  F2FP.BF16.PACK_AB R5, R173, R251 ;  /* 0x000000fbad05723e */ /* 0x000fe400000010ff */
[----:B------:R-:W-:Y:S02]  /*3bc0*/  F2FP.BF16.PACK_AB R6, R180, R174 ;  /* 0x000000aeb406723e */ /* 0x000fe400000010ff */
[----:B--2---:R-:W-:-:S07]  /*3bd0*/  F2FP.BF16.PACK_AB R7, R250, R175 ;  /* 0x000000affa07723e */ /* 0x004fce00000010ff */
[C---:B------:R-:W-:Y:S08]  /*3be0*/  HMMA.16816.F32.BF16 R148, R4.reuse, R16, R92 ;  /* 0x000000100494723c */ /* 0x040ff0000004185c */
[C---:B------:R-:W-:Y:S01]  /*3bf0*/  HMMA.16816.F32.BF16 R136, R4.reuse, R18, R76 ;  /* 0x000000120488723c */ /* 0x040fe2000004184c */
[----:B------:R-:W2:Y:S07]  /*3c00*/  LDSM.16.MT88.4 R16, [R233+0x900] ;  /* 0x00090000e910783b */ /* 0x000eae0000004200 */
[C---:B------:R-:W-:Y:S08]  /*3c10*/  HMMA.16816.F32.BF16 R164, R4.reuse, R24, R108 ;  /* 0x0000001804a4723c */ /* 0x040ff0000004186c */
[C---:B-1----:R-:W-:Y:S07]  /*3c20*/  HMMA.16816.F32.BF16 R132, R4.reuse, R8, R56 ;  /* 0x000000080484723c */ /* 0x042fee0000041838 */
[----:B------:R-:W-:Y:S01]  /*3c30*/  IMAD.MOV.U32 R59, RZ, RZ, R179 ;  /* 0x000000ffff3b7224 */ /* 0x000fe200078e00b3 */
[----:B------:R-:W-:Y:S01]  /*3c40*/  HMMA.16816.F32.BF16 R108, R4, R10, R48 ;  /* 0x0000000a046c723c */ /* 0x000fe20000041830 */
[----:B------:R-:W1:Y:S01]  /*3c50*/  LDSM.16.MT88.4 R8, [R0+0x900] ;  /* 0x000900000008783b */ /* 0x000e620000004200 */
[----:B------:R-:W-:Y:S01]  /*3c60*/  IMAD.MOV.U32 R58, RZ, RZ, R178 ;  /* 0x000000ffff3a7224 */ /* 0x000fe200078e00b2 */
[----:B------:R-:W-:Y:S01]  /*3c70*/  MOV R56, R177 ;  /* 0x000000b100387202 */ /* 0x000fe20000000f00 */
[----:B------:R-:W-:-:S04]  /*3c80*/  IMAD.MOV.U32 R57, RZ, RZ, R176 ;  /* 0x000000ffff397224 */ /* 0x000fc800078e00b0 */
[C---:B------:R-:W-:Y:S07]  /*3c90*/  HMMA.16816.F32.BF16 R176, R4.reuse, R20, R112 ;  /* 0x0000001404b0723c */ /* 0x040fee0000041870 */
[----:B------:R-:W-:Y:S01]  /*3ca0*/  IMAD.MOV.U32 R115, RZ, RZ, R180 ;  /* 0x000000ffff737224 */ /* 0x000fe200078e00b4 */
[----:B------:R-:W-:Y:S01]  /*3cb0*/  MOV R114, R175 ;  /* 0x000000af00727202 */ /* 0x000fe20000000f00 */
[----:B------:R-:W-:Y:S01]  /*3cc0*/  HMMA.16816.F32.BF16 R180, R4, R22, R88 ;  /* 0x0000001604b4723c */ /* 0x000fe20000041858 */
[----:B------:R-:W3:Y:S01]  /*3cd0*/  LDSM.16.MT88.4 R20, [R233+0x3900] ;  /* 0x00390000e914783b */ /* 0x000ee20000004200 */
[----:B------:R-:W-:-:S02]  /*3ce0*/  IMAD.MOV.U32 R113, RZ, RZ, R174 ;  /* 0x000000ffff717224 */ /* 0x000fc400078e00ae */
[----:B------:R-:W-:-:S03]  /*3cf0*/  IMAD.MOV.U32 R112, RZ, RZ, R173 ;  /* 0x000000ffff707224 */ /* 0x000fc600078e00ad */
[----:B------:R-:W-:Y:S01]  /*3d00*/  MOV R91, R172 ;  /* 0x000000ac005b7202 */ /* 0x000fe20000000f00 */
[C---:B------:R-:W-:Y:S01]  /*3d10*/  HMMA.16816.F32.BF16 R140, R4.reuse, R26, R84 ;  /* 0x0000001a048c723c */ /* 0x040fe20000041854 */
[----:B------:R-:W-:Y:S01]  /*3d20*/  IMAD.MOV.U32 R90, RZ, RZ, R163 ;  /* 0x000000ffff5a7224 */ /* 0x000fe200078e00a3 */
[----:B------:R-:W-:Y:S01]  /*3d30*/  MOV R88, R161 ;  /* 0x000000a100587202 */ /* 0x000fe20000000f00 */
[----:B------:R-:W-:Y:S01]  /*3d40*/  IMAD.MOV.U32 R89, RZ, RZ, R162 ;  /* 0x000000ffff597224 */ /* 0x000fe200078e00a2 */
[----:B------:R-:W4:Y:S04]  /*3d50*/  LDSM.16.MT88.4 R24, [R103+0x3900] ;  /* 0x003900006718783b */ /* 0x000f280000004200 */
[C---:B--2---:R-:W-:Y:S08]  /*3d60*/  HMMA.16816.F32.BF16 R172, R4.reuse, R16, R104 ;  /* 0x0000001004ac723c */ /* 0x044ff00000041868 */
[C---:B------:R-:W-:Y:S01]  /*3d70*/  HMMA.16816.F32.BF16 R104, R4.reuse, R18, R80 ;  /* 0x000000120468723c */ /* 0x040fe20000041850 */
[----:B------:R-:W2:Y:S06]  /*3d80*/  LDSM.16.MT88.4 R16, [R0+0x3900] ;  /* 0x003900000010783b */ /* 0x000eac0000004200 */
[----:B------:R-:W-:Y:S01]  /*3d90*/  IMAD.MOV.U32 R83, RZ, RZ, R160 ;  /* 0x000000ffff537224 */ /* 0x000fe200078e00a0 */
[----:B-1----:R-:W-:Y:S01]  /*3da0*/  HMMA.16816.F32.BF16 R92, R4, R10, R52 ;  /* 0x0000000a045c723c */ /* 0x002fe20000041834 */
[----:B------:R-:W-:Y:S01]  /*3db0*/  MOV R82, R91 ;  /* 0x0000005b00527202 */ /* 0x000fe20000000f00 */
[----:B------:R-:W-:Y:S01]  /*3dc0*/  IMAD.MOV.U32 R91, RZ, RZ, R252 ;  /* 0x000000ffff5b7224 */ /* 0x000fe200078e00fc */
[----:B------:R-:W-:Y:S01]  /*3dd0*/  MOV R80, R89 ;  /* 0x0000005900507202 */ /* 0x000fe20000000f00 */
[----:B------:R-:W-:Y:S01]  /*3de0*/  IMAD.MOV.U32 R81, RZ, RZ, R90 ;  /* 0x000000ffff517224 */ /* 0x000fe200078e005a */
[----:B------:R-:W-:Y:S01]  /*3df0*/  MOV R90, R115 ;  /* 0x00000073005a7202 */ /* 0x000fe20000000f00 */
[----:B------:R-:W-:-:S02]  /*3e00*/  IMAD.MOV.U32 R89, RZ, RZ, R114 ;  /* 0x000000ffff597224 */ /* 0x000fc400078e0072 */
[C---:B------:R-:W-:Y:S01]  /*3e10*/  HMMA.16816.F32.BF16 R160, R4.reuse, R8, R72 ;  /* 0x0000000804a0723c */ /* 0x040fe20000041848 */
[----:B------:R-:W1:Y:S07]  /*3e20*/  LDSM.16.MT88.4 R8, [R103+0x6900] ;  /* 0x006900006708783b */ /* 0x000e6e0000004200 */
[C---:B---3--:R-:W-:Y:S08]  /*3e30*/  HMMA.16816.F32.BF16 R76, R4.reuse, R20, R60 ;  /* 0x00000014044c723c */ /* 0x048ff0000004183c */
[C---:B------:R-:W-:Y:S01]  /*3e40*/  HMMA.16816.F32.BF16 R64, R4.reuse, R22, R40 ;  /* 0x000000160440723c */ /* 0x040fe20000041828 */
[----:B------:R-:W3:Y:S07]  /*3e50*/  LDSM.16.MT88.4 R20, [R233+0x6900] ;  /* 0x00690000e914783b */ /* 0x000eee0000004200 */
[C---:B----4-:R-:W-:Y:S08]  /*3e60*/  HMMA.16816.F32.BF16 R84, R4.reuse, R26, R68 ;  /* 0x0000001a0454723c */ /* 0x050ff00000041844 */
[C---:B--2---:R-:W-:Y:S07]  /*3e70*/  HMMA.16816.F32.BF16 R60, R4.reuse, R18, R120 ;  /* 0x00000012043c723c */ /* 0x044fee0000041878 */
[----:B------:R-:W-:Y:S01]  /*3e80*/  MOV R120, R56 ;  /* 0x0000003800787202 */ /* 0x000fe20000000f00 */
[C---:B------:R-:W-:Y:S01]  /*3e90*/  HMMA.16816.F32.BF16 R52, R4.reuse, R16, R36 ;  /* 0x000000100434723c */ /* 0x040fe20000041824 */
[----:B------:R-:W2:Y:S07]  /*3ea0*/  LDSM.16.MT88.4 R16, [R0+0x6900] ;  /* 0x006900000010783b */ /* 0x000eae0000004200 */
[C---:B-1----:R-:W-:Y:S07]  /*3eb0*/  HMMA.16816.F32.BF16 R68, R4.reuse, R8, R116 ;  /* 0x000000080444723c */ /* 0x042fee0000041874 */
[----:B------:R-:W-:Y:S01]  /*3ec0*/  FFMA.FTZ R8, R144, c[0x0][0x2d0], -R13 ;  /* 0x0000b40090087a23 */ /* 0x000fe2000001080d */
[----:B------:R-:W-:Y:S01]  /*3ed0*/  MOV R116, R171 ;  /* 0x000000ab00747202 */ /* 0x000fe20000000f00 */
[----:B------:R-:W-:Y:S01]  /*3ee0*/  IMAD.MOV.U32 R119, RZ, RZ, R57 ;  /* 0x000000ffff777224 */ /* 0x000fe200078e0039 */
[----:B------:R-:W-:Y:S01]  /*3ef0*/  MOV R118, R58 ;  /* 0x0000003a00767202 */ /* 0x000fe20000000f00 */
[----:B------:R1:W4:Y:S01]  /*3f00*/  MUFU.EX2 R9, R8 ;  /* 0x0000000800097308 */ /* 0x0003220000000800 */
[----:B------:R-:W-:Y:S01]  /*3f10*/  IMAD.MOV.U32 R117, RZ, RZ, R59 ;  /* 0x000000ffff757224 */ /* 0x000fe200078e003b */
[C---:B---3--:R-:W-:Y:S08]  /*3f20*/  HMMA.16816.F32.BF16 R48, R4.reuse, R20, R124 ;  /* 0x000000140430723c */ /* 0x048ff0000004187c */
[----:B------:R-:W-:Y:S01]  /*3f30*/  HMMA.16816.F32.BF16 R56, R4, R10, R44 ;  /* 0x0000000a0438723c */ /* 0x000fe2000004182c */
[----:B-1----:R-:W-:-:S07]  /*3f40*/  FFMA.FTZ R8, R102, c[0x0][0x2d0], -R13 ;  /* 0x0000b40066087a23 */ /* 0x002fce000001080d */
[----:B------:R-:W-:Y:S01]  /*3f50*/  HMMA.16816.F32.BF16 R44, R4, R22, R28 ;  /* 0x00000016042c723c */ /* 0x000fe2000004181c */
[----:B------:R-:W1:Y:S01]  /*3f60*/  LDSM.16.MT88.4 R20, [R2+0x1100] ;  /* 0x001100000214783b */ /* 0x000e620000004200 */
[----:B------:R3:W5:Y:S01]  /*3f70*/  MUFU.EX2 R123, R8 ;  /* 0x00000008007b7308 */ /* 0x0007620000000800 */
[----:B------:R-:W-:-:S04]  /*3f80*/  IMAD.MOV.U32 R102, RZ, RZ, R91 ;  /* 0x000000ffff667224 */ /* 0x000fc800078e005b */
[----:B------:R-:W-:Y:S01]  /*3f90*/  MOV R31, R251 ;  /* 0x000000fb001f7202 */ /* 0x000fe20000000f00 */
[----:B------:R-:W-:Y:S01]  /*3fa0*/  IMAD.MOV.U32 R30, RZ, RZ, R250 ;  /* 0x000000ffff1e7224 */ /* 0x000fe200078e00fa */
[----:B--2---:R-:W-:Y:S01]  /*3fb0*/  HMMA.16816.F32.BF16 R40, R4, R16, R128 ;  /* 0x000000100428723c */ /* 0x004fe20000041880 */
[----:B----4-:R-:W-:-:S07]  /*3fc0*/  IMAD.MOV.U32 R29, RZ, RZ, R9 ;  /* 0x000000ffff1d7224 */ /* 0x010fce00078e0009 */
[C---:B------:R-:W-:Y:S01]  /*3fd0*/  HMMA.16816.F32.BF16 R36, R4.reuse, R18, R32 ;  /* 0x000000120424723c */ /* 0x040fe20000041820 */
[----:B---3--:R-:W-:Y:S01]  /*3fe0*/  FFMA.FTZ R8, R145, c[0x0][0x2d0], -R13 ;  /* 0x0000b40091087a23 */ /* 0x008fe2000001080d */
[----:B------:R-:W2:Y:S03]  /*3ff0*/  LDSM.16.MT88.4 R16, [R2+0x4100] ;  /* 0x004100000210783b */ /* 0x000ea60000004200 */
[----:B------:R3:W-:Y:S01]  /*4000*/  MUFU.EX2 R122, R8 ;  /* 0x00000008007a7308 */ /* 0x0007e20000000800 */
[----:B------:R-:W-:Y:S02]  /*4010*/  LDSM.16.MT88.4 R32, [R103+0x1100] ;  /* 0x001100006720783b */ /* 0x000fe40000004200 */
[----:B------:R-:W-:Y:S07]  /*4020*/  HMMA.16816.F32.BF16 R96, R4, R24, R96 ;  /* 0x000000180460723c */ /* 0x000fee0000041860 */
[----:B-----5:R-:W-:Y:S01]  /*4030*/  F2FP.BF16.PACK_AB R4, R123, R29 ;  /* 0x0000001d7b04723e */ /* 0x020fe200000010ff */
[----:B------:R-:W-:Y:S01]  /*4040*/  IMAD.MOV.U32 R25, RZ, RZ, R88 ;  /* 0x000000ffff197224 */ /* 0x000fe200078e0058 */
[----:B------:R-:W-:-:S02]  /*4050*/  MOV R88, R113 ;  /* 0x0000007100587202 */ /* 0x000fc40000000f00 */
[----:B------:R-:W-:Y:S01]  /*4060*/  MOV R24, R83 ;  /* 0x0000005300187202 */ /* 0x000fe20000000f00 */
[----:B------:R-:W-:Y:S02]  /*4070*/  IMAD.MOV.U32 R83, RZ, RZ, R112 ;  /* 0x000000ffff537224 */ /* 0x000fe400078e0070 */
[----:B---3--:R-:W-:Y:S01]  /*4080*/  FFMA.FTZ R8, R101, c[0x0][0x2d0], -R13 ;  /* 0x0000b40065087a23 */ /* 0x008fe2000001080d */
[----:B------:R-:W-:-:S03]  /*4090*/  MOV R101, R80 ;  /* 0x0000005000657202 */ /* 0x000fc60000000f00 */
[----:B------:R3:W4:Y:S02]  /*40a0*/  MUFU.EX2 R121, R8 ;  /* 0x0000000800797308 */ /* 0x0007240000000800 */
[----:B---3--:R-:W-:Y:S01]  /*40b0*/  FFMA.FTZ R8, R146, c[0x0][0x2d0], -R12 ;  /* 0x0000b40092087a23 */ /* 0x008fe2000001080c */
[----:B----4-:R-:W-:-:S05]  /*40c0*/  F2FP.BF16.PACK_AB R6, R121, R122 ;  /* 0x0000007a7906723e */ /* 0x010fca00000010ff */
[----:B------:R3:W-:Y:S02]  /*40d0*/  MUFU.EX2 R171, R8 ;  /* 0x0000000800ab7308 */ /* 0x0007e40000000800 */
[----:B---3--:R-:W-:-:S06]  /*40e0*/  FFMA.FTZ R8, R168, c[0x0][0x2d0], -R12 ;  /* 0x0000b400a8087a23 */ /* 0x008fcc000001080c */
[----:B------:R3:W4:Y:S02]  /*40f0*/  MUFU.EX2 R252, R8 ;  /* 0x0000000800fc7308 */ /* 0x0007240000000800 */
[----:B---3--:R-:W-:Y:S01]  /*4100*/  FFMA.FTZ R8, R147, c[0x0][0x2d0], -R12 ;  /* 0x0000b40093087a23 */ /* 0x008fe2000001080c */
[----:B----4-:R-:W-:-:S05]  /*4110*/  F2FP.BF16.PACK_AB R5, R252, R171 ;  /* 0x000000abfc05723e */ /* 0x010fca00000010ff */
[----:B------:R3:W-:Y:S02]  /*4120*/  MUFU.EX2 R251, R8 ;  /* 0x0000000800fb7308 */ /* 0x0007e40000000800 */
[----:B---3--:R-:W-:-:S06]  /*4130*/  FFMA.FTZ R8, R169, c[0x0][0x2d0], -R12 ;  /* 0x0000b400a9087a23 */ /* 0x008fcc000001080c */
[----:B------:R3:W4:Y:S02]  /*4140*/  MUFU.EX2 R250, R8 ;  /* 0x0000000800fa7308 */ /* 0x0007240000000800 */
[----:B---3--:R-:W3:Y:S01]  /*4150*/  LDSM.16.MT88.4 R8, [R2+0x7100] ;  /* 0x007100000208783b */ /* 0x008ee20000004200 */
[----:B----4-:R-:W-:-:S07]  /*4160*/  F2FP.BF16.PACK_AB R7, R250, R251 ;  /* 0x000000fbfa07723e */ /* 0x010fce00000010ff */
[C---:B-1----:R-:W-:Y:S07]  /*4170*/  HMMA.16816.F32.BF16 R112, R4.reuse, R20, R164 ;  /* 0x000000140470723c */ /* 0x042fee00000418a4 */
[----:B------:R-:W-:Y:S01]  /*4180*/  MOV R166, R88 ;  /* 0x0000005800a67202 */ /* 0x000fe20000000f00 */
[----:B------:R-:W-:Y:S01]  /*4190*/  IMAD.MOV.U32 R165, RZ, RZ, R89 ;  /* 0x000000ffffa57224 */ /* 0x000fe200078e0059 */
[----:B------:R-:W-:Y:S01]  /*41a0*/  MOV R164, R90 ;  /* 0x0000005a00a47202 */ /* 0x000fe20000000f00 */
[----:B--2---:R-:W-:Y:S01]  /*41b0*/  HMMA.16816.F32.BF16 R144, R4, R16, R148 ;  /* 0x000000100490723c */ /* 0x004fe20000041894 */
[----:B------:R-:W-:-:S06]  /*41c0*/  IMAD.MOV.U32 R167, RZ, RZ, R83 ;  /* 0x000000ffffa77224 */ /* 0x000fcc00078e0053 */
[----:B------:R-:W-:Y:S01]  /*41d0*/  IMAD.MOV.U32 R149, RZ, RZ, R81 ;  /* 0x000000ffff957224 */ /* 0x000fe200078e0051 */
[----:B------:R-:W-:Y:S01]  /*41e0*/  MOV R148, R82 ;  /* 0x0000005200947202 */ /* 0x000fe20000000f00 */
[C---:B------:R-:W-:Y:S01]  /*41f0*/  HMMA.16816.F32.BF16 R72, R4.reuse, R22, R140 ;  /* 0x000000160448723c */ /* 0x040fe2000004188c */
[----:B------:R-:W-:Y:S01]  /*4200*/  LDSM.16.MT88.4 R20, [R0+0x1100] ;  /* 0x001100000014783b */ /* 0x000fe20000004200 */
[----:B------:R-:W-:Y:S01]  /*4210*/  MOV R151, R24 ;  /* 0x0000001800977202 */ /* 0x000fe20000000f00 */
[----:B------:R-:W-:Y:S02]  /*4220*/  IMAD.MOV.U32 R150, RZ, RZ, R25 ;  /* 0x000000ffff967224 */ /* 0x000fe400078e0019 */
[----:B------:R-:W-:Y:S03]  /*4230*/  LDSM.16.MT88.4 R24, [R233+0x1100] ;  /* 0x00110000e918783b */ /* 0x000fe60000004200 */
[C---:B------:R-:W-:Y:S01]  /*4240*/  HMMA.16816.F32.BF16 R80, R4.reuse, R18, R136 ;  /* 0x000000120450723c */ /* 0x040fe20000041888 */
[----:B------:R-:W1:Y:S07]  /*4250*/  LDSM.16.MT88.4 R16, [R103+0x4100] ;  /* 0x004100006710783b */ /* 0x000e6e0000004200 */
[C---:B---3--:R-:W-:Y:S08]  /*4260*/  HMMA.16816.F32.BF16 R88, R4.reuse, R8, R132 ;  /* 0x000000080458723c */ /* 0x048ff00000041884 */
[C---:B------:R-:W-:Y:S01]  /*4270*/  HMMA.16816.F32.BF16 R108, R4.reuse, R10, R108 ;  /* 0x0000000a046c723c */ /* 0x040fe2000004186c */
[----:B------:R-:W2:Y:S07]  /*4280*/  LDSM.16.MT88.4 R8, [R233+0x4100] ;  /* 0x00410000e908783b */ /* 0x000eae0000004200 */
[C---:B------:R-:W-:Y:S07]  /*4290*/  HMMA.16816.F32.BF16 R124, R4.reuse, R32, R176 ;  /* 0x00000020047c723c */ /* 0x040fee00000418b0 */
[----:B------:R-:W-:Y:S01]  /*42a0*/  MOV R32, R29 ;  /* 0x0000001d00207202 */ /* 0x000fe20000000f00 */
[C---:B------:R-:W-:Y:S01]  /*42b0*/  HMMA.16816.F32.BF16 R128, R4.reuse, R34, R180 ;  /* 0x000000220480723c */ /* 0x040fe200000418b4 */
[----:B------:R-:W-:Y:S01]  /*42c0*/  IMAD.MOV.U32 R33, RZ, RZ, R30 ;  /* 0x000000ffff217224 */ /* 0x000fe200078e001e */
[----:B------:R-:W-:Y:S01]  /*42d0*/  MOV R178, R117 ;  /* 0x0000007500b27202 */ /* 0x000fe20000000f00 */
[----:B------:R-:W-:Y:S01]  /*42e0*/  IMAD.MOV.U32 R177, RZ, RZ, R116 ;  /* 0x000000ffffb17224 */ /* 0x000fe200078e0074 */
[----:B------:R-:W-:Y:S01]  /*42f0*/  MOV R176, R31 ;  /* 0x0000001f00b07202 */ /* 0x000fe20000000f00 */
[----:B------:R-:W-:Y:S01]  /*4300*/  IMAD.MOV.U32 R179, RZ, RZ, R118 ;  /* 0x000000ffffb37224 */ /* 0x000fe200078e0076 */
[----:B------:R-:W3:Y:S01]  /*4310*/  LDSM.16.MT88.4 R28, [R0+0x4100] ;  /* 0x00410000001c783b */ /* 0x000ee20000004200 */
[----:B------:R-:W-:Y:S01]  /*4320*/  MOV R34, R119 ;  /* 0x0000007700227202 */ /* 0x000fe20000000f00 */
[----:B------:R-:W-:Y:S01]  /*4330*/  IMAD.MOV.U32 R35, RZ, RZ, R171 ;  /* 0x000000ffff237224 */ /* 0x000fe200078e00ab */
[----:B------:R-:W-:Y:S01]  /*4340*/  MOV R182, R121 ;  /* 0x0000007900b67202 */ /* 0x000fe20000000f00 */
[----:B------:R-:W-:Y:S01]  /*4350*/  IMAD.MOV.U32 R183, RZ, RZ, R120 ;  /* 0x000000ffffb77224 */ /* 0x000fe200078e0078 */
[----:B------:R-:W-:Y:S01]  /*4360*/  MOV R180, R123 ;  /* 0x0000007b00b47202 */ /* 0x000fe20000000f00 */
[----:B------:R-:W-:Y:S01]  /*4370*/  IMAD.MOV.U32 R181, RZ, RZ, R122 ;  /* 0x000000ffffb57224 */ /* 0x000fe200078e007a */
[C---:B-1----:R-:W-:Y:S08]  /*4380*/  HMMA.16816.F32.BF16 R132, R4.reuse, R16, R96 ;  /* 0x000000100484723c */ /* 0x042ff00000041860 */
[C---:B------:R-:W-:Y:S01]  /*4390*/  HMMA.16816.F32.BF16 R120, R4.reuse, R18, R84 ;  /* 0x000000120478723c */ /* 0x040fe20000041854 */
[----:B------:R-:W-:Y:S07]  /*43a0*/  LDSM.16.MT88.4 R16, [R233+0x7100] ;  /* 0x00710000e910783b */ /* 0x000fee0000004200 */
[C---:B--2---:R-:W-:Y:S07]  /*43b0*/  HMMA.16816.F32.BF16 R116, R4.reuse, R8, R76 ;  /* 0x000000080474723c */ /* 0x044fee000004184c */
[----:B------:R-:W-:Y:S01]  /*43c0*/  IMAD.MOV.U32 R79, RZ, RZ, R34 ;  /* 0x000000ffff4f7224 */ /* 0x000fe200078e0022 */
[----:B------:R-:W-:Y:S01]  /*43d0*/  MOV R78, R35 ;  /* 0x00000023004e7202 */ /* 0x000fe20000000f00 */
[----:B------:R-:W-:Y:S01]  /*43e0*/  IMAD.MOV.U32 R77, RZ, RZ, R32 ;  /* 0x000000ffff4d7224 */ /* 0x000fe200078e0020 */
[----:B------:R-:W-:Y:S01]  /*43f0*/  MOV R76, R33 ;  /* 0x00000021004c7202 */ /* 0x000fe20000000f00 */
[C---:B------:R-:W-:Y:S08]  /*4400*/  HMMA.16816.F32.BF16 R160, R4.reuse, R20, R160 ;  /* 0x0000001404a0723c */ /* 0x040ff000000418a0 */
[C---:B------:R-:W-:Y:S01]  /*4410*/  HMMA.16816.F32.BF16 R32, R4.reuse, R10, R64 ;  /* 0x0000000a0420723c */ /* 0x040fe20000041840 */
[----:B------:R-:W1:Y:S06]  /*4420*/  LDSM.16.MT88.4 R8, [R103+0x7100] ;  /* 0x007100006708783b */ /* 0x000e6c0000004200 */
[----:B------:R-:W-:Y:S01]  /*4430*/  IMAD.MOV.U32 R67, RZ, RZ, R164 ;  /* 0x000000ffff437224 */ /* 0x000fe200078e00a4 */
[----:B------:R-:W-:Y:S01]  /*4440*/  HMMA.16816.F32.BF16 R140, R4, R22, R92 ;  /* 0x00000016048c723c */ /* 0x000fe2000004185c */
[----:B------:R-:W2:Y:S01]  /*4450*/  LDSM.16.MT88.4 R20, [R0+0x7100] ;  /* 0x007100000014783b */ /* 0x000ea20000004200 */
[----:B------:R-:W-:Y:S01]  /*4460*/  MOV R66, R165 ;  /* 0x000000a500427202 */ /* 0x000fe20000000f00 */
[----:B------:R-:W-:Y:S01]  /*4470*/  IMAD.MOV.U32 R65, RZ, RZ, R166 ;  /* 0x000000ffff417224 */ /* 0x000fe200078e00a6 */
[----:B------:R-:W-:-:S04]  /*4480*/  MOV R64, R167 ;  /* 0x000000a700407202 */ /* 0x000fc80000000f00 */
[C---:B------:R-:W-:Y:S07]  /*4490*/  HMMA.16816.F32.BF16 R136, R4.reuse, R24, R172 ;  /* 0x000000180488723c */ /* 0x040fee00000418ac */
[----:B------:R-:W-:Y:S01]  /*44a0*/  MOV R175, R170 ;  /* 0x000000aa00af7202 */ /* 0x000fe20000000f00 */
[----:B---3--:R-:W-:Y:S01]  /*44b0*/  HMMA.16816.F32.BF16 R164, R4, R28, R52 ;  /* 0x0000001c04a4723c */ /* 0x008fe20000041834 */
[----:B------:R-:W-:Y:S01]  /*44c0*/  IMAD.MOV.U32 R24, RZ, RZ, R149 ;  /* 0x000000ffff187224 */ /* 0x000fe200078e0095 */
[----:B------:R-:W-:-:S05]  /*44d0*/  MOV R25, R150 ;  /* 0x0000009600197202 */ /* 0x000fca0000000f00 */
[----:B------:R-:W-:Y:S01]  /*44e0*/  IMAD.MOV.U32 R55, RZ, RZ, R175 ;  /* 0x000000ffff377224 */ /* 0x000fe200078e00af */
[----:B------:R-:W-:Y:S01]  /*44f0*/  HMMA.16816.F32.BF16 R168, R4, R26, R104 ;  /* 0x0000001a04a8723c */ /* 0x000fe20000041868 */
[----:B------:R-:W-:Y:S01]  /*4500*/  MOV R54, R176 ;  /* 0x000000b000367202 */ /* 0x000fe20000000f00 */
[----:B------:R-:W-:Y:S01]  /*4510*/  IMAD.MOV.U32 R53, RZ, RZ, R177 ;  /* 0x000000ffff357224 */ /* 0x000fe200078e00b1 */
[----:B------:R-:W-:-:S04]  /*4520*/  MOV R52, R178 ;  /* 0x000000b200347202 */ /* 0x000fc80000000f00 */
[----:B------:R-:W-:Y:S01]  /*4530*/  MOV R27, R148 ;  /* 0x00000094001b7202 */ /* 0x000fe20000000f00 */
[----:B------:R-:W-:Y:S01]  /*4540*/  HMMA.16816.F32.BF16 R104, R4, R30, R60 ;  /* 0x0000001e0468723c */ /* 0x000fe2000004183c */
[----:B------:R-:W3:Y:S01]  /*4550*/  LDSM.16.MT88.4 R28, [R2+0x1900] ;  /* 0x00190000021c783b */ /* 0x000ee20000004200 */
[----:B------:R-:W-:-:S05]  /*4560*/  IMAD.MOV.U32 R26, RZ, RZ, R179 ;  /* 0x000000ffff1a7224 */ /* 0x000fca00078e00b3 */
[----:B------:R-:W-:Y:S01]  /*4570*/  MOV R61, R239 ;  /* 0x000000ef003d7202 */ /* 0x000fe20000000f00 */
[----:B-1----:R-:W-:Y:S01]  /*4580*/  HMMA.16816.F32.BF16 R96, R4, R8, R68 ;  /* 0x000000080460723c */ /* 0x002fe20000041844 */
[----:B------:R-:W-:Y:S01]  /*4590*/  MOV R63, R238 ;  /* 0x000000ee003f7202 */ /* 0x000fe20000000f00 */
[----:B------:R-:W-:-:S05]  /*45a0*/  IMAD.MOV.U32 R62, RZ, RZ, R151 ;  /* 0x000000ffff3e7224 */ /* 0x000fca00078e0097 */
[--C-:B------:R-:W-:Y:S01]  /*45b0*/  FFMA.FTZ R8, R191, c[0x0][0x2d0], -R13.reuse ;  /* 0x0000b400bf087a23 */ /* 0x100fe2000001080d */
[C---:B------:R-:W-:Y:S03]  /*45c0*/  HMMA.16816.F32.BF16 R172, R4.reuse, R16, R48 ;  /* 0x0000001004ac723c */ /* 0x040fe60000041830 */
[----:B------:R1:W-:Y:S05]  /*45d0*/  MUFU.EX2 R239, R8 ;  /* 0x0000000800ef7308 */ /* 0x0003ea0000000800 */
[C---:B------:R-:W-:Y:S01]  /*45e0*/  HMMA.16816.F32.BF16 R148, R4.reuse, R18, R44 ;  /* 0x000000120494723c */ /* 0x040fe2000004182c */
[----:B------:R-:W4:Y:S07]  /*45f0*/  LDSM.16.MT88.4 R16, [R2+0x4900] ;  /* 0x004900000210783b */ /* 0x000f2e0000004200 */
[----:B------:R-:W-:Y:S01]  /*4600*/  HMMA.16816.F32.BF16 R176, R4, R10, R56 ;  /* 0x0000000a04b0723c */ /* 0x000fe20000041838 */
[----:B-1----:R-:W-:-:S02]  /*4610*/  FFMA.FTZ R8, R188, c[0x0][0x2d0], -R13 ;  /* 0x0000b400bc087a23 */ /* 0x002fc4000001080d */
[----:B------:R-:W-:Y:S02]  /*4620*/  IMAD.MOV.U32 R188, RZ, RZ, R240 ;  /* 0x000000ffffbc7224 */ /* 0x000fe400078e00f0 */
[----:B------:R1:W-:Y:S03]  /*4630*/  MUFU.EX2 R240, R8 ;  /* 0x0000000800f07308 */ /* 0x0003e60000000800 */
[C---:B--2---:R-:W-:Y:S08]  /*4640*/  HMMA.16816.F32.BF16 R92, R4.reuse, R20, R40 ;  /* 0x00000014045c723c */ /* 0x044ff00000041828 */
[----:B------:R-:W-:Y:S01]  /*4650*/  HMMA.16816.F32.BF16 R84, R4, R22, R36 ;  /* 0x000000160454723c */ /* 0x000fe20000041824 */
[----:B------:R-:W-:Y:S01]  /*4660*/  LDSM.16.MT88.4 R20, [R233+0x1900] ;  /* 0x00190000e914783b */ /* 0x000fe20000004200 */
[----:B-1----:R-:W-:-:S05]  /*4670*/  FFMA.FTZ R8, R190, c[0x0][0x2d0], -R13 ;  /* 0x0000b400be087a23 */ /* 0x002fca000001080d */
[----:B------:R-:W-:Y:S01]  /*4680*/  MOV R38, R26 ;  /* 0x0000001a00267202 */ /* 0x000fe20000000f00 */
[----:B------:R-:W-:Y:S01]  /*4690*/  FFMA.FTZ R4, R231, c[0x0][0x2d0], -R12 ;  /* 0x0000b400e7047a23 */ /* 0x000fe2000001080c */
[----:B------:R-:W-:Y:S01]  /*46a0*/  MOV R37, R24 ;  /* 0x0000001800257202 */ /* 0x000fe20000000f00 */
[----:B------:R1:W-:Y:S01]  /*46b0*/  MUFU.EX2 R238, R8 ;  /* 0x0000000800ee7308 */ /* 0x0003e20000000800 */
[----:B------:R-:W-:Y:S01]  /*46c0*/  IMAD.MOV.U32 R36, RZ, RZ, R27 ;  /* 0x000000ffff247224 */ /* 0x000fe200078e001b */
[----:B------:R-:W-:Y:S01]  /*46d0*/  MOV R231, R61 ;  /* 0x0000003d00e77202 */ /* 0x000fe20000000f00 */
[----:B------:R-:W-:Y:S02]  /*46e0*/  IMAD.MOV.U32 R39, RZ, RZ, R25 ;  /* 0x000000ffff277224 */ /* 0x000fe400078e0019 */
[----:B------:R-:W2:Y:S03]  /*46f0*/  LDSM.16.MT88.4 R24, [R2+0x7900] ;  /* 0x007900000218783b */ /* 0x000ea60000004200 */
[----:B------:R5:W-:Y:S01]  /*4700*/  MUFU.EX2 R191, R4 ;  /* 0x0000000400bf7308 */ /* 0x000be20000000800 */
[----:B-1----:R-:W-:-:S02]  /*4710*/  FFMA.FTZ R8, R189, c[0x0][0x2d0], -R13 ;  /* 0x0000b400bd087a23 */ /* 0x002fc4000001080d */
[----:B------:R-:W-:-:S05]  /*4720*/  IMAD.MOV.U32 R189, RZ, RZ, R236 ;  /* 0x000000ffffbd7224 */ /* 0x000fca00078e00ec */
[----:B------:R1:W1:Y:S01]  /*4730*/  MUFU.EX2 R236, R8 ;  /* 0x0000000800ec7308 */ /* 0x0002620000000800 */
[----:B-----5:R-:W-:Y:S02]  /*4740*/  FFMA.FTZ R4, R230, c[0x0][0x2d0], -R12 ;  /* 0x0000b400e6047a23 */ /* 0x020fe4000001080c */
[----:B------:R-:W-:Y:S02]  /*4750*/  IMAD.MOV.U32 R230, RZ, RZ, R62 ;  /* 0x000000ffffe67224 */ /* 0x000fe400078e003e */
[----:B-1----:R-:W-:Y:S01]  /*4760*/  FFMA.FTZ R8, R229, c[0x0][0x2d0], -R12 ;  /* 0x0000b400e5087a23 */ /* 0x002fe2000001080c */
[----:B------:R-:W-:-:S03]  /*4770*/  F2FP.BF16.PACK_AB R6, R236, R238 ;  /* 0x000000eeec06723e */ /* 0x000fc600000010ff */
[----:B------:R1:W-:Y:S02]  /*4780*/  MUFU.EX2 R229, R8 ;  /* 0x0000000800e57308 */ /* 0x0003e40000000800 */
[----:B-1----:R-:W-:-:S06]  /*4790*/  FFMA.FTZ R8, R228, c[0x0][0x2d0], -R12 ;  /* 0x0000b400e4087a23 */ /* 0x002fcc000001080c */
[----:B------:R1:W5:Y:S08]  /*47a0*/  MUFU.EX2 R228, R4 ;  /* 0x0000000400e47308 */ /* 0x0003700000000800 */
[----:B------:R-:W2:Y:S01]  /*47b0*/  MUFU.EX2 R190, R8 ;  /* 0x0000000800be7308 */ /* 0x000ea20000000800 */
[----:B-1----:R-:W-:Y:S02]  /*47c0*/  F2FP.BF16.PACK_AB R4, R240, R239 ;  /* 0x000000eff004723e */ /* 0x002fe400000010ff */
[----:B-----5:R-:W-:-:S02]  /*47d0*/  F2FP.BF16.PACK_AB R7, R228, R191 ;  /* 0x000000bfe407723e */ /* 0x020fc400000010ff */
[----:B--2---:R-:W-:Y:S01]  /*47e0*/  F2FP.BF16.PACK_AB R5, R190, R229 ;  /* 0x000000e5be05723e */ /* 0x004fe200000010ff */
[----:B------:R-:W-:Y:S06]  /*47f0*/  LDSM.16.MT88.4 R8, [R103+0x4900] ;  /* 0x004900006708783b */ /* 0x000fec0000004200 */
[C---:B---3--:R-:W-:Y:S08]  /*4800*/  HMMA.16816.F32.BF16 R112, R4.reuse, R28, R112 ;  /* 0x0000001c0470723c */ /* 0x048ff00000041870 */
[C---:B------:R-:W-:Y:S01]  /*4810*/  HMMA.16816.F32.BF16 R40, R4.reuse, R30, R72 ;  /* 0x0000001e0428723c */ /* 0x040fe20000041848 */
[----:B------:R-:W1:Y:S06]  /*4820*/  LDSM.16.MT88.4 R28, [R103+0x1900] ;  /* 0x00190000671c783b */ /* 0x000e6c0000004200 */
[----:B------:R-:W-:Y:S01]  /*4830*/  MOV R75, R63 ;  /* 0x0000003f004b7202 */ /* 0x000fe20000000f00 */
[C---:B----4-:R-:W-:Y:S08]  /*4840*/  HMMA.16816.F32.BF16 R144, R4.reuse, R16, R144 ;  /* 0x000000100490723c */ /* 0x050ff00000041890 */
[C---:B------:R-:W-:Y:S01]  /*4850*/  HMMA.16816.F32.BF16 R44, R4.reuse, R18, R80 ;  /* 0x00000012042c723c */ /* 0x040fe20000041850 */
[----:B------:R-:W2:Y:S07]  /*4860*/  LDSM.16.MT88.4 R16, [R0+0x1900] ;  /* 0x001900000010783b */ /* 0x000eae0000004200 */
[C---:B------:R-:W-:Y:S07]  /*4870*/  HMMA.16816.F32.BF16 R48, R4.reuse, R24, R88 ;  /* 0x000000180430723c */ /* 0x040fee0000041858 */
[----:B------:R-:W-:Y:S01]  /*4880*/  IMAD.MOV.U32 R88, RZ, RZ, R55 ;  /* 0x000000ffff587224 */ /* 0x000fe200078e0037 */
[----:B------:R-:W-:Y:S01]  /*4890*/  HMMA.16816.F32.BF16 R56, R4, R26, R108 ;  /* 0x0000001a0438723c */ /* 0x000fe2000004186c */
[----:B------:R-:W3:Y:S01]  /*48a0*/  LDSM.16.MT88.4 R24, [R233+0x4900] ;  /* 0x00490000e918783b */ /* 0x000ee20000004200 */
[----:B------:R-:W-:Y:S01]  /*48b0*/  MOV R89, R64 ;  /* 0x0000004000597202 */ /* 0x000fe20000000f00 */
[----:B------:R-:W-:Y:S01]  /*48c0*/  IMAD.MOV.U32 R90, RZ, RZ, R65 ;  /* 0x000000ffff5a7224 */ /* 0x000fe200078e0041 */
[----:B------:R-:W-:-:S03]  /*48d0*/  MOV R91, R66 ;  /* 0x00000042005b7202 */ /* 0x000fc60000000f00 */
[----:B------:R-:W-:Y:S01]  /*48e0*/  IMAD.MOV.U32 R108, RZ, RZ, R37 ;  /* 0x000000ffff6c7224 */ /* 0x000fe200078e0025 */
[----:B------:R-:W-:Y:S01]  /*48f0*/  MOV R111, R52 ;  /* 0x00000034006f7202 */ /* 0x000fe20000000f00 */
[C---:B-1----:R-:W-:Y:S01]  /*4900*/  HMMA.16816.F32.BF16 R60, R4.reuse, R30, R128 ;  /* 0x0000001e043c723c */ /* 0x042fe20000041880 */
[----:B------:R-:W-:Y:S01]  /*4910*/  IMAD.MOV.U32 R110, RZ, RZ, R53 ;  /* 0x000000ffff6e7224 */ /* 0x000fe200078e0035 */
[----:B------:R-:W-:Y:S02]  /*4920*/  MOV R109, R54 ;  /* 0x00000036006d7202 */ /* 0x000fe40000000f00 */
[----:B------:R-:W-:Y:S01]  /*4930*/  MOV R37, R189 ;  /* 0x000000bd00257202 */ /* 0x000fe20000000f00 */
[----:B------:R-:W-:Y:S02]  /*4940*/  IMAD.MOV.U32 R189, RZ, RZ, R77 ;  /* 0x000000ffffbd7224 */ /* 0x000fe400078e004d */
[----:B------:R-:W-:Y:S01]  /*4950*/  MOV R128, R36 ;  /* 0x0000002400807202 */ /* 0x000fe20000000f00 */
[----:B------:R-:W-:Y:S01]  /*4960*/  IMAD.MOV.U32 R129, RZ, RZ, R231 ;  /* 0x000000ffff817224 */ /* 0x000fe200078e00e7 */
[----:B------:R-:W-:Y:S01]  /*4970*/  HMMA.16816.F32.BF16 R52, R4, R20, R136 ;  /* 0x000000140434723c */ /* 0x000fe20000041888 */
[----:B------:R-:W-:Y:S01]  /*4980*/  IMAD.MOV.U32 R36, RZ, RZ, R188 ;  /* 0x000000ffff247224 */ /* 0x000fe200078e00bc */
[----:B------:R-:W-:Y:S01]  /*4990*/  MOV R231, R76 ;  /* 0x0000004c00e77202 */ /* 0x000fe20000000f00 */
[----:B------:R-:W-:Y:S01]  /*49a0*/  IMAD.MOV.U32 R131, RZ, RZ, R75 ;  /* 0x000000ffff837224 */ /* 0x000fe200078e004b */
[----:B------:R-:W-:-:S02]  /*49b0*/  MOV R188, R78 ;  /* 0x0000004e00bc7202 */ /* 0x000fc40000000f00 */
[----:B------:R-:W-:Y:S01]  /*49c0*/  MOV R30, R91 ;  /* 0x0000005b001e7202 */ /* 0x000fe20000000f00 */
[----:B------:R-:W-:Y:S01]  /*49d0*/  IMAD.MOV.U32 R136, RZ, RZ, R79 ;  /* 0x000000ffff887224 */ /* 0x000fe200078e004f */
[----:B--2---:R-:W-:Y:S01]  /*49e0*/  HMMA.16816.F32.BF16 R72, R4, R18, R140 ;  /* 0x000000120448723c */ /* 0x004fe2000004188c */
[----:B------:R-:W-:Y:S01]  /*49f0*/  MOV R138, R89 ;  /* 0x00000059008a7202 */ /* 0x000fe20000000f00 */
[----:B------:R-:W-:Y:S01]  /*4a00*/  IMAD.MOV.U32 R139, RZ, RZ, R90 ;  /* 0x000000ffff8b7224 */ /* 0x000fe200078e005a */
[----:B------:R-:W-:Y:S01]  /*4a10*/  MOV R130, R230 ;  /* 0x000000e600827202 */ /* 0x000fe20000000f00 */
[----:B------:R-:W-:-:S04]  /*4a20*/  IMAD.MOV.U32 R230, RZ, RZ, R67 ;  /* 0x000000ffffe67224 */ /* 0x000fc800078e0043 */
[----:B------:R-:W-:Y:S01]  /*4a30*/  HMMA.16816.F32.BF16 R76, R4, R16, R160 ;  /* 0x00000010044c723c */ /* 0x000fe200000418a0 */
[----:B------:R-:W1:Y:S01]  /*4a40*/  LDSM.16.MT88.4 R16, [R0+0x4900] ;  /* 0x004900000010783b */ /* 0x000e620000004200 */
[----:B------:R-:W-:Y:S01]  /*4a50*/  IMAD.MOV.U32 R31, RZ, RZ, R230 ;  /* 0x000000ffff1f7224 */ /* 0x000fe200078e00e6 */
[----:B------:R-:W-:-:S05]  /*4a60*/  MOV R230, R181 ;  /* 0x000000b500e67202 */ /* 0x000fca0000000f00 */
[C---:B---3--:R-:W-:Y:S07]  /*4a70*/  HMMA.16816.F32.BF16 R80, R4.reuse, R24, R116 ;  /* 0x000000180450723c */ /* 0x048fee0000041874 */
[----:B------:R-:W-:Y:S01]  /*4a80*/  MOV R116, R108 ;  /* 0x0000006c00747202 */ /* 0x000fe20000000f00 */
[----:B------:R-:W-:Y:S01]  /*4a90*/  IMAD.MOV.U32 R108, RZ, RZ, R88 ;  /* 0x000000ffff6c7224 */ /* 0x000fe200078e0058 */
[----:B------:R-:W-:Y:S01]  /*4aa0*/  HMMA.16816.F32.BF16 R132, R4, R8, R132 ;  /* 0x000000080484723c */ /* 0x000fe20000041884 */
[----:B------:R-:W-:-:S02]  /*4ab0*/  IMAD.MOV.U32 R119, RZ, RZ, R111 ;  /* 0x000000ffff777224 */ /* 0x000fc400078e006f */
[----:B------:R-:W-:Y:S02]  /*4ac0*/  IMAD.MOV.U32 R117, RZ, RZ, R37 ;  /* 0x000000ffff757224 */ /* 0x000fe400078e0025 */
[----:B------:R-:W-:Y:S02]  /*4ad0*/  IMAD.MOV.U32 R118, RZ, RZ, R39 ;  /* 0x000000ffff767224 */ /* 0x000fe400078e0027 */
[----:B------:R-:W-:Y:S01]  /*4ae0*/  FFMA.FTZ R8, R246, c[0x0][0x2d0], -R13 ;  /* 0x0000b400f6087a23 */ /* 0x000fe2000001080d */
[C---:B------:R-:W-:Y:S01]  /*4af0*/  HMMA.16816.F32.BF16 R88, R4.reuse, R26, R32 ;  /* 0x0000001a0458723c */ /* 0x040fe20000041820 */
[----:B------:R-:W2:Y:S04]  /*4b00*/  LDSM.16.MT88.4 R32, [R103+0x7900] ;  /* 0x007900006720783b */ /* 0x000ea80000004200 */
[----:B------:R-:W-:Y:S03]  /*4b10*/  LDSM.16.MT88.4 R24, [R233+0x7900] ;  /* 0x00790000e918783b */ /* 0x000fe60000004200 */
[C---:B------:R-:W-:Y:S07]  /*4b20*/  HMMA.16816.F32.BF16 R68, R4.reuse, R28, R124 ;  /* 0x0000001c0444723c */ /* 0x040fee000004187c */
[----:B------:R-:W-:Y:S01]  /*4b30*/  MOV R28, R231 ;  /* 0x000000e7001c7202 */ /* 0x000fe20000000f00 */
[----:B------:R-:W-:Y:S01]  /*4b40*/  IMAD.MOV.U32 R231, RZ, RZ, R182 ;  /* 0x000000ffffe77224 */ /* 0x000fe200078e00b6 */
[----:B------:R-:W-:Y:S01]  /*4b50*/  MOV R127, R183 ;  /* 0x000000b7007f7202 */ /* 0x000fe20000000f00 */
[----:B------:R3:W-:Y:S01]  /*4b60*/  MUFU.EX2 R182, R8 ;  /* 0x0000000800b67308 */ /* 0x0007e20000000800 */
[----:B------:R-:W-:Y:S01]  /*4b70*/  MOV R124, R188 ;  /* 0x000000bc007c7202 */ /* 0x000fe20000000f00 */
[----:B------:R-:W-:Y:S01]  /*4b80*/  IMAD.MOV.U32 R29, RZ, RZ, R189 ;  /* 0x000000ffff1d7224 */ /* 0x000fe200078e00bd */
[----:B------:R-:W-:Y:S01]  /*4b90*/  HMMA.16816.F32.BF16 R64, R4, R22, R168 ;  /* 0x000000160440723c */ /* 0x000fe200000418a8 */
[----:B------:R-:W4:Y:S01]  /*4ba0*/  LDSM.16.MT88.4 R20, [R0+0x7900] ;  /* 0x007900000014783b */ /* 0x000f220000004200 */
[----:B------:R-:W-:-:S02]  /*4bb0*/  IMAD.MOV.U32 R125, RZ, RZ, R180 ;  /* 0x000000ffff7d7224 */ /* 0x000fc400078e00b4 */
[----:B------:R-:W-:Y:S02]  /*4bc0*/  IMAD.MOV.U32 R126, RZ, RZ, R102 ;  /* 0x000000ffff7e7224 */ /* 0x000fe400078e0066 */
[----:B------:R-:W-:Y:S02]  /*4bd0*/  IMAD.MOV.U32 R246, RZ, RZ, R125 ;  /* 0x000000fffff67224 */ /* 0x000fe400078e007d */
[----:B-1----:R-:W-:Y:S01]  /*4be0*/  HMMA.16816.F32.BF16 R168, R4, R16, R164 ;  /* 0x0000001004a8723c */ /* 0x002fe200000418a4 */
[----:B------:R-:W-:Y:S02]  /*4bf0*/  IMAD.MOV.U32 R137, RZ, RZ, R127 ;  /* 0x000000ffff897224 */ /* 0x000fe400078e007f */
[----:B---3--:R-:W-:Y:S01]  /*4c00*/  FFMA.FTZ R8, R244, c[0x0][0x2d0], -R13 ;  /* 0x0000b400f4087a23 */ /* 0x008fe2000001080d */
[----:B------:R-:W-:-:S04]  /*4c10*/  MOV R244, R124 ;  /* 0x0000007c00f47202 */ /* 0x000fc80000000f00 */
[C---:B------:R-:W-:Y:S01]  /*4c20*/  HMMA.16816.F32.BF16 R164, R4.reuse, R18, R104 ;  /* 0x0000001204a4723c */ /* 0x040fe20000041868 */
[----:B------:R1:W-:Y:S01]  /*4c30*/  MUFU.EX2 R183, R8 ;  /* 0x0000000800b77308 */ /* 0x0003e20000000800 */
[----:B------:R-:W3:Y:S06]  /*4c40*/  LDSM.16.MT88.4 R16, [R2+0x5100] ;  /* 0x005100000210783b */ /* 0x000eec0000004200 */
[C---:B--2---:R-:W-:Y:S07]  /*4c50*/  HMMA.16816.F32.BF16 R140, R4.reuse, R32, R96 ;  /* 0x00000020048c723c */ /* 0x044fee0000041860 */
[----:B------:R-:W-:Y:S01]  /*4c60*/  MOV R96, R101 ;  /* 0x0000006500607202 */ /* 0x000fe20000000f00 */
[----:B------:R-:W-:Y:S01]  /*4c70*/  HMMA.16816.F32.BF16 R120, R4, R10, R120 ;  /* 0x0000000a0478723c */ /* 0x000fe20000041878 */
[----:B-1----:R-:W-:Y:S01]  /*4c80*/  FFMA.FTZ R8, R242, c[0x0][0x2d0], -R13 ;  /* 0x0000b400f2087a23 */ /* 0x002fe2000001080d */
[----:B------:R-:W-:Y:S01]  /*4c90*/  MOV R99, R126 ;  /* 0x0000007e00637202 */ /* 0x000fe20000000f00 */
[----:B------:R-:W-:Y:S01]  /*4ca0*/  IMAD.MOV.U32 R242, RZ, RZ, R29 ;  /* 0x000000fffff27224 */ /* 0x000fe200078e001d */
[----:B------:R-:W-:Y:S01]  /*4cb0*/  MOV R98, R108 ;  /* 0x0000006c00627202 */ /* 0x000fe20000000f00 */
[----:B------:R1:W-:Y:S01]  /*4cc0*/  MUFU.EX2 R188, R8 ;  /* 0x0000000800bc7308 */ /* 0x0003e20000000800 */
[----:B------:R-:W-:-:S02]  /*4cd0*/  MOV R33, R36 ;  /* 0x0000002400217202 */ /* 0x000fc40000000f00 */
[C---:B------:R-:W-:Y:S01]  /*4ce0*/  HMMA.16816.F32.BF16 R176, R4.reuse, R34, R176 ;  /* 0x0000002204b0723c */ /* 0x040fe200000418b0 */
[----:B------:R-:W-:Y:S02]  /*4cf0*/  MOV R97, R38 ;  /* 0x0000002600617202 */ /* 0x000fe40000000f00 */
[----:B------:R-:W-:Y:S05]  /*4d00*/  LDSM.16.MT88.4 R36, [R2+0x8100] ;  /* 0x008100000224783b */ /* 0x000fea0000004200 */
[----:B----4-:R-:W-:Y:S01]  /*4d10*/  HMMA.16816.F32.BF16 R104, R4, R22, R84 ;  /* 0x000000160468723c */ /* 0x010fe20000041854 */
[----:B-1----:R-:W-:Y:S01]  /*4d20*/  FFMA.FTZ R8, R241, c[0x0][0x2d0], -R13 ;  /* 0x0000b400f1087a23 */ /* 0x002fe2000001080d */
[----:B------:R-:W-:-:S06]  /*4d30*/  MOV R241, R28 ;  /* 0x0000001c00f17202 */ /* 0x000fcc0000000f00 */
[C---:B------:R-:W-:Y:S01]  /*4d40*/  HMMA.16816.F32.BF16 R160, R4.reuse, R24, R172 ;  /* 0x0000001804a0723c */ /* 0x040fe200000418ac */
[----:B------:R1:W2:Y:S06]  /*4d50*/  MUFU.EX2 R189, R8 ;  /* 0x0000000800bd7308 */ /* 0x0002ac0000000800 */
[----:B------:R-:W-:Y:S01]  /*4d60*/  IMAD.MOV.U32 R173, RZ, RZ, R98 ;  /* 0x000000ffffad7224 */ /* 0x000fe200078e0062 */
[----:B------:R-:W-:Y:S01]  /*4d70*/  HMMA.16816.F32.BF16 R124, R4, R26, R148 ;  /* 0x0000001a047c723c */ /* 0x000fe20000041894 */
[----:B------:R-:W-:Y:S01]  /*4d80*/  MOV R174, R99 ;  /* 0x0000006300ae7202 */ /* 0x000fe20000000f00 */
[----:B------:R-:W-:Y:S01]  /*4d90*/  IMAD.MOV.U32 R175, RZ, RZ, R116 ;  /* 0x000000ffffaf7224 */ /* 0x000fe200078e0074 */
[----:B------:R-:W-:Y:S01]  /*4da0*/  MOV R98, R129 ;  /* 0x0000008100627202 */ /* 0x000fe20000000f00 */
[----:B------:R-:W-:Y:S01]  /*4db0*/  IMAD.MOV.U32 R172, RZ, RZ, R14 ;  /* 0x000000ffffac7224 */ /* 0x000fe200078e000e */
[----:B------:R-:W-:Y:S01]  /*4dc0*/  LDSM.16.MT88.4 R24, [R103+0x5100] ;  /* 0x005100006718783b */ /* 0x000fe20000004200 */
[----:B------:R-:W-:-:S02]  /*4dd0*/  IMAD.MOV.U32 R99, RZ, RZ, R130 ;  /* 0x000000ffff637224 */ /* 0x000fc400078e0082 */
[--C-:B-1----:R-:W-:Y:S01]  /*4de0*/  FFMA.FTZ R8, R249, c[0x0][0x2d0], -R12.reuse ;  /* 0x0000b400f9087a23 */ /* 0x102fe2000001080c */
[----:B--2---:R-:W-:Y:S01]  /*4df0*/  F2FP.BF16.PACK_AB R10, R189, R188 ;  /* 0x000000bcbd0a723e */ /* 0x004fe200000010ff */
[----:B------:R-:W-:Y:S01]  /*4e00*/  IMAD.MOV.U32 R249, RZ, RZ, R31 ;  /* 0x000000fffff97224 */ /* 0x000fe200078e001f */
[----:B------:R-:W-:Y:S01]  /*4e10*/  LDSM.16.MT88.4 R148, [R2+0x5900] ;  /* 0x005900000294783b */ /* 0x000fe20000004200 */
[----:B------:R1:W-:Y:S02]  /*4e20*/  MUFU.EX2 R181, R8 ;  /* 0x0000000800b57308 */ /* 0x0003e40000000800 */
[--C-:B-1----:R-:W-:Y:S01]  /*4e30*/  FFMA.FTZ R8, R248, c[0x0][0x2d0], -R12.reuse ;  /* 0x0000b400f8087a23 */ /* 0x102fe2000001080c */
[----:B------:R-:W-:Y:S02]  /*4e40*/  MOV R248, R30 ;  /* 0x0000001e00f87202 */ /* 0x000fe40000000f00 */
[----:B------:R-:W1:Y:S03]  /*4e50*/  LDSM.16.MT88.4 R28, [R2+0x2100] ;  /* 0x00210000021c783b */ /* 0x000e660000004200 */
[----:B------:R2:W4:Y:S02]  /*4e60*/  MUFU.EX2 R180, R8 ;  /* 0x0000000800b47308 */ /* 0x0005240000000800 */
[----:B--2---:R-:W-:Y:S01]  /*4e70*/  FFMA.FTZ R8, R247, c[0x0][0x2d0], -R12 ;  /* 0x0000b400f7087a23 */ /* 0x004fe2000001080c */
[----:B----4-:R-:W-:Y:S01]  /*4e80*/  F2FP.BF16.PACK_AB R9, R180, R181 ;  /* 0x000000b5b409723e */ /* 0x010fe200000010ff */
[----:B------:R-:W-:Y:S01]  /*4e90*/  IMAD.MOV.U32 R247, RZ, RZ, R139 ;  /* 0x000000fffff77224 */ /* 0x000fe200078e008b */
[----:B------:R-:W-:-:S03]  /*4ea0*/  MOV R139, R110 ;  /* 0x0000006e008b7202 */ /* 0x000fc60000000f00 */
[----:B------:R2:W-:Y:S02]  /*4eb0*/  MUFU.EX2 R102, R8 ;  /* 0x0000000800667308 */ /* 0x0005e40000000800 */
[----:B--2---:R-:W-:Y:S01]  /*4ec0*/  FFMA.FTZ R8, R245, c[0x0][0x2d0], -R12 ;  /* 0x0000b400f5087a23 */ /* 0x004fe2000001080c */
[----:B------:R-:W-:Y:S01]  /*4ed0*/  MOV R245, R138 ;  /* 0x0000008a00f57202 */ /* 0x000fe20000000f00 */
[----:B------:R-:W-:-:S04]  /*4ee0*/  IMAD.MOV.U32 R138, RZ, RZ, R109 ;  /* 0x000000ffff8a7224 */ /* 0x000fc800078e006d */
[----:B------:R2:W4:Y:S01]  /*4ef0*/  MUFU.EX2 R101, R8 ;  /* 0x0000000800657308 */ /* 0x0005220000000800 */
[----:B------:R-:W-:Y:S01]  /*4f00*/  HMMA.16816.F32.BF16 R108, R4, R20, R92 ;  /* 0x00000014046c723c */ /* 0x000fe2000004185c */
[----:B------:R-:W5:Y:S04]  /*4f10*/  LDSM.16.MT88.4 R4, [R103+0x2100] ;  /* 0x002100006704783b */ /* 0x000f680000004200 */
[----:B------:R-:W-:Y:S01]  /*4f20*/  LDSM.16.MT88.4 R20, [R0+0x2100] ;  /* 0x002100000014783b */ /* 0x000fe20000004200 */
[----:B--2---:R-:W-:Y:S02]  /*4f30*/  F2FP.BF16.PACK_AB R8, R183, R182 ;  /* 0x000000b6b708723e */ /* 0x004fe400000010ff */
[----:B----4-:R-:W-:-:S07]  /*4f40*/  F2FP.BF16.PACK_AB R11, R101, R102 ;  /* 0x00000066650b723e */ /* 0x010fce00000010ff */
[C---:B---3--:R-:W-:Y:S08]  /*4f50*/  HMMA.16816.F32.BF16 R144, R8.reuse, R16, R144 ;  /* 0x000000100890723c */ /* 0x048ff00000041890 */
[C---:B------:R-:W-:Y:S01]  /*4f60*/  HMMA.16816.F32.BF16 R84, R8.reuse, R18, R44 ;  /* 0x000000120854723c */ /* 0x040fe2000004182c */
[----:B------:R-:W2:Y:S07]  /*4f70*/  LDSM.16.MT88.4 R16, [R233+0x2100] ;  /* 0x00210000e910783b */ /* 0x000eae0000004200 */
[C---:B-1----:R-:W-:Y:S08]  /*4f80*/  HMMA.16816.F32.BF16 R112, R8.reuse, R28, R112 ;  /* 0x0000001c0870723c */ /* 0x042ff00000041870 */
[C---:B-----5:R-:W-:Y:S07]  /*4f90*/  HMMA.16816.F32.BF16 R68, R8.reuse, R4, R68 ;  /* 0x000000040844723c */ /* 0x060fee0000041844 */
[--C-:B------:R-:W-:Y:S01]  /*4fa0*/  FFMA.FTZ R4, R33, c[0x0][0x2d0], -R13.reuse ;  /* 0x0000b40021047a23 */ /* 0x100fe2000001080d */
[C---:B------:R-:W-:Y:S03]  /*4fb0*/  HMMA.16816.F32.BF16 R28, R8.reuse, R30, R40 ;  /* 0x0000001e081c723c */ /* 0x040fe60000041828 */
[----:B------:R1:W-:Y:S05]  /*4fc0*/  MUFU.EX2 R43, R4 ;  /* 0x00000004002b7308 */ /* 0x0003ea0000000800 */
[C---:B------:R-:W-:Y:S08]  /*4fd0*/  HMMA.16816.F32.BF16 R48, R8.reuse, R36, R48 ;  /* 0x000000240830723c */ /* 0x040ff00000041830 */
[----:B------:R-:W-:Y:S01]  /*4fe0*/  HMMA.16816.F32.BF16 R56, R8, R38, R56 ;  /* 0x000000260838723c */ /* 0x000fe20000041838 */
[----:B-1----:R-:W-:Y:S01]  /*4ff0*/  FFMA.FTZ R4, R96, c[0x0][0x2d0], -R13 ;  /* 0x0000b40060047a23 */ /* 0x002fe2000001080d */
[----:B------:R-:W-:-:S02]  /*5000*/  MOV R96, R136 ;  /* 0x0000008800607202 */ /* 0x000fc40000000f00 */
[----:B------:R-:W-:Y:S01]  /*5010*/  MOV R136, R131 ;  /* 0x0000008300887202 */ /* 0x000fe20000000f00 */
[----:B------:R1:W3:Y:S03]  /*5020*/  MUFU.EX2 R42, R4 ;  /* 0x00000004002a7308 */ /* 0x0002e60000000800 */
[C---:B--2---:R-:W-:Y:S08]  /*5030*/  HMMA.16816.F32.BF16 R52, R8.reuse, R16, R52 ;  /* 0x000000100834723c */ /* 0x044ff00000041834 */
[----:B------:R-:W-:Y:S01]  /*5040*/  HMMA.16816.F32.BF16 R64, R8, R18, R64 ;  /* 0x000000120840723c */ /* 0x000fe20000041840 */
[----:B------:R-:W2:Y:S01]  /*5050*/  LDSM.16.MT88.4 R16, [R233+0x5100] ;  /* 0x00510000e910783b */ /* 0x000ea20000004200 */
[----:B-1----:R-:W-:-:S06]  /*5060*/  FFMA.FTZ R4, R97, c[0x0][0x2d0], -R13 ;  /* 0x0000b40061047a23 */ /* 0x002fcc000001080d */
[C---:B------:R-:W-:Y:S01]  /*5070*/  HMMA.16816.F32.BF16 R60, R8.reuse, R6, R60 ;  /* 0x00000006083c723c */ /* 0x040fe2000004183c */
[----:B------:R-:W-:Y:S01]  /*5080*/  IMAD.MOV.U32 R97, RZ, RZ, R128 ;  /* 0x000000ffff617224 */ /* 0x000fe200078e0080 */
[----:B------:R1:W-:Y:S06]  /*5090*/  MUFU.EX2 R41, R4 ;  /* 0x0000000400297308 */ /* 0x0003ec0000000800 */
[C---:B------:R-:W-:Y:S07]  /*50a0*/  HMMA.16816.F32.BF16 R32, R8.reuse, R22, R72 ;  /* 0x000000160820723c */ /* 0x040fee0000041848 */
[----:B------:R-:W-:Y:S01]  /*50b0*/  IMAD.MOV.U32 R73, RZ, RZ, R175 ;  /* 0x000000ffff497224 */ /* 0x000fe200078e00af */
[C---:B------:R-:W-:Y:S01]  /*50c0*/  HMMA.16816.F32.BF16 R128, R8.reuse, R20, R76 ;  /* 0x000000140880723c */ /* 0x040fe2000004184c */
[----:B------:R-:W-:Y:S01]  /*50d0*/  MOV R74, R96 ;  /* 0x00000060004a7202 */ /* 0x000fe20000000f00 */
[----:B------:R-:W-:Y:S01]  /*50e0*/  IMAD.MOV.U32 R75, RZ, RZ, R97 ;  /* 0x000000ffff4b7224 */ /* 0x000fe200078e0061 */
[----:B---3--:R-:W-:Y:S01]  /*50f0*/  F2FP.BF16.PACK_AB R96, R42, R43 ;  /* 0x0000002b2a60723e */ /* 0x008fe200000010ff */
[----:B-1----:R-:W-:Y:S01]  /*5100*/  FFMA.FTZ R4, R117, c[0x0][0x2d0], -R13 ;  /* 0x0000b40075047a23 */ /* 0x002fe2000001080d */
[----:B------:R-:W-:Y:S01]  /*5110*/  LDSM.16.MT88.4 R20, [R0+0x8100] ;  /* 0x008100000014783b */ /* 0x000fe20000004200 */
[----:B------:R-:W-:Y:S01]  /*5120*/  IMAD.MOV.U32 R175, RZ, RZ, R99 ;  /* 0x000000ffffaf7224 */ /* 0x000fe200078e0063 */
[----:B------:R-:W-:Y:S01]  /*5130*/  MOV R76, R98 ;  /* 0x00000062004c7202 */ /* 0x000fe20000000f00 */
[----:B------:R1:W3:Y:S01]  /*5140*/  MUFU.EX2 R40, R4 ;  /* 0x0000000400287308 */ /* 0x0002e20000000800 */
[----:B------:R-:W-:Y:S01]  /*5150*/  IMAD.MOV.U32 R79, RZ, RZ, R139 ;  /* 0x000000ffff4f7224 */ /* 0x000fe200078e008b */
[----:B------:R-:W-:Y:S01]  /*5160*/  MOV R77, R136 ;  /* 0x00000088004d7202 */ /* 0x000fe20000000f00 */
[----:B------:R-:W-:Y:S01]  /*5170*/  IMAD.MOV.U32 R78, RZ, RZ, R137 ;  /* 0x000000ffff4e7224 */ /* 0x000fe200078e0089 */
[----:B--2---:R-:W-:Y:S01]  /*5180*/  HMMA.16816.F32.BF16 R44, R8, R16, R80 ;  /* 0x00000010082c723c */ /* 0x004fe20000041850 */
[----:B------:R-:W-:Y:S01]  /*5190*/  LDSM.16.MT88.4 R80, [R2+0x8900] ;  /* 0x008900000250783b */ /* 0x000fe20000004200 */
[----:B-1----:R-:W-:-:S06]  /*51a0*/  FFMA.FTZ R4, R118, c[0x0][0x2d0], -R12 ;  /* 0x0000b40076047a23 */ /* 0x002fcc000001080c */
[----:B------:R-:W-:Y:S01]  /*51b0*/  HMMA.16816.F32.BF16 R88, R8, R18, R88 ;  /* 0x000000120858723c */ /* 0x000fe20000041858 */
[----:B------:R-:W-:Y:S01]  /*51c0*/  LDSM.16.MT88.4 R16, [R0+0x5100] ;  /* 0x005100000010783b */ /* 0x000fe20000004200 */
[----:B---3--:R-:W-:Y:S01]  /*51d0*/  F2FP.BF16.PACK_AB R98, R40, R41 ;  /* 0x000000292862723e */ /* 0x008fe200000010ff */
[----:B------:R1:W-:Y:S02]  /*51e0*/  MUFU.EX2 R37, R4 ;  /* 0x0000000400257308 */ /* 0x0003e40000000800 */
[--C-:B-1----:R-:W-:Y:S02]  /*51f0*/  FFMA.FTZ R4, R119, c[0x0][0x2d0], -R12.reuse ;  /* 0x0000b40077047a23 */ /* 0x102fe4000001080c */
[----:B------:R-:W1:Y:S04]  /*5200*/  LDSM.16.MT88.4 R116, [R2+0x2900] ;  /* 0x002900000274783b */ /* 0x000e680000004200 */
[----:B------:R2:W3:Y:S02]  /*5210*/  MUFU.EX2 R38, R4 ;  /* 0x0000000400267308 */ /* 0x0004e40000000800 */
[----:B--2---:R-:W-:Y:S01]  /*5220*/  FFMA.FTZ R4, R173, c[0x0][0x2d0], -R12 ;  /* 0x0000b400ad047a23 */ /* 0x004fe2000001080c */
[----:B------:R-:W-:-:S02]  /*5230*/  MOV R173, R15 ;  /* 0x0000000f00ad7202 */ /* 0x000fc40000000f00 */
[----:B---3--:R-:W-:-:S03]  /*5240*/  F2FP.BF16.PACK_AB R97, R38, R37 ;  /* 0x000000252661723e */ /* 0x008fc600000010ff */
[----:B------:R2:W-:Y:S02]  /*5250*/  MUFU.EX2 R39, R4 ;  /* 0x0000000400277308 */ /* 0x0005e40000000800 */
[----:B--2---:R-:W-:Y:S01]  /*5260*/  FFMA.FTZ R4, R174, c[0x0][0x2d0], -R12 ;  /* 0x0000b400ae047a23 */ /* 0x004fe2000001080c */
[----:B------:R-:W-:Y:S01]  /*5270*/  MOV R174, R138 ;  /* 0x0000008a00ae7202 */ /* 0x000fe20000000f00 */
[----:B------:R-:W-:Y:S01]  /*5280*/  LDSM.16.MT88.4 R12, [R103+0x8100] ;  /* 0x00810000670c783b */ /* 0x000fe20000004200 */
[C---:B------:R-:W-:Y:S03]  /*5290*/  HMMA.16816.F32.BF16 R136, R8.reuse, R24, R132 ;  /* 0x000000180888723c */ /* 0x040fe60000041884 */
[----:B------:R2:W3:Y:S01]  /*52a0*/  MUFU.EX2 R36, R4 ;  /* 0x0000000400247308 */ /* 0x0004e20000000800 */
[----:B------:R-:W-:Y:S04]  /*52b0*/  LDSM.16.MT88.4 R132, [R0+0x2900] ;  /* 0x002900000084783b */ /* 0x000fe80000004200 */
[----:B------:R-:W-:Y:S01]  /*52c0*/  HMMA.16816.F32.BF16 R24, R8, R26, R120 ;  /* 0x0000001a0818723c */ /* 0x000fe20000041878 */
[----:B--2---:R-:W2:Y:S01]  /*52d0*/  LDSM.16.MT88.4 R4, [R233+0x8100] ;  /* 0x00810000e904783b */ /* 0x004ea20000004200 */
[----:B---3--:R-:W-:-:S07]  /*52e0*/  F2FP.BF16.PACK_AB R99, R36, R39 ;  /* 0x000000272463723e */ /* 0x008fce00000010ff */
[C---:B-1----:R-:W-:Y:S08]  /*52f0*/  HMMA.16816.F32.BF16 R112, R96.reuse, R116, R112 ;  /* 0x000000746070723c */ /* 0x042ff00000041870 */
[----:B------:R-:W-:Y:S08]  /*5300*/  HMMA.16816.F32.BF16 R116, R96, R118, R28 ;  /* 0x000000766074723c */ /* 0x000ff0000004181c */
[C---:B------:R-:W-:Y:S08]  /*5310*/  HMMA.16816.F32.BF16 R28, R8.reuse, R16, R168 ;  /* 0x00000010081c723c */ /* 0x040ff000000418a8 */
[C---:B------:R-:W-:Y:S08]  /*5320*/  HMMA.16816.F32.BF16 R16, R8.reuse, R18, R164 ;  /* 0x000000120810723c */ /* 0x040ff000000418a4 */
[C---:B--2---:R-:W-:Y:S01]  /*5330*/  HMMA.16816.F32.BF16 R164, R8.reuse, R6, R124 ;  /* 0x0000000608a4723c */ /* 0x044fe2000004187c */
[----:B------:R-:W1:Y:S06]  /*5340*/  LDSM.16.MT88.4 R124, [R233+0x2900] ;  /* 0x00290000e97c783b */ /* 0x000e6c0000004200 */
[----:B------:R-:W-:Y:S01]  /*5350*/  MOV R7, R79 ;  /* 0x0000004f00077202 */ /* 0x000fe20000000f00 */
[C---:B------:R-:W-:Y:S01]  /*5360*/  HMMA.16816.F32.BF16 R92, R8.reuse, R12, R140 ;  /* 0x0000000c085c723c */ /* 0x040fe2000004188c */
[----:B------:R-:W-:Y:S07]  /*5370*/  LDSM.16.MT88.4 R140, [R103+0x5900] ;  /* 0x00590000678c783b */ /* 0x000fee0000004200 */
[C---:B------:R-:W-:Y:S07]  /*5380*/  HMMA.16816.F32.BF16 R160, R8.reuse, R4, R160 ;  /* 0x0000000408a0723c */ /* 0x040fee00000418a0 */
[----:B------:R-:W-:Y:S01]  /*5390*/  MOV R4, R77 ;  /* 0x0000004d00047202 */ /* 0x000fe20000000f00 */
[----:B------:R-:W-:Y:S01]  /*53a0*/  HMMA.16816.F32.BF16 R12, R8, R14, R176 ;  /* 0x0000000e080c723c */ /* 0x000fe200000418b0 */
[----:B------:R-:W-:-:S03]  /*53b0*/  IMAD.MOV.U32 R5, RZ, RZ, R78 ;  /* 0x000000ffff057224 */ /* 0x000fc600078e004e */
[----:B------:R-:W-:-:S03]  /*53c0*/  FADD.FTZ R4, R4, R7 ;  /* 0x0000000704047221 */ /* 0x000fc60000010000 */
[----:B------:R-:W-:Y:S01]  /*53d0*/  MOV R176, R73 ;  /* 0x0000004900b07202 */ /* 0x000fe20000000f00 */
[----:B------:R-:W-:Y:S01]  /*53e0*/  IMAD.MOV.U32 R177, RZ, RZ, R74 ;  /* 0x000000ffffb17224 */ /* 0x000fe200078e004a */
[----:B------:R-:W-:Y:S01]  /*53f0*/  MOV R178, R75 ;  /* 0x0000004b00b27202 */ /* 0x000fe20000000f00 */
[----:B------:R-:W-:Y:S01]  /*5400*/  IMAD.MOV.U32 R179, RZ, RZ, R76 ;  /* 0x000000ffffb37224 */ /* 0x000fe200078e004c */
[----:B------:R-:W-:Y:S01]  /*5410*/  HMMA.16816.F32.BF16 R168, R8, R20, R108 ;  /* 0x0000001408a8723c */ /* 0x000fe2000004186c */
[----:B------:R-:W-:Y:S01]  /*5420*/  FADD.FTZ R2, R176, R5 ;  /* 0x00000005b0027221 */ /* 0x000fe20000010000 */
[----:B------:R-:W2:Y:S01]  /*5430*/  LDSM.16.MT88.4 R108, [R103+0x2900] ;  /* 0x00290000676c783b */ /* 0x000ea20000004200 */
[----:B------:R-:W-:Y:S02]  /*5440*/  FADD.FTZ R4, R177, R4 ;  /* 0x00000004b1047221 */ /* 0x000fe40000010000 */
[----:B------:R-:W-:Y:S01]  /*5450*/  FADD.FTZ R2, R178, R2 ;  /* 0x00000002b2027221 */ /* 0x000fe20000010000 */
[----:B------:R-:W-:Y:S01]  /*5460*/  LDSM.16.MT88.4 R72, [R103+0x8900] ;  /* 0x008900006748783b */ /* 0x000fe20000004200 */
[----:B------:R-:W-:Y:S01]  /*5470*/  FADD.FTZ R4, R179, R4 ;  /* 0x00000004b3047221 */ /* 0x000fe20000010000 */
[----:B-1----:R-:W-:Y:S01]  /*5480*/  HMMA.16816.F32.BF16 R120, R96, R124, R52 ;  /* 0x0000007c6078723c */ /* 0x002fe20000041834 */
[----:B------:R-:W-:-:S02]  /*5490*/  FADD.FTZ R2, R172, R2 ;  /* 0x00000002ac027221 */ /* 0x000fc40000010000 */
[----:B------:R-:W-:Y:S02]  /*54a0*/  FADD.FTZ R4, R173, R4 ;  /* 0x00000004ad047221 */ /* 0x000fe40000010000 */
[----:B------:R-:W-:Y:S02]  /*54b0*/  FADD.FTZ R2, R174, R2 ;  /* 0x00000002ae027221 */ /* 0x000fe40000010000 */
[----:B------:R-:W-:Y:S01]  /*54c0*/  FADD.FTZ R4, R175, R4 ;  /* 0x00000004af047221 */ /* 0x000fe20000010000 */
[----:B------:R-:W-:Y:S01]  /*54d0*/  HMMA.16816.F32.BF16 R20, R8, R22, R104 ;  /* 0x000000160814723c */ /* 0x000fe20000041868 */
[----:B------:R-:W-:Y:S01]  /*54e0*/  FADD.FTZ R2, R245, R2 ;  /* 0x00000002f5027221 */ /* 0x000fe20000010000 */
[----:B------:R-:W-:Y:S01]  /*54f0*/  LDSM.16.MT88.4 R8, [R0+0x8900] ;  /* 0x008900000008783b */ /* 0x000fe20000004200 */
[----:B------:R-:W-:Y:S02]  /*5500*/  FADD.FTZ R5, R247, R4 ;  /* 0x00000004f7057221 */ /* 0x000fe40000010000 */
[----:B------:R-:W-:-:S02]  /*5510*/  FADD.FTZ R4, R248, R2 ;  /* 0x00000002f8047221 */ /* 0x000fc40000010000 */
[----:B------:R-:W-:Y:S01]  /*5520*/  FADD.FTZ R2, R249, R5 ;  /* 0x00000005f9027221 */ /* 0x000fe20000010000 */
[----:B------:R-:W-:Y:S01]  /*5530*/  HMMA.16816.F32.BF16 R124, R96, R126, R64 ;  /* 0x0000007e607c723c */ /* 0x000fe20000041840 */
[----:B------:R1:W-:Y:S02]  /*5540*/  LDSM.16.MT88.4 R64, [R0+0x5900] ;  /* 0x005900000040783b */ /* 0x0003e40000004200 */
[----:B------:R-:W-:-:S04]  /*5550*/  FADD.FTZ R2, R242, R2 ;  /* 0x00000002f2027221 */ /* 0x000fc80000010000 */
[----:B------:R-:W-:Y:S01]  /*5560*/  FADD.FTZ R2, R246, R2 ;  /* 0x00000002f6027221 */ /* 0x000fe20000010000 */
[----:B------:R-:W-:Y:S03]  /*5570*/  HMMA.16816.F32.BF16 R76, R96, R80, R48 ;  /* 0x00000050604c723c */ /* 0x000fe60000041830 */
[----:B------:R-:W-:-:S04]  /*5580*/  FADD.FTZ R2, R230, R2 ;  /* 0x00000002e6027221 */ /* 0x000fc80000010000 */
[----:B------:R-:W-:Y:S01]  /*5590*/  FADD.FTZ R2, R231, R2 ;  /* 0x00000002e7027221 */ /* 0x000fe20000010000 */
[----:B------:R-:W-:Y:S01]  /*55a0*/  HMMA.16816.F32.BF16 R80, R96, R82, R56 ;  /* 0x000000526050723c */ /* 0x000fe20000041838 */
[----:B------:R-:W3:Y:S02]  /*55b0*/  LDSM.16.MT88.4 R56, [R233+0x5900] ;  /* 0x00590000e938783b */ /* 0x000ee40000004200 */
[----:B------:R-:W-:-:S04]  /*55c0*/  FADD.FTZ R2, R239, R2 ;  /* 0x00000002ef027221 */ /* 0x000fc80000010000 */
[----:B------:R-:W-:Y:S01]  /*55d0*/  FADD.FTZ R2, R240, R2 ;  /* 0x00000002f0027221 */ /* 0x000fe20000010000 */
[C---:B------:R-:W-:Y:S01]  /*55e0*/  HMMA.16816.F32.BF16 R144, R96.reuse, R148, R144 ;  /* 0x000000946090723c */ /* 0x040fe20000041890 */
[----:B-1----:R-:W-:Y:S02]  /*55f0*/  FADD.FTZ R0, R241, R4 ;  /* 0x00000004f1007221 */ /* 0x002fe40000010000 */
[----:B------:R-:W-:Y:S02]  /*5600*/  FADD.FTZ R2, R238, R2 ;  /* 0x00000002ee027221 */ /* 0x000fe40000010000 */
[----:B------:R-:W-:Y:S02]  /*5610*/  FADD.FTZ R0, R244, R0 ;  /* 0x00000000f4007221 */ /* 0x000fe40000010000 */
[----:B------:R-:W-:Y:S01]  /*5620*/  FADD.FTZ R2, R236, R2 ;  /* 0x00000002ec027221 */ /* 0x000fe20000010000 */
[----:B--2---:R-:W-:Y:S01]  /*5630*/  HMMA.16816.F32.BF16 R104, R96, R108, R68 ;  /* 0x0000006c6068723c */ /* 0x004fe20000041844 */
[----:B------:R-:W-:-:S02]  /*5640*/  FADD.FTZ R0, R252, R0 ;  /* 0x00000000fc007221 */ /* 0x000fc40000010000 */
[----:B------:R-:W-:Y:S02]  /*5650*/  FADD.FTZ R2, R182, R2 ;  /* 0x00000002b6027221 */ /* 0x000fe40000010000 */
[----:B------:R-:W-:Y:S02]  /*5660*/  FADD.FTZ R0, R251, R0 ;  /* 0x00000000fb007221 */ /* 0x000fe40000010000 */
[----:B------:R-:W-:Y:S01]  /*5670*/  FADD.FTZ R2, R183, R2 ;  /* 0x00000002b7027221 */ /* 0x000fe20000010000 */
[----:B------:R-:W-:Y:S01]  /*5680*/  HMMA.16816.F32.BF16 R148, R96, R150, R84 ;  /* 0x000000966094723c */ /* 0x000fe20000041854 */
[----:B------:R-:W-:Y:S02]  /*5690*/  FADD.FTZ R0, R250, R0 ;  /* 0x00000000fa007221 */ /* 0x000fe40000010000 */
[----:B------:R-:W-:Y:S02]  /*56a0*/  FADD.FTZ R4, R188, R2 ;  /* 0x00000002bc047221 */ /* 0x000fe40000010000 */
[----:B------:R-:W-:-:S03]  /*56b0*/  FADD.FTZ R0, R229, R0 ;  /* 0x00000000e5007221 */ /* 0x000fc60000010000 */
[----:B------:R-:W-:Y:S01]  /*56c0*/  HMMA.16816.F32.BF16 R108, R96, R110, R60 ;  /* 0x0000006e606c723c */ /* 0x000fe2000004183c */
[----:B------:R-:W-:-:S04]  /*56d0*/  FADD.FTZ R0, R190, R0 ;  /* 0x00000000be007221 */ /* 0x000fc80000010000 */
[----:B------:R-:W-:-:S03]  /*56e0*/  FADD.FTZ R0, R191, R0 ;  /* 0x00000000bf007221 */ /* 0x000fc60000010000 */
[----:B------:R-:W-:Y:S01]  /*56f0*/  HMMA.16816.F32.BF16 R128, R96, R132, R128 ;  /* 0x000000846080723c */ /* 0x000fe20000041880 */
[----:B------:R-:W-:-:S04]  /*5700*/  FADD.FTZ R0, R228, R0 ;  /* 0x00000000e4007221 */ /* 0x000fc80000010000 */
[----:B------:R-:W-:-:S03]  /*5710*/  FADD.FTZ R0, R181, R0 ;  /* 0x00000000b5007221 */ /* 0x000fc60000010000 */
[----:B---3--:R-:W-:Y:S01]  /*5720*/  HMMA.16816.F32.BF16 R52, R96, R56, R44 ;  /* 0x000000386034723c */ /* 0x008fe2000004182c */
[----:B------:R-:W-:-:S04]  /*5730*/  FADD.FTZ R0, R180, R0 ;  /* 0x00000000b4007221 */ /* 0x000fc80000010000 */
[----:B------:R-:W-:Y:S02]  /*5740*/  FADD.FTZ R2, R102, R0 ;  /* 0x0000000066027221 */ /* 0x000fe40000010000 */
[----:B------:R-:W-:Y:S01]  /*5750*/  FADD.FTZ R0, R189, R4 ;  /* 0x00000004bd007221 */ /* 0x000fe20000010000 */
[C---:B------:R-:W-:Y:S01]  /*5760*/  HMMA.16816.F32.BF16 R56, R96.reuse, R58, R88 ;  /* 0x0000003a6038723c */ /* 0x040fe20000041858 */
[----:B------:R-:W1:Y:S01]  /*5770*/  LDSM.16.MT88.4 R88, [R233+0x8900] ;  /* 0x00890000e958783b */ /* 0x000e620000004200 */
        /* <DEDUP_REMOVED lines=9> */
[----:B------:R-:W-:Y:S01]  /*5810*/  HMMA.16816.F32.BF16 R60, R96, R64, R28 ;  /* 0x00000040603c723c */ /* 0x000fe2000004181c */
[----:B------:R-:W-:-:S05]  /*5820*/  FADD.FTZ R0, R36, R2 ;  /* 0x0000000224007221 */ /* 0x000fca0000010000 */
[----:B------:R2:W-:Y:S02]  /*5830*/  STL [R1+0x4], R0 ;  /* 0x0000040001007387 */ /* 0x0005e40000100800 */
[C---:B------:R-:W-:Y:S02]  /*5840*/  HMMA.16816.F32.BF16 R68, R96.reuse, R72, R92 ;  /* 0x000000486044723c */ /* 0x040fe4000004185c */
[----:B------:R2:W-:Y:S06]  /*5850*/  STL [R1], R4 ;  /* 0x0000000401007387 */ /* 0x0005ec0000100800 */
[C---:B------:R-:W-:Y:S08]  /*5860*/  HMMA.16816.F32.BF16 R132, R96.reuse, R134, R32 ;  /* 0x000000866084723c */ /* 0x040ff00000041820 */
[C---:B-1----:R-:W-:Y:S08]  /*5870*/  HMMA.16816.F32.BF16 R84, R96.reuse, R88, R160 ;  /* 0x000000586054723c */ /* 0x042ff000000418a0 */
[C---:B------:R-:W-:Y:S08]  /*5880*/  HMMA.16816.F32.BF16 R140, R96.reuse, R142, R24 ;  /* 0x0000008e608c723c */ /* 0x040ff00000041818 */
[C---:B------:R-:W-:Y:S08]  /*5890*/  HMMA.16816.F32.BF16 R64, R96.reuse, R66, R16 ;  /* 0x000000426040723c */ /* 0x040ff00000041810 */
[C---:B------:R-:W-:Y:S08]  /*58a0*/  HMMA.16816.F32.BF16 R72, R96.reuse, R74, R12 ;  /* 0x0000004a6048723c */ /* 0x040ff0000004180c */
[C---:B------:R-:W-:Y:S08]  /*58b0*/  HMMA.16816.F32.BF16 R88, R96.reuse, R90, R164 ;  /* 0x0000005a6058723c */ /* 0x040ff000000418a4 */
[C---:B------:R-:W-:Y:S08]  /*58c0*/  HMMA.16816.F32.BF16 R92, R96.reuse, R8, R168 ;  /* 0x00000008605c723c */ /* 0x040ff000000418a8 */
[----:B------:R-:W-:Y:S01]  /*58d0*/  HMMA.16816.F32.BF16 R96, R96, R10, R20 ;  /* 0x0000000a6060723c */ /* 0x000fe20000041814 */
[----:B------:R-:W-:Y:S07]  /*58e0*/  @!P1 BRA `(.L_x_638) ;  /* 0x0000024000009947 */ /* 0x000fee0003800000 */
[----:B--2---:R-:W2:Y:S01]  /*58f0*/  LDL.64 R248, [R1+0x18] ;  /* 0x0000180001f87983 */ /* 0x004ea20000100a00 */
[----:B------:R-:W-:Y:S01]  /*5900*/  IMAD.MOV.U32 R230, RZ, RZ, c[0x0][0x1e4] ;  /* 0x00007900ffe67624 */ /* 0x000fe200078e00ff */
[----:B------:R-:W-:Y:S01]  /*5910*/  UIADD3 UR5, UR16, -0x3, URZ ;  /* 0xfffffffd10057890 */ /* 0x000fe2000fffe03f */
[----:B------:R-:W-:-:S02]  /*5920*/  IMAD.MOV.U32 R231, RZ, RZ, c[0x0][0x1e0] ;  /* 0x00007800ffe77624 */ /* 0x000fc400078e00ff */
[----:B------:R-:W-:Y:S01]  /*5930*/  IMAD R0, R230, 0x60, RZ ;  /* 0x00000060e6007824 */ /* 0x000fe200078e02ff */
[----:B------:R-:W-:Y:S01]  /*5940*/  USHF.R.S32.HI UR4, URZ, 0x1f, UR5 ;  /* 0x0000001f3f047899 */ /* 0x000fe20008011405 */
[C---:B------:R-:W-:Y:S01]  /*5950*/  IMAD.WIDE.U32 R4, R231.reuse, 0x60, RZ ;  /* 0x00000060e7047825 */ /* 0x040fe200078e00ff */
[----:B------:R-:W-:-:S03]  /*5960*/  SHF.L.U64.HI R2, R231, 0x6, R230 ;  /* 0x00000006e7027819 */ /* 0x000fc600000102e6 */
[----:B------:R-:W-:Y:S01]  /*5970*/  IMAD.SHL.U32 R8, R231, 0x40, RZ ;  /* 0x00000040e7087824 */ /* 0x000fe200078e00ff */
[----:B------:R-:W-:-:S05]  /*5980*/  IADD3 R0, R5, R0, RZ ;  /* 0x0000000005007210 */ /* 0x000fca0007ffe0ff */
[----:B------:R-:W-:-:S04]  /*5990*/  IMAD R0, R0, UR5, RZ ;  /* 0x0000000500007c24 */ /* 0x000fc8000f8e02ff */
[C---:B------:R-:W-:Y:S02]  /*59a0*/  IMAD R0, R4.reuse, UR4, R0 ;  /* 0x0000000404007c24 */ /* 0x040fe4000f8e0200 */
[----:B--2---:R-:W-:-:S05]  /*59b0*/  IMAD.WIDE.U32 R6, R4, UR5, R248 ;  /* 0x0000000504067c25 */ /* 0x004fca000f8e00f8 */
[----:B------:R-:W-:Y:S02]  /*59c0*/  LEA R4, P1, R6, c[0x0][0x1c8], 0x1 ;  /* 0x0000720006047a11 */ /* 0x000fe400078208ff */
[----:B------:R-:W-:Y:S02]  /*59d0*/  IADD3 R0, R7, R0, RZ ;  /* 0x0000000007007210 */ /* 0x000fe40007ffe0ff */
[----:B------:R-:W-:Y:S02]  /*59e0*/  IADD3 R12, P6, P5, R8, 0x80, R4 ;  /* 0x00000080080c7810 */ /* 0x000fe40007dde004 */
[----:B------:R-:W-:Y:S02]  /*59f0*/  LEA.HI.X R5, R6, c[0x0][0x1cc], R0, 0x1, P1 ;  /* 0x0000730006057a11 */ /* 0x000fe400008f0c00 */
[-C--:B------:R-:W-:Y:S02]  /*5a00*/  IADD3 R6, P1, R4, R8.reuse, RZ ;  /* 0x0000000804067210 */ /* 0x080fe40007f3e0ff */
[--C-:B------:R-:W-:Y:S01]  /*5a10*/  IADD3.X R13, R2, RZ, R5.reuse, P6, P5 ;  /* 0x000000ff020d7210 */ /* 0x100fe200037ea405 */
[----:B------:R-:W-:Y:S01]  /*5a20*/  @!PT LDS RZ, [RZ] ;  /* 0x00000000fffff984 */ /* 0x000fe20000000800 */
[----:B------:R-:W-:Y:S01]  /*5a30*/  @!PT LDS RZ, [RZ] ;  /* 0x00000000fffff984 */ /* 0x000fe20000000800 */
[----:B------:R-:W-:Y:S01]  /*5a40*/  @!PT LDS RZ, [RZ] ;  /* 0x00000000fffff984 */ /* 0x000fe20000000800 */
[----:B------:R1:W-:Y:S01]  /*5a50*/  LDGSTS.E.BYPASS.LTC128B.128 [R243+0x12100], [R4.64], !P4 ;  /* 0x1210000004f37fae */ /* 0x0003e2000e101d54 */
[----:B------:R-:W-:Y:S01]  /*5a60*/  IADD3 R10, P6, P5, R8, 0x100, R4 ;  /* 0x00000100080a7810 */ /* 0x000fe20007dde004 */
[----:B------:R-:W-:Y:S01]  /*5a70*/  IMAD.X R7, R5, 0x1, R2, P1 ;  /* 0x0000000105077824 */ /* 0x000fe200008e0602 */
[----:B------:R-:W-:Y:S01]  /*5a80*/  IADD3 R8, P1, R6, R8, RZ ;  /* 0x0000000806087210 */ /* 0x000fe20007f3e0ff */
[----:B------:R1:W-:Y:S01]  /*5a90*/  LDGSTS.E.BYPASS.LTC128B.128 [R243+0x15100], [R4.64+0x80], !P3 ;  /* 0x1510008004f37fae */ /* 0x0003e2000d901d54 */
[----:B------:R-:W-:-:S02]  /*5aa0*/  IADD3.X R11, R2, RZ, R5, P6, P5 ;  /* 0x000000ff020b7210 */ /* 0x000fc400037ea405 */
[----:B------:R-:W-:Y:S01]  /*5ab0*/  IADD3.X R9, R7, R2, RZ, P1, !PT ;  /* 0x0000000207097210 */ /* 0x000fe20000ffe4ff */
[----:B------:R1:W-:Y:S04]  /*5ac0*/  LDGSTS.E.BYPASS.LTC128B.128 [R243+0x18100], [R4.64+0x100], !P2 ;  /* 0x1810010004f37fae */ /* 0x0003e8000d101d54 */
[----:B------:R1:W-:Y:S04]  /*5ad0*/  LDGSTS.E.BYPASS.LTC128B.128 [R243+0x13100], [R6.64], !P4 ;  /* 0x1310000006f37fae */ /* 0x0003e8000e101d54 */
[----:B------:R1:W-:Y:S04]  /*5ae0*/  LDGSTS.E.BYPASS.LTC128B.128 [R243+0x16100], [R12.64], !P3 ;  /* 0x161000000cf37fae */ /* 0x0003e8000d901d54 */
[----:B------:R1:W-:Y:S04]  /*5af0*/  LDGSTS.E.BYPASS.LTC128B.128 [R243+0x19100], [R10.64], !P2 ;  /* 0x191000000af37fae */ /* 0x0003e8000d101d54 */
[----:B------:R1:W-:Y:S04]  /*5b00*/  LDGSTS.E.BYPASS.LTC128B.128 [R243+0x14100], [R8.64], !P4 ;  /* 0x1410000008f37fae */ /* 0x0003e8000e101d54 */
[----:B------:R1:W-:Y:S04]  /*5b10*/  LDGSTS.E.BYPASS.LTC128B.128 [R243+0x17100], [R8.64+0x80], !P3 ;  /* 0x1710008008f37fae */ /* 0x0003e8000d901d54 */
[----:B------:R1:W-:Y:S02]  /*5b20*/  LDGSTS.E.BYPASS.LTC128B.128 [R243+0x1a100], [R8.64+0x100], !P2 ;  /* 0x1a10010008f37fae */ /* 0x0003e4000d101d54 */
.L_x_638:
[----:B--2---:R-:W-:Y:S01]  /*5b30*/  PLOP3.LUT P1, PT, PT, PT, UP1, 0x40, 0x0 ;  /* 0x000000000000781c */ /* 0x004fe20003f2e818 */
[----:B------:R-:W0:-:S12]  /*5b40*/  LDGDEPBAR ;  /* 0x00000000000079af */ /* 0x000e180000000000 */
[----:B------:R-:W-:Y:S05]  /*5b50*/  @P1 BRA `(.L_x_639) ;  /* 0x0000407000001947 */ /* 0x000fea0003800000 */
[----:B------:R-:W-:Y:S01]  /*5b60*/  IMAD.MOV.U32 R101, RZ, RZ, R3 ;  /* 0x000000ffff657224 */ /* 0x000fe200078e0003 */
[----:B------:R-:W-:Y:S01]  /*5b70*/  MOV R0, R100 ;  /* 0x0000006400007202 */ /* 0x000fe20000000f00 */
[----:B------:R-:W-:Y:S01]  /*5b80*/  UIADD3 UR16, UR16, -0x2, URZ ;  /* 0xfffffffe10107890 */ /* 0x000fe2000fffe03f */
[----:B------:R-:W-:Y:S01]  /*5b90*/  SEL R236, R237, 0xffffffe0, !P0 ;  /* 0xffffffe0edec7807 */ /* 0x000fe20004000000 */
[----:B------:R-:W-:Y:S02]  /*5ba0*/  UMOV UR15, URZ ;  /* 0x0000003f000f7c82 */ /* 0x000fe40008000000 */
[----:B------:R-:W-:Y:S02]  /*5bb0*/  UMOV UR5, 0x1 ;  /* 0x0000000100057882 */ /* 0x000fe40000000000 */
[----:B------:R-:W-:Y:S02]  /*5bc0*/  ULDC.64 UR8, c[0x0][0x208] ;  /* 0x0000820000087ab9 */ /* 0x000fe40000000a00 */
[----:B------:R-:W-:-:S02]  /*5bd0*/  ULDC.64 UR6, c[0x0][0x1e0] ;  /* 0x0000780000067ab9 */ /* 0x000fc40000000a00 */
.L_x_640:
[----:B------:R-:W2:Y:S01]  /*5be0*/  LDL.64 R30, [R1+0x28] ;  /* 0x00002800011e7983 */ /* 0x000ea20000100a00 */
[----:B------:R-:W-:Y:S04]  /*5bf0*/  DEPBAR.LE SB0, 0x2 ;  /* 0x000080800000791a */ /* 0x000fe80000000000 */
[----:B------:R-:W-:Y:S01]  /*5c00*/  UIMAD UR4, UR5, 0x9000, URZ ;  /* 0x00009000050478a4 */ /* 0x000fe2000f8e023f */
[----:B------:R-:W3:Y:S01]  /*5c10*/  LDL.64 R28, [R1+0x30] ;  /* 0x00003000011c7983 */ /* 0x000ee20000100a00 */
[----:B------:R-:W-:Y:S01]  /*5c20*/  UISETP.NE.AND UP0, UPT, UR16, URZ, UPT ;  /* 0x0000003f1000728c */ /* 0x000fe2000bf05270 */
[----:B------:R-:W-:Y:S01]  /*5c30*/  MOV R102, UR15 ;  /* 0x0000000f00667c02 */ /* 0x000fe20008000f00 */
[----:B------:R-:W-:Y:S02]  /*5c40*/  UIADD3 UR14, UR16, -0x1, URZ ;  /* 0xffffffff100e7890 */ /* 0x000fe4000fffe03f */
[----:B------:R-:W-:Y:S01]  /*5c50*/  IADD3 R100, R232, UR4, RZ ;  /* 0x00000004e8647c10 */ /* 0x000fe2000fffe0ff */
[----:B------:R-:W-:Y:S01]  /*5c60*/  BAR.SYNC.DEFER_BLOCKING 0x0 ;  /* 0x0000000000007b1d */ /* 0x000fe20000010000 */
[----:B------:R-:W-:Y:S01]  /*5c70*/  PLOP3.LUT P0, PT, PT, PT, UP0, 0x80, 0x0 ;  /* 0x000000000000781c */ /* 0x000fe20003f0f008 */
[----:B------:R-:W-:Y:S04]  /*5c80*/  UISETP.GE.AND UP1, UPT, UR15, 0x1, UPT ;  /* 0x000000010f00788c */ /* 0x000fe8000bf26270 */
[----:B------:R-:W-:Y:S02]  /*5c90*/  @UP0 USHF.R.S32.HI UR10, URZ, 0x1f, UR14 ;  /* 0x0000001f3f0a0899 */ /* 0x000fe4000801140e */
[----:B------:R-:W-:Y:S02]  /*5ca0*/  @UP0 UIMAD.WIDE.U32 UR18, UR14, UR8, URZ ;  /* 0x000000080e1202a5 */ /* 0x000fe4000f8e003f */
[----:B------:R-:W-:Y:S04]  /*5cb0*/  @UP0 UIMAD UR10, UR10, UR8, URZ ;  /* 0x000000080a0a02a4 */ /* 0x000fe8000f8e023f */
[----:B------:R-:W-:Y:S01]  /*5cc0*/  @UP0 UIMAD UR10, UR14, UR9, UR10 ;  /* 0x000000090e0a02a4 */ /* 0x000fe2000f8e020a */
[----:B-1----:R-:W-:Y:S01]  /*5cd0*/  MOV R2, UR18 ;  /* 0x0000001200027c02 */ /* 0x002fe20008000f00 */
[----:B------:R-:W-:Y:S02]  /*5ce0*/  @P0 IMAD R102, R102, 0x9000, R243 ;  /* 0x0000900066660824 */ /* 0x000fe400078e02f3 */
[----:B------:R-:W-:Y:S04]  /*5cf0*/  @UP0 UIADD3 UR10, UR19, UR10, URZ ;  /* 0x0000000a130a0290 */ /* 0x000fe8000fffe03f */
[----:B------:R-:W-:Y:S01]  /*5d00*/  @UP0 UIMAD UR10, UR10, 0x60, URZ ;  /* 0x000000600a0a08a4 */ /* 0x000fe2000f8e023f */
[----:B-1----:R-:W1:Y:S01]  /*5d10*/  LDSM.16.M88.4 R8, [R232+UR4+0x12100] ;  /* 0x01210004e808783b */ /* 0x002e620008000200 */
[----:B------:R-:W-:Y:S07]  /*5d20*/  UISETP.GE.AND UP0, UPT, UR16, 0x2, UPT ;  /* 0x000000021000788c */ /* 0x000fee000bf06270 */
[----:B------:R-:W4:Y:S04]  /*5d30*/  LDSM.16.M88.4 R16, [R232+UR4+0x12900] ;  /* 0x01290004e810783b */ /* 0x000f280008000200 */
[----:B------:R-:W-:Y:S04]  /*5d40*/  @UP0 UIADD3 UR13, UR16, -0x2, URZ ;  /* 0xfffffffe100d0890 */ /* 0x000fe8000fffe03f */
[----:B------:R-:W5:Y:S01]  /*5d50*/  LDSM.16.M88.4 R24, [R232+UR4+0x13100] ;  /* 0x01310004e818783b */ /* 0x000f620008000200 */
[----:B------:R-:W-:Y:S07]  /*5d60*/  @UP0 UIMAD.WIDE.U32 UR18, UR13, UR6, URZ ;  /* 0x000000060d1202a5 */ /* 0x000fee000f8e003f */
[----:B------:R-:W2:Y:S08]  /*5d70*/  LDSM.16.M88.4 R32, [R232+UR4+0x13900] ;  /* 0x01390004e820783b */ /* 0x000eb00008000200 */
[----:B------:R-:W2:Y:S01]  /*5d80*/  LDSM.16.M88.4 R40, [R232+UR4+0x14100] ;  /* 0x01410004e828783b */ /* 0x000ea20008000200 */
[C---:B-1----:R-:W-:Y:S07]  /*5d90*/  HMMA.16816.F32.BF16 R4, R152.reuse, R8, RZ ;  /* 0x000000089804723c */ /* 0x042fee00000418ff */
[----:B------:R-:W1:Y:S01]  /*5da0*/  LDSM.16.M88.4 R48, [R232+UR4+0x14900] ;  /* 0x01490004e830783b */ /* 0x000e620008000200 */
[C---:B------:R-:W-:Y:S08]  /*5db0*/  HMMA.16816.F32.BF16 R8, R152.reuse, R10, RZ ;  /* 0x0000000a9808723c */ /* 0x040ff000000418ff */
[C---:B----4-:R-:W-:Y:S08]  /*5dc0*/  HMMA.16816.F32.BF16 R12, R152.reuse, R16, RZ ;  /* 0x00000010980c723c */ /* 0x050ff000000418ff */
[C---:B------:R-:W-:Y:S08]  /*5dd0*/  HMMA.16816.F32.BF16 R16, R152.reuse, R18, RZ ;  /* 0x000000129810723c */ /* 0x040ff000000418ff */
[C---:B-----5:R-:W-:Y:S08]  /*5de0*/  HMMA.16816.F32.BF16 R20, R152.reuse, R24, RZ ;  /* 0x000000189814723c */ /* 0x060ff000000418ff */
[C---:B------:R-:W-:Y:S01]  /*5df0*/  HMMA.16816.F32.BF16 R24, R152.reuse, R26, RZ ;  /* 0x0000001a9818723c */ /* 0x040fe200000418ff */
[----:B--2---:R-:W-:Y:S03]  /*5e00*/  @P0 MOV R37, R31 ;  /* 0x0000001f00250202 */ /* 0x004fe60000000f00 */
[----:B---3--:R-:W-:Y:S04]  /*5e10*/  @P0 MOV R36, R28 ;  /* 0x0000001c00240202 */ /* 0x008fe80000000f00 */
[C---:B------:R-:W-:Y:S01]  /*5e20*/  HMMA.16816.F32.BF16 R28, R152.reuse, R32, RZ ;  /* 0x00000020981c723c */ /* 0x040fe200000418ff */
[----:B------:R-:W-:Y:S03]  /*5e30*/  @P0 IMAD.WIDE.U32 R36, R2, 0x60, R36 ;  /* 0x0000006002240825 */ /* 0x000fe600078e0024 */
[-C--:B------:R-:W-:Y:S04]  /*5e40*/  IADD3 R2, R236, R100.reuse, RZ ;  /* 0x00000064ec027210 */ /* 0x080fe80007ffe0ff */
[C---:B------:R-:W-:Y:S01]  /*5e50*/  HMMA.16816.F32.BF16 R32, R152.reuse, R34, RZ ;  /* 0x000000229820723c */ /* 0x040fe200000418ff */
[----:B------:R-:W-:Y:S01]  /*5e60*/  @P0 IADD3 R46, R37, UR10, RZ ;  /* 0x0000000a252e0c10 */ /* 0x000fe2000fffe0ff */
[----:B------:R-:W2:Y:S01]  /*5e70*/  LDSM.16.M88.4 R160, [R2+0x12100] ;  /* 0x0121000002a0783b */ /* 0x000ea20000000200 */
[----:B------:R-:W-:Y:S01]  /*5e80*/  @UP0 USHF.R.S32.HI UR10, URZ, 0x1f, UR13 ;  /* 0x0000001f3f0a0899 */ /* 0x000fe2000801140d */
[C---:B------:R-:W-:Y:S02]  /*5e90*/  @P0 SHF.L.U32 R3, R36.reuse, 0x1, RZ ;  /* 0x0000000124030819 */ /* 0x040fe400000006ff */
[----:B------:R-:W-:Y:S01]  /*5ea0*/  @P0 SHF.L.U64.HI R46, R36, 0x1, R46 ;  /* 0x00000001242e0819 */ /* 0x000fe2000001022e */
[----:B------:R-:W-:Y:S01]  /*5eb0*/  @UP0 UIMAD UR10, UR10, UR6, URZ ;  /* 0x000000060a0a02a4 */ /* 0x000fe2000f8e023f */
[C---:B------:R-:W-:Y:S01]  /*5ec0*/  HMMA.16816.F32.BF16 R36, R152.reuse, R40, RZ ;  /* 0x000000289824723c */ /* 0x040fe200000418ff */
[C---:B------:R-:W-:Y:S01]  /*5ed0*/  @P0 IADD3 R44, P1, R3.reuse, c[0x0][0x1f8], RZ ;  /* 0x00007e00032c0a10 */ /* 0x040fe20007f3e0ff */
[----:B------:R-:W3:Y:S01]  /*5ee0*/  LDSM.16.M88.4 R164, [R2+0x12900] ;  /* 0x0129000002a4783b */ /* 0x000ee20000000200 */
[----:B------:R-:W-:Y:S01]  /*5ef0*/  @UP0 UIMAD UR10, UR13, UR7, UR10 ;  /* 0x000000070d0a02a4 */ /* 0x000fe2000f8e020a */
[C---:B------:R-:W-:Y:S01]  /*5f00*/  @P0 IADD3 R190, P5, R3.reuse, 0x80, RZ ;  /* 0x0000008003be0810 */ /* 0x040fe20007fbe0ff */
[----:B------:R-:W-:Y:S01]  /*5f10*/  UIADD3 UR13, UR15, 0x1, URZ ;  /* 0x000000010f0d7890 */ /* 0x000fe2000fffe03f */
[----:B------:R-:W-:Y:S01]  /*5f20*/  @P0 IADD3.X R45, R46, c[0x0][0x1fc], RZ, P1, !PT ;  /* 0x00007f002e2d0a10 */ /* 0x000fe20000ffe4ff */
[----:B------:R-:W-:Y:S01]  /*5f30*/  @UP0 UIADD3 UR10, UR19, UR10, URZ ;  /* 0x0000000a130a0290 */ /* 0x000fe2000fffe03f */
[C---:B------:R-:W-:Y:S01]  /*5f40*/  HMMA.16816.F32.BF16 R40, R152.reuse, R42, RZ ;  /* 0x0000002a9828723c */ /* 0x040fe200000418ff */
[----:B------:R-:W-:Y:S01]  /*5f50*/  @P0 IADD3 R190, P1, R190, c[0x0][0x1f8], RZ ;  /* 0x00007e00bebe0a10 */ /* 0x000fe20007f3e0ff */
[----:B------:R-:W4:Y:S01]  /*5f60*/  LDSM.16.M88.4 R168, [R2+0x13100] ;  /* 0x0131000002a8783b */ /* 0x000f220000000200 */
[----:B------:R-:W-:Y:S01]  /*5f70*/  @UP0 UIMAD UR10, UR10, 0x60, URZ ;  /* 0x000000600a0a08a4 */ /* 0x000fe2000f8e023f */
[----:B------:R-:W-:Y:S01]  /*5f80*/  @P0 IADD3 R3, P6, R3, 0x100, RZ ;  /* 0x0000010003030810 */ /* 0x000fe20007fde0ff */
[----:B------:R-:W-:Y:S01]  /*5f90*/  USEL UR15, UR13, URZ, !UP1 ;  /* 0x0000003f0d0f7287 */ /* 0x000fe2000c800000 */
[--C-:B------:R-:W-:Y:S02]  /*5fa0*/  @P0 IADD3.X R191, RZ, c[0x0][0x1fc], R46.reuse, P1, P5 ;  /* 0x00007f00ffbf0a10 */ /* 0x100fe40000fea42e */
[----:B------:R-:W-:Y:S01]  /*5fb0*/  @P0 IADD3 R228, P5, R3, c[0x0][0x1f8], RZ ;  /* 0x00007e0003e40a10 */ /* 0x000fe20007fbe0ff */
[----:B------:R-:W-:Y:S01]  /*5fc0*/  @UP0 UMOV UR13, 0x6 ;  /* 0x00000006000d0882 */ /* 0x000fe20000000000 */
[----:B------:R-:W5:Y:S01]  /*5fd0*/  LDSM.16.M88.4 R172, [R2+0x13900] ;  /* 0x0139000002ac783b */ /* 0x000f620000000200 */
[----:B------:R-:W-:Y:S01]  /*5fe0*/  @UP0 USHF.L.U64.HI UR13, UR6, UR13, UR7 ;  /* 0x0000000d060d0299 */ /* 0x000fe20008010207 */
[----:B------:R-:W-:Y:S02]  /*5ff0*/  @P0 IADD3.X R229, RZ, c[0x0][0x1fc], R46, P5, P6 ;  /* 0x00007f00ffe50a10 */ /* 0x000fe40002fec42e */
[----:B------:R-:W-:Y:S02]  /*6000*/  @P0 IADD3 R188, P1, R44, UR12, RZ ;  /* 0x0000000c2cbc0c10 */ /* 0x000fe4000ff3e0ff */
[-C--:B------:R-:W-:Y:S02]  /*6010*/  IADD3 R3, R234, R100.reuse, RZ ;  /* 0x00000064ea037210 */ /* 0x080fe40007ffe0ff */
[----:B------:R-:W1:Y:S01]  /*6020*/  LDSM.16.M88.4 R176, [R2+0x14100] ;  /* 0x0141000002b0783b */ /* 0x000e620000000200 */
[----:B------:R-:W-:Y:S02]  /*6030*/  @P0 IADD3.X R189, R45, UR11, RZ, P1, !PT ;  /* 0x0000000b2dbd0c10 */ /* 0x000fe40008ffe4ff */
[----:B------:R-:W-:Y:S05]  /*6040*/  IADD3 R100, R236, R100, R234 ;  /* 0x00000064ec647210 */ /* 0x000fea0007ffe0ea */
[----:B------:R-:W2:Y:S08]  /*6050*/  LDSM.16.M88.4 R180, [R2+0x14900] ;  /* 0x0149000002b4783b */ /* 0x000eb00000000200 */
[----:B------:R-:W-:Y:S01]  /*6060*/  @!PT LDS RZ, [RZ] ;  /* 0x00000000fffff984 */ /* 0x000fe20000000800 */
[----:B------:R-:W-:Y:S01]  /*6070*/  @!PT LDS RZ, [RZ] ;  /* 0x00000000fffff984 */ /* 0x000fe20000000800 */
[----:B------:R-:W-:Y:S01]  /*6080*/  @!PT LDS RZ, [RZ] ;  /* 0x00000000fffff984 */ /* 0x000fe20000000800 */
[----:B------:R1:W-:Y:S08]  /*6090*/  @P0 LDGSTS.E.BYPASS.LTC128B.128 [R102+0x100], [R44.64], !P4 ;  /* 0x001000002c660fae */ /* 0x0003f0000e101d54 */
[----:B------:R2:W-:Y:S08]  /*60a0*/  @P0 LDGSTS.E.BYPASS.LTC128B.128 [R102+0x3100], [R190.64], !P3 ;  /* 0x03100000be660fae */ /* 0x0005f0000d901d54 */
[----:B------:R3:W-:Y:S08]  /*60b0*/  @P0 LDGSTS.E.BYPASS.LTC128B.128 [R102+0x6100], [R228.64], !P2 ;  /* 0x06100000e4660fae */ /* 0x0007f0000d101d54 */
[----:B------:R4:W-:Y:S01]  /*60c0*/  @P0 LDGSTS.E.BYPASS.LTC128B.128 [R102+0x1100], [R188.64], !P4 ;  /* 0x01100000bc660fae */ /* 0x0009e2000e101d54 */
[C---:B-1----:R-:W-:Y:S07]  /*60d0*/  HMMA.16816.F32.BF16 R44, R152.reuse, R48, RZ ;  /* 0x00000030982c723c */ /* 0x042fee00000418ff */
[----:B------:R1:W-:Y:S01]  /*60e0*/  @P0 LDGSTS.E.BYPASS.LTC128B.128 [R102+0x4100], [R188.64+0x80], !P3 ;  /* 0x04100080bc660fae */ /* 0x0003e2000d901d54 */
[----:B------:R-:W-:Y:S01]  /*60f0*/  HMMA.16816.F32.BF16 R48, R152, R50, RZ ;  /* 0x000000329830723c */ /* 0x000fe200000418ff */
[----:B--2---:R-:W-:Y:S06]  /*6100*/  @P0 IADD3 R190, P1, R188, UR12, RZ ;  /* 0x0000000cbcbe0c10 */ /* 0x004fec000ff3e0ff */
[----:B------:R1:W-:Y:S01]  /*6110*/  @P0 LDGSTS.E.BYPASS.LTC128B.128 [R102+0x7100], [R188.64+0x100], !P2 ;  /* 0x07100100bc660fae */ /* 0x0003e2000d101d54 */
[----:B------:R-:W-:Y:S01]  /*6120*/  @P0 IADD3.X R191, R189, UR11, RZ, P1, !PT ;  /* 0x0000000bbdbf0c10 */ /* 0x000fe20008ffe4ff */
[C---:B------:R-:W-:Y:S06]  /*6130*/  HMMA.16816.F32.BF16 R4, R156.reuse, R160, R4 ;  /* 0x000000a09c04723c */ /* 0x040fec0000041804 */
[----:B------:R1:W-:Y:S01]  /*6140*/  @P0 LDGSTS.E.BYPASS.LTC128B.128 [R102+0x2100], [R190.64], !P4 ;  /* 0x02100000be660fae */ /* 0x0003e2000e101d54 */
[----:B---3--:R-:W-:Y:S01]  /*6150*/  IADD3 R228, R234, R2, RZ ;  /* 0x00000002eae47210 */ /* 0x008fe20007ffe0ff */
[C---:B------:R-:W-:Y:S06]  /*6160*/  HMMA.16816.F32.BF16 R8, R156.reuse, R162, R8 ;  /* 0x000000a29c08723c */ /* 0x040fec0000041808 */
[----:B------:R1:W-:Y:S02]  /*6170*/  @P0 LDGSTS.E.BYPASS.LTC128B.128 [R102+0x5100], [R190.64+0x80], !P3 ;  /* 0x05100080be660fae */ /* 0x0003e4000d901d54 */
[C---:B------:R-:W-:Y:S06]  /*6180*/  HMMA.16816.F32.BF16 R12, R156.reuse, R164, R12 ;  /* 0x000000a49c0c723c */ /* 0x040fec000004180c */
[----:B------:R1:W-:Y:S01]  /*6190*/  @P0 LDGSTS.E.BYPASS.LTC128B.128 [R102+0x8100], [R190.64+0x100], !P2 ;  /* 0x08100100be660fae */ /* 0x0003e2000d101d54 */
[----:B------:R-:W-:Y:S01]  /*61a0*/  PLOP3.LUT P0, PT, PT, PT, UP0, 0x80, 0x0 ;  /* 0x000000000000781c */ /* 0x000fe20003f0f008 */
[C---:B------:R-:W-:Y:S06]  /*61b0*/  HMMA.16816.F32.BF16 R16, R156.reuse, R166, R16 ;  /* 0x000000a69c10723c */ /* 0x040fec0000041810 */
[----:B------:R-:W-:Y:S02]  /*61c0*/  LDSM.16.M88.4 R160, [R3+0x12900] ;  /* 0x0129000003a0783b */ /* 0x000fe40000000200 */
[C---:B----4-:R-:W-:Y:S06]  /*61d0*/  HMMA.16816.F32.BF16 R20, R156.reuse, R168, R20 ;  /* 0x000000a89c14723c */ /* 0x050fec0000041814 */
[----:B------:R-:W0:Y:S02]  /*61e0*/  LDGDEPBAR ;  /* 0x00000000000079af */ /* 0x000e240000000000 */
[C---:B------:R-:W-:Y:S06]  /*61f0*/  HMMA.16816.F32.BF16 R24, R156.reuse, R170, R24 ;  /* 0x000000aa9c18723c */ /* 0x040fec0000041818 */
[----:B------:R-:W-:Y:S02]  /*6200*/  LDSM.16.M88.4 R164, [R3+0x13100] ;  /* 0x0131000003a4783b */ /* 0x000fe40000000200 */
[C---:B-----5:R-:W-:Y:S06]  /*6210*/  HMMA.16816.F32.BF16 R28, R156.reuse, R172, R28 ;  /* 0x000000ac9c1c723c */ /* 0x060fec000004181c */
[----:B-1----:R-:W1:Y:S02]  /*6220*/  LDSM.16.M88.4 R188, [R3+0x12100] ;  /* 0x0121000003bc783b */ /* 0x002e640000000200 */
[C---:B------:R-:W-:Y:S06]  /*6230*/  HMMA.16816.F32.BF16 R32, R156.reuse, R174, R32 ;  /* 0x000000ae9c20723c */ /* 0x040fec0000041820 */
[----:B------:R-:W2:Y:S02]  /*6240*/  LDSM.16.M88.4 R168, [R3+0x13900] ;  /* 0x0139000003a8783b */ /* 0x000ea40000000200 */
[C---:B------:R-:W-:Y:S06]  /*6250*/  HMMA.16816.F32.BF16 R36, R156.reuse, R176, R36 ;  /* 0x000000b09c24723c */ /* 0x040fec0000041824 */
[----:B------:R-:W3:Y:S02]  /*6260*/  LDSM.16.M88.4 R172, [R3+0x14100] ;  /* 0x0141000003ac783b */ /* 0x000ee40000000200 */
[C---:B------:R-:W-:Y:S06]  /*6270*/  HMMA.16816.F32.BF16 R40, R156.reuse, R178, R40 ;  /* 0x000000b29c28723c */ /* 0x040fec0000041828 */
[----:B------:R-:W4:Y:S02]  /*6280*/  LDSM.16.M88.4 R176, [R3+0x14900] ;  /* 0x0149000003b0783b */ /* 0x000f240000000200 */
[C---:B------:R-:W-:Y:S08]  /*6290*/  HMMA.16816.F32.BF16 R44, R156.reuse, R180, R44 ;  /* 0x000000b49c2c723c */ /* 0x040ff0000004182c */
[----:B------:R-:W-:Y:S01]  /*62a0*/  HMMA.16816.F32.BF16 R48, R156, R182, R48 ;  /* 0x000000b69c30723c */ /* 0x000fe20000041830 */
[----:B------:R-:W5:Y:S07]  /*62b0*/  LDSM.16.M88.4 R180, [R228+0x12100] ;  /* 0x01210000e4b4783b */ /* 0x000f6e0000000200 */
        /* <DEDUP_REMOVED lines=17> */
[----:B------:R-:W4:Y:S07]  /*63d0*/  LDSM.16.M88.4 R176, [R232+UR4+0x15100] ;  /* 0x01510004e8b0783b */ /* 0x000f2e0008000200 */
[C---:B-----5:R-:W-:Y:S08]  /*63e0*/  HMMA.16816.F32.BF16 R4, R192.reuse, R180, R4 ;  /* 0x000000b4c004723c */ /* 0x060ff00000041804 */
[C---:B------:R-:W-:Y:S01]  /*63f0*/  HMMA.16816.F32.BF16 R8, R192.reuse, R182, R8 ;  /* 0x000000b6c008723c */ /* 0x040fe20000041808 */
[----:B------:R-:W5:Y:S07]  /*6400*/  LDSM.16.M88.4 R180, [R232+UR4+0x15900] ;  /* 0x01590004e8b4783b */ /* 0x000f6e0008000200 */
[C---:B-1----:R-:W-:Y:S08]  /*6410*/  HMMA.16816.F32.BF16 R12, R192.reuse, R188, R12 ;  /* 0x000000bcc00c723c */ /* 0x042ff0000004180c */
[C---:B------:R-:W-:Y:S01]  /*6420*/  HMMA.16816.F32.BF16 R16, R192.reuse, R190, R16 ;  /* 0x000000bec010723c */ /* 0x040fe20000041810 */
[----:B------:R-:W1:Y:S07]  /*6430*/  LDSM.16.M88.4 R188, [R232+UR4+0x16100] ;  /* 0x01610004e8bc783b */ /* 0x000e6e0008000200 */
[C---:B------:R-:W-:Y:S08]  /*6440*/  HMMA.16816.F32.BF16 R20, R192.reuse, R160, R20 ;  /* 0x000000a0c014723c */ /* 0x040ff00000041814 */
[C---:B------:R-:W-:Y:S01]  /*6450*/  HMMA.16816.F32.BF16 R24, R192.reuse, R162, R24 ;  /* 0x000000a2c018723c */ /* 0x040fe20000041818 */
[----:B------:R-:W1:Y:S07]  /*6460*/  LDSM.16.M88.4 R160, [R232+UR4+0x16900] ;  /* 0x01690004e8a0783b */ /* 0x000e6e0008000200 */
[C---:B------:R-:W-:Y:S08]  /*6470*/  HMMA.16816.F32.BF16 R28, R192.reuse, R164, R28 ;  /* 0x000000a4c01c723c */ /* 0x040ff0000004181c */
[C---:B------:R-:W-:Y:S01]  /*6480*/  HMMA.16816.F32.BF16 R32, R192.reuse, R166, R32 ;  /* 0x000000a6c020723c */ /* 0x040fe20000041820 */
[----:B------:R-:W1:Y:S07]  /*6490*/  LDSM.16.M88.4 R164, [R232+UR4+0x17100] ;  /* 0x01710004e8a4783b */ /* 0x000e6e0008000200 */
[C---:B--2---:R-:W-:Y:S08]  /*64a0*/  HMMA.16816.F32.BF16 R36, R192.reuse, R168, R36 ;  /* 0x000000a8c024723c */ /* 0x044ff00000041824 */
[C---:B------:R-:W-:Y:S01]  /*64b0*/  HMMA.16816.F32.BF16 R40, R192.reuse, R170, R40 ;  /* 0x000000aac028723c */ /* 0x040fe20000041828 */
[----:B------:R-:W2:Y:S07]  /*64c0*/  LDSM.16.M88.4 R168, [R232+UR4+0x17900] ;  /* 0x01790004e8a8783b */ /* 0x000eae0008000200 */
[C---:B---3--:R-:W-:Y:S08]  /*64d0*/  HMMA.16816.F32.BF16 R44, R192.reuse, R172, R44 ;  /* 0x000000acc02c723c */ /* 0x048ff0000004182c */
[----:B------:R-:W-:Y:S01]  /*64e0*/  HMMA.16816.F32.BF16 R48, R192, R174, R48 ;  /* 0x000000aec030723c */ /* 0x000fe20000041830 */
[----:B------:R-:W3:Y:S07]  /*64f0*/  LDSM.16.M88.4 R172, [R2+0x15100] ;  /* 0x0151000002ac783b */ /* 0x000eee0000000200 */
[C---:B----4-:R-:W-:Y:S08]  /*6500*/  HMMA.16816.F32.BF16 R4, R196.reuse, R176, R4 ;  /* 0x000000b0c404723c */ /* 0x050ff00000041804 */
[C---:B------:R-:W-:Y:S01]  /*6510*/  HMMA.16816.F32.BF16 R8, R196.reuse, R178, R8 ;  /* 0x000000b2c408723c */ /* 0x040fe20000041808 */
[----:B------:R-:W4:Y:S07]  /*6520*/  LDSM.16.M88.4 R176, [R2+0x15900] ;  /* 0x0159000002b0783b */ /* 0x000f2e0000000200 */
[C---:B-----5:R-:W-:Y:S08]  /*6530*/  HMMA.16816.F32.BF16 R12, R196.reuse, R180, R12 ;  /* 0x000000b4c40c723c */ /* 0x060ff0000004180c */
[C---:B------:R-:W-:Y:S01]  /*6540*/  HMMA.16816.F32.BF16 R16, R196.reuse, R182, R16 ;  /* 0x000000b6c410723c */ /* 0x040fe20000041810 */
        /* <DEDUP_REMOVED lines=24> */
[----:B------:R-:W-:Y:S07]  /*66d0*/  LDSM.16.M88.4 R188, [R228+0x15100] ;  /* 0x01510000e4bc783b */ /* 0x000fee0000000200 */
[C---:B------:R-:W-:Y:S01]  /*66e0*/  HMMA.16816.F32.BF16 R36, R200.reuse, R160, R36 ;  /* 0x000000a0c824723c */ /* 0x040fe20000041824 */
[----:B------:R-:W-:Y:S07]  /*66f0*/  LDSM.16.M88.4 R228, [R228+0x18100] ;  /* 0x01810000e4e4783b */ /* 0x000fee0000000200 */
[C---:B------:R-:W-:Y:S01]  /*6700*/  HMMA.16816.F32.BF16 R40, R200.reuse, R162, R40 ;  /* 0x000000a2c828723c */ /* 0x040fe20000041828 */
[----:B------:R-:W1:Y:S07]  /*6710*/  LDSM.16.M88.4 R160, [R3+0x17100] ;  /* 0x0171000003a0783b */ /* 0x000e6e0000000200 */
[C---:B------:R-:W-:Y:S08]  /*6720*/  HMMA.16816.F32.BF16 R44, R200.reuse, R164, R44 ;  /* 0x000000a4c82c723c */ /* 0x040ff0000004182c */
[----:B------:R-:W-:Y:S01]  /*6730*/  HMMA.16816.F32.BF16 R48, R200, R166, R48 ;  /* 0x000000a6c830723c */ /* 0x000fe20000041830 */
        /* <DEDUP_REMOVED lines=9> */
[----:B------:R-:W-:Y:S07]  /*67d0*/  LDSM.16.M88.4 R176, [R100+0x17900] ;  /* 0x0179000064b0783b */ /* 0x000fee0000000200 */
[C---:B-----5:R-:W-:Y:S08]  /*67e0*/  HMMA.16816.F32.BF16 R28, R204.reuse, R180, R28 ;  /* 0x000000b4cc1c723c */ /* 0x060ff0000004181c */
[C---:B------:R-:W-:Y:S01]  /*67f0*/  HMMA.16816.F32.BF16 R32, R204.reuse, R182, R32 ;  /* 0x000000b6cc20723c */ /* 0x040fe20000041820 */
[----:B------:R-:W-:Y:S07]  /*6800*/  LDSM.16.M88.4 R180, [R232+UR4+0x18100] ;  /* 0x01810004e8b4783b */ /* 0x000fee0008000200 */
[C---:B-1----:R-:W-:Y:S08]  /*6810*/  HMMA.16816.F32.BF16 R36, R204.reuse, R160, R36 ;  /* 0x000000a0cc24723c */ /* 0x042ff00000041824 */
[C---:B------:R-:W-:Y:S01]  /*6820*/  HMMA.16816.F32.BF16 R40, R204.reuse, R162, R40 ;  /* 0x000000a2cc28723c */ /* 0x040fe20000041828 */
[----:B------:R-:W1:Y:S07]  /*6830*/  LDSM.16.M88.4 R160, [R100+0x16900] ;  /* 0x0169000064a0783b */ /* 0x000e6e0000000200 */
[C---:B------:R-:W-:Y:S08]  /*6840*/  HMMA.16816.F32.BF16 R44, R204.reuse, R164, R44 ;  /* 0x000000a4cc2c723c */ /* 0x040ff0000004182c */
[----:B------:R-:W-:Y:S01]  /*6850*/  HMMA.16816.F32.BF16 R48, R204, R166, R48 ;  /* 0x000000a6cc30723c */ /* 0x000fe20000041830 */
[----:B------:R-:W4:Y:S07]  /*6860*/  LDSM.16.M88.4 R164, [R100+0x17100] ;  /* 0x0171000064a4783b */ /* 0x000f2e0000000200 */
[C---:B------:R-:W-:Y:S08]  /*6870*/  HMMA.16816.F32.BF16 R4, R208.reuse, R188, R4 ;  /* 0x000000bcd004723c */ /* 0x040ff00000041804 */
[C---:B------:R-:W-:Y:S01]  /*6880*/  HMMA.16816.F32.BF16 R8, R208.reuse, R190, R8 ;  /* 0x000000bed008723c */ /* 0x040fe20000041808 */
[----:B------:R-:W5:Y:S07]  /*6890*/  LDSM.16.M88.4 R188, [R232+UR4+0x18900] ;  /* 0x01890004e8bc783b */ /* 0x000f6e0008000200 */
[C---:B--2---:R-:W-:Y:S08]  /*68a0*/  HMMA.16816.F32.BF16 R12, R208.reuse, R168, R12 ;  /* 0x000000a8d00c723c */ /* 0x044ff0000004180c */
[C---:B------:R-:W-:Y:S01]  /*68b0*/  HMMA.16816.F32.BF16 R16, R208.reuse, R170, R16 ;  /* 0x000000aad010723c */ /* 0x040fe20000041810 */
[----:B------:R-:W2:Y:S07]  /*68c0*/  LDSM.16.M88.4 R168, [R232+UR4+0x19100] ;  /* 0x01910004e8a8783b */ /* 0x000eae0008000200 */
[C---:B---3--:R-:W-:Y:S08]  /*68d0*/  HMMA.16816.F32.BF16 R20, R208.reuse, R172, R20 ;  /* 0x000000acd014723c */ /* 0x048ff00000041814 */
[C---:B------:R-:W-:Y:S01]  /*68e0*/  HMMA.16816.F32.BF16 R24, R208.reuse, R174, R24 ;  /* 0x000000aed018723c */ /* 0x040fe20000041818 */
[----:B------:R-:W3:Y:S07]  /*68f0*/  LDSM.16.M88.4 R172, [R232+UR4+0x19900] ;  /* 0x01990004e8ac783b */ /* 0x000eee0008000200 */
[C---:B-1----:R-:W-:Y:S08]  /*6900*/  HMMA.16816.F32.BF16 R28, R208.reuse, R160, R28 ;  /* 0x000000a0d01c723c */ /* 0x042ff0000004181c */
[C---:B------:R-:W-:Y:S01]  /*6910*/  HMMA.16816.F32.BF16 R32, R208.reuse, R162, R32 ;  /* 0x000000a2d020723c */ /* 0x040fe20000041820 */
[----:B------:R-:W1:Y:S07]  /*6920*/  LDSM.16.M88.4 R160, [R232+UR4+0x1a100] ;  /* 0x01a10004e8a0783b */ /* 0x000e6e0008000200 */
[C---:B----4-:R-:W-:Y:S08]  /*6930*/  HMMA.16816.F32.BF16 R36, R208.reuse, R164, R36 ;  /* 0x000000a4d024723c */ /* 0x050ff00000041824 */
[C---:B------:R-:W-:Y:S01]  /*6940*/  HMMA.16816.F32.BF16 R40, R208.reuse, R166, R40 ;  /* 0x000000a6d028723c */ /* 0x040fe20000041828 */
[----:B------:R-:W4:Y:S07]  /*6950*/  LDSM.16.M88.4 R164, [R232+UR4+0x1a900] ;  /* 0x01a90004e8a4783b */ /* 0x000f2e0008000200 */
[C---:B------:R-:W-:Y:S08]  /*6960*/  HMMA.16816.F32.BF16 R44, R208.reuse, R176, R44 ;  /* 0x000000b0d02c723c */ /* 0x040ff0000004182c */
[----:B------:R-:W-:Y:S01]  /*6970*/  HMMA.16816.F32.BF16 R48, R208, R178, R48 ;  /* 0x000000b2d030723c */ /* 0x000fe20000041830 */
[----:B------:R-:W1:Y:S07]  /*6980*/  LDSM.16.M88.4 R176, [R2+0x18100] ;  /* 0x0181000002b0783b */ /* 0x000e6e0000000200 */
[C---:B------:R-:W-:Y:S08]  /*6990*/  HMMA.16816.F32.BF16 R4, R212.reuse, R180, R4 ;  /* 0x000000b4d404723c */ /* 0x040ff00000041804 */
[C---:B------:R-:W-:Y:S01]  /*69a0*/  HMMA.16816.F32.BF16 R8, R212.reuse, R182, R8 ;  /* 0x000000b6d408723c */ /* 0x040fe20000041808 */
[----:B------:R-:W1:Y:S07]  /*69b0*/  LDSM.16.M88.4 R180, [R2+0x18900] ;  /* 0x0189000002b4783b */ /* 0x000e6e0000000200 */
[C---:B-----5:R-:W-:Y:S08]  /*69c0*/  HMMA.16816.F32.BF16 R12, R212.reuse, R188, R12 ;  /* 0x000000bcd40c723c */ /* 0x060ff0000004180c */
[C---:B------:R-:W-:Y:S01]  /*69d0*/  HMMA.16816.F32.BF16 R16, R212.reuse, R190, R16 ;  /* 0x000000bed410723c */ /* 0x040fe20000041810 */
[----:B------:R-:W-:Y:S07]  /*69e0*/  LDSM.16.M88.4 R188, [R2+0x19900] ;  /* 0x0199000002bc783b */ /* 0x000fee0000000200 */
[C---:B--2---:R-:W-:Y:S08]  /*69f0*/  HMMA.16816.F32.BF16 R20, R212.reuse, R168, R20 ;  /* 0x000000a8d414723c */ /* 0x044ff00000041814 */
[C---:B------:R-:W-:Y:S01]  /*6a00*/  HMMA.16816.F32.BF16 R24, R212.reuse, R170, R24 ;  /* 0x000000aad418723c */ /* 0x040fe20000041818 */
[----:B------:R-:W2:Y:S07]  /*6a10*/  LDSM.16.M88.4 R168, [R2+0x19100] ;  /* 0x0191000002a8783b */ /* 0x000eae0000000200 */
[C---:B---3--:R-:W-:Y:S08]  /*6a20*/  HMMA.16816.F32.BF16 R28, R212.reuse, R172, R28 ;  /* 0x000000acd41c723c */ /* 0x048ff0000004181c */
[C---:B------:R-:W-:Y:S01]  /*6a30*/  HMMA.16816.F32.BF16 R32, R212.reuse, R174, R32 ;  /* 0x000000aed420723c */ /* 0x040fe20000041820 */
[----:B------:R-:W3:Y:S07]  /*6a40*/  LDSM.16.M88.4 R172, [R2+0x1a100] ;  /* 0x01a1000002ac783b */ /* 0x000eee0000000200 */
[C---:B-1----:R-:W-:Y:S08]  /*6a50*/  HMMA.16816.F32.BF16 R36, R212.reuse, R160, R36 ;  /* 0x000000a0d424723c */ /* 0x042ff00000041824 */
[C---:B------:R-:W-:Y:S01]  /*6a60*/  HMMA.16816.F32.BF16 R40, R212.reuse, R162, R40 ;  /* 0x000000a2d428723c */ /* 0x040fe20000041828 */
[----:B------:R-:W1:Y:S07]  /*6a70*/  LDSM.16.M88.4 R160, [R2+0x1a900] ;  /* 0x01a9000002a0783b */ /* 0x000e6e0000000200 */
[C---:B----4-:R-:W-:Y:S08]  /*6a80*/  HMMA.16816.F32.BF16 R44, R212.reuse, R164, R44 ;  /* 0x000000a4d42c723c */ /* 0x050ff0000004182c */
[----:B------:R-:W-:Y:S01]  /*6a90*/  HMMA.16816.F32.BF16 R48, R212, R166, R48 ;  /* 0x000000a6d430723c */ /* 0x000fe20000041830 */
[----:B------:R-:W4:Y:S07]  /*6aa0*/  LDSM.16.M88.4 R164, [R3+0x18100] ;  /* 0x0181000003a4783b */ /* 0x000f2e0000000200 */
[C---:B------:R-:W-:Y:S08]  /*6ab0*/  HMMA.16816.F32.BF16 R4, R216.reuse, R176, R4 ;  /* 0x000000b0d804723c */ /* 0x040ff00000041804 */
[C---:B------:R-:W-:Y:S01]  /*6ac0*/  HMMA.16816.F32.BF16 R8, R216.reuse, R178, R8 ;  /* 0x000000b2d808723c */ /* 0x040fe20000041808 */
[----:B------:R-:W-:Y:S07]  /*6ad0*/  LDSM.16.M88.4 R176, [R3+0x19900] ;  /* 0x0199000003b0783b */ /* 0x000fee0000000200 */
        /* <DEDUP_REMOVED lines=9> */
[C---:B---3--:R-:W-:Y:S08]  /*6b70*/  HMMA.16816.F32.BF16 R36, R216.reuse, R172, R36 ;  /* 0x000000acd824723c */ /* 0x048ff00000041824 */
[C---:B------:R-:W-:Y:S01]  /*6b80*/  HMMA.16816.F32.BF16 R40, R216.reuse, R174, R40 ;  /* 0x000000aed828723c */ /* 0x040fe20000041828 */
[----:B------:R-:W3:Y:S07]  /*6b90*/  LDSM.16.M88.4 R172, [R3+0x19100] ;  /* 0x0191000003ac783b */ /* 0x000eee0000000200 */
[C---:B-1----:R-:W-:Y:S08]  /*6ba0*/  HMMA.16816.F32.BF16 R44, R216.reuse, R160, R44 ;  /* 0x000000a0d82c723c */ /* 0x042ff0000004182c */
[----:B------:R-:W-:Y:S01]  /*6bb0*/  HMMA.16816.F32.BF16 R48, R216, R162, R48 ;  /* 0x000000a2d830723c */ /* 0x000fe20000041830 */
[----:B------:R-:W1:Y:S07]  /*6bc0*/  LDSM.16.M88.4 R160, [R100+0x18900] ;  /* 0x0189000064a0783b */ /* 0x000e6e0000000200 */
[C---:B----4-:R-:W-:Y:S08]  /*6bd0*/  HMMA.16816.F32.BF16 R4, R220.reuse, R164, R4 ;  /* 0x000000a4dc04723c */ /* 0x050ff00000041804 */
[C---:B------:R-:W-:Y:S08]  /*6be0*/  HMMA.16816.F32.BF16 R8, R220.reuse, R166, R8 ;  /* 0x000000a6dc08723c */ /* 0x040ff00000041808 */
[C---:B--2---:R-:W-:Y:S08]  /*6bf0*/  HMMA.16816.F32.BF16 R12, R220.reuse, R168, R12 ;  /* 0x000000a8dc0c723c */ /* 0x044ff0000004180c */
[C---:B------:R-:W-:Y:S08]  /*6c00*/  HMMA.16816.F32.BF16 R16, R220.reuse, R170, R16 ;  /* 0x000000aadc10723c */ /* 0x040ff00000041810 */
[C---:B---3--:R-:W-:Y:S08]  /*6c10*/  HMMA.16816.F32.BF16 R20, R220.reuse, R172, R20 ;  /* 0x000000acdc14723c */ /* 0x048ff00000041814 */
[C---:B------:R-:W-:Y:S08]  /*6c20*/  HMMA.16816.F32.BF16 R24, R220.reuse, R174, R24 ;  /* 0x000000aedc18723c */ /* 0x040ff00000041818 */
[C---:B------:R-:W-:Y:S08]  /*6c30*/  HMMA.16816.F32.BF16 R28, R220.reuse, R176, R28 ;  /* 0x000000b0dc1c723c */ /* 0x040ff0000004181c */
[C---:B------:R-:W-:Y:S08]  /*6c40*/  HMMA.16816.F32.BF16 R32, R220.reuse, R178, R32 ;  /* 0x000000b2dc20723c */ /* 0x040ff00000041820 */
[C---:B------:R-:W-:Y:S08]  /*6c50*/  HMMA.16816.F32.BF16 R36, R220.reuse, R180, R36 ;  /* 0x000000b4dc24723c */ /* 0x040ff00000041824 */
        /* <DEDUP_REMOVED lines=34> */
[----:B------:R-:W-:Y:S01]  /*6e80*/  MUFU.TANH R164, R10 ;  /* 0x0000000a00a47308 */ /* 0x000fe20000002400 */
[----:B--2---:R-:W-:Y:S09]  /*6e90*/  FMNMX.FTZ R2, R166, R2, !PT ;  /* 0x00000002a6027209 */ /* 0x004ff20007810000 */
[----:B------:R2:W-:Y:S10]  /*6ea0*/  MUFU.TANH R165, R11 ;  /* 0x0000000b00a57308 */ /* 0x0005f40000002400 */
[----:B------:R-:W4:Y:S10]  /*6eb0*/  MUFU.TANH R162, R12 ;  /* 0x0000000c00a27308 */ /* 0x000f340000002400 */
[----:B------:R-:W5:Y:S01]  /*6ec0*/  MUFU.TANH R163, R13 ;  /* 0x0000000d00a37308 */ /* 0x000f620000002400 */
[C---:B-1----:R-:W-:Y:S01]  /*6ed0*/  HMMA.16816.F32.BF16 R20, R224.reuse, R4, R20 ;  /* 0x00000004e014723c */ /* 0x042fe20000041814 */
[----:B--2---:R-:W1:Y:S08]  /*6ee0*/  LDSM.16.M88.4 R8, [R100+0x19900] ;  /* 0x019900006408783b */ /* 0x004e700000000200 */
[----:B------:R-:W2:Y:S01]  /*6ef0*/  MUFU.TANH R171, R16 ;  /* 0x0000001000ab7308 */ /* 0x000ea20000002400 */
[C---:B------:R-:W-:Y:S01]  /*6f00*/  HMMA.16816.F32.BF16 R24, R224.reuse, R6, R24 ;  /* 0x00000006e018723c */ /* 0x040fe20000041818 */
[----:B------:R-:W2:Y:S08]  /*6f10*/  LDSM.16.M88.4 R4, [R100+0x1a100] ;  /* 0x01a100006404783b */ /* 0x000eb00000000200 */
[----:B------:R-:W1:Y:S05]  /*6f20*/  MUFU.TANH R172, R17 ;  /* 0x0000001100ac7308 */ /* 0x000e6a0000002400 */
[----:B------:R-:W-:Y:S02]  /*6f30*/  FMUL.FTZ R20, R20, c[0x0][0x320] ;  /* 0x0000c80014147a20 */ /* 0x000fe40000410000 */
[----:B------:R-:W-:Y:S03]  /*6f40*/  FMUL.FTZ R21, R21, c[0x0][0x320] ;  /* 0x0000c80015157a20 */ /* 0x000fe60000410000 */
[----:B------:R-:W-:Y:S01]  /*6f50*/  MUFU.TANH R175, R15 ;  /* 0x0000000f00af7308 */ /* 0x000fe20000002400 */
        /* <DEDUP_REMOVED lines=10> */
[----:B------:R3:W1:Y:S01]  /*7000*/  LDSM.16.M88.4 R8, [R100+0x1a900] ;  /* 0x01a900006408783b */ /* 0x0006620000000200 */
[----:B------:R-:W-:Y:S06]  /*7010*/  DEPBAR.LE SB0, 0x2 ;  /* 0x000080800000791a */ /* 0x000fec0000000000 */
[C---:B--2---:R-:W-:Y:S01]  /*7020*/  HMMA.16816.F32.BF16 R36, R224.reuse, R4, R36 ;  /* 0x00000004e024723c */ /* 0x044fe20000041824 */
[----:B------:R-:W2:Y:S01]  /*7030*/  MUFU.TANH R179, R24 ;  /* 0x0000001800b37308 */ /* 0x000ea20000002400 */
[----:B------:R-:W-:Y:S06]  /*7040*/  BAR.SYNC.DEFER_BLOCKING 0x0 ;  /* 0x0000000000007b1d */ /* 0x000fec0000010000 */
[C---:B------:R-:W-:Y:S04]  /*7050*/  HMMA.16816.F32.BF16 R40, R224.reuse, R6, R40 ;  /* 0x00000006e028723c */ /* 0x040fe80000041828 */
[----:B------:R-:W-:Y:S02]  /*7060*/  FMUL.FTZ R28, R28, c[0x0][0x320] ;  /* 0x0000c8001c1c7a20 */ /* 0x000fe40000410000 */
[----:B------:R-:W-:Y:S01]  /*7070*/  FMUL.FTZ R29, R29, c[0x0][0x320] ;  /* 0x0000c8001d1d7a20 */ /* 0x000fe20000410000 */
[----:B---3--:R-:W-:Y:S01]  /*7080*/  FMNMX.FTZ R100, R102, R2, !PT ;  /* 0x0000000266647209 */ /* 0x008fe20007810000 */
[----:B------:R-:W-:Y:S04]  /*7090*/  FMUL.FTZ R30, R30, c[0x0][0x320] ;  /* 0x0000c8001e1e7a20 */ /* 0x000fe80000410000 */
[----:B----4-:R-:W-:Y:S01]  /*70a0*/  FMNMX.FTZ R100, R162, R100, !PT ;  /* 0x00000064a2647209 */ /* 0x010fe20007810000 */
[----:B------:R-:W-:Y:S01]  /*70b0*/  FMUL.FTZ R31, R31, c[0x0][0x320] ;  /* 0x0000c8001f1f7a20 */ /* 0x000fe20000410000 */
[----:B------:R-:W-:Y:S01]  /*70c0*/  FMNMX.FTZ R2, R164, R3, !PT ;  /* 0x00000003a4027209 */ /* 0x000fe20007810000 */
[----:B------:R-:W-:Y:S01]  /*70d0*/  FMUL.FTZ R32, R32, c[0x0][0x320] ;  /* 0x0000c80020207a20 */ /* 0x000fe20000410000 */
[----:B-----5:R-:W-:Y:S01]  /*70e0*/  FMNMX.FTZ R100, R163, R100, !PT ;  /* 0x00000064a3647209 */ /* 0x020fe20007810000 */
[----:B------:R-:W-:Y:S01]  /*70f0*/  FMUL.FTZ R36, R36, c[0x0][0x320] ;  /* 0x0000c80024247a20 */ /* 0x000fe20000410000 */
[----:B------:R-:W3:Y:S01]  /*7100*/  MUFU.TANH R178, R25 ;  /* 0x0000001900b27308 */ /* 0x000ee20000002400 */
[----:B------:R-:W-:Y:S01]  /*7110*/  FMUL.FTZ R37, R37, c[0x0][0x320] ;  /* 0x0000c80025257a20 */ /* 0x000fe20000410000 */
[----:B------:R-:W-:Y:S01]  /*7120*/  FMNMX.FTZ R100, R171, R100, !PT ;  /* 0x00000064ab647209 */ /* 0x000fe20007810000 */
[----:B------:R-:W-:Y:S01]  /*7130*/  FMUL.FTZ R38, R38, c[0x0][0x320] ;  /* 0x0000c80026267a20 */ /* 0x000fe20000410000 */
[----:B------:R-:W-:Y:S01]  /*7140*/  FMNMX.FTZ R2, R165, R2, !PT ;  /* 0x00000002a5027209 */ /* 0x000fe20007810000 */
[----:B------:R-:W-:Y:S01]  /*7150*/  FMUL.FTZ R39, R39, c[0x0][0x320] ;  /* 0x0000c80027277a20 */ /* 0x000fe20000410000 */
[----:B------:R-:W-:Y:S01]  /*7160*/  FMNMX.FTZ R100, R172, R100, !PT ;  /* 0x00000064ac647209 */ /* 0x000fe20007810000 */
[C---:B-1----:R-:W-:Y:S03]  /*7170*/  HMMA.16816.F32.BF16 R44, R224.reuse, R8, R44 ;  /* 0x00000008e02c723c */ /* 0x042fe6000004182c */
[----:B------:R-:W1:Y:S01]  /*7180*/  MUFU.TANH R189, R28 ;  /* 0x0000001c00bd7308 */ /* 0x000e620000002400 */
[----:B------:R-:W-:Y:S01]  /*7190*/  FMNMX.FTZ R100, R177, R100, !PT ;  /* 0x00000064b1647209 */ /* 0x000fe20007810000 */
[----:B------:R-:W-:Y:S02]  /*71a0*/  FMUL.FTZ R33, R33, c[0x0][0x320] ;  /* 0x0000c80021217a20 */ /* 0x000fe40000410000 */
[----:B------:R-:W-:Y:S01]  /*71b0*/  FMUL.FTZ R40, R40, c[0x0][0x320] ;  /* 0x0000c80028287a20 */ /* 0x000fe20000410000 */
[----:B------:R-:W-:Y:S04]  /*71c0*/  HMMA.16816.F32.BF16 R48, R224, R10, R48 ;  /* 0x0000000ae030723c */ /* 0x000fe80000041830 */
[----:B------:R-:W-:Y:S01]  /*71d0*/  FMNMX.FTZ R100, R180, R100, !PT ;  /* 0x00000064b4647209 */ /* 0x000fe20007810000 */
[----:B------:R-:W4:Y:S01]  /*71e0*/  MUFU.TANH R191, R29 ;  /* 0x0000001d00bf7308 */ /* 0x000f220000002400 */
[----:B------:R-:W-:Y:S02]  /*71f0*/  FMUL.FTZ R41, R41, c[0x0][0x320] ;  /* 0x0000c80029297a20 */ /* 0x000fe40000410000 */
[----:B--2---:R-:W-:Y:S01]  /*7200*/  FMNMX.FTZ R100, R179, R100, !PT ;  /* 0x00000064b3647209 */ /* 0x004fe20007810000 */
[----:B------:R-:W-:Y:S03]  /*7210*/  FMUL.FTZ R34, R34, c[0x0][0x320] ;  /* 0x0000c80022227a20 */ /* 0x000fe60000410000 */
[----:B---3--:R-:W-:Y:S01]  /*7220*/  FMNMX.FTZ R100, R178, R100, !PT ;  /* 0x00000064b2647209 */ /* 0x008fe20007810000 */
[----:B------:R-:W-:Y:S02]  /*7230*/  FMUL.FTZ R35, R35, c[0x0][0x320] ;  /* 0x0000c80023237a20 */ /* 0x000fe40000410000 */
[----:B------:R-:W2:Y:S01]  /*7240*/  MUFU.TANH R190, R32 ;  /* 0x0000002000be7308 */ /* 0x000ea20000002400 */
[----:B------:R-:W-:Y:S02]  /*7250*/  FMUL.FTZ R44, R44, c[0x0][0x320] ;  /* 0x0000c8002c2c7a20 */ /* 0x000fe40000410000 */
[----:B------:R-:W-:Y:S01]  /*7260*/  FMUL.FTZ R45, R45, c[0x0][0x320] ;  /* 0x0000c8002d2d7a20 */ /* 0x000fe20000410000 */
[----:B-1----:R-:W-:Y:S01]  /*7270*/  FMNMX.FTZ R100, R189, R100, !PT ;  /* 0x00000064bd647209 */ /* 0x002fe20007810000 */
[----:B------:R-:W-:Y:S02]  /*7280*/  FMUL.FTZ R42, R42, c[0x0][0x320] ;  /* 0x0000c8002a2a7a20 */ /* 0x000fe40000410000 */
[----:B------:R-:W-:Y:S02]  /*7290*/  FMUL.FTZ R43, R43, c[0x0][0x320] ;  /* 0x0000c8002b2b7a20 */ /* 0x000fe40000410000 */
[----:B------:R-:W-:Y:S01]  /*72a0*/  FMUL.FTZ R48, R48, c[0x0][0x320] ;  /* 0x0000c80030307a20 */ /* 0x000fe20000410000 */
[----:B------:R-:W1:Y:S01]  /*72b0*/  MUFU.TANH R238, R33 ;  /* 0x0000002100ee7308 */ /* 0x000e620000002400 */
[----:B------:R-:W-:Y:S02]  /*72c0*/  FMUL.FTZ R49, R49, c[0x0][0x320] ;  /* 0x0000c80031317a20 */ /* 0x000fe40000410000 */
[----:B------:R-:W-:Y:S01]  /*72d0*/  FMUL.FTZ R46, R46, c[0x0][0x320] ;  /* 0x0000c8002e2e7a20 */ /* 0x000fe20000410000 */
[----:B----4-:R-:W-:Y:S01]  /*72e0*/  FMNMX.FTZ R100, R191, R100, !PT ;  /* 0x00000064bf647209 */ /* 0x010fe20007810000 */
[----:B------:R-:W-:Y:S02]  /*72f0*/  FMUL.FTZ R47, R47, c[0x0][0x320] ;  /* 0x0000c8002f2f7a20 */ /* 0x000fe40000410000 */
[----:B------:R-:W-:Y:S02]  /*7300*/  FMUL.FTZ R50, R50, c[0x0][0x320] ;  /* 0x0000c80032327a20 */ /* 0x000fe40000410000 */
[----:B------:R-:W-:Y:S01]  /*7310*/  FMUL.FTZ R51, R51, c[0x0][0x320] ;  /* 0x0000c80033337a20 */ /* 0x000fe20000410000 */
        /* <DEDUP_REMOVED lines=9> */
[----:B-1----:R-:W-:Y:S04]  /*73b0*/  FMNMX.FTZ R2, R173, R2, !PT ;  /* 0x00000002ad027209 */ /* 0x002fe80007810000 */
[----:B------:R-:W-:Y:S05]  /*73c0*/  FMNMX.FTZ R2, R175, R2, !PT ;  /* 0x00000002af027209 */ /* 0x000fea0007810000 */
        /* <DEDUP_REMOVED lines=11> */
[----:B-1----:R-:W-:Y:S05]  /*7480*/  FMNMX.FTZ R100, R248, R100, !PT ;  /* 0x00000064f8647209 */ /* 0x002fea0007810000 */
[----:B------:R-:W1:Y:S04]  /*7490*/  SHFL.BFLY PT, R4, R100, 0x2, 0x1f ;  /* 0x0c401f0064047f89 */ /* 0x000e6800000e0000 */
[----:B------:R-:W4:Y:S01]  /*74a0*/  MUFU.TANH R182, R22 ;  /* 0x0000001600b67308 */ /* 0x000f220000002400 */
[----:B---3--:R-:W-:Y:S09]  /*74b0*/  FMNMX.FTZ R2, R174, R2, !PT ;  /* 0x00000002ae027209 */ /* 0x008ff20007810000 */
[----:B------:R-:W3:Y:S01]  /*74c0*/  MUFU.TANH R183, R23 ;  /* 0x0000001700b77308 */ /* 0x000ee20000002400 */
[----:B--2---:R-:W-:Y:S09]  /*74d0*/  FMNMX.FTZ R2, R176, R2, !PT ;  /* 0x00000002b0027209 */ /* 0x004ff20007810000 */
[----:B------:R-:W2:Y:S01]  /*74e0*/  MUFU.TANH R181, R26 ;  /* 0x0000001a00b57308 */ /* 0x000ea20000002400 */
[----:B-1----:R-:W-:Y:S02]  /*74f0*/  FMNMX.FTZ R100, R100, R4, !PT ;  /* 0x0000000464647209 */ /* 0x002fe40007810000 */
[----:B----4-:R-:W-:Y:S03]  /*7500*/  FMNMX.FTZ R2, R182, R2, !PT ;  /* 0x00000002b6027209 */ /* 0x010fe60007810000 */
        /* <DEDUP_REMOVED lines=8> */
[C---:B------:R-:W-:Y:S02]  /*7590*/  FMUL.FTZ R160, R100.reuse, c[0x0][0x2d0] ;  /* 0x0000b40064a07a20 */ /* 0x040fe40000410000 */
[----:B------:R-:W-:Y:S02]  /*75a0*/  FADD.FTZ R0, -R100, R0 ;  /* 0x0000000064007221 */ /* 0x000fe40000010100 */
[----:B------:R-:W1:Y:S01]  /*75b0*/  MUFU.TANH R249, R34 ;  /* 0x0000002200f97308 */ /* 0x000e620000002400 */
[--C-:B------:R-:W-:Y:S01]  /*75c0*/  FFMA.FTZ R4, R169, c[0x0][0x2d0], -R160.reuse ;  /* 0x0000b400a9047a23 */ /* 0x100fe200000108a0 */
[----:B------:R-:W-:Y:S01]  /*75d0*/  MOV R169, R14 ;  /* 0x0000000e00a97202 */ /* 0x000fe20000000f00 */
[----:B------:R-:W-:Y:S01]  /*75e0*/  FMUL.FTZ R0, R0, c[0x0][0x2d0] ;  /* 0x0000b40000007a20 */ /* 0x000fe20000410000 */
[----:B---3--:R-:W-:Y:S06]  /*75f0*/  FMNMX.FTZ R2, R25, R2, !PT ;  /* 0x0000000219027209 */ /* 0x008fec0007810000 */
[----:B------:R-:W3:Y:S01]  /*7600*/  MUFU.TANH R241, R35 ;  /* 0x0000002300f17308 */ /* 0x000ee20000002400 */
[----:B--2---:R-:W-:Y:S01]  /*7610*/  FMNMX.FTZ R2, R24, R2, !PT ;  /* 0x0000000218027209 */ /* 0x004fe20007810000 */
[----:B------:R-:W-:Y:S08]  /*7620*/  LDSM.16.MT88.4 R28, [R233+UR4+0x100] ;  /* 0x00010004e91c783b */ /* 0x000ff00008004200 */
[----:B------:R-:W2:Y:S01]  /*7630*/  MUFU.TANH R251, R38 ;  /* 0x0000002600fb7308 */ /* 0x000ea20000002400 */
[----:B-1----:R-:W-:Y:S04]  /*7640*/  MOV R49, R249 ;  /* 0x000000f900317202 */ /* 0x002fe80000000f00 */
[----:B------:R-:W-:Y:S05]  /*7650*/  FMNMX.FTZ R2, R49, R2, !PT ;  /* 0x0000000231027209 */ /* 0x000fea0007810000 */
[----:B------:R-:W1:Y:S01]  /*7660*/  MUFU.TANH R242, R39 ;  /* 0x0000002700f27308 */ /* 0x000e620000002400 */
[----:B---3--:R-:W-:Y:S09]  /*7670*/  FMNMX.FTZ R2, R241, R2, !PT ;  /* 0x00000002f1027209 */ /* 0x008ff20007810000 */
[----:B------:R-:W3:Y:S01]  /*7680*/  MUFU.TANH R240, R42 ;  /* 0x0000002a00f07308 */ /* 0x000ee20000002400 */
[----:B--2---:R-:W-:Y:S09]  /*7690*/  FMNMX.FTZ R2, R251, R2, !PT ;  /* 0x00000002fb027209 */ /* 0x004ff20007810000 */
[----:B------:R2:W-:Y:S01]  /*76a0*/  MUFU.EX2 R5, R4 ;  /* 0x0000000400057308 */ /* 0x0005e20000000800 */
[----:B-1----:R-:W-:Y:S09]  /*76b0*/  FMNMX.FTZ R2, R242, R2, !PT ;  /* 0x00000002f2027209 */ /* 0x002ff20007810000 */
[----:B------:R-:W1:Y:S01]  /*76c0*/  MUFU.TANH R230, R43 ;  /* 0x0000002b00e67308 */ /* 0x000e620000002400 */
[----:B---3--:R-:W-:Y:S09]  /*76d0*/  FMNMX.FTZ R2, R240, R2, !PT ;  /* 0x00000002f0027209 */ /* 0x008ff20007810000 */
[----:B------:R-:W3:Y:S01]  /*76e0*/  MUFU.TANH R245, R46 ;  /* 0x0000002e00f57308 */ /* 0x000ee20000002400 */
[--C-:B--2---:R-:W-:Y:S01]  /*76f0*/  FFMA.FTZ R4, R167, c[0x0][0x2d0], -R160.reuse ;  /* 0x0000b400a7047a23 */ /* 0x104fe200000108a0 */
[----:B------:R-:W-:Y:S08]  /*7700*/  MOV R167, R13 ;  /* 0x0000000d00a77202 */ /* 0x000ff00000000f00 */
[----:B------:R-:W2:Y:S01]  /*7710*/  MUFU.TANH R246, R47 ;  /* 0x0000002f00f67308 */ /* 0x000ea20000002400 */
[----:B-1----:R-:W-:Y:S09]  /*7720*/  FMNMX.FTZ R2, R230, R2, !PT ;  /* 0x00000002e6027209 */ /* 0x002ff20007810000 */
[----:B------:R-:W1:Y:S01]  /*7730*/  MUFU.TANH R229, R50 ;  /* 0x0000003200e57308 */ /* 0x000e620000002400 */
[----:B---3--:R-:W-:Y:S09]  /*7740*/  FMNMX.FTZ R2, R245, R2, !PT ;  /* 0x00000002f5027209 */ /* 0x008ff20007810000 */
[----:B------:R-:W3:Y:S01]  /*7750*/  MUFU.TANH R228, R51 ;  /* 0x0000003300e47308 */ /* 0x000ee20000002400 */
[----:B--2---:R-:W-:Y:S01]  /*7760*/  FMNMX.FTZ R2, R246, R2, !PT ;  /* 0x00000002f6027209 */ /* 0x004fe20007810000 */
[----:B------:R-:W-:Y:S08]  /*7770*/  LDSM.16.MT88.4 R44, [R103+UR4+0x3100] ;  /* 0x00310004672c783b */ /* 0x000ff00008004200 */
[----:B------:R2:W-:Y:S01]  /*7780*/  MUFU.EX2 R250, R4 ;  /* 0x0000000400fa7308 */ /* 0x0005e20000000800 */
[----:B-1----:R-:W-:Y:S02]  /*7790*/  FMNMX.FTZ R2, R229, R2, !PT ;  /* 0x00000002e5027209 */ /* 0x002fe40007810000 */
[----:B------:R-:W-:Y:S02]  /*77a0*/  MOV R50, R24 ;  /* 0x0000001800327202 */ /* 0x000fe40000000f00 */
[----:B---3--:R-:W-:Y:S02]  /*77b0*/  FMNMX.FTZ R2, R228, R2, !PT ;  /* 0x00000002e4027209 */ /* 0x008fe40007810000 */
[----:B------:R-:W-:Y:S03]  /*77c0*/  MOV R51, R15 ;  /* 0x0000000f00337202 */ /* 0x000fe60000000f00 */
[----:B------:R-:W1:Y:S01]  /*77d0*/  SHFL.BFLY PT, R3, R2, 0x2, 0x1f ;  /* 0x0c401f0002037f89 */ /* 0x000e6200000e0000 */
[--C-:B--2---:R-:W-:Y:S04]  /*77e0*/  FFMA.FTZ R4, R166, c[0x0][0x2d0], -R160.reuse ;  /* 0x0000b400a6047a23 */ /* 0x104fe800000108a0 */
[----:B------:R2:W-:Y:S01]  /*77f0*/  MUFU.EX2 R166, R4 ;  /* 0x0000000400a67308 */ /* 0x0005e20000000800 */
[----:B-1----:R-:W-:Y:S05]  /*7800*/  FMNMX.FTZ R2, R2, R3, !PT ;  /* 0x0000000302027209 */ /* 0x002fea0007810000 */
[----:B------:R-:W1:Y:S01]  /*7810*/  SHFL.BFLY PT, R3, R2, 0x1, 0x1f ;  /* 0x0c201f0002037f89 */ /* 0x000e6200000e0000 */
[--C-:B--2---:R-:W-:Y:S01]  /*7820*/  FFMA.FTZ R4, R102, c[0x0][0x2d0], -R160.reuse ;  /* 0x0000b40066047a23 */ /* 0x104fe200000108a0 */
[----:B------:R-:W-:Y:S03]  /*7830*/  IADD3 R102, R103, UR4, RZ ;  /* 0x0000000467667c10 */ /* 0x000fe6000fffe0ff */
[----:B------:R2:W-:Y:S01]  /*7840*/  MUFU.EX2 R249, R4 ;  /* 0x0000000400f97308 */ /* 0x0005e20000000800 */
[----:B------:R-:W-:Y:S05]  /*7850*/  IADD3 R102, R235, R102, RZ ;  /* 0x00000066eb667210 */ /* 0x000fea0007ffe0ff */
[----:B------:R-:W-:Y:S01]  /*7860*/  LDSM.16.MT88.4 R20, [R102+0x100] ;  /* 0x000100006614783b */ /* 0x000fe20000004200 */
[----:B-1----:R-:W-:Y:S03]  /*7870*/  FMNMX.FTZ R3, R2, R3, !PT ;  /* 0x0000000302037209 */ /* 0x002fe60007810000 */
[----:B------:R1:W3:Y:S02]  /*7880*/  MUFU.EX2 R2, R0 ;  /* 0x0000000000027308 */ /* 0x0002e40000000800 */
[C---:B------:R-:W-:Y:S04]  /*7890*/  FMUL.FTZ R161, R3.reuse, c[0x0][0x2d0] ;  /* 0x0000b40003a17a20 */ /* 0x040fe80000410000 */
[----:B--2---:R-:W-:Y:S01]  /*78a0*/  FFMA.FTZ R4, R170, c[0x0][0x2d0], -R161 ;  /* 0x0000b400aa047a23 */ /* 0x004fe200000108a1 */
[----:B------:R-:W-:Y:S02]  /*78b0*/  MOV R170, R12 ;  /* 0x0000000c00aa7202 */ /* 0x000fe40000000f00 */
[----:B------:R-:W2:Y:S01]  /*78c0*/  LDSM.16.MT88.4 R12, [R103+UR4+0x100] ;  /* 0x00010004670c783b */ /* 0x000ea20008004200 */
[----:B------:R4:W5:Y:S01]  /*78d0*/  MUFU.EX2 R231, R4 ;  /* 0x0000000400e77308 */ /* 0x0009620000000800 */
[----:B-1----:R-:W-:Y:S01]  /*78e0*/  FADD.FTZ R0, -R3, R101 ;  /* 0x0000006503007221 */ /* 0x002fe20000010100 */
[----:B------:R-:W-:Y:S01]  /*78f0*/  IADD3 R101, R233, UR4, RZ ;  /* 0x00000004e9657c10 */ /* 0x000fe2000fffe0ff */
[----:B---3--:R-:W-:Y:S02]  /*7900*/  FMUL.FTZ R8, R2, R108 ;  /* 0x0000006c02087220 */ /* 0x008fe40000410000 */
[----:B------:R-:W-:Y:S01]  /*7910*/  FMUL.FTZ R0, R0, c[0x0][0x2d0] ;  /* 0x0000b40000007a20 */ /* 0x000fe20000410000 */
[----:B------:R-:W-:Y:S01]  /*7920*/  IADD3 R101, R235, R101, RZ ;  /* 0x00000065eb657210 */ /* 0x000fe20007ffe0ff */
[C---:B------:R-:W-:Y:S02]  /*7930*/  FMUL.FTZ R9, R2.reuse, R109 ;  /* 0x0000006d02097220 */ /* 0x040fe40000410000 */
[----:B------:R-:W-:Y:S02]  /*7940*/  FMUL.FTZ R16, R2, R116 ;  /* 0x0000007402107220 */ /* 0x000fe40000410000 */
[----:B------:R-:W1:Y:S01]  /*7950*/  MUFU.EX2 R0, R0 ;  /* 0x0000000000007308 */ /* 0x000e620000000800 */
[--C-:B----4-:R-:W-:Y:S01]  /*7960*/  FFMA.FTZ R4, R168, c[0x0][0x2d0], -R161.reuse ;  /* 0x0000b400a8047a23 */ /* 0x110fe200000108a1 */
[----:B------:R-:W-:Y:S01]  /*7970*/  MOV R168, R251 ;  /* 0x000000fb00a87202 */ /* 0x000fe20000000f00 */
[C---:B------:R-:W-:Y:S01]  /*7980*/  FMUL.FTZ R17, R2.reuse, R117 ;  /* 0x0000007502117220 */ /* 0x040fe20000410000 */
[----:B------:R-:W3:Y:S01]  /*7990*/  LDSM.16.MT88.4 R36, [R101+0x100] ;  /* 0x000100006524783b */ /* 0x000ee20000004200 */
[C---:B------:R-:W-:Y:S02]  /*79a0*/  FMUL.FTZ R24, R2.reuse, R124 ;  /* 0x0000007c02187220 */ /* 0x040fe40000410000 */
[C---:B------:R-:W-:Y:S01]  /*79b0*/  FMUL.FTZ R32, R2.reuse, R132 ;  /* 0x0000008402207220 */ /* 0x040fe20000410000 */
[----:B-----5:R-:W-:Y:S01]  /*79c0*/  MOV R132, R231 ;  /* 0x000000e700847202 */ /* 0x020fe20000000f00 */
[C---:B------:R-:W-:Y:S01]  /*79d0*/  FMUL.FTZ R33, R2.reuse, R133 ;  /* 0x0000008502217220 */ /* 0x040fe20000410000 */
[----:B------:R4:W5:Y:S01]  /*79e0*/  MUFU.EX2 R252, R4 ;  /* 0x0000000400fc7308 */ /* 0x0009620000000800 */
        /* <DEDUP_REMOVED lines=12> */
[----:B------:R-:W-:Y:S02]  /*7ab0*/  FMUL.FTZ R56, R2, R56 ;  /* 0x0000003802387220 */ /* 0x000fe40000410000 */
[C---:B-1----:R-:W-:Y:S01]  /*7ac0*/  FMUL.FTZ R6, R0.reuse, R106 ;  /* 0x0000006a00067220 */ /* 0x042fe20000410000 */
[----:B------:R-:W-:Y:S01]  /*7ad0*/  F2FP.BF16.PACK_AB R106, R249, R166 ;  /* 0x000000a6f96a723e */ /* 0x000fe200000010ff */
[C---:B------:R-:W-:Y:S02]  /*7ae0*/  FMUL.FTZ R7, R0.reuse, R107 ;  /* 0x0000006b00077220 */ /* 0x040fe40000410000 */
[C---:B------:R-:W-:Y:S02]  /*7af0*/  FMUL.FTZ R10, R0.reuse, R110 ;  /* 0x0000006e000a7220 */ /* 0x040fe40000410000 */
[C---:B------:R-:W-:Y:S02]  /*7b00*/  FMUL.FTZ R11, R0.reuse, R111 ;  /* 0x0000006f000b7220 */ /* 0x040fe40000410000 */
[----:B------:R-:W-:Y:S01]  /*7b10*/  FMUL.FTZ R18, R0, R118 ;  /* 0x0000007600127220 */ /* 0x000fe20000410000 */
[----:B------:R-:W1:Y:S01]  /*7b20*/  LDSM.16.MT88.4 R108, [R102+0x3100] ;  /* 0x00310000666c783b */ /* 0x000e620000004200 */
[--C-:B----4-:R-:W-:Y:S01]  /*7b30*/  FFMA.FTZ R4, R164, c[0x0][0x2d0], -R161.reuse ;  /* 0x0000b400a4047a23 */ /* 0x110fe200000108a1 */
[----:B------:R-:W-:Y:S01]  /*7b40*/  MOV R164, R5 ;  /* 0x0000000500a47202 */ /* 0x000fe20000000f00 */
[----:B------:R-:W-:Y:S01]  /*7b50*/  FMUL.FTZ R5, R2, R105 ;  /* 0x0000006902057220 */ /* 0x000fe20000410000 */
[----:B-----5:R-:W-:Y:S01]  /*7b60*/  F2FP.BF16.PACK_AB R105, R252, R231 ;  /* 0x000000e7fc69723e */ /* 0x020fe200000010ff */
[----:B------:R4:W-:Y:S01]  /*7b70*/  MUFU.EX2 R251, R4 ;  /* 0x0000000400fb7308 */ /* 0x0009e20000000800 */
[C---:B------:R-:W-:Y:S02]  /*7b80*/  FMUL.FTZ R19, R0.reuse, R119 ;  /* 0x0000007700137220 */ /* 0x040fe40000410000 */
[C---:B------:R-:W-:Y:S01]  /*7b90*/  FMUL.FTZ R26, R0.reuse, R126 ;  /* 0x0000007e001a7220 */ /* 0x040fe20000410000 */
[----:B------:R-:W-:Y:S01]  /*7ba0*/  LDSM.16.MT88.4 R116, [R101+0x3100] ;  /* 0x003100006574783b */ /* 0x000fe20000004200 */
[C---:B------:R-:W-:Y:S02]  /*7bb0*/  FMUL.FTZ R27, R0.reuse, R127 ;  /* 0x0000007f001b7220 */ /* 0x040fe40000410000 */
        /* <DEDUP_REMOVED lines=11> */
[----:B------:R-:W-:Y:S02]  /*7c70*/  FMUL.FTZ R55, R0, R55 ;  /* 0x0000003700377220 */ /* 0x000fe40000410000 */
[----:B------:R-:W-:Y:S02]  /*7c80*/  FMUL.FTZ R57, R2, R57 ;  /* 0x0000003902397220 */ /* 0x000fe40000410000 */
[C---:B------:R-:W-:Y:S02]  /*7c90*/  FMUL.FTZ R58, R0.reuse, R58 ;  /* 0x0000003a003a7220 */ /* 0x040fe40000410000 */
[--C-:B----4-:R-:W-:Y:S02]  /*7ca0*/  FFMA.FTZ R4, R165, c[0x0][0x2d0], -R161.reuse ;  /* 0x0000b400a5047a23 */ /* 0x110fe400000108a1 */
[----:B------:R-:W-:Y:S02]  /*7cb0*/  FMUL.FTZ R59, R0, R59 ;  /* 0x0000003b003b7220 */ /* 0x000fe40000410000 */
[----:B------:R-:W4:Y:S01]  /*7cc0*/  MUFU.EX2 R165, R4 ;  /* 0x0000000400a57308 */ /* 0x000f220000000800 */
[C---:B------:R-:W-:Y:S02]  /*7cd0*/  FMUL.FTZ R60, R2.reuse, R60 ;  /* 0x0000003c023c7220 */ /* 0x040fe40000410000 */
[----:B------:R-:W-:Y:S02]  /*7ce0*/  FMUL.FTZ R61, R2, R61 ;  /* 0x0000003d023d7220 */ /* 0x000fe40000410000 */
        /* <DEDUP_REMOVED lines=9> */
[----:B------:R-:W-:Y:S01]  /*7d80*/  FMUL.FTZ R71, R0, R71 ;  /* 0x0000004700477220 */ /* 0x000fe20000410000 */
[----:B----4-:R-:W-:Y:S01]  /*7d90*/  F2FP.BF16.PACK_AB R107, R165, R251 ;  /* 0x000000fba56b723e */ /* 0x010fe200000010ff */
[----:B------:R-:W-:Y:S01]  /*7da0*/  FMUL.FTZ R4, R2, R104 ;  /* 0x0000006802047220 */ /* 0x000fe20000410000 */
[----:B------:R-:W-:Y:S01]  /*7db0*/  F2FP.BF16.PACK_AB R104, R250, R164 ;  /* 0x000000a4fa68723e */ /* 0x000fe200000010ff */
[C---:B------:R-:W-:Y:S02]  /*7dc0*/  FMUL.FTZ R72, R2.reuse, R72 ;  /* 0x0000004802487220 */ /* 0x040fe40000410000 */
[----:B------:R-:W-:Y:S02]  /*7dd0*/  FMUL.FTZ R73, R2, R73 ;  /* 0x0000004902497220 */ /* 0x000fe40000410000 */
[C---:B------:R-:W-:Y:S02]  /*7de0*/  FMUL.FTZ R74, R0.reuse, R74 ;  /* 0x0000004a004a7220 */ /* 0x040fe40000410000 */
[C---:B--2---:R-:W-:Y:S05]  /*7df0*/  HMMA.16816.F32.BF16 R4, R104.reuse, R12, R4 ;  /* 0x0000000c6804723c */ /* 0x044fea0000041804 */
[----:B------:R-:W-:Y:S02]  /*7e00*/  FMUL.FTZ R75, R0, R75 ;  /* 0x0000004b004b7220 */ /* 0x000fe40000410000 */
[C---:B------:R-:W-:Y:S01]  /*7e10*/  FMUL.FTZ R12, R2.reuse, R112 ;  /* 0x00000070020c7220 */ /* 0x040fe20000410000 */
[C---:B------:R-:W-:Y:S04]  /*7e20*/  HMMA.16816.F32.BF16 R8, R104.reuse, R14, R8 ;  /* 0x0000000e6808723c */ /* 0x040fe80000041808 */
[C---:B------:R-:W-:Y:S02]  /*7e30*/  FMUL.FTZ R13, R2.reuse, R113 ;  /* 0x00000071020d7220 */ /* 0x040fe40000410000 */
[----:B------:R-:W-:Y:S02]  /*7e40*/  FMUL.FTZ R76, R2, R76 ;  /* 0x0000004c024c7220 */ /* 0x000fe40000410000 */
[C---:B------:R-:W-:Y:S04]  /*7e50*/  FMUL.FTZ R14, R0.reuse, R114 ;  /* 0x00000072000e7220 */ /* 0x040fe80000410000 */
[----:B------:R-:W-:Y:S02]  /*7e60*/  FMUL.FTZ R15, R0, R115 ;  /* 0x00000073000f7220 */ /* 0x000fe40000410000 */
[----:B------:R-:W2:Y:S01]  /*7e70*/  LDSM.16.MT88.4 R112, [R233+UR4+0x3100] ;  /* 0x00310004e970783b */ /* 0x000ea20008004200 */
[----:B------:R-:W-:Y:S02]  /*7e80*/  FMUL.FTZ R77, R2, R77 ;  /* 0x0000004d024d7220 */ /* 0x000fe40000410000 */
[C---:B------:R-:W-:Y:S02]  /*7e90*/  FMUL.FTZ R78, R0.reuse, R78 ;  /* 0x0000004e004e7220 */ /* 0x040fe40000410000 */
[C---:B------:R-:W-:Y:S03]  /*7ea0*/  HMMA.16816.F32.BF16 R12, R104.reuse, R20, R12 ;  /* 0x00000014680c723c */ /* 0x040fe6000004180c */
[----:B------:R-:W-:Y:S02]  /*7eb0*/  FMUL.FTZ R79, R0, R79 ;  /* 0x0000004f004f7220 */ /* 0x000fe40000410000 */
[C---:B------:R-:W-:Y:S02]  /*7ec0*/  FMUL.FTZ R80, R2.reuse, R80 ;  /* 0x0000005002507220 */ /* 0x040fe40000410000 */
[C---:B------:R-:W-:Y:S01]  /*7ed0*/  FMUL.FTZ R21, R2.reuse, R121 ;  /* 0x0000007902157220 */ /* 0x040fe20000410000 */
[C---:B------:R-:W-:Y:S04]  /*7ee0*/  HMMA.16816.F32.BF16 R16, R104.reuse, R22, R16 ;  /* 0x000000166810723c */ /* 0x040fe80000041810 */
[C---:B------:R-:W-:Y:S01]  /*7ef0*/  FMUL.FTZ R20, R2.reuse, R120 ;  /* 0x0000007802147220 */ /* 0x040fe20000410000 */
[----:B------:R-:W-:Y:S01]  /*7f00*/  MOV R120, R25 ;  /* 0x0000001900787202 */ /* 0x000fe20000000f00 */
[----:B------:R-:W-:Y:S02]  /*7f10*/  FMUL.FTZ R25, R2, R125 ;  /* 0x0000007d02197220 */ /* 0x000fe40000410000 */
[C---:B------:R-:W-:Y:S01]  /*7f20*/  FMUL.FTZ R22, R0.reuse, R122 ;  /* 0x0000007a00167220 */ /* 0x040fe20000410000 */
[----:B------:R-:W-:Y:S01]  /*7f30*/  MOV R150, R120 ;  /* 0x0000007800967202 */ /* 0x000fe20000000f00 */
[----:B------:R-:W-:Y:S02]  /*7f40*/  LDSM.16.MT88.4 R124, [R101+0x900] ;  /* 0x00090000657c783b */ /* 0x000fe40000004200 */
[----:B------:R-:W-:Y:S02]  /*7f50*/  FMUL.FTZ R23, R0, R123 ;  /* 0x0000007b00177220 */ /* 0x000fe40000410000 */
[----:B------:R-:W-:Y:S02]  /*7f60*/  FMUL.FTZ R81, R2, R81 ;  /* 0x0000005102517220 */ /* 0x000fe40000410000 */
[C---:B------:R-:W-:Y:S02]  /*7f70*/  FMUL.FTZ R82, R0.reuse, R82 ;  /* 0x0000005200527220 */ /* 0x040fe40000410000 */
[----:B------:R-:W-:Y:S01]  /*7f80*/  LDSM.16.MT88.4 R120, [R102+0x900] ;  /* 0x000900006678783b */ /* 0x000fe20000004200 */
[C---:B------:R-:W-:Y:S03]  /*7f90*/  HMMA.16816.F32.BF16 R20, R104.reuse, R28, R20 ;  /* 0x0000001c6814723c */ /* 0x040fe60000041814 */
[----:B------:R-:W-:Y:S02]  /*7fa0*/  FMUL.FTZ R83, R0, R83 ;  /* 0x0000005300537220 */ /* 0x000fe40000410000 */
[C---:B------:R-:W-:Y:S02]  /*7fb0*/  FMUL.FTZ R84, R2.reuse, R84 ;  /* 0x0000005402547220 */ /* 0x040fe40000410000 */
[C---:B------:R-:W-:Y:S01]  /*7fc0*/  FMUL.FTZ R28, R2.reuse, R128 ;  /* 0x00000080021c7220 */ /* 0x040fe20000410000 */
[C---:B------:R-:W-:Y:S04]  /*7fd0*/  HMMA.16816.F32.BF16 R24, R104.reuse, R30, R24 ;  /* 0x0000001e6818723c */ /* 0x040fe80000041818 */
[C---:B------:R-:W-:Y:S02]  /*7fe0*/  FMUL.FTZ R29, R2.reuse, R129 ;  /* 0x00000081021d7220 */ /* 0x040fe40000410000 */
[----:B------:R-:W-:Y:S02]  /*7ff0*/  FMUL.FTZ R85, R2, R85 ;  /* 0x0000005502557220 */ /* 0x000fe40000410000 */
[C---:B------:R-:W-:Y:S04]  /*8000*/  FMUL.FTZ R30, R0.reuse, R130 ;  /* 0x00000082001e7220 */ /* 0x040fe80000410000 */
[C---:B------:R-:W-:Y:S02]  /*8010*/  FMUL.FTZ R31, R0.reuse, R131 ;  /* 0x00000083001f7220 */ /* 0x040fe40000410000 */
[----:B------:R-:W-:Y:S01]  /*8020*/  LDSM.16.MT88.4 R128, [R103+UR4+0x3900] ;  /* 0x003900046780783b */ /* 0x000fe20008004200 */
[C---:B------:R-:W-:Y:S02]  /*8030*/  FMUL.FTZ R86, R0.reuse, R86 ;  /* 0x0000005600567220 */ /* 0x040fe40000410000 */
[----:B------:R-:W-:Y:S02]  /*8040*/  FMUL.FTZ R87, R0, R87 ;  /* 0x0000005700577220 */ /* 0x000fe40000410000 */
[C---:B---3--:R-:W-:Y:S03]  /*8050*/  HMMA.16816.F32.BF16 R28, R104.reuse, R36, R28 ;  /* 0x00000024681c723c */ /* 0x048fe6000004181c */
[C---:B------:R-:W-:Y:S02]  /*8060*/  FMUL.FTZ R88, R2.reuse, R88 ;  /* 0x0000005802587220 */ /* 0x040fe40000410000 */
[----:B------:R-:W-:Y:S02]  /*8070*/  FMUL.FTZ R89, R2, R89 ;  /* 0x0000005902597220 */ /* 0x000fe40000410000 */
[----:B------:R-:W-:Y:S01]  /*8080*/  FMUL.FTZ R90, R0, R90 ;  /* 0x0000005a005a7220 */ /* 0x000fe20000410000 */
[C---:B------:R-:W-:Y:S04]  /*8090*/  HMMA.16816.F32.BF16 R32, R104.reuse, R38, R32 ;  /* 0x000000266820723c */ /* 0x040fe80000041820 */
[C---:B------:R-:W-:Y:S01]  /*80a0*/  FMUL.FTZ R36, R2.reuse, R136 ;  /* 0x0000008802247220 */ /* 0x040fe20000410000 */
[----:B------:R-:W-:Y:S01]  /*80b0*/  MOV R136, R249 ;  /* 0x000000f900887202 */ /* 0x000fe20000000f00 */
[----:B------:R-:W-:Y:S01]  /*80c0*/  FMUL.FTZ R37, R2, R137 ;  /* 0x0000008902257220 */ /* 0x000fe20000410000 */
[----:B------:R-:W-:Y:S01]  /*80d0*/  MOV R137, R248 ;  /* 0x000000f800897202 */ /* 0x000fe20000000f00 */
[C---:B------:R-:W-:Y:S01]  /*80e0*/  FMUL.FTZ R38, R0.reuse, R138 ;  /* 0x0000008a00267220 */ /* 0x040fe20000410000 */
[----:B------:R-:W-:Y:S03]  /*80f0*/  MOV R138, R170 ;  /* 0x000000aa008a7202 */ /* 0x000fe60000000f00 */
[C---:B------:R-:W-:Y:S01]  /*8100*/  FMUL.FTZ R39, R0.reuse, R139 ;  /* 0x0000008b00277220 */ /* 0x040fe20000410000 */
[----:B------:R-:W-:Y:S01]  /*8110*/  MOV R170, R244 ;  /* 0x000000f400aa7202 */ /* 0x000fe20000000f00 */
[----:B------:R-:W-:Y:S01]  /*8120*/  FMUL.FTZ R91, R0, R91 ;  /* 0x0000005b005b7220 */ /* 0x000fe20000410000 */
[----:B------:R-:W-:Y:S01]  /*8130*/  MOV R139, R230 ;  /* 0x000000e6008b7202 */ /* 0x000fe20000000f00 */
[C---:B------:R-:W-:Y:S02]  /*8140*/  FMUL.FTZ R92, R2.reuse, R92 ;  /* 0x0000005c025c7220 */ /* 0x040fe40000410000 */
[----:B------:R-:W-:Y:S01]  /*8150*/  FMUL.FTZ R93, R2, R93 ;  /* 0x0000005d025d7220 */ /* 0x000fe20000410000 */
[C---:B------:R-:W-:Y:S03]  /*8160*/  HMMA.16816.F32.BF16 R36, R104.reuse, R44, R36 ;  /* 0x0000002c6824723c */ /* 0x040fe60000041824 */
[C---:B------:R-:W-:Y:S02]  /*8170*/  FMUL.FTZ R94, R0.reuse, R94 ;  /* 0x0000005e005e7220 */ /* 0x040fe40000410000 */
[----:B------:R-:W-:Y:S02]  /*8180*/  FMUL.FTZ R95, R0, R95 ;  /* 0x0000005f005f7220 */ /* 0x000fe40000410000 */
        /* <DEDUP_REMOVED lines=12> */
[----:B------:R-:W-:Y:S01]  /*8250*/  FMUL.FTZ R97, R2, R97 ;  /* 0x0000006102617220 */ /* 0x000fe20000410000 */
[----:B------:R-:W-:Y:S01]  /*8260*/  MOV R145, R239 ;  /* 0x000000ef00917202 */ /* 0x000fe20000000f00 */
[C---:B------:R-:W-:Y:S01]  /*8270*/  FMUL.FTZ R98, R0.reuse, R98 ;  /* 0x0000006200627220 */ /* 0x040fe20000410000 */
[C---:B-1----:R-:W-:Y:S03]  /*8280*/  HMMA.16816.F32.BF16 R44, R104.reuse, R108, R44 ;  /* 0x0000006c682c723c */ /* 0x042fe6000004182c */
[----:B------:R-:W-:Y:S05]  /*8290*/  FMUL.FTZ R99, R0, R99 ;  /* 0x0000006300637220 */ /* 0x000fea0000410000 */
[C---:B------:R-:W-:Y:S01]  /*82a0*/  HMMA.16816.F32.BF16 R48, R104.reuse, R110, R48 ;  /* 0x0000006e6830723c */ /* 0x040fe20000041830 */
[----:B------:R-:W1:Y:S07]  /*82b0*/  LDSM.16.MT88.4 R108, [R103+UR4+0x6100] ;  /* 0x00610004676c783b */ /* 0x000e6e0008004200 */
[C---:B--2---:R-:W-:Y:S07]  /*82c0*/  HMMA.16816.F32.BF16 R52, R104.reuse, R112, R52 ;  /* 0x000000706834723c */ /* 0x044fee0000041834 */
[--C-:B------:R-:W-:Y:S01]  /*82d0*/  FFMA.FTZ R112, R162, c[0x0][0x2d0], -R160.reuse ;  /* 0x0000b400a2707a23 */ /* 0x100fe200000108a0 */
[C---:B------:R-:W-:Y:S03]  /*82e0*/  HMMA.16816.F32.BF16 R56, R104.reuse, R114, R56 ;  /* 0x000000726838723c */ /* 0x040fe60000041838 */
[----:B------:R2:W-:Y:S05]  /*82f0*/  MUFU.EX2 R250, R112 ;  /* 0x0000007000fa7308 */ /* 0x0005ea0000000800 */
[C---:B------:R-:W-:Y:S07]  /*8300*/  HMMA.16816.F32.BF16 R60, R104.reuse, R116, R60 ;  /* 0x00000074683c723c */ /* 0x040fee000004183c */
[--C-:B------:R-:W-:Y:S01]  /*8310*/  FFMA.FTZ R116, R163, c[0x0][0x2d0], -R160.reuse ;  /* 0x0000b400a3747a23 */ /* 0x100fe200000108a0 */
[C---:B------:R-:W-:Y:S03]  /*8320*/  HMMA.16816.F32.BF16 R64, R104.reuse, R118, R64 ;  /* 0x000000766840723c */ /* 0x040fe60000041840 */
[----:B------:R3:W4:Y:S05]  /*8330*/  MUFU.EX2 R249, R116 ;  /* 0x0000007400f97308 */ /* 0x00072a0000000800 */
[C---:B-1----:R-:W-:Y:S01]  /*8340*/  HMMA.16816.F32.BF16 R68, R104.reuse, R108, R68 ;  /* 0x0000006c6844723c */ /* 0x042fe20000041844 */
[----:B--2---:R-:W1:Y:S06]  /*8350*/  LDSM.16.MT88.4 R112, [R102+0x6100] ;  /* 0x006100006670783b */ /* 0x004e6c0000004200 */
[--C-:B------:R-:W-:Y:S01]  /*8360*/  FFMA.FTZ R108, R172, c[0x0][0x2d0], -R160.reuse ;  /* 0x0000b400ac6c7a23 */ /* 0x100fe200000108a0 */
[C---:B------:R-:W-:Y:S03]  /*8370*/  HMMA.16816.F32.BF16 R72, R104.reuse, R110, R72 ;  /* 0x0000006e6848723c */ /* 0x040fe60000041848 */
[----:B------:R2:W-:Y:S01]  /*8380*/  MUFU.EX2 R247, R108 ;  /* 0x0000006c00f77308 */ /* 0x0005e20000000800 */
[--C-:B---3--:R-:W-:Y:S09]  /*8390*/  FFMA.FTZ R116, R171, c[0x0][0x2d0], -R160.reuse ;  /* 0x0000b400ab747a23 */ /* 0x108ff200000108a0 */
[----:B------:R3:W5:Y:S01]  /*83a0*/  MUFU.EX2 R248, R116 ;  /* 0x0000007400f87308 */ /* 0x0007620000000800 */
[--C-:B--2---:R-:W-:Y:S09]  /*83b0*/  FFMA.FTZ R108, R173, c[0x0][0x2d0], -R161.reuse ;  /* 0x0000b400ad6c7a23 */ /* 0x104ff200000108a1 */
[----:B------:R2:W-:Y:S01]  /*83c0*/  MUFU.EX2 R246, R108 ;  /* 0x0000006c00f67308 */ /* 0x0005e20000000800 */
[C---:B-1----:R-:W-:Y:S01]  /*83d0*/  HMMA.16816.F32.BF16 R76, R104.reuse, R112, R76 ;  /* 0x00000070684c723c */ /* 0x042fe2000004184c */
[----:B---3--:R-:W1:Y:S06]  /*83e0*/  LDSM.16.MT88.4 R116, [R233+UR4+0x6100] ;  /* 0x00610004e974783b */ /* 0x008e6c0008004200 */
[--C-:B------:R-:W-:Y:S01]  /*83f0*/  FFMA.FTZ R112, R175, c[0x0][0x2d0], -R161.reuse ;  /* 0x0000b400af707a23 */ /* 0x100fe200000108a1 */
[C---:B------:R-:W-:Y:S03]  /*8400*/  HMMA.16816.F32.BF16 R80, R104.reuse, R114, R80 ;  /* 0x000000726850723c */ /* 0x040fe60000041850 */
[----:B------:R3:W1:Y:S01]  /*8410*/  MUFU.EX2 R245, R112 ;  /* 0x0000007000f57308 */ /* 0x0006620000000800 */
[----:B--2---:R-:W2:Y:S01]  /*8420*/  LDSM.16.MT88.4 R108, [R101+0x6100] ;  /* 0x00610000656c783b */ /* 0x004ea20000004200 */
[--C-:B---3--:R-:W-:Y:S08]  /*8430*/  FFMA.FTZ R112, R174, c[0x0][0x2d0], -R161.reuse ;  /* 0x0000b400ae707a23 */ /* 0x108ff000000108a1 */
[----:B------:R3:W-:Y:S01]  /*8440*/  MUFU.EX2 R244, R112 ;  /* 0x0000007000f47308 */ /* 0x0007e20000000800 */
[C---:B-1----:R-:W-:Y:S07]  /*8450*/  HMMA.16816.F32.BF16 R84, R104.reuse, R116, R84 ;  /* 0x000000746854723c */ /* 0x042fee0000041854 */
[--C-:B------:R-:W-:Y:S01]  /*8460*/  FFMA.FTZ R116, R176, c[0x0][0x2d0], -R161.reuse ;  /* 0x0000b400b0747a23 */ /* 0x100fe200000108a1 */
[C---:B------:R-:W-:Y:S03]  /*8470*/  HMMA.16816.F32.BF16 R88, R104.reuse, R118, R88 ;  /* 0x000000766858723c */ /* 0x040fe60000041858 */
[----:B------:R1:W1:Y:S05]  /*8480*/  MUFU.EX2 R242, R116 ;  /* 0x0000007400f27308 */ /* 0x00026a0000000800 */
[C---:B--2---:R-:W-:Y:S01]  /*8490*/  HMMA.16816.F32.BF16 R92, R104.reuse, R108, R92 ;  /* 0x0000006c685c723c */ /* 0x044fe2000004185c */
[----:B---3--:R-:W2:Y:S07]  /*84a0*/  LDSM.16.MT88.4 R112, [R103+UR4+0x900] ;  /* 0x000900046770783b */ /* 0x008eae0008004200 */
[----:B------:R-:W-:Y:S01]  /*84b0*/  HMMA.16816.F32.BF16 R96, R104, R110, R96 ;  /* 0x0000006e6860723c */ /* 0x000fe20000041860 */
[----:B------:R-:W-:Y:S06]  /*84c0*/  LDSM.16.MT88.4 R108, [R102+0x3900] ;  /* 0x00390000666c783b */ /* 0x000fec0000004200 */
[----:B----4-:R-:W-:Y:S02]  /*84d0*/  F2FP.BF16.PACK_AB R104, R249, R250 ;  /* 0x000000faf968723e */ /* 0x010fe400000010ff */
[----:B-----5:R-:W-:Y:S01]  /*84e0*/  F2FP.BF16.PACK_AB R106, R247, R248 ;  /* 0x000000f8f76a723e */ /* 0x020fe200000010ff */
[----:B-1----:R-:W1:Y:S02]  /*84f0*/  LDSM.16.MT88.4 R116, [R233+UR4+0x900] ;  /* 0x00090004e974783b */ /* 0x002e640008004200 */
[----:B------:R-:W-:Y:S02]  /*8500*/  F2FP.BF16.PACK_AB R105, R245, R246 ;  /* 0x000000f6f569723e */ /* 0x000fe400000010ff */
[----:B------:R-:W-:Y:S07]  /*8510*/  F2FP.BF16.PACK_AB R107, R242, R244 ;  /* 0x000000f4f26b723e */ /* 0x000fee00000010ff */
[C---:B--2---:R-:W-:Y:S08]  /*8520*/  HMMA.16816.F32.BF16 R4, R104.reuse, R112, R4 ;  /* 0x000000706804723c */ /* 0x044ff00000041804 */
[C---:B------:R-:W-:Y:S01]  /*8530*/  HMMA.16816.F32.BF16 R8, R104.reuse, R114, R8 ;  /* 0x000000726808723c */ /* 0x040fe20000041808 */
[----:B------:R-:W2:Y:S07]  /*8540*/  LDSM.16.MT88.4 R112, [R233+UR4+0x3900] ;  /* 0x00390004e970783b */ /* 0x000eae0008004200 */
[C---:B------:R-:W-:Y:S08]  /*8550*/  HMMA.16816.F32.BF16 R12, R104.reuse, R120, R12 ;  /* 0x00000078680c723c */ /* 0x040ff0000004180c */
[C---:B------:R-:W-:Y:S01]  /*8560*/  HMMA.16816.F32.BF16 R16, R104.reuse, R122, R16 ;  /* 0x0000007a6810723c */ /* 0x040fe20000041810 */
[----:B------:R-:W3:Y:S07]  /*8570*/  LDSM.16.MT88.4 R120, [R101+0x3900] ;  /* 0x003900006578783b */ /* 0x000eee0000004200 */
[C---:B-1----:R-:W-:Y:S08]  /*8580*/  HMMA.16816.F32.BF16 R20, R104.reuse, R116, R20 ;  /* 0x000000746814723c */ /* 0x042ff00000041814 */
[C---:B------:R-:W-:Y:S01]  /*8590*/  HMMA.16816.F32.BF16 R24, R104.reuse, R118, R24 ;  /* 0x000000766818723c */ /* 0x040fe20000041818 */
[----:B------:R-:W1:Y:S07]  /*85a0*/  LDSM.16.MT88.4 R116, [R103+UR4+0x6900] ;  /* 0x006900046774783b */ /* 0x000e6e0008004200 */
[C---:B------:R-:W-:Y:S08]  /*85b0*/  HMMA.16816.F32.BF16 R28, R104.reuse, R124, R28 ;  /* 0x0000007c681c723c */ /* 0x040ff0000004181c */
[C---:B------:R-:W-:Y:S01]  /*85c0*/  HMMA.16816.F32.BF16 R32, R104.reuse, R126, R32 ;  /* 0x0000007e6820723c */ /* 0x040fe20000041820 */
[----:B------:R-:W-:Y:S07]  /*85d0*/  LDSM.16.MT88.4 R124, [R101+0x6900] ;  /* 0x00690000657c783b */ /* 0x000fee0000004200 */
[C---:B------:R-:W-:Y:S08]  /*85e0*/  HMMA.16816.F32.BF16 R36, R104.reuse, R128, R36 ;  /* 0x000000806824723c */ /* 0x040ff00000041824 */
[C---:B------:R-:W-:Y:S01]  /*85f0*/  HMMA.16816.F32.BF16 R40, R104.reuse, R130, R40 ;  /* 0x000000826828723c */ /* 0x040fe20000041828 */
[----:B------:R-:W-:Y:S07]  /*8600*/  LDSM.16.MT88.4 R128, [R233+UR4+0x4100] ;  /* 0x00410004e980783b */ /* 0x000fee0008004200 */
[C---:B------:R-:W-:Y:S07]  /*8610*/  HMMA.16816.F32.BF16 R44, R104.reuse, R108, R44 ;  /* 0x0000006c682c723c */ /* 0x040fee000004182c */
[--C-:B------:R-:W-:Y:S01]  /*8620*/  FFMA.FTZ R108, R177, c[0x0][0x2d0], -R160.reuse ;  /* 0x0000b400b16c7a23 */ /* 0x100fe200000108a0 */
[C---:B------:R-:W-:Y:S03]  /*8630*/  HMMA.16816.F32.BF16 R48, R104.reuse, R110, R48 ;  /* 0x0000006e6830723c */ /* 0x040fe60000041830 */
[----:B------:R4:W-:Y:S05]  /*8640*/  MUFU.EX2 R241, R108 ;  /* 0x0000006c00f17308 */ /* 0x0009ea0000000800 */
[C---:B--2---:R-:W-:Y:S07]  /*8650*/  HMMA.16816.F32.BF16 R52, R104.reuse, R112, R52 ;  /* 0x000000706834723c */ /* 0x044fee0000041834 */
[--C-:B------:R-:W-:Y:S01]  /*8660*/  FFMA.FTZ R112, R180, c[0x0][0x2d0], -R160.reuse ;  /* 0x0000b400b4707a23 */ /* 0x100fe200000108a0 */
[C---:B------:R-:W-:Y:S03]  /*8670*/  HMMA.16816.F32.BF16 R56, R104.reuse, R114, R56 ;  /* 0x000000726838723c */ /* 0x040fe60000041838 */
[----:B------:R2:W5:Y:S05]  /*8680*/  MUFU.EX2 R240, R112 ;  /* 0x0000007000f07308 */ /* 0x00056a0000000800 */
[C---:B---3--:R-:W-:Y:S01]  /*8690*/  HMMA.16816.F32.BF16 R60, R104.reuse, R120, R60 ;  /* 0x00000078683c723c */ /* 0x048fe2000004183c */
[----:B----4-:R-:W3:Y:S06]  /*86a0*/  LDSM.16.MT88.4 R108, [R102+0x6900] ;  /* 0x00690000666c783b */ /* 0x010eec0000004200 */
[--C-:B------:R-:W-:Y:S01]  /*86b0*/  FFMA.FTZ R120, R178, c[0x0][0x2d0], -R160.reuse ;  /* 0x0000b400b2787a23 */ /* 0x100fe200000108a0 */
[C---:B------:R-:W-:Y:S03]  /*86c0*/  HMMA.16816.F32.BF16 R64, R104.reuse, R122, R64 ;  /* 0x0000007a6840723c */ /* 0x040fe60000041840 */
[----:B------:R4:W-:Y:S05]  /*86d0*/  MUFU.EX2 R238, R120 ;  /* 0x0000007800ee7308 */ /* 0x0009ea0000000800 */
[C---:B-1----:R-:W-:Y:S04]  /*86e0*/  HMMA.16816.F32.BF16 R68, R104.reuse, R116, R68 ;  /* 0x000000746844723c */ /* 0x042fe80000041844 */
[--C-:B--2---:R-:W-:Y:S03]  /*86f0*/  FFMA.FTZ R112, R179, c[0x0][0x2d0], -R160.reuse ;  /* 0x0000b400b3707a23 */ /* 0x104fe600000108a0 */
[--C-:B------:R-:W-:Y:S01]  /*8700*/  FFMA.FTZ R116, R183, c[0x0][0x2d0], -R161.reuse ;  /* 0x0000b400b7747a23 */ /* 0x100fe200000108a1 */
[C---:B------:R-:W-:Y:S01]  /*8710*/  HMMA.16816.F32.BF16 R72, R104.reuse, R118, R72 ;  /* 0x000000766848723c */ /* 0x040fe20000041848 */
[----:B------:R1:W2:Y:S10]  /*8720*/  MUFU.EX2 R239, R112 ;  /* 0x0000007000ef7308 */ /* 0x0002b40000000800 */
[----:B------:R2:W-:Y:S01]  /*8730*/  MUFU.EX2 R230, R116 ;  /* 0x0000007400e67308 */ /* 0x0005e20000000800 */
[--C-:B----4-:R-:W-:Y:S01]  /*8740*/  FFMA.FTZ R120, R182, c[0x0][0x2d0], -R161.reuse ;  /* 0x0000b400b6787a23 */ /* 0x110fe200000108a1 */
[C---:B---3--:R-:W-:Y:S08]  /*8750*/  HMMA.16816.F32.BF16 R76, R104.reuse, R108, R76 ;  /* 0x0000006c684c723c */ /* 0x048ff0000004184c */
[----:B------:R3:W4:Y:S01]  /*8760*/  MUFU.EX2 R231, R120 ;  /* 0x0000007800e77308 */ /* 0x0007220000000800 */
[----:B-1----:R-:W1:Y:S03]  /*8770*/  LDSM.16.MT88.4 R112, [R233+UR4+0x6900] ;  /* 0x00690004e970783b */ /* 0x002e660008004200 */
[--C-:B------:R-:W-:Y:S01]  /*8780*/  FFMA.FTZ R108, R188, c[0x0][0x2d0], -R161.reuse ;  /* 0x0000b400bc6c7a23 */ /* 0x100fe200000108a1 */
[C---:B------:R-:W-:Y:S05]  /*8790*/  HMMA.16816.F32.BF16 R80, R104.reuse, R110, R80 ;  /* 0x0000006e6850723c */ /* 0x040fea0000041850 */
[----:B------:R4:W-:Y:S01]  /*87a0*/  MUFU.EX2 R229, R108 ;  /* 0x0000006c00e57308 */ /* 0x0009e20000000800 */
[--C-:B--2---:R-:W-:Y:S09]  /*87b0*/  FFMA.FTZ R116, R181, c[0x0][0x2d0], -R161.reuse ;  /* 0x0000b400b5747a23 */ /* 0x104ff200000108a1 */
[----:B------:R2:W1:Y:S01]  /*87c0*/  MUFU.EX2 R228, R116 ;  /* 0x0000007400e47308 */ /* 0x0004620000000800 */
[----:B---3--:R-:W-:Y:S08]  /*87d0*/  LDSM.16.MT88.4 R120, [R102+0x1100] ;  /* 0x001100006678783b */ /* 0x008ff00000004200 */
[----:B----4-:R-:W-:Y:S01]  /*87e0*/  LDSM.16.MT88.4 R108, [R233+UR4+0x1100] ;  /* 0x00110004e96c783b */ /* 0x010fe20008004200 */
[C---:B-1----:R-:W-:Y:S07]  /*87f0*/  HMMA.16816.F32.BF16 R84, R104.reuse, R112, R84 ;  /* 0x000000706854723c */ /* 0x042fee0000041854 */
[----:B--2---:R-:W1:Y:S01]  /*8800*/  LDSM.16.MT88.4 R116, [R103+UR4+0x1100] ;  /* 0x001100046774783b */ /* 0x004e620008004200 */
[C---:B------:R-:W-:Y:S07]  /*8810*/  HMMA.16816.F32.BF16 R88, R104.reuse, R114, R88 ;  /* 0x000000726858723c */ /* 0x040fee0000041858 */
[----:B------:R-:W2:Y:S01]  /*8820*/  LDSM.16.MT88.4 R112, [R101+0x1100] ;  /* 0x001100006570783b */ /* 0x000ea20000004200 */
[C---:B------:R-:W-:Y:S08]  /*8830*/  HMMA.16816.F32.BF16 R92, R104.reuse, R124, R92 ;  /* 0x0000007c685c723c */ /* 0x040ff0000004185c */
[----:B------:R-:W-:Y:S01]  /*8840*/  HMMA.16816.F32.BF16 R96, R104, R126, R96 ;  /* 0x0000007e6860723c */ /* 0x000fe20000041860 */
[----:B------:R-:W-:Y:S06]  /*8850*/  LDSM.16.MT88.4 R124, [R102+0x4100] ;  /* 0x00410000667c783b */ /* 0x000fec0000004200 */
[----:B-----5:R-:W-:Y:S02]  /*8860*/  F2FP.BF16.PACK_AB R104, R240, R241 ;  /* 0x000000f1f068723e */ /* 0x020fe400000010ff */
[----:B------:R-:W-:Y:S03]  /*8870*/  F2FP.BF16.PACK_AB R106, R238, R239 ;  /* 0x000000efee6a723e */ /* 0x000fe600000010ff */
[----:B------:R-:W-:Y:S02]  /*8880*/  F2FP.BF16.PACK_AB R105, R230, R231 ;  /* 0x000000e7e669723e */ /* 0x000fe400000010ff */
[----:B------:R-:W-:Y:S07]  /*8890*/  F2FP.BF16.PACK_AB R107, R229, R228 ;  /* 0x000000e4e56b723e */ /* 0x000fee00000010ff */
[C---:B-1----:R-:W-:Y:S08]  /*88a0*/  HMMA.16816.F32.BF16 R4, R104.reuse, R116, R4 ;  /* 0x000000746804723c */ /* 0x042ff00000041804 */
[C---:B------:R-:W-:Y:S01]  /*88b0*/  HMMA.16816.F32.BF16 R8, R104.reuse, R118, R8 ;  /* 0x000000766808723c */ /* 0x040fe20000041808 */
[----:B------:R-:W1:Y:S07]  /*88c0*/  LDSM.16.MT88.4 R116, [R103+UR4+0x4100] ;  /* 0x004100046774783b */ /* 0x000e6e0008004200 */
[C---:B------:R-:W-:Y:S08]  /*88d0*/  HMMA.16816.F32.BF16 R12, R104.reuse, R120, R12 ;  /* 0x00000078680c723c */ /* 0x040ff0000004180c */
[C---:B------:R-:W-:Y:S01]  /*88e0*/  HMMA.16816.F32.BF16 R16, R104.reuse, R122, R16 ;  /* 0x0000007a6810723c */ /* 0x040fe20000041810 */
[----:B------:R-:W3:Y:S07]  /*88f0*/  LDSM.16.MT88.4 R120, [R101+0x4100] ;  /* 0x004100006578783b */ /* 0x000eee0000004200 */
[C---:B------:R-:W-:Y:S08]  /*8900*/  HMMA.16816.F32.BF16 R20, R104.reuse, R108, R20 ;  /* 0x0000006c6814723c */ /* 0x040ff00000041814 */
[C---:B------:R-:W-:Y:S01]  /*8910*/  HMMA.16816.F32.BF16 R24, R104.reuse, R110, R24 ;  /* 0x0000006e6818723c */ /* 0x040fe20000041818 */
[----:B------:R-:W4:Y:S07]  /*8920*/  LDSM.16.MT88.4 R108, [R103+UR4+0x7100] ;  /* 0x00710004676c783b */ /* 0x000f2e0008004200 */
[C---:B--2---:R-:W-:Y:S08]  /*8930*/  HMMA.16816.F32.BF16 R28, R104.reuse, R112, R28 ;  /* 0x00000070681c723c */ /* 0x044ff0000004181c */
[C---:B------:R-:W-:Y:S01]  /*8940*/  HMMA.16816.F32.BF16 R32, R104.reuse, R114, R32 ;  /* 0x000000726820723c */ /* 0x040fe20000041820 */
[----:B------:R-:W2:Y:S07]  /*8950*/  LDSM.16.MT88.4 R112, [R102+0x7100] ;  /* 0x007100006670783b */ /* 0x000eae0000004200 */
[C---:B-1----:R-:W-:Y:S07]  /*8960*/  HMMA.16816.F32.BF16 R36, R104.reuse, R116, R36 ;  /* 0x000000746824723c */ /* 0x042fee0000041824 */
[--C-:B------:R-:W-:Y:S01]  /*8970*/  FFMA.FTZ R116, R189, c[0x0][0x2d0], -R160.reuse ;  /* 0x0000b400bd747a23 */ /* 0x100fe200000108a0 */
[C---:B------:R-:W-:Y:S03]  /*8980*/  HMMA.16816.F32.BF16 R40, R104.reuse, R118, R40 ;  /* 0x000000766828723c */ /* 0x040fe60000041828 */
[----:B------:R1:W-:Y:S05]  /*8990*/  MUFU.EX2 R188, R116 ;  /* 0x0000007400bc7308 */ /* 0x0003ea0000000800 */
[C---:B------:R-:W-:Y:S08]  /*89a0*/  HMMA.16816.F32.BF16 R44, R104.reuse, R124, R44 ;  /* 0x0000007c682c723c */ /* 0x040ff0000004182c */
[C---:B------:R-:W-:Y:S01]  /*89b0*/  HMMA.16816.F32.BF16 R48, R104.reuse, R126, R48 ;  /* 0x0000007e6830723c */ /* 0x040fe20000041830 */
[----:B------:R-:W-:Y:S07]  /*89c0*/  LDSM.16.MT88.4 R124, [R101+0x1900] ;  /* 0x00190000657c783b */ /* 0x000fee0000004200 */
[C---:B------:R-:W-:Y:S01]  /*89d0*/  HMMA.16816.F32.BF16 R52, R104.reuse, R128, R52 ;  /* 0x000000806834723c */ /* 0x040fe20000041834 */
[----:B-1----:R-:W1:Y:S07]  /*89e0*/  LDSM.16.MT88.4 R116, [R233+UR4+0x7100] ;  /* 0x00710004e974783b */ /* 0x002e6e0008004200 */
[C---:B------:R-:W-:Y:S01]  /*89f0*/  HMMA.16816.F32.BF16 R56, R104.reuse, R130, R56 ;  /* 0x000000826838723c */ /* 0x040fe20000041838 */
[----:B------:R-:W-:Y:S07]  /*8a00*/  LDSM.16.MT88.4 R128, [R103+UR4+0x4900] ;  /* 0x004900046780783b */ /* 0x000fee0008004200 */
[C---:B---3--:R-:W-:Y:S07]  /*8a10*/  HMMA.16816.F32.BF16 R60, R104.reuse, R120, R60 ;  /* 0x00000078683c723c */ /* 0x048fee000004183c */
[--C-:B------:R-:W-:Y:S01]  /*8a20*/  FFMA.FTZ R120, R191, c[0x0][0x2d0], -R160.reuse ;  /* 0x0000b400bf787a23 */ /* 0x100fe200000108a0 */
[C---:B------:R-:W-:Y:S03]  /*8a30*/  HMMA.16816.F32.BF16 R64, R104.reuse, R122, R64 ;  /* 0x0000007a6840723c */ /* 0x040fe60000041840 */
[----:B------:R3:W5:Y:S05]  /*8a40*/  MUFU.EX2 R191, R120 ;  /* 0x0000007800bf7308 */ /* 0x00076a0000000800 */
[C---:B----4-:R-:W-:Y:S07]  /*8a50*/  HMMA.16816.F32.BF16 R68, R104.reuse, R108, R68 ;  /* 0x0000006c6844723c */ /* 0x050fee0000041844 */
[--C-:B------:R-:W-:Y:S01]  /*8a60*/  FFMA.FTZ R108, R151, c[0x0][0x2d0], -R160.reuse ;  /* 0x0000b400976c7a23 */ /* 0x100fe200000108a0 */
[C---:B------:R-:W-:Y:S03]  /*8a70*/  HMMA.16816.F32.BF16 R72, R104.reuse, R110, R72 ;  /* 0x0000006e6848723c */ /* 0x040fe60000041848 */
[----:B------:R4:W-:Y:S05]  /*8a80*/  MUFU.EX2 R189, R108 ;  /* 0x0000006c00bd7308 */ /* 0x0009ea0000000800 */
[C---:B--2---:R-:W-:Y:S04]  /*8a90*/  HMMA.16816.F32.BF16 R76, R104.reuse, R112, R76 ;  /* 0x00000070684c723c */ /* 0x044fe8000004184c */
[--C-:B---3--:R-:W-:Y:S04]  /*8aa0*/  FFMA.FTZ R120, R190, c[0x0][0x2d0], -R160.reuse ;  /* 0x0000b400be787a23 */ /* 0x108fe800000108a0 */
[C---:B------:R-:W-:Y:S01]  /*8ab0*/  HMMA.16816.F32.BF16 R80, R104.reuse, R114, R80 ;  /* 0x000000726850723c */ /* 0x040fe20000041850 */
[----:B------:R2:W3:Y:S01]  /*8ac0*/  MUFU.EX2 R190, R120 ;  /* 0x0000007800be7308 */ /* 0x0004e20000000800 */
[----:B------:R-:W-:Y:S06]  /*8ad0*/  LDSM.16.MT88.4 R112, [R102+0x1900] ;  /* 0x001900006670783b */ /* 0x000fec0000004200 */
[C---:B-1----:R-:W-:Y:S04]  /*8ae0*/  HMMA.16816.F32.BF16 R84, R104.reuse, R116, R84 ;  /* 0x000000746854723c */ /* 0x042fe80000041854 */
[--C-:B----4-:R-:W-:Y:S03]  /*8af0*/  FFMA.FTZ R108, R150, c[0x0][0x2d0], -R161.reuse ;  /* 0x0000b400966c7a23 */ /* 0x110fe600000108a1 */
[--C-:B------:R-:W-:Y:S01]  /*8b00*/  FFMA.FTZ R116, R147, c[0x0][0x2d0], -R161.reuse ;  /* 0x0000b40093747a23 */ /* 0x100fe200000108a1 */
[C---:B------:R-:W-:Y:S01]  /*8b10*/  HMMA.16816.F32.BF16 R88, R104.reuse, R118, R88 ;  /* 0x000000766858723c */ /* 0x040fe20000041858 */
[----:B------:R1:W-:Y:S03]  /*8b20*/  MUFU.EX2 R183, R108 ;  /* 0x0000006c00b77308 */ /* 0x0003e60000000800 */
[----:B------:R-:W-:Y:S01]  /*8b30*/  MOV R147, R164 ;  /* 0x000000a400937202 */ /* 0x000fe20000000f00 */
[----:B--2---:R-:W2:Y:S06]  /*8b40*/  LDSM.16.MT88.4 R120, [R101+0x7100] ;  /* 0x007100006578783b */ /* 0x004eac0000004200 */
[----:B------:R4:W-:Y:S01]  /*8b50*/  MUFU.EX2 R181, R116 ;  /* 0x0000007400b57308 */ /* 0x0009e20000000800 */
[--C-:B-1----:R-:W-:Y:S09]  /*8b60*/  FFMA.FTZ R108, R149, c[0x0][0x2d0], -R161.reuse ;  /* 0x0000b400956c7a23 */ /* 0x102ff200000108a1 */
[----:B------:R1:W1:Y:S01]  /*8b70*/  MUFU.EX2 R182, R108 ;  /* 0x0000006c00b67308 */ /* 0x0002620000000800 */
[----:B----4-:R-:W-:Y:S01]  /*8b80*/  LDSM.16.MT88.4 R116, [R233+UR4+0x1900] ;  /* 0x00190004e974783b */ /* 0x010fe20008004200 */
[C---:B--2---:R-:W-:Y:S03]  /*8b90*/  HMMA.16816.F32.BF16 R92, R104.reuse, R120, R92 ;  /* 0x00000078685c723c */ /* 0x044fe6000004185c */
[--C-:B-1----:R-:W-:Y:S04]  /*8ba0*/  FFMA.FTZ R108, R148, c[0x0][0x2d0], -R161.reuse ;  /* 0x0000b400946c7a23 */ /* 0x102fe800000108a1 */
[----:B------:R-:W-:Y:S01]  /*8bb0*/  LDSM.16.MT88.4 R148, [R102+0x5900] ;  /* 0x005900006694783b */ /* 0x000fe20000004200 */
[----:B------:R-:W-:Y:S01]  /*8bc0*/  HMMA.16816.F32.BF16 R96, R104, R122, R96 ;  /* 0x0000007a6860723c */ /* 0x000fe20000041860 */
[----:B------:R1:W2:Y:S06]  /*8bd0*/  MUFU.EX2 R180, R108 ;  /* 0x0000006c00b47308 */ /* 0x0002ac0000000800 */
[----:B------:R-:W-:Y:S01]  /*8be0*/  LDSM.16.MT88.4 R120, [R102+0x4900] ;  /* 0x004900006678783b */ /* 0x000fe20000004200 */
[----:B-----5:R-:W-:Y:S04]  /*8bf0*/  F2FP.BF16.PACK_AB R104, R191, R188 ;  /* 0x000000bcbf68723e */ /* 0x020fe800000010ff */
[----:B---3--:R-:W-:Y:S02]  /*8c00*/  F2FP.BF16.PACK_AB R106, R189, R190 ;  /* 0x000000bebd6a723e */ /* 0x008fe400000010ff */
[----:B------:R-:W-:Y:S01]  /*8c10*/  F2FP.BF16.PACK_AB R105, R182, R183 ;  /* 0x000000b7b669723e */ /* 0x000fe200000010ff */
[----:B-1----:R-:W1:Y:S01]  /*8c20*/  LDSM.16.MT88.4 R108, [R103+UR4+0x1900] ;  /* 0x00190004676c783b */ /* 0x002e620008004200 */
[----:B--2---:R-:W-:Y:S07]  /*8c30*/  F2FP.BF16.PACK_AB R107, R181, R180 ;  /* 0x000000b4b56b723e */ /* 0x004fee00000010ff */
[C---:B-1----:R-:W-:Y:S08]  /*8c40*/  HMMA.16816.F32.BF16 R4, R104.reuse, R108, R4 ;  /* 0x0000006c6804723c */ /* 0x042ff00000041804 */
[C---:B------:R-:W-:Y:S01]  /*8c50*/  HMMA.16816.F32.BF16 R8, R104.reuse, R110, R8 ;  /* 0x0000006e6808723c */ /* 0x040fe20000041808 */
[----:B------:R-:W1:Y:S07]  /*8c60*/  LDSM.16.MT88.4 R108, [R233+UR4+0x4900] ;  /* 0x00490004e96c783b */ /* 0x000e6e0008004200 */
[C---:B------:R-:W-:Y:S08]  /*8c70*/  HMMA.16816.F32.BF16 R12, R104.reuse, R112, R12 ;  /* 0x00000070680c723c */ /* 0x040ff0000004180c */
[C---:B------:R-:W-:Y:S01]  /*8c80*/  HMMA.16816.F32.BF16 R16, R104.reuse, R114, R16 ;  /* 0x000000726810723c */ /* 0x040fe20000041810 */
[----:B------:R-:W2:Y:S07]  /*8c90*/  LDSM.16.MT88.4 R112, [R101+0x4900] ;  /* 0x004900006570783b */ /* 0x000eae0000004200 */
[C---:B------:R-:W-:Y:S07]  /*8ca0*/  HMMA.16816.F32.BF16 R20, R104.reuse, R116, R20 ;  /* 0x000000746814723c */ /* 0x040fee0000041814 */
[--C-:B------:R-:W-:Y:S01]  /*8cb0*/  FFMA.FTZ R116, R146, c[0x0][0x2d0], -R160.reuse ;  /* 0x0000b40092747a23 */ /* 0x100fe200000108a0 */
[C---:B------:R-:W-:Y:S01]  /*8cc0*/  HMMA.16816.F32.BF16 R24, R104.reuse, R118, R24 ;  /* 0x000000766818723c */ /* 0x040fe20000041818 */
[----:B------:R-:W3:Y:S02]  /*8cd0*/  LDL.LU R146, [R1] ;  /* 0x0000000001927983 */ /* 0x000ee40000300800 */
[----:B------:R4:W-:Y:S05]  /*8ce0*/  MUFU.EX2 R178, R116 ;  /* 0x0000007400b27308 */ /* 0x0009ea0000000800 */
[C---:B------:R-:W-:Y:S08]  /*8cf0*/  HMMA.16816.F32.BF16 R28, R104.reuse, R124, R28 ;  /* 0x0000007c681c723c */ /* 0x040ff0000004181c */
[C---:B------:R-:W-:Y:S01]  /*8d00*/  HMMA.16816.F32.BF16 R32, R104.reuse, R126, R32 ;  /* 0x0000007e6820723c */ /* 0x040fe20000041820 */
[----:B------:R-:W-:Y:S07]  /*8d10*/  LDSM.16.MT88.4 R124, [R101+0x7900] ;  /* 0x00790000657c783b */ /* 0x000fee0000004200 */
[C---:B------:R-:W-:Y:S01]  /*8d20*/  HMMA.16816.F32.BF16 R36, R104.reuse, R128, R36 ;  /* 0x000000806824723c */ /* 0x040fe20000041824 */
[----:B----4-:R-:W4:Y:S06]  /*8d30*/  LDSM.16.MT88.4 R116, [R103+UR4+0x7900] ;  /* 0x007900046774783b */ /* 0x010f2c0008004200 */
[--C-:B------:R-:W-:Y:S01]  /*8d40*/  FFMA.FTZ R128, R139, c[0x0][0x2d0], -R161.reuse ;  /* 0x0000b4008b807a23 */ /* 0x100fe200000108a1 */
[C---:B------:R-:W-:Y:S03]  /*8d50*/  HMMA.16816.F32.BF16 R40, R104.reuse, R130, R40 ;  /* 0x000000826828723c */ /* 0x040fe60000041828 */
[----:B------:R5:W-:Y:S01]  /*8d60*/  MUFU.EX2 R172, R128 ;  /* 0x0000008000ac7308 */ /* 0x000be20000000800 */
[----:B------:R-:W-:Y:S04]  /*8d70*/  MOV R139, R135 ;  /* 0x00000087008b7202 */ /* 0x000fe80000000f00 */
[C---:B------:R-:W-:Y:S07]  /*8d80*/  HMMA.16816.F32.BF16 R44, R104.reuse, R120, R44 ;  /* 0x00000078682c723c */ /* 0x040fee000004182c */
[--C-:B------:R-:W-:Y:S01]  /*8d90*/  FFMA.FTZ R120, R145, c[0x0][0x2d0], -R160.reuse ;  /* 0x0000b40091787a23 */ /* 0x100fe200000108a0 */
[C---:B------:R-:W-:Y:S03]  /*8da0*/  HMMA.16816.F32.BF16 R48, R104.reuse, R122, R48 ;  /* 0x0000007a6830723c */ /* 0x040fe60000041830 */
[----:B------:R4:W4:Y:S01]  /*8db0*/  MUFU.EX2 R179, R120 ;  /* 0x0000007800b37308 */ /* 0x0009220000000800 */
[----:B------:R-:W-:Y:S04]  /*8dc0*/  MOV R145, R132 ;  /* 0x0000008400917202 */ /* 0x000fe80000000f00 */
[C---:B-1----:R-:W-:Y:S01]  /*8dd0*/  HMMA.16816.F32.BF16 R52, R104.reuse, R108, R52 ;  /* 0x0000006c6834723c */ /* 0x042fe20000041834 */
[----:B-----5:R-:W-:Y:S06]  /*8de0*/  LDSM.16.MT88.4 R128, [R233+UR4+0x5100] ;  /* 0x00510004e980783b */ /* 0x020fec0008004200 */
[--C-:B------:R-:W-:Y:S01]  /*8df0*/  FFMA.FTZ R108, R143, c[0x0][0x2d0], -R161.reuse ;  /* 0x0000b4008f6c7a23 */ /* 0x100fe200000108a1 */
[C---:B------:R-:W-:Y:S03]  /*8e00*/  HMMA.16816.F32.BF16 R56, R104.reuse, R110, R56 ;  /* 0x0000006e6838723c */ /* 0x040fe60000041838 */
[----:B------:R1:W-:Y:S05]  /*8e10*/  MUFU.EX2 R177, R108 ;  /* 0x0000006c00b17308 */ /* 0x0003ea0000000800 */
[C---:B--2---:R-:W-:Y:S04]  /*8e20*/  HMMA.16816.F32.BF16 R60, R104.reuse, R112, R60 ;  /* 0x00000070683c723c */ /* 0x044fe8000004183c */
[--C-:B----4-:R-:W-:Y:S02]  /*8e30*/  FFMA.FTZ R120, R144, c[0x0][0x2d0], -R161.reuse ;  /* 0x0000b40090787a23 */ /* 0x110fe400000108a1 */
[----:B------:R-:W2:Y:S01]  /*8e40*/  LDL.LU R144, [R1+0x4] ;  /* 0x0000040001907983 */ /* 0x000ea20000300800 */
[--C-:B------:R-:W-:Y:S01]  /*8e50*/  FFMA.FTZ R112, R142, c[0x0][0x2d0], -R160.reuse ;  /* 0x0000b4008e707a23 */ /* 0x100fe200000108a0 */
[C---:B------:R-:W-:Y:S01]  /*8e60*/  HMMA.16816.F32.BF16 R64, R104.reuse, R114, R64 ;  /* 0x000000726840723c */ /* 0x040fe20000041840 */
[----:B------:R4:W5:Y:S07]  /*8e70*/  MUFU.EX2 R176, R120 ;  /* 0x0000007800b07308 */ /* 0x00096e0000000800 */
[C---:B------:R-:W-:Y:S03]  /*8e80*/  HMMA.16816.F32.BF16 R68, R104.reuse, R116, R68 ;  /* 0x000000746844723c */ /* 0x040fe60000041844 */
[----:B------:R5:W-:Y:S01]  /*8e90*/  MUFU.EX2 R175, R112 ;  /* 0x0000007000af7308 */ /* 0x000be20000000800 */
[----:B-1----:R-:W-:Y:S04]  /*8ea0*/  LDSM.16.MT88.4 R108, [R233+UR4+0x7900] ;  /* 0x00790004e96c783b */ /* 0x002fe80008004200 */
[C---:B------:R-:W-:Y:S04]  /*8eb0*/  HMMA.16816.F32.BF16 R72, R104.reuse, R118, R72 ;  /* 0x000000766848723c */ /* 0x040fe80000041848 */
[----:B------:R-:W-:Y:S08]  /*8ec0*/  LDSM.16.MT88.4 R116, [R102+0x2100] ;  /* 0x002100006674783b */ /* 0x000ff00000004200 */
[----:B----4-:R-:W1:Y:S01]  /*8ed0*/  LDSM.16.MT88.4 R120, [R102+0x7900] ;  /* 0x007900006678783b */ /* 0x010e620000004200 */
[--C-:B-----5:R-:W-:Y:S04]  /*8ee0*/  FFMA.FTZ R112, R141, c[0x0][0x2d0], -R160.reuse ;  /* 0x0000b4008d707a23 */ /* 0x120fe800000108a0 */
[----:B------:R4:W5:Y:S02]  /*8ef0*/  MUFU.EX2 R174, R112 ;  /* 0x0000007000ae7308 */ /* 0x0009640000000800 */
[----:B----4-:R-:W-:Y:S02]  /*8f00*/  FFMA.FTZ R112, R140, c[0x0][0x2d0], -R161 ;  /* 0x0000b4008c707a23 */ /* 0x010fe400000108a1 */
[----:B------:R-:W-:Y:S06]  /*8f10*/  LDSM.16.MT88.4 R140, [R103+UR4+0x5900] ;  /* 0x00590004678c783b */ /* 0x000fec0008004200 */
[----:B------:R4:W4:Y:S01]  /*8f20*/  MUFU.EX2 R173, R112 ;  /* 0x0000007000ad7308 */ /* 0x0009220000000800 */
[C---:B-1----:R-:W-:Y:S08]  /*8f30*/  HMMA.16816.F32.BF16 R76, R104.reuse, R120, R76 ;  /* 0x00000078684c723c */ /* 0x042ff0000004184c */
[C---:B------:R-:W-:Y:S01]  /*8f40*/  HMMA.16816.F32.BF16 R80, R104.reuse, R122, R80 ;  /* 0x0000007a6850723c */ /* 0x040fe20000041850 */
[----:B------:R-:W-:Y:S07]  /*8f50*/  LDSM.16.MT88.4 R120, [R101+0x2100] ;  /* 0x002100006578783b */ /* 0x000fee0000004200 */
[C---:B------:R-:W-:Y:S01]  /*8f60*/  HMMA.16816.F32.BF16 R84, R104.reuse, R108, R84 ;  /* 0x0000006c6854723c */ /* 0x040fe20000041854 */
[----:B----4-:R-:W1:Y:S07]  /*8f70*/  LDSM.16.MT88.4 R112, [R103+UR4+0x2100] ;  /* 0x002100046770783b */ /* 0x010e6e0008004200 */
[C---:B------:R-:W-:Y:S01]  /*8f80*/  HMMA.16816.F32.BF16 R88, R104.reuse, R110, R88 ;  /* 0x0000006e6858723c */ /* 0x040fe20000041858 */
[----:B------:R-:W4:Y:S07]  /*8f90*/  LDSM.16.MT88.4 R108, [R233+UR4+0x2100] ;  /* 0x00210004e96c783b */ /* 0x000f2e0008004200 */
[C---:B------:R-:W-:Y:S08]  /*8fa0*/  HMMA.16816.F32.BF16 R92, R104.reuse, R124, R92 ;  /* 0x0000007c685c723c */ /* 0x040ff0000004185c */
[----:B------:R-:W-:Y:S01]  /*8fb0*/  HMMA.16816.F32.BF16 R96, R104, R126, R96 ;  /* 0x0000007e6860723c */ /* 0x000fe20000041860 */
[----:B------:R-:W-:Y:S06]  /*8fc0*/  LDSM.16.MT88.4 R124, [R102+0x5100] ;  /* 0x00510000667c783b */ /* 0x000fec0000004200 */
[----:B------:R-:W-:Y:S02]  /*8fd0*/  F2FP.BF16.PACK_AB R104, R179, R178 ;  /* 0x000000b2b368723e */ /* 0x000fe400000010ff */
[----:B------:R-:W-:Y:S03]  /*8fe0*/  F2FP.BF16.PACK_AB R105, R177, R176 ;  /* 0x000000b0b169723e */ /* 0x000fe600000010ff */
[----:B-----5:R-:W-:Y:S02]  /*8ff0*/  F2FP.BF16.PACK_AB R106, R174, R175 ;  /* 0x000000afae6a723e */ /* 0x020fe400000010ff */
[----:B------:R-:W-:Y:S07]  /*9000*/  F2FP.BF16.PACK_AB R107, R172, R173 ;  /* 0x000000adac6b723e */ /* 0x000fee00000010ff */
[C---:B-1----:R-:W-:Y:S08]  /*9010*/  HMMA.16816.F32.BF16 R4, R104.reuse, R112, R4 ;  /* 0x000000706804723c */ /* 0x042ff00000041804 */
[C---:B------:R-:W-:Y:S01]  /*9020*/  HMMA.16816.F32.BF16 R8, R104.reuse, R114, R8 ;  /* 0x000000726808723c */ /* 0x040fe20000041808 */
[----:B------:R-:W1:Y:S07]  /*9030*/  LDSM.16.MT88.4 R112, [R103+UR4+0x5100] ;  /* 0x005100046770783b */ /* 0x000e6e0008004200 */
[C---:B------:R-:W-:Y:S08]  /*9040*/  HMMA.16816.F32.BF16 R12, R104.reuse, R116, R12 ;  /* 0x00000074680c723c */ /* 0x040ff0000004180c */
[C---:B------:R-:W-:Y:S01]  /*9050*/  HMMA.16816.F32.BF16 R16, R104.reuse, R118, R16 ;  /* 0x000000766810723c */ /* 0x040fe20000041810 */
[----:B------:R-:W5:Y:S07]  /*9060*/  LDSM.16.MT88.4 R116, [R101+0x5100] ;  /* 0x005100006574783b */ /* 0x000f6e0000004200 */
[C---:B----4-:R-:W-:Y:S08]  /*9070*/  HMMA.16816.F32.BF16 R20, R104.reuse, R108, R20 ;  /* 0x0000006c6814723c */ /* 0x050ff00000041814 */
[C---:B------:R-:W-:Y:S01]  /*9080*/  HMMA.16816.F32.BF16 R24, R104.reuse, R110, R24 ;  /* 0x0000006e6818723c */ /* 0x040fe20000041818 */
[----:B------:R-:W4:Y:S07]  /*9090*/  LDSM.16.MT88.4 R108, [R103+UR4+0x8100] ;  /* 0x00810004676c783b */ /* 0x000f2e0008004200 */
[C---:B------:R-:W-:Y:S08]  /*90a0*/  HMMA.16816.F32.BF16 R28, R104.reuse, R120, R28 ;  /* 0x00000078681c723c */ /* 0x040ff0000004181c */
[C---:B------:R-:W-:Y:S01]  /*90b0*/  HMMA.16816.F32.BF16 R32, R104.reuse, R122, R32 ;  /* 0x0000007a6820723c */ /* 0x040fe20000041820 */
[----:B------:R-:W-:Y:S07]  /*90c0*/  LDSM.16.MT88.4 R120, [R233+UR4+0x8100] ;  /* 0x00810004e978783b */ /* 0x000fee0008004200 */
[C---:B-1----:R-:W-:Y:S08]  /*90d0*/  HMMA.16816.F32.BF16 R36, R104.reuse, R112, R36 ;  /* 0x000000706824723c */ /* 0x042ff00000041824 */
[C---:B------:R-:W-:Y:S01]  /*90e0*/  HMMA.16816.F32.BF16 R40, R104.reuse, R114, R40 ;  /* 0x000000726828723c */ /* 0x040fe20000041828 */
[----:B------:R-:W1:Y:S07]  /*90f0*/  LDSM.16.MT88.4 R112, [R102+0x8100] ;  /* 0x008100006670783b */ /* 0x000e6e0000004200 */
[C---:B------:R-:W-:Y:S07]  /*9100*/  HMMA.16816.F32.BF16 R44, R104.reuse, R124, R44 ;  /* 0x0000007c682c723c */ /* 0x040fee000004182c */
[--C-:B------:R-:W-:Y:S01]  /*9110*/  FFMA.FTZ R124, R138, c[0x0][0x2d0], -R160.reuse ;  /* 0x0000b4008a7c7a23 */ /* 0x100fe200000108a0 */
[C---:B------:R-:W-:Y:S03]  /*9120*/  HMMA.16816.F32.BF16 R48, R104.reuse, R126, R48 ;  /* 0x0000007e6830723c */ /* 0x040fe60000041830 */
[----:B------:R1:W-:Y:S01]  /*9130*/  MUFU.EX2 R171, R124 ;  /* 0x0000007c00ab7308 */ /* 0x0003e20000000800 */
[----:B------:R-:W-:Y:S01]  /*9140*/  MOV R138, R166 ;  /* 0x000000a6008a7202 */ /* 0x000fe20000000f00 */
[----:B---3--:R-:W-:Y:S03]  /*9150*/  FFMA.FTZ R2, R2, R146, R147 ;  /* 0x0000009202027223 */ /* 0x008fe60000010093 */
[C---:B------:R-:W-:Y:S08]  /*9160*/  HMMA.16816.F32.BF16 R52, R104.reuse, R128, R52 ;  /* 0x000000806834723c */ /* 0x040ff00000041834 */
[C---:B------:R-:W-:Y:S08]  /*9170*/  HMMA.16816.F32.BF16 R56, R104.reuse, R130, R56 ;  /* 0x000000826838723c */ /* 0x040ff00000041838 */
[C---:B-----5:R-:W-:Y:S01]  /*9180*/  HMMA.16816.F32.BF16 R60, R104.reuse, R116, R60 ;  /* 0x00000074683c723c */ /* 0x060fe2000004183c */
[----:B-1----:R-:W-:Y:S06]  /*9190*/  LDSM.16.MT88.4 R124, [R233+UR4+0x2900] ;  /* 0x00290004e97c783b */ /* 0x002fec0008004200 */
[--C-:B------:R-:W-:Y:S01]  /*91a0*/  FFMA.FTZ R116, R170, c[0x0][0x2d0], -R160.reuse ;  /* 0x0000b400aa747a23 */ /* 0x100fe200000108a0 */
[C---:B------:R-:W-:Y:S03]  /*91b0*/  HMMA.16816.F32.BF16 R64, R104.reuse, R118, R64 ;  /* 0x000000766840723c */ /* 0x040fe60000041840 */
[----:B------:R1:W3:Y:S05]  /*91c0*/  MUFU.EX2 R170, R116 ;  /* 0x0000007400aa7308 */ /* 0x0002ea0000000800 */
[C---:B----4-:R-:W-:Y:S07]  /*91d0*/  HMMA.16816.F32.BF16 R68, R104.reuse, R108, R68 ;  /* 0x0000006c6844723c */ /* 0x050fee0000041844 */
[--C-:B------:R-:W-:Y:S01]  /*91e0*/  FFMA.FTZ R108, R168, c[0x0][0x2d0], -R161.reuse ;  /* 0x0000b400a86c7a23 */ /* 0x100fe200000108a1 */
[C---:B------:R-:W-:Y:S03]  /*91f0*/  HMMA.16816.F32.BF16 R72, R104.reuse, R110, R72 ;  /* 0x0000006e6848723c */ /* 0x040fe60000041848 */
[----:B------:R4:W-:Y:S05]  /*9200*/  MUFU.EX2 R168, R108 ;  /* 0x0000006c00a87308 */ /* 0x0009ea0000000800 */
[C---:B------:R-:W-:Y:S04]  /*9210*/  HMMA.16816.F32.BF16 R76, R104.reuse, R112, R76 ;  /* 0x00000070684c723c */ /* 0x040fe8000004184c */
[--C-:B-1----:R-:W-:Y:S03]  /*9220*/  FFMA.FTZ R116, R169, c[0x0][0x2d0], -R161.reuse ;  /* 0x0000b400a9747a23 */ /* 0x102fe600000108a1 */
[----:B------:R-:W-:Y:S01]  /*9230*/  FFMA.FTZ R112, R133, c[0x0][0x2d0], -R161 ;  /* 0x0000b40085707a23 */ /* 0x000fe200000108a1 */
[C---:B------:R-:W-:Y:S01]  /*9240*/  HMMA.16816.F32.BF16 R80, R104.reuse, R114, R80 ;  /* 0x000000726850723c */ /* 0x040fe20000041850 */
[----:B------:R1:W5:Y:S07]  /*9250*/  MUFU.EX2 R169, R116 ;  /* 0x0000007400a97308 */ /* 0x00036e0000000800 */
[C---:B------:R-:W-:Y:S03]  /*9260*/  HMMA.16816.F32.BF16 R84, R104.reuse, R120, R84 ;  /* 0x000000786854723c */ /* 0x040fe60000041854 */
[----:B------:R-:W-:Y:S01]  /*9270*/  MUFU.EX2 R164, R112 ;  /* 0x0000007000a47308 */ /* 0x000fe20000000800 */
[--C-:B----4-:R-:W-:Y:S02]  /*9280*/  FFMA.FTZ R108, R167, c[0x0][0x2d0], -R160.reuse ;  /* 0x0000b400a76c7a23 */ /* 0x110fe400000108a0 */
[----:B--2---:R-:W-:Y:S02]  /*9290*/  FFMA.FTZ R0, R0, R144, R145 ;  /* 0x0000009000007223 */ /* 0x004fe40000010091 */
[C---:B------:R-:W-:Y:S01]  /*92a0*/  HMMA.16816.F32.BF16 R88, R104.reuse, R122, R88 ;  /* 0x0000007a6858723c */ /* 0x040fe20000041858 */
[----:B------:R-:W-:Y:S04]  /*92b0*/  LDSM.16.MT88.4 R120, [R102+0x2900] ;  /* 0x002900006678783b */ /* 0x000fe80000004200 */
[----:B------:R2:W-:Y:S04]  /*92c0*/  MUFU.EX2 R167, R108 ;  /* 0x0000006c00a77308 */ /* 0x0005e80000000800 */
[----:B-1----:R-:W1:Y:S03]  /*92d0*/  LDSM.16.MT88.4 R116, [R101+0x8100] ;  /* 0x008100006574783b */ /* 0x002e660000004200 */
[----:B--2---:R-:W-:Y:S01]  /*92e0*/  FFMA.FTZ R108, R137, c[0x0][0x2d0], -R160 ;  /* 0x0000b400896c7a23 */ /* 0x004fe200000108a0 */
[----:B------:R-:W-:Y:S02]  /*92f0*/  MOV R137, R136 ;  /* 0x0000008800897202 */ /* 0x000fe40000000f00 */
[----:B------:R-:W-:Y:S01]  /*9300*/  MOV R136, R165 ;  /* 0x000000a500887202 */ /* 0x000fe20000000f00 */
[----:B------:R2:W4:Y:S01]  /*9310*/  MUFU.EX2 R166, R108 ;  /* 0x0000006c00a67308 */ /* 0x0005220000000800 */
[----:B---3--:R-:W-:Y:S01]  /*9320*/  F2FP.BF16.PACK_AB R160, R170, R171 ;  /* 0x000000abaaa0723e */ /* 0x008fe200000010ff */
[C---:B-1----:R-:W-:Y:S08]  /*9330*/  HMMA.16816.F32.BF16 R92, R104.reuse, R116, R92 ;  /* 0x00000074685c723c */ /* 0x042ff0000004185c */
[----:B------:R-:W-:Y:S04]  /*9340*/  HMMA.16816.F32.BF16 R96, R104, R118, R96 ;  /* 0x000000766860723c */ /* 0x000fe80000041860 */
[----:B--2---:R-:W-:Y:S01]  /*9350*/  FFMA.FTZ R108, R134, c[0x0][0x2d0], -R161 ;  /* 0x0000b400866c7a23 */ /* 0x004fe200000108a1 */
[----:B-----5:R-:W-:Y:S01]  /*9360*/  F2FP.BF16.PACK_AB R161, R168, R169 ;  /* 0x000000a9a8a1723e */ /* 0x020fe200000010ff */
[----:B------:R-:W-:Y:S01]  /*9370*/  LDSM.16.MT88.4 R132, [R101+0x2900] ;  /* 0x002900006584783b */ /* 0x000fe20000004200 */
[----:B----4-:R-:W-:Y:S01]  /*9380*/  F2FP.BF16.PACK_AB R162, R166, R167 ;  /* 0x000000a7a6a2723e */ /* 0x010fe200000010ff */
[----:B------:R1:W2:Y:S06]  /*9390*/  MUFU.EX2 R165, R108 ;  /* 0x0000006c00a57308 */ /* 0x0002ac0000000800 */
[----:B-1----:R-:W1:Y:S01]  /*93a0*/  LDSM.16.MT88.4 R108, [R103+UR4+0x2900] ;  /* 0x00290004676c783b */ /* 0x002e620008004200 */
[----:B--2---:R-:W-:Y:S07]  /*93b0*/  F2FP.BF16.PACK_AB R163, R164, R165 ;  /* 0x000000a5a4a3723e */ /* 0x004fee00000010ff */
[C---:B-1----:R-:W-:Y:S01]  /*93c0*/  HMMA.16816.F32.BF16 R104, R160.reuse, R108, R4 ;  /* 0x0000006ca068723c */ /* 0x042fe20000041804 */
[----:B------:R-:W1:Y:S07]  /*93d0*/  LDSM.16.MT88.4 R4, [R233+UR4+0x5900] ;  /* 0x00590004e904783b */ /* 0x000e6e0008004200 */
[C---:B------:R-:W-:Y:S01]  /*93e0*/  HMMA.16816.F32.BF16 R108, R160.reuse, R110, R8 ;  /* 0x0000006ea06c723c */ /* 0x040fe20000041808 */
[----:B------:R-:W2:Y:S07]  /*93f0*/  LDSM.16.MT88.4 R8, [R101+0x5900] ;  /* 0x005900006508783b */ /* 0x000eae0000004200 */
[C---:B------:R-:W-:Y:S07]  /*9400*/  HMMA.16816.F32.BF16 R112, R160.reuse, R120, R12 ;  /* 0x00000078a070723c */ /* 0x040fee000004180c */
[----:B------:R-:W-:Y:S01]  /*9410*/  MOV R13, R139 ;  /* 0x0000008b000d7202 */ /* 0x000fe20000000f00 */
[C---:B------:R-:W-:Y:S01]  /*9420*/  HMMA.16816.F32.BF16 R116, R160.reuse, R122, R16 ;  /* 0x0000007aa074723c */ /* 0x040fe20000041810 */
[----:B------:R-:W3:Y:S03]  /*9430*/  LDL.64 R16, [R1+0x18] ;  /* 0x0000180001107983 */ /* 0x000ee60000100a00 */
[----:B------:R-:W-:Y:S01]  /*9440*/  MOV R14, R138 ;  /* 0x0000008a000e7202 */ /* 0x000fe20000000f00 */
[----:B------:R-:W-:Y:S01]  /*9450*/  FADD.FTZ R12, R13, R2 ;  /* 0x000000020d0c7221 */ /* 0x000fe20000010000 */
[----:B------:R-:W-:Y:S01]  /*9460*/  MOV R15, R137 ;  /* 0x00000089000f7202 */ /* 0x000fe20000000f00 */
[----:B------:R-:W4:Y:S01]  /*9470*/  LDL.64 R18, [R1+0x38] ;  /* 0x0000380001127983 */ /* 0x000f220000100a00 */
[C---:B------:R-:W-:Y:S04]  /*9480*/  HMMA.16816.F32.BF16 R120, R160.reuse, R124, R20 ;  /* 0x0000007ca078723c */ /* 0x040fe80000041814 */
[----:B------:R-:W-:Y:S01]  /*9490*/  FADD.FTZ R2, R252, R0 ;  /* 0x00000000fc027221 */ /* 0x000fe20000010000 */
[----:B------:R-:W5:Y:S01]  /*94a0*/  LDL R21, [R1+0x24] ;  /* 0x0000240001157983 */ /* 0x000f620000100800 */
[----:B------:R-:W-:Y:S01]  /*94b0*/  FADD.FTZ R0, R14, R12 ;  /* 0x0000000c0e007221 */ /* 0x000fe20000010000 */
[----:B------:R-:W-:Y:S01]  /*94c0*/  MOV R23, R136 ;  /* 0x0000008800177202 */ /* 0x000fe20000000f00 */
[C---:B------:R-:W-:Y:S04]  /*94d0*/  HMMA.16816.F32.BF16 R124, R160.reuse, R126, R24 ;  /* 0x0000007ea07c723c */ /* 0x040fe80000041818 */
[----:B------:R-:W-:Y:S02]  /*94e0*/  FADD.FTZ R0, R15, R0 ;  /* 0x000000000f007221 */ /* 0x000fe40000010000 */
[----:B------:R-:W1:Y:S01]  /*94f0*/  LDSM.16.MT88.4 R12, [R103+UR4+0x8900] ;  /* 0x00890004670c783b */ /* 0x000e620008004200 */
        /* <DEDUP_REMOVED lines=13> */
[C---:B------:R-:W-:Y:S08]  /*95d0*/  HMMA.16816.F32.BF16 R144, R160.reuse, R148, R44 ;  /* 0x00000094a090723c */ /* 0x040ff0000004182c */
[C---:B------:R-:W-:Y:S08]  /*95e0*/  HMMA.16816.F32.BF16 R148, R160.reuse, R150, R48 ;  /* 0x00000096a094723c */ /* 0x040ff00000041830 */
[C---:B-1----:R-:W-:Y:S07]  /*95f0*/  HMMA.16816.F32.BF16 R52, R160.reuse, R4, R52 ;  /* 0x00000004a034723c */ /* 0x042fee0000041834 */
[----:B------:R-:W-:Y:S01]  /*9600*/  MOV R4, UR18 ;  /* 0x0000001200047c02 */ /* 0x000fe20008000f00 */
[C---:B------:R-:W-:Y:S01]  /*9610*/  HMMA.16816.F32.BF16 R56, R160.reuse, R6, R56 ;  /* 0x00000006a038723c */ /* 0x040fe20000041838 */
[----:B------:R-:W-:Y:S07]  /*9620*/  MOV R5, UR19 ;  /* 0x0000001300057c02 */ /* 0x000fee0008000f00 */
[C---:B--2---:R-:W-:Y:S08]  /*9630*/  HMMA.16816.F32.BF16 R60, R160.reuse, R8, R60 ;  /* 0x00000008a03c723c */ /* 0x044ff0000004183c */
[C---:B------:R-:W-:Y:S01]  /*9640*/  HMMA.16816.F32.BF16 R64, R160.reuse, R10, R64 ;  /* 0x0000000aa040723c */ /* 0x040fe20000041840 */
[----:B------:R-:W-:Y:S07]  /*9650*/  LDSM.16.MT88.4 R8, [R233+UR4+0x8900] ;  /* 0x00890004e908783b */ /* 0x000fee0008004200 */
[C---:B------:R-:W-:Y:S08]  /*9660*/  HMMA.16816.F32.BF16 R68, R160.reuse, R12, R68 ;  /* 0x0000000ca044723c */ /* 0x040ff00000041844 */
[C---:B------:R-:W-:Y:S01]  /*9670*/  HMMA.16816.F32.BF16 R72, R160.reuse, R14, R72 ;  /* 0x0000000ea048723c */ /* 0x040fe20000041848 */
[----:B------:R1:W-:Y:S03]  /*9680*/  LDSM.16.MT88.4 R12, [R101+0x8900] ;  /* 0x00890000650c783b */ /* 0x0003e60000004200 */
[----:B-1----:R-:W-:Y:S01]  /*9690*/  MOV R101, R3 ;  /* 0x0000000300657202 */ /* 0x002fe20000000f00 */
[----:B---3--:R-:W-:Y:S02]  /*96a0*/  FADD.FTZ R16, R242, R2 ;  /* 0x00000002f2107221 */ /* 0x008fe40000010000 */
[----:B------:R-:W-:Y:S02]  /*96b0*/  FADD.FTZ R2, R241, R0 ;  /* 0x00000000f1027221 */ /* 0x000fe40000010000 */
[----:B------:R-:W-:Y:S03]  /*96c0*/  FADD.FTZ R0, R231, R16 ;  /* 0x00000010e7007221 */ /* 0x000fe60000010000 */
[----:B----4-:R-:W-:Y:S01]  /*96d0*/  @P0 MOV R19, R17 ;  /* 0x0000001100130202 */ /* 0x010fe20000000f00 */
[----:B------:R-:W-:Y:S02]  /*96e0*/  FADD.FTZ R2, R240, R2 ;  /* 0x00000002f0027221 */ /* 0x000fe40000010000 */
[----:B------:R-:W-:Y:S02]  /*96f0*/  FADD.FTZ R16, R230, R0 ;  /* 0x00000000e6107221 */ /* 0x000fe40000010000 */
[----:B------:R-:W-:Y:S02]  /*9700*/  @P0 IMAD.WIDE.U32 R18, R4, 0x60, R18 ;  /* 0x0000006004120825 */ /* 0x000fe400078e0012 */
[----:B------:R-:W1:Y:S02]  /*9710*/  LDSM.16.MT88.4 R4, [R102+0x8900] ;  /* 0x008900006604783b */ /* 0x000e640000004200 */
[----:B------:R-:W-:Y:S01]  /*9720*/  FADD.FTZ R0, R239, R2 ;  /* 0x00000002ef007221 */ /* 0x000fe20000010000 */
[----:B------:R-:W-:Y:S01]  /*9730*/  @P0 SHF.L.U32 R2, R18, 0x1, RZ ;  /* 0x0000000112020819 */ /* 0x000fe200000006ff */
[----:B------:R-:W-:Y:S01]  /*9740*/  FADD.FTZ R20, R228, R16 ;  /* 0x00000010e4147221 */ /* 0x000fe20000010000 */
[----:B------:R-:W-:Y:S01]  /*9750*/  @P0 IADD3 R16, R19, UR10, RZ ;  /* 0x0000000a13100c10 */ /* 0x000fe2000fffe0ff */
[----:B------:R-:W-:Y:S01]  /*9760*/  FADD.FTZ R17, R238, R0 ;  /* 0x00000000ee117221 */ /* 0x000fe20000010000 */
[----:B------:R-:W-:Y:S01]  /*9770*/  MOV R0, UR15 ;  /* 0x0000000f00007c02 */ /* 0x000fe20008000f00 */
[----:B------:R-:W-:Y:S01]  /*9780*/  FADD.FTZ R19, R229, R20 ;  /* 0x00000014e5137221 */ /* 0x000fe20000010000 */
[----:B------:R-:W-:Y:S01]  /*9790*/  @P0 SHF.L.U64.HI R18, R18, 0x1, R16 ;  /* 0x0000000112120819 */ /* 0x000fe20000010210 */
[----:B------:R-:W-:Y:S01]  /*97a0*/  FADD.FTZ R22, R188, R17 ;  /* 0x00000011bc167221 */ /* 0x000fe20000010000 */
[----:B------:R-:W-:Y:S01]  /*97b0*/  @P0 IADD3 R16, P6, R2, c[0x0][0x1c8], RZ ;  /* 0x0000720002100a10 */ /* 0x000fe20007fde0ff */
[----:B-----5:R-:W-:Y:S01]  /*97c0*/  @P0 IMAD R0, R0, 0x4800, R21 ;  /* 0x0000480000000824 */ /* 0x020fe200078e0215 */
[----:B------:R-:W-:Y:S01]  /*97d0*/  @P0 IADD3 R20, P5, R2, 0x80, RZ ;  /* 0x0000008002140810 */ /* 0x000fe20007fbe0ff */
[----:B------:R-:W-:Y:S01]  /*97e0*/  FADD.FTZ R22, R191, R22 ;  /* 0x00000016bf167221 */ /* 0x000fe20000010000 */
[----:B------:R-:W-:Y:S01]  /*97f0*/  @P0 IADD3.X R17, R18, c[0x0][0x1cc], RZ, P6, !PT ;  /* 0x0000730012110a10 */ /* 0x000fe200037fe4ff */
[----:B------:R-:W-:Y:S01]  /*9800*/  FADD.FTZ R19, R183, R19 ;  /* 0x00000013b7137221 */ /* 0x000fe20000010000 */
[----:B------:R-:W-:Y:S01]  /*9810*/  @P0 SHF.L.U32 R0, R0, 0x1, RZ ;  /* 0x0000000100000819 */ /* 0x000fe200000006ff */
[----:B------:R-:W-:Y:S01]  /*9820*/  @UP0 USHF.L.U32 UR10, UR6, 0x6, URZ ;  /* 0x00000006060a0899 */ /* 0x000fe2000800063f */
[----:B------:R-:W-:Y:S01]  /*9830*/  @P0 IADD3 R20, P1, R20, c[0x0][0x1c8], RZ ;  /* 0x0000720014140a10 */ /* 0x000fe20007f3e0ff */
[----:B------:R-:W-:Y:S02]  /*9840*/  UISETP.GE.AND UP0, UPT, UR5, 0x1, UPT ;  /* 0x000000010500788c */ /* 0x000fe4000bf06270 */
[----:B------:R-:W-:Y:S01]  /*9850*/  @!PT LDS RZ, [RZ] ;  /* 0x00000000fffff984 */ /* 0x000fe20000000800 */
[----:B------:R-:W-:Y:S01]  /*9860*/  @!PT LDS RZ, [RZ] ;  /* 0x00000000fffff984 */ /* 0x000fe20000000800 */
[----:B------:R-:W-:Y:S01]  /*9870*/  @!PT LDS RZ, [RZ] ;  /* 0x00000000fffff984 */ /* 0x000fe20000000800 */
[----:B------:R2:W-:Y:S01]  /*9880*/  @P0 LDGSTS.E.BYPASS.LTC128B.128 [R0+0x12100], [R16.64], !P4 ;  /* 0x1210000010000fae */ /* 0x0005e2000e101d54 */
[----:B------:R-:W-:Y:S02]  /*9890*/  @P0 IADD3.X R21, RZ, c[0x0][0x1cc], R18, P1, P5 ;  /* 0x00007300ff150a10 */ /* 0x000fe40000fea412 */
[----:B------:R-:W-:Y:S05]  /*98a0*/  @P0 IADD3 R2, P5, R2, 0x100, RZ ;  /* 0x0000010002020810 */ /* 0x000fea0007fbe0ff */
[----:B------:R2:W-:Y:S01]  /*98b0*/  @P0 LDGSTS.E.BYPASS.LTC128B.128 [R0+0x15100], [R20.64], !P3 ;  /* 0x1510000014000fae */ /* 0x0005e2000d901d54 */
[C---:B-1----:R-:W-:Y:S07]  /*98c0*/  HMMA.16816.F32.BF16 R76, R160.reuse, R4, R76 ;  /* 0x00000004a04c723c */ /* 0x042fee000004184c */
[----:B------:R-:W-:Y:S01]  /*98d0*/  FADD.FTZ R4, R190, R22 ;  /* 0x00000016be047221 */ /* 0x000fe20000010000 */
[C---:B------:R-:W-:Y:S04]  /*98e0*/  HMMA.16816.F32.BF16 R80, R160.reuse, R6, R80 ;  /* 0x00000006a050723c */ /* 0x040fe80000041850 */
[----:B------:R-:W-:Y:S02]  /*98f0*/  FADD.FTZ R4, R189, R4 ;  /* 0x00000004bd047221 */ /* 0x000fe40000010000 */
[----:B------:R-:W-:Y:S01]  /*9900*/  FADD.FTZ R5, R182, R19 ;  /* 0x00000013b6057221 */ /* 0x000fe20000010000 */
[----:B------:R-:W-:Y:S01]  /*9910*/  @P0 IADD3 R6, P1, R2, c[0x0][0x1c8], RZ ;  /* 0x0000720002060a10 */ /* 0x000fe20007f3e0ff */
[C---:B------:R-:W-:Y:S04]  /*9920*/  HMMA.16816.F32.BF16 R84, R160.reuse, R8, R84 ;  /* 0x00000008a054723c */ /* 0x040fe80000041854 */
[----:B------:R-:W-:Y:S01]  /*9930*/  @P0 IADD3.X R7, RZ, c[0x0][0x1cc], R18, P1, P5 ;  /* 0x00007300ff070a10 */ /* 0x000fe20000fea412 */
[----:B------:R-:W-:Y:S02]  /*9940*/  FADD.FTZ R5, R180, R5 ;  /* 0x00000005b4057221 */ /* 0x000fe40000010000 */
[----:B------:R-:W-:Y:S01]  /*9950*/  FADD.FTZ R18, R178, R4 ;  /* 0x00000004b2127221 */ /* 0x000fe20000010000 */
[----:B------:R-:W-:Y:S01]  /*9960*/  @P0 IADD3 R4, P1, R16, UR10, RZ ;  /* 0x0000000a10040c10 */ /* 0x000fe2000ff3e0ff */
[----:B------:R1:W-:Y:S01]  /*9970*/  @P0 LDGSTS.E.BYPASS.LTC128B.128 [R0+0x18100], [R6.64], !P2 ;  /* 0x1810000006000fae */ /* 0x0003e2000d101d54 */
[C---:B------:R-:W-:Y:S03]  /*9980*/  HMMA.16816.F32.BF16 R88, R160.reuse, R10, R88 ;  /* 0x0000000aa058723c */ /* 0x040fe60000041858 */
[----:B------:R-:W-:Y:S01]  /*9990*/  FADD.FTZ R2, R181, R5 ;  /* 0x00000005b5027221 */ /* 0x000fe20000010000 */
[----:B------:R-:W-:Y:S01]  /*99a0*/  @P0 IADD3.X R5, R17, UR13, RZ, P1, !PT ;  /* 0x0000000d11050c10 */ /* 0x000fe20008ffe4ff */
[----:B------:R-:W-:Y:S02]  /*99b0*/  FADD.FTZ R8, R179, R18 ;  /* 0x00000012b3087221 */ /* 0x000fe40000010000 */
[----:B------:R-:W-:Y:S01]  /*99c0*/  FADD.FTZ R2, R176, R2 ;  /* 0x00000002b0027221 */ /* 0x000fe20000010000 */
[C---:B------:R-:W-:Y:S01]  /*99d0*/  HMMA.16816.F32.BF16 R92, R160.reuse, R12, R92 ;  /* 0x0000000ca05c723c */ /* 0x040fe2000004185c */
[----:B------:R3:W-:Y:S03]  /*99e0*/  @P0 LDGSTS.E.BYPASS.LTC128B.128 [R0+0x13100], [R4.64], !P4 ;  /* 0x1310000004000fae */ /* 0x0007e6000e101d54 */
[----:B------:R-:W-:Y:S04]  /*99f0*/  FADD.FTZ R2, R177, R2 ;  /* 0x00000002b1027221 */ /* 0x000fe80000010000 */
[----:B------:R-:W-:Y:S01]  /*9a00*/  FADD.FTZ R2, R173, R2 ;  /* 0x00000002ad027221 */ /* 0x000fe20000010000 */
[----:B------:R3:W-:Y:S01]  /*9a10*/  @P0 LDGSTS.E.BYPASS.LTC128B.128 [R0+0x16100], [R4.64+0x80], !P3 ;  /* 0x1610008004000fae */ /* 0x0007e2000d901d54 */
[----:B------:R-:W-:Y:S03]  /*9a20*/  HMMA.16816.F32.BF16 R96, R160, R14, R96 ;  /* 0x0000000ea060723c */ /* 0x000fe60000041860 */
[----:B------:R-:W-:Y:S04]  /*9a30*/  FADD.FTZ R2, R172, R2 ;  /* 0x00000002ac027221 */ /* 0x000fe80000010000 */
[----:B------:R3:W-:Y:S01]  /*9a40*/  @P0 LDGSTS.E.BYPASS.LTC128B.128 [R0+0x19100], [R4.64+0x100], !P2 ;  /* 0x1910010004000fae */ /* 0x0007e2000d101d54 */
[----:B-1----:R-:W-:Y:S01]  /*9a50*/  @P0 IADD3 R6, P1, R4, UR10, RZ ;  /* 0x0000000a04060c10 */ /* 0x002fe2000ff3e0ff */
[----:B------:R-:W-:Y:S03]  /*9a60*/  UIADD3 UR10, UR5, 0x1, URZ ;  /* 0x00000001050a7890 */ /* 0x000fe6000fffe03f */
[----:B------:R-:W-:Y:S01]  /*9a70*/  @P0 IADD3.X R7, R5, UR13, RZ, P1, !PT ;  /* 0x0000000d05070c10 */ /* 0x000fe20008ffe4ff */
[----:B------:R-:W-:Y:S04]  /*9a80*/  USEL UR5, UR10, URZ, !UP0 ;  /* 0x0000003f0a057287 */ /* 0x000fe8000c000000 */
[----:B------:R2:W-:Y:S08]  /*9a90*/  @P0 LDGSTS.E.BYPASS.LTC128B.128 [R0+0x14100], [R6.64], !P4 ;  /* 0x1410000006000fae */ /* 0x0005f0000e101d54 */
[----:B------:R2:W-:Y:S08]  /*9aa0*/  @P0 LDGSTS.E.BYPASS.LTC128B.128 [R0+0x17100], [R6.64+0x80], !P3 ;  /* 0x1710008006000fae */ /* 0x0005f0000d901d54 */
[----:B------:R2:W-:Y:S01]  /*9ab0*/  @P0 LDGSTS.E.BYPASS.LTC128B.128 [R0+0x1a100], [R6.64+0x100], !P2 ;  /* 0x1a10010006000fae */ /* 0x0005e2000d101d54 */
[----:B---3--:R-:W-:Y:S01]  /*9ac0*/  FADD.FTZ R4, R175, R8 ;  /* 0x00000008af047221 */ /* 0x008fe20000010000 */
[----:B------:R-:W-:Y:S01]  /*9ad0*/  ISETP.LT.AND P0, PT, RZ, UR16, PT ;  /* 0x00000010ff007c0c */ /* 0x000fe2000bf01270 */
[----:B------:R-:W-:Y:S05]  /*9ae0*/  UMOV UR16, UR14 ;  /* 0x0000000e00107c82 */ /* 0x000fea0008000000 */
[----:B------:R-:W0:Y:S01]  /*9af0*/  LDGDEPBAR ;  /* 0x00000000000079af */ /* 0x000e220000000000 */
[----:B--2---:R-:W-:Y:S02]  /*9b00*/  FADD.FTZ R0, R174, R4 ;  /* 0x00000004ae007221 */ /* 0x004fe40000010000 */
[----:B------:R-:W-:Y:S02]  /*9b10*/  FADD.FTZ R4, R169, R2 ;  /* 0x00000002a9047221 */ /* 0x000fe40000010000 */
[----:B------:R-:W-:Y:S02]  /*9b20*/  FADD.FTZ R0, R171, R0 ;  /* 0x00000000ab007221 */ /* 0x000fe40000010000 */
[----:B------:R-:W-:Y:S02]  /*9b30*/  FADD.FTZ R4, R168, R4 ;  /* 0x00000004a8047221 */ /* 0x000fe40000010000 */
[----:B------:R-:W-:Y:S04]  /*9b40*/  FADD.FTZ R0, R170, R0 ;  /* 0x00000000aa007221 */ /* 0x000fe80000010000 */
[----:B------:R-:W-:Y:S02]  /*9b50*/  FADD.FTZ R2, R167, R0 ;  /* 0x00000000a7027221 */ /* 0x000fe40000010000 */
[----:B------:R-:W-:Y:S02]  /*9b60*/  FADD.FTZ R0, R165, R4 ;  /* 0x00000004a5007221 */ /* 0x000fe40000010000 */
[----:B------:R-:W-:Y:S02]  /*9b70*/  FADD.FTZ R4, R166, R2 ;  /* 0x00000002a6047221 */ /* 0x000fe40000010000 */
[----:B------:R-:W-:Y:S01]  /*9b80*/  FADD.FTZ R2, R164, R0 ;  /* 0x00000000a4027221 */ /* 0x000fe20000010000 */
[----:B------:R-:W-:Y:S02]  /*9b90*/  MOV R0, R100 ;  /* 0x0000006400007202 */ /* 0x000fe40000000f00 */
[----:B------:R1:W-:Y:S04]  /*9ba0*/  STL [R1], R4 ;  /* 0x0000000401007387 */ /* 0x0003e80000100800 */
[----:B------:R1:W-:Y:S01]  /*9bb0*/  STL [R1+0x4], R2 ;  /* 0x0000040201007387 */ /* 0x0003e20000100800 */
[----:B------:R-:W-:-:S05]  /*9bc0*/  @P0 BRA `(.L_x_640) ;  /* 0xffffc01000000947 */ /* 0x000fca000383ffff */
.L_x_639:
[----:B-1----:R-:W2:Y:S04]  /*9bd0*/  LDL.LU R4, [R1] ;  /* 0x0000000001047983 */ /* 0x002ea80000300800 */
[----:B------:R-:W3:Y:S04]  /*9be0*/  LDL.LU R2, [R1+0x4] ;  /* 0x0000040001027983 */ /* 0x000ee80000300800 */
[----:B------:R-:W4:Y:S01]  /*9bf0*/  LDL.LU R18, [R1+0x40] ;  /* 0x0000400001127983 */ /* 0x000f220000300800 */
[----:B------:R-:W-:-:S03]  /*9c00*/  MOV R153, c[0x0][0x4e8] ;  /* 0x00013a0000997a02 */ /* 0x000fc60000000f00 */
[----:B------:R-:W4:Y:S04]  /*9c10*/  LDL.LU R154, [R1+0x48] ;  /* 0x00004800019a7983 */ /* 0x000f280000300800 */
[----:B------:R-:W-:Y:S01]  /*9c20*/  BAR.SYNC.DEFER_BLOCKING 0x1, 0x100 ;  /* 0x0044000000007b1d */ /* 0x000fe20000010000 */
[----:B------:R-:W-:-:S05]  /*9c30*/  ISETP.NE.AND P0, PT, R153, 0x1, PT ;  /* 0x000000019900780c */ /* 0x000fca0003f05270 */
[----:B------:R-:W1:Y:S02]  /*9c40*/  S2R R5, SR_TID.X ;  /* 0x0000000000057919 */ /* 0x000e640000002100 */
[----:B-1----:R-:W-:Y:S02]  /*9c50*/  SHF.R.S32.HI R152, RZ, 0x1f, R5 ;  /* 0x0000001fff987819 */ /* 0x002fe40000011405 */
[----:B--2---:R-:W1:Y:S04]  /*9c60*/  SHFL.BFLY PT, R6, R4, 0x2, 0x1f ;  /* 0x0c401f0004067f89 */ /* 0x004e6800000e0000 */
[----:B---3--:R-:W2:Y:S01]  /*9c70*/  SHFL.BFLY PT, R7, R2, 0x2, 0x1f ;  /* 0x0c401f0002077f89 */ /* 0x008ea200000e0000 */
[----:B----4-:R-:W-:Y:S01]  /*9c80*/  MOV R23, R18 ;  /* 0x0000001200177202 */ /* 0x010fe20000000f00 */
[----:B-1----:R-:W-:-:S02]  /*9c90*/  FADD.FTZ R6, R6, R4 ;  /* 0x0000000406067221 */ /* 0x002fc40000010000 */
[----:B------:R-:W1:Y:S01]  /*9ca0*/  S2R R4, SR_CTAID.Y ;  /* 0x0000000000047919 */ /* 0x000e620000002600 */
[----:B--2---:R-:W-:-:S03]  /*9cb0*/  FADD.FTZ R7, R7, R2 ;  /* 0x0000000207077221 */ /* 0x004fc60000010000 */
[----:B------:R-:W2:Y:S04]  /*9cc0*/  SHFL.BFLY PT, R0, R6, 0x1, 0x1f ;  /* 0x0c201f0006007f89 */ /* 0x000ea800000e0000 */
[----:B------:R-:W3:Y:S01]  /*9cd0*/  SHFL.BFLY PT, R2, R7, 0x1, 0x1f ;  /* 0x0c201f0007027f89 */ /* 0x000ee200000e0000 */
[----:B-1----:R-:W-:-:S04]  /*9ce0*/  IMAD.WIDE.U32 R12, R4, c[0x0][0x490], RZ ;  /* 0x00012400040c7a25 */ /* 0x002fc800078e00ff */
[----:B--2---:R-:W-:Y:S01]  /*9cf0*/  FADD.FTZ R6, R6, R0 ;  /* 0x0000000006067221 */ /* 0x004fe20000010000 */
[----:B------:R-:W-:Y:S01]  /*9d00*/  SHF.R.S32.HI R0, RZ, 0x1f, R4 ;  /* 0x0000001fff007819 */ /* 0x000fe20000011404 */
[----:B------:R-:W-:-:S03]  /*9d10*/  IMAD.WIDE.U32 R16, R4, c[0x0][0x3e8], RZ ;  /* 0x0000fa0004107a25 */ /* 0x000fc600078e00ff */
[----:B------:R-:W-:Y:S01]  /*9d20*/  FSETP.NE.FTZ.AND P2, PT, R6, RZ, PT ;  /* 0x000000ff0600720b */ /* 0x000fe20003f55000 */
[----:B---3--:R-:W-:Y:S01]  /*9d30*/  FADD.FTZ R7, R7, R2 ;  /* 0x0000000207077221 */ /* 0x008fe20000010000 */
[----:B------:R-:W-:Y:S01]  /*9d40*/  MOV R2, RZ ;  /* 0x000000ff00027202 */ /* 0x000fe20000000f00 */
[C---:B------:R-:W-:Y:S02]  /*9d50*/  IMAD R14, R0.reuse, c[0x0][0x490], RZ ;  /* 0x00012400000e7a24 */ /* 0x040fe400078e02ff */
[----:B------:R-:W-:Y:S01]  /*9d60*/  IMAD R8, R0, c[0x0][0x3e8], RZ ;  /* 0x0000fa0000087a24 */ /* 0x000fe200078e02ff */
[----:B------:R-:W-:Y:S01]  /*9d70*/  FSETP.NE.FTZ.AND P1, PT, R7, RZ, PT ;  /* 0x000000ff0700720b */ /* 0x000fe20003f35000 */
[----:B------:R-:W-:-:S04]  /*9d80*/  @P0 IMAD.HI.U32 R0, R18, c[0x0][0x4ec], RZ ;  /* 0x00013b0012000a27 */ /* 0x000fc800078e00ff */
[C---:B------:R-:W-:Y:S01]  /*9d90*/  IMAD R14, R4.reuse, c[0x0][0x494], R14 ;  /* 0x00012500040e7a24 */ /* 0x040fe200078e020e */
[----:B------:R-:W-:Y:S01]  /*9da0*/  @P0 SHF.R.U32.HI R23, RZ, c[0x0][0x4f0], R0 ;  /* 0x00013c00ff170a19 */ /* 0x000fe20000011600 */
[----:B------:R-:W-:Y:S01]  /*9db0*/  IMAD R8, R4, c[0x0][0x3ec], R8 ;  /* 0x0000fb0004087a24 */ /* 0x000fe200078e0208 */
[----:B------:R-:W-:Y:S01]  /*9dc0*/  MOV R0, RZ ;  /* 0x000000ff00007202 */ /* 0x000fe20000000f00 */
[----:B------:R-:W1:Y:S01]  /*9dd0*/  @P2 MUFU.RCP R2, R6 ;  /* 0x0000000600022308 */ /* 0x000e620000001000 */
[CC--:B------:R-:W-:Y:S02]  /*9de0*/  LEA.HI R4, R152.reuse, R5.reuse, RZ, 0x2 ;  /* 0x0000000598047211 */ /* 0x0c0fe400078f10ff */
[-C--:B------:R-:W-:Y:S02]  /*9df0*/  LEA.HI R152, R152, R5.reuse, RZ, 0x5 ;  /* 0x0000000598987211 */ /* 0x080fe400078f28ff */
[----:B------:R-:W-:Y:S02]  /*9e00*/  LOP3.LUT R10, R4, 0xfffffffc, RZ, 0xc0, !PT ;  /* 0xfffffffc040a7812 */ /* 0x000fe400078ec0ff */
[----:B------:R-:W-:Y:S01]  /*9e10*/  LOP3.LUT R11, R152, 0xffffffe0, RZ, 0xc0, !PT ;  /* 0xffffffe0980b7812 */ /* 0x000fe200078ec0ff */
[----:B------:R-:W2:Y:S01]  /*9e20*/  @P1 MUFU.RCP R0, R7 ;  /* 0x0000000700001308 */ /* 0x000ea20000001000 */
[----:B------:R-:W-:-:S02]  /*9e30*/  IADD3 R10, -R10, R5, RZ ;  /* 0x000000050a0a7210 */ /* 0x000fc40007ffe1ff */
[----:B------:R-:W-:Y:S02]  /*9e40*/  IADD3 R11, -R11, R5, RZ ;  /* 0x000000050b0b7210 */ /* 0x000fe40007ffe1ff */
[----:B------:R-:W-:Y:S02]  /*9e50*/  IADD3 R5, -R23, RZ, RZ ;  /* 0x000000ff17057210 */ /* 0x000fe40007ffe1ff */
[----:B------:R-:W-:Y:S01]  /*9e60*/  IADD3 R9, R17, R8, RZ ;  /* 0x0000000811097210 */ /* 0x000fe20007ffe0ff */
[----:B-1----:R-:W-:Y:S01]  /*9e70*/  FMUL.FTZ R30, R2, R52 ;  /* 0x00000034021e7220 */ /* 0x002fe20000410000 */
[----:B------:R-:W-:Y:S01]  /*9e80*/  LOP3.LUT P4, RZ, R11, 0x3, RZ, 0xc0, !PT ;  /* 0x000000030bff7812 */ /* 0x000fe2000788c0ff */
[----:B------:R-:W-:Y:S01]  /*9e90*/  IMAD R101, R5, c[0x0][0x4e8], R18 ;  /* 0x00013a0005657a24 */ /* 0x000fe200078e0212 */
[----:B------:R-:W-:Y:S02]  /*9ea0*/  MOV R8, R16 ;  /* 0x0000001000087202 */ /* 0x000fe40000000f00 */
[----:B------:R-:W-:Y:S01]  /*9eb0*/  IADD3 R15, R13, R14, RZ ;  /* 0x0000000e0d0f7210 */ /* 0x000fe20007ffe0ff */
[----:B--2---:R-:W-:-:S02]  /*9ec0*/  FMUL.FTZ R29, R0, R54 ;  /* 0x00000036001d7220 */ /* 0x004fc40000410000 */
[C---:B------:R-:W-:Y:S01]  /*9ed0*/  FMUL.FTZ R28, R2.reuse, R56 ;  /* 0x00000038021c7220 */ /* 0x040fe20000410000 */
[----:B------:R-:W1:Y:S01]  /*9ee0*/  S2R R54, SR_CTAID.Z ;  /* 0x0000000000367919 */ /* 0x000e620000002700 */
[C---:B------:R-:W-:Y:S01]  /*9ef0*/  FMUL.FTZ R105, R2.reuse, R105 ;  /* 0x0000006902697220 */ /* 0x040fe20000410000 */
[----:B------:R-:W-:Y:S01]  /*9f00*/  SHF.R.S32.HI R5, RZ, 0x2, R4 ;  /* 0x00000002ff057819 */ /* 0x000fe20000011404 */
[C---:B------:R-:W-:Y:S01]  /*9f10*/  FMUL.FTZ R11, R2.reuse, R104 ;  /* 0x00000068020b7220 */ /* 0x040fe20000410000 */
[----:B------:R-:W-:Y:S01]  /*9f20*/  MOV R14, R12 ;  /* 0x0000000c000e7202 */ /* 0x000fe20000000f00 */
        /* <DEDUP_REMOVED lines=45> */
[----:B------:R-:W-:Y:S02]  /*a200*/  SHF.R.S32.HI R2, RZ, 0x1f, R4 ;  /* 0x0000001fff027819 */ /* 0x000fe40000011404 */
[----:B-1----:R-:W-:Y:S01]  /*a210*/  SHF.R.S32.HI R4, RZ, 0x1f, R54 ;  /* 0x0000001fff047819 */ /* 0x002fe20000011436 */
[----:B------:R-:W-:-:S04]  /*a220*/  FMUL.FTZ R57, R0, R62 ;  /* 0x0000003e00397220 */ /* 0x000fc80000410000 */
[C---:B------:R-:W-:Y:S02]  /*a230*/  IMAD R62, R4.reuse, c[0x0][0x498], RZ ;  /* 0x00012600043e7a24 */ /* 0x040fe400078e02ff */
[----:B------:R-:W-:Y:S02]  /*a240*/  IMAD R61, R4, c[0x0][0x3f0], RZ ;  /* 0x0000fc00043d7a24 */ /* 0x000fe400078e02ff */
[C---:B------:R-:W-:Y:S02]  /*a250*/  IMAD R62, R54.reuse, c[0x0][0x49c], R62 ;  /* 0x00012700363e7a24 */ /* 0x040fe400078e023e */
[C---:B------:R-:W-:Y:S02]  /*a260*/  IMAD R61, R54.reuse, c[0x0][0x3f4], R61 ;  /* 0x0000fd00363d7a24 */ /* 0x040fe400078e023d */
[----:B------:R-:W-:-:S04]  /*a270*/  IMAD.WIDE.U32 R14, R54, c[0x0][0x498], R14 ;  /* 0x00012600360e7a25 */ /* 0x000fc800078e000e */
[----:B------:R-:W-:Y:S01]  /*a280*/  IMAD.WIDE.U32 R8, R54, c[0x0][0x3f0], R8 ;  /* 0x0000fc0036087a25 */ /* 0x000fe200078e0008 */
[----:B------:R-:W-:Y:S02]  /*a290*/  F2FP.BF16.PACK_AB R54, R69, R68 ;  /* 0x000000444536723e */ /* 0x000fe400000010ff */
[----:B------:R-:W3:Y:S01]  /*a2a0*/  LDL R68, [R1+0x44] ;  /* 0x0000440001447983 */ /* 0x000ee20000100800 */
[C---:B------:R-:W-:Y:S02]  /*a2b0*/  FMUL.FTZ R26, R0.reuse, R55 ;  /* 0x00000037001a7220 */ /* 0x040fe40000410000 */
[C---:B------:R-:W-:Y:S02]  /*a2c0*/  FMUL.FTZ R67, R0.reuse, R67 ;  /* 0x0000004300437220 */ /* 0x040fe40000410000 */
[----:B------:R-:W-:Y:S01]  /*a2d0*/  FMUL.FTZ R55, R0, R66 ;  /* 0x0000004200377220 */ /* 0x000fe20000410000 */
[----:B------:R-:W-:Y:S02]  /*a2e0*/  F2FP.BF16.PACK_AB R56, R65, R56 ;  /* 0x000000384138723e */ /* 0x000fe400000010ff */
[----:B------:R2:W5:Y:S02]  /*a2f0*/  LDL R65, [R1+0x20] ;  /* 0x0000200001417983 */ /* 0x0005640000100800 */
[----:B------:R-:W-:-:S02]  /*a300*/  F2FP.BF16.PACK_AB R55, R67, R55 ;  /* 0x000000374337723e */ /* 0x000fc400000010ff */
[----:B------:R2:W5:Y:S01]  /*a310*/  LDL.64 R66, [R1+0x10] ;  /* 0x0000100001427983 */ /* 0x0005620000100a00 */
[----:B------:R-:W1:Y:S01]  /*a320*/  @P1 MUFU.LG2 R7, R7 ;  /* 0x0000000700071308 */ /* 0x000e620000000c00 */
[----:B------:R-:W-:-:S04]  /*a330*/  LEA.HI R2, R2, R5, RZ, 0x3 ;  /* 0x0000000502027211 */ /* 0x000fc800078f18ff */
[----:B------:R-:W-:Y:S01]  /*a340*/  LOP3.LUT R2, R2, 0xfffffff8, RZ, 0xc0, !PT ;  /* 0xfffffff802027812 */ /* 0x000fe200078ec0ff */
[C---:B------:R-:W-:Y:S02]  /*a350*/  FMUL.FTZ R107, R0.reuse, R107 ;  /* 0x0000006b006b7220 */ /* 0x040fe40000410000 */
[C---:B------:R-:W-:Y:S01]  /*a360*/  FMUL.FTZ R13, R0.reuse, R106 ;  /* 0x0000006a000d7220 */ /* 0x040fe20000410000 */
[----:B------:R-:W-:Y:S01]  /*a370*/  IADD3 R5, R5, -R2, RZ ;  /* 0x8000000205057210 */ /* 0x000fe20007ffe0ff */
[C---:B------:R-:W-:Y:S01]  /*a380*/  FMUL.FTZ R111, R0.reuse, R111 ;  /* 0x0000006f006f7220 */ /* 0x040fe20000410000 */
[----:B------:R-:W-:Y:S01]  /*a390*/  @P2 MOV R2, 0x3f317218 ;  /* 0x3f31721800022802 */ /* 0x000fe20000000f00 */
        /* <DEDUP_REMOVED lines=39> */
[----:B------:R-:W-:Y:S01]  /*a610*/  FMUL.FTZ R98, R0, R98 ;  /* 0x0000006200627220 */ /* 0x000fe20000410000 */
[----:B------:R-:W-:Y:S01]  /*a620*/  @P1 MOV R0, 0x3f317218 ;  /* 0x3f31721800001802 */ /* 0x000fe20000000f00 */
[----:B------:R-:W-:Y:S02]  /*a630*/  @P2 FMUL.FTZ R4, R2, c[0x0][0x2d0] ;  /* 0x0000b40002042a20 */ /* 0x000fe40000410000 */
[----:B-1----:R-:W-:Y:S02]  /*a640*/  @P1 FMUL.FTZ R2, R7, 0.69314718246459960938 ;  /* 0x3f31721807021820 */ /* 0x002fe40000410000 */
[----:B------:R-:W-:Y:S01]  /*a650*/  @P1 FMUL.FTZ R0, R0, c[0x0][0x2d0] ;  /* 0x0000b40000001a20 */ /* 0x000fe20000410000 */
[----:B------:R-:W1:Y:S01]  /*a660*/  @P2 MUFU.LG2 R6, R6 ;  /* 0x0000000600062308 */ /* 0x000e620000000c00 */
[----:B------:R-:W-:Y:S02]  /*a670*/  MOV R59, 0xff800000 ;  /* 0xff800000003b7802 */ /* 0x000fe40000000f00 */
[----:B------:R-:W-:Y:S01]  /*a680*/  @P1 FFMA.FTZ R59, R0, R3, R2 ;  /* 0x00000003003b1223 */ /* 0x000fe20000010002 */
[----:B------:R-:W-:-:S02]  /*a690*/  SHF.R.S32.HI R0, RZ, 0x5, R152 ;  /* 0x00000005ff007819 */ /* 0x000fc40000011498 */
[----:B------:R-:W-:Y:S02]  /*a6a0*/  F2FP.BF16.PACK_AB R57, R63, R57 ;  /* 0x000000393f39723e */ /* 0x000fe400000010ff */
[----:B------:R-:W-:Y:S01]  /*a6b0*/  SHF.R.S32.HI R3, RZ, 0x1f, R0 ;  /* 0x0000001fff037819 */ /* 0x000fe20000011400 */
[----:B------:R-:W4:Y:S01]  /*a6c0*/  S2R R63, SR_CTAID.X ;  /* 0x00000000003f7919 */ /* 0x000f220000002500 */
[----:B------:R-:W-:Y:S02]  /*a6d0*/  LEA.HI R2, R10, R10, RZ, 0x1 ;  /* 0x0000000a0a027211 */ /* 0x000fe400078f08ff */
[----:B------:R-:W-:Y:S02]  /*a6e0*/  LEA.HI R3, R3, R0, RZ, 0x3 ;  /* 0x0000000003037211 */ /* 0x000fe400078f18ff */
[----:B------:R-:W-:Y:S02]  /*a6f0*/  LOP3.LUT R2, R2, 0x1ffffffe, RZ, 0xc0, !PT ;  /* 0x1ffffffe02027812 */ /* 0x000fe400078ec0ff */
[----:B------:R-:W-:Y:S01]  /*a700*/  LOP3.LUT R3, R3, 0xffffff8, RZ, 0xc0, !PT ;  /* 0x0ffffff803037812 */ /* 0x000fe200078ec0ff */
[----:B-1----:R-:W-:Y:S01]  /*a710*/  @P2 FMUL.FTZ R6, R6, 0.69314718246459960938 ;  /* 0x3f31721806062820 */ /* 0x002fe20000410000 */
[----:B------:R-:W-:-:S02]  /*a720*/  F2FP.BF16.PACK_AB R44, R12, R44 ;  /* 0x0000002c0c2c723e */ /* 0x000fc400000010ff */
[C---:B------:R-:W-:Y:S02]  /*a730*/  IADD3 R7, R0.reuse, -R3, RZ ;  /* 0x8000000300077210 */ /* 0x040fe40007ffe0ff */
[----:B------:R-:W-:Y:S02]  /*a740*/  LEA R12, R0, R10, 0x9 ;  /* 0x0000000a000c7211 */ /* 0x000fe400078e48ff */
[----:B------:R-:W-:Y:S01]  /*a750*/  MOV R60, 0xff800000 ;  /* 0xff800000003c7802 */ /* 0x000fe20000000f00 */
[----:B------:R-:W-:Y:S01]  /*a760*/  @P2 FFMA.FTZ R60, R4, R100, R6 ;  /* 0x00000064043c2223 */ /* 0x000fe20000010006 */
[----:B------:R-:W-:Y:S02]  /*a770*/  SHF.R.S32.HI R0, RZ, 0x1f, R23 ;  /* 0x0000001fff007819 */ /* 0x000fe40000011417 */
[----:B------:R-:W-:Y:S02]  /*a780*/  IADD3 R10, R10, -R2, RZ ;  /* 0x800000020a0a7210 */ /* 0x000fe40007ffe0ff */
[----:B------:R-:W-:-:S02]  /*a790*/  SHF.R.S32.HI R6, RZ, 0x2, R154 ;  /* 0x00000002ff067819 */ /* 0x000fc4000001149a */
[C---:B------:R-:W-:Y:S02]  /*a7a0*/  LOP3.LUT R2, R5.reuse, 0x1, RZ, 0xc0, !PT ;  /* 0x0000000105027812 */ /* 0x040fe400078ec0ff */
[C---:B------:R-:W-:Y:S01]  /*a7b0*/  R2P PR, R5.reuse, 0x6 ;  /* 0x0000000605007804 */ /* 0x040fe20000000000 */
[----:B------:R-:W-:Y:S02]  /*a7c0*/  IMAD.SHL.U32 R5, R5, 0x40, RZ ;  /* 0x0000004005057824 */ /* 0x000fe400078e00ff */
[----:B------:R-:W-:Y:S01]  /*a7d0*/  IMAD R4, R0, c[0x0][0x3e0], RZ ;  /* 0x0000f80000047a24 */ /* 0x000fe200078e02ff */
[----:B------:R-:W-:Y:S02]  /*a7e0*/  LEA R0, R7, R6, 0x4 ;  /* 0x0000000607007211 */ /* 0x000fe400078e20ff */
[----:B------:R-:W-:Y:S02]  /*a7f0*/  ISETP.NE.U32.AND P3, PT, R2, 0x1, PT ;  /* 0x000000010200780c */ /* 0x000fe40003f65070 */
[----:B------:R-:W-:-:S02]  /*a800*/  IADD3 R3, R9, R61, RZ ;  /* 0x0000003d09037210 */ /* 0x000fc40007ffe0ff */
[----:B------:R-:W-:Y:S02]  /*a810*/  LOP3.LUT R5, R5, 0x1c0, RZ, 0xc0, !PT ;  /* 0x000001c005057812 */ /* 0x000fe400078ec0ff */
[----:B------:R-:W-:Y:S02]  /*a820*/  MOV R2, R8 ;  /* 0x0000000800027202 */ /* 0x000fe40000000f00 */
[----:B------:R-:W-:Y:S01]  /*a830*/  LEA R10, R10, R0, 0x3 ;  /* 0x000000000a0a7211 */ /* 0x000fe200078e18ff */
[----:B------:R-:W-:Y:S01]  /*a840*/  IMAD R7, R23, c[0x0][0x3e4], R4 ;  /* 0x0000f90017077a24 */ /* 0x000fe200078e0204 */
[----:B------:R-:W-:Y:S01]  /*a850*/  LEA.HI R6, R5, R5, RZ, 0x1d ;  /* 0x0000000505067211 */ /* 0x000fe200078fe8ff */
[----:B------:R-:W-:Y:S01]  /*a860*/  IMAD.WIDE.U32 R4, R23, c[0x0][0x3e0], R2 ;  /* 0x0000f80017047a25 */ /* 0x000fe200078e0002 */
[----:B----4-:R-:W-:Y:S02]  /*a870*/  LEA R10, R63, R10, 0x7 ;  /* 0x0000000a3f0a7211 */ /* 0x010fe400078e38ff */
[----:B------:R-:W-:Y:S01]  /*a880*/  LEA R2, R12, R6, 0x1 ;  /* 0x000000060c027211 */ /* 0x000fe200078e08ff */
[----:B------:R-:W-:Y:S01]  /*a890*/  IMAD R61, R153, c[0x0][0x388], RZ ;  /* 0x0000e200993d7a24 */ /* 0x000fe200078e02ff */
[----:B------:R-:W-:-:S02]  /*a8a0*/  LEA R0, R63, R0, 0x7 ;  /* 0x000000003f007211 */ /* 0x000fc400078e38ff */
[----:B------:R-:W-:Y:S01]  /*a8b0*/  IADD3 R5, R5, R7, RZ ;  /* 0x0000000705057210 */ /* 0x000fe20007ffe0ff */
[----:B------:R-:W-:Y:S01]  /*a8c0*/  @P0 IMAD.HI.U32 R7, R10, c[0x0][0x4ec], RZ ;  /* 0x00013b000a070a27 */ /* 0x000fe200078e00ff */
[----:B------:R-:W-:Y:S02]  /*a8d0*/  F2FP.BF16.PACK_AB R13, R107, R13 ;  /* 0x0000000d6b0d723e */ /* 0x000fe400000010ff */
[----:B------:R-:W-:Y:S02]  /*a8e0*/  SHF.L.U32 R2, R2, 0x1, RZ ;  /* 0x0000000102027819 */ /* 0x000fe400000006ff */
[C---:B------:R-:W-:Y:S02]  /*a8f0*/  IADD3 R3, R0.reuse, 0x8, RZ ;  /* 0x0000000800037810 */ /* 0x040fe40007ffe0ff */
[----:B------:R-:W-:Y:S01]  /*a900*/  ISETP.GE.OR P5, PT, R0, R61, P4 ;  /* 0x0000003d0000720c */ /* 0x000fe200027a6670 */
[----:B------:R-:W-:Y:S01]  /*a910*/  IMAD.MOV.U32 R0, RZ, RZ, R10 ;  /* 0x000000ffff007224 */ /* 0x000fe200078e000a */
[----:B------:R-:W-:-:S02]  /*a920*/  SHF.R.S32.HI R6, RZ, 0x1f, R101 ;  /* 0x0000001fff067819 */ /* 0x000fc40000011465 */
[----:B------:R-:W-:Y:S01]  /*a930*/  @P0 SHF.R.U32.HI R0, RZ, c[0x0][0x4f0], R7 ;  /* 0x00013c00ff000a19 */ /* 0x000fe20000011607 */
[----:B------:R1:W-:Y:S01]  /*a940*/  STS [R2+0x480], R13 ;  /* 0x0004800d02007388 */ /* 0x0003e20000000800 */
[----:B------:R-:W-:Y:S01]  /*a950*/  IADD3 R8, R2, 0x80, RZ ;  /* 0x0000008002087810 */ /* 0x000fe20007ffe0ff */
[----:B------:R-:W-:Y:S01]  /*a960*/  IMAD R6, R6, c[0x0][0x3d8], RZ ;  /* 0x0000f60006067a24 */ /* 0x000fe200078e02ff */
[----:B------:R-:W-:Y:S02]  /*a970*/  ISETP.GE.OR P4, PT, R3, R61, P4 ;  /* 0x0000003d0300720c */ /* 0x000fe40002786670 */
[----:B------:R-:W-:Y:S01]  /*a980*/  IADD3 R3, R2, 0x70, RZ ;  /* 0x0000007002037810 */ /* 0x000fe20007ffe0ff */
[----:B------:R-:W-:Y:S01]  /*a990*/  IMAD R23, R101, c[0x0][0x3dc], R6 ;  /* 0x0000f70065177a24 */ /* 0x000fe200078e0206 */
[----:B------:R-:W-:Y:S02]  /*a9a0*/  @P3 IADD3 R3, R8, 0x10, RZ ;  /* 0x0000001008033810 */ /* 0x000fe40007ffe0ff */
[----:B------:R-:W-:-:S02]  /*a9b0*/  SHF.R.S32.HI R6, RZ, 0x1f, R0 ;  /* 0x0000001fff067819 */ /* 0x000fc40000011400 */
[C---:B------:R-:W-:Y:S01]  /*a9c0*/  IADD3 R8, P0, R0.reuse, R14, RZ ;  /* 0x0000000e00087210 */ /* 0x040fe20007f1e0ff */
[----:B-1----:R-:W-:Y:S01]  /*a9d0*/  IMAD.WIDE.U32 R12, R101, c[0x0][0x3d8], R4 ;  /* 0x0000f600650c7a25 */ /* 0x002fe200078e0004 */
[----:B------:R-:W-:-:S05]  /*a9e0*/  IADD3 R4, -R0, RZ, RZ ;  /* 0x000000ff00047210 */ /* 0x000fca0007ffe1ff */
[----:B------:R-:W-:Y:S01]  /*a9f0*/  IMAD R4, R4, c[0x0][0x4e8], R10 ;  /* 0x00013a0004047a24 */ /* 0x000fe200078e020a */
[----:B------:R-:W-:Y:S02]  /*aa00*/  IADD3.X R9, R6, R15, R62, P0, !PT ;  /* 0x0000000f06097210 */ /* 0x000fe400007fe43e */
[----:B------:R-:W-:Y:S02]  /*aa10*/  MOV R6, 0x40 ;  /* 0x0000004000067802 */ /* 0x000fe40000000f00 */
[----:B------:R-:W-:Y:S02]  /*aa20*/  SHF.R.S32.HI R7, RZ, 0x1f, R4 ;  /* 0x0000001fff077819 */ /* 0x000fe40000011404 */
[----:B------:R-:W-:Y:S02]  /*aa30*/  SEL R237, R237, 0xffffffe0, !P1 ;  /* 0xffffffe0eded7807 */ /* 0x000fe40004800000 */
[----:B------:R-:W-:Y:S01]  /*aa40*/  F2FP.BF16.PACK_AB R11, R105, R11 ;  /* 0x0000000b690b723e */ /* 0x000fe200000010ff */
[----:B------:R-:W-:Y:S01]  /*aa50*/  IMAD R7, R7, c[0x0][0x488], RZ ;  /* 0x0001220007077a24 */ /* 0x000fe200078e02ff */
[----:B------:R-:W-:-:S02]  /*aa60*/  SEL R6, R6, 0xffffffc0, !P2 ;  /* 0xffffffc006067807 */ /* 0x000fc40005000000 */
[----:B------:R-:W-:Y:S02]  /*aa70*/  F2FP.BF16.PACK_AB R16, R109, R16 ;  /* 0x000000106d10723e */ /* 0x000fe400000010ff */
[----:B------:R-:W-:Y:S02]  /*aa80*/  F2FP.BF16.PACK_AB R17, R111, R17 ;  /* 0x000000116f11723e */ /* 0x000fe400000010ff */
[----:B------:R-:W-:Y:S02]  /*aa90*/  F2FP.BF16.PACK_AB R18, R113, R18 ;  /* 0x000000127112723e */ /* 0x000fe400000010ff */
[----:B------:R-:W-:Y:S02]  /*aaa0*/  F2FP.BF16.PACK_AB R21, R115, R21 ;  /* 0x000000157315723e */ /* 0x000fe400000010ff */
[----:B------:R-:W-:Y:S01]  /*aab0*/  IADD3 R0, R2, R237, RZ ;  /* 0x000000ed02007210 */ /* 0x000fe20007ffe0ff */
[----:B------:R-:W-:Y:S01]  /*aac0*/  IMAD R10, R4, c[0x0][0x48c], R7 ;  /* 0x00012300040a7a24 */ /* 0x000fe200078e0207 */
[----:B------:R-:W-:-:S02]  /*aad0*/  F2FP.BF16.PACK_AB R20, R117, R20 ;  /* 0x000000147514723e */ /* 0x000fc400000010ff */
[----:B------:R-:W-:Y:S02]  /*aae0*/  F2FP.BF16.PACK_AB R19, R119, R19 ;  /* 0x000000137713723e */ /* 0x000fe400000010ff */
[----:B------:R-:W-:Y:S01]  /*aaf0*/  IADD3 R237, R237, R3, RZ ;  /* 0x00000003eded7210 */ /* 0x000fe20007ffe0ff */
[----:B------:R-:W-:Y:S01]  /*ab00*/  STS [R2+0x80], R11 ;  /* 0x0000800b02007388 */ /* 0x000fe20000000800 */
[----:B------:R-:W-:Y:S01]  /*ab10*/  F2FP.BF16.PACK_AB R22, R121, R22 ;  /* 0x000000167916723e */ /* 0x000fe200000010ff */
[----:B------:R-:W-:Y:S01]  /*ab20*/  IMAD.WIDE.U32 R8, R4, c[0x0][0x488], R8 ;  /* 0x0001220004087a25 */ /* 0x000fe200078e0008 */
[----:B------:R-:W-:Y:S02]  /*ab30*/  F2FP.BF16.PACK_AB R24, R123, R24 ;  /* 0x000000187b18723e */ /* 0x000fe400000010ff */
[----:B------:R-:W-:Y:S01]  /*ab40*/  IADD3 R5, R2, R6, RZ ;  /* 0x0000000602057210 */ /* 0x000fe20007ffe0ff */
[----:B------:R-:W-:Y:S01]  /*ab50*/  STS [R3], R16 ;  /* 0x0000001003007388 */ /* 0x000fe20000000800 */
[----:B------:R-:W-:-:S02]  /*ab60*/  F2FP.BF16.PACK_AB R25, R125, R25 ;  /* 0x000000197d19723e */ /* 0x000fc400000010ff */
[----:B------:R-:W-:Y:S01]  /*ab70*/  F2FP.BF16.PACK_AB R27, R127, R27 ;  /* 0x0000001b7f1b723e */ /* 0x000fe200000010ff */
[----:B------:R-:W-:Y:S01]  /*ab80*/  STS [R3+0x400], R17 ;  /* 0x0004001103007388 */ /* 0x000fe20000000800 */
[C---:B------:R-:W-:Y:S02]  /*ab90*/  IADD3 R7, R6.reuse, R3, RZ ;  /* 0x0000000306077210 */ /* 0x040fe40007ffe0ff */
[----:B------:R-:W-:Y:S01]  /*aba0*/  F2FP.BF16.PACK_AB R42, R129, R42 ;  /* 0x0000002a812a723e */ /* 0x000fe200000010ff */
[----:B------:R-:W-:Y:S01]  /*abb0*/  STS [R0+0x80], R18 ;  /* 0x0000801200007388 */ /* 0x000fe20000000800 */
[----:B------:R-:W-:Y:S02]  /*abc0*/  F2FP.BF16.PACK_AB R41, R131, R41 ;  /* 0x000000298329723e */ /* 0x000fe400000010ff */
[----:B------:R-:W-:Y:S01]  /*abd0*/  IADD3 R4, R6, R0, RZ ;  /* 0x0000000006047210 */ /* 0x000fe20007ffe0ff */
[----:B------:R-:W-:Y:S01]  /*abe0*/  STS [R0+0x480], R21 ;  /* 0x0004801500007388 */ /* 0x000fe20000000800 */
[----:B------:R-:W-:-:S02]  /*abf0*/  F2FP.BF16.PACK_AB R40, R133, R40 ;  /* 0x000000288528723e */ /* 0x000fc400000010ff */
[----:B------:R-:W-:Y:S01]  /*ac00*/  F2FP.BF16.PACK_AB R39, R135, R39 ;  /* 0x000000278727723e */ /* 0x000fe200000010ff */
[----:B------:R-:W-:Y:S01]  /*ac10*/  STS [R237], R20 ;  /* 0x00000014ed007388 */ /* 0x000fe20000000800 */
[----:B------:R-:W-:Y:S02]  /*ac20*/  IADD3 R6, R237, R6, RZ ;  /* 0x00000006ed067210 */ /* 0x000fe40007ffe0ff */
        /* <DEDUP_REMOVED lines=11> */
[----:B------:R-:W-:-:S03]  /*ace0*/  F2FP.BF16.PACK_AB R31, R151, R31 ;  /* 0x0000001f971f723e */ /* 0x000fc600000010ff */
[----:B------:R-:W-:Y:S01]  /*acf0*/  STS [R7+0x400], R27 ;  /* 0x0004001b07007388 */ /* 0x000fe20000000800 */
[----:B------:R-:W-:Y:S02]  /*ad00*/  F2FP.BF16.PACK_AB R30, R103, R30 ;  /* 0x0000001e671e723e */ /* 0x000fe400000010ff */
[----:B------:R-:W-:Y:S01]  /*ad10*/  F2FP.BF16.PACK_AB R29, R26, R29 ;  /* 0x0000001d1a1d723e */ /* 0x000fe200000010ff */
[----:B------:R-:W-:Y:S01]  /*ad20*/  STS [R4+0x80], R42 ;  /* 0x0000802a04007388 */ /* 0x000fe20000000800 */
[----:B------:R-:W-:-:S03]  /*ad30*/  F2FP.BF16.PACK_AB R28, R102, R28 ;  /* 0x0000001c661c723e */ /* 0x000fc600000010ff */
[----:B------:R-:W-:Y:S01]  /*ad40*/  STS [R4+0x480], R41 ;  /* 0x0004802904007388 */ /* 0x000fe20000000800 */
[----:B------:R-:W-:-:S03]  /*ad50*/  F2FP.BF16.PACK_AB R58, R45, R43 ;  /* 0x0000002b2d3a723e */ /* 0x000fc600000010ff */
[----:B------:R-:W-:Y:S04]  /*ad60*/  STS [R6], R40 ;  /* 0x0000002806007388 */ /* 0x000fe80000000800 */
[----:B------:R-:W-:Y:S01]  /*ad70*/  STS [R6+0x400], R39 ;  /* 0x0004002706007388 */ /* 0x000fe20000000800 */
[----:B------:R-:W-:-:S03]  /*ad80*/  F2FP.BF16.PACK_AB R53, R71, R53 ;  /* 0x000000354735723e */ /* 0x000fc600000010ff */
        /* <DEDUP_REMOVED lines=53> */
[----:B------:R-:W4:Y:S04]  /*b0e0*/  SHFL.IDX PT, R9, R9, 0x1, 0x1c1f ;  /* 0x003c1f0009097f89 */ /* 0x000f2800000e0000 */
[----:B-1----:R2:W-:Y:S04]  /*b0f0*/  @!P5 ST.E [R10.64], R60 ;  /* 0x0000003c0a00d985 */ /* 0x0025e8000c101914 */
[----:B----4-:R2:W-:Y:S04]  /*b100*/  @!P4 ST.E [R8.64], R59 ;  /* 0x0000003b0800c985 */ /* 0x0105e8000c101914 */
[----:B------:R2:W1:Y:S04]  /*b110*/  LDS.128 R32, [R243+0x1080] ;  /* 0x00108000f3207984 */ /* 0x0004680000000c00 */
        /* <DEDUP_REMOVED lines=12> */
[----:B------:R2:W3:Y:S01]  /*b1e0*/  SHFL.IDX PT, R2, R21, RZ, 0x181f ;  /* 0x00181fff15027589 */ /* 0x0004e200000e0000 */
[----:B------:R-:W-:Y:S03]  /*b1f0*/  BSSY B0, `(.L_x_641) ;  /* 0x0000015000007945 */ /* 0x000fe60003800000 */
[----:B------:R2:W1:Y:S08]  /*b200*/  SHFL.IDX PT, R3, R20, RZ, 0x181f ;  /* 0x00181fff14037589 */ /* 0x00047000000e0000 */
[----:B------:R-:W-:Y:S05]  /*b210*/  @P0 BRA `(.L_x_642) ;  /* 0x0000012000000947 */ /* 0x000fea0003800000 */
[----:B----4-:R-:W4:Y:S01]  /*b220*/  LDS.128 R16, [R243+0x80] ;  /* 0x00008000f3107984 */ /* 0x010f220000000c00 */
[----:B-----5:R-:W-:-:S02]  /*b230*/  ISETP.GE.AND P1, PT, R65, c[0x0][0x3c8], PT ;  /* 0x0000f20041007a0c */ /* 0x020fc40003f26270 */
[----:B------:R-:W-:Y:S01]  /*b240*/  ISETP.GE.AND P0, PT, R64, c[0x0][0x3c8], PT ;  /* 0x0000f20040007a0c */ /* 0x000fe20003f06270 */
[----:B------:R-:W2:Y:S01]  /*b250*/  LDS.128 R12, [R243+0x4080] ;  /* 0x00408000f30c7984 */ /* 0x000ea20000000c00 */
[----:B------:R-:W-:-:S03]  /*b260*/  ISETP.GE.AND P2, PT, R66, c[0x0][0x3c8], PT ;  /* 0x0000f20042007a0c */ /* 0x000fc60003f46270 */
[----:B--2---:R-:W2:Y:S06]  /*b270*/  LDS.128 R8, [R243+0x8080] ;  /* 0x00808000f3087984 */ /* 0x004eac0000000c00 */
[----:B------:R-:W-:Y:S02]  /*b280*/  @!P1 SHF.R.S32.HI R4, RZ, 0x1f, R65 ;  /* 0x0000001fff049819 */ /* 0x000fe40000011441 */
[----:B------:R-:W-:Y:S02]  /*b290*/  @!P0 SHF.R.S32.HI R0, RZ, 0x1f, R64 ;  /* 0x0000001fff008819 */ /* 0x000fe40000011440 */
[----:B------:R-:W-:Y:S01]  /*b2a0*/  @!P1 LEA.HI R4, R4, R65, RZ, 0x3 ;  /* 0x0000004104049211 */ /* 0x000fe200078f18ff */
[----:B-1-3--:R-:W-:Y:S01]  /*b2b0*/  @!P2 IMAD.WIDE R6, R66, 0x2, R2 ;  /* 0x000000024206a825 */ /* 0x00afe200078e0202 */
[----:B------:R-:W-:-:S02]  /*b2c0*/  @!P0 LEA.HI R0, R0, R64, RZ, 0x3 ;  /* 0x0000004000008211 */ /* 0x000fc400078f18ff */
[----:B------:R-:W-:Y:S02]  /*b2d0*/  @!P1 LOP3.LUT R4, R4, 0xfffffff8, RZ, 0xc0, !PT ;  /* 0xfffffff804049812 */ /* 0x000fe400078ec0ff */
[----:B------:R-:W-:-:S03]  /*b2e0*/  @!P0 LOP3.LUT R0, R0, 0xfffffff8, RZ, 0xc0, !PT ;  /* 0xfffffff800008812 */ /* 0x000fc600078ec0ff */
[----:B------:R-:W-:-:S04]  /*b2f0*/  @!P1 IMAD.WIDE R4, R4, 0x2, R2 ;  /* 0x0000000204049825 */ /* 0x000fc800078e0202 */
[----:B------:R-:W-:Y:S01]  /*b300*/  @!P0 IMAD.WIDE R2, R0, 0x2, R2 ;  /* 0x0000000200028825 */ /* 0x000fe200078e0202 */
[----:B----4-:R1:W-:Y:S04]  /*b310*/  @!P2 ST.E.128 [R6.64], R16 ;  /* 0x000000100600a985 */ /* 0x0103e8000c101d14 */
[----:B------:R1:W-:Y:S04]  /*b320*/  @!P1 ST.E.128 [R4.64], R12 ;  /* 0x0000000c04009985 */ /* 0x0003e8000c101d14 */
[----:B--2---:R1:W-:Y:S02]  /*b330*/  @!P0 ST.E.128 [R2.64], R8 ;  /* 0x0000000802008985 */ /* 0x0043e4000c101d14 */
.L_x_642:
[----:B----4-:R-:W-:Y:S05]  /*b340*/  BSYNC B0 ;  /* 0x0000000000007941 */ /* 0x010fea0003800000 */
.L_x_641:
[----:B------:R-:W-:Y:S01]  /*b350*/  IADD3 R0, R68, 0x20, RZ ;  /* 0x0000002044007810 */ /* 0x000fe20007ffe0ff */
[----:B-1----:R1:W4:Y:S01]  /*b360*/  SHFL.IDX PT, R3, R20, 0x1, 0x181f ;  /* 0x00381f0014037f89 */ /* 0x00232200000e0000 */
[----:B------:R-:W-:Y:S02]  /*b370*/  BSSY B0, `(.L_x_643) ;  /* 0x0000013000007945 */ /* 0x000fe40003800000 */
[----:B------:R-:W-:Y:S01]  /*b380*/  ISETP.GE.AND P0, PT, R0, R61, PT ;  /* 0x0000003d0000720c */ /* 0x000fe20003f06270 */
[----:B---3--:R1:W3:-:S12]  /*b390*/  SHFL.IDX PT, R2, R21, 0x1, 0x181f ;  /* 0x00381f0015027f89 */ /* 0x0082d800000e0000 */
[----:B------:R-:W-:Y:S05]  /*b3a0*/  @P0 BRA `(.L_x_644) ;  /* 0x000000f000000947 */ /* 0x000fea0003800000 */
[----:B-----5:R-:W-:Y:S02]  /*b3b0*/  ISETP.GE.AND P1, PT, R65, c[0x0][0x3c8], PT ;  /* 0x0000f20041007a0c */ /* 0x020fe40003f26270 */
        /* <DEDUP_REMOVED lines=14> */
.L_x_644:
[----:B------:R-:W-:Y:S05]  /*b4a0*/  BSYNC B0 ;  /* 0x0000000000007941 */ /* 0x000fea0003800000 */
.L_x_643:
[----:B------:R-:W-:Y:S01]  /*b4b0*/  IADD3 R0, R68, 0x40, RZ ;  /* 0x0000004044007810 */ /* 0x000fe20007ffe0ff */
[----:B---34-:R3:W4:Y:S01]  /*b4c0*/  SHFL.IDX PT, R3, R20, 0x2, 0x181f ;  /* 0x00581f0014037f89 */ /* 0x01872200000e0000 */
[----:B------:R-:W-:Y:S02]  /*b4d0*/  BSSY B0, `(.L_x_645) ;  /* 0x0000013000007945 */ /* 0x000fe40003800000 */
[----:B------:R-:W-:Y:S01]  /*b4e0*/  ISETP.GE.AND P0, PT, R0, R61, PT ;  /* 0x0000003d0000720c */ /* 0x000fe20003f06270 */
[----:B------:R3:W1:-:S12]  /*b4f0*/  SHFL.IDX PT, R2, R21, 0x2, 0x181f ;  /* 0x00581f0015027f89 */ /* 0x00065800000e0000 */
        /* <DEDUP_REMOVED lines=16> */
.L_x_646:
[----:B------:R-:W-:Y:S05]  /*b600*/  BSYNC B0 ;  /* 0x0000000000007941 */ /* 0x000fea0003800000 */
.L_x_645:
        /* <DEDUP_REMOVED lines=22> */
.L_x_647:
        /* <DEDUP_REMOVED lines=9> */
.L_x_2625:


//--------------------- .text._ZN7cutlass13device_kernelIN5flash19enable_sm80_to_sm89INS1_16FlashAttnFwdSm80INS1_25CollectiveMainloopFwdSm80ILi8ELi2ELb1EN4cute5tupleIJNS5_1CILi128EEENS7_ILi96EEENS7_ILi192EEEEEELi192ENS_10bfloat16_tEfNS_4arch4Sm80ELb0ELb0ELb1ELb1ELb0ELb0ELb1ELb0EEENS1_21CollectiveEpilogueFwdINS6_IJS8_SA_S9_EEENS6_IJNS7_ILi1EEESI_SI_EEESC_SE_Li256ELb1ELb1ELb0ELb0EEENS1_19SingleTileSchedulerILb1ELb0ELb1ELi128EEEEEEEEEvNT_6ParamsE --------------------------
	.section	.text._ZN7cutlass13device_kernelIN5flash19enable_sm80_to_sm89INS1_16FlashAttnFwdSm80INS1_25CollectiveMainloopFwdSm80ILi8ELi2ELb1EN4cute5tupleIJNS5_1CILi128EEENS7_ILi96EEENS7_ILi192EEEEEELi192ENS_10bfloat16_tEfNS_4arch4Sm80ELb0ELb0ELb1ELb1ELb0ELb0ELb1ELb0EEENS1_21CollectiveEpilogueFwdINS6_IJS8_SA_S9_EEENS6_IJNS7_ILi1EEESI_SI_EEESC_SE_Li256ELb1ELb1ELb0ELb0EEENS1_19SingleTileSchedulerILb1ELb0ELb1ELi128EEEEEEEEEvNT_6ParamsE,"ax",@progbits
	.sectioninfo	@"SHI_REGISTERS=255"
	.align	128
.text._ZN7cutlass13device_kernelIN5flash19enable_sm80_to_sm89INS1_16FlashAttnFwdSm80INS1_25CollectiveMainloopFwdSm80ILi8ELi2ELb1EN4cute5tupleIJNS5_1CILi128EEENS7_ILi96EEENS7_ILi192EEEEEELi192ENS_10bfloat16_tEfNS_4arch4Sm80ELb0ELb0ELb1ELb1ELb0ELb0ELb1ELb0EEENS1_21CollectiveEpilogueFwdINS6_IJS8_SA_S9_EEENS6_IJNS7_ILi1EEESI_SI_EEESC_SE_Li256ELb1ELb1ELb0ELb0EEENS1_19SingleTileSchedulerILb1ELb0ELb1ELi128EEEEEEEEEvNT_6ParamsE:
        .type           _ZN7cutlass13device_kernelIN5flash19enable_sm80_to_sm89INS1_16FlashAttnFwdSm80INS1_25CollectiveMainloopFwdSm80ILi8ELi2ELb1EN4cute5tupleIJNS5_1CILi128EEENS7_ILi96EEENS7_ILi192EEEEEELi192ENS_10bfloat16_tEfNS_4arch4Sm80ELb0ELb0ELb1ELb1ELb0ELb0ELb1ELb0EEENS1_21CollectiveEpilogueFwdINS6_IJS8_SA_S9_EEENS6_IJNS7_ILi1EEESI_SI_EEESC_SE_Li256ELb1ELb1ELb0ELb0EEENS1_19SingleTileSchedulerILb1ELb0ELb1ELi128EEEEEEEEEvNT_6ParamsE,@function
        .size           _ZN7cutlass13device_kernelIN5flash19enable_sm80_to_sm89INS1_16FlashAttnFwdSm80INS1_25CollectiveMainloopFwdSm80ILi8ELi2ELb1EN4cute5tupleIJNS5_1CILi128EEENS7_ILi96EEENS7_ILi192EEEEEELi192ENS_10bfloat16_tEfNS_4arch4Sm80ELb0ELb0ELb1ELb1ELb0ELb0ELb1ELb0EEENS1_21CollectiveEpilogueFwdINS6_IJS8_SA_S9_EEENS6_IJNS7_ILi1EEESI_SI_EEESC_SE_Li256ELb1ELb1ELb0ELb0EEENS1_19SingleTileSchedulerILb1ELb0ELb1ELi128EEEEEEEEEvNT_6ParamsE,(.L_x_2626 - _ZN7cutlass13device_kernelIN5flash19enable_sm80_to_sm89INS1_16FlashAttnFwdSm80INS1_25CollectiveMainloopFwdSm80ILi8ELi2ELb1EN4cute5tupleIJNS5_1CILi128EEENS7_ILi96EEENS7_ILi192EEEEEELi192ENS_10bfloat16_tEfNS_4arch4Sm80ELb0ELb0ELb1ELb1ELb0ELb0ELb1ELb0EEENS1_21CollectiveEpilogueFwdINS6_IJS8_SA_S9_EEENS6_IJNS7_ILi1EEESI_SI_EEESC_SE_Li256ELb1ELb1ELb0ELb0EEENS1_19SingleTileSchedulerILb1ELb0ELb1ELi128EEEEEEEEEvNT_6ParamsE)
        .other          _ZN7cutlass13device_kernelIN5flash19enable_sm80_to_sm89INS1_16FlashAttnFwdSm80INS1_25CollectiveMainloopFwdSm80ILi8ELi2ELb1EN4cute5tupleIJNS5_1CILi128EEENS7_ILi96EEENS7_ILi192EEEEEELi192ENS_10bfloat16_tEfNS_4arch4Sm80ELb0ELb0ELb1ELb1ELb0ELb0ELb1ELb0EEENS1_21CollectiveEpilogueFwdINS6_IJS8_SA_S9_EEENS6_IJNS7_ILi1EEESI_SI_EEESC_SE_Li256ELb1ELb1ELb0ELb0EEENS1_19SingleTileSchedulerILb1ELb0ELb1ELi128EEEEEEEEEvNT_6ParamsE,@"STO_CUDA_ENTRY STV_DEFAULT"
_ZN7cutlass13device_kernelIN5flash19enable_sm80_to_sm89INS1_16FlashAttnFwdSm80INS1_25CollectiveMainloopFwdSm80ILi8ELi2ELb1EN4cute5tupleIJNS5_1CILi128EEENS7_ILi96EEENS7_ILi192EEEEEELi192ENS_10bfloat16_tEfNS_4arch4Sm80ELb0ELb0ELb1ELb1ELb0ELb0ELb1ELb0EEENS1_21CollectiveEpilogueFwdINS6_IJS8_SA_S9_EEENS6_IJNS7_ILi1EEESI_SI_EEESC_SE_Li256ELb1ELb1ELb0ELb0EEENS1_19SingleTileSchedulerILb1ELb0ELb1ELi128EEEEEEEEEvNT_6ParamsE:
        /* <DEDUP_REMOVED lines=17> */
.L_x_649:
        /* <DEDUP_REMOVED lines=8> */
.L_x_651:
[----:B------:R-:W-:-:S05]  /*0190*/  MOV R0, c[0x0][0x54c] ;  /* 0x0001530000007a02 */ /* 0x000fca0000000f00 */
.L_x_650:
[----:B-----5:R-:W-:Y:S01]  /*01a0*/  IMAD R0, R0, c[0x0][0x548], RZ ;  /* 0x0001520000007a24 */ /* 0x020fe200078e02ff */
[----:B-1----:R-:W-:-:S04]  /*01b0*/  SHF.L.U32 R2, R40, 0x7, RZ ;  /* 0x0000000728027819 */ /* 0x002fc800000006ff */
[----:B------:R-:W-:-:S04]  /*01c0*/  ISETP.GE.AND P0, PT, R2, R0, PT ;  /* 0x000000000200720c */ /* 0x000fc80003f06270 */
[----:B------:R-:W-:-:S05]  /*01d0*/  SEL R0, R5, 0xffffffff, !P0 ;  /* 0xffffffff05007807 */ /* 0x000fca0004000000 */
[----:B------:R1:W-:Y:S01]  /*01e0*/  STL [R1+0xc], R0 ;  /* 0x00000c0001007387 */ /* 0x0003e20000100800 */
[----:B------:R-:W-:Y:S05]  /*01f0*/  BRA `(.L_x_652) ;  /* 0x0000013000007947 */ /* 0x000fea0003800000 */
.L_x_648:
[----:B---3--:R-:W-:-:S04]  /*0200*/  ISETP.NE.U32.AND P0, PT, RZ, c[0x0][0x568], PT ;  /* 0x00015a00ff007a0c */ /* 0x008fc80003f05070 */
[----:B------:R-:W-:-:S13]  /*0210*/  ISETP.NE.AND.EX P0, PT, RZ, c[0x0][0x56c], PT, P0 ;  /* 0x00015b00ff007a0c */ /* 0x000fda0003f05300 */
[----:B------:R-:W-:Y:S05]  /*0220*/  @!P0 BRA `(.L_x_653) ;  /* 0x0000002000008947 */ /* 0x000fea0003800000 */
[----:B------:R1:W5:Y:S01]  /*0230*/  LDG.E R0, [R2.64] ;  /* 0x0000001402007981 */ /* 0x000362000c1e1900 */
[----:B------:R-:W-:Y:S05]  /*0240*/  BRA `(.L_x_654) ;  /* 0x0000009000007947 */ /* 0x000fea0003800000 */
.L_x_653:
        /* <DEDUP_REMOVED lines=8> */
.L_x_655:
[----:B------:R-:W-:-:S05]  /*02d0*/  MOV R0, c[0x0][0x54c] ;  /* 0x0001530000007a02 */ /* 0x000fca0000000f00 */
.L_x_654:
[----:B-----5:R-:W-:Y:S01]  /*02e0*/  IMAD R0, R0, c[0x0][0x548], RZ ;  /* 0x0001520000007a24 */ /* 0x020fe200078e02ff */
[----:B-1----:R-:W-:-:S04]  /*02f0*/  SHF.L.U32 R2, R40, 0x7, RZ ;  /* 0x0000000728027819 */ /* 0x002fc800000006ff */
[----:B------:R-:W-:-:S04]  /*0300*/  ISETP.GE.AND P0, PT, R2, R0, PT ;  /* 0x000000000200720c */ /* 0x000fc80003f06270 */
[----:B------:R-:W-:-:S05]  /*0310*/  SEL R0, R5, 0xffffffff, !P0 ;  /* 0xffffffff05007807 */ /* 0x000fca0004000000 */
[----:B------:R1:W-:Y:S04]  /*0320*/  STL [R1+0xc], R0 ;  /* 0x00000c0001007387 */ /* 0x0003e80000100800 */
.L_x_652:
[----:B------:R-:W2:Y:S02]  /*0330*/  LDL R41, [R1+0xc] ;  /* 0x00000c0001297983 */ /* 0x000ea40000100800 */
[----:B--2---:R-:W-:-:S13]  /*0340*/  ISETP.GE.AND P0, PT, R41, RZ, PT ;  /* 0x000000ff2900720c */ /* 0x004fda0003f06270 */
        /* <DEDUP_REMOVED lines=9> */
[----:B------:R-:W-:Y:S01]  /*03e0*/  @P2 IMAD.WIDE R2, R41, R27, c[0x0][0x370] ;  /* 0x0000dc0029022625 */ /* 0x000fe200078e021b */
[----:B------:R-:W-:-:S03]  /*03f0*/  CS2R R8, SRZ ;  /* 0x0000000000087805 */ /* 0x000fc6000001ff00 */
[----:B------:R-:W-:Y:S01]  /*0400*/  IMAD.MOV.U32 R10, RZ, RZ, c[0x0][0x168] ;  /* 0x00005a00ff0a7624 */ /* 0x000fe200078e00ff */
[----:B-1----:R1:W2:Y:S01]  /*0410*/  @P2 LDG.E R0, [R2.64] ;  /* 0x0000001402002981 */ /* 0x0022a2000c1e1900 */
[----:B------:R-:W-:-:S04]  /*0420*/  @P1 IMAD.WIDE R6, R41, R27, c[0x0][0x360] ;  /* 0x0000d80029061625 */ /* 0x000fc800078e021b */
[CC--:B------:R-:W-:Y:S01]  /*0430*/  IMAD.WIDE R4, R41.reuse, R27.reuse, c[0x0][0x348] ;  /* 0x0000d20029047625 */ /* 0x0c0fe200078e021b */
[----:B------:R3:W5:Y:S04]  /*0440*/  @P1 LDG.E R10, [R6.64] ;  /* 0x00000014060a1981 */ /* 0x000768000c1e1900 */
[----:B------:R3:W5:Y:S01]  /*0450*/  @P0 LDG.E R8, [R4.64] ;  /* 0x0000001404080981 */ /* 0x000762000c1e1900 */
[----:B-1----:R-:W-:-:S05]  /*0460*/  IMAD.WIDE R2, R41, R27, c[0x0][0x350] ;  /* 0x0000d40029027625 */ /* 0x002fca00078e021b */
[----:B------:R3:W5:Y:S01]  /*0470*/  @P6 LDG.E R9, [R2.64] ;  /* 0x0000001402096981 */ /* 0x000762000c1e1900 */
[----:B------:R-:W-:Y:S02]  /*0480*/  UMOV UR4, URZ ;  /* 0x0000003f00047c82 */ /* 0x000fe40008000000 */
[----:B------:R-:W-:Y:S02]  /*0490*/  ULDC UR6, c[0x0][0x1d0] ;  /* 0x0000740000067ab9 */ /* 0x000fe40000000800 */
[----:B--2---:R3:W1:Y:S02]  /*04a0*/  @P2 R2UR UR4, R0 ;  /* 0x00000000000423c2 */ /* 0x00466400000e0000 */
[----:B-1-3--:R-:W-:Y:S05]  /*04b0*/  @P1 BRA `(.L_x_656) ;  /* 0x0000004000001947 */ /* 0x00afea0003800000 */
[----:B------:R-:W-:Y:S05]  /*04c0*/  @!P0 BRA `(.L_x_656) ;  /* 0x0000003000008947 */ /* 0x000fea0003800000 */
[----:B------:R1:W2:Y:S04]  /*04d0*/  LDG.E R0, [R4.64] ;  /* 0x0000001404007981 */ /* 0x0002a8000c1e1900 */
[----:B-1----:R-:W2:Y:S02]  /*04e0*/  LDG.E R4, [R4.64+0x4] ;  /* 0x0000041404047981 */ /* 0x002ea4000c1e1900 */
[----:B--2--5:R-:W-:-:S02]  /*04f0*/  IADD3 R10, -R0, R4, RZ ;  /* 0x00000004000a7210 */ /* 0x024fc40007ffe1ff */
.L_x_656:
[----:B------:R-:W-:-:S04]  /*0500*/  ISETP.NE.U32.AND P1, PT, RZ, c[0x0][0x368], PT ;  /* 0x0000da00ff007a0c */ /* 0x000fc80003f25070 */
[----:B------:R-:W-:-:S13]  /*0510*/  ISETP.NE.AND.EX P1, PT, RZ, c[0x0][0x36c], PT, P1 ;  /* 0x0000db00ff007a0c */ /* 0x000fda0003f25310 */
[----:B------:R-:W-:Y:S05]  /*0520*/  @!P1 BRA `(.L_x_657) ;  /* 0x0000004000009947 */ /* 0x000fea0003800000 */
[----:B------:R-:W-:-:S05]  /*0530*/  IMAD.WIDE R2, R41, R27, c[0x0][0x368] ;  /* 0x0000da0029027625 */ /* 0x000fca00078e021b */
[----:B------:R-:W2:Y:S02]  /*0540*/  LDG.E R0, [R2.64] ;  /* 0x0000001402007981 */ /* 0x000ea4000c1e1900 */
[----:B--2---:R1:W2:Y:S02]  /*0550*/  R2UR UR6, R0 ;  /* 0x00000000000673c2 */ /* 0x0042a400000e0000 */
[----:B-12---:R-:W-:Y:S05]  /*0560*/  BRA `(.L_x_658) ;  /* 0x0000006000007947 */ /* 0x006fea0003800000 */
.L_x_657:
[----:B------:R-:W-:Y:S05]  /*0570*/  @!P6 BRA `(.L_x_658) ;  /* 0x000000500000e947 */ /* 0x000fea0003800000 */
[----:B------:R1:W2:Y:S04]  /*0580*/  LDG.E R0, [R2.64] ;  /* 0x0000001402007981 */ /* 0x0002a8000c1e1900 */
[----:B-1----:R-:W3:Y:S01]  /*0590*/  LDG.E R2, [R2.64+0x4] ;  /* 0x0000041402027981 */ /* 0x002ee2000c1e1900 */
[----:B--2---:R-:W1:Y:S08]  /*05a0*/  R2UR UR5, R0 ;  /* 0x00000000000573c2 */ /* 0x004e7000000e0000 */
[----:B---3--:R-:W1:Y:S02]  /*05b0*/  R2UR UR6, R2 ;  /* 0x00000000020673c2 */ /* 0x008e6400000e0000 */
[----:B-1----:R-:W-:-:S06]  /*05c0*/  UIADD3 UR6, -UR5, UR6, URZ ;  /* 0x0000000605067290 */ /* 0x002fcc000fffe13f */
.L_x_658:
[----:B------:R-:W-:Y:S01]  /*05d0*/  UIADD3 UR6, -UR4, UR6, URZ ;  /* 0x0000000604067290 */ /* 0x000fe2000fffe13f */
[----:B-----5:R-:W-:Y:S01]  /*05e0*/  IADD3 R11, R9, UR4, RZ ;  /* 0x00000004090b7c10 */ /* 0x020fe2000fffe0ff */
[----:B------:R-:W-:Y:S01]  /*05f0*/  CS2R R98, SRZ ;  /* 0x0000000000627805 */ /* 0x000fe2000001ff00 */
[----:B------:R-:W-:Y:S01]  /*0600*/  PLOP3.LUT P2, PT, PT, PT, PT, 0x80, 0x0 ;  /* 0x000000000000781c */ /* 0x000fe20003f4f070 */
[----:B------:R-:W-:Y:S01]  /*0610*/  UISETP.GE.AND UP0, UPT, UR6, 0x1, UPT ;  /* 0x000000010600788c */ /* 0x000fe2000bf06270 */
[----:B------:R-:W-:Y:S01]  /*0620*/  CS2R R14, SRZ ;  /* 0x00000000000e7805 */ /* 0x000fe2000001ff00 */
[----:B------:R-:W-:Y:S01]  /*0630*/  UIADD3 UR4, UR6, 0x5f, URZ ;  /* 0x0000005f06047890 */ /* 0x000fe2000fffe03f */
[----:B------:R-:W-:Y:S01]  /*0640*/  IMAD.MOV.U32 R96, RZ, RZ, RZ ;  /* 0x000000ffff607224 */ /* 0x000fe200078e00ff */
[----:B------:R-:W-:Y:S01]  /*0650*/  MOV R9, RZ ;  /* 0x000000ff00097202 */ /* 0x000fe20000000f00 */
[----:B------:R-:W-:Y:S01]  /*0660*/  IMAD.MOV.U32 R94, RZ, RZ, RZ ;  /* 0x000000ffff5e7224 */ /* 0x000fe200078e00ff */
[----:B------:R-:W-:Y:S01]  /*0670*/  PLOP3.LUT P1, PT, PT, PT, UP0, 0x80, 0x0 ;  /* 0x000000000000781c */ /* 0x000fe20003f2f008 */
[----:B------:R-:W-:Y:S01]  /*0680*/  UIMAD.WIDE UR4, UR4, 0x2aaaaaab, URZ ;  /* 0x2aaaaaab040478a5 */ /* 0x000fe2000f8e023f */
[----:B------:R-:W-:Y:S01]  /*0690*/  IMAD.MOV.U32 R92, RZ, RZ, RZ ;  /* 0x000000ffff5c7224 */ /* 0x000fe200078e00ff */
[----:B------:R-:W-:Y:S01]  /*06a0*/  CS2R R90, SRZ ;  /* 0x00000000005a7805 */ /* 0x000fe2000001ff00 */
[----:B------:R-:W-:Y:S01]  /*06b0*/  CS2R R12, SRZ ;  /* 0x00000000000c7805 */ /* 0x000fe2000001ff00 */
[----:B------:R-:W-:Y:S01]  /*06c0*/  USHF.R.U32.HI UR16, URZ, 0x1f, UR5 ;  /* 0x0000001f3f107899 */ /* 0x000fe20008011605 */
[----:B------:R-:W-:Y:S01]  /*06d0*/  MOV R88, RZ ;  /* 0x000000ff00587202 */ /* 0x000fe20000000f00 */
[----:B------:R-:W-:Y:S01]  /*06e0*/  IMAD.MOV.U32 R86, RZ, RZ, RZ ;  /* 0x000000ffff567224 */ /* 0x000fe200078e00ff */
[----:B------:R-:W-:Y:S01]  /*06f0*/  CS2R R16, SRZ ;  /* 0x0000000000107805 */ /* 0x000fe2000001ff00 */
[----:B------:R-:W-:Y:S01]  /*0700*/  ULEA.HI.SX32 UR16, UR5, UR16, 0x1c ;  /* 0x0000001005107291 */ /* 0x000fe2000f8fe23f */
[----:B------:R-:W-:Y:S01]  /*0710*/  MOV R84, RZ ;  /* 0x000000ff00547202 */ /* 0x000fe20000000f00 */
        /* <DEDUP_REMOVED lines=44> */
[----:B------:R-:W-:Y:S01]  /*09e0*/  CS2R R116, SRZ ;  /* 0x0000000000747805 */ /* 0x000fe2000001ff00 */
[----:B------:R-:W-:Y:S01]  /*09f0*/  CS2R R114, SRZ ;  /* 0x0000000000727805 */ /* 0x000fe2000001ff00 */
[----:B------:R-:W-:Y:S01]  /*0a00*/  IMAD.MOV.U32 R112, RZ, RZ, RZ ;  /* 0x000000ffff707224 */ /* 0x000fe200078e00ff */
[----:B------:R-:W-:Y:S01]  /*0a10*/  CS2R R110, SRZ ;  /* 0x00000000006e7805 */ /* 0x000fe2000001ff00 */
[----:B------:R-:W-:Y:S01]  /*0a20*/  CS2R R108, SRZ ;  /* 0x00000000006c7805 */ /* 0x000fe2000001ff00 */
[----:B------:R-:W-:Y:S01]  /*0a30*/  CS2R R106, SRZ ;  /* 0x00000000006a7805 */ /* 0x000fe2000001ff00 */
[----:B------:R-:W-:Y:S01]  /*0a40*/  CS2R R104, SRZ ;  /* 0x0000000000687805 */ /* 0x000fe2000001ff00 */
[----:B------:R-:W-:Y:S01]  /*0a50*/  CS2R R42, SRZ ;  /* 0x00000000002a7805 */ /* 0x000fe2000001ff00 */
[----:B------:R-:W-:Y:S05]  /*0a60*/  @!P1 BRA `(.L_x_659) ;  /* 0x0000a3c000009947 */ /* 0x000fea0003800000 */
[----:B------:R-:W-:Y:S01]  /*0a70*/  ISETP.NE.U32.AND P4, PT, RZ, c[0x0][0x340], PT ;  /* 0x0000d000ff007a0c */ /* 0x000fe20003f85070 */
[----:B------:R-:W1:Y:S01]  /*0a80*/  S2R R24, SR_CTAID.Y ;  /* 0x0000000000187919 */ /* 0x000e620000002600 */
[----:B------:R-:W-:-:S02]  /*0a90*/  SHF.R.S32.HI R0, RZ, 0x1f, R8 ;  /* 0x0000001fff007819 */ /* 0x000fc40000011408 */
[----:B------:R-:W-:Y:S01]  /*0aa0*/  SHF.R.S32.HI R37, RZ, 0x1f, R113 ;  /* 0x0000001fff257819 */ /* 0x000fe20000011471 */
[----:B------:R-:W-:Y:S01]  /*0ab0*/  IMAD.MOV.U32 R4, RZ, RZ, c[0x0][0x2c4] ;  /* 0x0000b100ff047624 */ /* 0x000fe200078e00ff */
[----:B------:R-:W-:Y:S01]  /*0ac0*/  ISETP.NE.AND.EX P4, PT, RZ, c[0x0][0x344], PT, P4 ;  /* 0x0000d100ff007a0c */ /* 0x000fe20003f85340 */
[----:B------:R-:W-:Y:S02]  /*0ad0*/  UMOV UR7, 0x60 ;  /* 0x0000006000077882 */ /* 0x000fe40000000000 */
[----:B------:R-:W-:Y:S01]  /*0ae0*/  ULDC.64 UR4, c[0x0][0x1e0] ;  /* 0x0000780000047ab9 */ /* 0x000fe20000000a00 */
[----:B------:R-:W-:Y:S01]  /*0af0*/  SHF.R.S32.HI R17, RZ, 0x1f, R41 ;  /* 0x0000001fff117819 */ /* 0x000fe20000011429 */
[----:B------:R-:W-:-:S08]  /*0b00*/  ULDC.64 UR10, c[0x0][0x208] ;  /* 0x00008200000a7ab9 */ /* 0x000fd00000000a00 */
[----:B------:R-:W-:-:S05]  /*0b10*/  @P4 IMAD.WIDE R2, R41, R27, c[0x0][0x340] ;  /* 0x0000d00029024625 */ /* 0x000fca00078e021b */
[----:B------:R2:W3:Y:S01]  /*0b20*/  @P4 LDG.E R18, [R2.64] ;  /* 0x0000001402124981 */ /* 0x0004e2000c1e1900 */
[----:B------:R-:W-:Y:S01]  /*0b30*/  IMAD R0, R0, c[0x0][0x178], RZ ;  /* 0x00005e0000007a24 */ /* 0x000fe200078e02ff */
[-C--:B------:R-:W-:Y:S01]  /*0b40*/  LEA.HI R35, R37, R113.reuse, RZ, 0x3 ;  /* 0x0000007125237211 */ /* 0x080fe200078f18ff */
[----:B------:R-:W-:Y:S01]  /*0b50*/  UIMAD.WIDE.U32 UR18, UR7, UR4, URZ ;  /* 0x00000004071272a5 */ /* 0x000fe2000f8e003f */
[----:B------:R-:W-:Y:S01]  /*0b60*/  ISETP.NE.AND P1, PT, R4, 0x1, PT ;  /* 0x000000010400780c */ /* 0x000fe20003f25270 */
[----:B------:R-:W-:Y:S01]  /*0b70*/  IMAD R0, R8, c[0x0][0x17c], R0 ;  /* 0x00005f0008007a24 */ /* 0x000fe200078e0200 */
[----:B------:R-:W-:Y:S01]  /*0b80*/  SHF.R.S32.HI R14, RZ, 0x3, R35 ;  /* 0x00000003ff0e7819 */ /* 0x000fe20000011423 */
[----:B------:R-:W-:Y:S01]  /*0b90*/  UIMAD.WIDE.U32 UR14, UR7, UR10, URZ ;  /* 0x0000000a070e72a5 */ /* 0x000fe2000f8e003f */
[----:B-1----:R-:W-:Y:S01]  /*0ba0*/  SHF.R.S32.HI R29, RZ, 0x1f, R24 ;  /* 0x0000001fff1d7819 */ /* 0x002fe20000011418 */
[----:B------:R-:W-:Y:S01]  /*0bb0*/  IMAD.U32 R4, RZ, RZ, UR18 ;  /* 0x00000012ff047e24 */ /* 0x000fe2000f8e00ff */
[----:B------:R-:W-:Y:S01]  /*0bc0*/  UIMAD UR4, UR16, -0x60, UR7 ;  /* 0xffffffa0100478a4 */ /* 0x000fe2000f8e0207 */
[----:B------:R-:W-:Y:S01]  /*0bd0*/  IMAD.U32 R5, RZ, RZ, UR19 ;  /* 0x00000013ff057e24 */ /* 0x000fe2000f8e00ff */
[----:B------:R-:W-:Y:S01]  /*0be0*/  SEL R5, R17, RZ, !P0 ;  /* 0x000000ff11057207 */ /* 0x000fe20004000000 */
[----:B------:R-:W-:Y:S01]  /*0bf0*/  IMAD.MOV.U32 R34, RZ, RZ, R4 ;  /* 0x000000ffff227224 */ /* 0x000fe200078e0004 */
[----:B------:R-:W-:Y:S01]  /*0c00*/  SEL R4, R41, RZ, !P0 ;  /* 0x000000ff29047207 */ /* 0x000fe20004000000 */
[----:B------:R-:W-:Y:S01]  /*0c10*/  IMAD.U32 R9, RZ, RZ, UR15 ;  /* 0x0000000fff097e24 */ /* 0x000fe2000f8e00ff */
[-C--:B------:R-:W-:Y:S01]  /*0c20*/  LEA.HI R15, R37, R113.reuse, RZ, 0x4 ;  /* 0x00000071250f7211 */ /* 0x080fe200078f20ff */
[----:B------:R-:W-:Y:S01]  /*0c30*/  IMAD R5, R5, c[0x0][0x1c0], RZ ;  /* 0x0000700005057a24 */ /* 0x000fe200078e02ff */
[----:B------:R-:W-:Y:S01]  /*0c40*/  UIMAD UR5, UR7, UR5, URZ ;  /* 0x00000005070572a4 */ /* 0x000fe2000f8e023f */
[----:B------:R-:W-:Y:S01]  /*0c50*/  IMAD R9, R40, 0x80, R14 ;  /* 0x0000008028097824 */ /* 0x000fe200078e020e */
[----:B------:R-:W-:Y:S01]  /*0c60*/  SHF.R.S32.HI R13, RZ, 0x4, R15 ;  /* 0x00000004ff0d7819 */ /* 0x000fe2000001140f */
[----:B------:R-:W-:Y:S01]  /*0c70*/  UIADD3 UR8, UR16, -0x1, URZ ;  /* 0xffffffff10087890 */ /* 0x000fe2000fffe03f */
[----:B------:R-:W-:Y:S01]  /*0c80*/  IMAD.MOV.U32 R39, RZ, RZ, c[0x0][0x1e0] ;  /* 0x00007800ff277624 */ /* 0x000fe200078e00ff */
[----:B------:R-:W-:Y:S01]  /*0c90*/  UIADD3 UR5, UR19, UR5, URZ ;  /* 0x0000000513057290 */ /* 0x000fe2000fffe03f */
[----:B------:R-:W-:Y:S01]  /*0ca0*/  IMAD.MOV.U32 R42, RZ, RZ, c[0x0][0x1e4] ;  /* 0x00007900ff2a7624 */ /* 0x000fe200078e00ff */
[----:B------:R-:W-:Y:S01]  /*0cb0*/  USHF.R.S32.HI UR9, URZ, 0x1f, UR8 ;  /* 0x0000001f3f097899 */ /* 0x000fe20008011408 */
[----:B--2---:R-:W-:Y:S01]  /*0cc0*/  IMAD.WIDE.U32 R2, R8, c[0x0][0x178], RZ ;  /* 0x00005e0008027a25 */ /* 0x004fe200078e00ff */
[----:B------:R-:W-:Y:S01]  /*0cd0*/  UIMAD UR12, UR5, UR8, URZ ;  /* 0x00000008050c72a4 */ /* 0x000fe2000f8e023f */
[----:B------:R-:W-:Y:S01]  /*0ce0*/  LEA.HI R112, R37, R113, RZ, 0x5 ;  /* 0x0000007125707211 */ /* 0x000fe200078f28ff */
[----:B------:R-:W-:Y:S01]  /*0cf0*/  UIMAD UR7, UR7, UR11, URZ ;  /* 0x0000000b070772a4 */ /* 0x000fe2000f8e023f */
[----:B------:R-:W-:Y:S01]  /*0d00*/  IMAD.IADD R3, R3, 0x1, R0 ;  /* 0x0000000103037824 */ /* 0x000fe200078e0200 */
[----:B------:R-:W-:Y:S01]  /*0d10*/  LOP3.LUT R0, R35, 0xfffffff8, RZ, 0xc0, !PT ;  /* 0xfffffff823007812 */ /* 0x000fe200078ec0ff */
[----:B------:R-:W-:Y:S01]  /*0d20*/  IMAD.U32 R8, RZ, RZ, UR14 ;  /* 0x0000000eff087e24 */ /* 0x000fe2000f8e00ff */
[----:B------:R-:W-:Y:S01]  /*0d30*/  UIMAD UR12, UR9, UR18, UR12 ;  /* 0x00000012090c72a4 */ /* 0x000fe2000f8e020c */
[----:B------:R-:W-:Y:S01]  /*0d40*/  IMAD.WIDE.U32 R2, R24, c[0x0][0x1b8], R2 ;  /* 0x00006e0018027a25 */ /* 0x000fe200078e0002 */
[----:B------:R-:W-:-:S02]  /*0d50*/  UIADD3 UR7, UR15, UR7, URZ ;  /* 0x000000070f077290 */ /* 0x000fc4000fffe03f */
[----:B------:R-:W-:Y:S01]  /*0d60*/  UISETP.GE.AND UP0, UPT, UR6, 0x61, UPT ;  /* 0x000000610600788c */ /* 0x000fe2000bf06270 */
[----:B------:R-:W-:Y:S02]  /*0d70*/  IMAD.IADD R28, R113, 0x1, -R0 ;  /* 0x00000001711c7824 */ /* 0x000fe400078e0a00 */
[----:B------:R-:W-:Y:S02]  /*0d80*/  IMAD R0, R29, c[0x0][0x1b8], RZ ;  /* 0x00006e001d007a24 */ /* 0x000fe400078e02ff */
[----:B------:R-:W-:Y:S02]  /*0d90*/  IMAD R7, R28, 0x20, R14 ;  /* 0x000000201c077824 */ /* 0x000fe400078e020e */
[----:B------:R-:W-:Y:S02]  /*0da0*/  IMAD R0, R24, c[0x0][0x1bc], R0 ;  /* 0x00006f0018007a24 */ /* 0x000fe400078e0200 */
[----:B------:R-:W-:Y:S02]  /*0db0*/  IMAD R7, R40, 0x80, R7 ;  /* 0x0000008028077824 */ /* 0x000fe400078e0207 */
[----:B------:R-:W-:-:S02]  /*0dc0*/  IMAD.IADD R3, R3, 0x1, R0 ;  /* 0x0000000103037824 */ /* 0x000fc400078e0200 */
[----:B------:R-:W-:-:S04]  /*0dd0*/  @P1 IMAD.HI.U32 R6, R7, c[0x0][0x2c8], RZ ;  /* 0x0000b20007061a27 */ /* 0x000fc800078e00ff */
[----:B------:R-:W-:Y:S01]  /*0de0*/  IMAD.MOV.U32 R0, RZ, RZ, R7 ;  /* 0x000000ffff007224 */ /* 0x000fe200078e0007 */
[----:B------:R-:W-:Y:S01]  /*0df0*/  @P1 SHF.R.U32.HI R0, RZ, c[0x0][0x2cc], R6 ;  /* 0x0000b300ff001a19 */ /* 0x000fe20000011606 */
[----:B------:R-:W-:Y:S02]  /*0e00*/  IMAD R6, R4, c[0x0][0x1c4], R5 ;  /* 0x0000710004067a24 */ /* 0x000fe400078e0205 */
[----:B------:R-:W-:Y:S01]  /*0e10*/  IMAD R5, R10, c[0x0][0x2c4], RZ ;  /* 0x0000b1000a057a24 */ /* 0x000fe200078e02ff */
[----:B------:R-:W-:Y:S01]  /*0e20*/  IADD3 R10, R9, 0x20, RZ ;  /* 0x00000020090a7810 */ /* 0x000fe20007ffe0ff */
[----:B------:R-:W-:Y:S01]  /*0e30*/  IMAD.WIDE.U32 R2, R4, c[0x0][0x1c0], R2 ;  /* 0x0000700004027a25 */ /* 0x000fe200078e0002 */
[----:B------:R-:W-:Y:S02]  /*0e40*/  BAR.SYNC.DEFER_BLOCKING 0x0 ;  /* 0x0000000000007b1d */ /* 0x000fe40000010000 */
[----:B------:R-:W-:Y:S01]  /*0e50*/  ISETP.GE.AND P5, PT, R10, R5, PT ;  /* 0x000000050a00720c */ /* 0x000fe20003fa6270 */
[----:B------:R-:W-:-:S02]  /*0e60*/  IMAD.MOV R4, RZ, RZ, -R0 ;  /* 0x000000ffff047224 */ /* 0x000fc400078e0a00 */
[----:B------:R-:W-:Y:S02]  /*0e70*/  IMAD.IADD R3, R3, 0x1, R6 ;  /* 0x0000000103037824 */ /* 0x000fe400078e0206 */
[----:B------:R-:W-:Y:S01]  /*0e80*/  IMAD R10, R4, c[0x0][0x2c4], R7 ;  /* 0x0000b100040a7a24 */ /* 0x000fe200078e0207 */
[----:B------:R-:W-:Y:S01]  /*0e90*/  SHF.R.S32.HI R4, RZ, 0x1f, R0 ;  /* 0x0000001fff047819 */ /* 0x000fe20000011400 */
[----:B------:R-:W-:Y:S01]  /*0ea0*/  IMAD.U32 R6, RZ, RZ, UR4 ;  /* 0x00000004ff067e24 */ /* 0x000fe2000f8e00ff */
[----:B------:R-:W-:Y:S01]  /*0eb0*/  SHF.R.S32.HI R7, RZ, 0x1f, R11 ;  /* 0x0000001fff077819 */ /* 0x000fe2000001140b */
[----:B------:R-:W-:Y:S01]  /*0ec0*/  IMAD.MOV.U32 R36, RZ, RZ, R8 ;  /* 0x000000ffff247224 */ /* 0x000fe200078e0008 */
[----:B------:R-:W-:Y:S01]  /*0ed0*/  IADD3 R8, R9, 0x40, RZ ;  /* 0x0000004009087810 */ /* 0x000fe20007ffe0ff */
[----:B------:R-:W-:Y:S01]  /*0ee0*/  IMAD R4, R4, c[0x0][0x1b0], RZ ;  /* 0x00006c0004047a24 */ /* 0x000fe200078e02ff */
[----:B------:R-:W-:Y:S01]  /*0ef0*/  IADD3 R22, R6, UR6, -R14 ;  /* 0x0000000606167c10 */ /* 0x000fe2000fffe80e */
[----:B------:R-:W-:Y:S01]  /*0f00*/  IMAD.SHL.U32 R6, R14, 0x40, RZ ;  /* 0x000000400e067824 */ /* 0x000fe200078e00ff */
[----:B------:R-:W-:Y:S01]  /*0f10*/  ISETP.GE.AND P1, PT, R8, R5, PT ;  /* 0x000000050800720c */ /* 0x000fe20003f26270 */
[----:B------:R-:W-:Y:S01]  /*0f20*/  IMAD.WIDE.U32 R2, R0, c[0x0][0x1b0], R2 ;  /* 0x00006c0000027a25 */ /* 0x000fe200078e0002 */
[----:B------:R-:W-:-:S03]  /*0f30*/  IADD3 R8, P0, R11, R14, RZ ;  /* 0x0000000e0b087210 */ /* 0x000fc60007f1e0ff */
[----:B------:R-:W-:Y:S01]  /*0f40*/  IMAD R11, R0, c[0x0][0x1b4], R4 ;  /* 0x00006d00000b7a24 */ /* 0x000fe200078e0204 */
[----:B------:R-:W-:Y:S01]  /*0f50*/  LOP3.LUT R0, R6, 0x1c0, RZ, 0xc0, !PT ;  /* 0x000001c006007812 */ /* 0x000fe200078ec0ff */
[----:B------:R-:W-:Y:S01]  /*0f60*/  IMAD.SHL.U32 R4, R28, 0x8, RZ ;  /* 0x000000081c047824 */ /* 0x000fe200078e00ff */
[----:B------:R-:W-:Y:S01]  /*0f70*/  LEA.HI.X.SX32 R12, R14, R7, 0x1, P0 ;  /* 0x000000070e0c7211 */ /* 0x000fe200000f0eff */
[----:B------:R-:W-:Y:S01]  /*0f80*/  IMAD.IADD R3, R3, 0x1, R11 ;  /* 0x0000000103037824 */ /* 0x000fe200078e020b */
[C---:B------:R-:W-:Y:S02]  /*0f90*/  ISETP.GE.AND P0, PT, R9.reuse, R5, PT ;  /* 0x000000050900720c */ /* 0x040fe40003f06270 */
[----:B------:R-:W-:Y:S01]  /*0fa0*/  IADD3 R6, R9, 0x60, RZ ;  /* 0x0000006009067810 */ /* 0x000fe20007ffe0ff */
[----:B------:R-:W-:Y:S01]  /*0fb0*/  IMAD.WIDE.U32 R2, R10, c[0x0][0x1a8], R2 ;  /* 0x00006a000a027a25 */ /* 0x000fe200078e0002 */
[----:B------:R-:W-:Y:S02]  /*0fc0*/  LOP3.LUT R9, R0, 0x38, R4, 0xf8, !PT ;  /* 0x0000003800097812 */ /* 0x000fe400078ef804 */
[----:B------:R-:W-:-:S02]  /*0fd0*/  SHF.R.U32.HI R0, RZ, 0x3, R0 ;  /* 0x00000003ff007819 */ /* 0x000fc40000011600 */
[----:B------:R-:W-:Y:S02]  /*0fe0*/  LEA.HI R7, R15, R13, RZ, 0x1 ;  /* 0x0000000d0f077211 */ /* 0x000fe400078f08ff */
[----:B------:R-:W-:Y:S02]  /*0ff0*/  LOP3.LUT R16, R9, R0, RZ, 0x3c, !PT ;  /* 0x0000000009107212 */ /* 0x000fe400078e3cff */
[----:B------:R-:W-:Y:S02]  /*1000*/  SHF.R.S32.HI R0, RZ, 0x1f, R10 ;  /* 0x0000001fff007819 */ /* 0x000fe4000001140a */
[----:B------:R-:W-:Y:S02]  /*1010*/  LOP3.LUT R7, R7, 0xfffffffe, RZ, 0xc0, !PT ;  /* 0xfffffffe07077812 */ /* 0x000fe400078ec0ff */
[----:B------:R-:W-:Y:S01]  /*1020*/  ISETP.GE.AND P2, PT, R6, R5, PT ;  /* 0x000000050600720c */ /* 0x000fe20003f46270 */
[----:B------:R-:W-:Y:S01]  /*1030*/  IMAD R0, R0, c[0x0][0x1a8], RZ ;  /* 0x00006a0000007a24 */ /* 0x000fe200078e02ff */
[----:B------:R-:W-:Y:S01]  /*1040*/  SHF.R.S32.HI R5, RZ, 0x1f, R4 ;  /* 0x0000001fff057819 */ /* 0x000fe20000011404 */
[----:B------:R-:W-:Y:S01]  /*1050*/  IMAD R6, R12, c[0x0][0x1e0], RZ ;  /* 0x000078000c067a24 */ /* 0x000fe200078e02ff */
[----:B------:R-:W-:Y:S01]  /*1060*/  IADD3 R31, R4, 0x40, RZ ;  /* 0x00000040041f7810 */ /* 0x000fe20007ffe0ff */
[----:B------:R-:W-:Y:S01]  /*1070*/  IMAD R11, R10, c[0x0][0x1ac], R0 ;  /* 0x00006b000a0b7a24 */ /* 0x000fe200078e0200 */
[----:B------:R-:W-:Y:S01]  /*1080*/  LOP3.LUT R0, R15, 0xfffffff0, RZ, 0xc0, !PT ;  /* 0xfffffff00f007812 */ /* 0x000fe200078ec0ff */
[----:B------:R-:W-:Y:S01]  /*1090*/  IMAD.IADD R33, R13, 0x1, -R7 ;  /* 0x000000010d217824 */ /* 0x000fe200078e0a07 */
[----:B------:R-:W-:Y:S01]  /*10a0*/  LEA R15, P3, R2, c[0x0][0x160], 0x1 ;  /* 0x00005800020f7a11 */ /* 0x000fe200078608ff */
[----:B------:R-:W-:Y:S01]  /*10b0*/  IMAD.IADD R3, R3, 0x1, R11 ;  /* 0x0000000103037824 */ /* 0x000fe200078e020b */
[----:B------:R-:W-:Y:S01]  /*10c0*/  LEA.HI R11, R37, R113, RZ, 0x6 ;  /* 0x00000071250b7211 */ /* 0x000fe200078f30ff */
[----:B------:R-:W-:Y:S01]  /*10d0*/  IMAD.IADD R0, R113, 0x1, -R0 ;  /* 0x0000000171007824 */ /* 0x000fe200078e0a00 */
[----:B------:R-:W-:Y:S01]  /*10e0*/  IADD3 R32, R4, 0x80, RZ ;  /* 0x0000008004207810 */ /* 0x000fe20007ffe0ff */
[----:B------:R-:W-:Y:S01]  /*10f0*/  IMAD R9, R8, c[0x0][0x1e4], R6 ;  /* 0x0000790008097a24 */ /* 0x000fe200078e0206 */
[----:B------:R-:W-:Y:S01]  /*1100*/  LEA.HI.X R14, R2, c[0x0][0x164], R3, 0x1, P3 ;  /* 0x00005900020e7a11 */ /* 0x000fe200018f0c03 */
[----:B------:R-:W-:Y:S01]  /*1110*/  IMAD R3, R29, c[0x0][0x1e8], RZ ;  /* 0x00007a001d037a24 */ /* 0x000fe200078e02ff */
[----:B------:R-:W-:Y:S01]  /*1120*/  SHF.R.S32.HI R10, RZ, 0x1f, R0 ;  /* 0x0000001fff0a7819 */ /* 0x000fe20000011400 */
[----:B------:R-:W-:Y:S01]  /*1130*/  IMAD.WIDE.U32 R6, R8, c[0x0][0x1e0], R4 ;  /* 0x0000780008067a25 */ /* 0x000fe200078e0004 */
[----:B------:R-:W-:Y:S01]  /*1140*/  SHFL.IDX PT, R2, R15, RZ, 0x181f ;  /* 0x00181fff0f027589 */ /* 0x000fe200000e0000 */
[----:B------:R-:W-:-:S02]  /*1150*/  ISETP.GE.AND P3, PT, R31, c[0x0][0x198], PT ;  /* 0x000066001f007a0c */ /* 0x000fc40003f66270 */
[----:B------:R-:W-:Y:S01]  /*1160*/  LEA.HI R30, R10, R0, RZ, 0x3 ;  /* 0x000000000a1e7211 */ /* 0x000fe200078f18ff */
[----:B------:R-:W-:Y:S02]  /*1170*/  IMAD.SHL.U32 R10, R11, 0x8, RZ ;  /* 0x000000080b0a7824 */ /* 0x000fe400078e00ff */
[----:B------:R-:W-:Y:S02]  /*1180*/  IMAD R11, R24, c[0x0][0x1ec], R3 ;  /* 0x00007b00180b7a24 */ /* 0x000fe400078e0203 */
[----:B------:R-:W-:Y:S01]  /*1190*/  IMAD.IADD R7, R7, 0x1, R9 ;  /* 0x0000000107077824 */ /* 0x000fe200078e0209 */
[----:B------:R-:W1:Y:S01]  /*11a0*/  SHFL.IDX PT, R3, R14, RZ, 0x181f ;  /* 0x00181fff0e037589 */ /* 0x000e6200000e0000 */
[----:B------:R-:W-:Y:S01]  /*11b0*/  IMAD R12, R12, c[0x0][0x208], RZ ;  /* 0x000082000c0c7a24 */ /* 0x000fe200078e02ff */
[----:B------:R-:W-:Y:S01]  /*11c0*/  LOP3.LUT R19, R16, 0xfffffe00, R10, 0xf8, !PT ;  /* 0xfffffe0010137812 */ /* 0x000fe200078ef80a */
[----:B------:R-:W-:-:S04]  /*11d0*/  IMAD.WIDE.U32 R6, R24, c[0x0][0x1e8], R6 ;  /* 0x00007a0018067a25 */ /* 0x000fc800078e0006 */
[----:B------:R-:W-:Y:S01]  /*11e0*/  IMAD.IADD R21, R7, 0x1, R11 ;  /* 0x0000000107157824 */ /* 0x000fe200078e020b */
[----:B------:R-:W-:Y:S01]  /*11f0*/  STL [R1+0x30], R19 ;  /* 0x0000301301007387 */ /* 0x000fe20000100800 */
[----:B------:R-:W-:Y:S02]  /*1200*/  IMAD.MOV.U32 R20, RZ, RZ, R6 ;  /* 0x000000ffff147224 */ /* 0x000fe400078e0006 */
[----:B------:R-:W-:Y:S01]  /*1210*/  IMAD R13, R8, c[0x0][0x20c], R12 ;  /* 0x00008300080d7a24 */ /* 0x000fe200078e020c */
[----:B------:R-:W-:Y:S01]  /*1220*/  LOP3.LUT R12, R30, 0xfffffff8, RZ, 0xc0, !PT ;  /* 0xfffffff81e0c7812 */ /* 0x000fe200078ec0ff */
[----:B------:R-:W-:-:S04]  /*1230*/  IMAD.WIDE.U32 R8, R8, c[0x0][0x208], R4 ;  /* 0x0000820008087a25 */ /* 0x000fc800078e0004 */
[----:B------:R-:W-:Y:S02]  /*1240*/  IMAD R29, R29, c[0x0][0x210], RZ ;  /* 0x000084001d1d7a24 */ /* 0x000fe400078e02ff */
[----:B------:R-:W-:Y:S02]  /*1250*/  IMAD.IADD R9, R9, 0x1, R13 ;  /* 0x0000000109097824 */ /* 0x000fe400078e020d */
[----:B------:R-:W-:Y:S01]  /*1260*/  IMAD.IADD R27, R0, 0x1, -R12 ;  /* 0x00000001001b7824 */ /* 0x000fe200078e0a0c */
[----:B------:R-:W-:Y:S01]  /*1270*/  @!P0 SHF.R.S32.HI R0, RZ, 0x1f, R31 ;  /* 0x0000001fff008819 */ /* 0x000fe2000001141f */
[C---:B------:R-:W-:Y:S02]  /*1280*/  IMAD R29, R24.reuse, c[0x0][0x214], R29 ;  /* 0x00008500181d7a24 */ /* 0x040fe400078e021d */
[----:B------:R-:W-:Y:S01]  /*1290*/  IMAD.WIDE.U32 R24, R24, c[0x0][0x210], R8 ;  /* 0x0000840018187a25 */ /* 0x000fe200078e0008 */
[----:B------:R-:W-:Y:S01]  /*12a0*/  @!P0 LEA.HI R8, R0, R31, RZ, 0x3 ;  /* 0x0000001f00088211 */ /* 0x000fe200078f18ff */
[----:B------:R-:W-:Y:S02]  /*12b0*/  SHFL.IDX PT, R9, R14, 0x1, 0x181f ;  /* 0x00381f000e097f89 */ /* 0x000fe400000e0000 */
[----:B------:R-:W-:Y:S01]  /*12c0*/  IMAD.SHL.U32 R38, R19, 0x2, RZ ;  /* 0x0000000213267824 */ /* 0x000fe200078e00ff */
[----:B------:R-:W-:-:S02]  /*12d0*/  @!P0 LOP3.LUT R12, R8, 0xfffffff8, RZ, 0xc0, !PT ;  /* 0xfffffff8080c8812 */ /* 0x000fc400078ec0ff */
[----:B------:R-:W2:Y:S03]  /*12e0*/  SHFL.IDX PT, R8, R15, 0x1, 0x181f ;  /* 0x00381f000f087f89 */ /* 0x000ea600000e0000 */
[----:B-1----:R-:W-:Y:S01]  /*12f0*/  @!P0 IMAD.WIDE R12, R12, 0x2, R2 ;  /* 0x000000020c0c8825 */ /* 0x002fe200078e0202 */
[----:B------:R-:W-:Y:S01]  /*1300*/  STL [R1], R38 ;  /* 0x0000002601007387 */ /* 0x000fe20000100800 */
[--C-:B---3--:R-:W-:Y:S02]  /*1310*/  @P4 SHF.R.S32.HI R7, RZ, 0x1f, R18.reuse ;  /* 0x0000001fff074819 */ /* 0x108fe40000011412 */
[----:B------:R-:W-:Y:S02]  /*1320*/  @P4 IMAD.MOV.U32 R6, RZ, RZ, R18 ;  /* 0x000000ffff064224 */ /* 0x000fe400078e0012 */
[----:B------:R-:W-:Y:S02]  /*1330*/  @!P4 IMAD.MOV.U32 R6, RZ, RZ, R41 ;  /* 0x000000ffff06c224 */ /* 0x000fe400078e0029 */
[----:B------:R-:W-:-:S03]  /*1340*/  @!P4 IMAD.MOV.U32 R7, RZ, RZ, R17 ;  /* 0x000000ffff07c224 */ /* 0x000fc600078e0011 */
[----:B------:R-:W-:Y:S02]  /*1350*/  SEL R26, R6, RZ, !P6 ;  /* 0x000000ff061a7207 */ /* 0x000fe40007000000 */
[----:B------:R-:W-:Y:S02]  /*1360*/  SEL R23, R7, RZ, !P6 ;  /* 0x000000ff07177207 */ /* 0x000fe40007000000 */
[----:B------:R-:W-:Y:S01]  /*1370*/  ISETP.GE.AND P6, PT, R4, c[0x0][0x198], PT ;  /* 0x0000660004007a0c */ /* 0x000fe20003fc6270 */
[----:B------:R-:W-:Y:S01]  /*1380*/  IMAD.WIDE.U32 R20, R26, c[0x0][0x1f0], R20 ;  /* 0x00007c001a147a25 */ /* 0x000fe200078e0014 */
[----:B------:R-:W-:Y:S02]  /*1390*/  @!P0 SHF.R.S32.HI R7, RZ, 0x1f, R32 ;  /* 0x0000001fff078819 */ /* 0x000fe40000011420 */
[C---:B------:R-:W-:Y:S01]  /*13a0*/  @!P0 LEA R6, P4, R4.reuse, R2, 0x1 ;  /* 0x0000000204068211 */ /* 0x040fe200078808ff */
[----:B------:R-:W-:Y:S01]  /*13b0*/  IMAD.MOV.U32 R44, RZ, RZ, R20 ;  /* 0x000000ffff2c7224 */ /* 0x000fe200078e0014 */
[----:B------:R-:W-:Y:S01]  /*13c0*/  @!P0 LEA.HI R0, R7, R32, RZ, 0x3 ;  /* 0x0000002007008211 */ /* 0x000fe200078f18ff */
[----:B------:R-:W-:Y:S01]  /*13d0*/  STL.64 [R1+0x28], R20 ;  /* 0x0000281401007387 */ /* 0x000fe20000100a00 */
[----:B------:R-:W-:-:S02]  /*13e0*/  @!P0 LEA.HI.X R7, R4, R3, R5, 0x1, P4 ;  /* 0x0000000304078211 */ /* 0x000fc400020f0c05 */
[----:B------:R-:W-:Y:S02]  /*13f0*/  @!P0 LOP3.LUT R0, R0, 0xfffffff8, RZ, 0xc0, !PT ;  /* 0xfffffff800008812 */ /* 0x000fe400078ec0ff */
[----:B------:R-:W-:Y:S01]  /*1400*/  ISETP.GE.AND P4, PT, R32, c[0x0][0x198], PT ;  /* 0x0000660020007a0c */ /* 0x000fe20003f86270 */
[----:B------:R1:W-:Y:S02]  /*1410*/  @!P0 LDGSTS.E.BYPASS.LTC128B.128 [R38+0x100], [R6.64], !P6 ;  /* 0x0010000006268fae */ /* 0x0003e4000f101d54 */
[----:B------:R-:W-:Y:S01]  /*1420*/  @!P0 IMAD.WIDE R10, R0, 0x2, R2 ;  /* 0x00000002000a8825 */ /* 0x000fe200078e0202 */
[----:B------:R-:W-:Y:S01]  /*1430*/  @!P5 SHF.R.S32.HI R0, RZ, 0x1f, R32 ;  /* 0x0000001fff00d819 */ /* 0x000fe20000011420 */
[----:B------:R-:W-:Y:S03]  /*1440*/  SHFL.IDX PT, R2, R15, 0x2, 0x181f ;  /* 0x00581f000f027f89 */ /* 0x000fe600000e0000 */
[----:B------:R-:W-:Y:S01]  /*1450*/  @!P5 LEA.HI R0, R0, R32, RZ, 0x3 ;  /* 0x000000200000d211 */ /* 0x000fe200078f18ff */
[----:B------:R-:W3:Y:S03]  /*1460*/  SHFL.IDX PT, R3, R14, 0x2, 0x181f ;  /* 0x00581f000e037f89 */ /* 0x000ee600000e0000 */
[----:B------:R-:W-:Y:S01]  /*1470*/  @!P5 LOP3.LUT R0, R0, 0xfffffff8, RZ, 0xc0, !PT ;  /* 0xfffffff80000d812 */ /* 0x000fe200078ec0ff */
[----:B------:R4:W-:Y:S04]  /*1480*/  @!P0 LDGSTS.E.BYPASS.LTC128B.128 [R38+0x4100], [R12.64], !P3 ;  /* 0x041000000c268fae */ /* 0x0009e8000d901d54 */
[----:B------:R5:W-:Y:S01]  /*1490*/  @!P0 LDGSTS.E.BYPASS.LTC128B.128 [R38+0x8100], [R10.64], !P4 ;  /* 0x081000000a268fae */ /* 0x000be2000e101d54 */
[----:B-1----:R-:W-:-:S02]  /*14a0*/  @!P5 SHF.R.S32.HI R6, RZ, 0x1f, R31 ;  /* 0x0000001fff06d819 */ /* 0x002fc4000001141f */
[----:B------:R-:W-:Y:S02]  /*14b0*/  @!P1 SHF.R.S32.HI R7, RZ, 0x1f, R32 ;  /* 0x0000001fff079819 */ /* 0x000fe40000011420 */
[----:B------:R-:W-:Y:S02]  /*14c0*/  @!P5 LEA.HI R16, R6, R31, RZ, 0x3 ;  /* 0x0000001f0610d211 */ /* 0x000fe400078f18ff */
[----:B------:R-:W1:Y:S01]  /*14d0*/  SHFL.IDX PT, R6, R15, 0x3, 0x181f ;  /* 0x00781f000f067f89 */ /* 0x000e6200000e0000 */
[----:B------:R-:W-:Y:S02]  /*14e0*/  @!P1 LEA.HI R18, R7, R32, RZ, 0x3 ;  /* 0x0000002007129211 */ /* 0x000fe400078f18ff */
[----:B------:R-:W-:Y:S01]  /*14f0*/  @!P5 LOP3.LUT R16, R16, 0xfffffff8, RZ, 0xc0, !PT ;  /* 0xfffffff81010d812 */ /* 0x000fe200078ec0ff */
[----:B------:R1:W1:Y:S01]  /*1500*/  SHFL.IDX PT, R7, R14, 0x3, 0x181f ;  /* 0x00781f000e077f89 */ /* 0x00026200000e0000 */
[----:B------:R-:W-:-:S03]  /*1510*/  @!P1 LOP3.LUT R18, R18, 0xfffffff8, RZ, 0xc0, !PT ;  /* 0xfffffff812129812 */ /* 0x000fc600078ec0ff */
[----:B--2---:R-:W-:Y:S01]  /*1520*/  @!P5 IMAD.WIDE R16, R16, 0x2, R8 ;  /* 0x000000021010d825 */ /* 0x004fe200078e0208 */
[----:B-----5:R-:W-:-:S03]  /*1530*/  @!P1 SHF.R.S32.HI R10, RZ, 0x1f, R31 ;  /* 0x0000001fff0a9819 */ /* 0x020fc6000001141f */
[----:B---3--:R-:W-:Y:S01]  /*1540*/  @!P1 IMAD.WIDE R18, R18, 0x2, R2 ;  /* 0x0000000212129825 */ /* 0x008fe200078e0202 */
[----:B----4-:R-:W-:Y:S02]  /*1550*/  @!P1 LEA.HI R12, R10, R31, RZ, 0x3 ;  /* 0x0000001f0a0c9211 */ /* 0x010fe400078f18ff */
[----:B------:R-:W-:Y:S02]  /*1560*/  @!P5 LEA R10, P0, R4, R8, 0x1 ;  /* 0x00000008040ad211 */ /* 0x000fe400078008ff */
[----:B------:R-:W-:Y:S02]  /*1570*/  @!P1 LOP3.LUT R12, R12, 0xfffffff8, RZ, 0xc0, !PT ;  /* 0xfffffff80c0c9812 */ /* 0x000fe400078ec0ff */
[----:B------:R-:W-:-:S03]  /*1580*/  @!P5 LEA.HI.X R11, R4, R9, R5, 0x1, P0 ;  /* 0x00000009040bd211 */ /* 0x000fc600000f0c05 */
[----:B------:R-:W-:Y:S02]  /*1590*/  @!P1 IMAD.WIDE R12, R12, 0x2, R2 ;  /* 0x000000020c0c9825 */ /* 0x000fe400078e0202 */
[----:B------:R2:W-:Y:S02]  /*15a0*/  @!P5 LDGSTS.E.BYPASS.LTC128B.128 [R38+0x1100], [R10.64], !P6 ;  /* 0x011000000a26dfae */ /* 0x0005e4000f101d54 */
[----:B-1----:R-:W-:Y:S01]  /*15b0*/  @!P5 IMAD.WIDE R14, R0, 0x2, R8 ;  /* 0x00000002000ed825 */ /* 0x002fe200078e0208 */
[C---:B------:R-:W-:Y:S01]  /*15c0*/  @!P1 LEA R8, P0, R4.reuse, R2, 0x1 ;  /* 0x0000000204089211 */ /* 0x040fe200078008ff */
[----:B------:R1:W-:Y:S02]  /*15d0*/  @!P5 LDGSTS.E.BYPASS.LTC128B.128 [R38+0x5100], [R16.64], !P3 ;  /* 0x051000001026dfae */ /* 0x0003e4000d901d54 */
[----:B------:R-:W-:Y:S01]  /*15e0*/  IMAD R0, R23, c[0x0][0x1f0], RZ ;  /* 0x00007c0017007a24 */ /* 0x000fe200078e02ff */
[C-C-:B------:R-:W-:Y:S01]  /*15f0*/  @!P1 LEA.HI.X R9, R4.reuse, R3, R5.reuse, 0x1, P0 ;  /* 0x0000000304099211 */ /* 0x140fe200000f0c05 */
[----:B------:R3:W-:Y:S01]  /*1600*/  @!P5 LDGSTS.E.BYPASS.LTC128B.128 [R38+0x9100], [R14.64], !P4 ;  /* 0x091000000e26dfae */ /* 0x0007e2000e101d54 */
[----:B------:R-:W-:Y:S01]  /*1610*/  @!P2 LEA R2, P0, R4, R6, 0x1 ;  /* 0x000000060402a211 */ /* 0x000fe200078008ff */
[----:B------:R-:W-:Y:S01]  /*1620*/  IMAD R0, R26, c[0x0][0x1f4], R0 ;  /* 0x00007d001a007a24 */ /* 0x000fe200078e0200 */
[----:B------:R-:W-:Y:S01]  /*1630*/  ISETP.GE.AND P5, PT, R22, 0x21, PT ;  /* 0x000000211600780c */ /* 0x000fe20003fa6270 */
[----:B------:R4:W-:Y:S01]  /*1640*/  @!P1 LDGSTS.E.BYPASS.LTC128B.128 [R38+0x2100], [R8.64], !P6 ;  /* 0x0210000008269fae */ /* 0x0009e2000f101d54 */
[----:B------:R-:W-:Y:S01]  /*1650*/  @!P2 LEA.HI.X R3, R4, R7, R5, 0x1, P0 ;  /* 0x000000070403a211 */ /* 0x000fe200000f0c05 */
[----:B------:R-:W-:Y:S01]  /*1660*/  IMAD.IADD R45, R21, 0x1, R0 ;  /* 0x00000001152d7824 */ /* 0x000fe200078e0200 */
[----:B------:R-:W-:Y:S01]  /*1670*/  @!P2 SHF.R.S32.HI R5, RZ, 0x1f, R32 ;  /* 0x0000001fff05a819 */ /* 0x000fe20000011420 */
[----:B------:R5:W-:Y:S04]  /*1680*/  @!P1 LDGSTS.E.BYPASS.LTC128B.128 [R38+0x6100], [R12.64], !P3 ;  /* 0x061000000c269fae */ /* 0x000be8000d901d54 */
[----:B------:R2:W-:Y:S01]  /*1690*/  @!P1 LDGSTS.E.BYPASS.LTC128B.128 [R38+0xa100], [R18.64], !P4 ;  /* 0x0a10000012269fae */ /* 0x0005e2000e101d54 */
[----:B------:R-:W-:-:S03]  /*16a0*/  ISETP.GE.AND P1, PT, R22, 0x41, PT ;  /* 0x000000411600780c */ /* 0x000fc60003f26270 */
[----:B------:R2:W-:Y:S01]  /*16b0*/  @!P2 LDGSTS.E.BYPASS.LTC128B.128 [R38+0x3100], [R2.64], !P6 ;  /* 0x031000000226afae */ /* 0x0005e2000f101d54 */
[----:B------:R-:W-:-:S03]  /*16c0*/  ISETP.GE.AND P6, PT, R22, 0x1, PT ;  /* 0x000000011600780c */ /* 0x000fc60003fc6270 */
[----:B------:R2:W-:Y:S01]  /*16d0*/  STL.64 [R1+0x10], R44 ;  /* 0x0000102c01007387 */ /* 0x0005e20000100a00 */
[----:B-1----:R-:W-:Y:S02]  /*16e0*/  IMAD.SHL.U32 R16, R42, 0x40, RZ ;  /* 0x000000402a107824 */ /* 0x002fe400078e00ff */
[----:B---3--:R-:W-:Y:S01]  /*16f0*/  IMAD.WIDE.U32 R14, R39, 0x40, RZ ;  /* 0x00000040270e7825 */ /* 0x008fe200078e00ff */
[----:B----4-:R-:W-:-:S03]  /*1700*/  @!P2 SHF.R.S32.HI R8, RZ, 0x1f, R31 ;  /* 0x0000001fff08a819 */ /* 0x010fc6000001141f */
[----:B------:R-:W-:Y:S01]  /*1710*/  IMAD.IADD R9, R25, 0x1, R29 ;  /* 0x0000000119097824 */ /* 0x000fe200078e021d */
[----:B-----5:R-:W-:Y:S01]  /*1720*/  @!P2 LEA.HI R12, R8, R31, RZ, 0x3 ;  /* 0x0000001f080ca211 */ /* 0x020fe200078f18ff */
[----:B------:R-:W-:-:S03]  /*1730*/  IMAD.MOV.U32 R8, RZ, RZ, R24 ;  /* 0x000000ffff087224 */ /* 0x000fc600078e0018 */
[----:B------:R-:W-:Y:S01]  /*1740*/  @!P2 LOP3.LUT R12, R12, 0xfffffff8, RZ, 0xc0, !PT ;  /* 0xfffffff80c0ca812 */ /* 0x000fe200078ec0ff */
[----:B--2---:R-:W-:-:S04]  /*1750*/  IMAD.WIDE.U32 R18, R26, c[0x0][0x218], R8 ;  /* 0x000086001a127a25 */ /* 0x004fc800078e0008 */
[----:B------:R-:W-:Y:S01]  /*1760*/  IMAD.WIDE.U32 R2, R34, UR8, R44 ;  /* 0x0000000822027c25 */ /* 0x000fe2000f8e002c */
[----:B------:R1:W-:Y:S03]  /*1770*/  STL.64 [R1+0x20], R18 ;  /* 0x0000201201007387 */ /* 0x0003e60000100a00 */
[----:B------:R-:W-:Y:S01]  /*1780*/  @!P2 IMAD.WIDE R12, R12, 0x2, R6 ;  /* 0x000000020c0ca825 */ /* 0x000fe200078e0206 */
[----:B------:R-:W-:Y:S01]  /*1790*/  IADD3 R0, R3, UR12, RZ ;  /* 0x0000000c03007c10 */ /* 0x000fe2000fffe0ff */
[----:B------:R-:W-:Y:S01]  /*17a0*/  UIMAD UR12, UR7, UR8, URZ ;  /* 0x00000008070c72a4 */ /* 0x000fe2000f8e023f */
[C---:B------:R-:W-:Y:S01]  /*17b0*/  @P6 LEA R10, P0, R2.reuse, c[0x0][0x1c8], 0x1 ;  /* 0x00007200020a6a11 */ /* 0x040fe200078008ff */
[----:B------:R-:W-:Y:S01]  /*17c0*/  IMAD.MOV.U32 R40, RZ, RZ, R18 ;  /* 0x000000ffff287224 */ /* 0x000fe200078e0012 */
[----:B------:R-:W-:Y:S01]  /*17d0*/  @!P2 LEA.HI R3, R5, R32, RZ, 0x3 ;  /* 0x000000200503a211 */ /* 0x000fe200078f18ff */
[----:B------:R2:W-:Y:S01]  /*17e0*/  @!P2 LDGSTS.E.BYPASS.LTC128B.128 [R38+0x7100], [R12.64], !P3 ;  /* 0x071000000c26afae */ /* 0x0005e2000d901d54 */
[----:B------:R-:W-:Y:S01]  /*17f0*/  @P6 LEA.HI.X R11, R2, c[0x0][0x1cc], R0, 0x1, P0 ;  /* 0x00007300020b6a11 */ /* 0x000fe200000f0c00 */
[----:B------:R-:W-:Y:S01]  /*1800*/  UIMAD UR12, UR9, UR14, UR12 ;  /* 0x0000000e090c72a4 */ /* 0x000fe2000f8e020c */
[----:B------:R-:W-:-:S02]  /*1810*/  @P5 LEA R5, P0, R39, R2, 0x5 ;  /* 0x0000000227055211 */ /* 0x000fc400078028ff */
[----:B------:R-:W-:Y:S02]  /*1820*/  @!P2 LOP3.LUT R3, R3, 0xfffffff8, RZ, 0xc0, !PT ;  /* 0xfffffff80303a812 */ /* 0x000fe400078ec0ff */
[----:B------:R-:W-:Y:S02]  /*1830*/  @P5 LEA.HI.X R17, R39, R0, R42, 0x5, P0 ;  /* 0x0000000027115211 */ /* 0x000fe400000f2c2a */
[----:B------:R-:W-:Y:S01]  /*1840*/  @P1 IADD3 R14, P0, R2, R14, RZ ;  /* 0x0000000e020e1210 */ /* 0x000fe20007f1e0ff */
[----:B------:R-:W-:Y:S01]  /*1850*/  @!P2 IMAD.WIDE R2, R3, 0x2, R6 ;  /* 0x000000020302a825 */ /* 0x000fe200078e0206 */
[----:B------:R-:W-:Y:S02]  /*1860*/  ISETP.GE.AND P3, PT, R31, c[0x0][0x1d4], PT ;  /* 0x000075001f007a0c */ /* 0x000fe40003f66270 */
[----:B------:R-:W-:Y:S01]  /*1870*/  @P1 IADD3.X R16, R0, R15, R16, P0, !PT ;  /* 0x0000000f00101210 */ /* 0x000fe200007fe410 */
[----:B------:R-:W-:Y:S01]  /*1880*/  IMAD R7, R23, c[0x0][0x218], RZ ;  /* 0x0000860017077a24 */ /* 0x000fe200078e02ff */
[----:B------:R3:W-:Y:S01]  /*1890*/  @!P2 LDGSTS.E.BYPASS.LTC128B.128 [R38+0xb100], [R2.64], !P4 ;  /* 0x0b1000000226afae */ /* 0x0007e2000e101d54 */
[----:B------:R-:W-:Y:S01]  /*18a0*/  ISETP.GE.AND P4, PT, R4, c[0x0][0x1d4], PT ;  /* 0x0000750004007a0c */ /* 0x000fe20003f86270 */
[----:B------:R-:W-:Y:S01]  /*18b0*/  IMAD.SHL.U32 R0, R27, 0x40, RZ ;  /* 0x000000401b007824 */ /* 0x000fe200078e00ff */
[----:B------:R-:W-:Y:S01]  /*18c0*/  ISETP.GE.AND P2, PT, R32, c[0x0][0x1d4], PT ;  /* 0x0000750020007a0c */ /* 0x000fe20003f46270 */
[----:B------:R-:W-:Y:S01]  /*18d0*/  IMAD R15, R26, c[0x0][0x21c], R7 ;  /* 0x000087001a0f7a24 */ /* 0x000fe200078e0207 */
[----:B------:R-:W-:Y:S01]  /*18e0*/  @P5 LEA R6, P0, R5, c[0x0][0x1c8], 0x1 ;  /* 0x0000720005065a11 */ /* 0x000fe200078008ff */
[----:B------:R-:W0:Y:S01]  /*18f0*/  LDGDEPBAR ;  /* 0x00000000000079af */ /* 0x000e220000000000 */
[----:B------:R-:W-:Y:S01]  /*1900*/  LOP3.LUT R0, R0, 0x1c0, RZ, 0xc0, !PT ;  /* 0x000001c000007812 */ /* 0x000fe200078ec0ff */
[----:B------:R-:W-:Y:S01]  /*1910*/  IMAD.IADD R41, R19, 0x1, R15 ;  /* 0x0000000113297824 */ /* 0x000fe200078e020f */
[----:B------:R-:W-:Y:S01]  /*1920*/  @P5 LEA.HI.X R7, R5, c[0x0][0x1cc], R17, 0x1, P0 ;  /* 0x0000730005075a11 */ /* 0x000fe200000f0c11 */
[----:B------:R-:W-:-:S02]  /*1930*/  IMAD.SHL.U32 R5, R33, 0x8, RZ ;  /* 0x0000000821057824 */ /* 0x000fc400078e00ff */
[----:B------:R-:W-:Y:S01]  /*1940*/  IMAD.WIDE.U32 R8, R36, UR8, R40 ;  /* 0x0000000824087c25 */ /* 0x000fe2000f8e0028 */
[----:B------:R-:W-:Y:S01]  /*1950*/  UMOV UR8, 0x6 ;  /* 0x0000000600087882 */ /* 0x000fe20000000000 */
[----:B------:R4:W-:Y:S01]  /*1960*/  @P6 LDGSTS.E.BYPASS.LTC128B.128 [R38+0x12100], [R10.64], !P4 ;  /* 0x121000000a266fae */ /* 0x0009e2000e101d54 */
[----:B------:R-:W-:-:S03]  /*1970*/  USHF.L.U64.HI UR11, UR10, UR8, UR11 ;  /* 0x000000080a0b7299 */ /* 0x000fc6000801020b */
[----:B------:R4:W-:Y:S04]  /*1980*/  @P6 LDGSTS.E.BYPASS.LTC128B.128 [R38+0x15100], [R10.64+0x80], !P3 ;  /* 0x151000800a266fae */ /* 0x0009e8000d901d54 */
[----:B------:R4:W-:Y:S01]  /*1990*/  @P6 LDGSTS.E.BYPASS.LTC128B.128 [R38+0x18100], [R10.64+0x100], !P2 ;  /* 0x181001000a266fae */ /* 0x0009e2000d101d54 */
[----:B------:R-:W-:Y:S01]  /*19a0*/  ISETP.GE.AND P6, PT, R4, c[0x0][0x1d4], PT ;  /* 0x0000750004007a0c */ /* 0x000fe20003fc6270 */
[----:B------:R-:W-:Y:S02]  /*19b0*/  IMAD.MOV.U32 R4, RZ, RZ, 0x10 ;  /* 0x00000010ff047424 */ /* 0x000fe400078e00ff */
[----:B------:R5:W-:Y:S01]  /*19c0*/  @P5 LDGSTS.E.BYPASS.LTC128B.128 [R38+0x13100], [R6.64], !P4 ;  /* 0x1310000006265fae */ /* 0x000be2000e101d54 */
[----:B---3--:R-:W-:-:S03]  /*19d0*/  @P1 LEA R2, P0, R14, c[0x0][0x1c8], 0x1 ;  /* 0x000072000e021a11 */ /* 0x008fc600078008ff */
[----:B------:R5:W-:Y:S01]  /*19e0*/  @P5 LDGSTS.E.BYPASS.LTC128B.128 [R38+0x16100], [R6.64+0x80], !P3 ;  /* 0x1610008006265fae */ /* 0x000be2000d901d54 */
[----:B------:R-:W-:Y:S01]  /*19f0*/  @P1 LEA.HI.X R3, R14, c[0x0][0x1cc], R16, 0x1, P0 ;  /* 0x000073000e031a11 */ /* 0x000fe200000f0c10 */
[----:B------:R-:W-:Y:S02]  /*1a00*/  IMAD.MOV.U32 R14, RZ, RZ, 0x20 ;  /* 0x00000020ff0e7424 */ /* 0x000fe400078e00ff */
[----:B------:R5:W-:Y:S01]  /*1a10*/  @P5 LDGSTS.E.BYPASS.LTC128B.128 [R38+0x19100], [R6.64+0x100], !P2 ;  /* 0x1910010006265fae */ /* 0x000be2000d101d54 */
[----:B------:R-:W-:-:S03]  /*1a20*/  ISETP.GE.AND P5, PT, R31, c[0x0][0x1d4], PT ;  /* 0x000075001f007a0c */ /* 0x000fc60003fa6270 */
[----:B------:R3:W-:Y:S04]  /*1a30*/  @P1 LDGSTS.E.BYPASS.LTC128B.128 [R38+0x14100], [R2.64], !P4 ;  /* 0x1410000002261fae */ /* 0x0007e8000e101d54 */
[----:B------:R3:W-:Y:S04]  /*1a40*/  @P1 LDGSTS.E.BYPASS.LTC128B.128 [R38+0x17100], [R2.64+0x80], !P3 ;  /* 0x1710008002261fae */ /* 0x0007e8000d901d54 */
[----:B------:R3:W-:Y:S01]  /*1a50*/  @P1 LDGSTS.E.BYPASS.LTC128B.128 [R38+0x1a100], [R2.64+0x100], !P2 ;  /* 0x1a10010002261fae */ /* 0x0007e2000d101d54 */
[----:B----4-:R-:W-:-:S03]  /*1a60*/  LOP3.LUT R11, R0, 0x8, R5, 0xf8, !PT ;  /* 0x00000008000b7812 */ /* 0x010fc600078ef805 */
[----:B------:R-:W0:Y:S01]  /*1a70*/  LDGDEPBAR ;  /* 0x00000000000079af */ /* 0x000e220000000000 */
[----:B------:R-:W-:Y:S02]  /*1a80*/  SHF.R.U32.HI R5, RZ, 0x3, R0 ;  /* 0x00000003ff057819 */ /* 0x000fe40000011600 */
[----:B------:R-:W-:Y:S01]  /*1a90*/  IADD3 R0, R9, UR12, RZ ;  /* 0x0000000c09007c10 */ /* 0x000fe2000fffe0ff */
[----:B------:R-:W-:Y:S01]  /*1aa0*/  USHF.L.U32 UR12, UR10, 0x6, URZ ;  /* 0x000000060a0c7899 */ /* 0x000fe2000800063f */
[C---:B------:R-:W-:Y:S01]  /*1ab0*/  LEA R10, P0, R8.reuse, c[0x0][0x1f8], 0x1 ;  /* 0x00007e00080a7a11 */ /* 0x040fe200078008ff */
[----:B------:R1:W-:Y:S01]  /*1ac0*/  STL.64 [R1+0x18], R40 ;  /* 0x0000182801007387 */ /* 0x0003e20000100a00 */
[----:B------:R-:W-:Y:S02]  /*1ad0*/  LOP3.LUT R5, R11, R5, RZ, 0x3c, !PT ;  /* 0x000000050b057212 */ /* 0x000fe400078e3cff */
[----:B------:R-:W-:Y:S01]  /*1ae0*/  LEA.HI.X R11, R8, c[0x0][0x1fc], R0, 0x1, P0 ;  /* 0x00007f00080b7a11 */ /* 0x000fe200000f0c00 */
[----:B------:R-:W-:-:S05]  /*1af0*/  IMAD.U32 R0, RZ, RZ, UR12 ;  /* 0x0000000cff007e24 */ /* 0x000fca000f8e00ff */
[----:B--2---:R-:W-:-:S04]  /*1b00*/  IADD3 R12, P1, P0, R0, 0x80, R10 ;  /* 0x00000080000c7810 */ /* 0x004fc8000783e00a */
[----:B------:R-:W-:Y:S02]  /*1b10*/  IADD3.X R13, RZ, UR11, R11, P1, P0 ;  /* 0x0000000bff0d7c10 */ /* 0x000fe40008fe040b */
[----:B------:R-:W-:Y:S01]  /*1b20*/  IADD3 R8, P1, P0, R0, 0x100, R10 ;  /* 0x0000010000087810 */ /* 0x000fe2000783e00a */
[----:B------:R-:W-:Y:S02]  /*1b30*/  IMAD.SHL.U32 R0, R112, 0x20, RZ ;  /* 0x0000002070007824 */ /* 0x000fe400078e00ff */
[----:B---3--:R-:W-:Y:S01]  /*1b40*/  IMAD.SHL.U32 R2, R30, 0x40, RZ ;  /* 0x000000401e027824 */ /* 0x008fe200078e00ff */
[----:B------:R-:W-:-:S04]  /*1b50*/  DEPBAR.LE SB0, 0x1 ;  /* 0x000080400000791a */ /* 0x000fc80000000000 */
[----:B------:R-:W-:Y:S02]  /*1b60*/  LOP3.LUT R2, R5, 0xfffffe00, R2, 0xf8, !PT ;  /* 0xfffffe0005027812 */ /* 0x000fe400078ef802 */
[----:B------:R-:W-:Y:S02]  /*1b70*/  LOP3.LUT R3, R0, 0x7ffffc00, RZ, 0xc0, !PT ;  /* 0x7ffffc0000037812 */ /* 0x000fe400078ec0ff */
[----:B------:R-:W-:Y:S01]  /*1b80*/  IADD3.X R9, RZ, UR11, R11, P1, P0 ;  /* 0x0000000bff097c10 */ /* 0x000fe20008fe040b */
[----:B------:R-:W-:Y:S01]  /*1b90*/  BAR.SYNC.DEFER_BLOCKING 0x0 ;  /* 0x0000000000007b1d */ /* 0x000fe20000010000 */
[----:B------:R-:W-:Y:S01]  /*1ba0*/  LOP3.LUT P0, RZ, R27, 0x2, RZ, 0xc0, !PT ;  /* 0x000000021bff7812 */ /* 0x000fe2000780c0ff */
[----:B------:R-:W-:Y:S01]  /*1bb0*/  IMAD.IADD R3, R2, 0x1, R3 ;  /* 0x0000000102037824 */ /* 0x000fe200078e0203 */
[----:B-----5:R-:W-:Y:S02]  /*1bc0*/  IADD3 R6, P1, R10, UR12, RZ ;  /* 0x0000000c0a067c10 */ /* 0x020fe4000ff3e0ff */
[----:B------:R-:W-:Y:S01]  /*1bd0*/  SEL R0, R4, 0xfffffff0, !P0 ;  /* 0xfffffff004007807 */ /* 0x000fe20004000000 */
[----:B------:R-:W-:Y:S01]  /*1be0*/  IMAD.SHL.U32 R220, R3, 0x2, RZ ;  /* 0x0000000203dc7824 */ /* 0x000fe200078e00ff */
[----:B------:R-:W-:-:S02]  /*1bf0*/  IADD3.X R7, R11, UR11, RZ, P1, !PT ;  /* 0x0000000b0b077c10 */ /* 0x000fc40008ffe4ff */
[----:B------:R-:W-:Y:S01]  /*1c00*/  LOP3.LUT P1, RZ, R27, 0x4, RZ, 0xc0, !PT ;  /* 0x000000041bff7812 */ /* 0x000fe2000782c0ff */
[----:B------:R-:W-:Y:S01]  /*1c10*/  IMAD.SHL.U32 R239, R0, 0x2, RZ ;  /* 0x0000000200ef7824 */ /* 0x000fe200078e00ff */
[----:B------:R-:W-:Y:S01]  /*1c20*/  LEA R228, R3, 0x100, 0x1 ;  /* 0x0000010003e47811 */ /* 0x000fe200078e08ff */
[----:B------:R-:W-:Y:S01]  /*1c30*/  IMAD.SHL.U32 R3, R28, 0x40, RZ ;  /* 0x000000401c037824 */ /* 0x000fe200078e00ff */
[----:B------:R-:W-:Y:S02]  /*1c40*/  SEL R0, R14, 0xffffffe0, !P1 ;  /* 0xffffffe00e007807 */ /* 0x000fe40004800000 */
[----:B------:R-:W-:Y:S01]  /*1c50*/  IADD3 R4, P0, R6, UR12, RZ ;  /* 0x0000000c06047c10 */ /* 0x000fe2000ff1e0ff */
[----:B------:R-:W-:Y:S01]  /*1c60*/  IMAD.IADD R224, R228, 0x1, R239 ;  /* 0x00000001e4e07824 */ /* 0x000fe200078e02ef */
[----:B------:R-:W-:Y:S01]  /*1c70*/  ISETP.LT.OR P1, PT, R22, 0x1, P5 ;  /* 0x000000011600780c */ /* 0x000fe20002f21670 */
[C---:B------:R-:W-:Y:S01]  /*1c80*/  IMAD R228, R0.reuse, 0x2, R228 ;  /* 0x0000000200e47824 */ /* 0x040fe200078e02e4 */
[----:B------:R-:W-:Y:S01]  /*1c90*/  IADD3.X R5, R7, UR11, RZ, P0, !PT ;  /* 0x0000000b07057c10 */ /* 0x000fe200087fe4ff */
[----:B------:R-:W-:Y:S01]  /*1ca0*/  IMAD R232, R0, 0x2, R224 ;  /* 0x0000000200e87824 */ /* 0x000fe200078e02e0 */
[----:B------:R-:W-:-:S02]  /*1cb0*/  ISETP.LT.OR P0, PT, R22, 0x1, P6 ;  /* 0x000000011600780c */ /* 0x000fc40003701670 */
[----:B------:R-:W-:Y:S01]  /*1cc0*/  LOP3.LUT R3, R3, 0x1c0, RZ, 0xc0, !PT ;  /* 0x000001c003037812 */ /* 0x000fe200078ec0ff */
[----:B------:R1:W2:Y:S03]  /*1cd0*/  LDSM.16.M88.4 R152, [R220+0x100] ;  /* 0x00010000dc98783b */ /* 0x0002a60000000200 */
[----:B------:R-:W-:Y:S01]  /*1ce0*/  SHF.R.U32.HI R236, RZ, 0x3, R3 ;  /* 0x00000003ffec7819 */ /* 0x000fe20000011603 */
[----:B------:R1:W3:Y:S04]  /*1cf0*/  LDSM.16.M88.4 R196, [R220+0x4100] ;  /* 0x00410000dcc4783b */ /* 0x0002e80000000200 */
        /* <DEDUP_REMOVED lines=27> */
[----:B------:R1:W-:Y:S01]  /*1eb0*/  LDGSTS.E.BYPASS.LTC128B.128 [R38+0x7100], [R8.64], !P1 ;  /* 0x0710000008267fae */ /* 0x0003e2000c901d54 */
[----:B------:R-:W-:-:S03]  /*1ec0*/  LOP3.LUT P1, RZ, R28, 0x4, RZ, 0xc0, !PT ;  /* 0x000000041cff7812 */ /* 0x000fc6000782c0ff */
[----:B------:R5:W-:Y:S04]  /*1ed0*/  LDGSTS.E.BYPASS.LTC128B.128 [R38+0x2100], [R4.64], !P6 ;  /* 0x0210000004267fae */ /* 0x000be8000f101d54 */
[----:B------:R5:W-:Y:S01]  /*1ee0*/  LDGSTS.E.BYPASS.LTC128B.128 [R38+0x5100], [R4.64+0x80], !P5 ;  /* 0x0510008004267fae */ /* 0x000be2000e901d54 */
[----:B------:R-:W-:-:S03]  /*1ef0*/  PLOP3.LUT P5, PT, PT, PT, UP0, 0x40, 0x0 ;  /* 0x000000000000781c */ /* 0x000fc60003fae808 */
[----:B------:R5:W-:Y:S01]  /*1f00*/  LDGSTS.E.BYPASS.LTC128B.128 [R38+0x8100], [R4.64+0x100], !P0 ;  /* 0x0810010004267fae */ /* 0x000be2000c101d54 */
[----:B------:R-:W-:-:S03]  /*1f10*/  LOP3.LUT P0, RZ, R28, 0x2, RZ, 0xc0, !PT ;  /* 0x000000021cff7812 */ /* 0x000fc6000780c0ff */
[----:B------:R-:W0:Y:S01]  /*1f20*/  LDGDEPBAR ;  /* 0x00000000000079af */ /* 0x000e220000000000 */
[----:B-----5:R-:W-:-:S04]  /*1f30*/  LOP3.LUT R4, R3, 0x8, R35, 0xf8, !PT ;  /* 0x0000000803047812 */ /* 0x020fc800078ef823 */
[----:B------:R-:W-:-:S05]  /*1f40*/  LOP3.LUT R236, R4, R236, RZ, 0x3c, !PT ;  /* 0x000000ec04ec7212 */ /* 0x000fca00078e3cff */
        /* <DEDUP_REMOVED lines=29> */
.L_x_660:
        /* <DEDUP_REMOVED lines=50> */
.L_x_661:
[----:B--23--:R-:W-:Y:S01]  /*2440*/  IMAD.MOV.U32 R3, RZ, RZ, 0x40 ;  /* 0x00000040ff037424 */ /* 0x00cfe200078e00ff */
[----:B------:R-:W-:Y:S01]  /*2450*/  HMMA.16816.F32.BF16 R8, R152, R16, RZ ;  /* 0x000000109808723c */ /* 0x000fe200000418ff */
[----:B------:R-:W-:Y:S01]  /*2460*/  UIADD3 UR4, UR6, UR4, URZ ;  /* 0x0000000406047290 */ /* 0x000fe2000fffe03f */
[----:B------:R-:W0:Y:S01]  /*2470*/  LDGDEPBAR ;  /* 0x00000000000079af */ /* 0x000e220000000000 */
[----:B------:R-:W-:Y:S01]  /*2480*/  UISETP.GE.AND UP1, UPT, UR6, 0xc1, UPT ;  /* 0x000000c10600788c */ /* 0x000fe2000bf26270 */
[----:B------:R-:W-:-:S04]  /*2490*/  SEL R238, R3, 0xffffffc0, !P1 ;  /* 0xffffffc003ee7807 */ /* 0x000fc80004800000 */
[----:B----4-:R-:W-:Y:S01]  /*24a0*/  HMMA.16816.F32.BF16 R28, R152, R24, RZ ;  /* 0x00000018981c723c */ /* 0x010fe200000418ff */
[----:B------:R-:W-:Y:S01]  /*24b0*/  IMAD.IADD R5, R236, 0x1, R238 ;  /* 0x00000001ec057824 */ /* 0x000fe200078e02ee */
[----:B------:R-:W-:-:S04]  /*24c0*/  IADD3 R3, R238, R4, RZ ;  /* 0x00000004ee037210 */ /* 0x000fc80007ffe0ff */
[----:B------:R-:W2:Y:S02]  /*24d0*/  LDSM.16.M88.4 R88, [R5+0x12100] ;  /* 0x012100000558783b */ /* 0x000ea40000000200 */
[C---:B------:R-:W-:Y:S02]  /*24e0*/  HMMA.16816.F32.BF16 R48, R152.reuse, R18, RZ ;  /* 0x000000129830723c */ /* 0x040fe400000418ff */
[----:B------:R-:W3:Y:S04]  /*24f0*/  LDSM.16.M88.4 R92, [R5+0x12900] ;  /* 0x01290000055c783b */ /* 0x000ee80000000200 */
[----:B------:R-:W-:Y:S02]  /*2500*/  LDSM.16.M88.4 R104, [R3+0x14900] ;  /* 0x014900000368783b */ /* 0x000fe40000000200 */
[C---:B------:R-:W-:Y:S02]  /*2510*/  HMMA.16816.F32.BF16 R40, R152.reuse, R20, RZ ;  /* 0x000000149828723c */ /* 0x040fe400000418ff */
[----:B------:R-:W-:Y:S06]  /*2520*/  LDSM.16.M88.4 R108, [R5+0x17900] ;  /* 0x01790000056c783b */ /* 0x000fec0000000200 */
[C---:B------:R-:W-:Y:S08]  /*2530*/  HMMA.16816.F32.BF16 R36, R152.reuse, R22, RZ ;  /* 0x000000169824723c */ /* 0x040ff000000418ff */
[C---:B------:R-:W-:Y:S08]  /*2540*/  HMMA.16816.F32.BF16 R24, R152.reuse, R26, RZ ;  /* 0x0000001a9818723c */ /* 0x040ff000000418ff */
[C---:B-1----:R-:W-:Y:S08]  /*2550*/  HMMA.16816.F32.BF16 R20, R152.reuse, R32, RZ ;  /* 0x000000209814723c */ /* 0x042ff000000418ff */
[----:B------:R-:W-:Y:S08]  /*2560*/  HMMA.16816.F32.BF16 R16, R152, R34, RZ ;  /* 0x000000229810723c */ /* 0x000ff000000418ff */
[----:B------:R-:W-:Y:S08]  /*2570*/  HMMA.16816.F32.BF16 R96, R156, R44, R8 ;  /* 0x0000002c9c60723c */ /* 0x000ff00000041808 */
[C---:B------:R-:W-:Y:S08]  /*2580*/  HMMA.16816.F32.BF16 R12, R152.reuse, R52, RZ ;  /* 0x00000034980c723c */ /* 0x040ff000000418ff */
[C---:B------:R-:W-:Y:S08]  /*2590*/  HMMA.16816.F32.BF16 R8, R152.reuse, R54, RZ ;  /* 0x000000369808723c */ /* 0x040ff000000418ff */
[C---:B------:R-:W-:Y:S08]  /*25a0*/  HMMA.16816.F32.BF16 R68, R152.reuse, R58, RZ ;  /* 0x0000003a9844723c */ /* 0x040ff000000418ff */
[----:B------:R-:W-:Y:S08]  /*25b0*/  HMMA.16816.F32.BF16 R32, R152, R56, RZ ;  /* 0x000000389820723c */ /* 0x000ff000000418ff */
[C---:B------:R-:W-:Y:S08]  /*25c0*/  HMMA.16816.F32.BF16 R76, R156.reuse, R46, R48 ;  /* 0x0000002e9c4c723c */ /* 0x040ff00000041830 */
[C---:B------:R-:W-:Y:S01]  /*25d0*/  HMMA.16816.F32.BF16 R52, R156.reuse, R74, R24 ;  /* 0x0000004a9c34723c */ /* 0x040fe20000041818 */
[----:B------:R-:W1:Y:S07]  /*25e0*/  LDSM.16.M88.4 R24, [R5+0x13100] ;  /* 0x013100000518783b */ /* 0x000e6e0000000200 */
[C---:B------:R-:W-:Y:S01]  /*25f0*/  HMMA.16816.F32.BF16 R48, R156.reuse, R80, R20 ;  /* 0x000000509c30723c */ /* 0x040fe20000041814 */
[----:B------:R-:W4:Y:S07]  /*2600*/  LDSM.16.M88.4 R20, [R5+0x13900] ;  /* 0x013900000514783b */ /* 0x000f2e0000000200 */
[C---:B------:R-:W-:Y:S01]  /*2610*/  HMMA.16816.F32.BF16 R44, R156.reuse, R82, R16 ;  /* 0x000000529c2c723c */ /* 0x040fe20000041810 */
[----:B------:R-:W5:Y:S04]  /*2620*/  LDSM.16.M88.4 R16, [R5+0x14100] ;  /* 0x014100000510783b */ /* 0x000f680000000200 */
[----:B------:R-:W-:Y:S03]  /*2630*/  LDSM.16.M88.4 R80, [R3+0x12900] ;  /* 0x012900000350783b */ /* 0x000fe60000000200 */
[C---:B------:R-:W-:Y:S01]  /*2640*/  HMMA.16816.F32.BF16 R56, R156.reuse, R72, R28 ;  /* 0x000000489c38723c */ /* 0x040fe2000004181c */
[----:B------:R-:W1:Y:S07]  /*2650*/  LDSM.16.M88.4 R28, [R5+0x14900] ;  /* 0x01490000051c783b */ /* 0x000e6e0000000200 */
[C---:B------:R-:W-:Y:S08]  /*2660*/  HMMA.16816.F32.BF16 R64, R156.reuse, R60, R40 ;  /* 0x0000003c9c40723c */ /* 0x040ff00000041828 */
[C---:B------:R-:W-:Y:S08]  /*2670*/  HMMA.16816.F32.BF16 R60, R156.reuse, R62, R36 ;  /* 0x0000003e9c3c723c */ /* 0x040ff00000041824 */
[C---:B------:R-:W-:Y:S08]  /*2680*/  HMMA.16816.F32.BF16 R40, R156.reuse, R84, R12 ;  /* 0x000000549c28723c */ /* 0x040ff0000004180c */
[C---:B------:R-:W-:Y:S01]  /*2690*/  HMMA.16816.F32.BF16 R12, R156.reuse, R86, R8 ;  /* 0x000000569c0c723c */ /* 0x040fe20000041808 */
[----:B------:R-:W1:Y:S07]  /*26a0*/  LDSM.16.M88.4 R84, [R3+0x12100] ;  /* 0x012100000354783b */ /* 0x000e6e0000000200 */
[C---:B------:R-:W-:Y:S08]  /*26b0*/  HMMA.16816.F32.BF16 R36, R156.reuse, R102, R68 ;  /* 0x000000669c24723c */ /* 0x040ff00000041844 */
[----:B------:R-:W-:Y:S01]  /*26c0*/  HMMA.16816.F32.BF16 R8, R156, R100, R32 ;  /* 0x000000649c08723c */ /* 0x000fe20000041820 */
[----:B------:R-:W-:Y:S07]  /*26d0*/  LDSM.16.M88.4 R100, [R3+0x14100] ;  /* 0x014100000364783b */ /* 0x000fee0000000200 */
[C---:B--2---:R-:W-:Y:S01]  /*26e0*/  HMMA.16816.F32.BF16 R68, R184.reuse, R88, R96 ;  /* 0x00000058b844723c */ /* 0x044fe20000041860 */
[----:B------:R-:W-:Y:S07]  /*26f0*/  LDSM.16.M88.4 R96, [R3+0x13900] ;  /* 0x013900000360783b */ /* 0x000fee0000000200 */
[C---:B------:R-:W-:Y:S01]  /*2700*/  HMMA.16816.F32.BF16 R72, R184.reuse, R90, R76 ;  /* 0x0000005ab848723c */ /* 0x040fe2000004184c */
[----:B------:R-:W2:Y:S07]  /*2710*/  LDSM.16.M88.4 R88, [R3+0x13100] ;  /* 0x013100000358783b */ /* 0x000eae0000000200 */
[C---:B---3--:R-:W-:Y:S08]  /*2720*/  HMMA.16816.F32.BF16 R64, R184.reuse, R92, R64 ;  /* 0x0000005cb840723c */ /* 0x048ff00000041840 */
[C---:B-1----:R-:W-:Y:S08]  /*2730*/  HMMA.16816.F32.BF16 R52, R184.reuse, R26, R52 ;  /* 0x0000001ab834723c */ /* 0x042ff00000041834 */
[C---:B------:R-:W-:Y:S01]  /*2740*/  HMMA.16816.F32.BF16 R60, R184.reuse, R94, R60 ;  /* 0x0000005eb83c723c */ /* 0x040fe2000004183c */
[----:B------:R-:W-:Y:S07]  /*2750*/  LDSM.16.M88.4 R92, [R236+0x15900] ;  /* 0x01590000ec5c783b */ /* 0x000fee0000000200 */
[C---:B----4-:R-:W-:Y:S08]  /*2760*/  HMMA.16816.F32.BF16 R44, R184.reuse, R22, R44 ;  /* 0x00000016b82c723c */ /* 0x050ff0000004182c */
[C---:B------:R-:W-:Y:S08]  /*2770*/  HMMA.16816.F32.BF16 R56, R184.reuse, R24, R56 ;  /* 0x00000018b838723c */ /* 0x040ff00000041838 */
[C---:B------:R-:W-:Y:S08]  /*2780*/  HMMA.16816.F32.BF16 R48, R184.reuse, R20, R48 ;  /* 0x00000014b830723c */ /* 0x040ff00000041830 */
[C---:B-----5:R-:W-:Y:S08]  /*2790*/  HMMA.16816.F32.BF16 R40, R184.reuse, R16, R40 ;  /* 0x00000010b828723c */ /* 0x060ff00000041828 */
[C---:B------:R-:W-:Y:S01]  /*27a0*/  HMMA.16816.F32.BF16 R32, R184.reuse, R18, R12 ;  /* 0x00000012b820723c */ /* 0x040fe2000004180c */
[----:B------:R-:W1:Y:S07]  /*27b0*/  LDSM.16.M88.4 R16, [R236+0x15100] ;  /* 0x01510000ec10783b */ /* 0x000e6e0000000200 */
[C---:B------:R-:W-:Y:S08]  /*27c0*/  HMMA.16816.F32.BF16 R24, R184.reuse, R28, R8 ;  /* 0x0000001cb818723c */ /* 0x040ff00000041808 */
[----:B------:R-:W-:Y:S01]  /*27d0*/  HMMA.16816.F32.BF16 R20, R184, R30, R36 ;  /* 0x0000001eb814723c */ /* 0x000fe20000041824 */
[----:B------:R-:W-:Y:S07]  /*27e0*/  LDSM.16.M88.4 R28, [R236+0x17900] ;  /* 0x01790000ec1c783b */ /* 0x000fee0000000200 */
[C---:B------:R-:W-:Y:S08]  /*27f0*/  HMMA.16816.F32.BF16 R12, R192.reuse, R84, R68 ;  /* 0x00000054c00c723c */ /* 0x040ff00000041844 */
[C---:B------:R-:W-:Y:S08]  /*2800*/  HMMA.16816.F32.BF16 R8, R192.reuse, R86, R72 ;  /* 0x00000056c008723c */ /* 0x040ff00000041848 */
[C---:B------:R-:W-:Y:S08]  /*2810*/  HMMA.16816.F32.BF16 R76, R192.reuse, R80, R64 ;  /* 0x00000050c04c723c */ /* 0x040ff00000041840 */
[C---:B--2---:R-:W-:Y:S01]  /*2820*/  HMMA.16816.F32.BF16 R72, R192.reuse, R90, R52 ;  /* 0x0000005ac048723c */ /* 0x044fe20000041834 */
[----:B------:R-:W2:Y:S07]  /*2830*/  LDSM.16.M88.4 R52, [R236+0x16100] ;  /* 0x01610000ec34783b */ /* 0x000eae0000000200 */
[C---:B------:R-:W-:Y:S08]  /*2840*/  HMMA.16816.F32.BF16 R84, R192.reuse, R82, R60 ;  /* 0x00000052c054723c */ /* 0x040ff0000004183c */
[C---:B------:R-:W-:Y:S01]  /*2850*/  HMMA.16816.F32.BF16 R64, R192.reuse, R98, R44 ;  /* 0x00000062c040723c */ /* 0x040fe2000004182c */
[----:B------:R-:W3:Y:S07]  /*2860*/  LDSM.16.M88.4 R44, [R236+0x16900] ;  /* 0x01690000ec2c783b */ /* 0x000eee0000000200 */
[C---:B------:R-:W-:Y:S01]  /*2870*/  HMMA.16816.F32.BF16 R80, R192.reuse, R88, R56 ;  /* 0x00000058c050723c */ /* 0x040fe20000041838 */
[----:B------:R-:W-:Y:S07]  /*2880*/  LDSM.16.M88.4 R88, [R4+0x16100] ;  /* 0x016100000458783b */ /* 0x000fee0000000200 */
[C---:B------:R-:W-:Y:S01]  /*2890*/  HMMA.16816.F32.BF16 R68, R192.reuse, R96, R48 ;  /* 0x00000060c044723c */ /* 0x040fe20000041830 */
[----:B------:R-:W-:Y:S07]  /*28a0*/  LDSM.16.M88.4 R96, [R4+0x17900] ;  /* 0x017900000460783b */ /* 0x000fee0000000200 */
[C---:B------:R-:W-:Y:S01]  /*28b0*/  HMMA.16816.F32.BF16 R56, R192.reuse, R102, R32 ;  /* 0x00000066c038723c */ /* 0x040fe20000041820 */
[----:B------:R-:W4:Y:S07]  /*28c0*/  LDSM.16.M88.4 R32, [R236+0x17100] ;  /* 0x01710000ec20783b */ /* 0x000f2e0000000200 */
[C---:B------:R-:W-:Y:S01]  /*28d0*/  HMMA.16816.F32.BF16 R60, R192.reuse, R100, R40 ;  /* 0x00000064c03c723c */ /* 0x040fe20000041828 */
[----:B------:R-:W-:Y:S07]  /*28e0*/  LDSM.16.M88.4 R100, [R5+0x17100] ;  /* 0x017100000564783b */ /* 0x000fee0000000200 */
[C---:B------:R-:W-:Y:S01]  /*28f0*/  HMMA.16816.F32.BF16 R48, R192.reuse, R104, R24 ;  /* 0x00000068c030723c */ /* 0x040fe20000041818 */
[----:B------:R-:W5:Y:S07]  /*2900*/  LDSM.16.M88.4 R24, [R4+0x15100] ;  /* 0x015100000418783b */ /* 0x000f6e0000000200 */
[----:B------:R-:W-:Y:S01]  /*2910*/  HMMA.16816.F32.BF16 R40, R192, R106, R20 ;  /* 0x0000006ac028723c */ /* 0x000fe20000041814 */
[----:B------:R-:W3:Y:S04]  /*2920*/  LDSM.16.M88.4 R20, [R4+0x15900] ;  /* 0x015900000414783b */ /* 0x000ee80000000200 */
[----:B------:R-:W-:Y:S03]  /*2930*/  LDSM.16.M88.4 R104, [R5+0x15100] ;  /* 0x015100000568783b */ /* 0x000fe60000000200 */
[C---:B-1----:R-:W-:Y:S08]  /*2940*/  HMMA.16816.F32.BF16 R36, R196.reuse, R16, R12 ;  /* 0x00000010c424723c */ /* 0x042ff0000004180c */
[C---:B------:R-:W-:Y:S08]  /*2950*/  HMMA.16816.F32.BF16 R16, R196.reuse, R18, R8 ;  /* 0x00000012c410723c */ /* 0x040ff00000041808 */
[C---:B------:R-:W-:Y:S08]  /*2960*/  HMMA.16816.F32.BF16 R12, R196.reuse, R92, R76 ;  /* 0x0000005cc40c723c */ /* 0x040ff0000004184c */
[C---:B------:R-:W-:Y:S01]  /*2970*/  HMMA.16816.F32.BF16 R8, R196.reuse, R94, R84 ;  /* 0x0000005ec408723c */ /* 0x040fe20000041854 */
[----:B------:R-:W1:Y:S04]  /*2980*/  LDSM.16.M88.4 R84, [R4+0x16900] ;  /* 0x016900000454783b */ /* 0x000e680000000200 */
[----:B------:R-:W1:Y:S03]  /*2990*/  LDSM.16.M88.4 R92, [R4+0x17100] ;  /* 0x01710000045c783b */ /* 0x000e660000000200 */
[C---:B--2---:R-:W-:Y:S08]  /*29a0*/  HMMA.16816.F32.BF16 R76, R196.reuse, R54, R72 ;  /* 0x00000036c44c723c */ /* 0x044ff00000041848 */
[C---:B------:R-:W-:Y:S08]  /*29b0*/  HMMA.16816.F32.BF16 R80, R196.reuse, R52, R80 ;  /* 0x00000034c450723c */ /* 0x040ff00000041850 */
[C---:B---3--:R-:W-:Y:S08]  /*29c0*/  HMMA.16816.F32.BF16 R72, R196.reuse, R44, R68 ;  /* 0x0000002cc448723c */ /* 0x048ff00000041844 */
[C---:B------:R-:W-:Y:S08]  /*29d0*/  HMMA.16816.F32.BF16 R68, R196.reuse, R46, R64 ;  /* 0x0000002ec444723c */ /* 0x040ff00000041840 */
[C---:B----4-:R-:W-:Y:S08]  /*29e0*/  HMMA.16816.F32.BF16 R52, R196.reuse, R34, R56 ;  /* 0x00000022c434723c */ /* 0x050ff00000041838 */
[C---:B------:R-:W-:Y:S08]  /*29f0*/  HMMA.16816.F32.BF16 R64, R196.reuse, R28, R48 ;  /* 0x0000001cc440723c */ /* 0x040ff00000041830 */
[----:B------:R-:W-:Y:S08]  /*2a00*/  HMMA.16816.F32.BF16 R44, R196, R32, R60 ;  /* 0x00000020c42c723c */ /* 0x000ff0000004183c */
[C---:B-----5:R-:W-:Y:S01]  /*2a10*/  HMMA.16816.F32.BF16 R56, R208.reuse, R24, R36 ;  /* 0x00000018d038723c */ /* 0x060fe20000041824 */
[----:B------:R-:W-:Y:S07]  /*2a20*/  LDSM.16.M88.4 R36, [R5+0x16900] ;  /* 0x016900000524783b */ /* 0x000fee0000000200 */
[C---:B------:R-:W-:Y:S01]  /*2a30*/  HMMA.16816.F32.BF16 R48, R208.reuse, R26, R16 ;  /* 0x0000001ad030723c */ /* 0x040fe20000041810 */
[----:B------:R-:W2:Y:S07]  /*2a40*/  LDSM.16.M88.4 R24, [R5+0x15900] ;  /* 0x015900000518783b */ /* 0x000eae0000000200 */
[C---:B------:R-:W-:Y:S08]  /*2a50*/  HMMA.16816.F32.BF16 R32, R208.reuse, R20, R12 ;  /* 0x00000014d020723c */ /* 0x040ff0000004180c */
[----:B------:R-:W-:Y:S01]  /*2a60*/  HMMA.16816.F32.BF16 R16, R208, R22, R8 ;  /* 0x00000016d010723c */ /* 0x000fe20000041808 */
[----:B------:R-:W3:Y:S07]  /*2a70*/  LDSM.16.M88.4 R20, [R5+0x16100] ;  /* 0x016100000514783b */ /* 0x000eee0000000200 */
[----:B------:R-:W-:Y:S08]  /*2a80*/  HMMA.16816.F32.BF16 R60, R196, R30, R40 ;  /* 0x0000001ec43c723c */ /* 0x000ff00000041828 */
        /* <DEDUP_REMOVED lines=8> */
[----:B------:R-:W4:Y:S07]  /*2b10*/  LDSM.16.M88.4 R92, [R3+0x16100] ;  /* 0x01610000035c783b */ /* 0x000f2e0000000200 */
[----:B------:R-:W-:Y:S08]  /*2b20*/  HMMA.16816.F32.BF16 R80, R212, R104, R56 ;  /* 0x00000068d450723c */ /* 0x000ff00000041838 */
[----:B------:R-:W-:Y:S08]  /*2b30*/  HMMA.16816.F32.BF16 R68, R208, R98, R60 ;  /* 0x00000062d044723c */ /* 0x000ff0000004183c */
[C---:B--2---:R-:W-:Y:S01]  /*2b40*/  HMMA.16816.F32.BF16 R72, R212.reuse, R24, R32 ;  /* 0x00000018d448723c */ /* 0x044fe20000041820 */
[----:B------:R-:W-:Y:S07]  /*2b50*/  LDSM.16.M88.4 R32, [R236+0x18100] ;  /* 0x01810000ec20783b */ /* 0x000fee0000000200 */
[C---:B------:R-:W-:Y:S01]  /*2b60*/  HMMA.16816.F32.BF16 R76, R212.reuse, R106, R48 ;  /* 0x0000006ad44c723c */ /* 0x040fe20000041830 */
[----:B------:R-:W2:Y:S07]  /*2b70*/  LDSM.16.M88.4 R104, [R3+0x17100] ;  /* 0x017100000368783b */ /* 0x000eae0000000200 */
[C---:B------:R-:W-:Y:S08]  /*2b80*/  HMMA.16816.F32.BF16 R60, R212.reuse, R26, R16 ;  /* 0x0000001ad43c723c */ /* 0x040ff00000041810 */
[----:B---3--:R-:W-:Y:S08]  /*2b90*/  HMMA.16816.F32.BF16 R56, R212, R20, R12 ;  /* 0x00000014d438723c */ /* 0x008ff0000004180c */
[----:B------:R-:W-:Y:S01]  /*2ba0*/  HMMA.16816.F32.BF16 R64, R208, R96, R64 ;  /* 0x00000060d040723c */ /* 0x000fe20000041840 */
[----:B------:R-:W3:Y:S07]  /*2bb0*/  LDSM.16.M88.4 R96, [R3+0x16900] ;  /* 0x016900000360783b */ /* 0x000eee0000000200 */
[C---:B------:R-:W-:Y:S08]  /*2bc0*/  HMMA.16816.F32.BF16 R24, R212.reuse, R22, R8 ;  /* 0x00000016d418723c */ /* 0x040ff00000041808 */
[C---:B------:R-:W-:Y:S01]  /*2bd0*/  HMMA.16816.F32.BF16 R16, R212.reuse, R38, R40 ;  /* 0x00000026d410723c */ /* 0x040fe20000041828 */
[----:B------:R-:W5:Y:S07]  /*2be0*/  LDSM.16.M88.4 R40, [R3+0x17900] ;  /* 0x017900000328783b */ /* 0x000f6e0000000200 */
[C---:B------:R-:W-:Y:S08]  /*2bf0*/  HMMA.16816.F32.BF16 R20, R212.reuse, R36, R28 ;  /* 0x00000024d414723c */ /* 0x040ff0000004181c */
[----:B------:R-:W-:Y:S01]  /*2c00*/  HMMA.16816.F32.BF16 R8, R212, R102, R52 ;  /* 0x00000066d408723c */ /* 0x000fe20000041834 */
[----:B------:R-:W-:Y:S07]  /*2c10*/  LDSM.16.M88.4 R52, [R4+0x18900] ;  /* 0x018900000434783b */ /* 0x000fee0000000200 */
[----:B-1----:R-:W-:Y:S08]  /*2c20*/  HMMA.16816.F32.BF16 R28, R216, R84, R80 ;  /* 0x00000054d81c723c */ /* 0x002ff00000041850 */
[----:B------:R-:W-:Y:S08]  /*2c30*/  HMMA.16816.F32.BF16 R48, R212, R110, R68 ;  /* 0x0000006ed430723c */ /* 0x000ff00000041844 */
[C---:B------:R-:W-:Y:S08]  /*2c40*/  HMMA.16816.F32.BF16 R68, R216.reuse, R88, R72 ;  /* 0x00000058d844723c */ /* 0x040ff00000041848 */
[----:B----4-:R-:W-:Y:S08]  /*2c50*/  HMMA.16816.F32.BF16 R72, R216, R92, R56 ;  /* 0x0000005cd848723c */ /* 0x010ff00000041838 */
[----:B------:R-:W-:Y:S08]  /*2c60*/  HMMA.16816.F32.BF16 R36, R212, R108, R64 ;  /* 0x0000006cd424723c */ /* 0x000ff00000041840 */
[----:B------:R-:W-:Y:S01]  /*2c70*/  HMMA.16816.F32.BF16 R56, R216, R94, R24 ;  /* 0x0000005ed838723c */ /* 0x000fe20000041818 */
[----:B------:R-:W1:Y:S07]  /*2c80*/  LDSM.16.M88.4 R24, [R4+0x18100] ;  /* 0x018100000418783b */ /* 0x000e6e0000000200 */
[----:B------:R-:W-:Y:S08]  /*2c90*/  HMMA.16816.F32.BF16 R12, R212, R100, R44 ;  /* 0x00000064d40c723c */ /* 0x000ff0000004182c */
[C---:B------:R-:W-:Y:S08]  /*2ca0*/  HMMA.16816.F32.BF16 R44, R216.reuse, R86, R76 ;  /* 0x00000056d82c723c */ /* 0x040ff0000004184c */
[----:B--2---:R-:W-:Y:S08]  /*2cb0*/  HMMA.16816.F32.BF16 R84, R216, R106, R8 ;  /* 0x0000006ad854723c */ /* 0x004ff00000041808 */
[----:B------:R-:W-:Y:S08]  /*2cc0*/  HMMA.16816.F32.BF16 R8, R220, R32, R28 ;  /* 0x00000020dc08723c */ /* 0x000ff0000004181c */
[C---:B------:R-:W-:Y:S01]  /*2cd0*/  HMMA.16816.F32.BF16 R64, R216.reuse, R90, R60 ;  /* 0x0000005ad840723c */ /* 0x040fe2000004183c */
[----:B------:R-:W-:Y:S07]  /*2ce0*/  LDSM.16.M88.4 R60, [R236+0x19900] ;  /* 0x01990000ec3c783b */ /* 0x000fee0000000200 */
[C---:B---3--:R-:W-:Y:S01]  /*2cf0*/  HMMA.16816.F32.BF16 R76, R216.reuse, R96, R20 ;  /* 0x00000060d84c723c */ /* 0x048fe20000041814 */
[----:B------:R-:W2:Y:S07]  /*2d00*/  LDSM.16.M88.4 R20, [R236+0x18900] ;  /* 0x01890000ec14783b */ /* 0x000eae0000000200 */
[C---:B------:R-:W-:Y:S01]  /*2d10*/  HMMA.16816.F32.BF16 R88, R216.reuse, R98, R16 ;  /* 0x00000062d858723c */ /* 0x040fe20000041810 */
[----:B------:R-:W3:Y:S07]  /*2d20*/  LDSM.16.M88.4 R16, [R236+0x19100] ;  /* 0x01910000ec10783b */ /* 0x000eee0000000200 */
[C---:B-----5:R-:W-:Y:S01]  /*2d30*/  HMMA.16816.F32.BF16 R100, R216.reuse, R40, R36 ;  /* 0x00000028d864723c */ /* 0x060fe20000041824 */
[----:B------:R-:W4:Y:S07]  /*2d40*/  LDSM.16.M88.4 R36, [R5+0x18100] ;  /* 0x018100000524783b */ /* 0x000f2e0000000200 */
[----:B------:R-:W-:Y:S08]  /*2d50*/  HMMA.16816.F32.BF16 R92, R216, R104, R12 ;  /* 0x00000068d85c723c */ /* 0x000ff0000004180c */
[----:B------:R-:W-:Y:S01]  /*2d60*/  HMMA.16816.F32.BF16 R12, R220, R34, R44 ;  /* 0x00000022dc0c723c */ /* 0x000fe2000004182c */
[----:B------:R-:W-:Y:S07]  /*2d70*/  LDSM.16.M88.4 R32, [R4+0x19100] ;  /* 0x019100000420783b */ /* 0x000fee0000000200 */
[----:B-1----:R-:W-:Y:S08]  /*2d80*/  HMMA.16816.F32.BF16 R8, R224, R24, R8 ;  /* 0x00000018e008723c */ /* 0x002ff00000041808 */
[----:B------:R-:W-:Y:S01]  /*2d90*/  HMMA.16816.F32.BF16 R104, R216, R42, R48 ;  /* 0x0000002ad868723c */ /* 0x000fe20000041830 */
[----:B------:R-:W1:Y:S04]  /*2da0*/  LDSM.16.M88.4 R48, [R3+0x18100] ;  /* 0x018100000330783b */ /* 0x000e680000000200 */
[----:B------:R-:W-:Y:S03]  /*2db0*/  LDSM.16.M88.4 R40, [R5+0x18900] ;  /* 0x018900000528783b */ /* 0x000fe60000000200 */
[C---:B--2---:R-:W-:Y:S08]  /*2dc0*/  HMMA.16816.F32.BF16 R44, R220.reuse, R22, R64 ;  /* 0x00000016dc2c723c */ /* 0x044ff00000041840 */
[C---:B------:R-:W-:Y:S08]  /*2dd0*/  HMMA.16816.F32.BF16 R28, R220.reuse, R20, R68 ;  /* 0x00000014dc1c723c */ /* 0x040ff00000041844 */
[C---:B---3--:R-:W-:Y:S08]  /*2de0*/  HMMA.16816.F32.BF16 R64, R220.reuse, R16, R72 ;  /* 0x00000010dc40723c */ /* 0x048ff00000041848 */
[----:B------:R-:W-:Y:S01]  /*2df0*/  HMMA.16816.F32.BF16 R80, R220, R18, R56 ;  /* 0x00000012dc50723c */ /* 0x000fe20000041838 */
[----:B------:R-:W-:Y:S07]  /*2e00*/  LDSM.16.M88.4 R56, [R236+0x1a900] ;  /* 0x01a90000ec38783b */ /* 0x000fee0000000200 */
[----:B------:R-:W-:Y:S01]  /*2e10*/  HMMA.16816.F32.BF16 R16, R224, R26, R12 ;  /* 0x0000001ae010723c */ /* 0x000fe2000004180c */
[----:B------:R-:W2:Y:S07]  /*2e20*/  LDSM.16.M88.4 R12, [R236+0x1a100] ;  /* 0x01a10000ec0c783b */ /* 0x000eae0000000200 */
[----:B----4-:R-:W-:Y:S08]  /*2e30*/  HMMA.16816.F32.BF16 R8, R228, R36, R8 ;  /* 0x00000024e408723c */ /* 0x010ff00000041808 */
[----:B------:R-:W-:Y:S08]  /*2e40*/  HMMA.16816.F32.BF16 R20, R224, R52, R28 ;  /* 0x00000034e014723c */ /* 0x000ff0000004181c */
[----:B------:R-:W-:Y:S01]  /*2e50*/  HMMA.16816.F32.BF16 R16, R228, R38, R16 ;  /* 0x00000026e410723c */ /* 0x000fe20000041810 */
[----:B------:R-:W3:Y:S07]  /*2e60*/  LDSM.16.M88.4 R36, [R4+0x19900] ;  /* 0x019900000424783b */ /* 0x000eee0000000200 */
[----:B-1----:R-:W-:Y:S08]  /*2e70*/  HMMA.16816.F32.BF16 R28, R232, R48, R8 ;  /* 0x00000030e81c723c */ /* 0x002ff00000041808 */
[C---:B------:R-:W-:Y:S08]  /*2e80*/  HMMA.16816.F32.BF16 R96, R220.reuse, R60, R76 ;  /* 0x0000003cdc60723c */ /* 0x040ff0000004184c */
[C---:B------:R-:W-:Y:S01]  /*2e90*/  HMMA.16816.F32.BF16 R72, R220.reuse, R62, R88 ;  /* 0x0000003edc48723c */ /* 0x040fe20000041858 */
[----:B------:R-:W1:Y:S07]  /*2ea0*/  LDSM.16.M88.4 R60, [R3+0x18900] ;  /* 0x01890000033c783b */ /* 0x000e6e0000000200 */
[----:B--2---:R-:W-:Y:S01]  /*2eb0*/  HMMA.16816.F32.BF16 R88, R220, R12, R92 ;  /* 0x0000000cdc58723c */ /* 0x004fe2000004185c */
[----:B------:R-:W-:-:S04]  /*2ec0*/  FMUL.FTZ R6, R28, c[0x0][0x320] ;  /* 0x0000c8001c067a20 */ /* 0x000fc80000410000 */
[----:B------:R2:W4:Y:S03]  /*2ed0*/  MUFU.TANH R108, R6 ;  /* 0x00000006006c7308 */ /* 0x0005260000002400 */
[----:B------:R-:W-:Y:S08]  /*2ee0*/  HMMA.16816.F32.BF16 R84, R220, R14, R84 ;  /* 0x0000000edc54723c */ /* 0x000ff00000041854 */
[----:B------:R-:W-:Y:S01]  /*2ef0*/  HMMA.16816.F32.BF16 R8, R224, R54, R44 ;  /* 0x00000036e008723c */ /* 0x000fe2000004182c */
[----:B------:R-:W5:Y:S01]  /*2f00*/  LDSM.16.M88.4 R44, [R5+0x19100] ;  /* 0x01910000052c783b */ /* 0x000f620000000200 */
[----:B--2---:R-:W-:-:S03]  /*2f10*/  FMUL.FTZ R6, R29, c[0x0][0x320] ;  /* 0x0000c8001d067a20 */ /* 0x004fc60000410000 */
[----:B------:R-:W-:Y:S03]  /*2f20*/  LDSM.16.M88.4 R52, [R3+0x19100] ;  /* 0x019100000334783b */ /* 0x000fe60000000200 */
[----:B------:R-:W-:Y:S08]  /*2f30*/  HMMA.16816.F32.BF16 R12, R228, R40, R20 ;  /* 0x00000028e40c723c */ /* 0x000ff00000041814 */
[----:B------:R-:W-:Y:S01]  /*2f40*/  HMMA.16816.F32.BF16 R20, R232, R50, R16 ;  /* 0x00000032e814723c */ /* 0x000fe20000041810 */
[----:B------:R-:W-:Y:S07]  /*2f50*/  LDSM.16.M88.4 R48, [R3+0x19900] ;  /* 0x019900000330783b */ /* 0x000fee0000000200 */
[----:B------:R-:W-:Y:S01]  /*2f60*/  HMMA.16816.F32.BF16 R76, R220, R56, R100 ;  /* 0x00000038dc4c723c */ /* 0x000fe20000041864 */
[----:B------:R2:W1:Y:S07]  /*2f70*/  MUFU.TANH R103, R6 ;  /* 0x0000000600677308 */ /* 0x00046e0000002400 */
[----:B------:R-:W-:Y:S01]  /*2f80*/  HMMA.16816.F32.BF16 R8, R228, R42, R8 ;  /* 0x0000002ae408723c */ /* 0x000fe20000041808 */
[----:B------:R-:W4:Y:S07]  /*2f90*/  LDSM.16.M88.4 R40, [R4+0x1a100] ;  /* 0x01a100000428783b */ /* 0x000f2e0000000200 */
[----:B------:R-:W-:Y:S01]  /*2fa0*/  HMMA.16816.F32.BF16 R16, R224, R34, R80 ;  /* 0x00000022e010723c */ /* 0x000fe20000041850 */
[----:B--2---:R-:W-:-:S04]  /*2fb0*/  FMUL.FTZ R6, R30, c[0x0][0x320] ;  /* 0x0000c8001e067a20 */ /* 0x004fc80000410000 */
[----:B------:R2:W1:Y:S03]  /*2fc0*/  MUFU.TANH R100, R6 ;  /* 0x0000000600647308 */ /* 0x0004660000002400 */
[C---:B------:R-:W-:Y:S08]  /*2fd0*/  HMMA.16816.F32.BF16 R24, R224.reuse, R32, R64 ;  /* 0x00000020e018723c */ /* 0x040ff00000041840 */
[----:B---3--:R-:W-:Y:S01]  /*2fe0*/  HMMA.16816.F32.BF16 R32, R224, R36, R96 ;  /* 0x00000024e020723c */ /* 0x008fe20000041860 */
[----:B--2---:R-:W-:-:S07]  /*2ff0*/  FMUL.FTZ R6, R31, c[0x0][0x320] ;  /* 0x0000c8001f067a20 */ /* 0x004fce0000410000 */
[C---:B-1----:R-:W-:Y:S01]  /*3000*/  HMMA.16816.F32.BF16 R28, R232.reuse, R60, R12 ;  /* 0x0000003ce81c723c */ /* 0x042fe2000004180c */
[----:B------:R1:W-:Y:S07]  /*3010*/  MUFU.TANH R95, R6 ;  /* 0x00000006005f7308 */ /* 0x0003ee0000002400 */
[----:B------:R-:W-:Y:S08]  /*3020*/  HMMA.16816.F32.BF16 R12, R232, R62, R8 ;  /* 0x0000003ee80c723c */ /* 0x000ff00000041808 */
[----:B------:R-:W-:Y:S01]  /*3030*/  HMMA.16816.F32.BF16 R60, R224, R38, R72 ;  /* 0x00000026e03c723c */ /* 0x000fe20000041848 */
[----:B-1----:R-:W-:Y:S01]  /*3040*/  FMUL.FTZ R6, R20, c[0x0][0x320] ;  /* 0x0000c80014067a20 */ /* 0x002fe20000410000 */
[----:B------:R-:W1:Y:S03]  /*3050*/  LDSM.16.M88.4 R36, [R5+0x19900] ;  /* 0x019900000524783b */ /* 0x000e660000000200 */
[----:B------:R2:W3:Y:S03]  /*3060*/  MUFU.TANH R94, R6 ;  /* 0x00000006005e7308 */ /* 0x0004e60000002400 */
[C---:B-----5:R-:W-:Y:S08]  /*3070*/  HMMA.16816.F32.BF16 R8, R228.reuse, R46, R16 ;  /* 0x0000002ee408723c */ /* 0x060ff00000041810 */
[----:B------:R-:W-:Y:S01]  /*3080*/  FMUL.FTZ R15, R15, c[0x0][0x320] ;  /* 0x0000c8000f0f7a20 */ /* 0x000fe20000410000 */
[----:B------:R-:W-:Y:S01]  /*3090*/  HMMA.16816.F32.BF16 R24, R228, R44, R24 ;  /* 0x0000002ce418723c */ /* 0x000fe20000041818 */
[----:B--2---:R-:W-:-:S04]  /*30a0*/  FMUL.FTZ R6, R21, c[0x0][0x320] ;  /* 0x0000c80015067a20 */ /* 0x004fc80000410000 */
[----:B------:R2:W5:Y:S03]  /*30b0*/  MUFU.TANH R93, R6 ;  /* 0x00000006005d7308 */ /* 0x0005660000002400 */
[----:B----4-:R-:W-:Y:S08]  /*30c0*/  HMMA.16816.F32.BF16 R44, R224, R40, R88 ;  /* 0x00000028e02c723c */ /* 0x010ff00000041858 */
[----:B------:R-:W-:Y:S01]  /*30d0*/  HMMA.16816.F32.BF16 R16, R232, R54, R8 ;  /* 0x00000036e810723c */ /* 0x000fe20000041808 */
[----:B--2---:R-:W-:-:S07]  /*30e0*/  FMUL.FTZ R6, R22, c[0x0][0x320] ;  /* 0x0000c80016067a20 */ /* 0x004fce0000410000 */
[----:B-1----:R-:W-:Y:S01]  /*30f0*/  HMMA.16816.F32.BF16 R8, R228, R36, R32 ;  /* 0x00000024e408723c */ /* 0x002fe20000041820 */
[----:B------:R-:W-:Y:S01]  /*3100*/  LDSM.16.M88.4 R32, [R5+0x1a900] ;  /* 0x01a900000520783b */ /* 0x000fe20000000200 */
[----:B------:R1:W2:Y:S06]  /*3110*/  MUFU.TANH R92, R6 ;  /* 0x00000006005c7308 */ /* 0x0002ac0000002400 */
[----:B------:R-:W-:Y:S08]  /*3120*/  HMMA.16816.F32.BF16 R68, R220, R58, R104 ;  /* 0x0000003adc44723c */ /* 0x000ff00000041868 */
[----:B------:R-:W-:Y:S01]  /*3130*/  HMMA.16816.F32.BF16 R56, R224, R42, R84 ;  /* 0x0000002ae038723c */ /* 0x000fe20000041854 */
[----:B------:R-:W-:Y:S01]  /*3140*/  LDSM.16.M88.4 R40, [R3+0x1a100] ;  /* 0x01a100000328783b */ /* 0x000fe20000000200 */
[----:B------:R-:W-:-:S02]  /*3150*/  FMUL.FTZ R16, R16, c[0x0][0x320] ;  /* 0x0000c80010107a20 */ /* 0x000fc40000410000 */
[----:B-1----:R-:W-:Y:S02]  /*3160*/  FMUL.FTZ R6, R23, c[0x0][0x320] ;  /* 0x0000c80017067a20 */ /* 0x002fe40000410000 */
[----:B------:R1:W4:Y:S01]  /*3170*/  LDSM.16.M88.4 R20, [R4+0x1a900] ;  /* 0x01a900000414783b */ /* 0x0003220000000200 */
[----:B------:R-:W-:Y:S01]  /*3180*/  FMUL.FTZ R17, R17, c[0x0][0x320] ;  /* 0x0000c80011117a20 */ /* 0x000fe20000410000 */
[----:B------:R2:W-:Y:S01]  /*3190*/  MUFU.TANH R83, R6 ;  /* 0x0000000600537308 */ /* 0x0005e20000002400 */
[----:B------:R-:W-:Y:S01]  /*31a0*/  HMMA.16816.F32.BF16 R24, R232, R52, R24 ;  /* 0x00000034e818723c */ /* 0x000fe20000041818 */
[----:B------:R-:W-:Y:S02]  /*31b0*/  FMUL.FTZ R18, R18, c[0x0][0x320] ;  /* 0x0000c80012127a20 */ /* 0x000fe40000410000 */
[----:B------:R-:W-:-:S04]  /*31c0*/  FMUL.FTZ R19, R19, c[0x0][0x320] ;  /* 0x0000c80013137a20 */ /* 0x000fc80000410000 */
[----:B------:R-:W-:Y:S01]  /*31d0*/  MUFU.TANH R160, R16 ;  /* 0x0000001000a07308 */ /* 0x000fe20000002400 */
[----:B--2---:R-:W-:-:S07]  /*31e0*/  FMUL.FTZ R6, R28, c[0x0][0x320] ;  /* 0x0000c8001c067a20 */ /* 0x004fce0000410000 */
[----:B------:R-:W-:Y:S01]  /*31f0*/  MUFU.TANH R161, R17 ;  /* 0x0000001100a17308 */ /* 0x000fe20000002400 */
[----:B-1----:R-:W-:-:S07]  /*3200*/  FMUL.FTZ R4, R29, c[0x0][0x320] ;  /* 0x0000c8001d047a20 */ /* 0x002fce0000410000 */
[----:B------:R1:W-:Y:S01]  /*3210*/  MUFU.TANH R81, R4 ;  /* 0x0000000400517308 */ /* 0x0003e20000002400 */
[----:B------:R-:W-:Y:S02]  /*3220*/  FMUL.FTZ R24, R24, c[0x0][0x320] ;  /* 0x0000c80018187a20 */ /* 0x000fe40000410000 */
[----:B------:R-:W-:Y:S02]  /*3230*/  FMUL.FTZ R25, R25, c[0x0][0x320] ;  /* 0x0000c80019197a20 */ /* 0x000fe40000410000 */
[----:B------:R-:W-:Y:S02]  /*3240*/  FMUL.FTZ R26, R26, c[0x0][0x320] ;  /* 0x0000c8001a1a7a20 */ /* 0x000fe40000410000 */
[----:B------:R-:W-:Y:S01]  /*3250*/  FMUL.FTZ R27, R27, c[0x0][0x320] ;  /* 0x0000c8001b1b7a20 */ /* 0x000fe20000410000 */
[----:B------:R-:W2:Y:S01]  /*3260*/  MUFU.TANH R82, R6 ;  /* 0x0000000600527308 */ /* 0x000ea20000002400 */
[----:B----4-:R-:W-:Y:S01]  /*3270*/  HMMA.16816.F32.BF16 R64, R224, R20, R76 ;  /* 0x00000014e040723c */ /* 0x010fe2000004184c */
[----:B-1----:R-:W-:-:S06]  /*3280*/  FMUL.FTZ R4, R30, c[0x0][0x320] ;  /* 0x0000c8001e047a20 */ /* 0x002fcc0000410000 */
[----:B------:R-:W-:Y:S01]  /*3290*/  MUFU.TANH R77, R15 ;  /* 0x0000000f004d7308 */ /* 0x000fe20000002400 */
[----:B------:R-:W-:Y:S07]  /*32a0*/  HMMA.16816.F32.BF16 R52, R224, R22, R68 ;  /* 0x00000016e034723c */ /* 0x000fee0000041844 */
[----:B------:R1:W4:Y:S01]  /*32b0*/  MUFU.TANH R80, R4 ;  /* 0x0000000400507308 */ /* 0x0003220000002400 */
[----:B------:R-:W-:Y:S07]  /*32c0*/  HMMA.16816.F32.BF16 R20, R232, R48, R8 ;  /* 0x00000030e814723c */ /* 0x000fee0000041808 */
[----:B------:R-:W-:Y:S01]  /*32d0*/  MUFU.TANH R49, R19 ;  /* 0x0000001300317308 */ /* 0x000fe20000002400 */
[----:B-1----:R-:W-:-:S07]  /*32e0*/  FMUL.FTZ R4, R31, c[0x0][0x320] ;  /* 0x0000c8001f047a20 */ /* 0x002fce0000410000 */
[----:B------:R-:W-:Y:S01]  /*32f0*/  MUFU.TANH R101, R24 ;  /* 0x0000001800657308 */ /* 0x000fe20000002400 */
[----:B------:R-:W-:Y:S07]  /*3300*/  HMMA.16816.F32.BF16 R28, R228, R38, R60 ;  /* 0x00000026e41c723c */ /* 0x000fee000004183c */
[----:B------:R1:W-:Y:S01]  /*3310*/  MUFU.TANH R75, R4 ;  /* 0x00000004004b7308 */ /* 0x0003e20000002400 */
[----:B------:R-:W-:Y:S02]  /*3320*/  FMUL.FTZ R22, R22, c[0x0][0x320] ;  /* 0x0000c80016167a20 */ /* 0x000fe40000410000 */
[----:B------:R-:W-:-:S02]  /*3330*/  FMUL.FTZ R21, R21, c[0x0][0x320] ;  /* 0x0000c80015157a20 */ /* 0x000fc40000410000 */
[----:B------:R-:W-:-:S03]  /*3340*/  FMUL.FTZ R20, R20, c[0x0][0x320] ;  /* 0x0000c80014147a20 */ /* 0x000fc60000410000 */
[----:B------:R2:W-:Y:S01]  /*3350*/  MUFU.TANH R60, R18 ;  /* 0x00000012003c7308 */ /* 0x0005e20000002400 */
[----:B------:R-:W-:Y:S02]  /*3360*/  FMUL.FTZ R23, R23, c[0x0][0x320] ;  /* 0x0000c80017177a20 */ /* 0x000fe40000410000 */
[----:B-1----:R-:W-:-:S05]  /*3370*/  FMUL.FTZ R4, R12, c[0x0][0x320] ;  /* 0x0000c8000c047a20 */ /* 0x002fca0000410000 */
[----:B------:R-:W-:Y:S01]  /*3380*/  MUFU.TANH R102, R25 ;  /* 0x0000001900667308 */ /* 0x000fe20000002400 */
[----:B------:R-:W-:Y:S07]  /*3390*/  HMMA.16816.F32.BF16 R36, R232, R50, R28 ;  /* 0x00000032e824723c */ /* 0x000fee000004181c */
[----:B------:R1:W1:Y:S01]  /*33a0*/  MUFU.TANH R74, R4 ;  /* 0x00000004004a7308 */ /* 0x0002620000002400 */
[C---:B--2---:R-:W-:Y:S07]  /*33b0*/  HMMA.16816.F32.BF16 R16, R228.reuse, R32, R64 ;  /* 0x00000020e410723c */ /* 0x044fee0000041840 */
[----:B------:R-:W-:Y:S01]  /*33c0*/  MUFU.TANH R162, R26 ;  /* 0x0000001a00a27308 */ /* 0x000fe20000002400 */
[----:B------:R-:W-:Y:S01]  /*33d0*/  HMMA.16816.F32.BF16 R28, R228, R34, R52 ;  /* 0x00000022e41c723c */ /* 0x000fe20000041834 */
[----:B-1----:R-:W-:-:S06]  /*33e0*/  FMUL.FTZ R4, R13, c[0x0][0x320] ;  /* 0x0000c8000d047a20 */ /* 0x002fcc0000410000 */
[----:B------:R-:W-:Y:S01]  /*33f0*/  MUFU.TANH R163, R27 ;  /* 0x0000001b00a37308 */ /* 0x000fe20000002400 */
[----:B------:R-:W-:Y:S02]  /*3400*/  FMUL.FTZ R36, R36, c[0x0][0x320] ;  /* 0x0000c80024247a20 */ /* 0x000fe40000410000 */
[----:B------:R-:W-:Y:S02]  /*3410*/  FMUL.FTZ R37, R37, c[0x0][0x320] ;  /* 0x0000c80025257a20 */ /* 0x000fe40000410000 */
[----:B------:R-:W-:Y:S02]  /*3420*/  FMUL.FTZ R38, R38, c[0x0][0x320] ;  /* 0x0000c80026267a20 */ /* 0x000fe40000410000 */
[----:B------:R-:W-:Y:S01]  /*3430*/  FMUL.FTZ R39, R39, c[0x0][0x320] ;  /* 0x0000c80027277a20 */ /* 0x000fe20000410000 */
[----:B------:R1:W2:Y:S08]  /*3440*/  MUFU.TANH R73, R4 ;  /* 0x0000000400497308 */ /* 0x0002b00000002400 */
[----:B------:R-:W-:Y:S01]  /*3450*/  MUFU.TANH R32, R22 ;  /* 0x0000001600207308 */ /* 0x000fe20000002400 */
[----:B-1----:R-:W-:-:S07]  /*3460*/  FMUL.FTZ R4, R14, c[0x0][0x320] ;  /* 0x0000c8000e047a20 */ /* 0x002fce0000410000 */
[----:B------:R-:W-:Y:S01]  /*3470*/  MUFU.TANH R33, R21 ;  /* 0x0000001500217308 */ /* 0x000fe20000002400 */
[----:B------:R-:W1:Y:S07]  /*3480*/  LDSM.16.M88.4 R12, [R5+0x1a100] ;  /* 0x01a10000050c783b */ /* 0x000e6e0000000200 */
[----:B------:R1:W1:Y:S08]  /*3490*/  MUFU.TANH R72, R4 ;  /* 0x0000000400487308 */ /* 0x0002700000002400 */
[----:B------:R-:W1:Y:S08]  /*34a0*/  MUFU.TANH R48, R20 ;  /* 0x0000001400307308 */ /* 0x000e700000002400 */
[----:B------:R-:W1:Y:S08]  /*34b0*/  MUFU.TANH R36, R36 ;  /* 0x0000002400247308 */ /* 0x000e700000002400 */
[----:B------:R-:W2:Y:S08]  /*34c0*/  MUFU.TANH R23, R23 ;  /* 0x0000001700177308 */ /* 0x000eb00000002400 */
[----:B------:R-:W2:Y:S01]  /*34d0*/  MUFU.TANH R37, R37 ;  /* 0x0000002500257308 */ /* 0x000ea20000002400 */
[----:B-1----:R-:W-:Y:S01]  /*34e0*/  HMMA.16816.F32.BF16 R4, R228, R12, R44 ;  /* 0x0000000ce404723c */ /* 0x002fe2000004182c */
[----:B------:R1:W2:Y:S01]  /*34f0*/  LDSM.16.M88.4 R44, [R3+0x1a900] ;  /* 0x01a90000032c783b */ /* 0x0002a20000000200 */
[----:B------:R-:W-:-:S05]  /*3500*/  DEPBAR.LE SB0, 0x2 ;  /* 0x000080800000791a */ /* 0x000fca0000000000 */
[----:B------:R-:W1:Y:S01]  /*3510*/  MUFU.TANH R38, R38 ;  /* 0x0000002600267308 */ /* 0x000e620000002400 */
[----:B------:R-:W-:Y:S07]  /*3520*/  HMMA.16816.F32.BF16 R8, R228, R14, R56 ;  /* 0x0000000ee408723c */ /* 0x000fee0000041838 */
[----:B------:R-:W-:Y:S01]  /*3530*/  MUFU.TANH R39, R39 ;  /* 0x0000002700277308 */ /* 0x000fe20000002400 */
[----:B-1----:R-:W-:-:S08]  /*3540*/  LOP3.LUT R3, R112, 0xffffffe0, RZ, 0xc0, !PT ;  /* 0xffffffe070037812 */ /* 0x002fd000078ec0ff */
[----:B------:R-:W-:Y:S01]  /*3550*/  HMMA.16816.F32.BF16 R24, R232, R40, R4 ;  /* 0x00000028e818723c */ /* 0x000fe20000041804 */
[----:B------:R-:W-:-:S07]  /*3560*/  IMAD.IADD R3, R113, 0x1, -R3 ;  /* 0x0000000171037824 */ /* 0x000fce00078e0a03 */
[----:B------:R-:W-:Y:S01]  /*3570*/  HMMA.16816.F32.BF16 R12, R232, R42, R8 ;  /* 0x0000002ae80c723c */ /* 0x000fe20000041808 */
[----:B------:R-:W-:-:S04]  /*3580*/  SHF.R.S32.HI R4, RZ, 0x1f, R3 ;  /* 0x0000001fff047819 */ /* 0x000fc80000011403 */
[----:B------:R-:W-:-:S03]  /*3590*/  LEA.HI R4, R4, R3, RZ, 0x2 ;  /* 0x0000000304047211 */ /* 0x000fc600078f10ff */
[----:B--2---:R-:W-:Y:S01]  /*35a0*/  HMMA.16816.F32.BF16 R8, R232, R44, R16 ;  /* 0x0000002ce808723c */ /* 0x004fe20000041810 */
[----:B------:R-:W-:-:S05]  /*35b0*/  LOP3.LUT R4, R4, 0x7ffffffc, RZ, 0xc0, !PT ;  /* 0x7ffffffc04047812 */ /* 0x000fca00078ec0ff */
[----:B------:R-:W-:Y:S01]  /*35c0*/  IMAD.IADD R3, R3, 0x1, -R4 ;  /* 0x0000000103037824 */ /* 0x000fe200078e0a04 */
[----:B------:R-:W-:Y:S01]  /*35d0*/  MOV R4, UR4 ;  /* 0x0000000400047c02 */ /* 0x000fe20008000f00 */
[----:B------:R-:W-:Y:S01]  /*35e0*/  HMMA.16816.F32.BF16 R28, R232, R46, R28 ;  /* 0x0000002ee81c723c */ /* 0x000fe2000004181c */
[----:B------:R-:W-:Y:S02]  /*35f0*/  FMUL.FTZ R24, R24, c[0x0][0x320] ;  /* 0x0000c80018187a20 */ /* 0x000fe40000410000 */
[----:B------:R-:W-:Y:S02]  /*3600*/  FMUL.FTZ R25, R25, c[0x0][0x320] ;  /* 0x0000c80019197a20 */ /* 0x000fe40000410000 */
[----:B------:R-:W-:Y:S02]  /*3610*/  IMAD R3, R3, -0x2, R4 ;  /* 0xfffffffe03037824 */ /* 0x000fe400078e0204 */
[----:B------:R-:W1:Y:S01]  /*3620*/  MUFU.TANH R24, R24 ;  /* 0x0000001800187308 */ /* 0x000e620000002400 */
[----:B------:R-:W-:-:S02]  /*3630*/  FMUL.FTZ R4, R12, c[0x0][0x320] ;  /* 0x0000c8000c047a20 */ /* 0x000fc40000410000 */
[----:B------:R-:W-:Y:S01]  /*3640*/  ISETP.GT.AND P6, PT, R3, RZ, PT ;  /* 0x000000ff0300720c */ /* 0x000fe20003fc4270 */
[----:B------:R-:W-:Y:S01]  /*3650*/  FMUL.FTZ R5, R13, c[0x0][0x320] ;  /* 0x0000c8000d057a20 */ /* 0x000fe20000410000 */
[C---:B------:R-:W-:Y:S01]  /*3660*/  ISETP.GT.AND P5, PT, R3.reuse, 0x1, PT ;  /* 0x000000010300780c */ /* 0x040fe20003fa4270 */
[----:B------:R-:W-:Y:S01]  /*3670*/  FMUL.FTZ R16, R14, c[0x0][0x320] ;  /* 0x0000c8000e107a20 */ /* 0x000fe20000410000 */
[----:B------:R-:W-:Y:S01]  /*3680*/  ISETP.GT.AND P1, PT, R3, 0x8, PT ;  /* 0x000000080300780c */ /* 0x000fe20003f24270 */
[----:B------:R2:W-:Y:S01]  /*3690*/  MUFU.TANH R18, R4 ;  /* 0x0000000400127308 */ /* 0x0005e20000002400 */
[----:B------:R-:W-:Y:S01]  /*36a0*/  FSEL R6, R108, -INF , P6 ;  /* 0xff8000006c067808 */ /* 0x000fe20003000000 */
[----:B------:R-:W-:Y:S01]  /*36b0*/  FMUL.FTZ R22, R11, c[0x0][0x320] ;  /* 0x0000c8000b167a20 */ /* 0x000fe20000410000 */
[----:B------:R-:W-:Y:S01]  /*36c0*/  FSEL R7, R103, -INF , P5 ;  /* 0xff80000067077808 */ /* 0x000fe20002800000 */
[----:B------:R-:W-:Y:S01]  /*36d0*/  FMUL.FTZ R19, R8, c[0x0][0x320] ;  /* 0x0000c80008137a20 */ /* 0x000fe20000410000 */
[----:B------:R-:W-:Y:S01]  /*36e0*/  FSEL R11, R100, -INF , P6 ;  /* 0xff800000640b7808 */ /* 0x000fe20003000000 */
[----:B------:R-:W-:Y:S01]  /*36f0*/  FMUL.FTZ R21, R10, c[0x0][0x320] ;  /* 0x0000c8000a157a20 */ /* 0x000fe20000410000 */
[----:B------:R-:W-:Y:S01]  /*3700*/  ISETP.GT.AND P6, PT, R3, 0x9, PT ;  /* 0x000000090300780c */ /* 0x000fe20003fc4270 */
[----:B------:R1:W-:Y:S01]  /*3710*/  MUFU.TANH R20, R5 ;  /* 0x0000000500147308 */ /* 0x0003e20000002400 */
[----:B---3--:R-:W-:Y:S01]  /*3720*/  FSEL R8, R94, -INF , P1 ;  /* 0xff8000005e087808 */ /* 0x008fe20000800000 */
[----:B------:R-:W-:Y:S01]  /*3730*/  FMUL.FTZ R26, R26, c[0x0][0x320] ;  /* 0x0000c8001a1a7a20 */ /* 0x000fe20000410000 */
[----:B------:R-:W-:Y:S01]  /*3740*/  FSEL R12, R95, -INF , P5 ;  /* 0xff8000005f0c7808 */ /* 0x000fe20002800000 */
[----:B------:R-:W-:Y:S01]  /*3750*/  FMUL.FTZ R27, R27, c[0x0][0x320] ;  /* 0x0000c8001b1b7a20 */ /* 0x000fe20000410000 */
[----:B------:R-:W-:Y:S01]  /*3760*/  ISETP.GT.AND P5, PT, R3, 0x10, PT ;  /* 0x000000100300780c */ /* 0x000fe20003fa4270 */
[----:B------:R-:W-:Y:S01]  /*3770*/  FMUL.FTZ R17, R15, c[0x0][0x320] ;  /* 0x0000c8000f117a20 */ /* 0x000fe20000410000 */
[----:B-----5:R-:W-:Y:S01]  /*3780*/  FSEL R10, R93, -INF , P6 ;  /* 0xff8000005d0a7808 */ /* 0x020fe20003000000 */
[----:B------:R-:W3:Y:S01]  /*3790*/  MUFU.TANH R25, R25 ;  /* 0x0000001900197308 */ /* 0x000ee20000002400 */
[----:B--2---:R-:W-:Y:S01]  /*37a0*/  FMNMX.FTZ R4, R6, R7, !PT ;  /* 0x0000000706047209 */ /* 0x004fe20007810000 */
[----:B------:R-:W-:Y:S01]  /*37b0*/  FMUL.FTZ R9, R9, c[0x0][0x320] ;  /* 0x0000c80009097a20 */ /* 0x000fe20000410000 */
[----:B------:R-:W-:Y:S01]  /*37c0*/  FSEL R13, R92, -INF , P1 ;  /* 0xff8000005c0d7808 */ /* 0x000fe20000800000 */
[----:B------:R-:W-:Y:S01]  /*37d0*/  FMUL.FTZ R28, R28, c[0x0][0x320] ;  /* 0x0000c8001c1c7a20 */ /* 0x000fe20000410000 */
[----:B------:R-:W-:Y:S01]  /*37e0*/  FMNMX.FTZ R4, R8, R4, !PT ;  /* 0x0000000408047209 */ /* 0x000fe20007810000 */
[----:B------:R-:W-:Y:S01]  /*37f0*/  FMUL.FTZ R29, R29, c[0x0][0x320] ;  /* 0x0000c8001d1d7a20 */ /* 0x000fe20000410000 */
[----:B------:R-:W-:Y:S01]  /*3800*/  ISETP.GT.AND P1, PT, R3, 0x11, PT ;  /* 0x000000110300780c */ /* 0x000fe20003f24270 */
[----:B------:R-:W2:Y:S01]  /*3810*/  MUFU.TANH R26, R26 ;  /* 0x0000001a001a7308 */ /* 0x000ea20000002400 */
[----:B------:R-:W-:Y:S01]  /*3820*/  FSEL R40, R82, -INF , P5 ;  /* 0xff80000052287808 */ /* 0x000fe20002800000 */
[----:B------:R-:W-:Y:S01]  /*3830*/  FMUL.FTZ R30, R30, c[0x0][0x320] ;  /* 0x0000c8001e1e7a20 */ /* 0x000fe20000410000 */
[----:B------:R-:W-:Y:S01]  /*3840*/  FMNMX.FTZ R4, R10, R4, !PT ;  /* 0x000000040a047209 */ /* 0x000fe20007810000 */
[----:B------:R-:W-:Y:S01]  /*3850*/  IMAD.SHL.U32 R103, R2, 0x2, RZ ;  /* 0x0000000202677824 */ /* 0x000fe200078e00ff */
[----:B------:R-:W-:-:S02]  /*3860*/  FSEL R14, R83, -INF , P6 ;  /* 0xff800000530e7808 */ /* 0x000fc40003000000 */
[----:B------:R-:W-:Y:S01]  /*3870*/  ISETP.GT.AND P6, PT, R3, 0x18, PT ;  /* 0x000000180300780c */ /* 0x000fe20003fc4270 */
[----:B------:R-:W5:Y:S01]  /*3880*/  MUFU.TANH R27, R27 ;  /* 0x0000001b001b7308 */ /* 0x000f620000002400 */
[----:B------:R-:W-:Y:S01]  /*3890*/  FSEL R41, R81, -INF , P1 ;  /* 0xff80000051297808 */ /* 0x000fe20000800000 */
[----:B------:R-:W-:Y:S01]  /*38a0*/  IMAD R237, R0, 0x2, R103 ;  /* 0x0000000200ed7824 */ /* 0x000fe200078e0267 */
[----:B------:R-:W-:Y:S02]  /*38b0*/  FMNMX.FTZ R4, R40, R4, !PT ;  /* 0x0000000428047209 */ /* 0x000fe40007810000 */
[----:B----4-:R-:W-:Y:S01]  /*38c0*/  FSEL R46, R80, -INF , P5 ;  /* 0xff800000502e7808 */ /* 0x010fe20002800000 */
[----:B------:R-:W-:Y:S01]  /*38d0*/  IMAD.IADD R0, R239, 0x1, R237 ;  /* 0x00000001ef007824 */ /* 0x000fe200078e02ed */
[----:B------:R-:W-:Y:S01]  /*38e0*/  ISETP.GT.AND P5, PT, R3, 0x19, PT ;  /* 0x000000190300780c */ /* 0x000fe20003fa4270 */
[----:B------:R-:W4:Y:S01]  /*38f0*/  MUFU.TANH R15, R16 ;  /* 0x00000010000f7308 */ /* 0x000f220000002400 */
[----:B------:R-:W-:-:S02]  /*3900*/  FSEL R44, R74, -INF , P6 ;  /* 0xff8000004a2c7808 */ /* 0x000fc40003000000 */
[----:B------:R-:W-:Y:S02]  /*3910*/  FMNMX.FTZ R4, R41, R4, !PT ;  /* 0x0000000429047209 */ /* 0x000fe40007810000 */
[----:B------:R-:W-:Y:S02]  /*3920*/  FSEL R47, R75, -INF , P1 ;  /* 0xff8000004b2f7808 */ /* 0x000fe40000800000 */
[----:B------:R-:W-:Y:S01]  /*3930*/  ISETP.GT.AND P1, PT, R3, 0x20, PT ;  /* 0x000000200300780c */ /* 0x000fe20003f24270 */
[----:B------:R-:W-:Y:S01]  /*3940*/  MUFU.TANH R16, R9 ;  /* 0x0000000900107308 */ /* 0x000fe20000002400 */
[----:B------:R-:W-:Y:S02]  /*3950*/  FSEL R45, R73, -INF , P5 ;  /* 0xff800000492d7808 */ /* 0x000fe40002800000 */
[----:B------:R-:W-:Y:S02]  /*3960*/  FMNMX.FTZ R4, R44, R4, !PT ;  /* 0x000000042c047209 */ /* 0x000fe40007810000 */
[----:B------:R-:W-:-:S02]  /*3970*/  FSEL R76, R72, -INF , P6 ;  /* 0xff800000484c7808 */ /* 0x000fc40003000000 */
[----:B------:R-:W-:Y:S01]  /*3980*/  ISETP.GT.AND P6, PT, R3, 0x21, PT ;  /* 0x000000210300780c */ /* 0x000fe20003fc4270 */
[----:B------:R-:W2:Y:S01]  /*3990*/  MUFU.TANH R17, R17 ;  /* 0x0000001100117308 */ /* 0x000ea20000002400 */
[----:B------:R-:W-:Y:S02]  /*39a0*/  FSEL R101, R101, -INF , P1 ;  /* 0xff80000065657808 */ /* 0x000fe40000800000 */
[----:B------:R-:W-:Y:S02]  /*39b0*/  FMNMX.FTZ R4, R45, R4, !PT ;  /* 0x000000042d047209 */ /* 0x000fe40007810000 */
[----:B-1----:R-:W-:Y:S02]  /*39c0*/  FMNMX.FTZ R5, R11, R12, !PT ;  /* 0x0000000c0b057209 */ /* 0x002fe40007810000 */
[----:B------:R-:W-:Y:S01]  /*39d0*/  FSEL R77, R77, -INF , P5 ;  /* 0xff8000004d4d7808 */ /* 0x000fe20002800000 */
[----:B------:R-:W-:Y:S01]  /*39e0*/  MUFU.TANH R19, R19 ;  /* 0x0000001300137308 */ /* 0x000fe20000002400 */
[----:B------:R-:W-:-:S02]  /*39f0*/  ISETP.GT.AND P5, PT, R3, 0x28, PT ;  /* 0x000000280300780c */ /* 0x000fc40003fa4270 */
[----:B------:R-:W-:Y:S02]  /*3a00*/  FSEL R102, R102, -INF , P6 ;  /* 0xff80000066667808 */ /* 0x000fe40003000000 */
[----:B------:R-:W-:Y:S02]  /*3a10*/  FMNMX.FTZ R4, R101, R4, !PT ;  /* 0x0000000465047209 */ /* 0x000fe40007810000 */
[----:B------:R-:W-:Y:S01]  /*3a20*/  FMNMX.FTZ R5, R13, R5, !PT ;  /* 0x000000050d057209 */ /* 0x000fe20007810000 */
[----:B------:R-:W1:Y:S01]  /*3a30*/  MUFU.TANH R9, R21 ;  /* 0x0000001500097308 */ /* 0x000e620000002400 */
[----:B------:R-:W-:Y:S02]  /*3a40*/  FSEL R162, R162, -INF , P1 ;  /* 0xff800000a2a27808 */ /* 0x000fe40000800000 */
[----:B------:R-:W-:Y:S02]  /*3a50*/  ISETP.GT.AND P1, PT, R3, 0x29, PT ;  /* 0x000000290300780c */ /* 0x000fe40003f24270 */
[----:B------:R-:W-:-:S02]  /*3a60*/  FSEL R160, R160, -INF , P5 ;  /* 0xff800000a0a07808 */ /* 0x000fc40002800000 */
[----:B------:R-:W-:Y:S01]  /*3a70*/  FMNMX.FTZ R4, R102, R4, !PT ;  /* 0x0000000466047209 */ /* 0x000fe20007810000 */
[----:B------:R-:W1:Y:S01]  /*3a80*/  MUFU.TANH R28, R28 ;  /* 0x0000001c001c7308 */ /* 0x000e620000002400 */
[----:B------:R-:W-:Y:S02]  /*3a90*/  FMNMX.FTZ R5, R14, R5, !PT ;  /* 0x000000050e057209 */ /* 0x000fe40007810000 */
[----:B------:R-:W-:Y:S02]  /*3aa0*/  FSEL R163, R163, -INF , P6 ;  /* 0xff800000a3a37808 */ /* 0x000fe40003000000 */
[----:B------:R-:W-:Y:S02]  /*3ab0*/  ISETP.GT.AND P6, PT, R3, 0x30, PT ;  /* 0x000000300300780c */ /* 0x000fe40003fc4270 */
[----:B------:R-:W-:Y:S01]  /*3ac0*/  FSEL R161, R161, -INF , P1 ;  /* 0xff800000a1a17808 */ /* 0x000fe20000800000 */
[----:B------:R-:W-:Y:S01]  /*3ad0*/  MUFU.TANH R30, R30 ;  /* 0x0000001e001e7308 */ /* 0x000fe20000002400 */
[----:B------:R-:W-:-:S02]  /*3ae0*/  FMNMX.FTZ R4, R160, R4, !PT ;  /* 0x00000004a0047209 */ /* 0x000fc40007810000 */
[----:B------:R-:W-:Y:S02]  /*3af0*/  FMNMX.FTZ R5, R46, R5, !PT ;  /* 0x000000052e057209 */ /* 0x000fe40007810000 */
[----:B------:R-:W-:Y:S01]  /*3b00*/  FSEL R189, R60, -INF , P5 ;  /* 0xff8000003cbd7808 */ /* 0x000fe20002800000 */
[----:B------:R-:W-:Y:S01]  /*3b10*/  BAR.SYNC.DEFER_BLOCKING 0x0 ;  /* 0x0000000000007b1d */ /* 0x000fe20000010000 */
        /* <DEDUP_REMOVED lines=15> */
[----:B------:R-:W-:-:S02]  /*3c10*/  ISETP.GT.AND P5, PT, R3, 0x40, PT ;  /* 0x000000400300780c */ /* 0x000fc40003fa4270 */
[----:B------:R-:W-:Y:S02]  /*3c20*/  FSEL R204, R37, -INF , P6 ;  /* 0xff80000025cc7808 */ /* 0x000fe40003000000 */
[----:B------:R-:W-:Y:S02]  /*3c30*/  FMNMX.FTZ R4, R205, R4, !PT ;  /* 0x00000004cd047209 */ /* 0x000fe40007810000 */
        /* <DEDUP_REMOVED lines=9> */
[----:B---3--:R-:W-:Y:S02]  /*3cd0*/  FSEL R244, R25, -INF , P1 ;  /* 0xff80000019f47808 */ /* 0x008fe40000800000 */
[----:B------:R-:W-:-:S02]  /*3ce0*/  FMNMX.FTZ R100, R245, R100, !PT ;  /* 0x00000064f5647209 */ /* 0x000fc40007810000 */
[----:B------:R-:W-:Y:S02]  /*3cf0*/  FMNMX.FTZ R4, R189, R5, !PT ;  /* 0x00000005bd047209 */ /* 0x000fe40007810000 */
[----:B--2---:R-:W-:Y:S01]  /*3d00*/  FSEL R248, R26, -INF , P5 ;  /* 0xff8000001af87808 */ /* 0x004fe20002800000 */
[----:B------:R-:W2:Y:S01]  /*3d10*/  MUFU.TANH R5, R29 ;  /* 0x0000001d00057308 */ /* 0x000ea20000002400 */
[----:B------:R-:W-:Y:S02]  /*3d20*/  ISETP.GT.AND P5, PT, R3, 0x49, PT ;  /* 0x000000490300780c */ /* 0x000fe40003fa4270 */
[----:B------:R-:W-:Y:S02]  /*3d30*/  FSEL R243, R18, -INF , P6 ;  /* 0xff80000012f37808 */ /* 0x000fe40003000000 */
[----:B------:R-:W-:Y:S02]  /*3d40*/  FMNMX.FTZ R100, R244, R100, !PT ;  /* 0x00000064f4647209 */ /* 0x000fe40007810000 */
[----:B------:R-:W-:-:S02]  /*3d50*/  FMNMX.FTZ R4, R188, R4, !PT ;  /* 0x00000004bc047209 */ /* 0x000fc40007810000 */
[----:B-----5:R-:W-:Y:S02]  /*3d60*/  FSEL R249, R27, -INF , P1 ;  /* 0xff8000001bf97808 */ /* 0x020fe40000800000 */
[----:B------:R-:W-:Y:S01]  /*3d70*/  ISETP.GT.AND P1, PT, R3, 0x50, PT ;  /* 0x000000500300780c */ /* 0x000fe20003f24270 */
[----:B------:R-:W-:Y:S01]  /*3d80*/  LDSM.16.MT88.4 R24, [R0+0x100] ;  /* 0x000100000018783b */ /* 0x000fe20000004200 */
[----:B------:R-:W-:Y:S02]  /*3d90*/  FSEL R242, R20, -INF , P5 ;  /* 0xff80000014f27808 */ /* 0x000fe40002800000 */
[----:B------:R-:W-:Y:S02]  /*3da0*/  FMNMX.FTZ R100, R243, R100, !PT ;  /* 0x00000064f3647209 */ /* 0x000fe40007810000 */
[----:B------:R-:W-:Y:S02]  /*3db0*/  FMNMX.FTZ R4, R207, R4, !PT ;  /* 0x00000004cf047209 */ /* 0x000fe40007810000 */
[----:B----4-:R-:W-:-:S02]  /*3dc0*/  FSEL R247, R15, -INF , P6 ;  /* 0xff8000000ff77808 */ /* 0x010fc40003000000 */
[----:B------:R-:W-:Y:S02]  /*3dd0*/  FSEL R246, R17, -INF , P5 ;  /* 0xff80000011f67808 */ /* 0x000fe40002800000 */
[----:B-1----:R-:W-:Y:S02]  /*3de0*/  FSEL R129, R9, -INF , P1 ;  /* 0xff80000009817808 */ /* 0x002fe40000800000 */
[----:B------:R-:W-:Y:S01]  /*3df0*/  FSEL R140, R19, -INF , P1 ;  /* 0xff800000138c7808 */ /* 0x000fe20000800000 */
[----:B------:R-:W1:Y:S01]  /*3e00*/  MUFU.TANH R9, R22 ;  /* 0x0000001600097308 */ /* 0x000e620000002400 */
[C---:B------:R-:W-:Y:S02]  /*3e10*/  ISETP.GT.AND P6, PT, R3.reuse, 0x51, PT ;  /* 0x000000510300780c */ /* 0x040fe40003fc4270 */
[C---:B------:R-:W-:Y:S02]  /*3e20*/  ISETP.GT.AND P5, PT, R3.reuse, 0x58, PT ;  /* 0x000000580300780c */ /* 0x040fe40003fa4270 */
[----:B------:R-:W-:-:S02]  /*3e30*/  ISETP.GT.AND P1, PT, R3, 0x59, PT ;  /* 0x000000590300780c */ /* 0x000fc40003f24270 */
[----:B------:R-:W-:Y:S02]  /*3e40*/  FMNMX.FTZ R100, R242, R100, !PT ;  /* 0x00000064f2647209 */ /* 0x000fe40007810000 */
[----:B------:R-:W-:Y:S02]  /*3e50*/  FMNMX.FTZ R3, R206, R4, !PT ;  /* 0x00000004ce037209 */ /* 0x000fe40007810000 */
[----:B------:R-:W-:Y:S02]  /*3e60*/  FSEL R128, R16, -INF , P6 ;  /* 0xff80000010807808 */ /* 0x000fe40003000000 */
[----:B------:R-:W-:Y:S01]  /*3e70*/  FMNMX.FTZ R100, R140, R100, !PT ;  /* 0x000000648c647209 */ /* 0x000fe20007810000 */
[----:B------:R-:W-:Y:S01]  /*3e80*/  LDSM.16.MT88.4 R16, [R103+0x100] ;  /* 0x000100006710783b */ /* 0x000fe20000004200 */
[----:B------:R-:W-:Y:S02]  /*3e90*/  FMNMX.FTZ R3, R241, R3, !PT ;  /* 0x00000003f1037209 */ /* 0x000fe40007810000 */
[----:B------:R-:W-:-:S02]  /*3ea0*/  FSEL R141, R28, -INF , P5 ;  /* 0xff8000001c8d7808 */ /* 0x000fc40002800000 */
[----:B------:R-:W-:Y:S02]  /*3eb0*/  FMNMX.FTZ R100, R128, R100, !PT ;  /* 0x0000006480647209 */ /* 0x000fe40007810000 */
[----:B------:R-:W-:Y:S02]  /*3ec0*/  FMNMX.FTZ R3, R240, R3, !PT ;  /* 0x00000003f0037209 */ /* 0x000fe40007810000 */
[----:B--2---:R-:W-:Y:S01]  /*3ed0*/  FSEL R121, R5, -INF , P1 ;  /* 0xff80000005797808 */ /* 0x004fe20000800000 */
[----:B------:R-:W-:Y:S01]  /*3ee0*/  FMUL.FTZ R5, R31, c[0x0][0x320] ;  /* 0x0000c8001f057a20 */ /* 0x000fe20000410000 */
[----:B------:R-:W-:Y:S02]  /*3ef0*/  FMNMX.FTZ R100, R141, R100, !PT ;  /* 0x000000648d647209 */ /* 0x000fe40007810000 */
[----:B------:R-:W-:Y:S02]  /*3f00*/  FMNMX.FTZ R3, R248, R3, !PT ;  /* 0x00000003f8037209 */ /* 0x000fe40007810000 */
[----:B------:R-:W-:Y:S01]  /*3f10*/  FMNMX.FTZ R100, R121, R100, !PT ;  /* 0x0000006479647209 */ /* 0x000fe20007810000 */
[----:B------:R-:W2:Y:S01]  /*3f20*/  MUFU.TANH R5, R5 ;  /* 0x0000000500057308 */ /* 0x000ea20000002400 */
[----:B------:R-:W-:-:S02]  /*3f30*/  FMNMX.FTZ R3, R249, R3, !PT ;  /* 0x00000003f9037209 */ /* 0x000fc40007810000 */
[----:B-1----:R-:W-:Y:S01]  /*3f40*/  FSEL R120, R9, -INF , P6 ;  /* 0xff80000009787808 */ /* 0x002fe20003000000 */
[----:B------:R-:W1:Y:S01]  /*3f50*/  SHFL.BFLY PT, R4, R100, 0x2, 0x1f ;  /* 0x0c401f0064047f89 */ /* 0x000e6200000e0000 */
[----:B------:R-:W-:Y:S02]  /*3f60*/  FMNMX.FTZ R3, R247, R3, !PT ;  /* 0x00000003f7037209 */ /* 0x000fe40007810000 */
[----:B------:R-:W-:Y:S02]  /*3f70*/  FSEL R132, R30, -INF , P5 ;  /* 0xff8000001e847808 */ /* 0x000fe40002800000 */
[----:B------:R-:W-:Y:S02]  /*3f80*/  FMNMX.FTZ R3, R246, R3, !PT ;  /* 0x00000003f6037209 */ /* 0x000fe40007810000 */
[----:B------:R-:W-:Y:S02]  /*3f90*/  IADD3 R2, R239, R103, RZ ;  /* 0x00000067ef027210 */ /* 0x000fe40007ffe0ff */
[----:B------:R-:W-:-:S02]  /*3fa0*/  FMNMX.FTZ R3, R129, R3, !PT ;  /* 0x0000000381037209 */ /* 0x000fc40007810000 */
[----:B--2---:R-:W-:Y:S01]  /*3fb0*/  FSEL R144, R5, -INF , P1 ;  /* 0xff80000005907808 */ /* 0x004fe20000800000 */
[----:B------:R-:W-:Y:S01]  /*3fc0*/  LDSM.16.MT88.4 R28, [R2+0x3100] ;  /* 0x00310000021c783b */ /* 0x000fe20000004200 */
[----:B------:R-:W-:-:S03]  /*3fd0*/  FMNMX.FTZ R3, R120, R3, !PT ;  /* 0x0000000378037209 */ /* 0x000fc60007810000 */
[----:B------:R-:W-:Y:S01]  /*3fe0*/  LDSM.16.MT88.4 R20, [R2+0x6100] ;  /* 0x006100000214783b */ /* 0x000fe20000004200 */
[----:B------:R-:W-:-:S03]  /*3ff0*/  FMNMX.FTZ R3, R132, R3, !PT ;  /* 0x0000000384037209 */ /* 0x000fc60007810000 */
[----:B------:R-:W-:Y:S01]  /*4000*/  LDSM.16.MT88.4 R32, [R2+0x100] ;  /* 0x000100000220783b */ /* 0x000fe20000004200 */
        /* <DEDUP_REMOVED lines=13> */
[----:B------:R-:W-:Y:S01]  /*40e0*/  FSETP.NEU.FTZ.AND P1, PT, R3, -INF , PT ;  /* 0xff8000000300780b */ /* 0x000fe20003f3d000 */
[----:B--2---:R-:W-:-:S04]  /*40f0*/  FFMA.FTZ R4, R7, c[0x0][0x2d0], -R9 ;  /* 0x0000b40007047a23 */ /* 0x004fc80000010809 */
[----:B------:R1:W-:Y:S02]  /*4100*/  MUFU.EX2 R114, R4 ;  /* 0x0000000400727308 */ /* 0x0003e40000000800 */
[----:B-1----:R-:W-:Y:S02]  /*4110*/  FFMA.FTZ R4, R8, c[0x0][0x2d0], -R9 ;  /* 0x0000b40008047a23 */ /* 0x002fe40000010809 */
[----:B------:R-:W-:-:S04]  /*4120*/  FMUL.FTZ R8, R3, c[0x0][0x2d0] ;  /* 0x0000b40003087a20 */ /* 0x000fc80000410000 */
[----:B------:R1:W-:Y:S01]  /*4130*/  MUFU.EX2 R133, R4 ;  /* 0x0000000400857308 */ /* 0x0003e20000000800 */
[----:B------:R-:W-:Y:S02]  /*4140*/  FSEL R8, R8, RZ, P1 ;  /* 0x000000ff08087208 */ /* 0x000fe40000800000 */
[----:B------:R-:W-:Y:S01]  /*4150*/  PLOP3.LUT P1, PT, PT, PT, UP1, 0x80, 0x0 ;  /* 0x000000000000781c */ /* 0x000fe20003f2f018 */
[--C-:B-1----:R-:W-:Y:S02]  /*4160*/  FFMA.FTZ R4, R10, c[0x0][0x2d0], -R9.reuse ;  /* 0x0000b4000a047a23 */ /* 0x102fe40000010809 */
[----:B------:R-:W-:Y:S02]  /*4170*/  FFMA.FTZ R10, R40, c[0x0][0x2d0], -R9 ;  /* 0x0000b400280a7a23 */ /* 0x000fe40000010809 */
[----:B------:R1:W2:Y:S08]  /*4180*/  MUFU.EX2 R122, R4 ;  /* 0x00000004007a7308 */ /* 0x0002b00000000800 */
[----:B------:R3:W-:Y:S01]  /*4190*/  MUFU.EX2 R123, R10 ;  /* 0x0000000a007b7308 */ /* 0x0007e20000000800 */
[----:B-1----:R-:W-:Y:S01]  /*41a0*/  FFMA.FTZ R4, R11, c[0x0][0x2d0], -R8 ;  /* 0x0000b4000b047a23 */ /* 0x002fe20000010808 */
[----:B--2---:R-:W-:Y:S01]  /*41b0*/  F2FP.BF16.PACK_AB R6, R122, R133 ;  /* 0x000000857a06723e */ /* 0x004fe200000010ff */
[----:B------:R-:W-:-:S05]  /*41c0*/  IMAD.MOV.U32 R11, RZ, RZ, R114 ;  /* 0x000000ffff0b7224 */ /* 0x000fca00078e0072 */
[----:B------:R1:W-:Y:S01]  /*41d0*/  MUFU.EX2 R131, R4 ;  /* 0x0000000400837308 */ /* 0x0003e20000000800 */
[----:B---3--:R-:W-:Y:S02]  /*41e0*/  FFMA.FTZ R10, R41, c[0x0][0x2d0], -R9 ;  /* 0x0000b400290a7a23 */ /* 0x008fe40000010809 */
[----:B------:R-:W-:Y:S05]  /*41f0*/  LDSM.16.MT88.4 R40, [R103+0x6100] ;  /* 0x006100006728783b */ /* 0x000fea0000004200 */
[----:B------:R2:W-:Y:S01]  /*4200*/  MUFU.EX2 R135, R10 ;  /* 0x0000000a00877308 */ /* 0x0005e20000000800 */
[----:B-1----:R-:W-:-:S07]  /*4210*/  FFMA.FTZ R4, R12, c[0x0][0x2d0], -R8 ;  /* 0x0000b4000c047a23 */ /* 0x002fce0000010808 */
[----:B------:R1:W3:Y:S01]  /*4220*/  MUFU.EX2 R251, R4 ;  /* 0x0000000400fb7308 */ /* 0x0002e20000000800 */
[----:B--2---:R-:W-:Y:S02]  /*4230*/  FFMA.FTZ R10, R44, c[0x0][0x2d0], -R9 ;  /* 0x0000b4002c0a7a23 */ /* 0x004fe40000010809 */
[----:B------:R-:W-:-:S05]  /*4240*/  IMAD.MOV.U32 R44, RZ, RZ, R129 ;  /* 0x000000ffff2c7224 */ /* 0x000fca00078e0081 */
[----:B------:R2:W-:Y:S01]  /*4250*/  MUFU.EX2 R136, R10 ;  /* 0x0000000a00887308 */ /* 0x0005e20000000800 */
[----:B-1----:R-:W-:Y:S01]  /*4260*/  FFMA.FTZ R4, R13, c[0x0][0x2d0], -R8 ;  /* 0x0000b4000d047a23 */ /* 0x002fe20000010808 */
[----:B---3--:R-:W-:-:S06]  /*4270*/  F2FP.BF16.PACK_AB R5, R251, R131 ;  /* 0x00000083fb05723e */ /* 0x008fcc00000010ff */
[----:B------:R1:W-:Y:S01]  /*4280*/  MUFU.EX2 R134, R4 ;  /* 0x0000000400867308 */ /* 0x0003e20000000800 */
[----:B--2---:R-:W-:-:S07]  /*4290*/  FFMA.FTZ R10, R45, c[0x0][0x2d0], -R9 ;  /* 0x0000b4002d0a7a23 */ /* 0x004fce0000010809 */
[----:B------:R2:W-:Y:S01]  /*42a0*/  MUFU.EX2 R78, R10 ;  /* 0x0000000a004e7308 */ /* 0x0005e20000000800 */
[--C-:B-1----:R-:W-:Y:S02]  /*42b0*/  FFMA.FTZ R4, R14, c[0x0][0x2d0], -R8.reuse ;  /* 0x0000b4000e047a23 */ /* 0x102fe40000010808 */
[----:B------:R-:W1:Y:S05]  /*42c0*/  LDSM.16.MT88.4 R12, [R237+0x100] ;  /* 0x00010000ed0c783b */ /* 0x000e6a0000004200 */
[----:B------:R3:W4:Y:S01]  /*42d0*/  MUFU.EX2 R145, R4 ;  /* 0x0000000400917308 */ /* 0x0007220000000800 */
[----:B--2---:R-:W-:Y:S01]  /*42e0*/  FFMA.FTZ R10, R46, c[0x0][0x2d0], -R8 ;  /* 0x0000b4002e0a7a23 */ /* 0x004fe20000010808 */
[----:B------:R-:W-:-:S06]  /*42f0*/  MOV R46, R130 ;  /* 0x00000082002e7202 */ /* 0x000fcc0000000f00 */
[----:B------:R2:W5:Y:S01]  /*4300*/  MUFU.EX2 R137, R10 ;  /* 0x0000000a00897308 */ /* 0x0005620000000800 */
[----:B---3--:R-:W-:Y:S02]  /*4310*/  F2FP.BF16.PACK_AB R4, R11, R130 ;  /* 0x000000820b04723e */ /* 0x008fe400000010ff */
[----:B----4-:R-:W-:Y:S01]  /*4320*/  F2FP.BF16.PACK_AB R7, R145, R134 ;  /* 0x000000869107723e */ /* 0x010fe200000010ff */
[----:B--2---:R-:W-:-:S06]  /*4330*/  FFMA.FTZ R10, R47, c[0x0][0x2d0], -R8 ;  /* 0x0000b4002f0a7a23 */ /* 0x004fcc0000010808 */
[C---:B------:R-:W-:Y:S01]  /*4340*/  HMMA.16816.F32.BF16 R56, R4.reuse, R28, RZ ;  /* 0x0000001c0438723c */ /* 0x040fe200000418ff */
[----:B------:R-:W-:Y:S01]  /*4350*/  IMAD.MOV.U32 R47, RZ, RZ, R131 ;  /* 0x000000ffff2f7224 */ /* 0x000fe200078e0083 */
[----:B------:R2:W3:Y:S06]  /*4360*/  MUFU.EX2 R252, R10 ;  /* 0x0000000a00fc7308 */ /* 0x0004ec0000000800 */
[C---:B------:R-:W-:Y:S01]  /*4370*/  HMMA.16816.F32.BF16 R64, R4.reuse, R30, RZ ;  /* 0x0000001e0440723c */ /* 0x040fe200000418ff */
[----:B------:R-:W-:Y:S07]  /*4380*/  LDSM.16.MT88.4 R28, [R237+0x3100] ;  /* 0x00310000ed1c783b */ /* 0x000fee0000004200 */
[----:B-1----:R-:W-:Y:S01]  /*4390*/  HMMA.16816.F32.BF16 R84, R4, R12, RZ ;  /* 0x0000000c0454723c */ /* 0x002fe200000418ff */
[----:B--2---:R-:W-:-:S04]  /*43a0*/  FFMA.FTZ R10, R76, c[0x0][0x2d0], -R8 ;  /* 0x0000b4004c0a7a23 */ /* 0x004fc80000010808 */
        /* <DEDUP_REMOVED lines=11> */
[----:B----4-:R-:W-:-:S06]  /*4460*/  MOV R10, R78 ;  /* 0x0000004e000a7202 */ /* 0x010fcc0000000f00 */
[C---:B------:R-:W-:Y:S08]  /*4470*/  HMMA.16816.F32.BF16 R104, R4.reuse, R24, RZ ;  /* 0x000000180468723c */ /* 0x040ff000000418ff */
[C---:B------:R-:W-:Y:S01]  /*4480*/  HMMA.16816.F32.BF16 R96, R4.reuse, R26, RZ ;  /* 0x0000001a0460723c */ /* 0x040fe200000418ff */
[----:B------:R-:W4:Y:S07]  /*4490*/  LDSM.16.MT88.4 R24, [R2+0x900] ;  /* 0x000900000218783b */ /* 0x000f2e0000004200 */
[C---:B--2---:R-:W-:Y:S08]  /*44a0*/  HMMA.16816.F32.BF16 R116, R4.reuse, R12, RZ ;  /* 0x0000000c0474723c */ /* 0x044ff000000418ff */
[C---:B------:R-:W-:Y:S01]  /*44b0*/  HMMA.16816.F32.BF16 R124, R4.reuse, R14, RZ ;  /* 0x0000000e047c723c */ /* 0x040fe200000418ff */
[----:B------:R-:W2:Y:S07]  /*44c0*/  LDSM.16.MT88.4 R12, [R2+0x6900] ;  /* 0x00690000020c783b */ /* 0x000eae0000004200 */
[C---:B------:R-:W-:Y:S07]  /*44d0*/  HMMA.16816.F32.BF16 R76, R4.reuse, R40, RZ ;  /* 0x00000028044c723c */ /* 0x040fee00000418ff */
[----:B-----5:R-:W-:Y:S01]  /*44e0*/  IMAD.MOV.U32 R40, RZ, RZ, R137 ;  /* 0x000000ffff287224 */ /* 0x020fe200078e0089 */
[----:B------:R-:W-:Y:S01]  /*44f0*/  HMMA.16816.F32.BF16 R92, R4, R36, RZ ;  /* 0x00000024045c723c */ /* 0x000fe200000418ff */
[----:B------:R-:W-:-:S07]  /*4500*/  IMAD.MOV.U32 R41, RZ, RZ, R136 ;  /* 0x000000ffff297224 */ /* 0x000fce00078e0088 */
[C---:B------:R-:W-:Y:S08]  /*4510*/  HMMA.16816.F32.BF16 R108, R4.reuse, R38, RZ ;  /* 0x00000026046c723c */ /* 0x040ff000000418ff */
[C---:B------:R-:W-:Y:S07]  /*4520*/  HMMA.16816.F32.BF16 R136, R4.reuse, R42, RZ ;  /* 0x0000002a0488723c */ /* 0x040fee00000418ff */
[----:B------:R-:W-:Y:S01]  /*4530*/  MOV R43, R141 ;  /* 0x0000008d002b7202 */ /* 0x000fe20000000f00 */
[----:B------:R-:W-:Y:S01]  /*4540*/  HMMA.16816.F32.BF16 R36, R4, R28, RZ ;  /* 0x0000001c0424723c */ /* 0x000fe200000418ff */
[----:B------:R-:W-:-:S07]  /*4550*/  IMAD.MOV.U32 R42, RZ, RZ, R140 ;  /* 0x000000ffff2a7224 */ /* 0x000fce00078e008c */
[C---:B------:R-:W-:Y:S01]  /*4560*/  HMMA.16816.F32.BF16 R112, R4.reuse, R30, RZ ;  /* 0x0000001e0470723c */ /* 0x040fe200000418ff */
[----:B------:R-:W5:Y:S07]  /*4570*/  LDSM.16.MT88.4 R28, [R2+0x3900] ;  /* 0x00390000021c783b */ /* 0x000f6e0000004200 */
[C---:B-1----:R-:W-:Y:S08]  /*4580*/  HMMA.16816.F32.BF16 R140, R4.reuse, R20, RZ ;  /* 0x00000014048c723c */ /* 0x042ff000000418ff */
[C---:B------:R-:W-:Y:S01]  /*4590*/  HMMA.16816.F32.BF16 R168, R4.reuse, R22, RZ ;  /* 0x0000001604a8723c */ /* 0x040fe200000418ff */
[----:B------:R-:W1:Y:S07]  /*45a0*/  LDSM.16.MT88.4 R20, [R237+0x900] ;  /* 0x00090000ed14783b */ /* 0x000e6e0000004200 */
[C---:B------:R-:W-:Y:S08]  /*45b0*/  HMMA.16816.F32.BF16 R88, R4.reuse, R32, RZ ;  /* 0x000000200458723c */ /* 0x040ff000000418ff */
[C---:B------:R-:W-:Y:S08]  /*45c0*/  HMMA.16816.F32.BF16 R172, R4.reuse, R16, RZ ;  /* 0x0000001004ac723c */ /* 0x040ff000000418ff */
[C---:B------:R-:W-:Y:S01]  /*45d0*/  HMMA.16816.F32.BF16 R180, R4.reuse, R18, RZ ;  /* 0x0000001204b4723c */ /* 0x040fe200000418ff */
[----:B------:R-:W1:Y:S07]  /*45e0*/  LDSM.16.MT88.4 R16, [R0+0x900] ;  /* 0x000900000010783b */ /* 0x000e6e0000004200 */
[----:B------:R-:W-:Y:S01]  /*45f0*/  HMMA.16816.F32.BF16 R72, R4, R34, RZ ;  /* 0x000000220448723c */ /* 0x000fe200000418ff */
[----:B------:R-:W1:Y:S06]  /*4600*/  LDSM.16.MT88.4 R32, [R103+0x900] ;  /* 0x000900006720783b */ /* 0x000e6c0000004200 */
[----:B------:R-:W-:-:S02]  /*4610*/  F2FP.BF16.PACK_AB R4, R135, R123 ;  /* 0x0000007b8704723e */ /* 0x000fc400000010ff */
[----:B---3--:R-:W-:Y:S02]  /*4620*/  F2FP.BF16.PACK_AB R5, R252, R40 ;  /* 0x00000028fc05723e */ /* 0x008fe400000010ff */
[----:B------:R-:W-:Y:S02]  /*4630*/  F2FP.BF16.PACK_AB R6, R10, R41 ;  /* 0x000000290a06723e */ /* 0x000fe400000010ff */
[----:B------:R-:W-:-:S07]  /*4640*/  F2FP.BF16.PACK_AB R7, R250, R45 ;  /* 0x0000002dfa07723e */ /* 0x000fce00000010ff */
[C---:B----4-:R-:W-:Y:S07]  /*4650*/  HMMA.16816.F32.BF16 R200, R4.reuse, R24, R88 ;  /* 0x0000001804c8723c */ /* 0x050fee0000041858 */
[----:B------:R-:W-:Y:S01]  /*4660*/  IMAD.MOV.U32 R24, RZ, RZ, R145 ;  /* 0x000000ffff187224 */ /* 0x000fe200078e0091 */
[----:B------:R-:W-:Y:S01]  /*4670*/  MOV R25, R144 ;  /* 0x0000009000197202 */ /* 0x000fe20000000f00 */
[----:B------:R-:W-:Y:S01]  /*4680*/  IMAD.MOV.U32 R91, RZ, RZ, R135 ;  /* 0x000000ffff5b7224 */ /* 0x000fe200078e0087 */
[----:B------:R-:W-:Y:S01]  /*4690*/  MOV R89, R133 ;  /* 0x0000008500597202 */ /* 0x000fe20000000f00 */
[----:B------:R-:W-:Y:S01]  /*46a0*/  IMAD.MOV.U32 R90, RZ, RZ, R134 ;  /* 0x000000ffff5a7224 */ /* 0x000fe200078e0086 */
[----:B--2---:R-:W-:Y:S01]  /*46b0*/  HMMA.16816.F32.BF16 R144, R4, R12, R52 ;  /* 0x0000000c0490723c */ /* 0x004fe20000041834 */
[----:B------:R-:W-:-:S07]  /*46c0*/  IMAD.MOV.U32 R88, RZ, RZ, R132 ;  /* 0x000000ffff587224 */ /* 0x000fce00078e0084 */
[C---:B------:R-:W-:Y:S01]  /*46d0*/  HMMA.16816.F32.BF16 R132, R4.reuse, R14, R48 ;  /* 0x0000000e0484723c */ /* 0x040fe20000041830 */
[----:B------:R-:W2:Y:S07]  /*46e0*/  LDSM.16.MT88.4 R12, [R103+0x3900] ;  /* 0x00390000670c783b */ /* 0x000eae0000004200 */
[C---:B-----5:R-:W-:Y:S07]  /*46f0*/  HMMA.16816.F32.BF16 R164, R4.reuse, R28, R56 ;  /* 0x0000001c04a4723c */ /* 0x060fee0000041838 */
[----:B------:R-:W-:Y:S01]  /*4700*/  MOV R29, R42 ;  /* 0x0000002a001d7202 */ /* 0x000fe20000000f00 */
[----:B-1----:R-:W-:Y:S01]  /*4710*/  HMMA.16816.F32.BF16 R84, R4, R20, R84 ;  /* 0x000000140454723c */ /* 0x002fe20000041854 */
[----:B------:R-:W-:-:S07]  /*4720*/  IMAD.MOV.U32 R28, RZ, RZ, R43 ;  /* 0x000000ffff1c7224 */ /* 0x000fce00078e002b */
[C---:B------:R-:W-:Y:S01]  /*4730*/  HMMA.16816.F32.BF16 R56, R4.reuse, R22, R68 ;  /* 0x000000160438723c */ /* 0x040fe20000041844 */
[----:B------:R-:W1:Y:S07]  /*4740*/  LDSM.16.MT88.4 R20, [R0+0x3900] ;  /* 0x003900000014783b */ /* 0x000e6e0000004200 */
[C---:B------:R-:W-:Y:S07]  /*4750*/  HMMA.16816.F32.BF16 R148, R4.reuse, R30, R64 ;  /* 0x0000001e0494723c */ /* 0x040fee0000041840 */
[----:B------:R-:W-:Y:S01]  /*4760*/  MOV R31, R40 ;  /* 0x00000028001f7202 */ /* 0x000fe20000000f00 */
[----:B------:R-:W-:Y:S01]  /*4770*/  HMMA.16816.F32.BF16 R64, R4, R16, R104 ;  /* 0x000000100440723c */ /* 0x000fe20000041868 */
[----:B------:R-:W-:-:S06]  /*4780*/  IMAD.MOV.U32 R30, RZ, RZ, R41 ;  /* 0x000000ffff1e7224 */ /* 0x000fcc00078e0029 */
[----:B------:R-:W-:Y:S01]  /*4790*/  MOV R104, R10 ;  /* 0x0000000a00687202 */ /* 0x000fe20000000f00 */
[----:B------:R-:W-:Y:S01]  /*47a0*/  HMMA.16816.F32.BF16 R52, R4, R18, R96 ;  /* 0x000000120434723c */ /* 0x000fe20000041860 */
[----:B------:R-:W3:Y:S01]  /*47b0*/  LDSM.16.MT88.4 R16, [R103+0x6900] ;  /* 0x006900006710783b */ /* 0x000ee20000004200 */
[----:B------:R-:W-:-:S05]  /*47c0*/  FFMA.FTZ R10, R101, c[0x0][0x2d0], -R9 ;  /* 0x0000b400650a7a23 */ /* 0x000fca0000010809 */
[----:B------:R-:W-:Y:S01]  /*47d0*/  IMAD.MOV.U32 R96, RZ, RZ, R47 ;  /* 0x000000ffff607224 */ /* 0x000fe200078e002f */
[C---:B------:R-:W-:Y:S01]  /*47e0*/  HMMA.16816.F32.BF16 R176, R4.reuse, R26, R72 ;  /* 0x0000001a04b0723c */ /* 0x040fe20000041848 */
[----:B------:R-:W-:Y:S01]  /*47f0*/  MOV R97, R46 ;  /* 0x0000002e00617202 */ /* 0x000fe20000000f00 */
[----:B------:R-:W-:Y:S01]  /*4800*/  IMAD.MOV.U32 R98, RZ, RZ, R45 ;  /* 0x000000ffff627224 */ /* 0x000fe200078e002d */
[----:B------:R-:W-:Y:S02]  /*4810*/  MOV R99, R44 ;  /* 0x0000002c00637202 */ /* 0x000fe40000000f00 */
[----:B------:R-:W-:Y:S02]  /*4820*/  MOV R101, R96 ;  /* 0x0000006000657202 */ /* 0x000fe40000000f00 */
[----:B------:R-:W-:Y:S01]  /*4830*/  MOV R27, R128 ;  /* 0x00000080001b7202 */ /* 0x000fe20000000f00 */
[----:B------:R-:W-:Y:S01]  /*4840*/  IMAD.MOV.U32 R72, RZ, RZ, R123 ;  /* 0x000000ffff487224 */ /* 0x000fe200078e007b */
[----:B------:R-:W-:Y:S01]  /*4850*/  MOV R73, R122 ;  /* 0x0000007a00497202 */ /* 0x000fe20000000f00 */
[----:B------:R-:W-:Y:S01]  /*4860*/  IMAD.MOV.U32 R74, RZ, RZ, R121 ;  /* 0x000000ffff4a7224 */ /* 0x000fe200078e0079 */
[----:B------:R-:W-:Y:S01]  /*4870*/  MOV R75, R120 ;  /* 0x00000078004b7202 */ /* 0x000fe20000000f00 */
[----:B------:R-:W-:Y:S02]  /*4880*/  HMMA.16816.F32.BF16 R128, R4, R32, R60 ;  /* 0x000000200480723c */ /* 0x000fe4000004183c */
[----:B------:R-:W-:Y:S01]  /*4890*/  IMAD.MOV.U32 R107, RZ, RZ, R73 ;  /* 0x000000ffff6b7224 */ /* 0x000fe200078e0049 */
[----:B------:R-:W-:Y:S01]  /*48a0*/  MOV R106, R74 ;  /* 0x0000004a006a7202 */ /* 0x000fe20000000f00 */
[----:B------:R-:W-:-:S04]  /*48b0*/  IMAD.MOV.U32 R105, RZ, RZ, R75 ;  /* 0x000000ffff697224 */ /* 0x000fc800078e004b */
[C---:B------:R-:W-:Y:S01]  /*48c0*/  HMMA.16816.F32.BF16 R120, R4.reuse, R34, R80 ;  /* 0x000000220478723c */ /* 0x040fe20000041850 */
[----:B------:R-:W-:Y:S06]  /*48d0*/  LDSM.16.MT88.4 R32, [R0+0x6900] ;  /* 0x006900000020783b */ /* 0x000fec0000004200 */
[----:B------:R-:W-:Y:S01]  /*48e0*/  IMAD.MOV.U32 R83, RZ, RZ, R27 ;  /* 0x000000ffff537224 */ /* 0x000fe200078e001b */
[----:B------:R-:W-:Y:S01]  /*48f0*/  MOV R80, R25 ;  /* 0x0000001900507202 */ /* 0x000fe20000000f00 */
[----:B------:R-:W-:Y:S01]  /*4900*/  IMAD.MOV.U32 R81, RZ, RZ, R24 ;  /* 0x000000ffff517224 */ /* 0x000fe200078e0018 */
[----:B--2---:R-:W-:Y:S01]  /*4910*/  HMMA.16816.F32.BF16 R40, R4, R12, R92 ;  /* 0x0000000c0428723c */ /* 0x004fe2000004185c */
[----:B------:R-:W2:Y:S01]  /*4920*/  LDSM.16.MT88.4 R24, [R237+0x3900] ;  /* 0x00390000ed18783b */ /* 0x000ea20000004200 */
[----:B------:R-:W-:-:S05]  /*4930*/  MOV R82, R72 ;  /* 0x0000004800527202 */ /* 0x000fca0000000f00 */
[----:B------:R-:W-:Y:S01]  /*4940*/  IMAD.MOV.U32 R95, RZ, RZ, R251 ;  /* 0x000000ffff5f7224 */ /* 0x000fe200078e00fb */
[C---:B------:R-:W-:Y:S01]  /*4950*/  HMMA.16816.F32.BF16 R48, R4.reuse, R14, R108 ;  /* 0x0000000e0430723c */ /* 0x040fe2000004186c */
[----:B------:R-:W4:Y:S01]  /*4960*/  LDSM.16.MT88.4 R12, [R237+0x6900] ;  /* 0x00690000ed0c783b */ /* 0x000f220000004200 */
[----:B------:R-:W-:Y:S01]  /*4970*/  MOV R94, R104 ;  /* 0x00000068005e7202 */ /* 0x000fe20000000f00 */
[----:B------:R-:W-:Y:S01]  /*4980*/  IMAD.MOV.U32 R93, RZ, RZ, R105 ;  /* 0x000000ffff5d7224 */ /* 0x000fe200078e0069 */
[----:B------:R-:W-:Y:S01]  /*4990*/  MOV R105, R90 ;  /* 0x0000005a00697202 */ /* 0x000fe20000000f00 */
[----:B------:R-:W-:Y:S02]  /*49a0*/  IMAD.MOV.U32 R104, RZ, RZ, R89 ;  /* 0x000000ffff687224 */ /* 0x000fe400078e0059 */
[----:B------:R-:W-:Y:S01]  /*49b0*/  IMAD.MOV.U32 R111, RZ, RZ, R107 ;  /* 0x000000ffff6f7224 */ /* 0x000fe200078e006b */
[----:B-1----:R-:W-:Y:S01]  /*49c0*/  HMMA.16816.F32.BF16 R60, R4, R20, R116 ;  /* 0x00000014043c723c */ /* 0x002fe20000041874 */
[----:B------:R1:W-:Y:S01]  /*49d0*/  MUFU.EX2 R119, R10 ;  /* 0x0000000a00777308 */ /* 0x0003e20000000800 */
[----:B------:R-:W-:Y:S01]  /*49e0*/  MOV R107, R252 ;  /* 0x000000fc006b7202 */ /* 0x000fe20000000f00 */
[----:B------:R-:W-:Y:S01]  /*49f0*/  IMAD.MOV.U32 R110, RZ, RZ, R81 ;  /* 0x000000ffff6e7224 */ /* 0x000fe200078e0051 */
[----:B------:R-:W-:Y:S01]  /*4a00*/  MOV R109, R82 ;  /* 0x00000052006d7202 */ /* 0x000fe20000000f00 */
[----:B------:R-:W-:-:S02]  /*4a10*/  IMAD.MOV.U32 R108, RZ, RZ, R83 ;  /* 0x000000ffff6c7224 */ /* 0x000fc400078e0053 */
[----:B------:R-:W-:Y:S01]  /*4a20*/  IMAD.MOV.U32 R118, RZ, RZ, R95 ;  /* 0x000000ffff767224 */ /* 0x000fe200078e005f */
[----:B---3--:R-:W-:Y:S01]  /*4a30*/  HMMA.16816.F32.BF16 R72, R4, R16, R76 ;  /* 0x000000100448723c */ /* 0x008fe2000004184c */
[----:B------:R-:W-:Y:S01]  /*4a40*/  MOV R95, R98 ;  /* 0x00000062005f7202 */ /* 0x000fe20000000f00 */
[----:B------:R-:W-:Y:S01]  /*4a50*/  IMAD.MOV.U32 R116, RZ, RZ, R31 ;  /* 0x000000ffff747224 */ /* 0x000fe200078e001f */
[----:B------:R-:W-:-:S05]  /*4a60*/  MOV R117, R28 ;  /* 0x0000001c00757202 */ /* 0x000fca0000000f00 */
[C---:B------:R-:W-:Y:S01]  /*4a70*/  HMMA.16816.F32.BF16 R76, R4.reuse, R18, R136 ;  /* 0x00000012044c723c */ /* 0x040fe20000041888 */
[----:B-1----:R-:W-:Y:S01]  /*4a80*/  FFMA.FTZ R10, R102, c[0x0][0x2d0], -R9 ;  /* 0x0000b400660a7a23 */ /* 0x002fe20000010809 */
[----:B------:R-:W1:Y:S03]  /*4a90*/  LDSM.16.MT88.4 R16, [R2+0x1100] ;  /* 0x001100000210783b */ /* 0x000e660000004200 */
[----:B------:R3:W5:Y:S02]  /*4aa0*/  MUFU.EX2 R92, R10 ;  /* 0x0000000a005c7308 */ /* 0x0007640000000800 */
[----:B------:R-:W-:Y:S01]  /*4ab0*/  MOV R139, R104 ;  /* 0x00000068008b7202 */ /* 0x000fe20000000f00 */
[C---:B------:R-:W-:Y:S07]  /*4ac0*/  HMMA.16816.F32.BF16 R68, R4.reuse, R22, R124 ;  /* 0x000000160444723c */ /* 0x040fee000004187c */
[----:B------:R-:W-:Y:S01]  /*4ad0*/  IMAD.MOV.U32 R124, RZ, RZ, R105 ;  /* 0x000000ffff7c7224 */ /* 0x000fe200078e0069 */
[----:B--2---:R-:W-:Y:S01]  /*4ae0*/  HMMA.16816.F32.BF16 R44, R4, R26, R112 ;  /* 0x0000001a042c723c */ /* 0x004fe20000041870 */
[----:B------:R-:W-:Y:S01]  /*4af0*/  IMAD.MOV.U32 R126, RZ, RZ, R107 ;  /* 0x000000ffff7e7224 */ /* 0x000fe200078e006b */
[----:B------:R-:W-:Y:S01]  /*4b00*/  MOV R127, R30 ;  /* 0x0000001e007f7202 */ /* 0x000fe20000000f00 */
[----:B---3--:R-:W-:Y:S01]  /*4b10*/  FFMA.FTZ R10, R160, c[0x0][0x2d0], -R9 ;  /* 0x0000b400a00a7a23 */ /* 0x008fe20000010809 */
[----:B-----5:R-:W-:-:S03]  /*4b20*/  MOV R136, R92 ;  /* 0x0000005c00887202 */ /* 0x020fc60000000f00 */
[----:B------:R-:W-:Y:S01]  /*4b30*/  IMAD.MOV.U32 R112, RZ, RZ, R97 ;  /* 0x000000ffff707224 */ /* 0x000fe200078e0061 */
[----:B------:R-:W-:Y:S01]  /*4b40*/  MOV R92, R106 ;  /* 0x0000006a005c7202 */ /* 0x000fe20000000f00 */
[----:B------:R2:W-:Y:S01]  /*4b50*/  MUFU.EX2 R251, R10 ;  /* 0x0000000a00fb7308 */ /* 0x0005e20000000800 */
[----:B------:R-:W-:Y:S01]  /*4b60*/  IMAD.MOV.U32 R113, RZ, RZ, R99 ;  /* 0x000000ffff717224 */ /* 0x000fe200078e0063 */
[C---:B------:R-:W-:Y:S01]  /*4b70*/  HMMA.16816.F32.BF16 R36, R4.reuse, R24, R36 ;  /* 0x000000180424723c */ /* 0x040fe20000041824 */
[----:B------:R-:W-:Y:S01]  /*4b80*/  MOV R114, R80 ;  /* 0x0000005000727202 */ /* 0x000fe20000000f00 */
[----:B------:R-:W-:Y:S01]  /*4b90*/  IMAD.MOV.U32 R106, RZ, RZ, R91 ;  /* 0x000000ffff6a7224 */ /* 0x000fe200078e005b */
[----:B------:R-:W-:Y:S01]  /*4ba0*/  MOV R115, R88 ;  /* 0x0000005800737202 */ /* 0x000fe20000000f00 */
[----:B------:R-:W3:Y:S01]  /*4bb0*/  LDSM.16.MT88.4 R24, [R2+0x4100] ;  /* 0x004100000218783b */ /* 0x000ee20000004200 */
[----:B------:R-:W-:Y:S01]  /*4bc0*/  MOV R20, R112 ;  /* 0x0000007000147202 */ /* 0x000fe20000000f00 */
[----:B------:R-:W-:Y:S01]  /*4bd0*/  IMAD.MOV.U32 R21, RZ, RZ, R113 ;  /* 0x000000ffff157224 */ /* 0x000fe200078e0071 */
[----:B------:R-:W-:Y:S01]  /*4be0*/  MOV R125, R106 ;  /* 0x0000006a007d7202 */ /* 0x000fe20000000f00 */
[----:B------:R-:W-:Y:S01]  /*4bf0*/  HMMA.16816.F32.BF16 R96, R4, R32, R172 ;  /* 0x000000200460723c */ /* 0x000fe200000418ac */
[----:B------:R-:W-:-:S02]  /*4c00*/  IMAD.MOV.U32 R138, RZ, RZ, R115 ;  /* 0x000000ffff8a7224 */ /* 0x000fc400078e0073 */
[----:B--2---:R-:W-:-:S04]  /*4c10*/  FFMA.FTZ R10, R161, c[0x0][0x2d0], -R9 ;  /* 0x0000b400a10a7a23 */ /* 0x004fc80000010809 */
[----:B------:R-:W-:Y:S01]  /*4c20*/  MOV R173, R118 ;  /* 0x0000007600ad7202 */ /* 0x000fe20000000f00 */
[----:B------:R-:W-:Y:S01]  /*4c30*/  IMAD.MOV.U32 R172, RZ, RZ, R101 ;  /* 0x000000ffffac7224 */ /* 0x000fe200078e0065 */
[C---:B----4-:R-:W-:Y:S01]  /*4c40*/  HMMA.16816.F32.BF16 R80, R4.reuse, R12, R140 ;  /* 0x0000000c0450723c */ /* 0x050fe2000004188c */
[----:B------:R2:W-:Y:S01]  /*4c50*/  MUFU.EX2 R102, R10 ;  /* 0x0000000a00667308 */ /* 0x0005e20000000800 */
[----:B------:R-:W-:Y:S01]  /*4c60*/  MOV R101, R250 ;  /* 0x000000fa00657202 */ /* 0x000fe20000000f00 */
[----:B------:R-:W-:Y:S01]  /*4c70*/  IMAD.MOV.U32 R118, RZ, RZ, R29 ;  /* 0x000000ffff767224 */ /* 0x000fe200078e001d */
[----:B------:R-:W-:Y:S01]  /*4c80*/  MOV R174, R117 ;  /* 0x0000007500ae7202 */ /* 0x000fe20000000f00 */
[----:B------:R-:W-:Y:S01]  /*4c90*/  LDSM.16.MT88.4 R28, [R103+0x1100] ;  /* 0x00110000671c783b */ /* 0x000fe20000004200 */
[----:B------:R-:W-:Y:S01]  /*4ca0*/  IMAD.MOV.U32 R33, RZ, RZ, R138 ;  /* 0x000000ffff217224 */ /* 0x000fe200078e008a */
[----:B------:R-:W-:Y:S01]  /*4cb0*/  MOV R32, R125 ;  /* 0x0000007d00207202 */ /* 0x000fe20000000f00 */
[----:B------:R-:W-:Y:S01]  /*4cc0*/  HMMA.16816.F32.BF16 R88, R4, R14, R168 ;  /* 0x0000000e0458723c */ /* 0x000fe200000418a8 */
[----:B------:R-:W4:Y:S01]  /*4cd0*/  LDSM.16.MT88.4 R12, [R2+0x7100] ;  /* 0x00710000020c783b */ /* 0x000f220000004200 */
[----:B------:R-:W-:-:S06]  /*4ce0*/  IMAD.MOV.U32 R175, RZ, RZ, R93 ;  /* 0x000000ffffaf7224 */ /* 0x000fcc00078e005d */
[----:B------:R-:W-:Y:S01]  /*4cf0*/  HMMA.16816.F32.BF16 R104, R4, R34, R180 ;  /* 0x000000220468723c */ /* 0x000fe200000418b4 */
[----:B--2---:R-:W-:-:S04]  /*4d00*/  FFMA.FTZ R10, R162, c[0x0][0x2d0], -R8 ;  /* 0x0000b400a20a7a23 */ /* 0x004fc80000010808 */
[----:B------:R2:W-:Y:S02]  /*4d10*/  MUFU.EX2 R137, R10 ;  /* 0x0000000a00897308 */ /* 0x0005e40000000800 */
[----:B------:R-:W-:Y:S01]  /*4d20*/  F2FP.BF16.PACK_AB R4, R136, R119 ;  /* 0x000000778804723e */ /* 0x000fe200000010ff */
[----:B------:R-:W-:Y:S01]  /*4d30*/  IMAD.MOV.U32 R34, RZ, RZ, R116 ;  /* 0x000000ffff227224 */ /* 0x000fe200078e0074 */
[----:B------:R-:W-:Y:S01]  /*4d40*/  MOV R35, R127 ;  /* 0x0000007f00237202 */ /* 0x000fe20000000f00 */
[----:B------:R-:W-:Y:S01]  /*4d50*/  IMAD.MOV.U32 R183, RZ, RZ, R126 ;  /* 0x000000ffffb77224 */ /* 0x000fe200078e007e */
[----:B------:R-:W-:Y:S01]  /*4d60*/  MOV R181, R110 ;  /* 0x0000006e00b57202 */ /* 0x000fe20000000f00 */
[----:B------:R-:W-:Y:S02]  /*4d70*/  IMAD.MOV.U32 R182, RZ, RZ, R109 ;  /* 0x000000ffffb67224 */ /* 0x000fe400078e006d */
[----:B------:R-:W-:Y:S02]  /*4d80*/  IMAD.MOV.U32 R180, RZ, RZ, R111 ;  /* 0x000000ffffb47224 */ /* 0x000fe400078e006f */
[----:B--2---:R-:W-:-:S04]  /*4d90*/  FFMA.FTZ R10, R163, c[0x0][0x2d0], -R8 ;  /* 0x0000b400a30a7a23 */ /* 0x004fc80000010808 */
[----:B------:R2:W5:Y:S02]  /*4da0*/  MUFU.EX2 R252, R10 ;  /* 0x0000000a00fc7308 */ /* 0x0005640000000800 */
[----:B--2---:R-:W-:Y:S01]  /*4db0*/  FFMA.FTZ R10, R189, c[0x0][0x2d0], -R8 ;  /* 0x0000b400bd0a7a23 */ /* 0x004fe20000010808 */
[----:B-----5:R-:W-:Y:S01]  /*4dc0*/  F2FP.BF16.PACK_AB R5, R252, R137 ;  /* 0x00000089fc05723e */ /* 0x020fe200000010ff */
[----:B------:R-:W-:-:S04]  /*4dd0*/  IMAD.MOV.U32 R189, RZ, RZ, R251 ;  /* 0x000000ffffbd7224 */ /* 0x000fc800078e00fb */
[----:B------:R2:W-:Y:S01]  /*4de0*/  MUFU.EX2 R251, R10 ;  /* 0x0000000a00fb7308 */ /* 0x0005e20000000800 */
[----:B------:R-:W-:Y:S01]  /*4df0*/  F2FP.BF16.PACK_AB R6, R102, R189 ;  /* 0x000000bd6606723e */ /* 0x000fe200000010ff */
[----:B--2---:R-:W-:Y:S01]  /*4e00*/  FFMA.FTZ R10, R188, c[0x0][0x2d0], -R8 ;  /* 0x0000b400bc0a7a23 */ /* 0x004fe20000010808 */
[----:B------:R-:W-:-:S05]  /*4e10*/  MOV R188, R114 ;  /* 0x0000007200bc7202 */ /* 0x000fca0000000f00 */
[----:B------:R-:W2:Y:S02]  /*4e20*/  MUFU.EX2 R250, R10 ;  /* 0x0000000a00fa7308 */ /* 0x000ea40000000800 */
[----:B--2---:R-:W-:Y:S01]  /*4e30*/  F2FP.BF16.PACK_AB R7, R250, R251 ;  /* 0x000000fbfa07723e */ /* 0x004fe200000010ff */
[----:B------:R-:W-:-:S06]  /*4e40*/  FFMA.FTZ R10, R190, c[0x0][0x2d0], -R9 ;  /* 0x0000b400be0a7a23 */ /* 0x000fcc0000010809 */
[C---:B-1----:R-:W-:Y:S01]  /*4e50*/  HMMA.16816.F32.BF16 R112, R4.reuse, R16, R200 ;  /* 0x000000100470723c */ /* 0x042fe200000418c8 */
[----:B------:R1:W-:Y:S06]  /*4e60*/  MUFU.EX2 R202, R10 ;  /* 0x0000000a00ca7308 */ /* 0x0003ec0000000800 */
[----:B------:R-:W-:Y:S01]  /*4e70*/  IMAD.MOV.U32 R201, RZ, RZ, R118 ;  /* 0x000000ffffc97224 */ /* 0x000fe200078e0076 */
[----:B------:R-:W-:Y:S01]  /*4e80*/  HMMA.16816.F32.BF16 R168, R4, R18, R176 ;  /* 0x0000001204a8723c */ /* 0x000fe200000418b0 */
[----:B------:R-:W2:Y:S01]  /*4e90*/  LDSM.16.MT88.4 R16, [R0+0x1100] ;  /* 0x001100000010783b */ /* 0x000ea20000004200 */
[----:B------:R-:W-:-:S02]  /*4ea0*/  MOV R200, R119 ;  /* 0x0000007700c87202 */ /* 0x000fc40000000f00 */
[----:B------:R-:W-:Y:S01]  /*4eb0*/  MOV R203, R189 ;  /* 0x000000bd00cb7202 */ /* 0x000fe20000000f00 */
[----:B------:R-:W-:Y:S02]  /*4ec0*/  IMAD.MOV.U32 R189, RZ, RZ, R124 ;  /* 0x000000ffffbd7224 */ /* 0x000fe400078e007c */
[----:B------:R-:W-:Y:S01]  /*4ed0*/  IMAD.MOV.U32 R177, RZ, RZ, R20 ;  /* 0x000000ffffb17224 */ /* 0x000fe200078e0014 */
[----:B------:R-:W-:Y:S01]  /*4ee0*/  MOV R176, R21 ;  /* 0x0000001500b07202 */ /* 0x000fe20000000f00 */
[----:B---3--:R-:W-:Y:S01]  /*4ef0*/  HMMA.16816.F32.BF16 R160, R4, R26, R148 ;  /* 0x0000001a04a0723c */ /* 0x008fe20000041894 */
[----:B------:R-:W3:Y:S01]  /*4f00*/  LDSM.16.MT88.4 R20, [R237+0x1100] ;  /* 0x00110000ed14783b */ /* 0x000ee20000004200 */
[----:B------:R-:W-:Y:S01]  /*4f10*/  IMAD.MOV.U32 R179, RZ, RZ, R101 ;  /* 0x000000ffffb37224 */ /* 0x000fe200078e0065 */
[----:B------:R-:W-:Y:S01]  /*4f20*/  MOV R178, R108 ;  /* 0x0000006c00b27202 */ /* 0x000fe20000000f00 */
[----:B-1----:R-:W-:Y:S01]  /*4f30*/  FFMA.FTZ R10, R191, c[0x0][0x2d0], -R9 ;  /* 0x0000b400bf0a7a23 */ /* 0x002fe20000010809 */
[----:B------:R-:W-:-:S03]  /*4f40*/  MOV R101, R92 ;  /* 0x0000005c00657202 */ /* 0x000fc60000000f00 */
[C---:B----4-:R-:W-:Y:S07]  /*4f50*/  HMMA.16816.F32.BF16 R140, R4.reuse, R12, R144 ;  /* 0x0000000c048c723c */ /* 0x050fee0000041890 */
[----:B------:R-:W-:Y:S01]  /*4f60*/  IMAD.MOV.U32 R147, RZ, RZ, R188 ;  /* 0x000000ffff937224 */ /* 0x000fe200078e00bc */
[----:B------:R-:W-:Y:S01]  /*4f70*/  HMMA.16816.F32.BF16 R148, R4, R14, R132 ;  /* 0x0000000e0494723c */ /* 0x000fe20000041884 */
[----:B------:R-:W1:Y:S01]  /*4f80*/  LDSM.16.MT88.4 R12, [R103+0x4100] ;  /* 0x00410000670c783b */ /* 0x000e620000004200 */
[----:B------:R-:W-:Y:S01]  /*4f90*/  IMAD.MOV.U32 R146, RZ, RZ, R136 ;  /* 0x000000ffff927224 */ /* 0x000fe200078e0088 */
[----:B------:R-:W-:-:S02]  /*4fa0*/  MOV R145, R137 ;  /* 0x0000008900917202 */ /* 0x000fc40000000f00 */
[----:B------:R-:W-:Y:S02]  /*4fb0*/  MOV R188, R139 ;  /* 0x0000008b00bc7202 */ /* 0x000fe40000000f00 */
[----:B------:R-:W-:Y:S01]  /*4fc0*/  MOV R144, R94 ;  /* 0x0000005e00907202 */ /* 0x000fe20000000f00 */
[C---:B------:R-:W-:Y:S01]  /*4fd0*/  HMMA.16816.F32.BF16 R164, R4.reuse, R24, R164 ;  /* 0x0000001804a4723c */ /* 0x040fe200000418a4 */
[----:B------:R-:W4:Y:S07]  /*4fe0*/  LDSM.16.MT88.4 R24, [R237+0x4100] ;  /* 0x00410000ed18783b */ /* 0x000f2e0000004200 */
[C---:B------:R-:W-:Y:S08]  /*4ff0*/  HMMA.16816.F32.BF16 R132, R4.reuse, R30, R120 ;  /* 0x0000001e0484723c */ /* 0x040ff00000041878 */
[C---:B--2---:R-:W-:Y:S08]  /*5000*/  HMMA.16816.F32.BF16 R120, R4.reuse, R16, R64 ;  /* 0x000000100478723c */ /* 0x044ff00000041840 */
[C---:B------:R-:W-:Y:S01]  /*5010*/  HMMA.16816.F32.BF16 R116, R4.reuse, R18, R52 ;  /* 0x000000120474723c */ /* 0x040fe20000041834 */
[----:B------:R-:W2:Y:S07]  /*5020*/  LDSM.16.MT88.4 R16, [R103+0x7100] ;  /* 0x007100006710783b */ /* 0x000eae0000004200 */
[C---:B------:R-:W-:Y:S07]  /*5030*/  HMMA.16816.F32.BF16 R136, R4.reuse, R28, R128 ;  /* 0x0000001c0488723c */ /* 0x040fee0000041880 */
[----:B------:R-:W-:Y:S01]  /*5040*/  IMAD.MOV.U32 R29, RZ, RZ, R95 ;  /* 0x000000ffff1d7224 */ /* 0x000fe200078e005f */
[C---:B---3--:R-:W-:Y:S08]  /*5050*/  HMMA.16816.F32.BF16 R128, R4.reuse, R20, R84 ;  /* 0x000000140480723c */ /* 0x048ff00000041854 */
[C---:B------:R-:W-:Y:S01]  /*5060*/  HMMA.16816.F32.BF16 R124, R4.reuse, R22, R56 ;  /* 0x00000016047c723c */ /* 0x040fe20000041838 */
[----:B------:R-:W3:Y:S07]  /*5070*/  LDSM.16.MT88.4 R20, [R0+0x4100] ;  /* 0x004100000014783b */ /* 0x000eee0000004200 */
[C---:B-1----:R-:W-:Y:S08]  /*5080*/  HMMA.16816.F32.BF16 R108, R4.reuse, R12, R40 ;  /* 0x0000000c046c723c */ /* 0x042ff00000041828 */
[C---:B------:R-:W-:Y:S01]  /*5090*/  HMMA.16816.F32.BF16 R92, R4.reuse, R14, R48 ;  /* 0x0000000e045c723c */ /* 0x040fe20000041830 */
[----:B------:R-:W1:Y:S07]  /*50a0*/  LDSM.16.MT88.4 R12, [R237+0x7100] ;  /* 0x00710000ed0c783b */ /* 0x000e6e0000004200 */
[C---:B----4-:R-:W-:Y:S08]  /*50b0*/  HMMA.16816.F32.BF16 R84, R4.reuse, R24, R36 ;  /* 0x000000180454723c */ /* 0x050ff00000041824 */
[C---:B------:R-:W-:Y:S01]  /*50c0*/  HMMA.16816.F32.BF16 R36, R4.reuse, R26, R44 ;  /* 0x0000001a0424723c */ /* 0x040fe2000004182c */
[----:B------:R-:W4:Y:S07]  /*50d0*/  LDSM.16.MT88.4 R24, [R0+0x7100] ;  /* 0x007100000018783b */ /* 0x000f2e0000004200 */
[C---:B--2---:R-:W-:Y:S07]  /*50e0*/  HMMA.16816.F32.BF16 R52, R4.reuse, R16, R72 ;  /* 0x000000100434723c */ /* 0x044fee0000041848 */
[----:B------:R-:W-:Y:S01]  /*50f0*/  MOV R73, R179 ;  /* 0x000000b300497202 */ /* 0x000fe20000000f00 */
[----:B------:R-:W-:Y:S01]  /*5100*/  IMAD.MOV.U32 R72, RZ, RZ, R200 ;  /* 0x000000ffff487224 */ /* 0x000fe200078e00c8 */
[----:B------:R-:W-:Y:S01]  /*5110*/  MOV R179, R201 ;  /* 0x000000c900b37202 */ /* 0x000fe20000000f00 */
[----:B------:R-:W-:Y:S01]  /*5120*/  HMMA.16816.F32.BF16 R40, R4, R18, R76 ;  /* 0x000000120428723c */ /* 0x000fe2000004184c */
[----:B------:R2:W5:Y:S01]  /*5130*/  MUFU.EX2 R201, R10 ;  /* 0x0000000a00c97308 */ /* 0x0005620000000800 */
[----:B------:R-:W5:Y:S01]  /*5140*/  LDSM.16.MT88.4 R16, [R2+0x7900] ;  /* 0x007900000210783b */ /* 0x000f620000004200 */
[----:B------:R-:W-:Y:S01]  /*5150*/  MOV R75, R29 ;  /* 0x0000001d004b7202 */ /* 0x000fe20000000f00 */
[----:B------:R-:W-:-:S02]  /*5160*/  IMAD.MOV.U32 R74, RZ, RZ, R144 ;  /* 0x000000ffff4a7224 */ /* 0x000fc400078e0090 */
[----:B------:R-:W-:Y:S02]  /*5170*/  LDSM.16.MT88.4 R28, [R237+0x1900] ;  /* 0x00190000ed1c783b */ /* 0x000fe40000004200 */
[C---:B---3--:R-:W-:Y:S08]  /*5180*/  HMMA.16816.F32.BF16 R48, R4.reuse, R20, R60 ;  /* 0x000000140430723c */ /* 0x048ff0000004183c */
[----:B-1----:R-:W-:Y:S01]  /*5190*/  HMMA.16816.F32.BF16 R56, R4, R12, R80 ;  /* 0x0000000c0438723c */ /* 0x002fe20000041850 */
[----:B--2---:R-:W-:Y:S01]  /*51a0*/  FFMA.FTZ R10, R205, c[0x0][0x2d0], -R9 ;  /* 0x0000b400cd0a7a23 */ /* 0x004fe20000010809 */
[----:B------:R-:W-:-:S03]  /*51b0*/  MOV R205, R146 ;  /* 0x0000009200cd7202 */ /* 0x000fc60000000f00 */
[----:B------:R1:W-:Y:S02]  /*51c0*/  MUFU.EX2 R200, R10 ;  /* 0x0000000a00c87308 */ /* 0x0003e40000000800 */
[----:B------:R-:W-:Y:S01]  /*51d0*/  IMAD.MOV.U32 R80, RZ, RZ, R177 ;  /* 0x000000ffff507224 */ /* 0x000fe200078e00b1 */
[C---:B------:R-:W-:Y:S01]  /*51e0*/  HMMA.16816.F32.BF16 R60, R4.reuse, R14, R88 ;  /* 0x0000000e043c723c */ /* 0x040fe20000041858 */
[----:B------:R-:W2:Y:S01]  /*51f0*/  LDSM.16.MT88.4 R12, [R103+0x1900] ;  /* 0x00190000670c783b */ /* 0x000ea20000004200 */
[----:B------:R-:W-:Y:S01]  /*5200*/  MOV R177, R183 ;  /* 0x000000b700b17202 */ /* 0x000fe20000000f00 */
[----:B------:R-:W-:Y:S01]  /*5210*/  IMAD.MOV.U32 R83, RZ, RZ, R145 ;  /* 0x000000ffff537224 */ /* 0x000fe200078e0091 */
[----:B------:R-:W-:Y:S01]  /*5220*/  MOV R81, R176 ;  /* 0x000000b000517202 */ /* 0x000fe20000000f00 */
[----:B------:R-:W-:Y:S02]  /*5230*/  IMAD.MOV.U32 R82, RZ, RZ, R147 ;  /* 0x000000ffff527224 */ /* 0x000fe400078e0093 */
[----:B------:R-:W-:Y:S01]  /*5240*/  IMAD.MOV.U32 R176, RZ, RZ, R35 ;  /* 0x000000ffffb07224 */ /* 0x000fe200078e0023 */
[----:B------:R-:W-:Y:S01]  /*5250*/  HMMA.16816.F32.BF16 R44, R4, R22, R68 ;  /* 0x00000016042c723c */ /* 0x000fe20000041844 */
[----:B------:R-:W3:Y:S01]  /*5260*/  LDSM.16.MT88.4 R20, [R2+0x4900] ;  /* 0x004900000214783b */ /* 0x000ee20000004200 */
[----:B-1----:R-:W-:Y:S01]  /*5270*/  FFMA.FTZ R10, R204, c[0x0][0x2d0], -R9 ;  /* 0x0000b400cc0a7a23 */ /* 0x002fe20000010809 */
[----:B------:R-:W-:Y:S01]  /*5280*/  MOV R204, R178 ;  /* 0x000000b200cc7202 */ /* 0x000fe20000000f00 */
[----:B------:R-:W-:-:S04]  /*5290*/  IMAD.MOV.U32 R178, RZ, RZ, R32 ;  /* 0x000000ffffb27224 */ /* 0x000fc800078e0020 */
[C---:B----4-:R-:W-:Y:S01]  /*52a0*/  HMMA.16816.F32.BF16 R68, R4.reuse, R24, R96 ;  /* 0x000000180444723c */ /* 0x050fe20000041860 */
[----:B------:R1:W4:Y:S06]  /*52b0*/  MUFU.EX2 R191, R10 ;  /* 0x0000000a00bf7308 */ /* 0x00032c0000000800 */
[----:B------:R-:W-:Y:S01]  /*52c0*/  MOV R99, R189 ;  /* 0x000000bd00637202 */ /* 0x000fe20000000f00 */
[----:B------:R-:W-:Y:S01]  /*52d0*/  IMAD.MOV.U32 R98, RZ, RZ, R188 ;  /* 0x000000ffff627224 */ /* 0x000fe200078e00bc */
[----:B------:R-:W-:Y:S01]  /*52e0*/  HMMA.16816.F32.BF16 R64, R4, R26, R104 ;  /* 0x0000001a0440723c */ /* 0x000fe20000041868 */
[----:B------:R-:W2:Y:S06]  /*52f0*/  LDSM.16.MT88.4 R24, [R0+0x1900] ;  /* 0x001900000018783b */ /* 0x000eac0000004200 */
[----:B-----5:R-:W-:Y:S01]  /*5300*/  F2FP.BF16.PACK_AB R4, R201, R202 ;  /* 0x000000cac904723e */ /* 0x020fe200000010ff */
[--C-:B-1----:R-:W-:Y:S01]  /*5310*/  FFMA.FTZ R10, R207, c[0x0][0x2d0], -R8.reuse ;  /* 0x0000b400cf0a7a23 */ /* 0x102fe20000010808 */
[----:B----4-:R-:W-:Y:S01]  /*5320*/  F2FP.BF16.PACK_AB R6, R191, R200 ;  /* 0x000000c8bf06723e */ /* 0x010fe200000010ff */
[----:B------:R-:W-:Y:S01]  /*5330*/  IMAD.MOV.U32 R207, RZ, RZ, R179 ;  /* 0x000000ffffcf7224 */ /* 0x000fe200078e00b3 */
[----:B------:R-:W-:Y:S01]  /*5340*/  MOV R179, R34 ;  /* 0x0000002200b37202 */ /* 0x000fe20000000f00 */
[----:B------:R1:W-:Y:S02]  /*5350*/  MUFU.EX2 R190, R10 ;  /* 0x0000000a00be7308 */ /* 0x0003e40000000800 */
[----:B-1----:R-:W-:Y:S01]  /*5360*/  FFMA.FTZ R10, R206, c[0x0][0x2d0], -R8 ;  /* 0x0000b400ce0a7a23 */ /* 0x002fe20000010808 */
[----:B------:R-:W-:-:S02]  /*5370*/  MOV R206, R33 ;  /* 0x0000002100ce7202 */ /* 0x000fc40000000f00 */
[----:B------:R-:W-:Y:S03]  /*5380*/  LDSM.16.MT88.4 R32, [R2+0x1900] ;  /* 0x001900000220783b */ /* 0x000fe60000004200 */
[----:B------:R1:W4:Y:S02]  /*5390*/  MUFU.EX2 R189, R10 ;  /* 0x0000000a00bd7308 */ /* 0x0003240000000800 */
[----:B-1----:R-:W-:Y:S01]  /*53a0*/  FFMA.FTZ R10, R241, c[0x0][0x2d0], -R8 ;  /* 0x0000b400f10a7a23 */ /* 0x002fe20000010808 */
[----:B----4-:R-:W-:Y:S02]  /*53b0*/  F2FP.BF16.PACK_AB R5, R189, R190 ;  /* 0x000000bebd05723e */ /* 0x010fe400000010ff */
[----:B------:R-:W-:-:S03]  /*53c0*/  MOV R241, R74 ;  /* 0x0000004a00f17202 */ /* 0x000fc60000000f00 */
[----:B------:R1:W-:Y:S02]  /*53d0*/  MUFU.EX2 R188, R10 ;  /* 0x0000000a00bc7308 */ /* 0x0003e40000000800 */
[----:B-1----:R-:W-:Y:S02]  /*53e0*/  FFMA.FTZ R10, R240, c[0x0][0x2d0], -R8 ;  /* 0x0000b400f00a7a23 */ /* 0x002fe40000010808 */
[----:B------:R-:W-:-:S04]  /*53f0*/  IMAD.MOV.U32 R240, RZ, RZ, R75 ;  /* 0x000000fffff07224 */ /* 0x000fc800078e004b */
[----:B------:R-:W1:Y:S02]  /*5400*/  MUFU.EX2 R183, R10 ;  /* 0x0000000a00b77308 */ /* 0x000e640000000800 */
[----:B-1----:R-:W-:Y:S01]  /*5410*/  F2FP.BF16.PACK_AB R7, R183, R188 ;  /* 0x000000bcb707723e */ /* 0x002fe200000010ff */
[----:B------:R-:W-:Y:S01]  /*5420*/  FFMA.FTZ R10, R245, c[0x0][0x2d0], -R9 ;  /* 0x0000b400f50a7a23 */ /* 0x000fe20000010809 */
[----:B------:R-:W-:Y:S01]  /*5430*/  MOV R245, R240 ;  /* 0x000000f000f57202 */ /* 0x000fe20000000f00 */
[----:B------:R-:W-:-:S04]  /*5440*/  IMAD.MOV.U32 R240, RZ, RZ, R241 ;  /* 0x000000fffff07224 */ /* 0x000fc800078e00f1 */
[C---:B------:R-:W-:Y:S08]  /*5450*/  HMMA.16816.F32.BF16 R88, R4.reuse, R16, R140 ;  /* 0x000000100458723c */ /* 0x040ff0000004188c */
[C---:B------:R-:W-:Y:S01]  /*5460*/  HMMA.16816.F32.BF16 R140, R4.reuse, R18, R148 ;  /* 0x00000012048c723c */ /* 0x040fe20000041894 */
[----:B------:R-:W1:Y:S06]  /*5470*/  LDSM.16.MT88.4 R16, [R103+0x4900] ;  /* 0x004900006710783b */ /* 0x000e6c0000004200 */
[----:B------:R-:W-:Y:S01]  /*5480*/  IMAD.MOV.U32 R150, RZ, RZ, R98 ;  /* 0x000000ffff967224 */ /* 0x000fe200078e0062 */
[----:B--2---:R-:W-:Y:S01]  /*5490*/  HMMA.16816.F32.BF16 R104, R4, R12, R136 ;  /* 0x0000000c0468723c */ /* 0x004fe20000041888 */
[----:B------:R-:W-:Y:S01]  /*54a0*/  MOV R148, R99 ;  /* 0x0000006300947202 */ /* 0x000fe20000000f00 */
[----:B------:R-:W-:Y:S01]  /*54b0*/  IMAD.MOV.U32 R151, RZ, RZ, R206 ;  /* 0x000000ffff977224 */ /* 0x000fe200078e00ce */
[----:B------:R-:W-:Y:S01]  /*54c0*/  MOV R149, R80 ;  /* 0x0000005000957202 */ /* 0x000fe20000000f00 */
[----:B------:R-:W-:-:S03]  /*54d0*/  IMAD.MOV.U32 R206, RZ, RZ, R73 ;  /* 0x000000ffffce7224 */ /* 0x000fc600078e0049 */
[----:B------:R-:W-:Y:S01]  /*54e0*/  MOV R139, R207 ;  /* 0x000000cf008b7202 */ /* 0x000fe20000000f00 */
[C---:B------:R-:W-:Y:S01]  /*54f0*/  HMMA.16816.F32.BF16 R132, R4.reuse, R14, R132 ;  /* 0x0000000e0484723c */ /* 0x040fe20000041884 */
[----:B------:R-:W2:Y:S01]  /*5500*/  LDSM.16.MT88.4 R12, [R237+0x4900] ;  /* 0x00490000ed0c783b */ /* 0x000ea20000004200 */
[----:B------:R-:W-:Y:S01]  /*5510*/  IMAD.MOV.U32 R138, RZ, RZ, R204 ;  /* 0x000000ffff8a7224 */ /* 0x000fe200078e00cc */
[----:B------:R-:W-:Y:S01]  /*5520*/  MOV R207, R72 ;  /* 0x0000004800cf7202 */ /* 0x000fe20000000f00 */
[----:B------:R-:W-:Y:S01]  /*5530*/  IMAD.MOV.U32 R204, RZ, RZ, R83 ;  /* 0x000000ffffcc7224 */ /* 0x000fe200078e0053 */
[----:B------:R-:W-:Y:S01]  /*5540*/  MOV R136, R82 ;  /* 0x0000005200887202 */ /* 0x000fe20000000f00 */
[----:B------:R-:W-:Y:S01]  /*5550*/  IMAD.MOV.U32 R137, RZ, RZ, R81 ;  /* 0x000000ffff897224 */ /* 0x000fe200078e0051 */
[----:B------:R-:W-:Y:S01]  /*5560*/  MOV R241, R206 ;  /* 0x000000ce00f17202 */ /* 0x000fe20000000f00 */
[----:B---3--:R-:W-:Y:S01]  /*5570*/  HMMA.16816.F32.BF16 R144, R4, R20, R164 ;  /* 0x000000140490723c */ /* 0x008fe200000418a4 */
[----:B------:R-:W-:Y:S01]  /*5580*/  IMAD.MOV.U32 R206, RZ, RZ, R207 ;  /* 0x000000ffffce7224 */ /* 0x000fe200078e00cf */
[----:B------:R-:W-:Y:S01]  /*5590*/  MOV R207, R204 ;  /* 0x000000cc00cf7202 */ /* 0x000fe20000000f00 */
[----:B------:R-:W-:Y:S01]  /*55a0*/  IMAD.MOV.U32 R204, RZ, RZ, R205 ;  /* 0x000000ffffcc7224 */ /* 0x000fe200078e00cd */
[----:B------:R-:W-:Y:S01]  /*55b0*/  MOV R205, R203 ;  /* 0x000000cb00cd7202 */ /* 0x000fe20000000f00 */
[----:B------:R-:W-:-:S03]  /*55c0*/  IMAD.MOV.U32 R203, RZ, RZ, R102 ;  /* 0x000000ffffcb7224 */ /* 0x000fc600078e0066 */
[C---:B------:R-:W-:Y:S01]  /*55d0*/  HMMA.16816.F32.BF16 R76, R4.reuse, R22, R160 ;  /* 0x00000016044c723c */ /* 0x040fe200000418a0 */
[----:B------:R-:W3:Y:S07]  /*55e0*/  LDSM.16.MT88.4 R20, [R0+0x4900] ;  /* 0x004900000014783b */ /* 0x000eee0000004200 */
[C---:B------:R-:W-:Y:S08]  /*55f0*/  HMMA.16816.F32.BF16 R96, R4.reuse, R28, R128 ;  /* 0x0000001c0460723c */ /* 0x040ff00000041880 */
[C---:B------:R-:W-:Y:S07]  /*5600*/  HMMA.16816.F32.BF16 R128, R4.reuse, R24, R120 ;  /* 0x000000180480723c */ /* 0x040fee0000041878 */
[----:B------:R-:W-:Y:S01]  /*5610*/  IMAD.MOV.U32 R120, RZ, RZ, R179 ;  /* 0x000000ffff787224 */ /* 0x000fe200078e00b3 */
[----:B------:R-:W-:Y:S01]  /*5620*/  HMMA.16816.F32.BF16 R160, R4, R26, R116 ;  /* 0x0000001a04a0723c */ /* 0x000fe20000041874 */
[----:B------:R-:W4:Y:S01]  /*5630*/  LDSM.16.MT88.4 R24, [R103+0x7900] ;  /* 0x007900006718783b */ /* 0x000f220000004200 */
[----:B------:R-:W-:Y:S01]  /*5640*/  MOV R121, R178 ;  /* 0x000000b200797202 */ /* 0x000fe20000000f00 */
[----:B------:R-:W-:Y:S01]  /*5650*/  IMAD.MOV.U32 R122, RZ, RZ, R177 ;  /* 0x000000ffff7a7224 */ /* 0x000fe200078e00b1 */
[----:B------:R-:W-:-:S04]  /*5660*/  MOV R123, R176 ;  /* 0x000000b0007b7202 */ /* 0x000fc80000000f00 */
[C---:B------:R-:W-:Y:S01]  /*5670*/  HMMA.16816.F32.BF16 R124, R4.reuse, R30, R124 ;  /* 0x0000001e047c723c */ /* 0x040fe2000004187c */
[----:B------:R-:W5:Y:S07]  /*5680*/  LDSM.16.MT88.4 R28, [R237+0x7900] ;  /* 0x00790000ed1c783b */ /* 0x000f6e0000004200 */
[C---:B-1----:R-:W-:Y:S08]  /*5690*/  HMMA.16816.F32.BF16 R116, R4.reuse, R18, R92 ;  /* 0x000000120474723c */ /* 0x042ff0000004185c */
[C---:B--2---:R-:W-:Y:S08]  /*56a0*/  HMMA.16816.F32.BF16 R92, R4.reuse, R12, R84 ;  /* 0x0000000c045c723c */ /* 0x044ff00000041854 */
[C---:B------:R-:W-:Y:S01]  /*56b0*/  HMMA.16816.F32.BF16 R164, R4.reuse, R14, R36 ;  /* 0x0000000e04a4723c */ /* 0x040fe20000041824 */
[----:B------:R-:W1:Y:S06]  /*56c0*/  LDSM.16.MT88.4 R12, [R0+0x7900] ;  /* 0x00790000000c783b */ /* 0x000e6c0000004200 */
[----:B------:R-:W-:Y:S01]  /*56d0*/  IMAD.MOV.U32 R38, RZ, RZ, R181 ;  /* 0x000000ffff267224 */ /* 0x000fe200078e00b5 */
[----:B------:R-:W-:Y:S01]  /*56e0*/  MOV R39, R182 ;  /* 0x000000b600277202 */ /* 0x000fe20000000f00 */
[----:B------:R2:W-:Y:S01]  /*56f0*/  MUFU.EX2 R181, R10 ;  /* 0x0000000a00b57308 */ /* 0x0005e20000000800 */
[----:B------:R-:W-:Y:S01]  /*5700*/  MOV R37, R180 ;  /* 0x000000b400257202 */ /* 0x000fe20000000f00 */
[C---:B------:R-:W-:Y:S01]  /*5710*/  HMMA.16816.F32.BF16 R108, R4.reuse, R16, R108 ;  /* 0x00000010046c723c */ /* 0x040fe2000004186c */
[----:B------:R-:W1:Y:S07]  /*5720*/  LDSM.16.MT88.4 R16, [R2+0x2100] ;  /* 0x002100000210783b */ /* 0x000e6e0000004200 */
[----:B------:R-:W-:Y:S01]  /*5730*/  HMMA.16816.F32.BF16 R112, R4, R32, R112 ;  /* 0x000000200470723c */ /* 0x000fe20000041870 */
[----:B--2---:R-:W-:-:S07]  /*5740*/  FFMA.FTZ R10, R244, c[0x0][0x2d0], -R9 ;  /* 0x0000b400f40a7a23 */ /* 0x004fce0000010809 */
[C---:B------:R-:W-:Y:S01]  /*5750*/  HMMA.16816.F32.BF16 R168, R4.reuse, R34, R168 ;  /* 0x0000002204a8723c */ /* 0x040fe200000418a8 */
[----:B------:R-:W-:Y:S01]  /*5760*/  IMAD.MOV.U32 R244, RZ, RZ, R123 ;  /* 0x000000fffff47224 */ /* 0x000fe200078e007b */
[----:B------:R2:W1:Y:S06]  /*5770*/  MUFU.EX2 R182, R10 ;  /* 0x0000000a00b67308 */ /* 0x00046c0000000800 */
[C---:B---3--:R-:W-:Y:S08]  /*5780*/  HMMA.16816.F32.BF16 R84, R4.reuse, R20, R48 ;  /* 0x000000140454723c */ /* 0x048ff00000041830 */
[----:B------:R-:W-:Y:S01]  /*5790*/  HMMA.16816.F32.BF16 R80, R4, R22, R44 ;  /* 0x000000160450723c */ /* 0x000fe2000004182c */
[----:B------:R-:W3:Y:S01]  /*57a0*/  LDSM.16.MT88.4 R20, [R2+0x5100] ;  /* 0x005100000214783b */ /* 0x000ee20000004200 */
[----:B--2---:R-:W-:Y:S01]  /*57b0*/  FFMA.FTZ R10, R243, c[0x0][0x2d0], -R9 ;  /* 0x0000b400f30a7a23 */ /* 0x004fe20000010809 */
[----:B------:R-:W-:-:S03]  /*57c0*/  MOV R243, R122 ;  /* 0x0000007a00f37202 */ /* 0x000fc60000000f00 */
[----:B------:R2:W-:Y:S02]  /*57d0*/  MUFU.EX2 R180, R10 ;  /* 0x0000000a00b47308 */ /* 0x0005e40000000800 */
[C---:B----4-:R-:W-:Y:S08]  /*57e0*/  HMMA.16816.F32.BF16 R72, R4.reuse, R24, R52 ;  /* 0x000000180448723c */ /* 0x050ff00000041834 */
[----:B------:R-:W-:Y:S01]  /*57f0*/  HMMA.16816.F32.BF16 R32, R4, R26, R40 ;  /* 0x0000001a0420723c */ /* 0x000fe20000041828 */
[----:B------:R-:W4:Y:S01]  /*5800*/  LDSM.16.MT88.4 R24, [R2+0x8100] ;  /* 0x008100000218783b */ /* 0x000f220000004200 */
[----:B--2---:R-:W-:-:S06]  /*5810*/  FFMA.FTZ R10, R242, c[0x0][0x2d0], -R9 ;  /* 0x0000b400f20a7a23 */ /* 0x004fcc0000010809 */
[C---:B-----5:R-:W-:Y:S01]  /*5820*/  HMMA.16816.F32.BF16 R40, R4.reuse, R28, R56 ;  /* 0x0000001c0428723c */ /* 0x060fe20000041838 */
[----:B------:R-:W-:Y:S01]  /*5830*/  IMAD.MOV.U32 R242, RZ, RZ, R121 ;  /* 0x000000fffff27224 */ /* 0x000fe200078e0079 */
[----:B------:R2:W-:Y:S06]  /*5840*/  MUFU.EX2 R179, R10 ;  /* 0x0000000a00b37308 */ /* 0x0005ec0000000800 */
[----:B-1----:R-:W-:Y:S01]  /*5850*/  HMMA.16816.F32.BF16 R44, R4, R12, R68 ;  /* 0x0000000c042c723c */ /* 0x002fe20000041844 */
[----:B--2---:R-:W-:Y:S01]  /*5860*/  FFMA.FTZ R10, R248, c[0x0][0x2d0], -R8 ;  /* 0x0000b400f80a7a23 */ /* 0x004fe20000010808 */
[----:B------:R-:W-:-:S03]  /*5870*/  MOV R248, R120 ;  /* 0x0000007800f87202 */ /* 0x000fc60000000f00 */
[----:B------:R1:W-:Y:S02]  /*5880*/  MUFU.EX2 R178, R10 ;  /* 0x0000000a00b27308 */ /* 0x0003e40000000800 */
[----:B-1----:R-:W-:Y:S02]  /*5890*/  FFMA.FTZ R10, R249, c[0x0][0x2d0], -R8 ;  /* 0x0000b400f90a7a23 */ /* 0x002fe40000010808 */
[----:B------:R-:W-:-:S04]  /*58a0*/  IMAD.MOV.U32 R249, RZ, RZ, R39 ;  /* 0x000000fffff97224 */ /* 0x000fc800078e0027 */
[----:B------:R1:W2:Y:S02]  /*58b0*/  MUFU.EX2 R177, R10 ;  /* 0x0000000a00b17308 */ /* 0x0002a40000000800 */
[----:B-1----:R-:W-:Y:S01]  /*58c0*/  FFMA.FTZ R10, R247, c[0x0][0x2d0], -R8 ;  /* 0x0000b400f70a7a23 */ /* 0x002fe20000010808 */
[----:B------:R-:W-:-:S05]  /*58d0*/  MOV R247, R38 ;  /* 0x0000002600f77202 */ /* 0x000fca0000000f00 */
[----:B------:R1:W-:Y:S02]  /*58e0*/  MUFU.EX2 R176, R10 ;  /* 0x0000000a00b07308 */ /* 0x0003e40000000800 */
[----:B-1----:R-:W-:Y:S02]  /*58f0*/  FFMA.FTZ R10, R246, c[0x0][0x2d0], -R8 ;  /* 0x0000b400f60a7a23 */ /* 0x002fe40000010808 */
[----:B------:R-:W-:Y:S02]  /*5900*/  IMAD.MOV.U32 R246, RZ, RZ, R37 ;  /* 0x000000fffff67224 */ /* 0x000fe400078e0025 */
[C---:B------:R-:W-:Y:S02]  /*5910*/  HMMA.16816.F32.BF16 R36, R4.reuse, R30, R60 ;  /* 0x0000001e0424723c */ /* 0x040fe4000004183c */
[----:B------:R1:W5:Y:S06]  /*5920*/  MUFU.EX2 R102, R10 ;  /* 0x0000000a00667308 */ /* 0x00036c0000000800 */
[----:B------:R-:W-:Y:S01]  /*5930*/  HMMA.16816.F32.BF16 R28, R4, R14, R64 ;  /* 0x0000000e041c723c */ /* 0x000fe20000041840 */
[----:B------:R-:W4:Y:S06]  /*5940*/  LDSM.16.MT88.4 R12, [R103+0x2100] ;  /* 0x00210000670c783b */ /* 0x000f2c0000004200 */
[----:B------:R-:W-:Y:S01]  /*5950*/  F2FP.BF16.PACK_AB R4, R182, R181 ;  /* 0x000000b5b604723e */ /* 0x000fe200000010ff */
[----:B------:R-:W-:Y:S01]  /*5960*/  IMAD.MOV.U32 R66, RZ, RZ, R137 ;  /* 0x000000ffff427224 */ /* 0x000fe200078e0089 */
[----:B--2---:R-:W-:Y:S01]  /*5970*/  F2FP.BF16.PACK_AB R5, R177, R178 ;  /* 0x000000b2b105723e */ /* 0x004fe200000010ff */
[----:B-1----:R-:W-:Y:S01]  /*5980*/  IMAD.MOV.U32 R10, RZ, RZ, R139 ;  /* 0x000000ffff0a7224 */ /* 0x002fe200078e008b */
[----:B------:R-:W-:-:S02]  /*5990*/  F2FP.BF16.PACK_AB R6, R179, R180 ;  /* 0x000000b4b306723e */ /* 0x000fc400000010ff */
[----:B-----5:R-:W-:Y:S01]  /*59a0*/  F2FP.BF16.PACK_AB R7, R102, R176 ;  /* 0x000000b06607723e */ /* 0x020fe200000010ff */
[----:B------:R-:W-:Y:S01]  /*59b0*/  FFMA.FTZ R10, R10, c[0x0][0x2d0], -R9 ;  /* 0x0000b4000a0a7a23 */ /* 0x000fe20000010809 */
[----:B------:R-:W-:Y:S02]  /*59c0*/  MOV R67, R136 ;  /* 0x0000008800437202 */ /* 0x000fe40000000f00 */
[----:B------:R-:W-:Y:S02]  /*59d0*/  MOV R65, R138 ;  /* 0x0000008a00417202 */ /* 0x000fe40000000f00 */
[----:B------:R-:W-:Y:S01]  /*59e0*/  MOV R64, R67 ;  /* 0x0000004300407202 */ /* 0x000fe20000000f00 */
[----:B------:R-:W-:Y:S01]  /*59f0*/  HMMA.16816.F32.BF16 R112, R4, R16, R112 ;  /* 0x000000100470723c */ /* 0x000fe20000041870 */
[----:B------:R-:W-:-:S07]  /*5a00*/  IMAD.MOV.U32 R67, RZ, RZ, R172 ;  /* 0x000000ffff437224 */ /* 0x000fce00078e00ac */
[C---:B------:R-:W-:Y:S01]  /*5a10*/  HMMA.16816.F32.BF16 R48, R4.reuse, R18, R168 ;  /* 0x000000120430723c */ /* 0x040fe200000418a8 */
[----:B------:R-:W1:Y:S07]  /*5a20*/  LDSM.16.MT88.4 R16, [R237+0x2100] ;  /* 0x00210000ed10783b */ /* 0x000e6e0000004200 */
[C---:B---3--:R-:W-:Y:S08]  /*5a30*/  HMMA.16816.F32.BF16 R52, R4.reuse, R22, R76 ;  /* 0x000000160434723c */ /* 0x048ff0000004184c */
[C---:B----4-:R-:W-:Y:S08]  /*5a40*/  HMMA.16816.F32.BF16 R76, R4.reuse, R24, R88 ;  /* 0x00000018044c723c */ /* 0x050ff00000041858 */
[C---:B------:R-:W-:Y:S01]  /*5a50*/  HMMA.16816.F32.BF16 R56, R4.reuse, R26, R140 ;  /* 0x0000001a0438723c */ /* 0x040fe2000004188c */
[----:B------:R-:W2:Y:S06]  /*5a60*/  LDSM.16.MT88.4 R24, [R103+0x5100] ;  /* 0x005100006718783b */ /* 0x000eac0000004200 */
[----:B------:R-:W-:Y:S01]  /*5a70*/  MOV R142, R101 ;  /* 0x00000065008e7202 */ /* 0x000fe20000000f00 */
[C---:B------:R-:W-:Y:S01]  /*5a80*/  HMMA.16816.F32.BF16 R144, R4.reuse, R20, R144 ;  /* 0x000000140490723c */ /* 0x040fe20000041890 */
[----:B------:R-:W3:Y:S01]  /*5a90*/  LDSM.16.MT88.4 R20, [R0+0x2100] ;  /* 0x002100000014783b */ /* 0x000ee20000004200 */
[----:B------:R4:W-:Y:S01]  /*5aa0*/  MUFU.EX2 R101, R10 ;  /* 0x0000000a00657308 */ /* 0x0009e20000000800 */
[----:B------:R-:W-:Y:S01]  /*5ab0*/  IMAD.MOV.U32 R143, RZ, RZ, R66 ;  /* 0x000000ffff8f7224 */ /* 0x000fe200078e0042 */
[----:B------:R-:W-:Y:S01]  /*5ac0*/  MOV R66, R150 ;  /* 0x0000009600427202 */ /* 0x000fe20000000f00 */
[----:B------:R-:W-:Y:S01]  /*5ad0*/  IMAD.MOV.U32 R150, RZ, RZ, R175 ;  /* 0x000000ffff967224 */ /* 0x000fe200078e00af */
[----:B------:R-:W-:Y:S01]  /*5ae0*/  MOV R141, R64 ;  /* 0x00000040008d7202 */ /* 0x000fe20000000f00 */
[----:B------:R-:W-:Y:S01]  /*5af0*/  IMAD.MOV.U32 R64, RZ, RZ, R67 ;  /* 0x000000ffff407224 */ /* 0x000fe200078e0043 */
[----:B------:R-:W-:Y:S01]  /*5b00*/  HMMA.16816.F32.BF16 R104, R4, R12, R104 ;  /* 0x0000000c0468723c */ /* 0x000fe20000041868 */
[----:B------:R-:W-:-:S07]  /*5b10*/  MOV R67, R11 ;  /* 0x0000000b00437202 */ /* 0x000fce0000000f00 */
[C---:B------:R-:W-:Y:S01]  /*5b20*/  HMMA.16816.F32.BF16 R60, R4.reuse, R14, R132 ;  /* 0x0000000e043c723c */ /* 0x040fe20000041884 */
[----:B------:R-:W5:Y:S01]  /*5b30*/  LDSM.16.MT88.4 R12, [R237+0x5100] ;  /* 0x00510000ed0c783b */ /* 0x000f620000004200 */
[--C-:B----4-:R-:W-:Y:S02]  /*5b40*/  FFMA.FTZ R10, R65, c[0x0][0x2d0], -R9.reuse ;  /* 0x0000b400410a7a23 */ /* 0x110fe40000010809 */
[----:B------:R-:W-:Y:S01]  /*5b50*/  IMAD.MOV.U32 R65, RZ, RZ, R148 ;  /* 0x000000ffff417224 */ /* 0x000fe200078e0094 */
[----:B------:R-:W-:Y:S01]  /*5b60*/  MOV R148, R173 ;  /* 0x000000ad00947202 */ /* 0x000fe20000000f00 */
[----:B------:R-:W-:Y:S02]  /*5b70*/  LDSM.16.MT88.4 R132, [R0+0x2900] ;  /* 0x002900000084783b */ /* 0x000fe40000004200 */
[C---:B-1----:R-:W-:Y:S08]  /*5b80*/  HMMA.16816.F32.BF16 R120, R4.reuse, R16, R96 ;  /* 0x000000100478723c */ /* 0x042ff00000041860 */
[C---:B------:R-:W-:Y:S01]  /*5b90*/  HMMA.16816.F32.BF16 R68, R4.reuse, R18, R124 ;  /* 0x000000120444723c */ /* 0x040fe2000004187c */
[----:B------:R-:W1:Y:S04]  /*5ba0*/  LDSM.16.MT88.4 R16, [R0+0x5100] ;  /* 0x005100000010783b */ /* 0x000e680000004200 */
[----:B------:R-:W-:Y:S03]  /*5bb0*/  LDSM.16.MT88.4 R124, [R237+0x2900] ;  /* 0x00290000ed7c783b */ /* 0x000fe60000004200 */
[C---:B--2---:R-:W-:Y:S01]  /*5bc0*/  HMMA.16816.F32.BF16 R136, R4.reuse, R24, R108 ;  /* 0x000000180488723c */ /* 0x044fe2000004186c */
[----:B------:R-:W-:Y:S07]  /*5bd0*/  LDSM.16.MT88.4 R108, [R103+0x2900] ;  /* 0x00290000676c783b */ /* 0x000fee0000004200 */
[C---:B------:R-:W-:Y:S01]  /*5be0*/  HMMA.16816.F32.BF16 R88, R4.reuse, R26, R116 ;  /* 0x0000001a0458723c */ /* 0x040fe20000041874 */
[----:B------:R-:W2:Y:S04]  /*5bf0*/  LDSM.16.MT88.4 R24, [R237+0x8100] ;  /* 0x00810000ed18783b */ /* 0x000ea80000004200 */
[----:B------:R-:W-:Y:S03]  /*5c00*/  LDSM.16.MT88.4 R116, [R2+0x2900] ;  /* 0x002900000274783b */ /* 0x000fe60000004200 */
[C---:B---3--:R-:W-:Y:S08]  /*5c10*/  HMMA.16816.F32.BF16 R128, R4.reuse, R20, R128 ;  /* 0x000000140480723c */ /* 0x048ff00000041880 */
[C---:B------:R-:W-:Y:S01]  /*5c20*/  HMMA.16816.F32.BF16 R160, R4.reuse, R22, R160 ;  /* 0x0000001604a0723c */ /* 0x040fe200000418a0 */
[----:B------:R-:W3:Y:S07]  /*5c30*/  LDSM.16.MT88.4 R20, [R103+0x8100] ;  /* 0x008100006714783b */ /* 0x000eee0000004200 */
[C---:B-----5:R-:W-:Y:S08]  /*5c40*/  HMMA.16816.F32.BF16 R92, R4.reuse, R12, R92 ;  /* 0x0000000c045c723c */ /* 0x060ff0000004185c */
[C---:B------:R-:W-:Y:S01]  /*5c50*/  HMMA.16816.F32.BF16 R164, R4.reuse, R14, R164 ;  /* 0x0000000e04a4723c */ /* 0x040fe200000418a4 */
[----:B------:R-:W4:Y:S07]  /*5c60*/  LDSM.16.MT88.4 R12, [R0+0x8100] ;  /* 0x00810000000c783b */ /* 0x000f2e0000004200 */
[C---:B-1----:R-:W-:Y:S01]  /*5c70*/  HMMA.16816.F32.BF16 R84, R4.reuse, R16, R84 ;  /* 0x000000100454723c */ /* 0x042fe20000041854 */
[----:B------:R1:W5:Y:S07]  /*5c80*/  MUFU.EX2 R17, R10 ;  /* 0x0000000a00117308 */ /* 0x00036e0000000800 */
[C---:B--2---:R-:W-:Y:S07]  /*5c90*/  HMMA.16816.F32.BF16 R40, R4.reuse, R24, R40 ;  /* 0x000000180428723c */ /* 0x044fee0000041828 */
[----:B------:R-:W-:Y:S01]  /*5ca0*/  MOV R25, R67 ;  /* 0x0000004300197202 */ /* 0x000fe20000000f00 */
[C---:B------:R-:W-:Y:S01]  /*5cb0*/  HMMA.16816.F32.BF16 R168, R4.reuse, R18, R80 ;  /* 0x0000001204a8723c */ /* 0x040fe20000041850 */
[--C-:B-1----:R-:W-:Y:S01]  /*5cc0*/  FFMA.FTZ R10, R174, c[0x0][0x2d0], -R9.reuse ;  /* 0x0000b400ae0a7a23 */ /* 0x102fe20000010809 */
[----:B------:R-:W1:Y:S01]  /*5cd0*/  LDSM.16.MT88.4 R80, [R2+0x8900] ;  /* 0x008900000250783b */ /* 0x000e620000004200 */
[----:B------:R-:W-:Y:S01]  /*5ce0*/  FFMA.FTZ R9, R142, c[0x0][0x2d0], -R9 ;  /* 0x0000b4008e097a23 */ /* 0x000fe20000010809 */
[----:B-----5:R-:W-:Y:S01]  /*5cf0*/  F2FP.BF16.PACK_AB R96, R17, R101 ;  /* 0x000000651160723e */ /* 0x020fe200000010ff */
[----:B------:R-:W-:Y:S01]  /*5d00*/  IMAD.MOV.U32 R142, RZ, RZ, R65 ;  /* 0x000000ffff8e7224 */ /* 0x000fe200078e0041 */
[----:B------:R-:W-:Y:S01]  /*5d10*/  MOV R65, R148 ;  /* 0x0000009400417202 */ /* 0x000fe20000000f00 */
[----:B------:R2:W-:Y:S01]  /*5d20*/  MUFU.EX2 R16, R9 ;  /* 0x0000000900107308 */ /* 0x0005e20000000800 */
[----:B---3--:R-:W-:Y:S01]  /*5d30*/  HMMA.16816.F32.BF16 R32, R4, R22, R32 ;  /* 0x000000160420723c */ /* 0x008fe20000041820 */
[----:B------:R-:W-:-:S06]  /*5d40*/  IMAD.MOV.U32 R19, RZ, RZ, R142 ;  /* 0x000000ffff137224 */ /* 0x000fcc00078e008e */
[----:B------:R-:W-:Y:S01]  /*5d50*/  MOV R23, R65 ;  /* 0x0000004100177202 */ /* 0x000fe20000000f00 */
[----:B------:R-:W-:Y:S01]  /*5d60*/  HMMA.16816.F32.BF16 R172, R4, R20, R72 ;  /* 0x0000001404ac723c */ /* 0x000fe20000041848 */
[----:B------:R-:W3:Y:S01]  /*5d70*/  MUFU.EX2 R18, R10 ;  /* 0x0000000a00127308 */ /* 0x000ee20000000800 */
[----:B------:R-:W-:Y:S01]  /*5d80*/  LDSM.16.MT88.4 R72, [R103+0x8900] ;  /* 0x008900006748783b */ /* 0x000fe20000004200 */
[----:B--2---:R-:W-:Y:S01]  /*5d90*/  FFMA.FTZ R9, R143, c[0x0][0x2d0], -R8 ;  /* 0x0000b4008f097a23 */ /* 0x004fe20000010808 */
[----:B------:R-:W-:Y:S01]  /*5da0*/  MOV R143, R66 ;  /* 0x00000042008f7202 */ /* 0x000fe20000000f00 */
[----:B------:R-:W-:-:S03]  /*5db0*/  IMAD.MOV.U32 R66, RZ, RZ, R149 ;  /* 0x000000ffff427224 */ /* 0x000fc600078e0095 */
[C---:B------:R-:W-:Y:S01]  /*5dc0*/  HMMA.16816.F32.BF16 R36, R4.reuse, R26, R36 ;  /* 0x0000001a0424723c */ /* 0x040fe20000041824 */
[----:B------:R2:W-:Y:S01]  /*5dd0*/  MUFU.EX2 R11, R9 ;  /* 0x00000009000b7308 */ /* 0x0005e20000000800 */
[----:B------:R-:W-:Y:S01]  /*5de0*/  IMAD.MOV.U32 R20, RZ, RZ, R64 ;  /* 0x000000ffff147224 */ /* 0x000fe200078e0040 */
[----:B------:R-:W-:Y:S01]  /*5df0*/  MOV R21, R143 ;  /* 0x0000008f00157202 */ /* 0x000fe20000000f00 */
[----:B------:R-:W-:Y:S02]  /*5e00*/  IMAD.MOV.U32 R22, RZ, RZ, R66 ;  /* 0x000000ffff167224 */ /* 0x000fe400078e0042 */
[----:B------:R-:W-:Y:S01]  /*5e10*/  LDSM.16.MT88.4 R64, [R0+0x5900] ;  /* 0x005900000040783b */ /* 0x000fe20000004200 */
[----:B---3--:R-:W-:Y:S01]  /*5e20*/  F2FP.BF16.PACK_AB R98, R16, R18 ;  /* 0x000000121062723e */ /* 0x008fe200000010ff */
[C---:B----4-:R-:W-:Y:S08]  /*5e30*/  HMMA.16816.F32.BF16 R44, R4.reuse, R12, R44 ;  /* 0x0000000c042c723c */ /* 0x050ff0000004182c */
[----:B------:R-:W-:Y:S01]  /*5e40*/  HMMA.16816.F32.BF16 R28, R4, R14, R28 ;  /* 0x0000000e041c723c */ /* 0x000fe2000004181c */
[----:B--2---:R-:W-:Y:S01]  /*5e50*/  FFMA.FTZ R9, R150, c[0x0][0x2d0], -R8 ;  /* 0x0000b40096097a23 */ /* 0x004fe20000010808 */
[----:B------:R-:W-:Y:S03]  /*5e60*/  LDSM.16.MT88.4 R12, [R0+0x8900] ;  /* 0x00890000000c783b */ /* 0x000fe60000004200 */
[----:B------:R2:W3:Y:S02]  /*5e70*/  MUFU.EX2 R10, R9 ;  /* 0x00000009000a7308 */ /* 0x0004e40000000800 */
[----:B------:R-:W-:-:S04]  /*5e80*/  FADD.FTZ R4, R22, R25 ;  /* 0x0000001916047221 */ /* 0x000fc80000010000 */
[----:B------:R-:W-:-:S04]  /*5e90*/  FADD.FTZ R4, R21, R4 ;  /* 0x0000000415047221 */ /* 0x000fc80000010000 */
[----:B------:R-:W-:-:S04]  /*5ea0*/  FADD.FTZ R4, R246, R4 ;  /* 0x00000004f6047221 */ /* 0x000fc80000010000 */
[----:B------:R-:W-:Y:S02]  /*5eb0*/  FADD.FTZ R4, R249, R4 ;  /* 0x00000004f9047221 */ /* 0x000fe40000010000 */
[----:B--2---:R-:W-:Y:S01]  /*5ec0*/  FFMA.FTZ R9, R151, c[0x0][0x2d0], -R8 ;  /* 0x0000b40097097a23 */ /* 0x004fe20000010808 */
[----:B---3--:R-:W-:Y:S01]  /*5ed0*/  F2FP.BF16.PACK_AB R97, R10, R11 ;  /* 0x0000000b0a61723e */ /* 0x008fe200000010ff */
[----:B------:R2:W-:Y:S01]  /*5ee0*/  LDSM.16.MT88.4 R148, [R2+0x5900] ;  /* 0x005900000294783b */ /* 0x0005e20000004200 */
[----:B------:R-:W-:Y:S02]  /*5ef0*/  FADD.FTZ R4, R242, R4 ;  /* 0x00000004f2047221 */ /* 0x000fe40000010000 */
[----:B------:R-:W-:Y:S01]  /*5f00*/  FFMA.FTZ R8, R141, c[0x0][0x2d0], -R8 ;  /* 0x0000b4008d087a23 */ /* 0x000fe20000010808 */
[----:B------:R-:W-:Y:S01]  /*5f10*/  MUFU.EX2 R9, R9 ;  /* 0x0000000900097308 */ /* 0x000fe20000000800 */
[----:B------:R-:W-:Y:S01]  /*5f20*/  FADD.FTZ R5, R244, R4 ;  /* 0x00000004f4057221 */ /* 0x000fe20000010000 */
[----:B------:R-:W3:Y:S06]  /*5f30*/  LDSM.16.MT88.4 R140, [R103+0x5900] ;  /* 0x00590000678c783b */ /* 0x000eec0000004200 */
[----:B------:R-:W4:Y:S01]  /*5f40*/  MUFU.EX2 R8, R8 ;  /* 0x0000000800087308 */ /* 0x000f220000000800 */
[----:B--2---:R-:W-:-:S04]  /*5f50*/  FADD.FTZ R2, R20, R23 ;  /* 0x0000001714027221 */ /* 0x004fc80000010000 */
[----:B------:R-:W-:Y:S01]  /*5f60*/  FADD.FTZ R2, R19, R2 ;  /* 0x0000000213027221 */ /* 0x000fe20000010000 */
[----:B----4-:R-:W-:-:S03]  /*5f70*/  F2FP.BF16.PACK_AB R99, R8, R9 ;  /* 0x000000090863723e */ /* 0x010fc600000010ff */
[----:B------:R-:W-:-:S04]  /*5f80*/  FADD.FTZ R2, R247, R2 ;  /* 0x00000002f7027221 */ /* 0x000fc80000010000 */
[----:B------:R-:W-:Y:S01]  /*5f90*/  FADD.FTZ R2, R248, R2 ;  /* 0x00000002f8027221 */ /* 0x000fe20000010000 */
[----:B-1----:R-:W-:Y:S03]  /*5fa0*/  HMMA.16816.F32.BF16 R76, R96, R80, R76 ;  /* 0x00000050604c723c */ /* 0x002fe6000004184c */
[----:B------:R-:W-:-:S04]  /*5fb0*/  FADD.FTZ R2, R243, R2 ;  /* 0x00000002f3027221 */ /* 0x000fc80000010000 */
[----:B------:R-:W-:Y:S01]  /*5fc0*/  FADD.FTZ R4, R245, R2 ;  /* 0x00000002f5047221 */ /* 0x000fe20000010000 */
[C---:B------:R-:W-:Y:S01]  /*5fd0*/  HMMA.16816.F32.BF16 R80, R96.reuse, R82, R56 ;  /* 0x000000526050723c */ /* 0x040fe20000041838 */
[----:B------:R-:W-:Y:S01]  /*5fe0*/  FADD.FTZ R2, R240, R5 ;  /* 0x00000005f0027221 */ /* 0x000fe20000010000 */
[----:B------:R-:W1:Y:S01]  /*5ff0*/  LDSM.16.MT88.4 R56, [R237+0x5900] ;  /* 0x00590000ed38783b */ /* 0x000e620000004200 */
[----:B------:R-:W-:Y:S02]  /*6000*/  FADD.FTZ R0, R241, R4 ;  /* 0x00000004f1007221 */ /* 0x000fe40000010000 */
[----:B------:R-:W-:Y:S02]  /*6010*/  FADD.FTZ R2, R206, R2 ;  /* 0x00000002ce027221 */ /* 0x000fe40000010000 */
[----:B------:R-:W-:Y:S01]  /*6020*/  FADD.FTZ R0, R207, R0 ;  /* 0x00000000cf007221 */ /* 0x000fe20000010000 */
[----:B---3--:R-:W-:Y:S01]  /*6030*/  HMMA.16816.F32.BF16 R136, R96, R140, R136 ;  /* 0x0000008c6088723c */ /* 0x008fe20000041888 */
[----:B------:R-:W-:-:S02]  /*6040*/  FADD.FTZ R2, R204, R2 ;  /* 0x00000002cc027221 */ /* 0x000fc40000010000 */
[----:B------:R-:W-:Y:S02]  /*6050*/  FADD.FTZ R0, R252, R0 ;  /* 0x00000000fc007221 */ /* 0x000fe40000010000 */
[----:B------:R-:W-:Y:S02]  /*6060*/  FADD.FTZ R2, R205, R2 ;  /* 0x00000002cd027221 */ /* 0x000fe40000010000 */
[----:B------:R-:W-:Y:S01]  /*6070*/  FADD.FTZ R0, R251, R0 ;  /* 0x00000000fb007221 */ /* 0x000fe20000010000 */
[----:B------:R-:W-:Y:S01]  /*6080*/  HMMA.16816.F32.BF16 R140, R96, R142, R88 ;  /* 0x0000008e608c723c */ /* 0x000fe20000041858 */
[----:B------:R-:W-:Y:S01]  /*6090*/  FADD.FTZ R2, R203, R2 ;  /* 0x00000002cb027221 */ /* 0x000fe20000010000 */
[----:B------:R-:W2:Y:S01]  /*60a0*/  LDSM.16.MT88.4 R88, [R237+0x8900] ;  /* 0x00890000ed58783b */ /* 0x000ea20000004200 */
        /* <DEDUP_REMOVED lines=30> */
[----:B------:R-:W-:-:S05]  /*6290*/  FADD.FTZ R0, R8, R2 ;  /* 0x0000000208007221 */ /* 0x000fca0000010000 */
[----:B------:R3:W-:Y:S01]  /*62a0*/  STL [R1+0x8], R0 ;  /* 0x0000080001007387 */ /* 0x0007e20000100800 */
[C---:B------:R-:W-:Y:S03]  /*62b0*/  HMMA.16816.F32.BF16 R60, R96.reuse, R64, R84 ;  /* 0x00000040603c723c */ /* 0x040fe60000041854 */
[----:B------:R3:W-:Y:S05]  /*62c0*/  STL [R1+0x4], R4 ;  /* 0x0000040401007387 */ /* 0x0007ea0000100800 */
[C---:B------:R-:W-:Y:S08]  /*62d0*/  HMMA.16816.F32.BF16 R112, R96.reuse, R116, R112 ;  /* 0x000000746070723c */ /* 0x040ff00000041870 */
[C---:B------:R-:W-:Y:S08]  /*62e0*/  HMMA.16816.F32.BF16 R128, R96.reuse, R132, R128 ;  /* 0x000000846080723c */ /* 0x040ff00000041880 */
[C---:B-1----:R-:W-:Y:S08]  /*62f0*/  HMMA.16816.F32.BF16 R52, R96.reuse, R56, R92 ;  /* 0x000000386034723c */ /* 0x042ff0000004185c */
[C---:B------:R-:W-:Y:S08]  /*6300*/  HMMA.16816.F32.BF16 R68, R96.reuse, R72, R172 ;  /* 0x000000486044723c */ /* 0x040ff000000418ac */
[C---:B--2---:R-:W-:Y:S08]  /*6310*/  HMMA.16816.F32.BF16 R84, R96.reuse, R88, R40 ;  /* 0x000000586054723c */ /* 0x044ff00000041828 */
        /* <DEDUP_REMOVED lines=9> */
[----:B---3--:R-:W2:Y:S04]  /*63b0*/  LDL.64 R206, [R1+0x10] ;  /* 0x0000100001ce7983 */ /* 0x008ea80000100a00 */
[----:B------:R-:W3:Y:S01]  /*63c0*/  LDL R203, [R1] ;  /* 0x0000000001cb7983 */ /* 0x000ee20000100800 */
[----:B------:R-:W-:-:S02]  /*63d0*/  IMAD.MOV.U32 R204, RZ, RZ, c[0x0][0x1e4] ;  /* 0x00007900ffcc7624 */ /* 0x000fc400078e00ff */
[----:B------:R-:W-:Y:S02]  /*63e0*/  IMAD.MOV.U32 R205, RZ, RZ, c[0x0][0x1e0] ;  /* 0x00007800ffcd7624 */ /* 0x000fe400078e00ff */
[----:B------:R-:W-:Y:S02]  /*63f0*/  IMAD R7, R204, 0x60, RZ ;  /* 0x00000060cc077824 */ /* 0x000fe400078e02ff */
[----:B------:R-:W-:Y:S01]  /*6400*/  IMAD.WIDE.U32 R4, R205, 0x60, RZ ;  /* 0x00000060cd047825 */ /* 0x000fe200078e00ff */
[----:B------:R-:W-:-:S04]  /*6410*/  UIADD3 UR5, UR16, -0x3, URZ ;  /* 0xfffffffd10057890 */ /* 0x000fc8000fffe03f */
[----:B------:R-:W-:Y:S01]  /*6420*/  IADD3 R0, R5, R7, RZ ;  /* 0x0000000705007210 */ /* 0x000fe20007ffe0ff */
[----:B------:R-:W-:-:S04]  /*6430*/  USHF.R.S32.HI UR4, URZ, 0x1f, UR5 ;  /* 0x0000001f3f047899 */ /* 0x000fc80008011405 */
[----:B------:R-:W-:-:S04]  /*6440*/  IMAD R0, R0, UR5, RZ ;  /* 0x0000000500007c24 */ /* 0x000fc8000f8e02ff */
[C---:B------:R-:W-:Y:S02]  /*6450*/  IMAD R0, R4.reuse, UR4, R0 ;  /* 0x0000000404007c24 */ /* 0x040fe4000f8e0200 */
[C---:B------:R-:W-:Y:S01]  /*6460*/  IMAD.SHL.U32 R8, R205.reuse, 0x40, RZ ;  /* 0x00000040cd087824 */ /* 0x040fe200078e00ff */
[----:B------:R-:W-:Y:S01]  /*6470*/  SHF.L.U64.HI R2, R205, 0x6, R204 ;  /* 0x00000006cd027819 */ /* 0x000fe200000102cc */
        /* <DEDUP_REMOVED lines=10> */
[----:B---3--:R1:W-:Y:S01]  /*6520*/  LDGSTS.E.BYPASS.LTC128B.128 [R203+0x12100], [R4.64], !P4 ;  /* 0x1210000004cb7fae */ /* 0x0083e2000e101d54 */
        /* <DEDUP_REMOVED lines=13> */
.L_x_662:
[----:B---3--:R-:W-:Y:S01]  /*6600*/  PLOP3.LUT P1, PT, PT, PT, UP0, 0x40, 0x0 ;  /* 0x000000000000781c */ /* 0x008fe20003f2e808 */
[----:B------:R-:W0:-:S12]  /*6610*/  LDGDEPBAR ;  /* 0x00000000000079af */ /* 0x000e180000000000 */
[----:B------:R-:W-:Y:S05]  /*6620*/  @P1 BRA `(.L_x_663) ;  /* 0x0000403000001947 */ /* 0x000fea0003800000 */
[----:B------:R-:W-:Y:S01]  /*6630*/  IMAD.MOV.U32 R240, RZ, RZ, 0x20 ;  /* 0x00000020fff07424 */ /* 0x000fe200078e00ff */
[----:B------:R-:W-:Y:S01]  /*6640*/  MOV R101, R3 ;  /* 0x0000000300657202 */ /* 0x000fe20000000f00 */
[----:B------:R-:W-:Y:S01]  /*6650*/  IMAD.MOV.U32 R0, RZ, RZ, R100 ;  /* 0x000000ffff007224 */ /* 0x000fe200078e0064 */
[----:B------:R-:W-:Y:S02]  /*6660*/  UIADD3 UR16, UR16, -0x2, URZ ;  /* 0xfffffffe10107890 */ /* 0x000fe4000fffe03f */
[----:B------:R-:W-:Y:S01]  /*6670*/  SEL R240, R240, 0xffffffe0, !P0 ;  /* 0xffffffe0f0f07807 */ /* 0x000fe20004000000 */
[----:B------:R-:W-:Y:S02]  /*6680*/  UMOV UR15, URZ ;  /* 0x0000003f000f7c82 */ /* 0x000fe40008000000 */
[----:B------:R-:W-:Y:S02]  /*6690*/  UMOV UR5, 0x1 ;  /* 0x0000000100057882 */ /* 0x000fe40000000000 */
[----:B------:R-:W-:-:S02]  /*66a0*/  ULDC.64 UR8, c[0x0][0x208] ;  /* 0x0000820000087ab9 */ /* 0x000fc40000000a00 */
[----:B------:R-:W-:Y:S02]  /*66b0*/  ULDC.64 UR6, c[0x0][0x1e0] ;  /* 0x0000780000067ab9 */ /* 0x000fe40000000a00 */
.L_x_664:
        /* <DEDUP_REMOVED lines=8> */
[----:B------:R-:W4:Y:S04]  /*6740*/  LDL R38, [R1] ;  /* 0x0000000001267983 */ /* 0x000f280000100800 */
[----:B------:R-:W-:Y:S01]  /*6750*/  BAR.SYNC.DEFER_BLOCKING 0x0 ;  /* 0x0000000000007b1d */ /* 0x000fe20000010000 */
[----:B------:R-:W-:Y:S01]  /*6760*/  PLOP3.LUT P0, PT, PT, PT, UP0, 0x80, 0x0 ;  /* 0x000000000000781c */ /* 0x000fe20003f0f008 */
[----:B------:R-:W-:Y:S02]  /*6770*/  @UP0 USHF.R.S32.HI UR10, URZ, 0x1f, UR14 ;  /* 0x0000001f3f0a0899 */ /* 0x000fe4000801140e */
[----:B------:R-:W-:Y:S02]  /*6780*/  @UP0 UIMAD.WIDE.U32 UR18, UR14, UR8, URZ ;  /* 0x000000080e1202a5 */ /* 0x000fe4000f8e003f */
[----:B------:R-:W-:Y:S02]  /*6790*/  @UP0 UIMAD UR10, UR10, UR8, URZ ;  /* 0x000000080a0a02a4 */ /* 0x000fe4000f8e023f */
[----:B------:R-:W-:Y:S02]  /*67a0*/  UISETP.GE.AND UP1, UPT, UR15, 0x1, UPT ;  /* 0x000000010f00788c */ /* 0x000fe4000bf26270 */
[----:B------:R-:W-:Y:S01]  /*67b0*/  @UP0 UIMAD UR10, UR14, UR9, UR10 ;  /* 0x000000090e0a02a4 */ /* 0x000fe2000f8e020a */
[----:B-1----:R-:W-:Y:S03]  /*67c0*/  MOV R2, UR18 ;  /* 0x0000001200027c02 */ /* 0x002fe60008000f00 */
[----:B------:R-:W-:Y:S04]  /*67d0*/  @UP0 UIADD3 UR10, UR19, UR10, URZ ;  /* 0x0000000a130a0290 */ /* 0x000fe8000fffe03f */
[----:B------:R-:W-:Y:S02]  /*67e0*/  @UP0 UIMAD UR10, UR10, 0x60, URZ ;  /* 0x000000600a0a08a4 */ /* 0x000fe4000f8e023f */
[----:B------:R-:W-:Y:S01]  /*67f0*/  UISETP.GE.AND UP0, UPT, UR16, 0x2, UPT ;  /* 0x000000021000788c */ /* 0x000fe2000bf06270 */
[----:B-1----:R-:W1:Y:S10]  /*6800*/  LDSM.16.M88.4 R8, [R236+UR4+0x12100] ;  /* 0x01210004ec08783b */ /* 0x002e740008000200 */
[----:B------:R-:W-:Y:S01]  /*6810*/  @UP0 UIADD3 UR13, UR16, -0x2, URZ ;  /* 0xfffffffe100d0890 */ /* 0x000fe2000fffe03f */
[----:B------:R-:W5:Y:S03]  /*6820*/  LDSM.16.M88.4 R16, [R236+UR4+0x12900] ;  /* 0x01290004ec10783b */ /* 0x000f660008000200 */
[----:B------:R-:W-:Y:S05]  /*6830*/  @UP0 UIMAD.WIDE.U32 UR18, UR13, UR6, URZ ;  /* 0x000000060d1202a5 */ /* 0x000fea000f8e003f */
[----:B------:R-:W5:Y:S08]  /*6840*/  LDSM.16.M88.4 R24, [R236+UR4+0x13100] ;  /* 0x01310004ec18783b */ /* 0x000f700008000200 */
[----:B------:R-:W2:Y:S08]  /*6850*/  LDSM.16.M88.4 R32, [R236+UR4+0x13900] ;  /* 0x01390004ec20783b */ /* 0x000eb00008000200 */
[----:B------:R-:W2:Y:S01]  /*6860*/  LDSM.16.M88.4 R40, [R236+UR4+0x14100] ;  /* 0x01410004ec28783b */ /* 0x000ea20008000200 */
[C---:B-1----:R-:W-:Y:S07]  /*6870*/  HMMA.16816.F32.BF16 R4, R152.reuse, R8, RZ ;  /* 0x000000089804723c */ /* 0x042fee00000418ff */
[----:B------:R-:W1:Y:S01]  /*6880*/  LDSM.16.M88.4 R48, [R236+UR4+0x14900] ;  /* 0x01490004ec30783b */ /* 0x000e620008000200 */
[C---:B------:R-:W-:Y:S08]  /*6890*/  HMMA.16816.F32.BF16 R8, R152.reuse, R10, RZ ;  /* 0x0000000a9808723c */ /* 0x040ff000000418ff */
[C---:B-----5:R-:W-:Y:S08]  /*68a0*/  HMMA.16816.F32.BF16 R12, R152.reuse, R16, RZ ;  /* 0x00000010980c723c */ /* 0x060ff000000418ff */
[C---:B------:R-:W-:Y:S08]  /*68b0*/  HMMA.16816.F32.BF16 R16, R152.reuse, R18, RZ ;  /* 0x000000129810723c */ /* 0x040ff000000418ff */
[C---:B------:R-:W-:Y:S08]  /*68c0*/  HMMA.16816.F32.BF16 R20, R152.reuse, R24, RZ ;  /* 0x000000189814723c */ /* 0x040ff000000418ff */
[C---:B------:R-:W-:Y:S01]  /*68d0*/  HMMA.16816.F32.BF16 R24, R152.reuse, R26, RZ ;  /* 0x0000001a9818723c */ /* 0x040fe200000418ff */
[----:B--2---:R-:W-:Y:S03]  /*68e0*/  @P0 MOV R37, R31 ;  /* 0x0000001f00250202 */ /* 0x004fe60000000f00 */
[----:B---3--:R-:W-:Y:S04]  /*68f0*/  @P0 MOV R36, R28 ;  /* 0x0000001c00240202 */ /* 0x008fe80000000f00 */
[C---:B------:R-:W-:Y:S01]  /*6900*/  HMMA.16816.F32.BF16 R28, R152.reuse, R32, RZ ;  /* 0x00000020981c723c */ /* 0x040fe200000418ff */
[----:B------:R-:W-:Y:S03]  /*6910*/  @P0 IMAD.WIDE.U32 R36, R2, 0x60, R36 ;  /* 0x0000006002240825 */ /* 0x000fe600078e0024 */
[-C--:B------:R-:W-:Y:S01]  /*6920*/  IADD3 R2, R240, R100.reuse, RZ ;  /* 0x00000064f0027210 */ /* 0x080fe20007ffe0ff */
[----:B----4-:R-:W-:Y:S03]  /*6930*/  @P0 IMAD R102, R102, 0x9000, R38 ;  /* 0x0000900066660824 */ /* 0x010fe600078e0226 */
        /* <DEDUP_REMOVED lines=18> */
[----:B------:R-:W-:Y:S01]  /*6a60*/  USEL UR15, UR13, URZ, !UP1 ;  /* 0x0000003f0d0f7287 */ /* 0x000fe2000c800000 */
[----:B------:R-:W-:Y:S01]  /*6a70*/  @P0 IADD3 R3, P6, R3, 0x100, RZ ;  /* 0x0000010003030810 */ /* 0x000fe20007fde0ff */
[----:B------:R-:W-:Y:S01]  /*6a80*/  @UP0 USHF.L.U64.HI UR13, UR6, 0x6, UR7 ;  /* 0x00000006060d0899 */ /* 0x000fe20008010207 */
[--C-:B------:R-:W-:Y:S01]  /*6a90*/  @P0 IADD3.X R191, RZ, c[0x0][0x1fc], R46.reuse, P1, P5 ;  /* 0x00007f00ffbf0a10 */ /* 0x100fe20000fea42e */
[----:B------:R-:W-:Y:S01]  /*6aa0*/  @UP0 UIMAD UR10, UR10, 0x60, URZ ;  /* 0x000000600a0a08a4 */ /* 0x000fe2000f8e023f */
[----:B------:R-:W-:Y:S02]  /*6ab0*/  @P0 IADD3 R200, P5, R3, c[0x0][0x1f8], RZ ;  /* 0x00007e0003c80a10 */ /* 0x000fe40007fbe0ff */
[----:B------:R-:W5:Y:S02]  /*6ac0*/  LDSM.16.M88.4 R172, [R2+0x13900] ;  /* 0x0139000002ac783b */ /* 0x000f640000000200 */
        /* <DEDUP_REMOVED lines=21> */
[----:B------:R1:W-:Y:S02]  /*6c20*/  @P0 LDGSTS.E.BYPASS.LTC128B.128 [R102+0x2100], [R190.64], !P4 ;  /* 0x02100000be660fae */ /* 0x0003e4000e101d54 */
[C---:B------:R-:W-:Y:S06]  /*6c30*/  HMMA.16816.F32.BF16 R8, R156.reuse, R162, R8 ;  /* 0x000000a29c08723c */ /* 0x040fec0000041808 */
[----:B------:R1:W-:Y:S02]  /*6c40*/  @P0 LDGSTS.E.BYPASS.LTC128B.128 [R102+0x5100], [R190.64+0x80], !P3 ;  /* 0x05100080be660fae */ /* 0x0003e4000d901d54 */
[C---:B---3--:R-:W-:Y:S06]  /*6c50*/  HMMA.16816.F32.BF16 R12, R156.reuse, R164, R12 ;  /* 0x000000a49c0c723c */ /* 0x048fec000004180c */
        /* <DEDUP_REMOVED lines=8> */
[C---:B-----5:R-:W-:Y:S04]  /*6ce0*/  HMMA.16816.F32.BF16 R28, R156.reuse, R172, R28 ;  /* 0x000000ac9c1c723c */ /* 0x060fe8000004181c */
[----:B-1----:R-:W-:Y:S02]  /*6cf0*/  IADD3 R102, R238, R2, RZ ;  /* 0x00000002ee667210 */ /* 0x002fe40007ffe0ff */
[----:B------:R-:W1:Y:S02]  /*6d00*/  LDSM.16.M88.4 R188, [R3+0x12100] ;  /* 0x0121000003bc783b */ /* 0x000e640000000200 */
[C---:B------:R-:W-:Y:S06]  /*6d10*/  HMMA.16816.F32.BF16 R32, R156.reuse, R174, R32 ;  /* 0x000000ae9c20723c */ /* 0x040fec0000041820 */
[----:B------:R-:W2:Y:S02]  /*6d20*/  LDSM.16.M88.4 R168, [R3+0x13900] ;  /* 0x0139000003a8783b */ /* 0x000ea40000000200 */
[C---:B------:R-:W-:Y:S06]  /*6d30*/  HMMA.16816.F32.BF16 R36, R156.reuse, R176, R36 ;  /* 0x000000b09c24723c */ /* 0x040fec0000041824 */
[----:B------:R-:W3:Y:S02]  /*6d40*/  LDSM.16.M88.4 R172, [R3+0x14100] ;  /* 0x0141000003ac783b */ /* 0x000ee40000000200 */
[C---:B------:R-:W-:Y:S06]  /*6d50*/  HMMA.16816.F32.BF16 R40, R156.reuse, R178, R40 ;  /* 0x000000b29c28723c */ /* 0x040fec0000041828 */
[----:B------:R-:W4:Y:S02]  /*6d60*/  LDSM.16.M88.4 R176, [R3+0x14900] ;  /* 0x0149000003b0783b */ /* 0x000f240000000200 */
[C---:B------:R-:W-:Y:S06]  /*6d70*/  HMMA.16816.F32.BF16 R44, R156.reuse, R180, R44 ;  /* 0x000000b49c2c723c */ /* 0x040fec000004182c */
[----:B------:R-:W-:Y:S02]  /*6d80*/  LDSM.16.M88.4 R200, [R236+UR4+0x15900] ;  /* 0x01590004ecc8783b */ /* 0x000fe40008000200 */
[----:B------:R-:W-:Y:S06]  /*6d90*/  HMMA.16816.F32.BF16 R48, R156, R182, R48 ;  /* 0x000000b69c30723c */ /* 0x000fec0000041830 */
[----:B------:R-:W-:Y:S02]  /*6da0*/  LDSM.16.M88.4 R180, [R102+0x13100] ;  /* 0x0131000066b4783b */ /* 0x000fe40000000200 */
[C---:B-1----:R-:W-:Y:S06]  /*6db0*/  HMMA.16816.F32.BF16 R4, R184.reuse, R188, R4 ;  /* 0x000000bcb804723c */ /* 0x042fec0000041804 */
[----:B------:R-:W-:Y:S02]  /*6dc0*/  LDSM.16.M88.4 R204, [R236+UR4+0x16100] ;  /* 0x01610004eccc783b */ /* 0x000fe40008000200 */
[C---:B------:R-:W-:Y:S06]  /*6dd0*/  HMMA.16816.F32.BF16 R8, R184.reuse, R190, R8 ;  /* 0x000000beb808723c */ /* 0x040fec0000041808 */
[----:B------:R-:W-:Y:S02]  /*6de0*/  LDSM.16.M88.4 R188, [R102+0x13900] ;  /* 0x0139000066bc783b */ /* 0x000fe40000000200 */
[C---:B------:R-:W-:Y:S08]  /*6df0*/  HMMA.16816.F32.BF16 R12, R184.reuse, R160, R12 ;  /* 0x000000a0b80c723c */ /* 0x040ff0000004180c */
[C---:B------:R-:W-:Y:S01]  /*6e00*/  HMMA.16816.F32.BF16 R16, R184.reuse, R162, R16 ;  /* 0x000000a2b810723c */ /* 0x040fe20000041810 */
[----:B------:R-:W1:Y:S07]  /*6e10*/  LDSM.16.M88.4 R160, [R102+0x12100] ;  /* 0x0121000066a0783b */ /* 0x000e6e0000000200 */
[C---:B------:R-:W-:Y:S08]  /*6e20*/  HMMA.16816.F32.BF16 R20, R184.reuse, R164, R20 ;  /* 0x000000a4b814723c */ /* 0x040ff00000041814 */
[C---:B------:R-:W-:Y:S01]  /*6e30*/  HMMA.16816.F32.BF16 R24, R184.reuse, R166, R24 ;  /* 0x000000a6b818723c */ /* 0x040fe20000041818 */
[----:B------:R-:W5:Y:S07]  /*6e40*/  LDSM.16.M88.4 R164, [R102+0x12900] ;  /* 0x0129000066a4783b */ /* 0x000f6e0000000200 */
        /* <DEDUP_REMOVED lines=9> */
[C---:B-1----:R-:W-:Y:S08]  /*6ee0*/  HMMA.16816.F32.BF16 R4, R192.reuse, R160, R4 ;  /* 0x000000a0c004723c */ /* 0x042ff00000041804 */
[C---:B------:R-:W-:Y:S01]  /*6ef0*/  HMMA.16816.F32.BF16 R8, R192.reuse, R162, R8 ;  /* 0x000000a2c008723c */ /* 0x040fe20000041808 */
[----:B------:R-:W1:Y:S07]  /*6f00*/  LDSM.16.M88.4 R160, [R236+UR4+0x16900] ;  /* 0x01690004eca0783b */ /* 0x000e6e0008000200 */
[C---:B-----5:R-:W-:Y:S08]  /*6f10*/  HMMA.16816.F32.BF16 R12, R192.reuse, R164, R12 ;  /* 0x000000a4c00c723c */ /* 0x060ff0000004180c */
[C---:B------:R-:W-:Y:S01]  /*6f20*/  HMMA.16816.F32.BF16 R16, R192.reuse, R166, R16 ;  /* 0x000000a6c010723c */ /* 0x040fe20000041810 */
[----:B------:R-:W5:Y:S07]  /*6f30*/  LDSM.16.M88.4 R164, [R236+UR4+0x17100] ;  /* 0x01710004eca4783b */ /* 0x000f6e0008000200 */
        /* <DEDUP_REMOVED lines=18> */
[C---:B------:R-:W-:Y:S08]  /*7060*/  HMMA.16816.F32.BF16 R20, R196.reuse, R204, R20 ;  /* 0x000000ccc414723c */ /* 0x040ff00000041814 */
[C---:B------:R-:W-:Y:S01]  /*7070*/  HMMA.16816.F32.BF16 R24, R196.reuse, R206, R24 ;  /* 0x000000cec418723c */ /* 0x040fe20000041818 */
[----:B------:R-:W-:Y:S07]  /*7080*/  LDSM.16.M88.4 R204, [R2+0x19900] ;  /* 0x0199000002cc783b */ /* 0x000fee0000000200 */
[C---:B-1----:R-:W-:Y:S08]  /*7090*/  HMMA.16816.F32.BF16 R28, R196.reuse, R160, R28 ;  /* 0x000000a0c41c723c */ /* 0x042ff0000004181c */
[C---:B------:R-:W-:Y:S01]  /*70a0*/  HMMA.16816.F32.BF16 R32, R196.reuse, R162, R32 ;  /* 0x000000a2c420723c */ /* 0x040fe20000041820 */
[----:B------:R-:W1:Y:S07]  /*70b0*/  LDSM.16.M88.4 R160, [R2+0x16900] ;  /* 0x0169000002a0783b */ /* 0x000e6e0000000200 */
[C---:B-----5:R-:W-:Y:S08]  /*70c0*/  HMMA.16816.F32.BF16 R36, R196.reuse, R164, R36 ;  /* 0x000000a4c424723c */ /* 0x060ff00000041824 */
[C---:B------:R-:W-:Y:S01]  /*70d0*/  HMMA.16816.F32.BF16 R40, R196.reuse, R166, R40 ;  /* 0x000000a6c428723c */ /* 0x040fe20000041828 */
[----:B------:R-:W5:Y:S07]  /*70e0*/  LDSM.16.M88.4 R164, [R2+0x17100] ;  /* 0x0171000002a4783b */ /* 0x000f6e0000000200 */
        /* <DEDUP_REMOVED lines=11> */
[----:B------:R-:W2:Y:S07]  /*71a0*/  LDSM.16.M88.4 R180, [R3+0x17100] ;  /* 0x0171000003b4783b */ /* 0x000eae0000000200 */
[C---:B-1----:R-:W-:Y:S08]  /*71b0*/  HMMA.16816.F32.BF16 R28, R208.reuse, R160, R28 ;  /* 0x000000a0d01c723c */ /* 0x042ff0000004181c */
[C---:B------:R-:W-:Y:S01]  /*71c0*/  HMMA.16816.F32.BF16 R32, R208.reuse, R162, R32 ;  /* 0x000000a2d020723c */ /* 0x040fe20000041820 */
[----:B------:R-:W1:Y:S07]  /*71d0*/  LDSM.16.M88.4 R160, [R3+0x17900] ;  /* 0x0179000003a0783b */ /* 0x000e6e0000000200 */
[C---:B-----5:R-:W-:Y:S08]  /*71e0*/  HMMA.16816.F32.BF16 R36, R208.reuse, R164, R36 ;  /* 0x000000a4d024723c */ /* 0x060ff00000041824 */
[C---:B------:R-:W-:Y:S01]  /*71f0*/  HMMA.16816.F32.BF16 R40, R208.reuse, R166, R40 ;  /* 0x000000a6d028723c */ /* 0x040fe20000041828 */
[----:B------:R-:W5:Y:S07]  /*7200*/  LDSM.16.M88.4 R164, [R102+0x15100] ;  /* 0x0151000066a4783b */ /* 0x000f6e0000000200 */
[C---:B------:R-:W-:Y:S08]  /*7210*/  HMMA.16816.F32.BF16 R44, R208.reuse, R188, R44 ;  /* 0x000000bcd02c723c */ /* 0x040ff0000004182c */
[----:B------:R-:W-:Y:S01]  /*7220*/  HMMA.16816.F32.BF16 R48, R208, R190, R48 ;  /* 0x000000bed030723c */ /* 0x000fe20000041830 */
[----:B------:R-:W-:Y:S07]  /*7230*/  LDSM.16.M88.4 R188, [R236+UR4+0x18100] ;  /* 0x01810004ecbc783b */ /* 0x000fee0008000200 */
[C---:B------:R-:W-:Y:S08]  /*7240*/  HMMA.16816.F32.BF16 R4, R212.reuse, R200, R4 ;  /* 0x000000c8d404723c */ /* 0x040ff00000041804 */
[C---:B------:R-:W-:Y:S01]  /*7250*/  HMMA.16816.F32.BF16 R8, R212.reuse, R202, R8 ;  /* 0x000000cad408723c */ /* 0x040fe20000041808 */
[----:B------:R-:W-:Y:S07]  /*7260*/  LDSM.16.M88.4 R200, [R236+UR4+0x1a900] ;  /* 0x01a90004ecc8783b */ /* 0x000fee0008000200 */
        /* <DEDUP_REMOVED lines=11> */
[----:B------:R-:W3:Y:S07]  /*7320*/  LDSM.16.M88.4 R180, [R100+0x17100] ;  /* 0x0171000064b4783b */ /* 0x000eee0000000200 */
[C---:B-1----:R-:W-:Y:S08]  /*7330*/  HMMA.16816.F32.BF16 R44, R212.reuse, R160, R44 ;  /* 0x000000a0d42c723c */ /* 0x042ff0000004182c */
[----:B------:R-:W-:Y:S01]  /*7340*/  HMMA.16816.F32.BF16 R48, R212, R162, R48 ;  /* 0x000000a2d430723c */ /* 0x000fe20000041830 */
[----:B------:R-:W1:Y:S07]  /*7350*/  LDSM.16.M88.4 R160, [R100+0x17900] ;  /* 0x0179000064a0783b */ /* 0x000e6e0000000200 */
[C---:B-----5:R-:W-:Y:S08]  /*7360*/  HMMA.16816.F32.BF16 R4, R216.reuse, R164, R4 ;  /* 0x000000a4d804723c */ /* 0x060ff00000041804 */
        /* <DEDUP_REMOVED lines=8> */
[C---:B----4-:R-:W-:Y:S08]  /*73f0*/  HMMA.16816.F32.BF16 R28, R216.reuse, R176, R28 ;  /* 0x000000b0d81c723c */ /* 0x050ff0000004181c */
[C---:B------:R-:W-:Y:S01]  /*7400*/  HMMA.16816.F32.BF16 R32, R216.reuse, R178, R32 ;  /* 0x000000b2d820723c */ /* 0x040fe20000041820 */
[----:B------:R-:W4:Y:S07]  /*7410*/  LDSM.16.M88.4 R176, [R236+UR4+0x1a100] ;  /* 0x01a10004ecb0783b */ /* 0x000f2e0008000200 */
[C---:B------:R-:W-:Y:S08]  /*7420*/  HMMA.16816.F32.BF16 R36, R216.reuse, R180, R36 ;  /* 0x000000b4d824723c */ /* 0x040ff00000041824 */
[C---:B------:R-:W-:Y:S01]  /*7430*/  HMMA.16816.F32.BF16 R40, R216.reuse, R182, R40 ;  /* 0x000000b6d828723c */ /* 0x040fe20000041828 */
[----:B------:R-:W-:Y:S07]  /*7440*/  LDSM.16.M88.4 R180, [R2+0x18900] ;  /* 0x0189000002b4783b */ /* 0x000fee0000000200 */
[C---:B-1----:R-:W-:Y:S08]  /*7450*/  HMMA.16816.F32.BF16 R44, R216.reuse, R160, R44 ;  /* 0x000000a0d82c723c */ /* 0x042ff0000004182c */
[----:B------:R-:W-:Y:S01]  /*7460*/  HMMA.16816.F32.BF16 R48, R216, R162, R48 ;  /* 0x000000a2d830723c */ /* 0x000fe20000041830 */
[----:B------:R-:W1:Y:S07]  /*7470*/  LDSM.16.M88.4 R160, [R2+0x18100] ;  /* 0x0181000002a0783b */ /* 0x000e6e0000000200 */
[C---:B------:R-:W-:Y:S08]  /*7480*/  HMMA.16816.F32.BF16 R4, R220.reuse, R188, R4 ;  /* 0x000000bcdc04723c */ /* 0x040ff00000041804 */
[C---:B------:R-:W-:Y:S01]  /*7490*/  HMMA.16816.F32.BF16 R8, R220.reuse, R190, R8 ;  /* 0x000000bedc08723c */ /* 0x040fe20000041808 */
[----:B------:R-:W1:Y:S07]  /*74a0*/  LDSM.16.M88.4 R188, [R2+0x19100] ;  /* 0x0191000002bc783b */ /* 0x000e6e0000000200 */
[C---:B-----5:R-:W-:Y:S08]  /*74b0*/  HMMA.16816.F32.BF16 R12, R220.reuse, R164, R12 ;  /* 0x000000a4dc0c723c */ /* 0x060ff0000004180c */
        /* <DEDUP_REMOVED lines=13> */
[----:B------:R-:W-:Y:S07]  /*7590*/  LDSM.16.M88.4 R200, [R3+0x1a900] ;  /* 0x01a9000003c8783b */ /* 0x000fee0000000200 */
[C---:B-1----:R-:W-:Y:S08]  /*75a0*/  HMMA.16816.F32.BF16 R4, R224.reuse, R160, R4 ;  /* 0x000000a0e004723c */ /* 0x042ff00000041804 */
[C---:B------:R-:W-:Y:S01]  /*75b0*/  HMMA.16816.F32.BF16 R8, R224.reuse, R162, R8 ;  /* 0x000000a2e008723c */ /* 0x040fe20000041808 */
[----:B------:R-:W1:Y:S07]  /*75c0*/  LDSM.16.M88.4 R160, [R3+0x18900] ;  /* 0x0189000003a0783b */ /* 0x000e6e0000000200 */
[C---:B------:R-:W-:Y:S08]  /*75d0*/  HMMA.16816.F32.BF16 R12, R224.reuse, R180, R12 ;  /* 0x000000b4e00c723c */ /* 0x040ff0000004180c */
[C---:B------:R-:W-:Y:S01]  /*75e0*/  HMMA.16816.F32.BF16 R16, R224.reuse, R182, R16 ;  /* 0x000000b6e010723c */ /* 0x040fe20000041810 */
[----:B------:R-:W4:Y:S07]  /*75f0*/  LDSM.16.M88.4 R180, [R3+0x19900] ;  /* 0x0199000003b4783b */ /* 0x000f2e0000000200 */
[C---:B------:R-:W-:Y:S08]  /*7600*/  HMMA.16816.F32.BF16 R20, R224.reuse, R188, R20 ;  /* 0x000000bce014723c */ /* 0x040ff00000041814 */
[C---:B------:R-:W-:Y:S01]  /*7610*/  HMMA.16816.F32.BF16 R24, R224.reuse, R190, R24 ;  /* 0x000000bee018723c */ /* 0x040fe20000041818 */
[----:B------:R-:W1:Y:S07]  /*7620*/  LDSM.16.M88.4 R188, [R3+0x1a100] ;  /* 0x01a1000003bc783b */ /* 0x000e6e0000000200 */
[C---:B------:R-:W-:Y:S08]  /*7630*/  HMMA.16816.F32.BF16 R28, R224.reuse, R204, R28 ;  /* 0x000000cce01c723c */ /* 0x040ff0000004181c */
[C---:B------:R-:W-:Y:S01]  /*7640*/  HMMA.16816.F32.BF16 R32, R224.reuse, R206, R32 ;  /* 0x000000cee020723c */ /* 0x040fe20000041820 */
[----:B------:R-:W1:Y:S07]  /*7650*/  LDSM.16.M88.4 R204, [R102+0x18100] ;  /* 0x0181000066cc783b */ /* 0x000e6e0000000200 */
[C---:B-----5:R-:W-:Y:S08]  /*7660*/  HMMA.16816.F32.BF16 R36, R224.reuse, R164, R36 ;  /* 0x000000a4e024723c */ /* 0x060ff00000041824 */
[C---:B------:R-:W-:Y:S08]  /*7670*/  HMMA.16816.F32.BF16 R40, R224.reuse, R166, R40 ;  /* 0x000000a6e028723c */ /* 0x040ff00000041828 */
[C---:B--2---:R-:W-:Y:S08]  /*7680*/  HMMA.16816.F32.BF16 R44, R224.reuse, R168, R44 ;  /* 0x000000a8e02c723c */ /* 0x044ff0000004182c */
[----:B------:R-:W-:Y:S08]  /*7690*/  HMMA.16816.F32.BF16 R48, R224, R170, R48 ;  /* 0x000000aae030723c */ /* 0x000ff00000041830 */
[C---:B---3--:R-:W-:Y:S08]  /*76a0*/  HMMA.16816.F32.BF16 R4, R228.reuse, R172, R4 ;  /* 0x000000ace404723c */ /* 0x048ff00000041804 */
[C---:B------:R-:W-:Y:S08]  /*76b0*/  HMMA.16816.F32.BF16 R8, R228.reuse, R174, R8 ;  /* 0x000000aee408723c */ /* 0x040ff00000041808 */
[C---:B-1----:R-:W-:Y:S08]  /*76c0*/  HMMA.16816.F32.BF16 R12, R228.reuse, R160, R12 ;  /* 0x000000a0e40c723c */ /* 0x042ff0000004180c */
[C---:B------:R-:W-:Y:S01]  /*76d0*/  HMMA.16816.F32.BF16 R16, R228.reuse, R162, R16 ;  /* 0x000000a2e410723c */ /* 0x040fe20000041810 */
[----:B------:R-:W1:Y:S07]  /*76e0*/  LDSM.16.M88.4 R160, [R100+0x18900] ;  /* 0x0189000064a0783b */ /* 0x000e6e0000000200 */
[C---:B------:R-:W-:Y:S08]  /*76f0*/  HMMA.16816.F32.BF16 R20, R228.reuse, R176, R20 ;  /* 0x000000b0e414723c */ /* 0x040ff00000041814 */
[C---:B------:R-:W-:Y:S08]  /*7700*/  HMMA.16816.F32.BF16 R24, R228.reuse, R178, R24 ;  /* 0x000000b2e418723c */ /* 0x040ff00000041818 */
[C---:B----4-:R-:W-:Y:S08]  /*7710*/  HMMA.16816.F32.BF16 R28, R228.reuse, R180, R28 ;  /* 0x000000b4e41c723c */ /* 0x050ff0000004181c */
        /* <DEDUP_REMOVED lines=43> */
[----:B------:R-:W-:Y:S01]  /*79d0*/  MUFU.TANH R173, R14 ;  /* 0x0000000e00ad7308 */ /* 0x000fe20000002400 */
[C---:B------:R-:W-:Y:S01]  /*79e0*/  HMMA.16816.F32.BF16 R24, R232.reuse, R6, R24 ;  /* 0x00000006e818723c */ /* 0x040fe20000041818 */
[----:B------:R-:W2:Y:S08]  /*79f0*/  LDSM.16.M88.4 R4, [R100+0x1a100] ;  /* 0x01a100006404783b */ /* 0x000eb00000000200 */
[----:B------:R1:W-:Y:S05]  /*7a00*/  MUFU.TANH R175, R15 ;  /* 0x0000000f00af7308 */ /* 0x0003ea0000002400 */
[----:B------:R-:W-:Y:S02]  /*7a10*/  FMUL.FTZ R20, R20, c[0x0][0x320] ;  /* 0x0000c80014147a20 */ /* 0x000fe40000410000 */
[----:B------:R-:W-:Y:S03]  /*7a20*/  FMUL.FTZ R21, R21, c[0x0][0x320] ;  /* 0x0000c80015157a20 */ /* 0x000fe60000410000 */
[----:B------:R-:W2:Y:S01]  /*7a30*/  MUFU.TANH R171, R16 ;  /* 0x0000001000ab7308 */ /* 0x000ea20000002400 */
[----:B------:R-:W-:Y:S02]  /*7a40*/  FMUL.FTZ R22, R22, c[0x0][0x320] ;  /* 0x0000c80016167a20 */ /* 0x000fe40000410000 */
[----:B------:R-:W-:Y:S02]  /*7a50*/  FMUL.FTZ R23, R23, c[0x0][0x320] ;  /* 0x0000c80017177a20 */ /* 0x000fe40000410000 */
[----:B------:R-:W-:Y:S02]  /*7a60*/  FMUL.FTZ R24, R24, c[0x0][0x320] ;  /* 0x0000c80018187a20 */ /* 0x000fe40000410000 */
[----:B------:R-:W-:Y:S02]  /*7a70*/  FMUL.FTZ R25, R25, c[0x0][0x320] ;  /* 0x0000c80019197a20 */ /* 0x000fe40000410000 */
[----:B------:R-:W-:Y:S01]  /*7a80*/  FMUL.FTZ R26, R26, c[0x0][0x320] ;  /* 0x0000c8001a1a7a20 */ /* 0x000fe20000410000 */
[----:B------:R-:W-:Y:S01]  /*7a90*/  MUFU.TANH R177, R20 ;  /* 0x0000001400b17308 */ /* 0x000fe20000002400 */
[----:B------:R-:W-:Y:S01]  /*7aa0*/  FMUL.FTZ R27, R27, c[0x0][0x320] ;  /* 0x0000c8001b1b7a20 */ /* 0x000fe20000410000 */
[C---:B-1----:R-:W-:Y:S08]  /*7ab0*/  HMMA.16816.F32.BF16 R28, R232.reuse, R8, R28 ;  /* 0x00000008e81c723c */ /* 0x042ff0000004181c */
[----:B------:R-:W-:Y:S01]  /*7ac0*/  MUFU.TANH R179, R21 ;  /* 0x0000001500b37308 */ /* 0x000fe20000002400 */
        /* <DEDUP_REMOVED lines=18> */
[----:B------:R-:W-:Y:S01]  /*7bf0*/  LDSM.16.MT88.4 R12, [R103+UR4+0x100] ;  /* 0x00010004670c783b */ /* 0x000fe20008004200 */
[----:B------:R-:W-:Y:S01]  /*7c00*/  FMNMX.FTZ R100, R171, R100, !PT ;  /* 0x00000064ab647209 */ /* 0x000fe20007810000 */
[----:B------:R-:W-:Y:S01]  /*7c10*/  FMUL.FTZ R37, R37, c[0x0][0x320] ;  /* 0x0000c80025257a20 */ /* 0x000fe20000410000 */
[----:B------:R-:W-:Y:S01]  /*7c20*/  FMNMX.FTZ R2, R165, R2, !PT ;  /* 0x00000002a5027209 */ /* 0x000fe20007810000 */
[----:B------:R-:W-:Y:S01]  /*7c30*/  FMUL.FTZ R38, R38, c[0x0][0x320] ;  /* 0x0000c80026267a20 */ /* 0x000fe20000410000 */
[----:B--2---:R-:W-:Y:S01]  /*7c40*/  FMNMX.FTZ R100, R172, R100, !PT ;  /* 0x00000064ac647209 */ /* 0x004fe20007810000 */
[C---:B-1----:R-:W-:Y:S03]  /*7c50*/  HMMA.16816.F32.BF16 R44, R232.reuse, R8, R44 ;  /* 0x00000008e82c723c */ /* 0x042fe6000004182c */
[----:B------:R-:W1:Y:S01]  /*7c60*/  MUFU.TANH R180, R25 ;  /* 0x0000001900b47308 */ /* 0x000e620000002400 */
[----:B------:R-:W-:Y:S01]  /*7c70*/  FMUL.FTZ R33, R33, c[0x0][0x320] ;  /* 0x0000c80021217a20 */ /* 0x000fe20000410000 */
[----:B------:R-:W-:Y:S01]  /*7c80*/  FMNMX.FTZ R100, R177, R100, !PT ;  /* 0x00000064b1647209 */ /* 0x000fe20007810000 */
[----:B------:R-:W-:Y:S01]  /*7c90*/  FMUL.FTZ R39, R39, c[0x0][0x320] ;  /* 0x0000c80027277a20 */ /* 0x000fe20000410000 */
[----:B------:R-:W-:Y:S01]  /*7ca0*/  FMNMX.FTZ R2, R173, R2, !PT ;  /* 0x00000002ad027209 */ /* 0x000fe20007810000 */
[----:B------:R-:W-:Y:S04]  /*7cb0*/  HMMA.16816.F32.BF16 R48, R232, R10, R48 ;  /* 0x0000000ae830723c */ /* 0x000fe80000041830 */
[----:B------:R-:W-:Y:S01]  /*7cc0*/  FMNMX.FTZ R100, R179, R100, !PT ;  /* 0x00000064b3647209 */ /* 0x000fe20007810000 */
[----:B------:R-:W2:Y:S01]  /*7cd0*/  MUFU.TANH R189, R28 ;  /* 0x0000001c00bd7308 */ /* 0x000ea20000002400 */
[----:B------:R-:W-:Y:S01]  /*7ce0*/  FMUL.FTZ R40, R40, c[0x0][0x320] ;  /* 0x0000c80028287a20 */ /* 0x000fe20000410000 */
[----:B------:R-:W-:Y:S01]  /*7cf0*/  FMNMX.FTZ R2, R175, R2, !PT ;  /* 0x00000002af027209 */ /* 0x000fe20007810000 */
[----:B------:R-:W-:Y:S01]  /*7d00*/  FMUL.FTZ R41, R41, c[0x0][0x320] ;  /* 0x0000c80029297a20 */ /* 0x000fe20000410000 */
[----:B---3--:R-:W-:Y:S03]  /*7d10*/  FMNMX.FTZ R100, R178, R100, !PT ;  /* 0x00000064b2647209 */ /* 0x008fe60007810000 */
[----:B------:R-:W-:Y:S02]  /*7d20*/  FMUL.FTZ R34, R34, c[0x0][0x320] ;  /* 0x0000c80022227a20 */ /* 0x000fe40000410000 */
[----:B------:R-:W-:Y:S01]  /*7d30*/  FMUL.FTZ R35, R35, c[0x0][0x320] ;  /* 0x0000c80023237a20 */ /* 0x000fe20000410000 */
[----:B------:R-:W3:Y:S01]  /*7d40*/  MUFU.TANH R190, R29 ;  /* 0x0000001d00be7308 */ /* 0x000ee20000002400 */
        /* <DEDUP_REMOVED lines=14> */
[----:B---3--:R-:W-:Y:S09]  /*7e30*/  FMNMX.FTZ R100, R190, R100, !PT ;  /* 0x00000064be647209 */ /* 0x008ff20007810000 */
[----:B------:R-:W3:Y:S01]  /*7e40*/  MUFU.TANH R16, R36 ;  /* 0x0000002400107308 */ /* 0x000ee20000002400 */
[----:B-1----:R-:W-:Y:S09]  /*7e50*/  FMNMX.FTZ R100, R241, R100, !PT ;  /* 0x00000064f1647209 */ /* 0x002ff20007810000 */
[----:B------:R-:W1:Y:S01]  /*7e60*/  MUFU.TANH R244, R37 ;  /* 0x0000002500f47308 */ /* 0x000e620000002400 */
[----:B--2---:R-:W-:Y:S09]  /*7e70*/  FMNMX.FTZ R100, R243, R100, !PT ;  /* 0x00000064f3647209 */ /* 0x004ff20007810000 */
        /* <DEDUP_REMOVED lines=15> */
[----:B-1----:R-:W-:Y:S05]  /*7f70*/  FMNMX.FTZ R100, R204, R100, !PT ;  /* 0x00000064cc647209 */ /* 0x002fea0007810000 */
[----:B------:R-:W1:Y:S04]  /*7f80*/  SHFL.BFLY PT, R4, R100, 0x2, 0x1f ;  /* 0x0c401f0064047f89 */ /* 0x000e6800000e0000 */
[----:B------:R-:W4:Y:S01]  /*7f90*/  MUFU.TANH R182, R22 ;  /* 0x0000001600b67308 */ /* 0x000f220000002400 */
[----:B--2---:R-:W-:Y:S09]  /*7fa0*/  FMNMX.FTZ R2, R174, R2, !PT ;  /* 0x00000002ae027209 */ /* 0x004ff20007810000 */
[----:B------:R-:W2:Y:S01]  /*7fb0*/  MUFU.TANH R183, R23 ;  /* 0x0000001700b77308 */ /* 0x000ea20000002400 */
[----:B---3--:R-:W-:Y:S09]  /*7fc0*/  FMNMX.FTZ R2, R176, R2, !PT ;  /* 0x00000002b0027209 */ /* 0x008ff20007810000 */
[----:B------:R-:W3:Y:S01]  /*7fd0*/  MUFU.TANH R181, R26 ;  /* 0x0000001a00b57308 */ /* 0x000ee20000002400 */
[----:B-1----:R-:W-:Y:S02]  /*7fe0*/  FMNMX.FTZ R100, R100, R4, !PT ;  /* 0x0000000464647209 */ /* 0x002fe40007810000 */
[----:B----4-:R-:W-:Y:S03]  /*7ff0*/  FMNMX.FTZ R2, R182, R2, !PT ;  /* 0x00000002b6027209 */ /* 0x010fe60007810000 */
        /* <DEDUP_REMOVED lines=8> */
[C---:B------:R-:W-:Y:S02]  /*8080*/  FMUL.FTZ R160, R100.reuse, c[0x0][0x2d0] ;  /* 0x0000b40064a07a20 */ /* 0x040fe40000410000 */
[----:B------:R-:W-:Y:S02]  /*8090*/  FADD.FTZ R0, -R100, R0 ;  /* 0x0000000064007221 */ /* 0x000fe40000010100 */
[----:B------:R-:W1:Y:S01]  /*80a0*/  MUFU.TANH R242, R34 ;  /* 0x0000002200f27308 */ /* 0x000e620000002400 */
[--C-:B------:R-:W-:Y:S02]  /*80b0*/  FFMA.FTZ R4, R169, c[0x0][0x2d0], -R160.reuse ;  /* 0x0000b400a9047a23 */ /* 0x100fe400000108a0 */
[----:B------:R-:W-:Y:S01]  /*80c0*/  FMUL.FTZ R0, R0, c[0x0][0x2d0] ;  /* 0x0000b40000007a20 */ /* 0x000fe20000410000 */
[----:B--2---:R-:W-:Y:S06]  /*80d0*/  FMNMX.FTZ R2, R25, R2, !PT ;  /* 0x0000000219027209 */ /* 0x004fec0007810000 */
[----:B------:R-:W2:Y:S01]  /*80e0*/  MUFU.TANH R245, R35 ;  /* 0x0000002300f57308 */ /* 0x000ea20000002400 */
[----:B---3--:R-:W-:Y:S01]  /*80f0*/  FMNMX.FTZ R2, R24, R2, !PT ;  /* 0x0000000218027209 */ /* 0x008fe20007810000 */
[----:B------:R-:W-:Y:S08]  /*8100*/  LDSM.16.MT88.4 R28, [R237+UR4+0x100] ;  /* 0x00010004ed1c783b */ /* 0x000ff00008004200 */
[----:B------:R-:W3:Y:S01]  /*8110*/  MUFU.TANH R191, R38 ;  /* 0x0000002600bf7308 */ /* 0x000ee20000002400 */
[----:B-1----:R-:W-:Y:S09]  /*8120*/  FMNMX.FTZ R2, R242, R2, !PT ;  /* 0x00000002f2027209 */ /* 0x002ff20007810000 */
[----:B------:R-:W1:Y:S01]  /*8130*/  MUFU.TANH R248, R39 ;  /* 0x0000002700f87308 */ /* 0x000e620000002400 */
[----:B--2---:R-:W-:Y:S09]  /*8140*/  FMNMX.FTZ R2, R245, R2, !PT ;  /* 0x00000002f5027209 */ /* 0x004ff20007810000 */
[----:B------:R-:W2:Y:S01]  /*8150*/  MUFU.TANH R252, R42 ;  /* 0x0000002a00fc7308 */ /* 0x000ea20000002400 */
[----:B---3--:R-:W-:Y:S09]  /*8160*/  FMNMX.FTZ R2, R191, R2, !PT ;  /* 0x00000002bf027209 */ /* 0x008ff20007810000 */
[----:B------:R3:W-:Y:S01]  /*8170*/  MUFU.EX2 R249, R4 ;  /* 0x0000000400f97308 */ /* 0x0007e20000000800 */
[----:B-1----:R-:W-:Y:S09]  /*8180*/  FMNMX.FTZ R2, R248, R2, !PT ;  /* 0x00000002f8027209 */ /* 0x002ff20007810000 */
[----:B------:R-:W1:Y:S01]  /*8190*/  MUFU.TANH R17, R43 ;  /* 0x0000002b00117308 */ /* 0x000e620000002400 */
[----:B--2---:R-:W-:Y:S09]  /*81a0*/  FMNMX.FTZ R2, R252, R2, !PT ;  /* 0x00000002fc027209 */ /* 0x004ff20007810000 */
[----:B------:R-:W2:Y:S01]  /*81b0*/  MUFU.TANH R203, R46 ;  /* 0x0000002e00cb7308 */ /* 0x000ea20000002400 */
[--C-:B---3--:R-:W-:Y:S09]  /*81c0*/  FFMA.FTZ R4, R167, c[0x0][0x2d0], -R160.reuse ;  /* 0x0000b400a7047a23 */ /* 0x108ff200000108a0 */
[----:B------:R-:W3:Y:S01]  /*81d0*/  MUFU.TANH R202, R47 ;  /* 0x0000002f00ca7308 */ /* 0x000ee20000002400 */
[----:B-1----:R-:W-:Y:S02]  /*81e0*/  FMNMX.FTZ R2, R17, R2, !PT ;  /* 0x0000000211027209 */ /* 0x002fe40007810000 */
[----:B------:R-:W-:Y:S07]  /*81f0*/  MOV R167, R17 ;  /* 0x0000001100a77202 */ /* 0x000fee0000000f00 */
[----:B------:R-:W1:Y:S01]  /*8200*/  MUFU.TANH R206, R50 ;  /* 0x0000003200ce7308 */ /* 0x000e620000002400 */
[----:B--2---:R-:W-:Y:S09]  /*8210*/  FMNMX.FTZ R2, R203, R2, !PT ;  /* 0x00000002cb027209 */ /* 0x004ff20007810000 */
[----:B------:R-:W2:Y:S01]  /*8220*/  MUFU.TANH R18, R51 ;  /* 0x0000003300127308 */ /* 0x000ea20000002400 */
[----:B---3--:R-:W-:Y:S01]  /*8230*/  FMNMX.FTZ R2, R202, R2, !PT ;  /* 0x00000002ca027209 */ /* 0x008fe20007810000 */
[----:B------:R-:W-:Y:S08]  /*8240*/  LDSM.16.MT88.4 R44, [R103+UR4+0x3100] ;  /* 0x00310004672c783b */ /* 0x000ff00008004200 */
[----:B------:R3:W-:Y:S01]  /*8250*/  MUFU.EX2 R207, R4 ;  /* 0x0000000400cf7308 */ /* 0x0007e20000000800 */
[----:B-1----:R-:W-:Y:S04]  /*8260*/  FMNMX.FTZ R2, R206, R2, !PT ;  /* 0x00000002ce027209 */ /* 0x002fe80007810000 */
[----:B--2---:R-:W-:Y:S02]  /*8270*/  FMNMX.FTZ R2, R18, R2, !PT ;  /* 0x0000000212027209 */ /* 0x004fe40007810000 */
[----:B------:R-:W-:Y:S03]  /*8280*/  MOV R169, R18 ;  /* 0x0000001200a97202 */ /* 0x000fe60000000f00 */
[----:B------:R-:W1:Y:S01]  /*8290*/  SHFL.BFLY PT, R3, R2, 0x2, 0x1f ;  /* 0x0c401f0002037f89 */ /* 0x000e6200000e0000 */
[--C-:B---3--:R-:W-:Y:S04]  /*82a0*/  FFMA.FTZ R4, R166, c[0x0][0x2d0], -R160.reuse ;  /* 0x0000b400a6047a23 */ /* 0x108fe800000108a0 */
[----:B------:R2:W-:Y:S01]  /*82b0*/  MUFU.EX2 R166, R4 ;  /* 0x0000000400a67308 */ /* 0x0005e20000000800 */
[----:B-1----:R-:W-:Y:S05]  /*82c0*/  FMNMX.FTZ R2, R2, R3, !PT ;  /* 0x0000000302027209 */ /* 0x002fea0007810000 */
[----:B------:R-:W1:Y:S01]  /*82d0*/  SHFL.BFLY PT, R3, R2, 0x1, 0x1f ;  /* 0x0c201f0002037f89 */ /* 0x000e6200000e0000 */
[--C-:B--2---:R-:W-:Y:S01]  /*82e0*/  FFMA.FTZ R4, R102, c[0x0][0x2d0], -R160.reuse ;  /* 0x0000b40066047a23 */ /* 0x104fe200000108a0 */
[----:B------:R-:W-:Y:S03]  /*82f0*/  IADD3 R102, R103, UR4, RZ ;  /* 0x0000000467667c10 */ /* 0x000fe6000fffe0ff */
[----:B------:R2:W-:Y:S01]  /*8300*/  MUFU.EX2 R19, R4 ;  /* 0x0000000400137308 */ /* 0x0005e20000000800 */
[----:B------:R-:W-:Y:S05]  /*8310*/  IADD3 R102, R239, R102, RZ ;  /* 0x00000066ef667210 */ /* 0x000fea0007ffe0ff */
[----:B------:R-:W3:Y:S01]  /*8320*/  LDSM.16.MT88.4 R20, [R102+0x100] ;  /* 0x000100006614783b */ /* 0x000ee20000004200 */
[----:B-1----:R-:W-:Y:S03]  /*8330*/  FMNMX.FTZ R3, R2, R3, !PT ;  /* 0x0000000302037209 */ /* 0x002fe60007810000 */
[----:B------:R1:W4:Y:S02]  /*8340*/  MUFU.EX2 R2, R0 ;  /* 0x0000000000027308 */ /* 0x0003240000000800 */
[C---:B------:R-:W-:Y:S04]  /*8350*/  FMUL.FTZ R161, R3.reuse, c[0x0][0x2d0] ;  /* 0x0000b40003a17a20 */ /* 0x040fe80000410000 */
[----:B--2---:R-:W-:Y:S01]  /*8360*/  FFMA.FTZ R4, R170, c[0x0][0x2d0], -R161 ;  /* 0x0000b400aa047a23 */ /* 0x004fe200000108a1 */
[----:B------:R-:W-:Y:S03]  /*8370*/  MOV R170, R16 ;  /* 0x0000001000aa7202 */ /* 0x000fe60000000f00 */
[----:B------:R2:W-:Y:S01]  /*8380*/  MUFU.EX2 R251, R4 ;  /* 0x0000000400fb7308 */ /* 0x0005e20000000800 */
[----:B-1----:R-:W-:Y:S01]  /*8390*/  FADD.FTZ R0, -R3, R101 ;  /* 0x0000006503007221 */ /* 0x002fe20000010100 */
[----:B------:R-:W-:Y:S01]  /*83a0*/  IADD3 R101, R237, UR4, RZ ;  /* 0x00000004ed657c10 */ /* 0x000fe2000fffe0ff */
[----:B----4-:R-:W-:Y:S02]  /*83b0*/  FMUL.FTZ R5, R2, R105 ;  /* 0x0000006902057220 */ /* 0x010fe40000410000 */
[----:B------:R-:W-:Y:S01]  /*83c0*/  FMUL.FTZ R0, R0, c[0x0][0x2d0] ;  /* 0x0000b40000007a20 */ /* 0x000fe20000410000 */
[----:B------:R-:W-:Y:S01]  /*83d0*/  IADD3 R101, R239, R101, RZ ;  /* 0x00000065ef657210 */ /* 0x000fe20007ffe0ff */
[C---:B------:R-:W-:Y:S02]  /*83e0*/  FMUL.FTZ R8, R2.reuse, R108 ;  /* 0x0000006c02087220 */ /* 0x040fe40000410000 */
[----:B------:R-:W-:Y:S02]  /*83f0*/  FMUL.FTZ R9, R2, R109 ;  /* 0x0000006d02097220 */ /* 0x000fe40000410000 */
[----:B------:R-:W1:Y:S01]  /*8400*/  MUFU.EX2 R0, R0 ;  /* 0x0000000000007308 */ /* 0x000e620000000800 */
[--C-:B--2---:R-:W-:Y:S01]  /*8410*/  FFMA.FTZ R4, R168, c[0x0][0x2d0], -R161.reuse ;  /* 0x0000b400a8047a23 */ /* 0x104fe200000108a1 */
[----:B------:R-:W-:Y:S01]  /*8420*/  MOV R168, R252 ;  /* 0x000000fc00a87202 */ /* 0x000fe20000000f00 */
[C---:B------:R-:W-:Y:S01]  /*8430*/  FMUL.FTZ R16, R2.reuse, R116 ;  /* 0x0000007402107220 */ /* 0x040fe20000410000 */
[----:B------:R-:W2:Y:S01]  /*8440*/  LDSM.16.MT88.4 R36, [R101+0x100] ;  /* 0x000100006524783b */ /* 0x000ea20000004200 */
[C---:B------:R-:W-:Y:S02]  /*8450*/  FMUL.FTZ R17, R2.reuse, R117 ;  /* 0x0000007502117220 */ /* 0x040fe40000410000 */
[C---:B------:R-:W-:Y:S02]  /*8460*/  FMUL.FTZ R32, R2.reuse, R132 ;  /* 0x0000008402207220 */ /* 0x040fe40000410000 */
[C---:B------:R-:W-:Y:S01]  /*8470*/  FMUL.FTZ R33, R2.reuse, R133 ;  /* 0x0000008502217220 */ /* 0x040fe20000410000 */
[----:B------:R-:W4:Y:S01]  /*8480*/  MUFU.EX2 R250, R4 ;  /* 0x0000000400fa7308 */ /* 0x000f220000000800 */
        /* <DEDUP_REMOVED lines=13> */
[C---:B-1----:R-:W-:Y:S02]  /*8560*/  FMUL.FTZ R6, R0.reuse, R106 ;  /* 0x0000006a00067220 */ /* 0x042fe40000410000 */
[C---:B------:R-:W-:Y:S02]  /*8570*/  FMUL.FTZ R7, R0.reuse, R107 ;  /* 0x0000006b00077220 */ /* 0x040fe40000410000 */
[C---:B------:R-:W-:Y:S02]  /*8580*/  FMUL.FTZ R10, R0.reuse, R110 ;  /* 0x0000006e000a7220 */ /* 0x040fe40000410000 */
[C---:B------:R-:W-:Y:S02]  /*8590*/  FMUL.FTZ R11, R0.reuse, R111 ;  /* 0x0000006f000b7220 */ /* 0x040fe40000410000 */
[----:B------:R-:W-:Y:S01]  /*85a0*/  FMUL.FTZ R18, R0, R118 ;  /* 0x0000007600127220 */ /* 0x000fe20000410000 */
[----:B----4-:R-:W-:Y:S01]  /*85b0*/  F2FP.BF16.PACK_AB R105, R250, R251 ;  /* 0x000000fbfa69723e */ /* 0x010fe200000010ff */
[--C-:B------:R-:W-:Y:S01]  /*85c0*/  FFMA.FTZ R4, R164, c[0x0][0x2d0], -R161.reuse ;  /* 0x0000b400a4047a23 */ /* 0x100fe200000108a1 */
[----:B------:R-:W-:Y:S01]  /*85d0*/  MOV R164, R249 ;  /* 0x000000f900a47202 */ /* 0x000fe20000000f00 */
[C---:B------:R-:W-:Y:S01]  /*85e0*/  FMUL.FTZ R26, R0.reuse, R126 ;  /* 0x0000007e001a7220 */ /* 0x040fe20000410000 */
[----:B------:R-:W1:Y:S01]  /*85f0*/  LDSM.16.MT88.4 R108, [R102+0x3100] ;  /* 0x00310000666c783b */ /* 0x000e620000004200 */
[----:B------:R4:W-:Y:S01]  /*8600*/  MUFU.EX2 R249, R4 ;  /* 0x0000000400f97308 */ /* 0x0009e20000000800 */
[C---:B------:R-:W-:Y:S02]  /*8610*/  FMUL.FTZ R27, R0.reuse, R127 ;  /* 0x0000007f001b7220 */ /* 0x040fe40000410000 */
[C---:B------:R-:W-:Y:S02]  /*8620*/  FMUL.FTZ R34, R0.reuse, R134 ;  /* 0x0000008600227220 */ /* 0x040fe40000410000 */
[C---:B------:R-:W-:Y:S02]  /*8630*/  FMUL.FTZ R35, R0.reuse, R135 ;  /* 0x0000008700237220 */ /* 0x040fe40000410000 */
[C---:B------:R-:W-:Y:S01]  /*8640*/  FMUL.FTZ R42, R0.reuse, R142 ;  /* 0x0000008e002a7220 */ /* 0x040fe20000410000 */
[----:B------:R-:W-:Y:S01]  /*8650*/  LDSM.16.MT88.4 R132, [R102+0x3900] ;  /* 0x003900006684783b */ /* 0x000fe20000004200 */
        /* <DEDUP_REMOVED lines=9> */
[----:B------:R-:W-:Y:S02]  /*86f0*/  FMUL.FTZ R57, R2, R57 ;  /* 0x0000003902397220 */ /* 0x000fe40000410000 */
[C---:B------:R-:W-:Y:S02]  /*8700*/  FMUL.FTZ R58, R0.reuse, R58 ;  /* 0x0000003a003a7220 */ /* 0x040fe40000410000 */
[C---:B------:R-:W-:Y:S02]  /*8710*/  FMUL.FTZ R59, R0.reuse, R59 ;  /* 0x0000003b003b7220 */ /* 0x040fe40000410000 */
[--C-:B----4-:R-:W-:Y:S01]  /*8720*/  FFMA.FTZ R4, R165, c[0x0][0x2d0], -R161.reuse ;  /* 0x0000b400a5047a23 */ /* 0x110fe200000108a1 */
[----:B------:R-:W-:Y:S01]  /*8730*/  MOV R165, R19 ;  /* 0x0000001300a57202 */ /* 0x000fe20000000f00 */
[----:B------:R-:W-:Y:S02]  /*8740*/  FMUL.FTZ R19, R0, R119 ;  /* 0x0000007700137220 */ /* 0x000fe40000410000 */
[----:B------:R-:W4:Y:S01]  /*8750*/  MUFU.EX2 R252, R4 ;  /* 0x0000000400fc7308 */ /* 0x000f220000000800 */
[----:B------:R-:W-:Y:S01]  /*8760*/  F2FP.BF16.PACK_AB R106, R165, R166 ;  /* 0x000000a6a56a723e */ /* 0x000fe200000010ff */
[----:B------:R-:W-:Y:S01]  /*8770*/  LDSM.16.MT88.4 R116, [R101+0x3100] ;  /* 0x003100006574783b */ /* 0x000fe20000004200 */
        /* <DEDUP_REMOVED lines=10> */
[----:B------:R-:W-:Y:S01]  /*8820*/  FMUL.FTZ R70, R0, R70 ;  /* 0x0000004600467220 */ /* 0x000fe20000410000 */
[----:B----4-:R-:W-:Y:S01]  /*8830*/  F2FP.BF16.PACK_AB R107, R252, R249 ;  /* 0x000000f9fc6b723e */ /* 0x010fe200000010ff */
[----:B------:R-:W-:Y:S01]  /*8840*/  FMUL.FTZ R4, R2, R104 ;  /* 0x0000006802047220 */ /* 0x000fe20000410000 */
[----:B------:R-:W-:Y:S01]  /*8850*/  F2FP.BF16.PACK_AB R104, R207, R164 ;  /* 0x000000a4cf68723e */ /* 0x000fe200000010ff */
[----:B------:R-:W-:Y:S02]  /*8860*/  FMUL.FTZ R71, R0, R71 ;  /* 0x0000004700477220 */ /* 0x000fe40000410000 */
[C---:B------:R-:W-:Y:S02]  /*8870*/  FMUL.FTZ R72, R2.reuse, R72 ;  /* 0x0000004802487220 */ /* 0x040fe40000410000 */
[----:B------:R-:W-:Y:S02]  /*8880*/  FMUL.FTZ R73, R2, R73 ;  /* 0x0000004902497220 */ /* 0x000fe40000410000 */
[C---:B------:R-:W-:Y:S05]  /*8890*/  HMMA.16816.F32.BF16 R4, R104.reuse, R12, R4 ;  /* 0x0000000c6804723c */ /* 0x040fea0000041804 */
[----:B------:R-:W-:Y:S02]  /*88a0*/  FMUL.FTZ R74, R0, R74 ;  /* 0x0000004a004a7220 */ /* 0x000fe40000410000 */
[C---:B------:R-:W-:Y:S01]  /*88b0*/  FMUL.FTZ R12, R2.reuse, R112 ;  /* 0x00000070020c7220 */ /* 0x040fe20000410000 */
[C---:B------:R-:W-:Y:S04]  /*88c0*/  HMMA.16816.F32.BF16 R8, R104.reuse, R14, R8 ;  /* 0x0000000e6808723c */ /* 0x040fe80000041808 */
[----:B------:R-:W-:Y:S02]  /*88d0*/  FMUL.FTZ R13, R2, R113 ;  /* 0x00000071020d7220 */ /* 0x000fe40000410000 */
[C---:B------:R-:W-:Y:S02]  /*88e0*/  FMUL.FTZ R75, R0.reuse, R75 ;  /* 0x0000004b004b7220 */ /* 0x040fe40000410000 */
[C---:B------:R-:W-:Y:S04]  /*88f0*/  FMUL.FTZ R14, R0.reuse, R114 ;  /* 0x00000072000e7220 */ /* 0x040fe80000410000 */
[----:B------:R-:W-:Y:S02]  /*8900*/  FMUL.FTZ R15, R0, R115 ;  /* 0x00000073000f7220 */ /* 0x000fe40000410000 */
[----:B------:R-:W4:Y:S01]  /*8910*/  LDSM.16.MT88.4 R112, [R237+UR4+0x3100] ;  /* 0x00310004ed70783b */ /* 0x000f220008004200 */
[C---:B------:R-:W-:Y:S02]  /*8920*/  FMUL.FTZ R76, R2.reuse, R76 ;  /* 0x0000004c024c7220 */ /* 0x040fe40000410000 */
[----:B------:R-:W-:Y:S02]  /*8930*/  FMUL.FTZ R77, R2, R77 ;  /* 0x0000004d024d7220 */ /* 0x000fe40000410000 */
[C---:B---3--:R-:W-:Y:S03]  /*8940*/  HMMA.16816.F32.BF16 R12, R104.reuse, R20, R12 ;  /* 0x00000014680c723c */ /* 0x048fe6000004180c */
        /* <DEDUP_REMOVED lines=8> */
[C---:B------:R-:W-:Y:S04]  /*89d0*/  FMUL.FTZ R22, R0.reuse, R122 ;  /* 0x0000007a00167220 */ /* 0x040fe80000410000 */
[----:B------:R-:W-:Y:S01]  /*89e0*/  FMUL.FTZ R23, R0, R123 ;  /* 0x0000007b00177220 */ /* 0x000fe20000410000 */
[----:B------:R-:W-:Y:S01]  /*89f0*/  MOV R151, R121 ;  /* 0x0000007900977202 */ /* 0x000fe20000000f00 */
[----:B------:R-:W-:Y:S02]  /*8a00*/  FMUL.FTZ R24, R2, R124 ;  /* 0x0000007c02187220 */ /* 0x000fe40000410000 */
[--C-:B------:R-:W-:Y:S02]  /*8a10*/  FFMA.FTZ R124, R176, c[0x0][0x2d0], -R161.reuse ;  /* 0x0000b400b07c7a23 */ /* 0x100fe400000108a1 */
[C---:B------:R-:W-:Y:S01]  /*8a20*/  FMUL.FTZ R80, R2.reuse, R80 ;  /* 0x0000005002507220 */ /* 0x040fe20000410000 */
[C---:B------:R-:W-:Y:S03]  /*8a30*/  HMMA.16816.F32.BF16 R20, R104.reuse, R28, R20 ;  /* 0x0000001c6814723c */ /* 0x040fe60000041814 */
[----:B------:R-:W-:Y:S02]  /*8a40*/  FMUL.FTZ R81, R2, R81 ;  /* 0x0000005102517220 */ /* 0x000fe40000410000 */
[----:B------:R-:W-:Y:S02]  /*8a50*/  FMUL.FTZ R82, R0, R82 ;  /* 0x0000005200527220 */ /* 0x000fe40000410000 */
[C---:B------:R-:W-:Y:S01]  /*8a60*/  FMUL.FTZ R28, R2.reuse, R128 ;  /* 0x00000080021c7220 */ /* 0x040fe20000410000 */
[C---:B------:R-:W-:Y:S04]  /*8a70*/  HMMA.16816.F32.BF16 R24, R104.reuse, R30, R24 ;  /* 0x0000001e6818723c */ /* 0x040fe80000041818 */
[----:B------:R-:W-:Y:S02]  /*8a80*/  FMUL.FTZ R29, R2, R129 ;  /* 0x00000081021d7220 */ /* 0x000fe40000410000 */
[C---:B------:R-:W-:Y:S02]  /*8a90*/  FMUL.FTZ R83, R0.reuse, R83 ;  /* 0x0000005300537220 */ /* 0x040fe40000410000 */
[C---:B------:R-:W-:Y:S04]  /*8aa0*/  FMUL.FTZ R30, R0.reuse, R130 ;  /* 0x00000082001e7220 */ /* 0x040fe80000410000 */
[----:B------:R-:W-:Y:S02]  /*8ab0*/  FMUL.FTZ R31, R0, R131 ;  /* 0x00000083001f7220 */ /* 0x000fe40000410000 */
[----:B------:R-:W-:Y:S01]  /*8ac0*/  LDSM.16.MT88.4 R128, [R103+UR4+0x3900] ;  /* 0x003900046780783b */ /* 0x000fe20008004200 */
[C---:B------:R-:W-:Y:S02]  /*8ad0*/  FMUL.FTZ R84, R2.reuse, R84 ;  /* 0x0000005402547220 */ /* 0x040fe40000410000 */
[----:B------:R-:W-:Y:S02]  /*8ae0*/  FMUL.FTZ R85, R2, R85 ;  /* 0x0000005502557220 */ /* 0x000fe40000410000 */
[C---:B--2---:R-:W-:Y:S03]  /*8af0*/  HMMA.16816.F32.BF16 R28, R104.reuse, R36, R28 ;  /* 0x00000024681c723c */ /* 0x044fe6000004181c */
        /* <DEDUP_REMOVED lines=12> */
[----:B------:R-:W-:Y:S01]  /*8bc0*/  FMUL.FTZ R89, R2, R89 ;  /* 0x0000005902597220 */ /* 0x000fe20000410000 */
[----:B------:R-:W-:Y:S01]  /*8bd0*/  MOV R169, R203 ;  /* 0x000000cb00a97202 */ /* 0x000fe20000000f00 */
[C---:B------:R-:W-:Y:S02]  /*8be0*/  FMUL.FTZ R90, R0.reuse, R90 ;  /* 0x0000005a005a7220 */ /* 0x040fe40000410000 */
[----:B------:R-:W-:Y:S01]  /*8bf0*/  FMUL.FTZ R91, R0, R91 ;  /* 0x0000005b005b7220 */ /* 0x000fe20000410000 */
[C---:B------:R-:W-:Y:S03]  /*8c00*/  HMMA.16816.F32.BF16 R36, R104.reuse, R44, R36 ;  /* 0x0000002c6824723c */ /* 0x040fe60000041824 */
[C---:B------:R-:W-:Y:S02]  /*8c10*/  FMUL.FTZ R92, R2.reuse, R92 ;  /* 0x0000005c025c7220 */ /* 0x040fe40000410000 */
[C---:B------:R-:W-:Y:S02]  /*8c20*/  FMUL.FTZ R93, R2.reuse, R93 ;  /* 0x0000005d025d7220 */ /* 0x040fe40000410000 */
        /* <DEDUP_REMOVED lines=10> */
[----:B------:R-:W-:Y:S02]  /*8cd0*/  FMUL.FTZ R95, R0, R95 ;  /* 0x0000005f005f7220 */ /* 0x000fe40000410000 */
[C---:B------:R-:W-:Y:S02]  /*8ce0*/  FMUL.FTZ R96, R2.reuse, R96 ;  /* 0x0000006002607220 */ /* 0x040fe40000410000 */
[----:B------:R-:W-:Y:S01]  /*8cf0*/  FMUL.FTZ R97, R2, R97 ;  /* 0x0000006102617220 */ /* 0x000fe20000410000 */
[C---:B-1----:R-:W-:Y:S03]  /*8d00*/  HMMA.16816.F32.BF16 R44, R104.reuse, R108, R44 ;  /* 0x0000006c682c723c */ /* 0x042fe6000004182c */
[C---:B------:R-:W-:Y:S02]  /*8d10*/  FMUL.FTZ R98, R0.reuse, R98 ;  /* 0x0000006200627220 */ /* 0x040fe40000410000 */
[----:B------:R-:W-:Y:S03]  /*8d20*/  FMUL.FTZ R99, R0, R99 ;  /* 0x0000006300637220 */ /* 0x000fe60000410000 */
[C---:B------:R-:W-:Y:S01]  /*8d30*/  HMMA.16816.F32.BF16 R48, R104.reuse, R110, R48 ;  /* 0x0000006e6830723c */ /* 0x040fe20000041830 */
[----:B------:R-:W1:Y:S07]  /*8d40*/  LDSM.16.MT88.4 R108, [R103+UR4+0x6100] ;  /* 0x00610004676c783b */ /* 0x000e6e0008004200 */
[C---:B----4-:R-:W-:Y:S08]  /*8d50*/  HMMA.16816.F32.BF16 R52, R104.reuse, R112, R52 ;  /* 0x000000706834723c */ /* 0x050ff00000041834 */
[C---:B------:R-:W-:Y:S01]  /*8d60*/  HMMA.16816.F32.BF16 R56, R104.reuse, R114, R56 ;  /* 0x000000726838723c */ /* 0x040fe20000041838 */
[----:B------:R-:W2:Y:S07]  /*8d70*/  LDSM.16.MT88.4 R112, [R102+0x6100] ;  /* 0x006100006670783b */ /* 0x000eae0000004200 */
[C---:B------:R-:W-:Y:S07]  /*8d80*/  HMMA.16816.F32.BF16 R60, R104.reuse, R116, R60 ;  /* 0x00000074683c723c */ /* 0x040fee000004183c */
[--C-:B------:R-:W-:Y:S01]  /*8d90*/  FFMA.FTZ R116, R162, c[0x0][0x2d0], -R160.reuse ;  /* 0x0000b400a2747a23 */ /* 0x100fe200000108a0 */
[C---:B------:R-:W-:Y:S03]  /*8da0*/  HMMA.16816.F32.BF16 R64, R104.reuse, R118, R64 ;  /* 0x000000766840723c */ /* 0x040fe60000041840 */
[----:B------:R3:W-:Y:S01]  /*8db0*/  MUFU.EX2 R248, R116 ;  /* 0x0000007400f87308 */ /* 0x0007e20000000800 */
[----:B------:R-:W-:Y:S02]  /*8dc0*/  MOV R162, R120 ;  /* 0x0000007800a27202 */ /* 0x000fe40000000f00 */
[----:B------:R-:W-:Y:S02]  /*8dd0*/  LDSM.16.MT88.4 R120, [R237+UR4+0x900] ;  /* 0x00090004ed78783b */ /* 0x000fe40008004200 */
[C---:B-1----:R-:W-:Y:S07]  /*8de0*/  HMMA.16816.F32.BF16 R68, R104.reuse, R108, R68 ;  /* 0x0000006c6844723c */ /* 0x042fee0000041844 */
[--C-:B------:R-:W-:Y:S01]  /*8df0*/  FFMA.FTZ R108, R171, c[0x0][0x2d0], -R160.reuse ;  /* 0x0000b400ab6c7a23 */ /* 0x100fe200000108a0 */
[C---:B------:R-:W-:Y:S03]  /*8e00*/  HMMA.16816.F32.BF16 R72, R104.reuse, R110, R72 ;  /* 0x0000006e6848723c */ /* 0x040fe60000041848 */
[----:B------:R1:W-:Y:S01]  /*8e10*/  MUFU.EX2 R246, R108 ;  /* 0x0000006c00f67308 */ /* 0x0003e20000000800 */
[----:B------:R-:W-:Y:S04]  /*8e20*/  MOV R171, R241 ;  /* 0x000000f100ab7202 */ /* 0x000fe80000000f00 */
[C---:B--2---:R-:W-:Y:S04]  /*8e30*/  HMMA.16816.F32.BF16 R76, R104.reuse, R112, R76 ;  /* 0x00000070684c723c */ /* 0x044fe8000004184c */
[--C-:B---3--:R-:W-:Y:S01]  /*8e40*/  FFMA.FTZ R116, R163, c[0x0][0x2d0], -R160.reuse ;  /* 0x0000b400a3747a23 */ /* 0x108fe200000108a0 */
[----:B------:R2:W-:Y:S01]  /*8e50*/  MUFU.EX2 R241, R124 ;  /* 0x0000007c00f17308 */ /* 0x0005e20000000800 */
[----:B------:R-:W-:Y:S01]  /*8e60*/  MOV R163, R243 ;  /* 0x000000f300a37202 */ /* 0x000fe20000000f00 */
[--C-:B------:R-:W-:Y:S01]  /*8e70*/  FFMA.FTZ R112, R173, c[0x0][0x2d0], -R161.reuse ;  /* 0x0000b400ad707a23 */ /* 0x100fe200000108a1 */
[C---:B------:R-:W-:Y:S07]  /*8e80*/  HMMA.16816.F32.BF16 R80, R104.reuse, R114, R80 ;  /* 0x000000726850723c */ /* 0x040fee0000041850 */
[----:B------:R3:W4:Y:S01]  /*8e90*/  MUFU.EX2 R247, R116 ;  /* 0x0000007400f77308 */ /* 0x0007220000000800 */
[--C-:B-1----:R-:W-:Y:S09]  /*8ea0*/  FFMA.FTZ R108, R172, c[0x0][0x2d0], -R160.reuse ;  /* 0x0000b400ac6c7a23 */ /* 0x102ff200000108a0 */
[----:B------:R1:W-:Y:S01]  /*8eb0*/  MUFU.EX2 R244, R112 ;  /* 0x0000007000f47308 */ /* 0x0003e20000000800 */
[----:B--2---:R-:W-:Y:S09]  /*8ec0*/  LDSM.16.MT88.4 R124, [R101+0x900] ;  /* 0x00090000657c783b */ /* 0x004ff20000004200 */
[----:B------:R2:W5:Y:S01]  /*8ed0*/  MUFU.EX2 R245, R108 ;  /* 0x0000006c00f57308 */ /* 0x0005620000000800 */
[----:B---3--:R-:W3:Y:S01]  /*8ee0*/  LDSM.16.MT88.4 R116, [R237+UR4+0x6100] ;  /* 0x00610004ed74783b */ /* 0x008ee20008004200 */
[--C-:B-1----:R-:W-:Y:S08]  /*8ef0*/  FFMA.FTZ R112, R175, c[0x0][0x2d0], -R161.reuse ;  /* 0x0000b400af707a23 */ /* 0x102ff000000108a1 */
[----:B------:R1:W1:Y:S01]  /*8f00*/  MUFU.EX2 R243, R112 ;  /* 0x0000007000f37308 */ /* 0x0002620000000800 */
[----:B--2---:R-:W2:Y:S08]  /*8f10*/  LDSM.16.MT88.4 R108, [R101+0x6100] ;  /* 0x00610000656c783b */ /* 0x004eb00000004200 */
[----:B-1----:R-:W1:Y:S01]  /*8f20*/  LDSM.16.MT88.4 R112, [R103+UR4+0x900] ;  /* 0x000900046770783b */ /* 0x002e620008004200 */
[C---:B---3--:R-:W-:Y:S07]  /*8f30*/  HMMA.16816.F32.BF16 R84, R104.reuse, R116, R84 ;  /* 0x000000746854723c */ /* 0x048fee0000041854 */
[--C-:B------:R-:W-:Y:S01]  /*8f40*/  FFMA.FTZ R116, R174, c[0x0][0x2d0], -R161.reuse ;  /* 0x0000b400ae747a23 */ /* 0x100fe200000108a1 */
[C---:B------:R-:W-:Y:S03]  /*8f50*/  HMMA.16816.F32.BF16 R88, R104.reuse, R118, R88 ;  /* 0x000000766858723c */ /* 0x040fe60000041858 */
[----:B------:R3:W1:Y:S05]  /*8f60*/  MUFU.EX2 R242, R116 ;  /* 0x0000007400f27308 */ /* 0x00066a0000000800 */
[C---:B--2---:R-:W-:Y:S08]  /*8f70*/  HMMA.16816.F32.BF16 R92, R104.reuse, R108, R92 ;  /* 0x0000006c685c723c */ /* 0x044ff0000004185c */
[----:B------:R-:W-:Y:S01]  /*8f80*/  HMMA.16816.F32.BF16 R96, R104, R110, R96 ;  /* 0x0000006e6860723c */ /* 0x000fe20000041860 */
[----:B------:R-:W-:Y:S06]  /*8f90*/  LDSM.16.MT88.4 R108, [R237+UR4+0x3900] ;  /* 0x00390004ed6c783b */ /* 0x000fec0008004200 */
[----:B----4-:R-:W-:Y:S02]  /*8fa0*/  F2FP.BF16.PACK_AB R104, R247, R248 ;  /* 0x000000f8f768723e */ /* 0x010fe400000010ff */
[----:B---3--:R-:W2:Y:S03]  /*8fb0*/  LDSM.16.MT88.4 R116, [R102+0x900] ;  /* 0x000900006674783b */ /* 0x008ea60000004200 */
[----:B-----5:R-:W-:Y:S02]  /*8fc0*/  F2FP.BF16.PACK_AB R106, R245, R246 ;  /* 0x000000f6f56a723e */ /* 0x020fe400000010ff */
[----:B------:R-:W-:Y:S02]  /*8fd0*/  F2FP.BF16.PACK_AB R105, R243, R244 ;  /* 0x000000f4f369723e */ /* 0x000fe400000010ff */
[----:B-1----:R-:W-:Y:S07]  /*8fe0*/  F2FP.BF16.PACK_AB R107, R241, R242 ;  /* 0x000000f2f16b723e */ /* 0x002fee00000010ff */
[C---:B------:R-:W-:Y:S08]  /*8ff0*/  HMMA.16816.F32.BF16 R4, R104.reuse, R112, R4 ;  /* 0x000000706804723c */ /* 0x040ff00000041804 */
[C---:B------:R-:W-:Y:S01]  /*9000*/  HMMA.16816.F32.BF16 R8, R104.reuse, R114, R8 ;  /* 0x000000726808723c */ /* 0x040fe20000041808 */
[----:B------:R-:W1:Y:S07]  /*9010*/  LDSM.16.MT88.4 R112, [R101+0x3900] ;  /* 0x003900006570783b */ /* 0x000e6e0000004200 */
[C---:B--2---:R-:W-:Y:S08]  /*9020*/  HMMA.16816.F32.BF16 R12, R104.reuse, R116, R12 ;  /* 0x00000074680c723c */ /* 0x044ff0000004180c */
[C---:B------:R-:W-:Y:S01]  /*9030*/  HMMA.16816.F32.BF16 R16, R104.reuse, R118, R16 ;  /* 0x000000766810723c */ /* 0x040fe20000041810 */
[----:B------:R-:W2:Y:S07]  /*9040*/  LDSM.16.MT88.4 R116, [R103+UR4+0x6900] ;  /* 0x006900046774783b */ /* 0x000eae0008004200 */
[C---:B------:R-:W-:Y:S07]  /*9050*/  HMMA.16816.F32.BF16 R20, R104.reuse, R120, R20 ;  /* 0x000000786814723c */ /* 0x040fee0000041814 */
[--C-:B------:R-:W-:Y:S01]  /*9060*/  FFMA.FTZ R120, R177, c[0x0][0x2d0], -R160.reuse ;  /* 0x0000b400b1787a23 */ /* 0x100fe200000108a0 */
[C---:B------:R-:W-:Y:S03]  /*9070*/  HMMA.16816.F32.BF16 R24, R104.reuse, R122, R24 ;  /* 0x0000007a6818723c */ /* 0x040fe60000041818 */
[----:B------:R3:W-:Y:S05]  /*9080*/  MUFU.EX2 R206, R120 ;  /* 0x0000007800ce7308 */ /* 0x0007ea0000000800 */
[C---:B------:R-:W-:Y:S07]  /*9090*/  HMMA.16816.F32.BF16 R28, R104.reuse, R124, R28 ;  /* 0x0000007c681c723c */ /* 0x040fee000004181c */
[--C-:B------:R-:W-:Y:S01]  /*90a0*/  FFMA.FTZ R124, R182, c[0x0][0x2d0], -R161.reuse ;  /* 0x0000b400b67c7a23 */ /* 0x100fe200000108a1 */
[C---:B------:R-:W-:Y:S03]  /*90b0*/  HMMA.16816.F32.BF16 R32, R104.reuse, R126, R32 ;  /* 0x0000007e6820723c */ /* 0x040fe60000041820 */
[----:B------:R4:W-:Y:S05]  /*90c0*/  MUFU.EX2 R203, R124 ;  /* 0x0000007c00cb7308 */ /* 0x0009ea0000000800 */
[C---:B------:R-:W-:Y:S01]  /*90d0*/  HMMA.16816.F32.BF16 R36, R104.reuse, R128, R36 ;  /* 0x000000806824723c */ /* 0x040fe20000041824 */
[----:B---3--:R-:W3:Y:S07]  /*90e0*/  LDSM.16.MT88.4 R120, [R102+0x6900] ;  /* 0x006900006678783b */ /* 0x008eee0000004200 */
[C---:B------:R-:W-:Y:S01]  /*90f0*/  HMMA.16816.F32.BF16 R40, R104.reuse, R130, R40 ;  /* 0x000000826828723c */ /* 0x040fe20000041828 */
[----:B------:R-:W-:Y:S07]  /*9100*/  LDSM.16.MT88.4 R128, [R103+UR4+0x4100] ;  /* 0x004100046780783b */ /* 0x000fee0008004200 */
[C---:B------:R-:W-:Y:S01]  /*9110*/  HMMA.16816.F32.BF16 R44, R104.reuse, R132, R44 ;  /* 0x00000084682c723c */ /* 0x040fe2000004182c */
[----:B----4-:R-:W-:Y:S07]  /*9120*/  LDSM.16.MT88.4 R124, [R237+UR4+0x1100] ;  /* 0x00110004ed7c783b */ /* 0x010fee0008004200 */
[C---:B------:R-:W-:Y:S01]  /*9130*/  HMMA.16816.F32.BF16 R48, R104.reuse, R134, R48 ;  /* 0x000000866830723c */ /* 0x040fe20000041830 */
[----:B------:R-:W-:Y:S07]  /*9140*/  LDSM.16.MT88.4 R132, [R102+0x4100] ;  /* 0x004100006684783b */ /* 0x000fee0000004200 */
[C---:B------:R-:W-:Y:S07]  /*9150*/  HMMA.16816.F32.BF16 R52, R104.reuse, R108, R52 ;  /* 0x0000006c6834723c */ /* 0x040fee0000041834 */
[--C-:B------:R-:W-:Y:S01]  /*9160*/  FFMA.FTZ R108, R179, c[0x0][0x2d0], -R160.reuse ;  /* 0x0000b400b36c7a23 */ /* 0x100fe200000108a0 */
[C---:B------:R-:W-:Y:S03]  /*9170*/  HMMA.16816.F32.BF16 R56, R104.reuse, R110, R56 ;  /* 0x0000006e6838723c */ /* 0x040fe60000041838 */
[----:B------:R4:W5:Y:S05]  /*9180*/  MUFU.EX2 R204, R108 ;  /* 0x0000006c00cc7308 */ /* 0x00096a0000000800 */
[C---:B-1----:R-:W-:Y:S07]  /*9190*/  HMMA.16816.F32.BF16 R60, R104.reuse, R112, R60 ;  /* 0x00000070683c723c */ /* 0x042fee000004183c */
[--C-:B------:R-:W-:Y:S01]  /*91a0*/  FFMA.FTZ R112, R180, c[0x0][0x2d0], -R160.reuse ;  /* 0x0000b400b4707a23 */ /* 0x100fe200000108a0 */
[C---:B------:R-:W-:Y:S03]  /*91b0*/  HMMA.16816.F32.BF16 R64, R104.reuse, R114, R64 ;  /* 0x000000726840723c */ /* 0x040fe60000041840 */
[----:B------:R1:W-:Y:S05]  /*91c0*/  MUFU.EX2 R207, R112 ;  /* 0x0000007000cf7308 */ /* 0x0003ea0000000800 */
[C---:B--2---:R-:W-:Y:S04]  /*91d0*/  HMMA.16816.F32.BF16 R68, R104.reuse, R116, R68 ;  /* 0x000000746844723c */ /* 0x044fe80000041844 */
[--C-:B----4-:R-:W-:Y:S03]  /*91e0*/  FFMA.FTZ R108, R178, c[0x0][0x2d0], -R160.reuse ;  /* 0x0000b400b26c7a23 */ /* 0x110fe600000108a0 */
[--C-:B------:R-:W-:Y:S01]  /*91f0*/  FFMA.FTZ R116, R183, c[0x0][0x2d0], -R161.reuse ;  /* 0x0000b400b7747a23 */ /* 0x100fe200000108a1 */
[C---:B------:R-:W-:Y:S01]  /*9200*/  HMMA.16816.F32.BF16 R72, R104.reuse, R118, R72 ;  /* 0x000000766848723c */ /* 0x040fe20000041848 */
[----:B------:R2:W4:Y:S07]  /*9210*/  MUFU.EX2 R205, R108 ;  /* 0x0000006c00cd7308 */ /* 0x00052e0000000800 */
[C---:B---3--:R-:W-:Y:S03]  /*9220*/  HMMA.16816.F32.BF16 R76, R104.reuse, R120, R76 ;  /* 0x00000078684c723c */ /* 0x048fe6000004184c */
[----:B------:R3:W3:Y:S01]  /*9230*/  MUFU.EX2 R202, R116 ;  /* 0x0000007400ca7308 */ /* 0x0006e20000000800 */
[----:B-1----:R-:W-:Y:S03]  /*9240*/  LDSM.16.MT88.4 R112, [R101+0x6900] ;  /* 0x006900006570783b */ /* 0x002fe60000004200 */
[--C-:B------:R-:W-:Y:S01]  /*9250*/  FFMA.FTZ R120, R188, c[0x0][0x2d0], -R161.reuse ;  /* 0x0000b400bc787a23 */ /* 0x100fe200000108a1 */
[C---:B------:R-:W-:Y:S05]  /*9260*/  HMMA.16816.F32.BF16 R80, R104.reuse, R122, R80 ;  /* 0x0000007a6850723c */ /* 0x040fea0000041850 */
[----:B------:R1:W-:Y:S01]  /*9270*/  MUFU.EX2 R201, R120 ;  /* 0x0000007800c97308 */ /* 0x0003e20000000800 */
[----:B--2---:R-:W2:Y:S01]  /*9280*/  LDSM.16.MT88.4 R108, [R237+UR4+0x6900] ;  /* 0x00690004ed6c783b */ /* 0x004ea20008004200 */
[--C-:B---3--:R-:W-:Y:S08]  /*9290*/  FFMA.FTZ R116, R181, c[0x0][0x2d0], -R161.reuse ;  /* 0x0000b400b5747a23 */ /* 0x108ff000000108a1 */
[----:B------:R3:W2:Y:S01]  /*92a0*/  MUFU.EX2 R200, R116 ;  /* 0x0000007400c87308 */ /* 0x0006a20000000800 */
[----:B-1----:R-:W-:Y:S08]  /*92b0*/  LDSM.16.MT88.4 R120, [R102+0x1100] ;  /* 0x001100006678783b */ /* 0x002ff00000004200 */
[----:B---3--:R-:W1:Y:S01]  /*92c0*/  LDSM.16.MT88.4 R116, [R103+UR4+0x1100] ;  /* 0x001100046774783b */ /* 0x008e620008004200 */
[C---:B--2---:R-:W-:Y:S08]  /*92d0*/  HMMA.16816.F32.BF16 R84, R104.reuse, R108, R84 ;  /* 0x0000006c6854723c */ /* 0x044ff00000041854 */
[C---:B------:R-:W-:Y:S01]  /*92e0*/  HMMA.16816.F32.BF16 R88, R104.reuse, R110, R88 ;  /* 0x0000006e6858723c */ /* 0x040fe20000041858 */
[----:B------:R-:W2:Y:S07]  /*92f0*/  LDSM.16.MT88.4 R108, [R101+0x1100] ;  /* 0x00110000656c783b */ /* 0x000eae0000004200 */
[C---:B------:R-:W-:Y:S08]  /*9300*/  HMMA.16816.F32.BF16 R92, R104.reuse, R112, R92 ;  /* 0x00000070685c723c */ /* 0x040ff0000004185c */
[----:B------:R-:W-:Y:S01]  /*9310*/  HMMA.16816.F32.BF16 R96, R104, R114, R96 ;  /* 0x000000726860723c */ /* 0x000fe20000041860 */
[----:B------:R-:W3:Y:S06]  /*9320*/  LDSM.16.MT88.4 R112, [R237+UR4+0x4100] ;  /* 0x00410004ed70783b */ /* 0x000eec0008004200 */
[----:B-----5:R-:W-:Y:S02]  /*9330*/  F2FP.BF16.PACK_AB R104, R204, R206 ;  /* 0x000000cecc68723e */ /* 0x020fe400000010ff */
[----:B----4-:R-:W-:Y:S03]  /*9340*/  F2FP.BF16.PACK_AB R106, R207, R205 ;  /* 0x000000cdcf6a723e */ /* 0x010fe600000010ff */
[----:B------:R-:W-:Y:S02]  /*9350*/  F2FP.BF16.PACK_AB R105, R202, R203 ;  /* 0x000000cbca69723e */ /* 0x000fe400000010ff */
[----:B------:R-:W-:Y:S07]  /*9360*/  F2FP.BF16.PACK_AB R107, R201, R200 ;  /* 0x000000c8c96b723e */ /* 0x000fee00000010ff */
[C---:B-1----:R-:W-:Y:S08]  /*9370*/  HMMA.16816.F32.BF16 R4, R104.reuse, R116, R4 ;  /* 0x000000746804723c */ /* 0x042ff00000041804 */
[C---:B------:R-:W-:Y:S01]  /*9380*/  HMMA.16816.F32.BF16 R8, R104.reuse, R118, R8 ;  /* 0x000000766808723c */ /* 0x040fe20000041808 */
[----:B------:R-:W1:Y:S07]  /*9390*/  LDSM.16.MT88.4 R116, [R101+0x4100] ;  /* 0x004100006574783b */ /* 0x000e6e0000004200 */
[C---:B------:R-:W-:Y:S08]  /*93a0*/  HMMA.16816.F32.BF16 R12, R104.reuse, R120, R12 ;  /* 0x00000078680c723c */ /* 0x040ff0000004180c */
[C---:B------:R-:W-:Y:S01]  /*93b0*/  HMMA.16816.F32.BF16 R16, R104.reuse, R122, R16 ;  /* 0x0000007a6810723c */ /* 0x040fe20000041810 */
[----:B------:R-:W4:Y:S07]  /*93c0*/  LDSM.16.MT88.4 R120, [R103+UR4+0x7100] ;  /* 0x007100046778783b */ /* 0x000f2e0008004200 */
[C---:B------:R-:W-:Y:S07]  /*93d0*/  HMMA.16816.F32.BF16 R20, R104.reuse, R124, R20 ;  /* 0x0000007c6814723c */ /* 0x040fee0000041814 */
[--C-:B------:R-:W-:Y:S01]  /*93e0*/  FFMA.FTZ R124, R149, c[0x0][0x2d0], -R161.reuse ;  /* 0x0000b400957c7a23 */ /* 0x100fe200000108a1 */
[C---:B------:R-:W-:Y:S03]  /*93f0*/  HMMA.16816.F32.BF16 R24, R104.reuse, R126, R24 ;  /* 0x0000007e6818723c */ /* 0x040fe60000041818 */
[----:B------:R5:W-:Y:S05]  /*9400*/  MUFU.EX2 R181, R124 ;  /* 0x0000007c00b57308 */ /* 0x000bea0000000800 */
[C---:B--2---:R-:W-:Y:S08]  /*9410*/  HMMA.16816.F32.BF16 R28, R104.reuse, R108, R28 ;  /* 0x0000006c681c723c */ /* 0x044ff0000004181c */
[C---:B------:R-:W-:Y:S01]  /*9420*/  HMMA.16816.F32.BF16 R32, R104.reuse, R110, R32 ;  /* 0x0000006e6820723c */ /* 0x040fe20000041820 */
[----:B------:R-:W2:Y:S07]  /*9430*/  LDSM.16.MT88.4 R108, [R102+0x7100] ;  /* 0x00710000666c783b */ /* 0x000eae0000004200 */
[C---:B------:R-:W-:Y:S01]  /*9440*/  HMMA.16816.F32.BF16 R36, R104.reuse, R128, R36 ;  /* 0x000000806824723c */ /* 0x040fe20000041824 */
[----:B-----5:R-:W-:Y:S07]  /*9450*/  LDSM.16.MT88.4 R124, [R237+UR4+0x1900] ;  /* 0x00190004ed7c783b */ /* 0x020fee0008004200 */
[C---:B------:R-:W-:Y:S01]  /*9460*/  HMMA.16816.F32.BF16 R40, R104.reuse, R130, R40 ;  /* 0x000000826828723c */ /* 0x040fe20000041828 */
[----:B------:R-:W-:Y:S07]  /*9470*/  LDSM.16.MT88.4 R128, [R101+0x1900] ;  /* 0x001900006580783b */ /* 0x000fee0000004200 */
[C---:B------:R-:W-:Y:S08]  /*9480*/  HMMA.16816.F32.BF16 R44, R104.reuse, R132, R44 ;  /* 0x00000084682c723c */ /* 0x040ff0000004182c */
[C---:B------:R-:W-:Y:S01]  /*9490*/  HMMA.16816.F32.BF16 R48, R104.reuse, R134, R48 ;  /* 0x000000866830723c */ /* 0x040fe20000041830 */
[----:B------:R-:W-:Y:S07]  /*94a0*/  LDSM.16.MT88.4 R132, [R103+UR4+0x4900] ;  /* 0x004900046784783b */ /* 0x000fee0008004200 */
[C---:B---3--:R-:W-:Y:S07]  /*94b0*/  HMMA.16816.F32.BF16 R52, R104.reuse, R112, R52 ;  /* 0x000000706834723c */ /* 0x048fee0000041834 */
[--C-:B------:R-:W-:Y:S01]  /*94c0*/  FFMA.FTZ R112, R189, c[0x0][0x2d0], -R160.reuse ;  /* 0x0000b400bd707a23 */ /* 0x100fe200000108a0 */
[C---:B------:R-:W-:Y:S03]  /*94d0*/  HMMA.16816.F32.BF16 R56, R104.reuse, R114, R56 ;  /* 0x000000726838723c */ /* 0x040fe60000041838 */
[----:B------:R3:W-:Y:S05]  /*94e0*/  MUFU.EX2 R191, R112 ;  /* 0x0000007000bf7308 */ /* 0x0007ea0000000800 */
[C---:B-1----:R-:W-:Y:S07]  /*94f0*/  HMMA.16816.F32.BF16 R60, R104.reuse, R116, R60 ;  /* 0x00000074683c723c */ /* 0x042fee000004183c */
[--C-:B------:R-:W-:Y:S01]  /*9500*/  FFMA.FTZ R116, R171, c[0x0][0x2d0], -R160.reuse ;  /* 0x0000b400ab747a23 */ /* 0x100fe200000108a0 */
[C---:B------:R-:W-:Y:S03]  /*9510*/  HMMA.16816.F32.BF16 R64, R104.reuse, R118, R64 ;  /* 0x000000766840723c */ /* 0x040fe60000041840 */
[----:B------:R1:W-:Y:S05]  /*9520*/  MUFU.EX2 R188, R116 ;  /* 0x0000007400bc7308 */ /* 0x0003ea0000000800 */
[C---:B----4-:R-:W-:Y:S04]  /*9530*/  HMMA.16816.F32.BF16 R68, R104.reuse, R120, R68 ;  /* 0x000000786844723c */ /* 0x050fe80000041844 */
[--C-:B---3--:R-:W-:Y:S03]  /*9540*/  FFMA.FTZ R112, R190, c[0x0][0x2d0], -R160.reuse ;  /* 0x0000b400be707a23 */ /* 0x108fe600000108a0 */
[--C-:B------:R-:W-:Y:S01]  /*9550*/  FFMA.FTZ R120, R151, c[0x0][0x2d0], -R161.reuse ;  /* 0x0000b40097787a23 */ /* 0x100fe200000108a1 */
[C---:B------:R-:W-:Y:S01]  /*9560*/  HMMA.16816.F32.BF16 R72, R104.reuse, R122, R72 ;  /* 0x0000007a6848723c */ /* 0x040fe20000041848 */
[----:B------:R3:W4:Y:S07]  /*9570*/  MUFU.EX2 R190, R112 ;  /* 0x0000007000be7308 */ /* 0x00072e0000000800 */
[C---:B--2---:R-:W-:Y:S03]  /*9580*/  HMMA.16816.F32.BF16 R76, R104.reuse, R108, R76 ;  /* 0x0000006c684c723c */ /* 0x044fe6000004184c */
[----:B------:R2:W-:Y:S01]  /*9590*/  MUFU.EX2 R182, R120 ;  /* 0x0000007800b67308 */ /* 0x0005e20000000800 */
[--C-:B-1----:R-:W-:Y:S03]  /*95a0*/  FFMA.FTZ R116, R163, c[0x0][0x2d0], -R160.reuse ;  /* 0x0000b400a3747a23 */ /* 0x102fe600000108a0 */
[--C-:B------:R-:W-:Y:S01]  /*95b0*/  FFMA.FTZ R108, R150, c[0x0][0x2d0], -R161.reuse ;  /* 0x0000b400966c7a23 */ /* 0x100fe200000108a1 */
[C---:B------:R-:W-:Y:S05]  /*95c0*/  HMMA.16816.F32.BF16 R80, R104.reuse, R110, R80 ;  /* 0x0000006e6850723c */ /* 0x040fea0000041850 */
[----:B------:R1:W5:Y:S01]  /*95d0*/  MUFU.EX2 R189, R116 ;  /* 0x0000007400bd7308 */ /* 0x0003620000000800 */
[----:B---3--:R-:W3:Y:S09]  /*95e0*/  LDSM.16.MT88.4 R112, [R237+UR4+0x7100] ;  /* 0x00710004ed70783b */ /* 0x008ef20008004200 */
[----:B------:R4:W-:Y:S01]  /*95f0*/  MUFU.EX2 R180, R108 ;  /* 0x0000006c00b47308 */ /* 0x0009e20000000800 */
[----:B--2---:R-:W-:Y:S01]  /*9600*/  LDSM.16.MT88.4 R120, [R102+0x1900] ;  /* 0x001900006678783b */ /* 0x004fe20000004200 */
[--C-:B-1----:R-:W-:Y:S08]  /*9610*/  FFMA.FTZ R116, R162, c[0x0][0x2d0], -R161.reuse ;  /* 0x0000b400a2747a23 */ /* 0x102ff000000108a1 */
[----:B------:R1:W2:Y:S01]  /*9620*/  MUFU.EX2 R183, R116 ;  /* 0x0000007400b77308 */ /* 0x0002a20000000800 */
[----:B----4-:R-:W-:Y:S01]  /*9630*/  LDSM.16.MT88.4 R108, [R103+UR4+0x1900] ;  /* 0x00190004676c783b */ /* 0x010fe20008004200 */
[C---:B---3--:R-:W-:Y:S08]  /*9640*/  HMMA.16816.F32.BF16 R84, R104.reuse, R112, R84 ;  /* 0x000000706854723c */ /* 0x048ff00000041854 */
[C---:B------:R-:W-:Y:S01]  /*9650*/  HMMA.16816.F32.BF16 R88, R104.reuse, R114, R88 ;  /* 0x000000726858723c */ /* 0x040fe20000041858 */
[----:B-1----:R-:W1:Y:S08]  /*9660*/  LDSM.16.MT88.4 R116, [R101+0x7100] ;  /* 0x007100006574783b */ /* 0x002e700000004200 */
[----:B------:R-:W3:Y:S01]  /*9670*/  LDSM.16.MT88.4 R112, [R102+0x4900] ;  /* 0x004900006670783b */ /* 0x000ee20000004200 */
[C---:B-1----:R-:W-:Y:S08]  /*9680*/  HMMA.16816.F32.BF16 R92, R104.reuse, R116, R92 ;  /* 0x00000074685c723c */ /* 0x042ff0000004185c */
[----:B------:R-:W-:Y:S01]  /*9690*/  HMMA.16816.F32.BF16 R96, R104, R118, R96 ;  /* 0x000000766860723c */ /* 0x000fe20000041860 */
[----:B------:R-:W1:Y:S06]  /*96a0*/  LDSM.16.MT88.4 R116, [R237+UR4+0x4900] ;  /* 0x00490004ed74783b */ /* 0x000e6c0008004200 */
[----:B------:R-:W-:Y:S02]  /*96b0*/  F2FP.BF16.PACK_AB R104, R190, R191 ;  /* 0x000000bfbe68723e */ /* 0x000fe400000010ff */
[----:B-----5:R-:W-:Y:S03]  /*96c0*/  F2FP.BF16.PACK_AB R106, R189, R188 ;  /* 0x000000bcbd6a723e */ /* 0x020fe600000010ff */
[----:B--2---:R-:W-:Y:S02]  /*96d0*/  F2FP.BF16.PACK_AB R105, R182, R183 ;  /* 0x000000b7b669723e */ /* 0x004fe400000010ff */
[----:B------:R-:W-:Y:S07]  /*96e0*/  F2FP.BF16.PACK_AB R107, R181, R180 ;  /* 0x000000b4b56b723e */ /* 0x000fee00000010ff */
[C---:B------:R-:W-:Y:S08]  /*96f0*/  HMMA.16816.F32.BF16 R4, R104.reuse, R108, R4 ;  /* 0x0000006c6804723c */ /* 0x040ff00000041804 */
[C---:B------:R-:W-:Y:S01]  /*9700*/  HMMA.16816.F32.BF16 R8, R104.reuse, R110, R8 ;  /* 0x0000006e6808723c */ /* 0x040fe20000041808 */
[----:B------:R-:W2:Y:S07]  /*9710*/  LDSM.16.MT88.4 R108, [R101+0x4900] ;  /* 0x00490000656c783b */ /* 0x000eae0000004200 */
[C---:B------:R-:W-:Y:S08]  /*9720*/  HMMA.16816.F32.BF16 R12, R104.reuse, R120, R12 ;  /* 0x00000078680c723c */ /* 0x040ff0000004180c */
[C---:B------:R-:W-:Y:S01]  /*9730*/  HMMA.16816.F32.BF16 R16, R104.reuse, R122, R16 ;  /* 0x0000007a6810723c */ /* 0x040fe20000041810 */
[----:B------:R-:W4:Y:S07]  /*9740*/  LDSM.16.MT88.4 R120, [R103+UR4+0x7900] ;  /* 0x007900046778783b */ /* 0x000f2e0008004200 */
[C---:B------:R-:W-:Y:S07]  /*9750*/  HMMA.16816.F32.BF16 R20, R104.reuse, R124, R20 ;  /* 0x0000007c6814723c */ /* 0x040fee0000041814 */
[--C-:B------:R-:W-:Y:S01]  /*9760*/  FFMA.FTZ R124, R144, c[0x0][0x2d0], -R160.reuse ;  /* 0x0000b400907c7a23 */ /* 0x100fe200000108a0 */
[C---:B------:R-:W-:Y:S01]  /*9770*/  HMMA.16816.F32.BF16 R24, R104.reuse, R126, R24 ;  /* 0x0000007e6818723c */ /* 0x040fe20000041818 */
[----:B------:R-:W5:Y:S02]  /*9780*/  LDL.LU R144, [R1+0x4] ;  /* 0x0000040001907983 */ /* 0x000f640000300800 */
[----:B------:R1:W-:Y:S05]  /*9790*/  MUFU.EX2 R175, R124 ;  /* 0x0000007c00af7308 */ /* 0x0003ea0000000800 */
[C---:B------:R-:W-:Y:S08]  /*97a0*/  HMMA.16816.F32.BF16 R28, R104.reuse, R128, R28 ;  /* 0x00000080681c723c */ /* 0x040ff0000004181c */
[C---:B------:R-:W-:Y:S01]  /*97b0*/  HMMA.16816.F32.BF16 R32, R104.reuse, R130, R32 ;  /* 0x000000826820723c */ /* 0x040fe20000041820 */
[----:B------:R-:W-:Y:S07]  /*97c0*/  LDSM.16.MT88.4 R128, [R101+0x2100] ;  /* 0x002100006580783b */ /* 0x000fee0000004200 */
[C---:B------:R-:W-:Y:S01]  /*97d0*/  HMMA.16816.F32.BF16 R36, R104.reuse, R132, R36 ;  /* 0x000000846824723c */ /* 0x040fe20000041824 */
[----:B-1----:R-:W-:Y:S07]  /*97e0*/  LDSM.16.MT88.4 R124, [R237+UR4+0x2100] ;  /* 0x00210004ed7c783b */ /* 0x002fee0008004200 */
[C---:B------:R-:W-:Y:S01]  /*97f0*/  HMMA.16816.F32.BF16 R40, R104.reuse, R134, R40 ;  /* 0x000000866828723c */ /* 0x040fe20000041828 */
[----:B------:R-:W-:Y:S07]  /*9800*/  LDSM.16.MT88.4 R132, [R102+0x5100] ;  /* 0x005100006684783b */ /* 0x000fee0000004200 */
[C---:B---3--:R-:W-:Y:S07]  /*9810*/  HMMA.16816.F32.BF16 R44, R104.reuse, R112, R44 ;  /* 0x00000070682c723c */ /* 0x048fee000004182c */
[--C-:B------:R-:W-:Y:S01]  /*9820*/  FFMA.FTZ R112, R148, c[0x0][0x2d0], -R160.reuse ;  /* 0x0000b40094707a23 */ /* 0x100fe200000108a0 */
[C---:B------:R-:W-:Y:S01]  /*9830*/  HMMA.16816.F32.BF16 R48, R104.reuse, R114, R48 ;  /* 0x000000726830723c */ /* 0x040fe20000041830 */
[----:B------:R-:W-:Y:S02]  /*9840*/  LDSM.16.MT88.4 R148, [R102+0x5900] ;  /* 0x005900006694783b */ /* 0x000fe40000004200 */
[----:B------:R1:W-:Y:S05]  /*9850*/  MUFU.EX2 R178, R112 ;  /* 0x0000007000b27308 */ /* 0x0003ea0000000800 */
[C---:B------:R-:W-:Y:S07]  /*9860*/  HMMA.16816.F32.BF16 R52, R104.reuse, R116, R52 ;  /* 0x000000746834723c */ /* 0x040fee0000041834 */
[--C-:B------:R-:W-:Y:S01]  /*9870*/  FFMA.FTZ R116, R147, c[0x0][0x2d0], -R160.reuse ;  /* 0x0000b40093747a23 */ /* 0x100fe200000108a0 */
[C---:B------:R-:W-:Y:S03]  /*9880*/  HMMA.16816.F32.BF16 R56, R104.reuse, R118, R56 ;  /* 0x000000766838723c */ /* 0x040fe60000041838 */
[----:B------:R3:W3:Y:S05]  /*9890*/  MUFU.EX2 R179, R116 ;  /* 0x0000007400b37308 */ /* 0x0006ea0000000800 */
[C---:B--2---:R-:W-:Y:S01]  /*98a0*/  HMMA.16816.F32.BF16 R60, R104.reuse, R108, R60 ;  /* 0x0000006c683c723c */ /* 0x044fe2000004183c */
[----:B-1----:R-:W1:Y:S06]  /*98b0*/  LDSM.16.MT88.4 R112, [R102+0x7900] ;  /* 0x007900006670783b */ /* 0x002e6c0000004200 */
[--C-:B------:R-:W-:Y:S01]  /*98c0*/  FFMA.FTZ R108, R145, c[0x0][0x2d0], -R161.reuse ;  /* 0x0000b400916c7a23 */ /* 0x100fe200000108a1 */
[C---:B------:R-:W-:Y:S03]  /*98d0*/  HMMA.16816.F32.BF16 R64, R104.reuse, R110, R64 ;  /* 0x0000006e6840723c */ /* 0x040fe60000041840 */
[----:B------:R2:W-:Y:S01]  /*98e0*/  MUFU.EX2 R177, R108 ;  /* 0x0000006c00b17308 */ /* 0x0005e20000000800 */
[----:B------:R-:W-:Y:S04]  /*98f0*/  MOV R145, R164 ;  /* 0x000000a400917202 */ /* 0x000fe80000000f00 */
[C---:B----4-:R-:W-:Y:S04]  /*9900*/  HMMA.16816.F32.BF16 R68, R104.reuse, R120, R68 ;  /* 0x000000786844723c */ /* 0x050fe80000041844 */
[--C-:B---3--:R-:W-:Y:S03]  /*9910*/  FFMA.FTZ R116, R146, c[0x0][0x2d0], -R161.reuse ;  /* 0x0000b40092747a23 */ /* 0x108fe600000108a1 */
[--C-:B------:R-:W-:Y:S01]  /*9920*/  FFMA.FTZ R120, R143, c[0x0][0x2d0], -R160.reuse ;  /* 0x0000b4008f787a23 */ /* 0x100fe200000108a0 */
[C---:B------:R-:W-:Y:S01]  /*9930*/  HMMA.16816.F32.BF16 R72, R104.reuse, R122, R72 ;  /* 0x0000007a6848723c */ /* 0x040fe20000041848 */
[----:B------:R3:W4:Y:S10]  /*9940*/  MUFU.EX2 R176, R116 ;  /* 0x0000007400b07308 */ /* 0x0007340000000800 */
[----:B------:R4:W4:Y:S01]  /*9950*/  MUFU.EX2 R174, R120 ;  /* 0x0000007800ae7308 */ /* 0x0009220000000800 */
[----:B--2---:R-:W-:Y:S01]  /*9960*/  LDSM.16.MT88.4 R108, [R101+0x7900] ;  /* 0x00790000656c783b */ /* 0x004fe20000004200 */
[C---:B-1----:R-:W-:Y:S07]  /*9970*/  HMMA.16816.F32.BF16 R76, R104.reuse, R112, R76 ;  /* 0x00000070684c723c */ /* 0x042fee000004184c */
[----:B---3--:R-:W1:Y:S01]  /*9980*/  LDSM.16.MT88.4 R116, [R237+UR4+0x7900] ;  /* 0x00790004ed74783b */ /* 0x008e620008004200 */
[--C-:B------:R-:W-:Y:S01]  /*9990*/  FFMA.FTZ R112, R141, c[0x0][0x2d0], -R161.reuse ;  /* 0x0000b4008d707a23 */ /* 0x100fe200000108a1 */
[C---:B------:R-:W-:Y:S03]  /*99a0*/  HMMA.16816.F32.BF16 R80, R104.reuse, R114, R80 ;  /* 0x000000726850723c */ /* 0x040fe60000041850 */
[----:B------:R2:W-:Y:S01]  /*99b0*/  MUFU.EX2 R172, R112 ;  /* 0x0000007000ac7308 */ /* 0x0005e20000000800 */
[----:B----4-:R-:W-:Y:S09]  /*99c0*/  FFMA.FTZ R120, R142, c[0x0][0x2d0], -R161 ;  /* 0x0000b4008e787a23 */ /* 0x010ff200000108a1 */
[----:B------:R3:W4:Y:S01]  /*99d0*/  MUFU.EX2 R173, R120 ;  /* 0x0000007800ad7308 */ /* 0x0007220000000800 */
[----:B--2---:R-:W-:Y:S08]  /*99e0*/  LDSM.16.MT88.4 R112, [R102+0x2100] ;  /* 0x002100006670783b */ /* 0x004ff00000004200 */
[----:B---3--:R-:W2:Y:S01]  /*99f0*/  LDSM.16.MT88.4 R120, [R103+UR4+0x2100] ;  /* 0x002100046778783b */ /* 0x008ea20008004200 */
[C---:B-1----:R-:W-:Y:S08]  /*9a00*/  HMMA.16816.F32.BF16 R84, R104.reuse, R116, R84 ;  /* 0x000000746854723c */ /* 0x042ff00000041854 */
[C---:B------:R-:W-:Y:S01]  /*9a10*/  HMMA.16816.F32.BF16 R88, R104.reuse, R118, R88 ;  /* 0x000000766858723c */ /* 0x040fe20000041858 */
[----:B------:R-:W1:Y:S07]  /*9a20*/  LDSM.16.MT88.4 R116, [R103+UR4+0x5100] ;  /* 0x005100046774783b */ /* 0x000e6e0008004200 */
[C---:B------:R-:W-:Y:S08]  /*9a30*/  HMMA.16816.F32.BF16 R92, R104.reuse, R108, R92 ;  /* 0x0000006c685c723c */ /* 0x040ff0000004185c */
[----:B------:R-:W-:Y:S01]  /*9a40*/  HMMA.16816.F32.BF16 R96, R104, R110, R96 ;  /* 0x0000006e6860723c */ /* 0x000fe20000041860 */
[----:B------:R-:W3:Y:S06]  /*9a50*/  LDSM.16.MT88.4 R108, [R237+UR4+0x5100] ;  /* 0x00510004ed6c783b */ /* 0x000eec0008004200 */
[----:B------:R-:W-:Y:S02]  /*9a60*/  F2FP.BF16.PACK_AB R104, R179, R178 ;  /* 0x000000b2b368723e */ /* 0x000fe400000010ff */
[----:B------:R-:W-:Y:S03]  /*9a70*/  F2FP.BF16.PACK_AB R105, R177, R176 ;  /* 0x000000b0b169723e */ /* 0x000fe600000010ff */
[----:B------:R-:W-:Y:S02]  /*9a80*/  F2FP.BF16.PACK_AB R106, R174, R175 ;  /* 0x000000afae6a723e */ /* 0x000fe400000010ff */
[----:B----4-:R-:W-:Y:S07]  /*9a90*/  F2FP.BF16.PACK_AB R107, R172, R173 ;  /* 0x000000adac6b723e */ /* 0x010fee00000010ff */
[C---:B--2---:R-:W-:Y:S08]  /*9aa0*/  HMMA.16816.F32.BF16 R4, R104.reuse, R120, R4 ;  /* 0x000000786804723c */ /* 0x044ff00000041804 */
[C---:B------:R-:W-:Y:S01]  /*9ab0*/  HMMA.16816.F32.BF16 R8, R104.reuse, R122, R8 ;  /* 0x0000007a6808723c */ /* 0x040fe20000041808 */
[----:B------:R-:W2:Y:S07]  /*9ac0*/  LDSM.16.MT88.4 R120, [R101+0x5100] ;  /* 0x005100006578783b */ /* 0x000eae0000004200 */
[C---:B------:R-:W-:Y:S08]  /*9ad0*/  HMMA.16816.F32.BF16 R12, R104.reuse, R112, R12 ;  /* 0x00000070680c723c */ /* 0x040ff0000004180c */
[C---:B------:R-:W-:Y:S01]  /*9ae0*/  HMMA.16816.F32.BF16 R16, R104.reuse, R114, R16 ;  /* 0x000000726810723c */ /* 0x040fe20000041810 */
[----:B------:R-:W4:Y:S07]  /*9af0*/  LDSM.16.MT88.4 R112, [R103+UR4+0x8100] ;  /* 0x008100046770783b */ /* 0x000f2e0008004200 */
[C---:B------:R-:W-:Y:S08]  /*9b00*/  HMMA.16816.F32.BF16 R20, R104.reuse, R124, R20 ;  /* 0x0000007c6814723c */ /* 0x040ff00000041814 */
[C---:B------:R-:W-:Y:S01]  /*9b10*/  HMMA.16816.F32.BF16 R24, R104.reuse, R126, R24 ;  /* 0x0000007e6818723c */ /* 0x040fe20000041818 */
[----:B------:R-:W-:Y:S07]  /*9b20*/  LDSM.16.MT88.4 R124, [R237+UR4+0x2900] ;  /* 0x00290004ed7c783b */ /* 0x000fee0008004200 */
[C---:B------:R-:W-:Y:S08]  /*9b30*/  HMMA.16816.F32.BF16 R28, R104.reuse, R128, R28 ;  /* 0x00000080681c723c */ /* 0x040ff0000004181c */
[C---:B------:R-:W-:Y:S08]  /*9b40*/  HMMA.16816.F32.BF16 R32, R104.reuse, R130, R32 ;  /* 0x000000826820723c */ /* 0x040ff00000041820 */
[C---:B-1----:R-:W-:Y:S08]  /*9b50*/  HMMA.16816.F32.BF16 R36, R104.reuse, R116, R36 ;  /* 0x000000746824723c */ /* 0x042ff00000041824 */
[C---:B------:R-:W-:Y:S01]  /*9b60*/  HMMA.16816.F32.BF16 R40, R104.reuse, R118, R40 ;  /* 0x000000766828723c */ /* 0x040fe20000041828 */
[----:B------:R-:W1:Y:S07]  /*9b70*/  LDSM.16.MT88.4 R116, [R102+0x8100] ;  /* 0x008100006674783b */ /* 0x000e6e0000004200 */
[C---:B------:R-:W-:Y:S08]  /*9b80*/  HMMA.16816.F32.BF16 R44, R104.reuse, R132, R44 ;  /* 0x00000084682c723c */ /* 0x040ff0000004182c */
[C---:B------:R-:W-:Y:S01]  /*9b90*/  HMMA.16816.F32.BF16 R48, R104.reuse, R134, R48 ;  /* 0x000000866830723c */ /* 0x040fe20000041830 */
[----:B------:R-:W-:Y:S03]  /*9ba0*/  LDSM.16.MT88.4 R132, [R101+0x2900] ;  /* 0x002900006584783b */ /* 0x000fe60000004200 */
[----:B-----5:R-:W-:Y:S04]  /*9bb0*/  FFMA.FTZ R2, R2, R144, R145 ;  /* 0x0000009002027223 */ /* 0x020fe80000010091 */
[C---:B---3--:R-:W-:Y:S07]  /*9bc0*/  HMMA.16816.F32.BF16 R52, R104.reuse, R108, R52 ;  /* 0x0000006c6834723c */ /* 0x048fee0000041834 */
[--C-:B------:R-:W-:Y:S01]  /*9bd0*/  FFMA.FTZ R108, R140, c[0x0][0x2d0], -R160.reuse ;  /* 0x0000b4008c6c7a23 */ /* 0x100fe200000108a0 */
[C---:B------:R-:W-:Y:S01]  /*9be0*/  HMMA.16816.F32.BF16 R56, R104.reuse, R110, R56 ;  /* 0x0000006e6838723c */ /* 0x040fe20000041838 */
[----:B------:R-:W-:Y:S02]  /*9bf0*/  LDSM.16.MT88.4 R140, [R103+UR4+0x5900] ;  /* 0x00590004678c783b */ /* 0x000fe40008004200 */
[----:B------:R3:W-:Y:S05]  /*9c00*/  MUFU.EX2 R171, R108 ;  /* 0x0000006c00ab7308 */ /* 0x0007ea0000000800 */
[C---:B--2---:R-:W-:Y:S07]  /*9c10*/  HMMA.16816.F32.BF16 R60, R104.reuse, R120, R60 ;  /* 0x00000078683c723c */ /* 0x044fee000004183c */
        /* <DEDUP_REMOVED lines=8> */
[C---:B-1----:R-:W-:Y:S03]  /*9ca0*/  HMMA.16816.F32.BF16 R76, R104.reuse, R116, R76 ;  /* 0x00000074684c723c */ /* 0x042fe6000004184c */
[----:B------:R1:W-:Y:S01]  /*9cb0*/  MUFU.EX2 R167, R112 ;  /* 0x0000007000a77308 */ /* 0x0003e20000000800 */
[--C-:B--2---:R-:W-:Y:S03]  /*9cc0*/  FFMA.FTZ R120, R168, c[0x0][0x2d0], -R161.reuse ;  /* 0x0000b400a8787a23 */ /* 0x104fe600000108a1 */
[--C-:B------:R-:W-:Y:S01]  /*9cd0*/  FFMA.FTZ R116, R139, c[0x0][0x2d0], -R161.reuse ;  /* 0x0000b4008b747a23 */ /* 0x100fe200000108a1 */
[C---:B------:R-:W-:Y:S05]  /*9ce0*/  HMMA.16816.F32.BF16 R80, R104.reuse, R118, R80 ;  /* 0x000000766850723c */ /* 0x040fea0000041850 */
[----:B------:R2:W5:Y:S01]  /*9cf0*/  MUFU.EX2 R168, R120 ;  /* 0x0000007800a87308 */ /* 0x0005620000000800 */
[----:B---3--:R-:W3:Y:S09]  /*9d00*/  LDSM.16.MT88.4 R108, [R237+UR4+0x8100] ;  /* 0x00810004ed6c783b */ /* 0x008ef20008004200 */
[----:B------:R5:W-:Y:S01]  /*9d10*/  MUFU.EX2 R164, R116 ;  /* 0x0000007400a47308 */ /* 0x000be20000000800 */
[----:B-1----:R-:W-:Y:S01]  /*9d20*/  FFMA.FTZ R112, R138, c[0x0][0x2d0], -R160 ;  /* 0x0000b4008a707a23 */ /* 0x002fe200000108a0 */
[----:B------:R-:W-:Y:S02]  /*9d30*/  MOV R138, R137 ;  /* 0x00000089008a7202 */ /* 0x000fe40000000f00 */
[----:B------:R-:W-:Y:S02]  /*9d40*/  MOV R137, R166 ;  /* 0x000000a600897202 */ /* 0x000fe40000000f00 */
[----:B----4-:R-:W-:Y:S04]  /*9d50*/  F2FP.BF16.PACK_AB R160, R170, R171 ;  /* 0x000000abaaa0723e */ /* 0x010fe800000010ff */
[----:B------:R1:W4:Y:S01]  /*9d60*/  MUFU.EX2 R166, R112 ;  /* 0x0000007000a67308 */ /* 0x0003220000000800 */
[----:B--2---:R-:W2:Y:S08]  /*9d70*/  LDSM.16.MT88.4 R120, [R101+0x8100] ;  /* 0x008100006578783b */ /* 0x004eb00000004200 */
[----:B-----5:R-:W-:Y:S01]  /*9d80*/  LDSM.16.MT88.4 R116, [R102+0x2900] ;  /* 0x002900006674783b */ /* 0x020fe20000004200 */
[C---:B---3--:R-:W-:Y:S03]  /*9d90*/  HMMA.16816.F32.BF16 R84, R104.reuse, R108, R84 ;  /* 0x0000006c6854723c */ /* 0x048fe60000041854 */
[----:B-1----:R-:W-:Y:S01]  /*9da0*/  FFMA.FTZ R112, R136, c[0x0][0x2d0], -R161 ;  /* 0x0000b40088707a23 */ /* 0x002fe200000108a1 */
[----:B------:R-:W-:Y:S02]  /*9db0*/  MOV R136, R165 ;  /* 0x000000a500887202 */ /* 0x000fe40000000f00 */
[----:B------:R-:W-:Y:S01]  /*9dc0*/  F2FP.BF16.PACK_AB R161, R168, R169 ;  /* 0x000000a9a8a1723e */ /* 0x000fe200000010ff */
[----:B------:R1:W3:Y:S01]  /*9dd0*/  MUFU.EX2 R165, R112 ;  /* 0x0000007000a57308 */ /* 0x0002e20000000800 */
[C---:B------:R-:W-:Y:S04]  /*9de0*/  HMMA.16816.F32.BF16 R88, R104.reuse, R110, R88 ;  /* 0x0000006e6858723c */ /* 0x040fe80000041858 */
[----:B----4-:R-:W-:Y:S04]  /*9df0*/  F2FP.BF16.PACK_AB R162, R166, R167 ;  /* 0x000000a7a6a2723e */ /* 0x010fe800000010ff */
[C---:B--2---:R-:W-:Y:S08]  /*9e00*/  HMMA.16816.F32.BF16 R92, R104.reuse, R120, R92 ;  /* 0x00000078685c723c */ /* 0x044ff0000004185c */
[----:B------:R-:W-:Y:S01]  /*9e10*/  HMMA.16816.F32.BF16 R96, R104, R122, R96 ;  /* 0x0000007a6860723c */ /* 0x000fe20000041860 */
[----:B-1----:R-:W1:Y:S03]  /*9e20*/  LDSM.16.MT88.4 R112, [R103+UR4+0x2900] ;  /* 0x002900046770783b */ /* 0x002e660008004200 */
[----:B---3--:R-:W-:Y:S07]  /*9e30*/  F2FP.BF16.PACK_AB R163, R164, R165 ;  /* 0x000000a5a4a3723e */ /* 0x008fee00000010ff */
[C---:B-1----:R-:W-:Y:S01]  /*9e40*/  HMMA.16816.F32.BF16 R104, R160.reuse, R112, R4 ;  /* 0x00000070a068723c */ /* 0x042fe20000041804 */
[----:B------:R-:W1:Y:S07]  /*9e50*/  LDSM.16.MT88.4 R4, [R237+UR4+0x5900] ;  /* 0x00590004ed04783b */ /* 0x000e6e0008004200 */
[C---:B------:R-:W-:Y:S01]  /*9e60*/  HMMA.16816.F32.BF16 R108, R160.reuse, R114, R8 ;  /* 0x00000072a06c723c */ /* 0x040fe20000041808 */
[----:B------:R-:W2:Y:S07]  /*9e70*/  LDSM.16.MT88.4 R8, [R101+0x5900] ;  /* 0x005900006508783b */ /* 0x000eae0000004200 */
[C---:B------:R-:W-:Y:S01]  /*9e80*/  HMMA.16816.F32.BF16 R112, R160.reuse, R116, R12 ;  /* 0x00000074a070723c */ /* 0x040fe2000004180c */
[----:B------:R-:W3:Y:S06]  /*9e90*/  LDL.LU R13, [R1+0x8] ;  /* 0x00000800010d7983 */ /* 0x000eec0000300800 */
[----:B------:R-:W-:Y:S01]  /*9ea0*/  MOV R14, R138 ;  /* 0x0000008a000e7202 */ /* 0x000fe20000000f00 */
[C---:B------:R-:W-:Y:S01]  /*9eb0*/  HMMA.16816.F32.BF16 R116, R160.reuse, R118, R16 ;  /* 0x00000076a074723c */ /* 0x040fe20000041810 */
[----:B------:R-:W4:Y:S03]  /*9ec0*/  LDL.64 R16, [R1+0x10] ;  /* 0x0000100001107983 */ /* 0x000f260000100a00 */
[----:B------:R-:W-:Y:S01]  /*9ed0*/  MOV R15, R137 ;  /* 0x00000089000f7202 */ /* 0x000fe20000000f00 */
[----:B------:R-:W-:Y:S02]  /*9ee0*/  FADD.FTZ R2, R14, R2 ;  /* 0x000000020e027221 */ /* 0x000fe40000010000 */
[----:B------:R-:W5:Y:S01]  /*9ef0*/  LDL.64 R18, [R1+0x28] ;  /* 0x0000280001127983 */ /* 0x000f620000100a00 */
[C---:B------:R-:W-:Y:S04]  /*9f00*/  HMMA.16816.F32.BF16 R120, R160.reuse, R124, R20 ;  /* 0x0000007ca078723c */ /* 0x040fe80000041814 */
[----:B------:R-:W-:Y:S01]  /*9f10*/  FADD.FTZ R2, R15, R2 ;  /* 0x000000020f027221 */ /* 0x000fe20000010000 */
[----:B------:R-:W5:Y:S02]  /*9f20*/  LDL R21, [R1+0x30] ;  /* 0x0000300001157983 */ /* 0x000f640000100800 */
[----:B------:R-:W-:Y:S01]  /*9f30*/  MOV R23, R136 ;  /* 0x0000008800177202 */ /* 0x000fe20000000f00 */
[C---:B------:R-:W-:Y:S04]  /*9f40*/  HMMA.16816.F32.BF16 R124, R160.reuse, R126, R24 ;  /* 0x0000007ea07c723c */ /* 0x040fe80000041818 */
[----:B------:R-:W-:Y:S04]  /*9f50*/  FADD.FTZ R2, R23, R2 ;  /* 0x0000000217027221 */ /* 0x000fe80000010000 */
[C---:B------:R-:W-:Y:S04]  /*9f60*/  HMMA.16816.F32.BF16 R128, R160.reuse, R132, R28 ;  /* 0x00000084a080723c */ /* 0x040fe8000004181c */
[----:B------:R-:W-:Y:S04]  /*9f70*/  FADD.FTZ R2, R248, R2 ;  /* 0x00000002f8027221 */ /* 0x000fe80000010000 */
[C---:B------:R-:W-:Y:S04]  /*9f80*/  HMMA.16816.F32.BF16 R132, R160.reuse, R134, R32 ;  /* 0x00000086a084723c */ /* 0x040fe80000041820 */
[----:B------:R-:W-:Y:S04]  /*9f90*/  FADD.FTZ R2, R247, R2 ;  /* 0x00000002f7027221 */ /* 0x000fe80000010000 */
[C---:B------:R-:W-:Y:S04]  /*9fa0*/  HMMA.16816.F32.BF16 R136, R160.reuse, R140, R36 ;  /* 0x0000008ca088723c */ /* 0x040fe80000041824 */
[----:B------:R-:W-:Y:S04]  /*9fb0*/  FADD.FTZ R2, R246, R2 ;  /* 0x00000002f6027221 */ /* 0x000fe80000010000 */
[C---:B------:R-:W-:Y:S08]  /*9fc0*/  HMMA.16816.F32.BF16 R140, R160.reuse, R142, R40 ;  /* 0x0000008ea08c723c */ /* 0x040ff00000041828 */
        /* <DEDUP_REMOVED lines=8> */
[----:B------:R-:W-:Y:S03]  /*a050*/  LDSM.16.MT88.4 R8, [R237+UR4+0x8900] ;  /* 0x00890004ed08783b */ /* 0x000fe60008004200 */
[----:B---3--:R-:W-:Y:S05]  /*a060*/  FFMA.FTZ R0, R0, R13, R251 ;  /* 0x0000000d00007223 */ /* 0x008fea00000100fb */
[----:B------:R-:W1:Y:S03]  /*a070*/  LDSM.16.MT88.4 R12, [R103+UR4+0x8900] ;  /* 0x00890004670c783b */ /* 0x000e660008004200 */
[----:B------:R-:W-:Y:S04]  /*a080*/  FADD.FTZ R0, R250, R0 ;  /* 0x00000000fa007221 */ /* 0x000fe80000010000 */
[----:B------:R-:W-:Y:S02]  /*a090*/  FADD.FTZ R0, R249, R0 ;  /* 0x00000000f9007221 */ /* 0x000fe40000010000 */
[----:B----4-:R-:W-:Y:S02]  /*a0a0*/  FADD.FTZ R16, R245, R2 ;  /* 0x00000002f5107221 */ /* 0x010fe40000010000 */
[----:B------:R-:W-:Y:S01]  /*a0b0*/  FADD.FTZ R0, R252, R0 ;  /* 0x00000000fc007221 */ /* 0x000fe20000010000 */
[----:B-----5:R-:W-:Y:S03]  /*a0c0*/  @P0 MOV R19, R17 ;  /* 0x0000001100130202 */ /* 0x020fe60000000f00 */
[----:B------:R-:W-:Y:S02]  /*a0d0*/  FADD.FTZ R0, R244, R0 ;  /* 0x00000000f4007221 */ /* 0x000fe40000010000 */
[----:B------:R-:W-:Y:S02]  /*a0e0*/  @P0 IMAD.WIDE.U32 R18, R4, 0x60, R18 ;  /* 0x0000006004120825 */ /* 0x000fe400078e0012 */
[----:B------:R-:W2:Y:S02]  /*a0f0*/  LDSM.16.MT88.4 R4, [R102+0x8900] ;  /* 0x008900006604783b */ /* 0x000ea40000004200 */
[----:B------:R-:W-:Y:S04]  /*a100*/  FADD.FTZ R0, R243, R0 ;  /* 0x00000000f3007221 */ /* 0x000fe80000010000 */
[----:B------:R-:W-:Y:S04]  /*a110*/  FADD.FTZ R0, R242, R0 ;  /* 0x00000000f2007221 */ /* 0x000fe80000010000 */
[----:B------:R-:W-:Y:S02]  /*a120*/  FADD.FTZ R2, R241, R0 ;  /* 0x00000000f1027221 */ /* 0x000fe40000010000 */
[----:B------:R-:W-:Y:S02]  /*a130*/  FADD.FTZ R0, R206, R16 ;  /* 0x00000010ce007221 */ /* 0x000fe40000010000 */
[----:B------:R-:W-:Y:S02]  /*a140*/  FADD.FTZ R2, R203, R2 ;  /* 0x00000002cb027221 */ /* 0x000fe40000010000 */
[----:B------:R-:W-:Y:S02]  /*a150*/  FADD.FTZ R16, R204, R0 ;  /* 0x00000000cc107221 */ /* 0x000fe40000010000 */
[----:B------:R-:W-:Y:S01]  /*a160*/  FADD.FTZ R0, R202, R2 ;  /* 0x00000002ca007221 */ /* 0x000fe20000010000 */
[----:B------:R-:W-:Y:S01]  /*a170*/  @P0 SHF.L.U32 R2, R18, 0x1, RZ ;  /* 0x0000000112020819 */ /* 0x000fe200000006ff */
[----:B------:R-:W-:Y:S01]  /*a180*/  FADD.FTZ R20, R205, R16 ;  /* 0x00000010cd147221 */ /* 0x000fe20000010000 */
[C---:B-1----:R-:W-:Y:S03]  /*a190*/  HMMA.16816.F32.BF16 R68, R160.reuse, R12, R68 ;  /* 0x0000000ca044723c */ /* 0x042fe60000041844 */
[----:B------:R-:W-:Y:S01]  /*a1a0*/  FADD.FTZ R17, R200, R0 ;  /* 0x00000000c8117221 */ /* 0x000fe20000010000 */
[----:B------:R-:W-:Y:S02]  /*a1b0*/  MOV R0, UR15 ;  /* 0x0000000f00007c02 */ /* 0x000fe40008000f00 */
[----:B------:R-:W-:Y:S01]  /*a1c0*/  @P0 IADD3 R16, R19, UR10, RZ ;  /* 0x0000000a13100c10 */ /* 0x000fe2000fffe0ff */
[----:B------:R-:W-:Y:S01]  /*a1d0*/  FADD.FTZ R22, R201, R17 ;  /* 0x00000011c9167221 */ /* 0x000fe20000010000 */
[C---:B------:R-:W-:Y:S01]  /*a1e0*/  HMMA.16816.F32.BF16 R72, R160.reuse, R14, R72 ;  /* 0x0000000ea048723c */ /* 0x040fe20000041848 */
[----:B------:R1:W3:Y:S01]  /*a1f0*/  LDSM.16.MT88.4 R12, [R101+0x8900] ;  /* 0x00890000650c783b */ /* 0x0002e20000004200 */
[----:B------:R-:W-:Y:S02]  /*a200*/  @UP0 USHF.L.U32 UR10, UR6, 0x6, URZ ;  /* 0x00000006060a0899 */ /* 0x000fe4000800063f */
[----:B------:R-:W-:Y:S01]  /*a210*/  @P0 IMAD R0, R0, 0x4800, R21 ;  /* 0x0000480000000824 */ /* 0x000fe200078e0215 */
[----:B------:R-:W-:Y:S01]  /*a220*/  @P0 SHF.L.U64.HI R18, R18, 0x1, R16 ;  /* 0x0000000112120819 */ /* 0x000fe20000010210 */
[----:B------:R-:W-:Y:S01]  /*a230*/  FADD.FTZ R19, R207, R20 ;  /* 0x00000014cf137221 */ /* 0x000fe20000010000 */
[----:B------:R-:W-:Y:S01]  /*a240*/  @P0 IADD3 R16, P6, R2, c[0x0][0x1c8], RZ ;  /* 0x0000720002100a10 */ /* 0x000fe20007fde0ff */
[----:B------:R-:W-:Y:S01]  /*a250*/  FADD.FTZ R22, R183, R22 ;  /* 0x00000016b7167221 */ /* 0x000fe20000010000 */
[----:B------:R-:W-:Y:S01]  /*a260*/  @P0 SHF.L.U32 R0, R0, 0x1, RZ ;  /* 0x0000000100000819 */ /* 0x000fe200000006ff */
[----:B------:R-:W-:Y:S01]  /*a270*/  UISETP.GE.AND UP0, UPT, UR5, 0x1, UPT ;  /* 0x000000010500788c */ /* 0x000fe2000bf06270 */
[C---:B--2---:R-:W-:Y:S03]  /*a280*/  HMMA.16816.F32.BF16 R76, R160.reuse, R4, R76 ;  /* 0x00000004a04c723c */ /* 0x044fe6000004184c */
[----:B------:R-:W-:Y:S01]  /*a290*/  @P0 IADD3.X R17, R18, c[0x0][0x1cc], RZ, P6, !PT ;  /* 0x0000730012110a10 */ /* 0x000fe200037fe4ff */
[----:B------:R-:W-:Y:S01]  /*a2a0*/  FADD.FTZ R19, R191, R19 ;  /* 0x00000013bf137221 */ /* 0x000fe20000010000 */
[----:B------:R-:W-:Y:S02]  /*a2b0*/  @P0 IADD3 R20, P5, R2, 0x80, RZ ;  /* 0x0000008002140810 */ /* 0x000fe40007fbe0ff */
[----:B------:R-:W-:Y:S01]  /*a2c0*/  FADD.FTZ R4, R182, R22 ;  /* 0x00000016b6047221 */ /* 0x000fe20000010000 */
[----:B------:R-:W-:Y:S01]  /*a2d0*/  @!PT LDS RZ, [RZ] ;  /* 0x00000000fffff984 */ /* 0x000fe20000000800 */
[----:B------:R-:W-:Y:S01]  /*a2e0*/  @!PT LDS RZ, [RZ] ;  /* 0x00000000fffff984 */ /* 0x000fe20000000800 */
[----:B------:R-:W-:Y:S01]  /*a2f0*/  @!PT LDS RZ, [RZ] ;  /* 0x00000000fffff984 */ /* 0x000fe20000000800 */
[----:B------:R2:W-:Y:S01]  /*a300*/  @P0 LDGSTS.E.BYPASS.LTC128B.128 [R0+0x12100], [R16.64], !P4 ;  /* 0x1210000010000fae */ /* 0x0005e2000e101d54 */
[----:B------:R-:W-:Y:S01]  /*a310*/  @P0 IADD3 R20, P1, R20, c[0x0][0x1c8], RZ ;  /* 0x0000720014140a10 */ /* 0x000fe20007f3e0ff */
[C---:B------:R-:W-:Y:S03]  /*a320*/  HMMA.16816.F32.BF16 R80, R160.reuse, R6, R80 ;  /* 0x00000006a050723c */ /* 0x040fe60000041850 */
[----:B------:R-:W-:Y:S01]  /*a330*/  @P0 IADD3.X R21, RZ, c[0x0][0x1cc], R18, P1, P5 ;  /* 0x00007300ff150a10 */ /* 0x000fe20000fea412 */
[----:B------:R-:W-:Y:S01]  /*a340*/  FADD.FTZ R4, R180, R4 ;  /* 0x00000004b4047221 */ /* 0x000fe20000010000 */
[----:B------:R-:W-:Y:S01]  /*a350*/  @P0 IADD3 R2, P5, R2, 0x100, RZ ;  /* 0x0000010002020810 */ /* 0x000fe20007fbe0ff */
[----:B------:R-:W-:Y:S01]  /*a360*/  FADD.FTZ R5, R190, R19 ;  /* 0x00000013be057221 */ /* 0x000fe20000010000 */
[----:B-1----:R-:W-:Y:S01]  /*a370*/  MOV R101, R3 ;  /* 0x0000000300657202 */ /* 0x002fe20000000f00 */
[----:B------:R2:W-:Y:S01]  /*a380*/  @P0 LDGSTS.E.BYPASS.LTC128B.128 [R0+0x15100], [R20.64], !P3 ;  /* 0x1510000014000fae */ /* 0x0005e2000d901d54 */
[----:B------:R-:W-:Y:S01]  /*a390*/  @P0 IADD3 R6, P1, R2, c[0x0][0x1c8], RZ ;  /* 0x0000720002060a10 */ /* 0x000fe20007f3e0ff */
[C---:B------:R-:W-:Y:S03]  /*a3a0*/  HMMA.16816.F32.BF16 R84, R160.reuse, R8, R84 ;  /* 0x00000008a054723c */ /* 0x040fe60000041854 */
[----:B------:R-:W-:Y:S01]  /*a3b0*/  @P0 IADD3.X R7, RZ, c[0x0][0x1cc], R18, P1, P5 ;  /* 0x00007300ff070a10 */ /* 0x000fe20000fea412 */
[----:B------:R-:W-:Y:S04]  /*a3c0*/  FADD.FTZ R5, R188, R5 ;  /* 0x00000005bc057221 */ /* 0x000fe80000010000 */
[----:B------:R1:W-:Y:S01]  /*a3d0*/  @P0 LDGSTS.E.BYPASS.LTC128B.128 [R0+0x18100], [R6.64], !P2 ;  /* 0x1810000006000fae */ /* 0x0003e2000d101d54 */
[----:B------:R-:W-:Y:S01]  /*a3e0*/  FADD.FTZ R2, R189, R5 ;  /* 0x00000005bd027221 */ /* 0x000fe20000010000 */
[C---:B------:R-:W-:Y:S03]  /*a3f0*/  HMMA.16816.F32.BF16 R88, R160.reuse, R10, R88 ;  /* 0x0000000aa058723c */ /* 0x040fe60000041858 */
[----:B------:R-:W-:Y:S01]  /*a400*/  FADD.FTZ R5, R181, R4 ;  /* 0x00000004b5057221 */ /* 0x000fe20000010000 */
[----:B------:R-:W-:Y:S01]  /*a410*/  @P0 IADD3 R4, P1, R16, UR10, RZ ;  /* 0x0000000a10040c10 */ /* 0x000fe2000ff3e0ff */
[----:B------:R-:W-:Y:S02]  /*a420*/  FADD.FTZ R18, R178, R2 ;  /* 0x00000002b2127221 */ /* 0x000fe40000010000 */
[----:B------:R-:W-:Y:S01]  /*a430*/  FADD.FTZ R2, R176, R5 ;  /* 0x00000005b0027221 */ /* 0x000fe20000010000 */
[----:B------:R-:W-:Y:S01]  /*a440*/  @P0 IADD3.X R5, R17, UR13, RZ, P1, !PT ;  /* 0x0000000d11050c10 */ /* 0x000fe20008ffe4ff */
[----:B------:R-:W-:Y:S01]  /*a450*/  FADD.FTZ R8, R179, R18 ;  /* 0x00000012b3087221 */ /* 0x000fe20000010000 */
[C---:B---3--:R-:W-:Y:S03]  /*a460*/  HMMA.16816.F32.BF16 R92, R160.reuse, R12, R92 ;  /* 0x0000000ca05c723c */ /* 0x048fe6000004185c */
[----:B------:R3:W-:Y:S01]  /*a470*/  @P0 LDGSTS.E.BYPASS.LTC128B.128 [R0+0x13100], [R4.64], !P4 ;  /* 0x1310000004000fae */ /* 0x0007e2000e101d54 */
[----:B------:R-:W-:Y:S04]  /*a480*/  FADD.FTZ R2, R177, R2 ;  /* 0x00000002b1027221 */ /* 0x000fe80000010000 */
[----:B------:R-:W-:Y:S01]  /*a490*/  FADD.FTZ R2, R173, R2 ;  /* 0x00000002ad027221 */ /* 0x000fe20000010000 */
[----:B------:R-:W-:Y:S02]  /*a4a0*/  HMMA.16816.F32.BF16 R96, R160, R14, R96 ;  /* 0x0000000ea060723c */ /* 0x000fe40000041860 */
[----:B------:R3:W-:Y:S01]  /*a4b0*/  @P0 LDGSTS.E.BYPASS.LTC128B.128 [R0+0x16100], [R4.64+0x80], !P3 ;  /* 0x1610008004000fae */ /* 0x0007e2000d901d54 */
[----:B------:R-:W-:Y:S01]  /*a4c0*/  FADD.FTZ R2, R172, R2 ;  /* 0x00000002ac027221 */ /* 0x000fe20000010000 */
[----:B-1----:R-:W-:Y:S01]  /*a4d0*/  @P0 IADD3 R6, P1, R4, UR10, RZ ;  /* 0x0000000a04060c10 */ /* 0x002fe2000ff3e0ff */
[----:B------:R-:W-:Y:S05]  /*a4e0*/  UIADD3 UR10, UR5, 0x1, URZ ;  /* 0x00000001050a7890 */ /* 0x000fea000fffe03f */
[----:B------:R3:W-:Y:S01]  /*a4f0*/  @P0 LDGSTS.E.BYPASS.LTC128B.128 [R0+0x19100], [R4.64+0x100], !P2 ;  /* 0x1910010004000fae */ /* 0x0007e2000d101d54 */
[----:B------:R-:W-:Y:S01]  /*a500*/  USEL UR5, UR10, URZ, !UP0 ;  /* 0x0000003f0a057287 */ /* 0x000fe2000c000000 */
[----:B------:R-:W-:Y:S06]  /*a510*/  @P0 IADD3.X R7, R5, UR13, RZ, P1, !PT ;  /* 0x0000000d05070c10 */ /* 0x000fec0008ffe4ff */
[----:B------:R2:W-:Y:S08]  /*a520*/  @P0 LDGSTS.E.BYPASS.LTC128B.128 [R0+0x14100], [R6.64], !P4 ;  /* 0x1410000006000fae */ /* 0x0005f0000e101d54 */
[----:B------:R2:W-:Y:S08]  /*a530*/  @P0 LDGSTS.E.BYPASS.LTC128B.128 [R0+0x17100], [R6.64+0x80], !P3 ;  /* 0x1710008006000fae */ /* 0x0005f0000d901d54 */
[----:B------:R2:W-:Y:S01]  /*a540*/  @P0 LDGSTS.E.BYPASS.LTC128B.128 [R0+0x1a100], [R6.64+0x100], !P2 ;  /* 0x1a10010006000fae */ /* 0x0005e2000d101d54 */
[----:B------:R-:W-:Y:S01]  /*a550*/  ISETP.LT.AND P0, PT, RZ, UR16, PT ;  /* 0x00000010ff007c0c */ /* 0x000fe2000bf01270 */
[----:B------:R-:W-:Y:S01]  /*a560*/  UMOV UR16, UR14 ;  /* 0x0000000e00107c82 */ /* 0x000fe20008000000 */
[----:B---3--:R-:W-:Y:S05]  /*a570*/  FADD.FTZ R4, R175, R8 ;  /* 0x00000008af047221 */ /* 0x008fea0000010000 */
        /* <DEDUP_REMOVED lines=11> */
[----:B------:R1:W-:Y:S04]  /*a630*/  STL [R1+0x4], R4 ;  /* 0x0000040401007387 */ /* 0x0003e80000100800 */
[----:B------:R1:W-:Y:S01]  /*a640*/  STL [R1+0x8], R2 ;  /* 0x0000080201007387 */ /* 0x0003e20000100800 */
[----:B------:R-:W-:-:S05]  /*a650*/  @P0 BRA `(.L_x_664) ;  /* 0xffffc06000000947 */ /* 0x000fca000383ffff */
.L_x_663:
[----:B-1----:R-:W2:Y:S04]  /*a660*/  LDL.LU R2, [R1+0x4] ;  /* 0x0000040001027983 */ /* 0x002ea80000300800 */
        /* <DEDUP_REMOVED lines=124> */
.L_x_659:
        /* <DEDUP_REMOVED lines=152> */
.L_x_666:
        /* <DEDUP_REMOVED lines=139> */
.L_x_668:
[----:B---3--:R-:W-:Y:S05]  /*c060*/  BSYNC B0 ;  /* 0x0000000000007941 */ /* 0x008fea0003800000 */
.L_x_667:
        /* <DEDUP_REMOVED lines=23> */
.L_x_670:
[----:B------:R-:W-:Y:S05]  /*c1e0*/  BSYNC B0 ;  /* 0x0000000000007941 */ /* 0x000fea0003800000 */
.L_x_669:
        /* <DEDUP_REMOVED lines=23> */
.L_x_672:
[----:B------:R-:W-:Y:S05]  /*c360*/  BSYNC B0 ;  /* 0x0000000000007941 */ /* 0x000fea0003800000 */
.L_x_671:
        /* <DEDUP_REMOVED lines=24> */
.L_x_665:
        /* <DEDUP_REMOVED lines=19> */
.L_x_673:
        /* <DEDUP_REMOVED lines=42> */
.L_x_675:
[----:B------:R-:W-:Y:S05]  /*c8c0*/  BSYNC B0 ;  /* 0x0000000000007941 */ /* 0x000fea0003800000 */
.L_x_674:
        /* <DEDUP_REMOVED lines=66> */
.L_x_677:
[----:B------:R-:W-:Y:S05]  /*ccf0*/  BSYNC B0 ;  /* 0x0000000000007941 */ /* 0x000fea0003800000 */
.L_x_676:
        /* <DEDUP_REMOVED lines=21> */
.L_x_679:
[----:B------:R-:W-:Y:S05]  /*ce50*/  BSYNC B0 ;  /* 0x0000000000007941 */ /* 0x000fea0003800000 */
.L_x_678:
        /* <DEDUP_REMOVED lines=21> */
.L_x_681:
[----:B------:R-:W-:Y:S05]  /*cfb0*/  BSYNC B0 ;  /* 0x0000000000007941 */ /* 0x000fea0003800000 */
.L_x_680:
        /* <DEDUP_REMOVED lines=22> */
.L_x_682:
        /* <DEDUP_REMOVED lines=14> */
.L_x_2626:


//--------------------- .text._ZN7cutlass13device_kernelIN5flash19enable_sm80_to_sm89INS1_16FlashAttnFwdSm80INS1_25CollectiveMainloopFwdSm80ILi8ELi2ELb0EN4cute5tupleIJNS5_1CILi128EEENS7_ILi64EEENS7_ILi192EEEEEELi192ENS_10bfloat16_tEfNS_4arch4Sm80ELb0ELb0ELb1ELb1ELb0ELb1ELb1ELb0EEENS1_21CollectiveEpilogueFwdINS6_IJS8_SA_S9_EEENS6_IJNS7_ILi1EEESI_SI_EEESC_SE_Li256ELb1ELb1ELb0ELb0EEENS1_19SingleTileSchedulerILb1ELb0ELb1ELi128EEEEEEEEEvNT_6ParamsE --------------------------
	.section	.text._ZN7cutlass13device_kernelIN5flash19enable_sm80_to_sm89INS1_16FlashAttnFwdSm80INS1_25CollectiveMainloopFwdSm80ILi8ELi2ELb0EN4cute5tupleIJNS5_1CILi128EEENS7_ILi64EEENS7_ILi192EEEEEELi192ENS_10bfloat16_tEfNS_4arch4Sm80ELb0ELb0ELb1ELb1ELb0ELb1ELb1ELb0EEENS1_21CollectiveEpilogueFwdINS6_IJS8_SA_S9_EEENS6_IJNS7_ILi1EEESI_SI_EEESC_SE_Li256ELb1ELb1ELb0ELb0EEENS1_19SingleTileSchedulerILb1ELb0ELb1ELi128EEEEEEEEEvNT_6ParamsE,"ax",@progbits
	.sectioninfo	@"SHI_REGISTERS=237"
	.align	128
.text._ZN7cutlass13device_kernelIN5flash19enable_sm80_to_sm89INS1_16FlashAttnFwdSm80INS1_25CollectiveMainloopFwdSm80ILi8ELi2ELb0EN4cute5tupleIJNS5_1CILi128EEENS7_ILi64EEENS7_ILi192EEEEEELi192ENS_10bfloat16_tEfNS_4arch4Sm80ELb0ELb0ELb1ELb1ELb0ELb1ELb1ELb0EEENS1_21CollectiveEpilogueFwdINS6_IJS8_SA_S9_EEENS6_IJNS7_ILi1EEESI_SI_EEESC_SE_Li256ELb1ELb1ELb0ELb0EEENS1_19SingleTileSchedulerILb1ELb0ELb1ELi128EEEEEEEEEvNT_6ParamsE:
        .type           _ZN7cutlass13device_kernelIN5flash19enable_sm80_to_sm89INS1_16FlashAttnFwdSm80INS1_25CollectiveMainloopFwdSm80ILi8ELi2ELb0EN4cute5tupleIJNS5_1CILi128EEENS7_ILi64EEENS7_ILi192EEEEEELi192ENS_10bfloat16_tEfNS_4arch4Sm80ELb0ELb0ELb1ELb1ELb0ELb1ELb1ELb0EEENS1_21CollectiveEpilogueFwdINS6_IJS8_SA_S9_EEENS6_IJNS7_ILi1EEESI_SI_EEESC_SE_Li256ELb1ELb1ELb0ELb0EEENS1_19SingleTileSchedulerILb1ELb0ELb1ELi128EEEEEEEEEvNT_6ParamsE,@function
        .size           _ZN7cutlass13device_kernelIN5flash19enable_sm80_to_sm89INS1_16FlashAttnFwdSm80INS1_25CollectiveMainloopFwdSm80ILi8ELi2ELb0EN4cute5tupleIJNS5_1CILi128EEENS7_ILi64EEENS7_ILi192EEEEEELi192ENS_10bfloat16_tEfNS_4arch4Sm80ELb0ELb0ELb1ELb1ELb0ELb1ELb1ELb0EEENS1_21CollectiveEpilogueFwdINS6_IJS8_SA_S9_EEENS6_IJNS7_ILi1EEESI_SI_EEESC_SE_Li256ELb1ELb1ELb0ELb0EEENS1_19SingleTileSchedulerILb1ELb0ELb1ELi128EEEEEEEEEvNT_6ParamsE,(.L_x_2627 - _ZN7cutlass13device_kernelIN5flash19enable_sm80_to_sm89INS1_16FlashAttnFwdSm80INS1_25CollectiveMainloopFwdSm80ILi8ELi2ELb0EN4cute5tupleIJNS5_1CILi128EEENS7_ILi64EEENS7_ILi192EEEEEELi192ENS_10bfloat16_tEfNS_4arch4Sm80ELb0ELb0ELb1ELb1ELb0ELb1ELb1ELb0EEENS1_21CollectiveEpilogueFwdINS6_IJS8_SA_S9_EEENS6_IJNS7_ILi1EEESI_SI_EEESC_SE_Li256ELb1ELb1ELb0ELb0EEENS1_19SingleTileSchedulerILb1ELb0ELb1ELi128EEEEEEEEEvNT_6ParamsE)
        .other          _ZN7cutlass13device_kernelIN5flash19enable_sm80_to_sm89INS1_16FlashAttnFwdSm80INS1_25CollectiveMainloopFwdSm80ILi8ELi2ELb0EN4cute5tupleIJNS5_1CILi128EEENS7_ILi64EEENS7_ILi192EEEEEELi192ENS_10bfloat16_tEfNS_4arch4Sm80ELb0ELb0ELb1ELb1ELb0ELb1ELb1ELb0EEENS1_21CollectiveEpilogueFwdINS6_IJS8_SA_S9_EEENS6_IJNS7_ILi1EEESI_SI_EEESC_SE_Li256ELb1ELb1ELb0ELb0EEENS1_19SingleTileSchedulerILb1ELb0ELb1ELi128EEEEEEEEEvNT_6ParamsE,@"STO_CUDA_ENTRY STV_DEFAULT"
_ZN7cutlass13device_kernelIN5flash19enable_sm80_to_sm89INS1_16FlashAttnFwdSm80INS1_25CollectiveMainloopFwdSm80ILi8ELi2ELb0EN4cute5tupleIJNS5_1CILi128EEENS7_ILi64EEENS7_ILi192EEEEEELi192ENS_10bfloat16_tEfNS_4arch4Sm80ELb0ELb0ELb1ELb1ELb0ELb1ELb1ELb0EEENS1_21CollectiveEpilogueFwdINS6_IJS8_SA_S9_EEENS6_IJNS7_ILi1EEESI_SI_EEESC_SE_Li256ELb1ELb1ELb0ELb0EEENS1_19SingleTileSchedulerILb1ELb0ELb1ELi128EEEEEEEEEvNT_6ParamsE:
        /* <DEDUP_REMOVED lines=16> */
.L_x_684:
        /* <DEDUP_REMOVED lines=8> */
.L_x_686:
[----:B------:R-:W-:-:S05]  /*0180*/  MOV R5, c[0x0][0x54c] ;  /* 0x0001530000057a02 */ /* 0x000fca0000000f00 */
.L_x_685:
[----:B-----5:R-:W-:Y:S01]  /*0190*/  IMAD R5, R5, c[0x0][0x548], RZ ;  /* 0x0001520005057a24 */ /* 0x020fe200078e02ff */
[----:B------:R-:W-:-:S04]  /*01a0*/  SHF.L.U32 R0, R91, 0x7, RZ ;  /* 0x000000075b007819 */ /* 0x000fc800000006ff */
[----:B------:R-:W-:-:S04]  /*01b0*/  ISETP.GE.AND P0, PT, R0, R5, PT ;  /* 0x000000050000720c */ /* 0x000fc80003f06270 */
[----:B------:R-:W-:Y:S01]  /*01c0*/  SEL R192, R192, 0xffffffff, !P0 ;  /* 0xffffffffc0c07807 */ /* 0x000fe20004000000 */
[----:B------:R-:W-:Y:S05]  /*01d0*/  BRA `(.L_x_687) ;  /* 0x0000012000007947 */ /* 0x000fea0003800000 */
.L_x_683:
[----:B---3--:R-:W-:-:S04]  /*01e0*/  ISETP.NE.U32.AND P0, PT, RZ, c[0x0][0x568], PT ;  /* 0x00015a00ff007a0c */ /* 0x008fc80003f05070 */
[----:B------:R-:W-:-:S13]  /*01f0*/  ISETP.NE.AND.EX P0, PT, RZ, c[0x0][0x56c], PT, P0 ;  /* 0x00015b00ff007a0c */ /* 0x000fda0003f05300 */
[----:B------:R-:W-:Y:S05]  /*0200*/  @!P0 BRA `(.L_x_688) ;  /* 0x0000002000008947 */ /* 0x000fea0003800000 */
[----:B------:R1:W5:Y:S01]  /*0210*/  LDG.E R5, [R4.64] ;  /* 0x0000000604057981 */ /* 0x000362000c1e1900 */
[----:B------:R-:W-:Y:S05]  /*0220*/  BRA `(.L_x_689) ;  /* 0x0000009000007947 */ /* 0x000fea0003800000 */
.L_x_688:
        /* <DEDUP_REMOVED lines=8> */
.L_x_690:
[----:B------:R-:W-:-:S05]  /*02b0*/  MOV R5, c[0x0][0x54c] ;  /* 0x0001530000057a02 */ /* 0x000fca0000000f00 */
.L_x_689:
[----:B-----5:R-:W-:Y:S01]  /*02c0*/  IMAD R5, R5, c[0x0][0x548], RZ ;  /* 0x0001520005057a24 */ /* 0x020fe200078e02ff */
[----:B------:R-:W-:-:S04]  /*02d0*/  SHF.L.U32 R0, R91, 0x7, RZ ;  /* 0x000000075b007819 */ /* 0x000fc800000006ff */
[----:B------:R-:W-:-:S04]  /*02e0*/  ISETP.GE.AND P0, PT, R0, R5, PT ;  /* 0x000000050000720c */ /* 0x000fc80003f06270 */
[----:B------:R-:W-:-:S04]  /*02f0*/  SEL R192, R192, 0xffffffff, !P0 ;  /* 0xffffffffc0c07807 */ /* 0x000fc80004000000 */
.L_x_687:
        /* <DEDUP_REMOVED lines=14> */
[CC--:B-1----:R-:W-:Y:S01]  /*03e0*/  IMAD.WIDE R4, R192.reuse, R3.reuse, c[0x0][0x350] ;  /* 0x0000d400c0047625 */ /* 0x0c2fe200078e0203 */
[----:B------:R-:W-:Y:S02]  /*03f0*/  ISETP.NE.AND.EX P1, PT, RZ, c[0x0][0x34c], PT, P1 ;  /* 0x0000d300ff007a0c */ /* 0x000fe40003f25310 */
[----:B------:R-:W-:Y:S01]  /*0400*/  ISETP.NE.AND.EX P5, PT, RZ, c[0x0][0x354], PT, P3 ;  /* 0x0000d500ff007a0c */ /* 0x000fe20003fa5330 */
[----:B------:R-:W-:Y:S01]  /*0410*/  @P2 IMAD.WIDE R14, R192, R3, c[0x0][0x370] ;  /* 0x0000dc00c00e2625 */ /* 0x000fe200078e0203 */
[----:B------:R-:W-:-:S03]  /*0420*/  ISETP.NE.AND.EX P4, PT, RZ, c[0x0][0x35c], PT, P4 ;  /* 0x0000d700ff007a0c */ /* 0x000fc60003f85340 */
[CC--:B------:R-:W-:Y:S01]  /*0430*/  IMAD.WIDE R8, R192.reuse, R3.reuse, c[0x0][0x358] ;  /* 0x0000d600c0087625 */ /* 0x0c0fe200078e0203 */
[----:B------:R1:W5:Y:S01]  /*0440*/  @P2 LDG.E R96, [R14.64] ;  /* 0x000000060e602981 */ /* 0x000362000c1e1900 */
[----:B------:R-:W-:Y:S02]  /*0450*/  P2R R6, PR, RZ, 0x20 ;  /* 0x00000020ff067803 */ /* 0x000fe40000000000 */
[----:B------:R-:W-:Y:S02]  /*0460*/  @P0 IMAD.WIDE R12, R192, R3, c[0x0][0x360] ;  /* 0x0000d800c00c0625 */ /* 0x000fe400078e0203 */
[----:B------:R1:W5:Y:S04]  /*0470*/  @P1 LDG.E R97, [R10.64] ;  /* 0x000000060a611981 */ /* 0x000368000c1e1900 */
[----:B------:R1:W5:Y:S04]  /*0480*/  @P0 LDG.E R93, [R12.64] ;  /* 0x000000060c5d0981 */ /* 0x000368000c1e1900 */
[----:B------:R1:W5:Y:S04]  /*0490*/  @P5 LDG.E R95, [R4.64] ;  /* 0x00000006045f5981 */ /* 0x000368000c1e1900 */
[----:B------:R1:W5:Y:S04]  /*04a0*/  @P4 LDG.E R21, [R8.64] ;  /* 0x0000000608154981 */ /* 0x000368000c1e1900 */
[----:B------:R-:W2:Y:S01]  /*04b0*/  S2R R195, SR_CTAID.Y ;  /* 0x0000000000c37919 */ /* 0x000ea20000002600 */
[----:B------:R-:W-:-:S02]  /*04c0*/  IMAD.MOV.U32 R2, RZ, RZ, c[0x0][0x1d0] ;  /* 0x00007400ff027624 */ /* 0x000fc400078e00ff */
[----:B------:R-:W-:Y:S01]  /*04d0*/  IMAD.MOV.U32 R99, RZ, RZ, c[0x0][0x228] ;  /* 0x00008a00ff637624 */ /* 0x000fe200078e00ff */
[----:B--2---:R-:W-:Y:S01]  /*04e0*/  SHF.R.S32.HI R94, RZ, 0x1f, R195 ;  /* 0x0000001fff5e7819 */ /* 0x004fe200000114c3 */
[----:B------:R-:W-:Y:S05]  /*04f0*/  @P0 BRA `(.L_x_691) ;  /* 0x0000004000000947 */ /* 0x000fea0003800000 */
[----:B-1----:R-:W-:Y:S05]  /*0500*/  @!P1 BRA `(.L_x_691) ;  /* 0x0000003000009947 */ /* 0x002fea0003800000 */
[----:B-----5:R-:W2:Y:S04]  /*0510*/  LDG.E R93, [R10.64] ;  /* 0x000000060a5d7981 */ /* 0x020ea8000c1e1900 */
[----:B------:R-:W2:Y:S02]  /*0520*/  LDG.E R0, [R10.64+0x4] ;  /* 0x000004060a007981 */ /* 0x000ea4000c1e1900 */
[----:B--2---:R-:W-:Y:S02]  /*0530*/  IADD3 R93, -R93, R0, RZ ;  /* 0x000000005d5d7210 */ /* 0x004fe40007ffe1ff */
.L_x_691:
[----:B-1----:R-:W-:-:S04]  /*0540*/  ISETP.NE.U32.AND P0, PT, RZ, c[0x0][0x368], PT ;  /* 0x0000da00ff007a0c */ /* 0x002fc80003f05070 */
[----:B------:R-:W-:-:S13]  /*0550*/  ISETP.NE.AND.EX P0, PT, RZ, c[0x0][0x36c], PT, P0 ;  /* 0x0000db00ff007a0c */ /* 0x000fda0003f05300 */
[----:B------:R-:W-:Y:S05]  /*0560*/  @!P0 BRA `(.L_x_692) ;  /* 0x0000003000008947 */ /* 0x000fea0003800000 */
[----:B------:R-:W-:-:S05]  /*0570*/  IMAD.WIDE R4, R192, R3, c[0x0][0x368] ;  /* 0x0000da00c0047625 */ /* 0x000fca00078e0203 */
[----:B------:R1:W5:Y:S01]  /*0580*/  LDG.E R2, [R4.64] ;  /* 0x0000000604027981 */ /* 0x000362000c1e1900 */
[----:B------:R-:W-:Y:S05]  /*0590*/  BRA `(.L_x_693) ;  /* 0x0000004000007947 */ /* 0x000fea0003800000 */
.L_x_692:
[----:B------:R-:W-:Y:S05]  /*05a0*/  @!P5 BRA `(.L_x_693) ;  /* 0x000000300000d947 */ /* 0x000fea0003800000 */
[----:B------:R-:W2:Y:S04]  /*05b0*/  LDG.E R2, [R4.64] ;  /* 0x0000000604027981 */ /* 0x000ea8000c1e1900 */
[----:B------:R-:W2:Y:S02]  /*05c0*/  LDG.E R7, [R4.64+0x4] ;  /* 0x0000040604077981 */ /* 0x000ea4000c1e1900 */
[----:B--2---:R-:W-:Y:S02]  /*05d0*/  IADD3 R2, -R2, R7, RZ ;  /* 0x0000000702027210 */ /* 0x004fe40007ffe1ff */
.L_x_693:
[----:B-1----:R-:W2:Y:S04]  /*05e0*/  @P4 LDG.E R4, [R8.64] ;  /* 0x0000000608044981 */ /* 0x002ea8000c1e1900 */
[----:B------:R-:W2:Y:S01]  /*05f0*/  @P4 LDG.E R5, [R8.64+0x4] ;  /* 0x0000040608054981 */ /* 0x000ea2000c1e1900 */
[----:B-----5:R-:W-:Y:S01]  /*0600*/  IMAD.IADD R0, R2, 0x1, -R96 ;  /* 0x0000000102007824 */ /* 0x020fe200078e0a60 */
[----:B------:R-:W-:Y:S01]  /*0610*/  ISETP.NE.U32.AND P0, PT, RZ, c[0x0][0x378], PT ;  /* 0x0000de00ff007a0c */ /* 0x000fe20003f05070 */
[----:B------:R-:W-:-:S03]  /*0620*/  IMAD.MOV.U32 R92, RZ, RZ, R2 ;  /* 0x000000ffff5c7224 */ /* 0x000fc600078e0002 */
[----:B------:R-:W-:Y:S01]  /*0630*/  ISETP.NE.AND.EX P0, PT, RZ, c[0x0][0x37c], PT, P0 ;  /* 0x0000df00ff007a0c */ /* 0x000fe20003f05300 */
[----:B------:R-:W-:-:S05]  /*0640*/  IMAD.MOV R11, RZ, RZ, -R0 ;  /* 0x000000ffff0b7224 */ /* 0x000fca00078e0a00 */
[----:B------:R-:W-:-:S07]  /*0650*/  IMNMX R11, RZ, R11, !PT ;  /* 0x0000000bff0b7217 */ /* 0x000fce0007800200 */
[----:B------:R-:W-:-:S05]  /*0660*/  @P0 IMAD.WIDE R12, R192, R3, c[0x0][0x378] ;  /* 0x0000de00c00c0625 */ /* 0x000fca00078e0203 */
[----:B------:R1:W5:Y:S01]  /*0670*/  @P0 LDG.E R92, [R12.64] ;  /* 0x000000060c5c0981 */ /* 0x000362000c1e1900 */
[----:B--2---:R-:W-:-:S04]  /*0680*/  @P4 IMAD.IADD R99, R5, 0x1, -R4 ;  /* 0x0000000105634824 */ /* 0x004fc800078e0a04 */
[----:B------:R-:W-:-:S05]  /*0690*/  IMAD.IADD R89, R0, 0x1, R99 ;  /* 0x0000000100597824 */ /* 0x000fca00078e0263 */
[----:B------:R-:W-:-:S04]  /*06a0*/  IADD3 R4, R89, 0x3f, RZ ;  /* 0x0000003f59047810 */ /* 0x000fc80007ffe0ff */
[----:B------:R-:W-:-:S04]  /*06b0*/  SHF.R.S32.HI R133, RZ, 0x1f, R4 ;  /* 0x0000001fff857819 */ /* 0x000fc80000011404 */
[----:B------:R-:W-:-:S04]  /*06c0*/  LEA.HI R133, R133, R4, RZ, 0x6 ;  /* 0x0000000485857211 */ /* 0x000fc800078f30ff */
[----:B------:R-:W-:-:S05]  /*06d0*/  LOP3.LUT R5, R133, 0xffffffc0, RZ, 0xc0, !PT ;  /* 0xffffffc085057812 */ /* 0x000fca00078ec0ff */
[----:B------:R-:W-:-:S05]  /*06e0*/  IMAD.IADD R0, R5, 0x1, -R0 ;  /* 0x0000000105007824 */ /* 0x000fca00078e0a00 */
[----:B------:R-:W-:-:S04]  /*06f0*/  IMNMX R0, R0, R99, PT ;  /* 0x0000006300007217 */ /* 0x000fc80003800200 */
[----:B------:R-:W-:Y:S02]  /*0700*/  ISETP.GT.AND P0, PT, R0, R11, PT ;  /* 0x0000000b0000720c */ /* 0x000fe40003f04270 */
[----:B------:R-:W-:-:S11]  /*0710*/  SHF.R.U32.HI R11, RZ, 0x6, R11 ;  /* 0x00000006ff0b7819 */ /* 0x000fd6000001160b */
        /* <DEDUP_REMOVED lines=12> */
[----:B------:R-:W-:Y:S01]  /*07e0*/  IMAD.MOV.U32 R102, RZ, RZ, c[0x0][0x238] ;  /* 0x00008e00ff667624 */ /* 0x000fe200078e00ff */
[----:B------:R-:W-:Y:S01]  /*07f0*/  SHF.R.S32.HI R3, RZ, 0x1f, R21 ;  /* 0x0000001fff037819 */ /* 0x000fe20000011415 */
[----:B------:R-:W-:Y:S01]  /*0800*/  IMAD.MOV.U32 R137, RZ, RZ, 0x6 ;  /* 0x00000006ff897424 */ /* 0x000fe200078e00ff */
[-C--:B------:R-:W-:Y:S01]  /*0810*/  LEA.HI R5, R7, R90.reuse, RZ, 0x3 ;  /* 0x0000005a07057211 */ /* 0x080fe200078f18ff */
[----:B------:R-:W-:Y:S01]  /*0820*/  IMAD R14, R94, c[0x0][0x240], RZ ;  /* 0x000090005e0e7a24 */ /* 0x000fe200078e02ff */
[----:B------:R-:W-:Y:S01]  /*0830*/  IADD3 R18, R0, -0x1, RZ ;  /* 0xffffffff00127810 */ /* 0x000fe20007ffe0ff */
[----:B------:R-:W-:Y:S01]  /*0840*/  IMAD.SHL.U32 R103, R102, 0x40, RZ ;  /* 0x0000004066677824 */ /* 0x000fe200078e00ff */
[----:B------:R-:W-:Y:S01]  /*0850*/  SHF.R.S32.HI R4, RZ, 0x3, R5 ;  /* 0x00000003ff047819 */ /* 0x000fe20000011405 */
[----:B------:R-:W-:Y:S01]  /*0860*/  IMAD R22, R94, c[0x0][0x260], RZ ;  /* 0x000098005e167a24 */ /* 0x000fe200078e02ff */
[----:B------:R-:W-:Y:S01]  /*0870*/  LOP3.LUT R5, R5, 0x1ffffff8, RZ, 0xc0, !PT ;  /* 0x1ffffff805057812 */ /* 0x000fe200078ec0ff */
[----:B------:R-:W-:Y:S01]  /*0880*/  IMAD.SHL.U32 R105, R102, 0x20, RZ ;  /* 0x0000002066697824 */ /* 0x000fe200078e00ff */
[----:B------:R-:W-:Y:S01]  /*0890*/  IADD3 R21, P0, R4, R21, RZ ;  /* 0x0000001504157210 */ /* 0x000fe20007f1e0ff */
[----:B------:R-:W-:Y:S01]  /*08a0*/  IMAD R22, R195, c[0x0][0x264], R22 ;  /* 0x00009900c3167a24 */ /* 0x000fe200078e0216 */
[----:B------:R-:W-:Y:S01]  /*08b0*/  SHF.L.U64.HI R101, R102, R137, c[0x0][0x23c] ;  /* 0x00008f0066657619 */ /* 0x000fe20000010289 */
[----:B------:R-:W-:Y:S01]  /*08c0*/  IMAD.IADD R8, R90, 0x1, -R5 ;  /* 0x000000015a087824 */ /* 0x000fe200078e0a05 */
[----:B------:R-:W-:Y:S01]  /*08d0*/  LEA.HI.X.SX32 R10, R4, R3, 0x1, P0 ;  /* 0x00000003040a7211 */ /* 0x000fe200000f0eff */
[----:B------:R-:W-:Y:S01]  /*08e0*/  IMAD.MOV.U32 R5, RZ, RZ, c[0x0][0x258] ;  /* 0x00009600ff057624 */ /* 0x000fe200078e00ff */
[----:B------:R-:W-:Y:S01]  /*08f0*/  SHF.R.S32.HI R15, RZ, 0x1f, R192 ;  /* 0x0000001fff0f7819 */ /* 0x000fe200000114c0 */
[----:B------:R-:W-:Y:S01]  /*0900*/  IMAD.SHL.U32 R8, R8, 0x8, RZ ;  /* 0x0000000808087824 */ /* 0x000fe200078e00ff */
[----:B------:R-:W-:Y:S01]  /*0910*/  SEL R150, R192, RZ, !P4 ;  /* 0x000000ffc0967207 */ /* 0x000fe20006000000 */
[C---:B------:R-:W-:Y:S01]  /*0920*/  IMAD R152, R10.reuse, c[0x0][0x238], RZ ;  /* 0x00008e000a987a24 */ /* 0x040fe200078e02ff */
[----:B------:R-:W-:Y:S01]  /*0930*/  SHF.L.U64.HI R98, R5, R137, c[0x0][0x25c] ;  /* 0x0000970005627619 */ /* 0x000fe20000010289 */
[----:B------:R-:W-:Y:S01]  /*0940*/  IMAD R10, R10, c[0x0][0x258], RZ ;  /* 0x000096000a0a7a24 */ /* 0x000fe200078e02ff */
[----:B------:R-:W-:Y:S01]  /*0950*/  SHF.R.S32.HI R9, RZ, 0x1f, R8 ;  /* 0x0000001fff097819 */ /* 0x000fe20000011408 */
[----:B------:R-:W-:Y:S01]  /*0960*/  IMAD R152, R21, c[0x0][0x23c], R152 ;  /* 0x00008f0015987a24 */ /* 0x000fe200078e0298 */
[----:B------:R-:W-:Y:S01]  /*0970*/  SEL R155, R15, RZ, !P4 ;  /* 0x000000ff0f9b7207 */ /* 0x000fe20006000000 */
[C---:B------:R-:W-:Y:S01]  /*0980*/  IMAD R3, R21.reuse, c[0x0][0x25c], R10 ;  /* 0x0000970015037a24 */ /* 0x040fe200078e020a */
[----:B------:R-:W-:Y:S01]  /*0990*/  ISETP.GE.AND P5, PT, R8, c[0x0][0x1d4], PT ;  /* 0x0000750008007a0c */ /* 0x000fe20003fa6270 */
[----:B------:R-:W-:Y:S01]  /*09a0*/  IMAD.WIDE.U32 R12, R21, c[0x0][0x238], R8 ;  /* 0x00008e00150c7a25 */ /* 0x000fe200078e0008 */
[----:B------:R-:W-:Y:S01]  /*09b0*/  LEA.HI R30, R7, R90, RZ, 0x2 ;  /* 0x0000005a071e7211 */ /* 0x000fe200078f10ff */
[----:B------:R-:W-:Y:S01]  /*09c0*/  ULDC.U8 UR4, c[0x0][0x298] ;  /* 0x0000a60000047ab9 */ /* 0x000fe20000000000 */
[----:B------:R-:W-:Y:S01]  /*09d0*/  LOP3.LUT R194, R194, 0xfffffffd, RZ, 0xc0, !PT ;  /* 0xfffffffdc2c27812 */ /* 0x000fe200078ec0ff */
[----:B------:R-:W-:Y:S01]  /*09e0*/  IMAD.IADD R153, R13, 0x1, R152 ;  /* 0x000000010d997824 */ /* 0x000fe200078e0298 */
[----:B------:R-:W-:Y:S01]  /*09f0*/  SHF.R.S32.HI R115, RZ, 0x2, R30 ;  /* 0x00000002ff737819 */ /* 0x000fe2000001141e */
[----:B------:R-:W-:Y:S01]  /*0a00*/  IMAD.WIDE.U32 R20, R21, c[0x0][0x258], R8 ;  /* 0x0000960015147a25 */ /* 0x000fe200078e0008 */
[----:B------:R-:W-:-:S02]  /*0a10*/  SHF.R.S32.HI R9, RZ, 0x1f, R18 ;  /* 0x0000001fff097819 */ /* 0x000fc40000011412 */
[----:B-----5:R-:W-:Y:S01]  /*0a20*/  SHF.R.S32.HI R117, RZ, 0x1f, R92 ;  /* 0x0000001fff757819 */ /* 0x020fe2000001145c */
[----:B------:R-:W-:Y:S02]  /*0a30*/  IMAD.MOV.U32 R152, RZ, RZ, R12 ;  /* 0x000000ffff987224 */ /* 0x000fe400078e000c */
[----:B------:R-:W-:Y:S02]  /*0a40*/  IMAD.IADD R21, R21, 0x1, R3 ;  /* 0x0000000115157824 */ /* 0x000fe400078e0203 */
[C---:B------:R-:W-:Y:S02]  /*0a50*/  IMAD R3, R195.reuse, c[0x0][0x244], R14 ;  /* 0x00009100c3037a24 */ /* 0x040fe400078e020e */
[----:B------:R-:W-:-:S04]  /*0a60*/  IMAD.WIDE.U32 R152, R195, c[0x0][0x240], R152 ;  /* 0x00009000c3987a25 */ /* 0x000fc800078e0098 */
[----:B------:R-:W-:Y:S02]  /*0a70*/  IMAD.IADD R153, R153, 0x1, R3 ;  /* 0x0000000199997824 */ /* 0x000fe400078e0203 */
[-C--:B------:R-:W-:Y:S02]  /*0a80*/  IMAD R12, R101, R18.reuse, RZ ;  /* 0x00000012650c7224 */ /* 0x080fe400078e02ff */
[----:B------:R-:W-:Y:S02]  /*0a90*/  IMAD.SHL.U32 R3, R4, 0x40, RZ ;  /* 0x0000004004037824 */ /* 0x000fe400078e00ff */
[----:B------:R-:W-:Y:S01]  /*0aa0*/  IMAD.IADD R13, R99, 0x1, -R4 ;  /* 0x00000001630d7824 */ /* 0x000fe200078e0a04 */
[----:B------:R-:W-:Y:S01]  /*0ab0*/  IADD3 R4, R8, 0x40, RZ ;  /* 0x0000004008047810 */ /* 0x000fe20007ffe0ff */
[----:B------:R-:W-:Y:S01]  /*0ac0*/  IMAD.SHL.U32 R100, R5, 0x40, RZ ;  /* 0x0000004005647824 */ /* 0x000fe200078e00ff */
[----:B------:R-:W-:Y:S01]  /*0ad0*/  LOP3.LUT R3, R3, 0x1c0, RZ, 0xc0, !PT ;  /* 0x000001c003037812 */ /* 0x000fe200078ec0ff */
[----:B------:R-:W-:Y:S01]  /*0ae0*/  IMAD R10, R98, R18, RZ ;  /* 0x00000012620a7224 */ /* 0x000fe200078e02ff */
[----:B------:R-:W-:Y:S01]  /*0af0*/  ISETP.GE.AND P4, PT, R4, c[0x0][0x1d4], PT ;  /* 0x0000750004007a0c */ /* 0x000fe20003f86270 */
[----:B------:R-:W-:-:S02]  /*0b00*/  IMAD R19, R9, R103, R12 ;  /* 0x0000006709137224 */ /* 0x000fc400078e020c */
[----:B------:R-:W-:Y:S02]  /*0b10*/  IMAD R12, R18, -0x40, R13 ;  /* 0xffffffc0120c7824 */ /* 0x000fe400078e020d */
[----:B------:R-:W-:Y:S02]  /*0b20*/  IMAD R157, R155, c[0x0][0x248], RZ ;  /* 0x000092009b9d7a24 */ /* 0x000fe400078e02ff */
[----:B------:R-:W-:Y:S01]  /*0b30*/  IMAD R9, R9, R100, R10 ;  /* 0x0000006409097224 */ /* 0x000fe200078e020a */
[----:B------:R-:W-:Y:S01]  /*0b40*/  LOP3.LUT R10, R3, 0x38, R8, 0xf8, !PT ;  /* 0x00000038030a7812 */ /* 0x000fe200078ef808 */
[C---:B------:R-:W-:Y:S01]  /*0b50*/  IMAD R157, R150.reuse, c[0x0][0x24c], R157 ;  /* 0x00009300969d7a24 */ /* 0x040fe200078e029d */
[----:B------:R-:W-:Y:S01]  /*0b60*/  SHF.R.U32.HI R3, RZ, 0x3, R3 ;  /* 0x00000003ff037819 */ /* 0x000fe20000011603 */
[----:B------:R-:W-:Y:S01]  /*0b70*/  IMAD.WIDE.U32 R152, R150, c[0x0][0x248], R152 ;  /* 0x0000920096987a25 */ /* 0x000fe200078e0098 */
[C---:B------:R-:W-:Y:S02]  /*0b80*/  ISETP.GE.AND P1, PT, R12.reuse, 0x21, PT ;  /* 0x000000210c00780c */ /* 0x040fe40003f26270 */
[----:B------:R-:W-:Y:S01]  /*0b90*/  ISETP.GE.AND P2, PT, R12, 0x1, PT ;  /* 0x000000010c00780c */ /* 0x000fe20003f46270 */
[----:B------:R-:W-:Y:S01]  /*0ba0*/  IMAD.IADD R157, R153, 0x1, R157 ;  /* 0x00000001999d7824 */ /* 0x000fe200078e029d */
[----:B------:R-:W-:Y:S01]  /*0bb0*/  LOP3.LUT R3, R10, R3, RZ, 0x3c, !PT ;  /* 0x000000030a037212 */ /* 0x000fe200078e3cff */
[----:B------:R-:W-:Y:S01]  /*0bc0*/  IMAD.MOV.U32 R156, RZ, RZ, R152 ;  /* 0x000000ffff9c7224 */ /* 0x000fe200078e0098 */
[----:B------:R-:W-:Y:S01]  /*0bd0*/  LEA.HI R10, R7, R90, RZ, 0x6 ;  /* 0x0000005a070a7211 */ /* 0x000fe200078f30ff */
[----:B------:R-:W-:Y:S01]  /*0be0*/  IMAD.WIDE.U32 R20, R195, c[0x0][0x260], R20 ;  /* 0x00009800c3147a25 */ /* 0x000fe200078e0014 */
[----:B------:R-:W-:-:S03]  /*0bf0*/  IADD3 R8, R8, 0x80, RZ ;  /* 0x0000008008087810 */ /* 0x000fc60007ffe0ff */
[----:B------:R-:W-:-:S04]  /*0c00*/  IMAD.WIDE.U32 R12, R18, R103, R156 ;  /* 0x00000067120c7225 */ /* 0x000fc800078e009c */
[----:B------:R-:W-:Y:S01]  /*0c10*/  IMAD.MOV.U32 R106, RZ, RZ, 0x5 ;  /* 0x00000005ff6a7424 */ /* 0x000fe200078e00ff */
[----:B------:R-:W-:Y:S01]  /*0c20*/  @P1 IADD3 R4, P6, R105, R12, RZ ;  /* 0x0000000c69041210 */ /* 0x000fe20007fde0ff */
[----:B------:R-:W-:Y:S02]  /*0c30*/  IMAD.SHL.U32 R10, R10, 0x8, RZ ;  /* 0x000000080a0a7824 */ /* 0x000fe400078e00ff */
[----:B------:R-:W-:Y:S01]  /*0c40*/  IMAD.IADD R23, R21, 0x1, R22 ;  /* 0x0000000115177824 */ /* 0x000fe200078e0216 */
[-C--:B------:R-:W-:Y:S01]  /*0c50*/  SHF.L.U64.HI R102, R102, R106.reuse, c[0x0][0x23c] ;  /* 0x00008f0066667619 */ /* 0x080fe2000001026a */
[----:B------:R-:W-:Y:S01]  /*0c60*/  IMAD.MOV.U32 R22, RZ, RZ, R20 ;  /* 0x000000ffff167224 */ /* 0x000fe200078e0014 */
[----:B------:R-:W-:Y:S01]  /*0c70*/  @P2 LEA R20, P0, R12, c[0x0][0x220], 0x1 ;  /* 0x000088000c142a11 */ /* 0x000fe200078008ff */
[----:B------:R-:W-:Y:S01]  /*0c80*/  IMAD R155, R155, c[0x0][0x268], RZ ;  /* 0x00009a009b9b7a24 */ /* 0x000fe200078e02ff */
[----:B------:R-:W-:Y:S01]  /*0c90*/  LOP3.LUT R10, R3, 0xfffffe00, R10, 0xf8, !PT ;  /* 0xfffffe00030a7812 */ /* 0x000fe200078ef80a */
[----:B------:R-:W-:Y:S01]  /*0ca0*/  IMAD.IADD R13, R13, 0x1, R19 ;  /* 0x000000010d0d7824 */ /* 0x000fe200078e0213 */
[----:B------:R-:W-:Y:S01]  /*0cb0*/  SHF.L.U64.HI R106, R5, R106, c[0x0][0x25c] ;  /* 0x00009700056a7619 */ /* 0x000fe2000001026a */
[----:B------:R-:W-:-:S02]  /*0cc0*/  IMAD R155, R150, c[0x0][0x26c], R155 ;  /* 0x00009b00969b7a24 */ /* 0x000fc400078e029b */
[----:B------:R-:W-:Y:S01]  /*0cd0*/  IMAD.WIDE.U32 R150, R150, c[0x0][0x268], R22 ;  /* 0x00009a0096967a25 */ /* 0x000fe200078e0016 */
[--C-:B------:R-:W-:Y:S02]  /*0ce0*/  @P2 LEA.HI.X R21, R12, c[0x0][0x224], R13.reuse, 0x1, P0 ;  /* 0x000089000c152a11 */ /* 0x100fe400000f0c0d */
[----:B------:R-:W-:Y:S01]  /*0cf0*/  @P1 LEA R22, P0, R4, c[0x0][0x220], 0x1 ;  /* 0x0000880004161a11 */ /* 0x000fe200078008ff */
[----:B------:R-:W-:Y:S01]  /*0d00*/  @P1 IMAD.X R3, R102, 0x1, R13, P6 ;  /* 0x0000000166031824 */ /* 0x000fe200030e060d */
[----:B------:R-:W-:Y:S01]  /*0d10*/  ISETP.NE.AND P6, PT, R6, RZ, PT ;  /* 0x000000ff0600720c */ /* 0x000fe20003fc5270 */
[----:B------:R-:W-:Y:S02]  /*0d20*/  @P2 IMAD.SHL.U32 R12, R10, 0x2, RZ ;  /* 0x000000020a0c2824 */ /* 0x000fe400078e00ff */
[----:B------:R-:W-:Y:S01]  /*0d30*/  IMAD.SHL.U32 R107, R5, 0x20, RZ ;  /* 0x00000020056b7824 */ /* 0x000fe200078e00ff */
[----:B------:R-:W-:Y:S01]  /*0d40*/  @P1 LEA.HI.X R23, R4, c[0x0][0x224], R3, 0x1, P0 ;  /* 0x0000890004171a11 */ /* 0x000fe200000f0c03 */
[----:B------:R-:W-:Y:S01]  /*0d50*/  @P1 IMAD.SHL.U32 R5, R10, 0x2, RZ ;  /* 0x000000020a051824 */ /* 0x000fe200078e00ff */
[----:B------:R-:W-:Y:S01]  /*0d60*/  @!PT LDS RZ, [RZ] ;  /* 0x00000000fffff984 */ /* 0x000fe20000000800 */
[----:B------:R-:W-:Y:S01]  /*0d70*/  @!PT LDS RZ, [RZ] ;  /* 0x00000000fffff984 */ /* 0x000fe20000000800 */
[----:B------:R-:W-:Y:S01]  /*0d80*/  @!PT LDS RZ, [RZ] ;  /* 0x00000000fffff984 */ /* 0x000fe20000000800 */
[----:B------:R1:W-:Y:S01]  /*0d90*/  @P2 LDGSTS.E.BYPASS.LTC128B.128 [R12+0xc100], [R20.64], !P5 ;  /* 0x0c100000140c2fae */ /* 0x0003e2000e901d46 */
[----:B------:R-:W-:Y:S01]  /*0da0*/  IMAD.IADD R155, R151, 0x1, R155 ;  /* 0x00000001979b7824 */ /* 0x000fe200078e029b */
[----:B------:R-:W-:Y:S01]  /*0db0*/  ISETP.GT.AND P0, PT, R18, R11, PT ;  /* 0x0000000b1200720c */ /* 0x000fe20003f04270 */
[----:B------:R-:W-:Y:S01]  /*0dc0*/  IMAD.MOV.U32 R154, RZ, RZ, R150 ;  /* 0x000000ffff9a7224 */ /* 0x000fe200078e0096 */
[----:B------:R1:W-:Y:S01]  /*0dd0*/  @P2 LDGSTS.E.BYPASS.LTC128B.128 [R12+0xe100], [R20.64+0x80], !P4 ;  /* 0x0e100080140c2fae */ /* 0x0003e2000e101d46 */
[----:B------:R-:W-:-:S02]  /*0de0*/  IMAD.MOV.U32 R104, RZ, RZ, 0x1 ;  /* 0x00000001ff687424 */ /* 0x000fc400078e00ff */
[----:B------:R-:W-:Y:S02]  /*0df0*/  IMAD.IADD R170, R95, 0x1, R2 ;  /* 0x000000015faa7824 */ /* 0x000fe400078e0202 */
[----:B------:R-:W-:Y:S02]  /*0e00*/  IMAD.MOV.U32 R13, RZ, RZ, c[0x0][0x27c] ;  /* 0x00009f00ff0d7624 */ /* 0x000fe400078e00ff */
[----:B------:R-:W-:-:S04]  /*0e10*/  IMAD.WIDE.U32 R28, R170, c[0x0][0x1e0], RZ ;  /* 0x00007800aa1c7a25 */ /* 0x000fc800078e00ff */
[----:B------:R-:W-:Y:S02]  /*0e20*/  IMAD.SHL.U32 R13, R13, 0x2, RZ ;  /* 0x000000020d0d7824 */ /* 0x000fe400078e00ff */
[----:B------:R-:W-:Y:S02]  /*0e30*/  IMAD R168, R94, c[0x0][0x1e8], RZ ;  /* 0x00007a005ea87a24 */ /* 0x000fe400078e02ff */
[----:B------:R-:W-:-:S04]  /*0e40*/  IMAD.WIDE.U32 R172, R115, c[0x0][0x1e0], RZ ;  /* 0x0000780073ac7a25 */ /* 0x000fc800078e00ff */
[----:B------:R-:W-:Y:S02]  /*0e50*/  IMAD R168, R195, c[0x0][0x1ec], R168 ;  /* 0x00007b00c3a87a24 */ /* 0x000fe400078e02a8 */
[----:B------:R-:W-:Y:S02]  /*0e60*/  IMAD.MOV.U32 R67, RZ, RZ, 0x1 ;  /* 0x00000001ff437424 */ /* 0x000fe400078e00ff */
[----:B------:R-:W-:Y:S01]  /*0e70*/  IMAD.MOV.U32 R55, RZ, RZ, RZ ;  /* 0x000000ffff377224 */ /* 0x000fe200078e00ff */
[----:B--2---:R-:W-:Y:S01]  /*0e80*/  @P3 SHF.R.S32.HI R17, RZ, 0x1f, R16 ;  /* 0x0000001fff113819 */ /* 0x004fe20000011410 */
[----:B------:R-:W-:Y:S02]  /*0e90*/  @!P3 IMAD.MOV.U32 R16, RZ, RZ, R192 ;  /* 0x000000ffff10b224 */ /* 0x000fe400078e00c0 */
[----:B------:R-:W-:Y:S01]  /*0ea0*/  @!P3 IMAD.MOV.U32 R17, RZ, RZ, R15 ;  /* 0x000000ffff11b224 */ /* 0x000fe200078e000f */
[----:B------:R-:W-:Y:S01]  /*0eb0*/  ISETP.GE.AND P3, PT, R8, c[0x0][0x1d4], PT ;  /* 0x0000750008007a0c */ /* 0x000fe20003f66270 */
[----:B------:R-:W-:Y:S01]  /*0ec0*/  IMAD.WIDE.U32 R14, R18, R100, R154 ;  /* 0x00000064120e7225 */ /* 0x000fe200078e009a */
[----:B------:R-:W-:-:S02]  /*0ed0*/  SEL R166, R16, RZ, !P6 ;  /* 0x000000ff10a67207 */ /* 0x000fc40007000000 */
[----:B------:R-:W-:Y:S01]  /*0ee0*/  SEL R4, R17, RZ, !P6 ;  /* 0x000000ff11047207 */ /* 0x000fe20007000000 */
[----:B------:R-:W-:Y:S01]  /*0ef0*/  IMAD.IADD R9, R15, 0x1, R9 ;  /* 0x000000010f097824 */ /* 0x000fe200078e0209 */
[----:B------:R-:W-:Y:S01]  /*0f00*/  @P2 LEA R16, P6, R14, c[0x0][0x250], 0x1 ;  /* 0x000094000e102a11 */ /* 0x000fe200078c08ff */
[----:B------:R-:W-:Y:S02]  /*0f10*/  @P2 IMAD.SHL.U32 R8, R10, 0x2, RZ ;  /* 0x000000020a082824 */ /* 0x000fe400078e00ff */
[----:B------:R-:W-:Y:S01]  /*0f20*/  IMAD R125, R4, c[0x0][0x1f0], RZ ;  /* 0x00007c00047d7a24 */ /* 0x000fe200078e02ff */
[----:B------:R-:W-:Y:S01]  /*0f30*/  @P2 LEA.HI.X R17, R14, c[0x0][0x254], R9, 0x1, P6 ;  /* 0x000095000e112a11 */ /* 0x000fe200030f0c09 */
[----:B------:R-:W-:Y:S01]  /*0f40*/  IMAD R123, R4, c[0x0][0x218], RZ ;  /* 0x00008600047b7a24 */ /* 0x000fe200078e02ff */
[----:B------:R-:W-:Y:S01]  /*0f50*/  @P1 IADD3 R3, P6, R107, R14, RZ ;  /* 0x0000000e6b031210 */ /* 0x000fe20007fde0ff */
[----:B------:R1:W-:Y:S01]  /*0f60*/  @P2 LDGSTS.E.BYPASS.LTC128B.128 [R12+0x10100], [R20.64+0x100], !P3 ;  /* 0x10100100140c2fae */ /* 0x0003e2000d901d46 */
[----:B------:R-:W-:Y:S01]  /*0f70*/  @P0 IADD3 R14, R0, -0x2, RZ ;  /* 0xfffffffe000e0810 */ /* 0x000fe20007ffe0ff */
[----:B------:R-:W-:-:S02]  /*0f80*/  IMAD R125, R166, c[0x0][0x1f4], R125 ;  /* 0x00007d00a67d7a24 */ /* 0x000fc400078e027d */
[----:B------:R2:W-:Y:S01]  /*0f90*/  @P1 LDGSTS.E.BYPASS.LTC128B.128 [R5+0xd100], [R22.64], !P5 ;  /* 0x0d10000016051fae */ /* 0x0005e2000e901d46 */
[----:B------:R-:W-:Y:S01]  /*0fa0*/  @P0 SHF.R.S32.HI R0, RZ, 0x1f, R14 ;  /* 0x0000001fff000819 */ /* 0x000fe2000001140e */
[----:B------:R-:W-:Y:S02]  /*0fb0*/  @P0 IMAD R6, R101, R14, RZ ;  /* 0x0000000e65060224 */ /* 0x000fe400078e02ff */
[----:B------:R2:W-:Y:S01]  /*0fc0*/  @P1 LDGSTS.E.BYPASS.LTC128B.128 [R5+0xf100], [R22.64+0x80], !P4 ;  /* 0x0f10008016051fae */ /* 0x0005e2000e101d46 */
[----:B------:R-:W-:Y:S02]  /*0fd0*/  IMAD.MOV.U32 R4, RZ, RZ, c[0x0][0x280] ;  /* 0x0000a000ff047624 */ /* 0x000fe400078e00ff */
[----:B------:R-:W-:Y:S01]  /*0fe0*/  @P0 IMAD R6, R0, R103, R6 ;  /* 0x0000006700060224 */ /* 0x000fe200078e0206 */
[----:B------:R2:W-:Y:S01]  /*0ff0*/  @P1 LDGSTS.E.BYPASS.LTC128B.128 [R5+0x11100], [R22.64+0x100], !P3 ;  /* 0x1110010016051fae */ /* 0x0005e2000d901d46 */
[----:B------:R-:W-:Y:S01]  /*1000*/  @P1 IMAD.X R0, R106, 0x1, R9, P6 ;  /* 0x000000016a001824 */ /* 0x000fe200030e0609 */
[----:B------:R-:W-:Y:S01]  /*1010*/  SHF.L.U64.HI R131, R4, R137, c[0x0][0x284] ;  /* 0x0000a10004837619 */ /* 0x000fe20000010289 */
[----:B------:R-:W-:Y:S01]  /*1020*/  IMAD R123, R166, c[0x0][0x21c], R123 ;  /* 0x00008700a67b7a24 */ /* 0x000fe200078e027b */
[----:B------:R-:W0:Y:S01]  /*1030*/  LDGDEPBAR ;  /* 0x00000000000079af */ /* 0x000e220000000000 */
[----:B------:R-:W-:-:S03]  /*1040*/  IMAD.SHL.U32 R135, R4, 0x40, RZ ;  /* 0x0000004004877824 */ /* 0x000fc600078e00ff */
[----:B------:R-:W-:Y:S01]  /*1050*/  BAR.SYNC.DEFER_BLOCKING 0x0 ;  /* 0x0000000000007b1d */ /* 0x000fe20000010000 */
[----:B--2---:R-:W-:Y:S02]  /*1060*/  LOP3.LUT R5, R30, 0xfffffffc, RZ, 0xc0, !PT ;  /* 0xfffffffc1e057812 */ /* 0x004fe400078ec0ff */
[----:B------:R-:W-:-:S03]  /*1070*/  SHF.R.S32.HI R30, RZ, 0x1f, R30 ;  /* 0x0000001fff1e7819 */ /* 0x000fc6000001141e */
[----:B------:R-:W-:Y:S01]  /*1080*/  @!PT LDS RZ, [RZ] ;  /* 0x00000000fffff984 */ /* 0x000fe20000000800 */
[----:B------:R-:W-:Y:S01]  /*1090*/  @!PT LDS RZ, [RZ] ;  /* 0x00000000fffff984 */ /* 0x000fe20000000800 */
[----:B------:R-:W-:Y:S01]  /*10a0*/  @!PT LDS RZ, [RZ] ;  /* 0x00000000fffff984 */ /* 0x000fe20000000800 */
[----:B------:R2:W-:Y:S01]  /*10b0*/  @P2 LDGSTS.E.BYPASS.LTC128B.128 [R8+0x100], [R16.64], !P5 ;  /* 0x0010000010082fae */ /* 0x0005e2000e901d46 */
[----:B------:R-:W-:Y:S01]  /*10c0*/  IMAD.IADD R22, R90, 0x1, -R5 ;  /* 0x000000015a167824 */ /* 0x000fe200078e0a05 */
[----:B------:R-:W-:Y:S02]  /*10d0*/  SHF.R.S32.HI R5, RZ, 0x1f, R170 ;  /* 0x0000001fff057819 */ /* 0x000fe400000114aa */
[----:B------:R2:W-:Y:S01]  /*10e0*/  @P2 LDGSTS.E.BYPASS.LTC128B.128 [R8+0x2100], [R16.64+0x80], !P4 ;  /* 0x0210008010082fae */ /* 0x0005e2000e101d46 */
[----:B-1----:R-:W-:Y:S01]  /*10f0*/  IMAD.SHL.U32 R20, R22, 0x4, RZ ;  /* 0x0000000416147824 */ /* 0x002fe200078e00ff */
[----:B------:R-:W-:Y:S01]  /*1100*/  LEA.HI R30, R30, R115, RZ, 0x3 ;  /* 0x000000731e1e7211 */ /* 0x000fe200078f18ff */
[----:B------:R-:W-:Y:S01]  /*1110*/  IMAD.SHL.U32 R22, R22, 0x8, RZ ;  /* 0x0000000816167824 */ /* 0x000fe200078e00ff */
[----:B------:R2:W-:Y:S01]  /*1120*/  @P2 LDGSTS.E.BYPASS.LTC128B.128 [R8+0x4100], [R16.64+0x100], !P3 ;  /* 0x0410010010082fae */ /* 0x0005e2000d901d46 */
[----:B------:R-:W-:Y:S02]  /*1130*/  ISETP.LE.AND P2, PT, R104, c[0x0][0x27c], PT ;  /* 0x00009f0068007a0c */ /* 0x000fe40003f43270 */
[----:B------:R-:W-:-:S02]  /*1140*/  IADD3 R19, R20, 0x20, RZ ;  /* 0x0000002014137810 */ /* 0x000fc40007ffe0ff */
[----:B------:R-:W-:Y:S02]  /*1150*/  LOP3.LUT R30, R30, 0xfffffff8, RZ, 0xc0, !PT ;  /* 0xfffffff81e1e7812 */ /* 0x000fe400078ec0ff */
[----:B------:R-:W-:Y:S01]  /*1160*/  SHF.R.S32.HI R23, RZ, 0x1f, R22 ;  /* 0x0000001fff177819 */ /* 0x000fe20000011416 */
[----:B------:R-:W-:Y:S01]  /*1170*/  IMAD.IADD R15, R20, 0x1, R19 ;  /* 0x00000001140f7824 */ /* 0x000fe200078e0213 */
[----:B------:R-:W-:Y:S02]  /*1180*/  SHF.R.S32.HI R21, RZ, 0x1f, R20 ;  /* 0x0000001fff157819 */ /* 0x000fe40000011414 */
[C---:B------:R-:W-:Y:S01]  /*1190*/  IADD3 R145, R22.reuse, 0x60, RZ ;  /* 0x0000006016917810 */ /* 0x040fe20007ffe0ff */
[C-C-:B------:R-:W-:Y:S01]  /*11a0*/  IMAD.WIDE.U32 R164, R115.reuse, c[0x0][0x290], R22.reuse ;  /* 0x0000a40073a47a25 */ /* 0x140fe200078e0016 */
[----:B------:R-:W-:Y:S02]  /*11b0*/  IADD3 R144, R22, 0x80, RZ ;  /* 0x0000008016907810 */ /* 0x000fe40007ffe0ff */
[----:B------:R-:W-:Y:S01]  /*11c0*/  @P2 LOP3.LUT R194, R194, 0x2, RZ, 0xfc, !PT ;  /* 0x00000002c2c22812 */ /* 0x000fe200078efcff */
[----:B------:R-:W-:Y:S01]  /*11d0*/  IMAD.WIDE.U32 R162, R115, c[0x0][0x280], R22 ;  /* 0x0000a00073a27a25 */ /* 0x000fe200078e0016 */
[----:B------:R-:W-:-:S02]  /*11e0*/  @P1 LEA R32, P2, R3, c[0x0][0x250], 0x1 ;  /* 0x0000940003201a11 */ /* 0x000fc400078408ff */
[----:B------:R-:W-:Y:S01]  /*11f0*/  LOP3.LUT R194, R194, 0xfffffffe, RZ, 0xc0, !PT ;  /* 0xfffffffec2c27812 */ /* 0x000fe200078ec0ff */
[----:B------:R-:W-:Y:S01]  /*1200*/  IMAD.WIDE.U32 R38, R115, c[0x0][0x290], R20 ;  /* 0x0000a40073267a25 */ /* 0x000fe200078e0014 */
[----:B------:R-:W-:Y:S02]  /*1210*/  @P1 LEA.HI.X R33, R3, c[0x0][0x254], R0, 0x1, P2 ;  /* 0x0000950003211a11 */ /* 0x000fe400010f0c00 */
[----:B------:R-:W-:Y:S01]  /*1220*/  ISETP.GE.AND P2, PT, R22, c[0x0][0x27c], PT ;  /* 0x00009f0016007a0c */ /* 0x000fe20003f46270 */
[----:B------:R-:W-:Y:S01]  /*1230*/  IMAD R3, R5, c[0x0][0x1e0], RZ ;  /* 0x0000780005037a24 */ /* 0x000fe200078e02ff */
[----:B------:R-:W-:Y:S01]  /*1240*/  IADD3 R0, -R13, c[0x0][0x1d4], RZ ;  /* 0x000075000d007a10 */ /* 0x000fe20007ffe1ff */
[----:B------:R-:W-:Y:S01]  /*1250*/  IMAD.WIDE.U32 R36, R115, c[0x0][0x280], R20 ;  /* 0x0000a00073247a25 */ /* 0x000fe200078e0014 */
[----:B------:R-:W-:Y:S02]  /*1260*/  SEL R9, RZ, c[0x0][0x27c], !P2 ;  /* 0x00009f00ff097a07 */ /* 0x000fe40005000000 */
[----:B--2---:R-:W-:Y:S01]  /*1270*/  IADD3 R17, R20, 0x40, RZ ;  /* 0x0000004014117810 */ /* 0x004fe20007ffe0ff */
[----:B------:R-:W-:Y:S01]  /*1280*/  IMAD R3, R170, c[0x0][0x1e4], R3 ;  /* 0x00007900aa037a24 */ /* 0x000fe200078e0203 */
[-C--:B------:R-:W-:Y:S01]  /*1290*/  SEL R2, R13, R0.reuse, !P2 ;  /* 0x000000000d027207 */ /* 0x080fe20005000000 */
[----:B------:R-:W-:Y:S01]  /*12a0*/  IMAD.IADD R9, R22, 0x1, R9 ;  /* 0x0000000116097824 */ /* 0x000fe200078e0209 */
[----:B------:R-:W-:Y:S01]  /*12b0*/  ISETP.GE.AND P2, PT, R15, c[0x0][0x27c], PT ;  /* 0x00009f000f007a0c */ /* 0x000fe20003f46270 */
[----:B------:R-:W-:Y:S01]  /*12c0*/  IMAD.IADD R16, R20, 0x1, R17 ;  /* 0x0000000114107824 */ /* 0x000fe200078e0211 */
[----:B------:R-:W-:Y:S01]  /*12d0*/  SHF.R.S32.HI R8, RZ, 0x1f, R115 ;  /* 0x0000001fff087819 */ /* 0x000fe20000011473 */
[----:B------:R-:W-:Y:S01]  /*12e0*/  IMAD.IADD R29, R29, 0x1, R3 ;  /* 0x000000011d1d7824 */ /* 0x000fe200078e0203 */
[----:B------:R-:W-:Y:S01]  /*12f0*/  SEL R26, RZ, c[0x0][0x27c], !P2 ;  /* 0x00009f00ff1a7a07 */ /* 0x000fe20005000000 */
[----:B------:R-:W-:Y:S01]  /*1300*/  IMAD.WIDE.U32 R34, R195, c[0x0][0x210], R22 ;  /* 0x00008400c3227a25 */ /* 0x000fe200078e0016 */
[----:B------:R-:W-:-:S02]  /*1310*/  SEL R3, R13, R0, !P2 ;  /* 0x000000000d037207 */ /* 0x000fc40005000000 */
[----:B------:R-:W-:Y:S01]  /*1320*/  SHF.R.S32.HI R24, RZ, 0x1f, R9 ;  /* 0x0000001fff187819 */ /* 0x000fe20000011409 */
[----:B------:R-:W-:Y:S01]  /*1330*/  IMAD.WIDE.U32 R28, R195, c[0x0][0x1e8], R28 ;  /* 0x00007a00c31c7a25 */ /* 0x000fe200078e001c */
[----:B------:R-:W-:Y:S02]  /*1340*/  ISETP.GE.AND P2, PT, R16, c[0x0][0x27c], PT ;  /* 0x00009f0010007a0c */ /* 0x000fe40003f46270 */
[-C--:B------:R-:W-:Y:S01]  /*1350*/  LEA.HI R142, R24, R9.reuse, RZ, 0x3 ;  /* 0x00000009188e7211 */ /* 0x080fe200078f18ff */
[C---:B------:R-:W-:Y:S01]  /*1360*/  IMAD R160, R8.reuse, c[0x0][0x290], RZ ;  /* 0x0000a40008a07a24 */ /* 0x040fe200078e02ff */
[----:B------:R-:W-:Y:S01]  /*1370*/  SHF.R.S32.HI R12, RZ, 0x1f, R3 ;  /* 0x0000001fff0c7819 */ /* 0x000fe20000011403 */
[----:B------:R-:W-:Y:S01]  /*1380*/  IMAD.IADD R169, R29, 0x1, R168 ;  /* 0x000000011da97824 */ /* 0x000fe200078e02a8 */
[----:B------:R-:W-:Y:S01]  /*1390*/  SEL R0, R13, R0, !P2 ;  /* 0x000000000d007207 */ /* 0x000fe20005000000 */
[----:B------:R-:W-:Y:S01]  /*13a0*/  IMAD R158, R8, c[0x0][0x280], RZ ;  /* 0x0000a000089e7a24 */ /* 0x000fe200078e02ff */
[----:B------:R-:W-:Y:S01]  /*13b0*/  LEA.HI R24, R24, R9, RZ, 0x6 ;  /* 0x0000000918187211 */ /* 0x000fe200078f30ff */
[----:B------:R-:W-:Y:S01]  /*13c0*/  IMAD.IADD R9, R115, 0x1, -R30 ;  /* 0x0000000173097824 */ /* 0x000fe200078e0a1e */
[----:B------:R-:W-:Y:S01]  /*13d0*/  SHF.R.S32.HI R13, RZ, 0x1f, R2 ;  /* 0x0000001fff0d7819 */ /* 0x000fe20000011402 */
[----:B------:R-:W-:Y:S01]  /*13e0*/  IMAD.MOV.U32 R168, RZ, RZ, R28 ;  /* 0x000000ffffa87224 */ /* 0x000fe200078e001c */
[----:B------:R-:W-:Y:S01]  /*13f0*/  SEL R27, RZ, c[0x0][0x27c], !P2 ;  /* 0x00009f00ff1b7a07 */ /* 0x000fe20005000000 */
[----:B------:R-:W-:Y:S01]  /*1400*/  IMAD.SHL.U32 R24, R24, 0x40, RZ ;  /* 0x0000004018187824 */ /* 0x000fe200078e00ff */
[----:B------:R-:W-:Y:S01]  /*1410*/  LEA.HI R12, R12, R3, RZ, 0x4 ;  /* 0x000000030c0c7211 */ /* 0x000fe200078f20ff */
[----:B------:R-:W-:Y:S01]  /*1420*/  IMAD.IADD R3, R26, 0x1, R15 ;  /* 0x000000011a037824 */ /* 0x000fe200078e020f */
[----:B------:R-:W-:Y:S01]  /*1430*/  LEA.HI R13, R13, R2, RZ, 0x4 ;  /* 0x000000020d0d7211 */ /* 0x000fe200078f20ff */
[----:B------:R-:W-:Y:S01]  /*1440*/  IMAD.IADD R27, R27, 0x1, R16 ;  /* 0x000000011b1b7824 */ /* 0x000fe200078e0210 */
[----:B------:R-:W-:Y:S01]  /*1450*/  LEA.HI R2, R7, R90, RZ, 0x5 ;  /* 0x0000005a07027211 */ /* 0x000fe200078f28ff */
[----:B------:R-:W-:Y:S01]  /*1460*/  IMAD.WIDE.U32 R168, R166, c[0x0][0x1f0], R168 ;  /* 0x00007c00a6a87a25 */ /* 0x000fe200078e00a8 */
[----:B------:R-:W-:-:S02]  /*1470*/  LOP3.LUT P6, RZ, R9, 0x4, RZ, 0xc0, !PT ;  /* 0x0000000409ff7812 */ /* 0x000fc400078cc0ff */
[----:B------:R-:W-:Y:S01]  /*1480*/  SHF.R.S32.HI R7, RZ, 0x1f, R0 ;  /* 0x0000001fff077819 */ /* 0x000fe20000011400 */
[----:B------:R-:W-:Y:S01]  /*1490*/  IMAD.SHL.U32 R9, R9, 0x40, RZ ;  /* 0x0000004009097824 */ /* 0x000fe200078e00ff */
[----:B------:R-:W-:Y:S01]  /*14a0*/  SHF.R.S32.HI R112, RZ, 0x1f, R3 ;  /* 0x0000001fff707819 */ /* 0x000fe20000011403 */
[----:B------:R-:W-:Y:S01]  /*14b0*/  IMAD.SHL.U32 R2, R2, 0x10, RZ ;  /* 0x0000001002027824 */ /* 0x000fe200078e00ff */
[----:B------:R-:W-:Y:S01]  /*14c0*/  LEA.HI R7, R7, R0, RZ, 0x4 ;  /* 0x0000000007077211 */ /* 0x000fe200078f20ff */
[----:B------:R-:W-:Y:S01]  /*14d0*/  IMAD.IADD R125, R169, 0x1, R125 ;  /* 0x00000001a97d7824 */ /* 0x000fe200078e027d */
[----:B------:R-:W-:Y:S01]  /*14e0*/  LOP3.LUT R9, R9, 0x1c0, RZ, 0xc0, !PT ;  /* 0x000001c009097812 */ /* 0x000fe200078ec0ff */
[----:B------:R-:W-:Y:S01]  /*14f0*/  IMAD R28, R94, c[0x0][0x210], RZ ;  /* 0x000084005e1c7a24 */ /* 0x000fe200078e02ff */
[----:B------:R-:W-:Y:S01]  /*1500*/  SHF.R.S32.HI R0, RZ, 0x1f, R27 ;  /* 0x0000001fff007819 */ /* 0x000fe2000001141b */
[C---:B------:R-:W-:Y:S01]  /*1510*/  IMAD R160, R115.reuse, c[0x0][0x294], R160 ;  /* 0x0000a50073a07a24 */ /* 0x040fe200078e02a0 */
[CC--:B------:R-:W-:Y:S01]  /*1520*/  LEA.HI R141, R112.reuse, R3.reuse, RZ, 0x3 ;  /* 0x00000003708d7211 */ /* 0x0c0fe200078f18ff */
[----:B------:R-:W-:Y:S01]  /*1530*/  IMAD R158, R115, c[0x0][0x284], R158 ;  /* 0x0000a100739e7a24 */ /* 0x000fe200078e029e */
[----:B------:R-:W-:Y:S01]  /*1540*/  SHF.R.S32.HI R12, RZ, 0x4, R12 ;  /* 0x00000004ff0c7819 */ /* 0x000fe2000001140c */
[----:B------:R-:W-:Y:S01]  /*1550*/  IMAD R28, R195, c[0x0][0x214], R28 ;  /* 0x00008500c31c7a24 */ /* 0x000fe200078e021c */
[----:B------:R-:W-:Y:S01]  /*1560*/  LEA.HI R112, R112, R3, RZ, 0x6 ;  /* 0x0000000370707211 */ /* 0x000fe200078f30ff */
[----:B------:R-:W-:Y:S01]  /*1570*/  IMAD.IADD R165, R165, 0x1, R160 ;  /* 0x00000001a5a57824 */ /* 0x000fe200078e02a0 */
[----:B------:R-:W-:Y:S01]  /*1580*/  SHF.R.U32.HI R3, RZ, 0x3, R9 ;  /* 0x00000003ff037819 */ /* 0x000fe20000011609 */
[----:B------:R-:W-:Y:S01]  /*1590*/  IMAD.IADD R163, R163, 0x1, R158 ;  /* 0x00000001a3a37824 */ /* 0x000fe200078e029e */
[----:B------:R-:W-:Y:S01]  /*15a0*/  SHF.R.S32.HI R13, RZ, 0x4, R13 ;  /* 0x00000004ff0d7819 */ /* 0x000fe2000001140d */
[----:B------:R-:W-:Y:S01]  /*15b0*/  IMAD.SHL.U32 R112, R112, 0x40, RZ ;  /* 0x0000004070707824 */ /* 0x000fe200078e00ff */
[----:B------:R-:W-:Y:S01]  /*15c0*/  LOP3.LUT R30, R9, 0x38, R142, 0xf8, !PT ;  /* 0x00000038091e7812 */ /* 0x000fe200078ef88e */
[----:B------:R-:W-:Y:S01]  /*15d0*/  IMAD.IADD R161, R160, 0x1, R39 ;  /* 0x00000001a0a17824 */ /* 0x000fe200078e0227 */
[-C--:B------:R-:W-:Y:S01]  /*15e0*/  LEA.HI R140, R0, R27.reuse, RZ, 0x3 ;  /* 0x0000001b008c7211 */ /* 0x080fe200078f18ff */
[----:B------:R-:W-:Y:S01]  /*15f0*/  IMAD.IADD R159, R158, 0x1, R37 ;  /* 0x000000019e9f7824 */ /* 0x000fe200078e0225 */
[----:B------:R-:W-:Y:S01]  /*1600*/  SHF.R.S32.HI R7, RZ, 0x4, R7 ;  /* 0x00000004ff077819 */ /* 0x000fe20000011407 */
[----:B------:R-:W-:Y:S01]  /*1610*/  IMAD.IADD R29, R35, 0x1, R28 ;  /* 0x00000001231d7824 */ /* 0x000fe200078e021c */
[----:B------:R-:W-:Y:S01]  /*1620*/  LEA.HI.SX32 R109, R141, R12, 0x1d ;  /* 0x0000000c8d6d7211 */ /* 0x000fe200078feaff */
[----:B------:R-:W-:Y:S01]  /*1630*/  IMAD.MOV.U32 R160, RZ, RZ, R38 ;  /* 0x000000ffffa07224 */ /* 0x000fe200078e0026 */
[----:B------:R-:W-:Y:S01]  /*1640*/  LEA.HI R0, R0, R27, RZ, 0x6 ;  /* 0x0000001b00007211 */ /* 0x000fe200078f30ff */
[----:B------:R-:W-:Y:S01]  /*1650*/  IMAD.MOV.U32 R158, RZ, RZ, R36 ;  /* 0x000000ffff9e7224 */ /* 0x000fe200078e0024 */
[----:B------:R-:W-:Y:S01]  /*1660*/  LOP3.LUT R2, R2, 0xfffffe00, RZ, 0xc0, !PT ;  /* 0xfffffe0002027812 */ /* 0x000fe200078ec0ff */
[----:B------:R-:W-:Y:S01]  /*1670*/  IMAD.MOV.U32 R28, RZ, RZ, R34 ;  /* 0x000000ffff1c7224 */ /* 0x000fe200078e0022 */
[----:B------:R-:W-:Y:S01]  /*1680*/  LOP3.LUT R24, R24, 0xfffff000, RZ, 0xc0, !PT ;  /* 0xfffff00018187812 */ /* 0x000fe200078ec0ff */
[----:B------:R-:W-:Y:S01]  /*1690*/  IMAD.SHL.U32 R0, R0, 0x40, RZ ;  /* 0x0000004000007824 */ /* 0x000fe200078e00ff */
[----:B------:R-:W-:Y:S01]  /*16a0*/  LOP3.LUT R113, R30, R3, RZ, 0x3c, !PT ;  /* 0x000000031e717212 */ /* 0x000fe200078e3cff */
[----:B------:R-:W-:Y:S01]  /*16b0*/  IMAD.WIDE.U32 R162, R92, c[0x0][0x280], R162 ;  /* 0x0000a0005ca27a25 */ /* 0x000fe200078e00a2 */
[----:B------:R-:W-:-:S02]  /*16c0*/  LEA.HI.SX32 R110, R142, R13, 0x1d ;  /* 0x0000000d8e6e7211 */ /* 0x000fc400078feaff */
[----:B------:R-:W-:Y:S01]  /*16d0*/  LEA.HI.SX32 R108, R140, R7, 0x1d ;  /* 0x000000078c6c7211 */ /* 0x000fe200078feaff */
[----:B------:R-:W-:Y:S01]  /*16e0*/  IMAD.WIDE.U32 R166, R166, c[0x0][0x218], R28 ;  /* 0x00008600a6a67a25 */ /* 0x000fe200078e001c */
[----:B------:R-:W-:Y:S02]  /*16f0*/  SHF.R.S32.HI R12, RZ, 0x1f, R109 ;  /* 0x0000001fff0c7819 */ /* 0x000fe4000001146d */
[----:B------:R-:W-:Y:S01]  /*1700*/  IADD3 R113, R113, R24, R2 ;  /* 0x0000001871717210 */ /* 0x000fe20007ffe002 */
[C---:B------:R-:W-:Y:S01]  /*1710*/  IMAD.WIDE.U32 R164, R92.reuse, c[0x0][0x290], R164 ;  /* 0x0000a4005ca47a25 */ /* 0x040fe200078e00a4 */
[----:B------:R-:W-:Y:S02]  /*1720*/  SHF.R.S32.HI R13, RZ, 0x1f, R110 ;  /* 0x0000001fff0d7819 */ /* 0x000fe4000001146e */
[----:B------:R-:W-:Y:S01]  /*1730*/  SHF.R.S32.HI R7, RZ, 0x1f, R108 ;  /* 0x0000001fff077819 */ /* 0x000fe2000001146c */
[----:B------:R-:W-:Y:S01]  /*1740*/  IMAD.WIDE.U32 R160, R92, c[0x0][0x290], R160 ;  /* 0x0000a4005ca07a25 */ /* 0x000fe200078e00a0 */
[----:B------:R-:W-:-:S02]  /*1750*/  LOP3.LUT R24, R9, 0x38, R140, 0xf8, !PT ;  /* 0x0000003809187812 */ /* 0x000fc400078ef88c */
[----:B------:R-:W-:Y:S01]  /*1760*/  LEA.HI R12, R12, R109, RZ, 0x3 ;  /* 0x0000006d0c0c7211 */ /* 0x000fe200078f18ff */
[----:B------:R-:W-:Y:S01]  /*1770*/  IMAD.SHL.U32 R109, R109, 0x8, RZ ;  /* 0x000000086d6d7824 */ /* 0x000fe200078e00ff */
[----:B------:R-:W-:Y:S01]  /*1780*/  LOP3.LUT R26, R9, 0x38, R141, 0xf8, !PT ;  /* 0x00000038091a7812 */ /* 0x000fe200078ef88d */
[----:B------:R-:W-:Y:S01]  /*1790*/  IMAD.WIDE.U32 R158, R92, c[0x0][0x280], R158 ;  /* 0x0000a0005c9e7a25 */ /* 0x000fe200078e009e */
[----:B------:R-:W-:Y:S02]  /*17a0*/  LEA.HI R13, R13, R110, RZ, 0x3 ;  /* 0x0000006e0d0d7211 */ /* 0x000fe400078f18ff */
[----:B------:R-:W-:Y:S01]  /*17b0*/  LEA.HI R7, R7, R108, RZ, 0x3 ;  /* 0x0000006c07077211 */ /* 0x000fe200078f18ff */
[----:B------:R-:W-:Y:S01]  /*17c0*/  IMAD.SHL.U32 R110, R110, 0x8, RZ ;  /* 0x000000086e6e7824 */ /* 0x000fe200078e00ff */
[----:B------:R-:W-:Y:S01]  /*17d0*/  LOP3.LUT R0, R0, 0xfffff000, RZ, 0xc0, !PT ;  /* 0xfffff00000007812 */ /* 0x000fe200078ec0ff */
[----:B------:R-:W-:Y:S01]  /*17e0*/  IMAD.SHL.U32 R108, R108, 0x8, RZ ;  /* 0x000000086c6c7824 */ /* 0x000fe200078e00ff */
[-C--:B------:R-:W-:Y:S01]  /*17f0*/  LOP3.LUT R111, R24, R3.reuse, RZ, 0x3c, !PT ;  /* 0x00000003186f7212 */ /* 0x080fe200078e3cff */
[----:B------:R-:W-:Y:S01]  /*1800*/  IMAD.SHL.U32 R12, R12, 0x200, RZ ;  /* 0x000002000c0c7824 */ /* 0x000fe200078e00ff */
[----:B------:R-:W-:Y:S01]  /*1810*/  LOP3.LUT R25, R26, R3, RZ, 0x3c, !PT ;  /* 0x000000031a197212 */ /* 0x000fe200078e3cff */
[----:B------:R-:W-:Y:S01]  /*1820*/  IMAD.SHL.U32 R7, R7, 0x200, RZ ;  /* 0x0000020007077824 */ /* 0x000fe200078e00ff */
[----:B------:R-:W-:Y:S01]  /*1830*/  LOP3.LUT R26, R9, 0x38, R109, 0xf8, !PT ;  /* 0x00000038091a7812 */ /* 0x000fe200078ef86d */
[----:B------:R-:W-:Y:S01]  /*1840*/  IMAD.SHL.U32 R13, R13, 0x200, RZ ;  /* 0x000002000d0d7824 */ /* 0x000fe200078e00ff */
[----:B------:R-:W-:Y:S01]  /*1850*/  IADD3 R111, R111, R0, R2 ;  /* 0x000000006f6f7210 */ /* 0x000fe20007ffe002 */
[----:B------:R-:W-:Y:S01]  /*1860*/  IMAD.IADD R123, R167, 0x1, R123 ;  /* 0x00000001a77b7824 */ /* 0x000fe200078e027b */
[----:B------:R-:W-:-:S02]  /*1870*/  LOP3.LUT R0, R9, 0x18, R22, 0xf8, !PT ;  /* 0x0000001809007812 */ /* 0x000fc400078ef816 */
[C---:B------:R-:W-:Y:S02]  /*1880*/  LOP3.LUT R30, R9.reuse, 0x38, R110, 0xf8, !PT ;  /* 0x00000038091e7812 */ /* 0x040fe400078ef86e */
[----:B------:R-:W-:Y:S02]  /*1890*/  LOP3.LUT R24, R9, 0x38, R108, 0xf8, !PT ;  /* 0x0000003809187812 */ /* 0x000fe400078ef86c */
[----:B------:R-:W-:Y:S01]  /*18a0*/  LOP3.LUT R9, R26, R3, RZ, 0x3c, !PT ;  /* 0x000000031a097212 */ /* 0x000fe200078e3cff */
[----:B------:R-:W-:Y:S01]  /*18b0*/  @P0 IMAD.WIDE.U32 R26, R14, R103, R156 ;  /* 0x000000670e1a0225 */ /* 0x000fe200078e009c */
[----:B------:R-:W-:Y:S02]  /*18c0*/  LOP3.LUT R112, R112, 0xfffff000, RZ, 0xc0, !PT ;  /* 0xfffff00070707812 */ /* 0x000fe400078ec0ff */
[----:B------:R-:W-:Y:S01]  /*18d0*/  LOP3.LUT R114, R12, 0xfffff000, RZ, 0xc0, !PT ;  /* 0xfffff0000c727812 */ /* 0x000fe200078ec0ff */
[----:B------:R-:W-:Y:S01]  /*18e0*/  @P1 IMAD.SHL.U32 R14, R10, 0x2, RZ ;  /* 0x000000020a0e1824 */ /* 0x000fe200078e00ff */
[----:B------:R-:W-:Y:S01]  /*18f0*/  IADD3 R112, R25, R112, R2 ;  /* 0x0000007019707210 */ /* 0x000fe20007ffe002 */
[----:B------:R-:W-:Y:S01]  /*1900*/  @P0 IMAD.IADD R6, R27, 0x1, R6 ;  /* 0x000000011b060824 */ /* 0x000fe200078e0206 */
[----:B------:R-:W-:-:S02]  /*1910*/  LOP3.LUT R0, R2, R0, R3, 0xf6, !PT ;  /* 0x0000000002007212 */ /* 0x000fc400078ef603 */
[----:B------:R1:W-:Y:S01]  /*1920*/  @P1 LDGSTS.E.BYPASS.LTC128B.128 [R14+0x1100], [R32.64], !P5 ;  /* 0x01100000200e1fae */ /* 0x0003e2000e901d46 */
[-C--:B------:R-:W-:Y:S02]  /*1930*/  LOP3.LUT R25, R30, R3.reuse, RZ, 0x3c, !PT ;  /* 0x000000031e197212 */ /* 0x080fe400078e3cff */
[----:B------:R-:W-:Y:S01]  /*1940*/  LOP3.LUT R3, R24, R3, RZ, 0x3c, !PT ;  /* 0x0000000318037212 */ /* 0x000fe200078e3cff */
[----:B------:R1:W-:Y:S01]  /*1950*/  @P1 LDGSTS.E.BYPASS.LTC128B.128 [R14+0x3100], [R32.64+0x80], !P4 ;  /* 0x03100080200e1fae */ /* 0x0003e2000e101d46 */
[----:B------:R-:W-:Y:S02]  /*1960*/  LOP3.LUT R138, R7, 0xfffff000, RZ, 0xc0, !PT ;  /* 0xfffff000078a7812 */ /* 0x000fe400078ec0ff */
[----:B------:R-:W-:Y:S01]  /*1970*/  LOP3.LUT R116, R13, 0xfffff000, RZ, 0xc0, !PT ;  /* 0xfffff0000d747812 */ /* 0x000fe200078ec0ff */
[----:B------:R1:W-:Y:S01]  /*1980*/  @P1 LDGSTS.E.BYPASS.LTC128B.128 [R14+0x5100], [R32.64+0x100], !P3 ;  /* 0x05100100200e1fae */ /* 0x0003e2000d901d46 */
[----:B------:R-:W-:Y:S02]  /*1990*/  @P0 LEA R12, P1, R26, c[0x0][0x220], 0x1 ;  /* 0x000088001a0c0a11 */ /* 0x000fe400078208ff */
[----:B------:R-:W-:Y:S01]  /*19a0*/  IADD3 R138, R3, R138, R2 ;  /* 0x0000008a038a7210 */ /* 0x000fe20007ffe002 */
[----:B------:R-:W-:Y:S01]  /*19b0*/  @P0 IMAD.SHL.U32 R3, R10, 0x2, RZ ;  /* 0x000000020a030824 */ /* 0x000fe200078e00ff */
[----:B------:R-:W-:Y:S01]  /*19c0*/  @P0 LEA.HI.X R13, R26, c[0x0][0x224], R6, 0x1, P1 ;  /* 0x000089001a0d0a11 */ /* 0x000fe200008f0c06 */
[----:B------:R-:W0:Y:S01]  /*19d0*/  LDGDEPBAR ;  /* 0x00000000000079af */ /* 0x000e220000000000 */
[----:B------:R-:W-:Y:S01]  /*19e0*/  @P0 LEA R24, P1, R105, R12, 0x1 ;  /* 0x0000000c69180211 */ /* 0x000fe200078208ff */
[----:B------:R-:W-:Y:S01]  /*19f0*/  IMAD.MOV.U32 R6, RZ, RZ, c[0x0][0x290] ;  /* 0x0000a400ff067624 */ /* 0x000fe200078e00ff */
[----:B------:R-:W-:Y:S01]  /*1a00*/  IADD3 R116, R25, R116, R2 ;  /* 0x0000007419747210 */ /* 0x000fe20007ffe002 */
[----:B------:R2:W-:Y:S01]  /*1a10*/  @P0 LDGSTS.E.BYPASS.LTC128B.128 [R3+0x12100], [R12.64], !P5 ;  /* 0x121000000c030fae */ /* 0x0005e2000e901d46 */
[----:B------:R-:W-:Y:S01]  /*1a20*/  @P0 LEA.HI.X R25, R105, R13, R102, 0x1, P1 ;  /* 0x0000000d69190211 */ /* 0x000fe200008f0c66 */
[----:B------:R-:W-:Y:S01]  /*1a30*/  IMAD.SHL.U32 R129, R6, 0x40, RZ ;  /* 0x0000004006817824 */ /* 0x000fe200078e00ff */
[----:B------:R-:W-:Y:S01]  /*1a40*/  IADD3 R114, R9, R114, R2 ;  /* 0x0000007209727210 */ /* 0x000fe20007ffe002 */
[----:B------:R2:W-:Y:S01]  /*1a50*/  @P0 LDGSTS.E.BYPASS.LTC128B.128 [R3+0x14100], [R12.64+0x80], !P4 ;  /* 0x141000800c030fae */ /* 0x0005e2000e101d46 */
[----:B------:R-:W-:Y:S01]  /*1a60*/  IMAD.MOV.U32 R2, RZ, RZ, c[0x0][0x1e0] ;  /* 0x00007800ff027624 */ /* 0x000fe200078e00ff */
[----:B------:R-:W-:-:S02]  /*1a70*/  LOP3.LUT R142, R142, 0xfffffff8, RZ, 0xc0, !PT ;  /* 0xfffffff88e8e7812 */ /* 0x000fc400078ec0ff */
[----:B------:R2:W-:Y:S01]  /*1a80*/  @P0 LDGSTS.E.BYPASS.LTC128B.128 [R3+0x16100], [R12.64+0x100], !P3 ;  /* 0x161001000c030fae */ /* 0x0005e2000d901d46 */
[----:B------:R-:W-:Y:S01]  /*1a90*/  LOP3.LUT R141, R141, 0xfffffff8, RZ, 0xc0, !PT ;  /* 0xfffffff88d8d7812 */ /* 0x000fe200078ec0ff */
[----:B------:R-:W-:Y:S01]  /*1aa0*/  IMAD.SHL.U32 R139, R2, 0x40, RZ ;  /* 0x00000040028b7824 */ /* 0x000fe200078e00ff */
[----:B------:R-:W-:Y:S01]  /*1ab0*/  LOP3.LUT R140, R140, 0xfffffff8, RZ, 0xc0, !PT ;  /* 0xfffffff88c8c7812 */ /* 0x000fe200078ec0ff */
[----:B------:R3:W-:Y:S01]  /*1ac0*/  @P0 LDGSTS.E.BYPASS.LTC128B.128 [R3+0x13100], [R24.64], !P5 ;  /* 0x1310000018030fae */ /* 0x0007e2000e901d46 */
[-C--:B------:R-:W-:Y:S02]  /*1ad0*/  SHF.L.U64.HI R127, R6, R137.reuse, c[0x0][0x294] ;  /* 0x0000a500067f7619 */ /* 0x080fe40000010289 */
[----:B------:R-:W-:Y:S01]  /*1ae0*/  SHF.L.U64.HI R137, R2, R137, c[0x0][0x1e4] ;  /* 0x0000790002897619 */ /* 0x000fe20000010289 */
[----:B------:R3:W-:Y:S01]  /*1af0*/  @P0 LDGSTS.E.BYPASS.LTC128B.128 [R3+0x15100], [R24.64+0x80], !P4 ;  /* 0x1510008018030fae */ /* 0x0007e2000e101d46 */
[----:B------:R-:W-:Y:S02]  /*1b00*/  IADD3 R143, R22, 0xa0, RZ ;  /* 0x000000a0168f7810 */ /* 0x000fe40007ffe0ff */
[----:B-1----:R-:W-:Y:S01]  /*1b10*/  IADD3 R14, R20, 0x10, RZ ;  /* 0x00000010140e7810 */ /* 0x002fe20007ffe0ff */
[----:B------:R3:W-:Y:S01]  /*1b20*/  @P0 LDGSTS.E.BYPASS.LTC128B.128 [R3+0x17100], [R24.64+0x100], !P3 ;  /* 0x1710010018030fae */ /* 0x0007e2000d901d46 */
[----:B------:R-:W-:-:S02]  /*1b30*/  IADD3 R170, P0, R170, R115, RZ ;  /* 0x00000073aaaa7210 */ /* 0x000fc40007f1e0ff */
[----:B------:R-:W-:Y:S01]  /*1b40*/  SHF.R.S32.HI R136, RZ, 0x1f, R142 ;  /* 0x0000001fff887819 */ /* 0x000fe2000001148e */
[----:B------:R-:W0:Y:S01]  /*1b50*/  LDGDEPBAR ;  /* 0x00000000000079af */ /* 0x000e220000000000 */
[----:B------:R-:W-:Y:S01]  /*1b60*/  SHF.R.S32.HI R130, RZ, 0x1f, R110 ;  /* 0x0000001fff827819 */ /* 0x000fe2000001146e */
[----:B------:R-:W-:Y:S01]  /*1b70*/  IMAD.X R171, R5, 0x1, R8, P0 ;  /* 0x0000000105ab7824 */ /* 0x000fe200000e0608 */
[----:B------:R-:W-:Y:S01]  /*1b80*/  IADD3 R122, P1, P0, R168, R172, R22 ;  /* 0x000000aca87a7210 */ /* 0x000fe2000783e016 */
[----:B------:R-:W-:Y:S01]  /*1b90*/  IMAD R8, R8, c[0x0][0x1e0], RZ ;  /* 0x0000780008087a24 */ /* 0x000fe200078e02ff */
[----:B------:R-:W-:Y:S02]  /*1ba0*/  SHF.R.S32.HI R134, RZ, 0x1f, R141 ;  /* 0x0000001fff867819 */ /* 0x000fe4000001148d */
[----:B------:R-:W-:Y:S01]  /*1bb0*/  SHF.R.S32.HI R132, RZ, 0x1f, R140 ;  /* 0x0000001fff847819 */ /* 0x000fe2000001148c */
[----:B------:R-:W-:Y:S01]  /*1bc0*/  IMAD R5, R115, c[0x0][0x1e4], R8 ;  /* 0x0000790073057a24 */ /* 0x000fe200078e0208 */
[----:B------:R-:W-:-:S02]  /*1bd0*/  SHF.R.S32.HI R128, RZ, 0x1f, R109 ;  /* 0x0000001fff807819 */ /* 0x000fc4000001146d */
[C---:B--2---:R-:W-:Y:S01]  /*1be0*/  IADD3 R13, R20.reuse, 0x30, RZ ;  /* 0x00000030140d7810 */ /* 0x044fe20007ffe0ff */
[----:B------:R-:W-:Y:S01]  /*1bf0*/  IMAD.IADD R124, R173, 0x1, R5 ;  /* 0x00000001ad7c7824 */ /* 0x000fe200078e0205 */
[----:B------:R-:W-:Y:S02]  /*1c00*/  IADD3 R12, R20, 0x50, RZ ;  /* 0x00000050140c7810 */ /* 0x000fe40007ffe0ff */
[----:B------:R-:W-:Y:S02]  /*1c10*/  SHF.R.S32.HI R126, RZ, 0x1f, R108 ;  /* 0x0000001fff7e7819 */ /* 0x000fe4000001146c */
[----:B------:R-:W-:Y:S02]  /*1c20*/  IADD3.X R121, R125, R124, R23, P1, P0 ;  /* 0x0000007c7d797210 */ /* 0x000fe40000fe0417 */
[----:B------:R-:W-:Y:S01]  /*1c30*/  ISETP.NE.AND P0, PT, RZ, UR4, PT ;  /* 0x00000004ff007c0c */ /* 0x000fe2000bf05270 */
[C---:B---3--:R-:W-:Y:S02]  /*1c40*/  IMAD R3, R117.reuse, c[0x0][0x290], RZ ;  /* 0x0000a40075037a24 */ /* 0x048fe400078e02ff */
[----:B------:R-:W-:-:S02]  /*1c50*/  IMAD R117, R117, c[0x0][0x280], RZ ;  /* 0x0000a00075757a24 */ /* 0x000fc400078e02ff */
[C---:B------:R-:W-:Y:S02]  /*1c60*/  IMAD R3, R92.reuse, c[0x0][0x294], R3 ;  /* 0x0000a5005c037a24 */ /* 0x040fe400078e0203 */
[----:B------:R-:W-:Y:S02]  /*1c70*/  IMAD R117, R92, c[0x0][0x284], R117 ;  /* 0x0000a1005c757a24 */ /* 0x000fe400078e0275 */
[----:B------:R-:W-:-:S04]  /*1c80*/  IMAD.IADD R120, R165, 0x1, R3 ;  /* 0x00000001a5787824 */ /* 0x000fc800078e0203 */
[----:B------:R-:W-:Y:S01]  /*1c90*/  @P0 LOP3.LUT R194, R194, 0x1, RZ, 0xfc, !PT ;  /* 0x00000001c2c20812 */ /* 0x000fe200078efcff */
[----:B------:R-:W-:Y:S02]  /*1ca0*/  IMAD.IADD R119, R163, 0x1, R117 ;  /* 0x00000001a3777824 */ /* 0x000fe400078e0275 */
[----:B------:R-:W-:Y:S02]  /*1cb0*/  IMAD.IADD R118, R3, 0x1, R161 ;  /* 0x0000000103767824 */ /* 0x000fe400078e02a1 */
[----:B------:R-:W-:Y:S02]  /*1cc0*/  IMAD.IADD R117, R117, 0x1, R159 ;  /* 0x0000000175757824 */ /* 0x000fe400078e029f */
.L_x_719:
[----:B------:R-:W-:Y:S01]  /*1cd0*/  SHF.R.S32.HI R4, RZ, 0x1f, R18 ;  /* 0x0000001fff047819 */ /* 0x000fe20000011412 */
[----:B------:R-:W-:Y:S04]  /*1ce0*/  DEPBAR.LE SB0, 0x2 ;  /* 0x000080800000791a */ /* 0x000fe80000000000 */
[----:B------:R-:W-:Y:S01]  /*1cf0*/  BAR.SYNC.DEFER_BLOCKING 0x0 ;  /* 0x0000000000007b1d */ /* 0x000fe20000010000 */
[----:B------:R-:W-:Y:S01]  /*1d00*/  ISETP.LE.AND P1, PT, R104, c[0x0][0x27c], PT ;  /* 0x00009f0068007a0c */ /* 0x000fe20003f23270 */
[-C--:B------:R-:W-:Y:S02]  /*1d10*/  IMAD R149, R137, R18.reuse, RZ ;  /* 0x0000001289957224 */ /* 0x080fe400078e02ff */
[----:B------:R-:W-:Y:S04]  /*1d20*/  IMAD.WIDE.U32 R28, R139, R18, RZ ;  /* 0x000000128b1c7225 */ /* 0x000fe800078e00ff */
[----:B------:R-:W-:Y:S01]  /*1d30*/  IMAD R149, R4, R139, R149 ;  /* 0x0000008b04957224 */ /* 0x000fe200078e0295 */
[----:B-1----:R-:W-:Y:S01]  /*1d40*/  IADD3 R6, P0, R122, R28, RZ ;  /* 0x0000001c7a067210 */ /* 0x002fe20007f1e0ff */
[----:B------:R-:W-:Y:S02]  /*1d50*/  IMAD R2, R55, 0x3000, R0 ;  /* 0x0000300037027824 */ /* 0x000fe400078e0200 */
[----:B------:R-:W-:Y:S03]  /*1d60*/  IMAD.IADD R149, R29, 0x1, R149 ;  /* 0x000000011d957824 */ /* 0x000fe600078e0295 */
[----:B------:R-:W-:Y:S01]  /*1d70*/  IADD3 R147, R2, 0x20, RZ ;  /* 0x0000002002937810 */ /* 0x000fe20007ffe0ff */
[----:B------:R-:W-:Y:S01]  /*1d80*/  IMAD.X R3, R149, 0x1, R121, P0 ;  /* 0x0000000195037824 */ /* 0x000fe200000e0679 */
[----:B------:R-:W-:Y:S02]  /*1d90*/  LEA R80, P0, R6, c[0x0][0x1c8], 0x1 ;  /* 0x0000720006507a11 */ /* 0x000fe400078008ff */
[----:B------:R-:W-:Y:S02]  /*1da0*/  @P6 IADD3 R147, R2, -0x20, RZ ;  /* 0xffffffe002936810 */ /* 0x000fe40007ffe0ff */
[----:B------:R-:W-:Y:S02]  /*1db0*/  LEA.HI.X R81, R6, c[0x0][0x1cc], R3, 0x1, P0 ;  /* 0x0000730006517a11 */ /* 0x000fe400000f0c03 */
[----:B------:R-:W-:Y:S01]  /*1dc0*/  LEA R148, R2, 0x100, 0x1 ;  /* 0x0000010002947811 */ /* 0x000fe200078e08ff */
[----:B------:R-:W-:Y:S01]  /*1dd0*/  BSSY B1, `(.L_x_695) ;  /* 0x00003a9000017945 */ /* 0x000fe20003800000 */
[----:B------:R-:W-:Y:S01]  /*1de0*/  LEA R147, R147, 0x100, 0x1 ;  /* 0x0000010093937811 */ /* 0x000fe200078e08ff */
[----:B-----5:R-:W-:-:S05]  /*1df0*/  @!P1 BRA `(.L_x_696) ;  /* 0x0000389000009947 */ /* 0x020fca0003800000 */
[-C--:B------:R-:W-:Y:S01]  /*1e00*/  IMAD R9, R131, R18.reuse, RZ ;  /* 0x0000001283097224 */ /* 0x080fe200078e02ff */
[----:B------:R-:W-:Y:S01]  /*1e10*/  LOP3.LUT P1, RZ, R194, 0x1, RZ, 0xc0, !PT ;  /* 0x00000001c2ff7812 */ /* 0x000fe2000782c0ff */
[-C--:B------:R-:W-:Y:S02]  /*1e20*/  IMAD R3, R127, R18.reuse, RZ ;  /* 0x000000127f037224 */ /* 0x080fe400078e02ff */
[----:B------:R-:W-:Y:S02]  /*1e30*/  IMAD R146, R18, -0x40, R99 ;  /* 0xffffffc012927824 */ /* 0x000fe400078e0263 */
[C---:B------:R-:W-:Y:S02]  /*1e40*/  IMAD R9, R4.reuse, R135, R9 ;  /* 0x0000008704097224 */ /* 0x040fe400078e0209 */
[----:B------:R-:W-:Y:S01]  /*1e50*/  IMAD R3, R4, R129, R3 ;  /* 0x0000008104037224 */ /* 0x000fe200078e0203 */
[----:B------:R-:W-:Y:S01]  /*1e60*/  IMNMX R146, R146, 0x40, PT ;  /* 0x0000004092927817 */ /* 0x000fe20003800200 */
[-C--:B------:R-:W-:Y:S04]  /*1e70*/  IMAD.WIDE.U32 R6, R135, R18.reuse, RZ ;  /* 0x0000001287067225 */ /* 0x080fe800078e00ff */
[----:B------:R-:W-:Y:S01]  /*1e80*/  IMAD.WIDE.U32 R4, R129, R18, RZ ;  /* 0x0000001281047225 */ /* 0x000fe200078e00ff */
[----:B------:R-:W-:Y:S04]  /*1e90*/  IADD3 R2, R7, R9, RZ ;  /* 0x0000000907027210 */ /* 0x000fe80007ffe0ff */
        /* <DEDUP_REMOVED lines=61> */
.L_x_699:
[----:B------:R-:W-:Y:S05]  /*2270*/  BSYNC B0 ;  /* 0x0000000000007941 */ /* 0x000fea0003800000 */
.L_x_698:
[----:B------:R-:W-:-:S05]  /*2280*/  @P1 BRA `(.L_x_700) ;  /* 0x000035d000001947 */ /* 0x000fca0003800000 */
[----:B------:R-:W-:Y:S01]  /*2290*/  ISETP.GE.AND P0, PT, R22, c[0x0][0x1d4], PT ;  /* 0x0000750016007a0c */ /* 0x000fe20003f06270 */
[----:B-----5:R-:W-:Y:S01]  /*22a0*/  IMAD.MOV.U32 R3, RZ, RZ, R32 ;  /* 0x000000ffff037224 */ /* 0x020fe200078e0020 */
[----:B------:R-:W-:Y:S01]  /*22b0*/  BSSY B0, `(.L_x_701) ;  /* 0x0000060000007945 */ /* 0x000fe20003800000 */
[----:B------:R-:W-:Y:S02]  /*22c0*/  IMAD.MOV.U32 R2, RZ, RZ, R33 ;  /* 0x000000ffff027224 */ /* 0x000fe400078e0021 */
[----:B------:R-:W-:Y:S01]  /*22d0*/  IMAD.MOV.U32 R25, RZ, RZ, R60 ;  /* 0x000000ffff197224 */ /* 0x000fe200078e003c */
[----:B-1----:R-:W-:Y:S01]  /*22e0*/  PRMT R9, R3, 0x7610, R9 ;  /* 0x0000761003097816 */ /* 0x002fe20000000009 */
        /* <DEDUP_REMOVED lines=47> */
[----:B------:R-:W-:Y:S02]  /*25e0*/  @!P0 PRMT R43, R44, 0x5410, R43 ;  /* 0x000054102c2b8816 */ /* 0x000fe4000000002b */
[----:B------:R-:W-:Y:S01]  /*25f0*/  @!P0 PRMT R42, R45, 0x5410, R42 ;  /* 0x000054102d2a8816 */ /* 0x000fe2000000002a */
[C---:B------:R-:W-:Y:S01]  /*2600*/  @!P0 IMAD.U32 R50, R52.reuse, 0x10000, RZ ;  /* 0x0001000034328824 */ /* 0x040fe200078e00ff */
[----:B------:R-:W-:Y:S02]  /*2610*/  @!P0 SHF.R.U32.HI R56, RZ, 0x10, R79 ;  /* 0x00000010ff388819 */ /* 0x000fe4000001164f */
[----:B------:R-:W-:Y:S02]  /*2620*/  @!P0 LOP3.LUT R52, R52, 0xffff0000, RZ, 0xc0, !PT ;  /* 0xffff000034348812 */ /* 0x000fe400078ec0ff */
[----:B------:R-:W-:Y:S02]  /*2630*/  @!P0 SHF.L.U32 R44, R43, 0x10, RZ ;  /* 0x000000102b2c8819 */ /* 0x000fe400000006ff */
[----:B------:R-:W-:Y:S02]  /*2640*/  @!P0 PRMT R56, R51, 0x5410, R56 ;  /* 0x0000541033388816 */ /* 0x000fe40000000038 */
[----:B------:R-:W-:Y:S01]  /*2650*/  @!P0 LOP3.LUT R43, R43, 0xffff0000, RZ, 0xc0, !PT ;  /* 0xffff00002b2b8812 */ /* 0x000fe200078ec0ff */
[C---:B-1----:R-:W-:Y:S01]  /*2660*/  @!P0 IMAD.U32 R51, R24.reuse, 0x10000, RZ ;  /* 0x0001000018338824 */ /* 0x042fe200078e00ff */
[----:B------:R-:W-:Y:S02]  /*2670*/  @!P0 LOP3.LUT R45, R24, 0xffff0000, RZ, 0xc0, !PT ;  /* 0xffff0000182d8812 */ /* 0x000fe400078ec0ff */
[C---:B------:R-:W-:Y:S02]  /*2680*/  @!P0 LOP3.LUT R46, R25.reuse, 0xffff0000, RZ, 0xc0, !PT ;  /* 0xffff0000192e8812 */ /* 0x040fe400078ec0ff */
[----:B------:R-:W-:Y:S01]  /*2690*/  @!P0 SHF.L.U32 R54, R25, 0x10, RZ ;  /* 0x0000001019368819 */ /* 0x000fe200000006ff */
[----:B------:R-:W-:Y:S01]  /*26a0*/  @!P0 FMUL.FTZ R83, R45, R50 ;  /* 0x000000322d538220 */ /* 0x000fe20000410000 */
        /* <DEDUP_REMOVED lines=11> */
[----:B------:R-:W-:Y:S01]  /*2760*/  @!P0 SHF.L.U32 R50, R26, 0x10, RZ ;  /* 0x000000101a328819 */ /* 0x000fe200000006ff */
[C---:B------:R-:W-:Y:S01]  /*2770*/  @!P0 IMAD.U32 R51, R56.reuse, 0x10000, RZ ;  /* 0x0001000038338824 */ /* 0x040fe200078e00ff */
[----:B------:R-:W-:Y:S01]  /*2780*/  @!P0 LOP3.LUT R56, R56, 0xffff0000, RZ, 0xc0, !PT ;  /* 0xffff000038388812 */ /* 0x000fe200078ec0ff */
        /* <DEDUP_REMOVED lines=18> */
.L_x_702:
[----:B------:R-:W-:Y:S05]  /*28b0*/  BSYNC B0 ;  /* 0x0000000000007941 */ /* 0x000fea0003800000 */
.L_x_701:
        /* <DEDUP_REMOVED lines=56> */
.L_x_704:
[----:B------:R-:W-:Y:S05]  /*2c40*/  BSYNC B0 ;  /* 0x0000000000007941 */ /* 0x000fea0003800000 */
.L_x_703:
        /* <DEDUP_REMOVED lines=56> */
.L_x_706:
[----:B------:R-:W-:Y:S05]  /*2fd0*/  BSYNC B0 ;  /* 0x0000000000007941 */ /* 0x000fea0003800000 */
.L_x_705:
        /* <DEDUP_REMOVED lines=56> */
.L_x_708:
[----:B------:R-:W-:Y:S05]  /*3360*/  BSYNC B0 ;  /* 0x0000000000007941 */ /* 0x000fea0003800000 */
.L_x_707:
        /* <DEDUP_REMOVED lines=56> */
.L_x_710:
[----:B------:R-:W-:Y:S05]  /*36f0*/  BSYNC B0 ;  /* 0x0000000000007941 */ /* 0x000fea0003800000 */
.L_x_709:
        /* <DEDUP_REMOVED lines=56> */
.L_x_697:
        /* <DEDUP_REMOVED lines=47> */
.L_x_712:
[----:B------:R-:W-:Y:S05]  /*3d70*/  BSYNC B0 ;  /* 0x0000000000007941 */ /* 0x000fea0003800000 */
.L_x_711:
[----:B------:R-:W-:Y:S04]  /*3d80*/  IADD3 R175, P0, R172, R28, RZ ;  /* 0x0000001cacaf7210 */ /* 0x000fe80007f1e0ff */
[----:B------:R-:W-:Y:S01]  /*3d90*/  IADD3.X R149, R124, R149, RZ, P0, !PT ;  /* 0x000000957c957210 */ /* 0x000fe200007fe4ff */
        /* <DEDUP_REMOVED lines=33> */
[----:B------:R-:W-:Y:S01]  /*3fb0*/  IMAD R177, R55, 0x3000, RZ ;  /* 0x0000300037b17824 */ /* 0x000fe200078e02ff */
[----:B------:R-:W-:Y:S02]  /*3fc0*/  PRMT R88, R7, 0x7610, R88 ;  /* 0x0000761007587816 */ /* 0x000fe40000000058 */
[----:B------:R-:W-:Y:S01]  /*3fd0*/  PRMT R87, R6, 0x7610, R87 ;  /* 0x0000761006577816 */ /* 0x000fe20000000057 */
[----:B------:R-:W-:-:S05]  /*3fe0*/  @P0 BRA `(.L_x_714) ;  /* 0x000007a000000947 */ /* 0x000fca0003800000 */
[----:B------:R-:W-:Y:S01]  /*3ff0*/  ISETP.GE.AND P2, PT, R110, c[0x0][0x1d4], PT ;  /* 0x000075006e007a0c */ /* 0x000fe20003f46270 */
[--C-:B------:R-:W-:Y:S01]  /*4000*/  IMAD.IADD R183, R116, 0x1, R177.reuse ;  /* 0x0000000174b77824 */ /* 0x100fe200078e02b1 */
[C---:B------:R-:W-:Y:S01]  /*4010*/  IADD3 R181, P1, P0, R168.reuse, R175, R142 ;  /* 0x000000afa8b57210 */ /* 0x040fe2000783e08e */
[----:B------:R-:W-:Y:S01]  /*4020*/  IMAD.IADD R182, R113, 0x1, R177 ;  /* 0x0000000171b67824 */ /* 0x000fe200078e02b1 */
[----:B------:R-:W-:Y:S01]  /*4030*/  MOV R48, R41 ;  /* 0x0000002900307202 */ /* 0x000fe20000000f00 */
[----:B------:R-:W-:Y:S01]  /*4040*/  IMAD.MOV.U32 R52, RZ, RZ, R57 ;  /* 0x000000ffff347224 */ /* 0x000fe200078e0039 */
[C---:B------:R-:W-:Y:S01]  /*4050*/  IADD3.X R176, R125.reuse, R149, R136, P1, P0 ;  /* 0x000000957db07210 */ /* 0x040fe20000fe0488 */
[----:B------:R-:W-:Y:S02]  /*4060*/  IMAD.MOV.U32 R50, RZ, RZ, R42 ;  /* 0x000000ffff327224 */ /* 0x000fe400078e002a */
[----:B------:R-:W-:Y:S02]  /*4070*/  IMAD.MOV.U32 R54, RZ, RZ, R56 ;  /* 0x000000ffff367224 */ /* 0x000fe400078e0038 */
[----:B------:R-:W-:Y:S02]  /*4080*/  IMAD.MOV.U32 R49, RZ, RZ, R40 ;  /* 0x000000ffff317224 */ /* 0x000fe400078e0028 */
[----:B------:R-:W-:Y:S01]  /*4090*/  @!P2 IADD3 R179, P1, P0, R168, R175, R110 ;  /* 0x000000afa8b3a210 */ /* 0x000fe2000783e06e */
[----:B------:R-:W-:Y:S02]  /*40a0*/  IMAD.MOV.U32 R60, RZ, RZ, R58 ;  /* 0x000000ffff3c7224 */ /* 0x000fe400078e003a */
[----:B------:R-:W-:Y:S01]  /*40b0*/  IMAD.MOV.U32 R66, RZ, RZ, R59 ;  /* 0x000000ffff427224 */ /* 0x000fe200078e003b */
[----:B------:R-:W-:Y:S02]  /*40c0*/  @!P2 IADD3.X R174, R125, R149, R130, P1, P0 ;  /* 0x000000957daea210 */ /* 0x000fe40000fe0482 */
[C---:B------:R-:W-:Y:S04]  /*40d0*/  LEA R180, P0, R181.reuse, c[0x0][0x1c8], 0x1 ;  /* 0x00007200b5b47a11 */ /* 0x040fe800078008ff */
[----:B------:R-:W-:Y:S01]  /*40e0*/  LEA.HI.X R181, R181, c[0x0][0x1cc], R176, 0x1, P0 ;  /* 0x00007300b5b57a11 */ /* 0x000fe200000f0cb0 */
[----:B------:R-:W-:Y:S01]  /*40f0*/  IMAD.SHL.U32 R176, R183, 0x2, RZ ;  /* 0x00000002b7b07824 */ /* 0x000fe200078e00ff */
[C---:B------:R-:W-:Y:S04]  /*4100*/  @!P2 LEA R178, P0, R179.reuse, c[0x0][0x1c8], 0x1 ;  /* 0x00007200b3b2aa11 */ /* 0x040fe800078008ff */
[----:B------:R-:W-:Y:S01]  /*4110*/  @!P2 LEA.HI.X R179, R179, c[0x0][0x1cc], R174, 0x1, P0 ;  /* 0x00007300b3b3aa11 */ /* 0x000fe200000f0cae */
[----:B------:R-:W1:Y:S01]  /*4120*/  LDS.128 R28, [R176+0xc100] ;  /* 0x00c10000b01c7984 */ /* 0x000e620000000c00 */
[----:B------:R-:W-:Y:S02]  /*4130*/  SHF.L.U32 R174, R182, 0x1, RZ ;  /* 0x00000001b6ae7819 */ /* 0x000fe400000006ff */
[----:B------:R-:W-:Y:S05]  /*4140*/  ISETP.GE.AND P0, PT, R22, c[0x0][0x27c], PT ;  /* 0x00009f0016007a0c */ /* 0x000fea0003f06270 */
[----:B------:R-:W2:Y:S08]  /*4150*/  LDS.128 R80, [R174+0xc100] ;  /* 0x00c10000ae507984 */ /* 0x000eb00000000c00 */
[----:B------:R-:W-:Y:S02]  /*4160*/  @!P0 SHF.R.U64 R61, R56, 0x10, R57 ;  /* 0x00000010383d8819 */ /* 0x000fe40000001239 */
[----:B------:R-:W-:Y:S02]  /*4170*/  @!P0 SHF.R.U64 R63, R58, 0x10, R59 ;  /* 0x000000103a3f8819 */ /* 0x000fe4000000123b */
[----:B------:R-:W-:Y:S02]  /*4180*/  @!P0 PRMT R58, R54, 0x5410, R61 ;  /* 0x00005410363a8816 */ /* 0x000fe4000000003d */
[----:B------:R-:W-:Y:S02]  /*4190*/  @!P0 SHF.R.U32.HI R51, RZ, 0x10, R41 ;  /* 0x00000010ff338819 */ /* 0x000fe40000011629 */
[----:B------:R-:W-:Y:S02]  /*41a0*/  @!P0 SHF.R.U32.HI R59, RZ, 0x10, R59 ;  /* 0x00000010ff3b8819 */ /* 0x000fe4000001163b */
[----:B------:R-:W-:Y:S02]  /*41b0*/  @!P0 PRMT R48, R48, 0x5410, R51 ;  /* 0x0000541030308816 */ /* 0x000fe40000000033 */
[----:B------:R-:W-:Y:S02]  /*41c0*/  @!P0 PRMT R66, R66, 0x5410, R59 ;  /* 0x0000541042428816 */ /* 0x000fe4000000003b */
[----:B------:R-:W-:Y:S02]  /*41d0*/  @!P0 PRMT R60, R60, 0x5410, R63 ;  /* 0x000054103c3c8816 */ /* 0x000fe4000000003f */
[----:B------:R-:W-:Y:S01]  /*41e0*/  @!P0 SHF.R.U32.HI R57, RZ, 0x10, R57 ;  /* 0x00000010ff398819 */ /* 0x000fe20000011639 */
[----:B------:R-:W-:Y:S01]  /*41f0*/  @!P0 IMAD.U32 R64, R66, 0x10000, RZ ;  /* 0x0001000042408824 */ /* 0x000fe200078e00ff */
[----:B------:R-:W-:Y:S02]  /*4200*/  @!P0 SHF.R.U64 R53, R42, 0x10, R43 ;  /* 0x000000102a358819 */ /* 0x000fe4000000122b */
[----:B------:R-:W-:Y:S01]  /*4210*/  @!P0 PRMT R56, R52, 0x5410, R57 ;  /* 0x0000541034388816 */ /* 0x000fe20000000039 */
[----:B------:R-:W-:Y:S01]  /*4220*/  @!P0 IMAD.U32 R57, R58, 0x10000, RZ ;  /* 0x000100003a398824 */ /* 0x000fe200078e00ff */
[----:B------:R-:W-:Y:S01]  /*4230*/  @!P0 SHF.R.U32.HI R42, RZ, 0x10, R43 ;  /* 0x00000010ff2a8819 */ /* 0x000fe2000001162b */
[----:B-1----:R-:W-:Y:S01]  /*4240*/  @!P0 IMAD.U32 R51, R29, 0x10000, RZ ;  /* 0x000100001d338824 */ /* 0x002fe200078e00ff */
[C---:B------:R-:W-:Y:S02]  /*4250*/  @!P0 SHF.L.U32 R54, R56.reuse, 0x10, RZ ;  /* 0x0000001038368819 */ /* 0x040fe400000006ff */
[----:B------:R-:W-:Y:S02]  /*4260*/  @!P0 LOP3.LUT R56, R56, 0xffff0000, RZ, 0xc0, !PT ;  /* 0xffff000038388812 */ /* 0x000fe400078ec0ff */
[----:B------:R-:W-:Y:S01]  /*4270*/  @!P0 LOP3.LUT R66, R66, 0xffff0000, RZ, 0xc0, !PT ;  /* 0xffff000042428812 */ /* 0x000fe200078ec0ff */
[----:B------:R-:W-:Y:S01]  /*4280*/  @!P0 FMUL.FTZ R176, R51, R54 ;  /* 0x0000003633b08220 */ /* 0x000fe20000410000 */
[----:B------:R-:W-:Y:S01]  /*4290*/  @!P0 SHF.R.U64 R40, R40, 0x10, R41 ;  /* 0x0000001028288819 */ /* 0x000fe20000001229 */
[----:B--2---:R-:W-:Y:S01]  /*42a0*/  @!P0 IMAD.U32 R52, R80, 0x10000, RZ ;  /* 0x0001000050348824 */ /* 0x004fe200078e00ff */
[C---:B------:R-:W-:Y:S01]  /*42b0*/  @!P0 SHF.L.U32 R59, R81.reuse, 0x10, RZ ;  /* 0x00000010513b8819 */ /* 0x040fe200000006ff */
[C---:B------:R-:W-:Y:S01]  /*42c0*/  @!P0 IMAD.U32 R63, R82.reuse, 0x10000, RZ ;  /* 0x00010000523f8824 */ /* 0x040fe200078e00ff */
[----:B------:R-:W-:Y:S01]  /*42d0*/  @!P0 LOP3.LUT R61, R81, 0xffff0000, RZ, 0xc0, !PT ;  /* 0xffff0000513d8812 */ /* 0x000fe200078ec0ff */
[C---:B------:R-:W-:Y:S01]  /*42e0*/  @!P0 IMAD.U32 R65, R83.reuse, 0x10000, RZ ;  /* 0x0001000053418824 */ /* 0x040fe200078e00ff */
[----:B------:R-:W-:Y:S02]  /*42f0*/  @!P0 LOP3.LUT R62, R82, 0xffff0000, RZ, 0xc0, !PT ;  /* 0xffff0000523e8812 */ /* 0x000fe400078ec0ff */
[----:B------:R-:W-:Y:S02]  /*4300*/  @!P0 LOP3.LUT R68, R83, 0xffff0000, RZ, 0xc0, !PT ;  /* 0xffff000053448812 */ /* 0x000fe400078ec0ff */
[----:B------:R-:W-:Y:S02]  /*4310*/  @!P0 PRMT R40, R49, 0x5410, R40 ;  /* 0x0000541031288816 */ /* 0x000fe40000000028 */
[----:B------:R-:W-:Y:S02]  /*4320*/  MOV R41, R43 ;  /* 0x0000002b00297202 */ /* 0x000fe40000000f00 */
[----:B------:R-:W-:Y:S01]  /*4330*/  @!P0 PRMT R43, R50, 0x5410, R53 ;  /* 0x00005410322b8816 */ /* 0x000fe20000000035 */
[----:B------:R-:W-:Y:S01]  /*4340*/  @!P0 IMAD.U32 R50, R28, 0x10000, RZ ;  /* 0x000100001c328824 */ /* 0x000fe200078e00ff */
[----:B------:R-:W-:Y:S01]  /*4350*/  @!P0 PRMT R41, R41, 0x5410, R42 ;  /* 0x0000541029298816 */ /* 0x000fe2000000002a */
[C---:B------:R-:W-:Y:S01]  /*4360*/  @!P0 IMAD.U32 R49, R40.reuse, 0x10000, RZ ;  /* 0x0001000028318824 */ /* 0x040fe200078e00ff */
[----:B------:R-:W-:Y:S01]  /*4370*/  @!P0 LOP3.LUT R40, R40, 0xffff0000, RZ, 0xc0, !PT ;  /* 0xffff000028288812 */ /* 0x000fe200078ec0ff */
[----:B------:R-:W-:Y:S02]  /*4380*/  @!P0 FMUL.FTZ R174, R50, R57 ;  /* 0x0000003932ae8220 */ /* 0x000fe40000410000 */
[----:B------:R-:W-:Y:S02]  /*4390*/  @!P0 IMAD.U32 R42, R48, 0x10000, RZ ;  /* 0x00010000302a8824 */ /* 0x000fe400078e00ff */
[-C--:B------:R-:W-:Y:S02]  /*43a0*/  @!P0 FMUL.FTZ R2, R50, R49.reuse ;  /* 0x0000003132028220 */ /* 0x080fe40000410000 */
[----:B------:R-:W-:Y:S01]  /*43b0*/  @!P0 FFMA.FTZ R174, R52, R49, -R174 ;  /* 0x0000003134ae8223 */ /* 0x000fe200000108ae */
[----:B------:R-:W-:Y:S01]  /*43c0*/  @!P0 LOP3.LUT R49, R29, 0xffff0000, RZ, 0xc0, !PT ;  /* 0xffff00001d318812 */ /* 0x000fe200078ec0ff */
[----:B------:R-:W-:Y:S01]  /*43d0*/  @!P0 FFMA.FTZ R2, R57, R52, R2 ;  /* 0x0000003439028223 */ /* 0x000fe20000010002 */
[----:B------:R-:W-:Y:S01]  /*43e0*/  @!P0 LOP3.LUT R57, R80, 0xffff0000, RZ, 0xc0, !PT ;  /* 0xffff000050398812 */ /* 0x000fe200078ec0ff */
[-C--:B------:R-:W-:Y:S01]  /*43f0*/  @!P0 FMUL.FTZ R4, R51, R42.reuse ;  /* 0x0000002a33048220 */ /* 0x080fe20000410000 */
[----:B------:R-:W-:Y:S01]  /*4400*/  @!P0 LOP3.LUT R51, R28, 0xffff0000, RZ, 0xc0, !PT ;  /* 0xffff00001c338812 */ /* 0x000fe200078ec0ff */
[----:B------:R-:W-:Y:S01]  /*4410*/  @!P0 FFMA.FTZ R176, R59, R42, -R176 ;  /* 0x0000002a3bb08223 */ /* 0x000fe200000108b0 */
[----:B------:R-:W-:Y:S01]  /*4420*/  @!P0 LOP3.LUT R42, R48, 0xffff0000, RZ, 0xc0, !PT ;  /* 0xffff0000302a8812 */ /* 0x000fe200078ec0ff */
[C---:B------:R-:W-:Y:S01]  /*4430*/  @!P0 FMUL.FTZ R183, R49.reuse, R56 ;  /* 0x0000003831b78220 */ /* 0x040fe20000410000 */
[----:B------:R-:W-:Y:S01]  /*4440*/  @!P0 LOP3.LUT R52, R58, 0xffff0000, RZ, 0xc0, !PT ;  /* 0xffff00003a348812 */ /* 0x000fe200078ec0ff */
[C---:B------:R-:W-:Y:S01]  /*4450*/  @!P0 IMAD.U32 R58, R60.reuse, 0x10000, RZ ;  /* 0x000100003c3a8824 */ /* 0x040fe200078e00ff */
[----:B------:R-:W-:Y:S01]  /*4460*/  @!P0 LOP3.LUT R60, R60, 0xffff0000, RZ, 0xc0, !PT ;  /* 0xffff00003c3c8812 */ /* 0x000fe200078ec0ff */
[----:B------:R-:W-:Y:S02]  /*4470*/  @!P0 FMUL.FTZ R5, R49, R42 ;  /* 0x0000002a31058220 */ /* 0x000fe40000410000 */
[----:B------:R-:W-:Y:S02]  /*4480*/  @!P0 FMUL.FTZ R185, R51, R52 ;  /* 0x0000003433b98220 */ /* 0x000fe40000410000 */
[----:B------:R-:W-:Y:S01]  /*4490*/  @!P0 FFMA.FTZ R183, R61, R42, -R183 ;  /* 0x0000002a3db78223 */ /* 0x000fe200000108b7 */
[C---:B------:R-:W-:Y:S01]  /*44a0*/  @!P0 LOP3.LUT R42, R30.reuse, 0xffff0000, RZ, 0xc0, !PT ;  /* 0xffff00001e2a8812 */ /* 0x040fe200078ec0ff */
[-C--:B------:R-:W-:Y:S02]  /*44b0*/  @!P0 FMUL.FTZ R3, R51, R40.reuse ;  /* 0x0000002833038220 */ /* 0x080fe40000410000 */
[----:B------:R-:W-:Y:S01]  /*44c0*/  @!P0 FFMA.FTZ R185, R57, R40, -R185 ;  /* 0x0000002839b98223 */ /* 0x000fe200000108b9 */
[C---:B------:R-:W-:Y:S01]  /*44d0*/  @!P0 SHF.L.U32 R40, R43.reuse, 0x10, RZ ;  /* 0x000000102b288819 */ /* 0x040fe200000006ff */
[----:B------:R-:W-:Y:S01]  /*44e0*/  @!P0 IMAD.U32 R49, R30, 0x10000, RZ ;  /* 0x000100001e318824 */ /* 0x000fe200078e00ff */
[----:B------:R-:W-:Y:S01]  /*44f0*/  @!P0 LOP3.LUT R43, R43, 0xffff0000, RZ, 0xc0, !PT ;  /* 0xffff00002b2b8812 */ /* 0x000fe200078ec0ff */
[C---:B------:R-:W-:Y:S01]  /*4500*/  @!P0 FMUL.FTZ R189, R42.reuse, R60 ;  /* 0x0000003c2abd8220 */ /* 0x040fe20000410000 */
[----:B------:R-:W-:Y:S01]  /*4510*/  @!P0 F2FP.BF16.PACK_AB R176, R183, R176 ;  /* 0x000000b0b7b0823e */ /* 0x000fe200000010ff */
[----:B------:R-:W-:Y:S01]  /*4520*/  @!P0 FMUL.FTZ R184, R49, R58 ;  /* 0x0000003a31b88220 */ /* 0x000fe20000410000 */
[----:B------:R-:W-:Y:S01]  /*4530*/  @!P0 F2FP.BF16.PACK_AB R185, R185, R174 ;  /* 0x000000aeb9b9823e */ /* 0x000fe200000010ff */
[-C--:B------:R-:W-:Y:S01]  /*4540*/  @!P0 FMUL.FTZ R7, R42, R43.reuse ;  /* 0x0000002b2a078220 */ /* 0x080fe20000410000 */
[C---:B------:R-:W-:Y:S01]  /*4550*/  @!P0 LOP3.LUT R42, R31.reuse, 0xffff0000, RZ, 0xc0, !PT ;  /* 0xffff00001f2a8812 */ /* 0x040fe200078ec0ff */
[----:B------:R-:W-:Y:S01]  /*4560*/  @!P0 FFMA.FTZ R189, R62, R43, -R189 ;  /* 0x0000002b3ebd8223 */ /* 0x000fe200000108bd */
[----:B------:R-:W-:Y:S01]  /*4570*/  @!P0 SHF.L.U32 R43, R31, 0x10, RZ ;  /* 0x000000101f2b8819 */ /* 0x000fe200000006ff */
[-C--:B------:R-:W-:Y:S01]  /*4580*/  @!P0 FMUL.FTZ R6, R49, R40.reuse ;  /* 0x0000002831068220 */ /* 0x080fe20000410000 */
[----:B------:R-:W-:Y:S01]  /*4590*/  @!P0 MOV R80, R185 ;  /* 0x000000b900508202 */ /* 0x000fe20000000f00 */
        /* <DEDUP_REMOVED lines=9> */
[----:B------:R-:W-:Y:S02]  /*4630*/  @!P0 FFMA.FTZ R5, R56, R61, R5 ;  /* 0x0000003d38058223 */ /* 0x000fe40000010005 */
[----:B------:R-:W-:Y:S02]  /*4640*/  @!P0 FFMA.FTZ R182, R65, R40, -R182 ;  /* 0x0000002841b68223 */ /* 0x000fe400000108b6 */
[----:B------:R-:W-:Y:S01]  /*4650*/  @!P0 FFMA.FTZ R187, R68, R41, -R187 ;  /* 0x0000002944bb8223 */ /* 0x000fe200000108bb */
[----:B------:R-:W-:Y:S01]  /*4660*/  @!P0 F2FP.BF16.PACK_AB R183, R5, R4 ;  /* 0x0000000405b7823e */ /* 0x000fe200000010ff */
        /* <DEDUP_REMOVED lines=18> */
.L_x_714:
[----:B------:R-:W-:Y:S05]  /*4790*/  BSYNC B0 ;  /* 0x0000000000007941 */ /* 0x000fea0003800000 */
.L_x_713:
[----:B------:R-:W-:Y:S01]  /*47a0*/  ISETP.GE.AND P0, PT, R15, c[0x0][0x1d4], PT ;  /* 0x000075000f007a0c */ /* 0x000fe20003f06270 */
[----:B------:R-:W-:Y:S01]  /*47b0*/  @!UPT UIADD3 URZ, URZ, URZ, URZ ;  /* 0x0000003f3f3ff290 */ /* 0x000fe2000fffe03f */
[----:B------:R-:W-:Y:S11]  /*47c0*/  BSSY B0, `(.L_x_715) ;  /* 0x0000074000007945 */ /* 0x000ff60003800000 */
[----:B------:R-:W-:-:S05]  /*47d0*/  @P0 BRA `(.L_x_716) ;  /* 0x0000072000000947 */ /* 0x000fca0003800000 */
[----:B------:R-:W-:Y:S01]  /*47e0*/  ISETP.GE.AND P2, PT, R109, c[0x0][0x1d4], PT ;  /* 0x000075006d007a0c */ /* 0x000fe20003f46270 */
[----:B------:R-:W-:Y:S01]  /*47f0*/  IMAD.IADD R68, R114, 0x1, R177 ;  /* 0x0000000172447824 */ /* 0x000fe200078e02b1 */
[----:B------:R-:W-:Y:S03]  /*4800*/  IADD3 R65, P1, P0, R168, R175, R141 ;  /* 0x000000afa8417210 */ /* 0x000fe6000783e08d */
[----:B------:R-:W-:Y:S01]  /*4810*/  IMAD.SHL.U32 R66, R68, 0x2, RZ ;  /* 0x0000000244427824 */ /* 0x000fe200078e00ff */
[C---:B------:R-:W-:Y:S04]  /*4820*/  IADD3.X R58, R125.reuse, R149, R134, P1, P0 ;  /* 0x000000957d3a7210 */ /* 0x040fe80000fe0486 */
[----:B-1----:R-:W1:Y:S03]  /*4830*/  LDS.128 R28, [R66+0xc100] ;  /* 0x00c10000421c7984 */ /* 0x002e660000000c00 */
[----:B------:R-:W-:Y:S04]  /*4840*/  @!P2 IADD3 R63, P1, P0, R168, R175, R109 ;  /* 0x000000afa83fa210 */ /* 0x000fe8000783e06d */
[----:B------:R-:W-:Y:S02]  /*4850*/  @!P2 IADD3.X R60, R125, R149, R128, P1, P0 ;  /* 0x000000957d3ca210 */ /* 0x000fe40000fe0480 */
[C---:B------:R-:W-:Y:S04]  /*4860*/  LEA R64, P0, R65.reuse, c[0x0][0x1c8], 0x1 ;  /* 0x0000720041407a11 */ /* 0x040fe800078008ff */
[----:B------:R-:W-:Y:S02]  /*4870*/  LEA.HI.X R65, R65, c[0x0][0x1cc], R58, 0x1, P0 ;  /* 0x0000730041417a11 */ /* 0x000fe400000f0c3a */
[C---:B------:R-:W-:Y:S04]  /*4880*/  @!P2 LEA R62, P0, R63.reuse, c[0x0][0x1c8], 0x1 ;  /* 0x000072003f3eaa11 */ /* 0x040fe800078008ff */
[----:B------:R-:W-:Y:S01]  /*4890*/  @!P2 LEA.HI.X R63, R63, c[0x0][0x1cc], R60, 0x1, P0 ;  /* 0x000073003f3faa11 */ /* 0x000fe200000f0c3c */
[----:B------:R-:W-:Y:S01]  /*48a0*/  IMAD.IADD R60, R112, 0x1, R177 ;  /* 0x00000001703c7824 */ /* 0x000fe200078e02b1 */
[----:B------:R-:W-:Y:S03]  /*48b0*/  ISETP.GE.AND P0, PT, R15, c[0x0][0x27c], PT ;  /* 0x00009f000f007a0c */ /* 0x000fe60003f06270 */
[----:B------:R-:W-:Y:S05]  /*48c0*/  IMAD.SHL.U32 R58, R60, 0x2, RZ ;  /* 0x000000023c3a7824 */ /* 0x000fea00078e00ff */
[----:B------:R2:W3:Y:S05]  /*48d0*/  LDS.128 R80, [R58+0xc100] ;  /* 0x00c100003a507984 */ /* 0x0004ea0000000c00 */
[----:B------:R-:W-:Y:S02]  /*48e0*/  @!P0 SHF.R.U64 R34, R34, 0x10, R35 ;  /* 0x0000001022228819 */ /* 0x000fe40000001223 */
[----:B------:R-:W-:Y:S02]  /*48f0*/  @!P0 SHF.R.U32.HI R49, RZ, 0x10, R79 ;  /* 0x00000010ff318819 */ /* 0x000fe4000001164f */
[----:B------:R-:W-:Y:S01]  /*4900*/  @!P0 PRMT R47, R47, 0x5410, R34 ;  /* 0x000054102f2f8816 */ /* 0x000fe20000000022 */
[C---:B-1----:R-:W-:Y:S01]  /*4910*/  @!P0 IMAD.U32 R34, R28.reuse, 0x10000, RZ ;  /* 0x000100001c228824 */ /* 0x042fe200078e00ff */
[----:B------:R-:W-:Y:S02]  /*4920*/  @!P0 SHF.R.U32.HI R41, RZ, 0x10, R35 ;  /* 0x00000010ff298819 */ /* 0x000fe40000011623 */
[----:B------:R-:W-:Y:S02]  /*4930*/  @!P0 LOP3.LUT R35, R28, 0xffff0000, RZ, 0xc0, !PT ;  /* 0xffff00001c238812 */ /* 0x000fe400078ec0ff */
[----:B------:R-:W-:Y:S02]  /*4940*/  @!P0 PRMT R86, R86, 0x5410, R49 ;  /* 0x0000541056568816 */ /* 0x000fe40000000031 */
[----:B------:R-:W-:Y:S02]  /*4950*/  @!P0 SHF.R.U64 R32, R32, 0x10, R33 ;  /* 0x0000001020208819 */ /* 0x000fe40000001221 */
[C---:B------:R-:W-:Y:S01]  /*4960*/  @!P0 LOP3.LUT R56, R86.reuse, 0xffff0000, RZ, 0xc0, !PT ;  /* 0xffff000056388812 */ /* 0x040fe200078ec0ff */
[----:B------:R-:W-:Y:S01]  /*4970*/  @!P0 IMAD.U32 R59, R86, 0x10000, RZ ;  /* 0x00010000563b8824 */ /* 0x000fe200078e00ff */
[----:B------:R-:W-:Y:S02]  /*4980*/  @!P0 SHF.R.U64 R43, R76, 0x10, R77 ;  /* 0x000000104c2b8819 */ /* 0x000fe4000000124d */
[----:B------:R-:W-:Y:S02]  /*4990*/  @!P0 PRMT R45, R45, 0x5410, R32 ;  /* 0x000054102d2d8816 */ /* 0x000fe40000000020 */
[----:B------:R-:W-:Y:S02]  /*49a0*/  @!P0 SHF.R.U32.HI R33, RZ, 0x10, R33 ;  /* 0x00000010ff218819 */ /* 0x000fe40000011621 */
[C---:B------:R-:W-:Y:S02]  /*49b0*/  @!P0 LOP3.LUT R32, R45.reuse, 0xffff0000, RZ, 0xc0, !PT ;  /* 0xffff00002d208812 */ /* 0x040fe400078ec0ff */
[----:B------:R-:W-:Y:S02]  /*49c0*/  @!P0 PRMT R88, R88, 0x5410, R43 ;  /* 0x0000541058588816 */ /* 0x000fe4000000002b */
[----:B------:R-:W-:Y:S01]  /*49d0*/  @!P0 PRMT R44, R44, 0x5410, R33 ;  /* 0x000054102c2c8816 */ /* 0x000fe20000000021 */
[----:B------:R-:W-:Y:S01]  /*49e0*/  @!P0 IMAD.U32 R33, R45, 0x10000, RZ ;  /* 0x000100002d218824 */ /* 0x000fe200078e00ff */
[C---:B------:R-:W-:Y:S01]  /*49f0*/  @!P0 SHF.L.U32 R43, R88.reuse, 0x10, RZ ;  /* 0x00000010582b8819 */ /* 0x040fe200000006ff */
[----:B------:R-:W-:Y:S01]  /*4a00*/  @!P0 FMUL.FTZ R3, R35, R32 ;  /* 0x0000002023038220 */ /* 0x000fe20000410000 */
[----:B------:R-:W-:Y:S01]  /*4a10*/  @!P0 LOP3.LUT R42, R88, 0xffff0000, RZ, 0xc0, !PT ;  /* 0xffff0000582a8812 */ /* 0x000fe200078ec0ff */
[----:B------:R-:W-:Y:S01]  /*4a20*/  @!P0 FMUL.FTZ R2, R34, R33 ;  /* 0x0000002122028220 */ /* 0x000fe20000410000 */
[----:B------:R-:W-:Y:S01]  /*4a30*/  @!P0 PRMT R46, R46, 0x5410, R41 ;  /* 0x000054102e2e8816 */ /* 0x000fe20000000029 */
[----:B--2---:R-:W-:Y:S01]  /*4a40*/  @!P0 FMUL.FTZ R58, R34, R43 ;  /* 0x0000002b223a8220 */ /* 0x004fe20000410000 */
[C---:B---3--:R-:W-:Y:S01]  /*4a50*/  @!P0 LOP3.LUT R49, R80.reuse, 0xffff0000, RZ, 0xc0, !PT ;  /* 0xffff000050318812 */ /* 0x048fe200078ec0ff */
[----:B------:R-:W-:Y:S01]  /*4a60*/  @!P0 IMAD.U32 R40, R80, 0x10000, RZ ;  /* 0x0001000050288824 */ /* 0x000fe200078e00ff */
[----:B------:R-:W-:Y:S01]  /*4a70*/  @!P0 SHF.L.U32 R34, R29, 0x10, RZ ;  /* 0x000000101d228819 */ /* 0x000fe200000006ff */
[----:B------:R-:W-:Y:S01]  /*4a80*/  @!P0 FMUL.FTZ R179, R35, R42 ;  /* 0x0000002a23b38220 */ /* 0x000fe20000410000 */
[----:B------:R-:W-:Y:S01]  /*4a90*/  @!P0 LOP3.LUT R35, R29, 0xffff0000, RZ, 0xc0, !PT ;  /* 0xffff00001d238812 */ /* 0x000fe200078ec0ff */
[----:B------:R-:W-:Y:S01]  /*4aa0*/  @!P0 FFMA.FTZ R2, R43, R40, R2 ;  /* 0x000000282b028223 */ /* 0x000fe20000010002 */
[----:B------:R-:W-:Y:S01]  /*4ab0*/  @!P0 LOP3.LUT R51, R81, 0xffff0000, RZ, 0xc0, !PT ;  /* 0xffff000051338812 */ /* 0x000fe200078ec0ff */
[----:B------:R-:W-:Y:S01]  /*4ac0*/  @!P0 FFMA.FTZ R58, R40, R33, -R58 ;  /* 0x00000021283a8223 */ /* 0x000fe2000001083a */
[----:B------:R-:W-:Y:S01]  /*4ad0*/  @!P0 LOP3.LUT R61, R83, 0xffff0000, RZ, 0xc0, !PT ;  /* 0xffff0000533d8812 */ /* 0x000fe200078ec0ff */
[----:B------:R-:W-:Y:S01]  /*4ae0*/  @!P0 FFMA.FTZ R179, R49, R32, -R179 ;  /* 0x0000002031b38223 */ /* 0x000fe200000108b3 */
[----:B------:R-:W-:Y:S01]  /*4af0*/  @!P0 LOP3.LUT R57, R82, 0xffff0000, RZ, 0xc0, !PT ;  /* 0xffff000052398812 */ /* 0x000fe200078ec0ff */
[----:B------:R-:W-:Y:S01]  /*4b00*/  @!P0 IMAD.U32 R33, R44, 0x10000, RZ ;  /* 0x000100002c218824 */ /* 0x000fe200078e00ff */
[----:B------:R-:W-:Y:S01]  /*4b10*/  @!P0 SHF.R.U32.HI R76, RZ, 0x10, R77 ;  /* 0x00000010ff4c8819 */ /* 0x000fe2000001164d */
[----:B------:R-:W-:Y:S01]  /*4b20*/  @!P0 IMAD.U32 R40, R81, 0x10000, RZ ;  /* 0x0001000051288824 */ /* 0x000fe200078e00ff */
[----:B------:R-:W-:Y:S01]  /*4b30*/  @!P0 F2FP.BF16.PACK_AB R58, R179, R58 ;  /* 0x0000003ab33a823e */ /* 0x000fe200000010ff */
[----:B------:R-:W-:Y:S01]  /*4b40*/  @!P0 FMUL.FTZ R4, R34, R33 ;  /* 0x0000002122048220 */ /* 0x000fe20000410000 */
[----:B------:R-:W-:Y:S01]  /*4b50*/  @!P0 PRMT R87, R87, 0x5410, R76 ;  /* 0x0000541057578816 */ /* 0x000fe2000000004c */
[----:B------:R-:W-:Y:S01]  /*4b60*/  @!P0 IMAD.U32 R54, R83, 0x10000, RZ ;  /* 0x0001000053368824 */ /* 0x000fe200078e00ff */
[----:B------:R-:W-:Y:S01]  /*4b70*/  @!P0 LOP3.LUT R32, R44, 0xffff0000, RZ, 0xc0, !PT ;  /* 0xffff00002c208812 */ /* 0x000fe200078ec0ff */
[----:B------:R-:W-:Y:S01]  /*4b80*/  @!P0 IMAD.U32 R50, R82, 0x10000, RZ ;  /* 0x0001000052328824 */ /* 0x000fe200078e00ff */
[C---:B------:R-:W-:Y:S01]  /*4b90*/  @!P0 LOP3.LUT R48, R87.reuse, 0xffff0000, RZ, 0xc0, !PT ;  /* 0xffff000057308812 */ /* 0x040fe200078ec0ff */
[----:B------:R-:W-:Y:S01]  /*4ba0*/  @!P0 IMAD.U32 R43, R87, 0x10000, RZ ;  /* 0x00010000572b8824 */ /* 0x000fe200078e00ff */
[----:B------:R-:W-:Y:S01]  /*4bb0*/  @!P0 SHF.R.U64 R78, R78, 0x10, R79 ;  /* 0x000000104e4e8819 */ /* 0x000fe2000000124f */
[C---:B------:R-:W-:Y:S02]  /*4bc0*/  @!P0 FMUL.FTZ R5, R35.reuse, R32 ;  /* 0x0000002023058220 */ /* 0x040fe40000410000 */
[----:B------:R-:W-:Y:S01]  /*4bd0*/  @!P0 FMUL.FTZ R181, R35, R48 ;  /* 0x0000003023b58220 */ /* 0x000fe20000410000 */
[C---:B------:R-:W-:Y:S01]  /*4be0*/  @!P0 LOP3.LUT R35, R31.reuse, 0xffff0000, RZ, 0xc0, !PT ;  /* 0xffff00001f238812 */ /* 0x040fe200078ec0ff */
[----:B------:R-:W-:Y:S01]  /*4bf0*/  @!P0 FMUL.FTZ R60, R34, R43 ;  /* 0x0000002b223c8220 */ /* 0x000fe20000410000 */
[----:B------:R-:W-:Y:S01]  /*4c00*/  @!P0 SHF.L.U32 R34, R31, 0x10, RZ ;  /* 0x000000101f228819 */ /* 0x000fe200000006ff */
[----:B------:R-:W-:Y:S01]  /*4c10*/  @!P0 FFMA.FTZ R181, R51, R32, -R181 ;  /* 0x0000002033b58223 */ /* 0x000fe200000108b5 */
[----:B------:R-:W-:Y:S01]  /*4c20*/  @!P0 LOP3.LUT R32, R46, 0xffff0000, RZ, 0xc0, !PT ;  /* 0xffff00002e208812 */ /* 0x000fe200078ec0ff */
[----:B------:R-:W-:Y:S01]  /*4c30*/  @!P0 FFMA.FTZ R60, R40, R33, -R60 ;  /* 0x00000021283c8223 */ /* 0x000fe2000001083c */
[----:B------:R-:W-:Y:S01]  /*4c40*/  @!P0 PRMT R85, R85, 0x5410, R78 ;  /* 0x0000541055558816 */ /* 0x000fe2000000004e */
[----:B------:R-:W-:Y:S02]  /*4c50*/  @!P0 IMAD.U32 R33, R46, 0x10000, RZ ;  /* 0x000100002e218824 */ /* 0x000fe400078e00ff */
[C---:B------:R-:W-:Y:S01]  /*4c60*/  @!P0 FMUL.FTZ R66, R34.reuse, R59 ;  /* 0x0000003b22428220 */ /* 0x040fe20000410000 */
[----:B------:R-:W-:Y:S01]  /*4c70*/  @!P0 F2FP.BF16.PACK_AB R181, R181, R60 ;  /* 0x0000003cb5b5823e */ /* 0x000fe200000010ff */
[----:B------:R-:W-:Y:S01]  /*4c80*/  @!P0 FMUL.FTZ R183, R35, R56 ;  /* 0x0000003823b78220 */ /* 0x000fe20000410000 */
[----:B------:R-:W-:Y:S01]  /*4c90*/  @!P0 LOP3.LUT R52, R85, 0xffff0000, RZ, 0xc0, !PT ;  /* 0xffff000055348812 */ /* 0x000fe200078ec0ff */
[----:B------:R-:W-:Y:S01]  /*4ca0*/  @!P0 FMUL.FTZ R8, R34, R33 ;  /* 0x0000002122088220 */ /* 0x000fe20000410000 */
[----:B------:R-:W-:Y:S01]  /*4cb0*/  @!P0 MOV R81, R181 ;  /* 0x000000b500518202 */ /* 0x000fe20000000f00 */
[-C--:B------:R-:W-:Y:S01]  /*4cc0*/  @!P0 FMUL.FTZ R9, R35, R32.reuse ;  /* 0x0000002023098220 */ /* 0x080fe20000410000 */
[C---:B------:R-:W-:Y:S01]  /*4cd0*/  @!P0 SHF.L.U32 R34, R30.reuse, 0x10, RZ ;  /* 0x000000101e228819 */ /* 0x040fe200000006ff */
[----:B------:R-:W-:Y:S01]  /*4ce0*/  @!P0 IMAD.U32 R53, R85, 0x10000, RZ ;  /* 0x0001000055358824 */ /* 0x000fe200078e00ff */
[----:B------:R-:W-:Y:S01]  /*4cf0*/  @!P0 LOP3.LUT R35, R30, 0xffff0000, RZ, 0xc0, !PT ;  /* 0xffff00001e238812 */ /* 0x000fe200078ec0ff */
        /* <DEDUP_REMOVED lines=32> */
.L_x_716:
[----:B------:R-:W-:Y:S05]  /*4f00*/  BSYNC B0 ;  /* 0x0000000000007941 */ /* 0x000fea0003800000 */
.L_x_715:
[----:B------:R-:W-:Y:S11]  /*4f10*/  ISETP.GE.AND P0, PT, R16, c[0x0][0x1d4], PT ;  /* 0x0000750010007a0c */ /* 0x000ff60003f06270 */
[----:B------:R-:W-:Y:S02]  /*4f20*/  @!UPT UIADD3 URZ, URZ, URZ, URZ ;  /* 0x0000003f3f3ff290 */ /* 0x000fe4000fffe03f */
[----:B------:R-:W-:-:S05]  /*4f30*/  @P0 BRA `(.L_x_700) ;  /* 0x0000092000000947 */ /* 0x000fca0003800000 */
[----:B------:R-:W-:Y:S01]  /*4f40*/  IADD3 R61, P1, P0, R168, R175, R140 ;  /* 0x000000afa83d7210 */ /* 0x000fe2000783e08c */
[--C-:B------:R-:W-:Y:S02]  /*4f50*/  IMAD.IADD R60, R138, 0x1, R177.reuse ;  /* 0x000000018a3c7824 */ /* 0x100fe400078e02b1 */
[----:B------:R-:W-:Y:S01]  /*4f60*/  IMAD.IADD R177, R111, 0x1, R177 ;  /* 0x000000016fb17824 */ /* 0x000fe200078e02b1 */
[----:B------:R-:W-:Y:S01]  /*4f70*/  IADD3.X R54, R125, R149, R132, P1, P0 ;  /* 0x000000957d367210 */ /* 0x000fe20000fe0484 */
[----:B-1----:R-:W-:Y:S01]  /*4f80*/  IMAD.SHL.U32 R63, R60, 0x2, RZ ;  /* 0x000000023c3f7824 */ /* 0x002fe200078e00ff */
[----:B------:R-:W-:Y:S02]  /*4f90*/  LEA R60, P0, R61, c[0x0][0x1c8], 0x1 ;  /* 0x000072003d3c7a11 */ /* 0x000fe400078008ff */
[----:B------:R-:W-:Y:S02]  /*4fa0*/  SHF.L.U32 R62, R177, 0x1, RZ ;  /* 0x00000001b13e7819 */ /* 0x000fe400000006ff */
[----:B------:R-:W-:Y:S01]  /*4fb0*/  LEA.HI.X R61, R61, c[0x0][0x1cc], R54, 0x1, P0 ;  /* 0x000073003d3d7a11 */ /* 0x000fe200000f0c36 */
[----:B------:R-:W1:Y:S01]  /*4fc0*/  LDS.128 R28, [R63+0xc100] ;  /* 0x00c100003f1c7984 */ /* 0x000e620000000c00 */
[----:B------:R-:W-:Y:S07]  /*4fd0*/  ISETP.GE.AND P0, PT, R16, c[0x0][0x27c], PT ;  /* 0x00009f0010007a0c */ /* 0x000fee0003f06270 */
[----:B------:R-:W2:Y:S06]  /*4fe0*/  LDS.128 R56, [R62+0xc100] ;  /* 0x00c100003e387984 */ /* 0x000eac0000000c00 */
[----:B------:R-:W-:Y:S02]  /*4ff0*/  @!P0 SHF.R.U64 R35, R72, 0x10, R73 ;  /* 0x0000001048238819 */ /* 0x000fe40000001249 */
[--C-:B------:R-:W-:Y:S02]  /*5000*/  @!P0 SHF.R.U64 R24, R24, 0x10, R25.reuse ;  /* 0x0000001018188819 */ /* 0x100fe40000001219 */
[----:B------:R-:W-:Y:S02]  /*5010*/  @!P0 SHF.R.U32.HI R25, RZ, 0x10, R25 ;  /* 0x00000010ff198819 */ /* 0x000fe40000011619 */
[----:B------:R-:W-:Y:S02]  /*5020*/  @!P0 PRMT R37, R37, 0x5410, R24 ;  /* 0x0000541025258816 */ /* 0x000fe40000000018 */
[----:B------:R-:W-:Y:S02]  /*5030*/  @!P0 PRMT R36, R36, 0x5410, R25 ;  /* 0x0000541024248816 */ /* 0x000fe40000000019 */
[----:B------:R-:W-:Y:S01]  /*5040*/  @!P0 PRMT R84, R84, 0x5410, R35 ;  /* 0x0000541054548816 */ /* 0x000fe20000000023 */
[----:B------:R-:W-:Y:S01]  /*5050*/  @!P0 IMAD.U32 R25, R37, 0x10000, RZ ;  /* 0x0001000025198824 */ /* 0x000fe200078e00ff */
[----:B------:R-:W-:Y:S02]  /*5060*/  @!P0 SHF.R.U64 R41, R74, 0x10, R75 ;  /* 0x000000104a298819 */ /* 0x000fe4000000124b */
[C---:B------:R-:W-:Y:S01]  /*5070*/  @!P0 LOP3.LUT R40, R84.reuse, 0xffff0000, RZ, 0xc0, !PT ;  /* 0xffff000054288812 */ /* 0x040fe200078ec0ff */
[----:B------:R-:W-:Y:S01]  /*5080*/  @!P0 IMAD.U32 R35, R84, 0x10000, RZ ;  /* 0x0001000054238824 */ /* 0x000fe200078e00ff */
[--C-:B------:R-:W-:Y:S02]  /*5090*/  @!P0 SHF.R.U64 R26, R26, 0x10, R27.reuse ;  /* 0x000000101a1a8819 */ /* 0x100fe4000000121b */
[----:B------:R-:W-:Y:S02]  /*50a0*/  @!P0 SHF.R.U32.HI R27, RZ, 0x10, R27 ;  /* 0x00000010ff1b8819 */ /* 0x000fe4000001161b */
[----:B------:R-:W-:Y:S02]  /*50b0*/  @!P0 PRMT R39, R39, 0x5410, R26 ;  /* 0x0000541027278816 */ /* 0x000fe4000000001a */
[----:B------:R-:W-:Y:S02]  /*50c0*/  @!P0 PRMT R38, R38, 0x5410, R27 ;  /* 0x0000541026268816 */ /* 0x000fe4000000001b */
[----:B------:R-:W-:Y:S01]  /*50d0*/  @!P0 PRMT R70, R70, 0x5410, R41 ;  /* 0x0000541046468816 */ /* 0x000fe20000000029 */
[C---:B-1----:R-:W-:Y:S01]  /*50e0*/  @!P0 IMAD.U32 R24, R28.reuse, 0x10000, RZ ;  /* 0x000100001c188824 */ /* 0x042fe200078e00ff */
[----:B------:R-:W-:Y:S01]  /*50f0*/  @!P0 LOP3.LUT R26, R28, 0xffff0000, RZ, 0xc0, !PT ;  /* 0xffff00001c1a8812 */ /* 0x000fe200078ec0ff */
[----:B------:R-:W-:Y:S01]  /*5100*/  @!P0 IMAD.U32 R27, R29, 0x10000, RZ ;  /* 0x000100001d1b8824 */ /* 0x000fe200078e00ff */
[----:B------:R-:W-:Y:S01]  /*5110*/  @!P0 LOP3.LUT R48, R70, 0xffff0000, RZ, 0xc0, !PT ;  /* 0xffff000046308812 */ /* 0x000fe200078ec0ff */
[----:B------:R-:W-:Y:S01]  /*5120*/  @!P0 FMUL.FTZ R54, R24, R35 ;  /* 0x0000002318368220 */ /* 0x000fe20000410000 */
[----:B------:R-:W-:Y:S01]  /*5130*/  @!P0 LOP3.LUT R33, R30, 0xffff0000, RZ, 0xc0, !PT ;  /* 0xffff00001e218812 */ /* 0x000fe200078ec0ff */
[-C--:B------:R-:W-:Y:S01]  /*5140*/  @!P0 FMUL.FTZ R2, R24, R25.reuse ;  /* 0x0000001918028220 */ /* 0x080fe20000410000 */
[----:B------:R-:W-:Y:S01]  /*5150*/  @!P0 SHF.R.U32.HI R72, RZ, 0x10, R73 ;  /* 0x00000010ff488819 */ /* 0x000fe20000011649 */
[----:B------:R-:W-:Y:S01]  /*5160*/  @!P0 IMAD.U32 R24, R36, 0x10000, RZ ;  /* 0x0001000024188824 */ /* 0x000fe200078e00ff */
[----:B--2---:R-:W-:Y:S01]  /*5170*/  @!P0 SHF.L.U32 R34, R56, 0x10, RZ ;  /* 0x0000001038228819 */ /* 0x004fe200000006ff */
[----:B------:R-:W-:Y:S01]  /*5180*/  @!P0 FMUL.FTZ R63, R26, R40 ;  /* 0x000000281a3f8220 */ /* 0x000fe20000410000 */
[----:B------:R-:W-:Y:S01]  /*5190*/  @!P0 SHF.L.U32 R43, R57, 0x10, RZ ;  /* 0x00000010392b8819 */ /* 0x000fe200000006ff */
[----:B------:R-:W-:Y:S01]  /*51a0*/  @!P0 FMUL.FTZ R4, R27, R24 ;  /* 0x000000181b048220 */ /* 0x000fe20000410000 */
[----:B------:R-:W-:Y:S01]  /*51b0*/  @!P0 LOP3.LUT R42, R56, 0xffff0000, RZ, 0xc0, !PT ;  /* 0xffff0000382a8812 */ /* 0x000fe200078ec0ff */
[----:B------:R-:W-:Y:S01]  /*51c0*/  @!P0 FFMA.FTZ R54, R34, R25, -R54 ;  /* 0x0000001922368223 */ /* 0x000fe20000010836 */
[----:B------:R-:W-:Y:S01]  /*51d0*/  @!P0 LOP3.LUT R46, R57, 0xffff0000, RZ, 0xc0, !PT ;  /* 0xffff0000392e8812 */ /* 0x000fe200078ec0ff */
[----:B------:R-:W-:Y:S01]  /*51e0*/  @!P0 IMAD.U32 R45, R70, 0x10000, RZ ;  /* 0x00010000462d8824 */ /* 0x000fe200078e00ff */
[C---:B------:R-:W-:Y:S01]  /*51f0*/  @!P0 LOP3.LUT R49, R58.reuse, 0xffff0000, RZ, 0xc0, !PT ;  /* 0xffff00003a318812 */ /* 0x040fe200078ec0ff */
[----:B------:R-:W-:Y:S01]  /*5200*/  @!P0 IMAD.U32 R47, R58, 0x10000, RZ ;  /* 0x000100003a2f8824 */ /* 0x000fe200078e00ff */
[----:B------:R-:W-:Y:S01]  /*5210*/  @!P0 LOP3.LUT R53, R59, 0xffff0000, RZ, 0xc0, !PT ;  /* 0xffff00003b358812 */ /* 0x000fe200078ec0ff */
[----:B------:R-:W-:Y:S01]  /*5220*/  @!P0 IMAD.U32 R32, R31, 0x10000, RZ ;  /* 0x000100001f208824 */ /* 0x000fe200078e00ff */
[----:B------:R-:W-:Y:S01]  /*5230*/  @!P0 LOP3.LUT R25, R37, 0xffff0000, RZ, 0xc0, !PT ;  /* 0xffff000025198812 */ /* 0x000fe200078ec0ff */
[----:B------:R-:W-:Y:S01]  /*5240*/  @!P0 FMUL.FTZ R68, R33, R48 ;  /* 0x0000003021448220 */ /* 0x000fe20000410000 */
[----:B------:R-:W-:Y:S01]  /*5250*/  @!P0 PRMT R71, R71, 0x5410, R72 ;  /* 0x0000541047478816 */ /* 0x000fe20000000048 */
[----:B------:R-:W-:Y:S01]  /*5260*/  @!P0 FFMA.FTZ R2, R35, R34, R2 ;  /* 0x0000002223028223 */ /* 0x000fe20000010002 */
[----:B------:R-:W-:Y:S01]  /*5270*/  @!P0 SHF.R.U32.HI R74, RZ, 0x10, R75 ;  /* 0x00000010ff4a8819 */ /* 0x000fe2000001164b */
[-C--:B------:R-:W-:Y:S01]  /*5280*/  @!P0 FMUL.FTZ R3, R26, R25.reuse ;  /* 0x000000191a038220 */ /* 0x080fe20000410000 */
[C---:B------:R-:W-:Y:S01]  /*5290*/  @!P0 LOP3.LUT R44, R71.reuse, 0xffff0000, RZ, 0xc0, !PT ;  /* 0xffff0000472c8812 */ /* 0x040fe200078ec0ff */
[----:B------:R-:W-:Y:S01]  /*52a0*/  @!P0 IMAD.U32 R41, R71, 0x10000, RZ ;  /* 0x0001000047298824 */ /* 0x000fe200078e00ff */
[----:B------:R-:W-:Y:S01]  /*52b0*/  @!P0 LOP3.LUT R26, R29, 0xffff0000, RZ, 0xc0, !PT ;  /* 0xffff00001d1a8812 */ /* 0x000fe200078ec0ff */
[----:B------:R-:W-:Y:S01]  /*52c0*/  @!P0 FFMA.FTZ R63, R42, R25, -R63 ;  /* 0x000000192a3f8223 */ /* 0x000fe2000001083f */
[----:B------:R-:W-:Y:S01]  /*52d0*/  @!P0 LOP3.LUT R25, R36, 0xffff0000, RZ, 0xc0, !PT ;  /* 0xffff000024198812 */ /* 0x000fe200078ec0ff */
[----:B------:R-:W-:Y:S01]  /*52e0*/  @!P0 FMUL.FTZ R62, R27, R41 ;  /* 0x000000291b3e8220 */ /* 0x000fe20000410000 */
[----:B------:R-:W-:Y:S01]  /*52f0*/  @!P0 PRMT R69, R69, 0x5410, R74 ;  /* 0x0000541045458816 */ /* 0x000fe2000000004a */
[----:B------:R-:W-:Y:S01]  /*5300*/  @!P0 IMAD.U32 R27, R30, 0x10000, RZ ;  /* 0x000100001e1b8824 */ /* 0x000fe200078e00ff */
[----:B------:R-:W-:Y:S01]  /*5310*/  @!P0 F2FP.BF16.PACK_AB R54, R63, R54 ;  /* 0x000000363f36823e */ /* 0x000fe200000010ff */
[----:B------:R-:W-:Y:S01]  /*5320*/  @!P0 FFMA.FTZ R62, R43, R24, -R62 ;  /* 0x000000182b3e8223 */ /* 0x000fe2000001083e */
[----:B------:R-:W-:Y:S01]  /*5330*/  @!P0 SHF.L.U32 R24, R39, 0x10, RZ ;  /* 0x0000001027188819 */ /* 0x000fe200000006ff */
[C---:B------:R-:W-:Y:S01]  /*5340*/  @!P0 FMUL.FTZ R65, R26.reuse, R44 ;  /* 0x0000002c1a418220 */ /* 0x040fe20000410000 */
[----:B------:R-:W-:Y:S01]  /*5350*/  @!P0 MOV R56, R54 ;  /* 0x0000003600388202 */ /* 0x000fe20000000f00 */
[----:B------:R-:W-:Y:S01]  /*5360*/  @!P0 FMUL.FTZ R64, R27, R45 ;  /* 0x0000002d1b408220 */ /* 0x000fe20000410000 */
[----:B------:R-:W-:Y:S01]  /*5370*/  @!P0 LOP3.LUT R52, R69, 0xffff0000, RZ, 0xc0, !PT ;  /* 0xffff000045348812 */ /* 0x000fe200078ec0ff */
[-C--:B------:R-:W-:Y:S01]  /*5380*/  @!P0 FMUL.FTZ R6, R27, R24.reuse ;  /* 0x000000181b068220 */ /* 0x080fe20000410000 */
[----:B------:R-:W-:Y:S01]  /*5390*/  @!P0 LOP3.LUT R27, R31, 0xffff0000, RZ, 0xc0, !PT ;  /* 0xffff00001f1b8812 */ /* 0x000fe200078ec0ff */
[----:B------:R-:W-:Y:S02]  /*53a0*/  @!P0 IMAD.U32 R51, R69, 0x10000, RZ ;  /* 0x0001000045338824 */ /* 0x000fe400078e00ff */
[-C--:B------:R-:W-:Y:S01]  /*53b0*/  @!P0 FMUL.FTZ R5, R26, R25.reuse ;  /* 0x000000191a058220 */ /* 0x080fe20000410000 */
[----:B------:R-:W-:Y:S01]  /*53c0*/  @!P0 LOP3.LUT R26, R39, 0xffff0000, RZ, 0xc0, !PT ;  /* 0xffff0000271a8812 */ /* 0x000fe200078ec0ff */
[----:B------:R-:W-:Y:S01]  /*53d0*/  @!P0 FFMA.FTZ R65, R46, R25, -R65 ;  /* 0x000000192e418223 */ /* 0x000fe20000010841 */
[C---:B------:R-:W-:Y:S01]  /*53e0*/  @!P0 SHF.L.U32 R25, R38.reuse, 0x10, RZ ;  /* 0x0000001026198819 */ /* 0x040fe200000006ff */
[----:B------:R-:W-:Y:S01]  /*53f0*/  @!P0 FFMA.FTZ R64, R47, R24, -R64 ;  /* 0x000000182f408223 */ /* 0x000fe20000010840 */
[----:B------:R-:W-:Y:S01]  /*5400*/  @!P0 LOP3.LUT R24, R38, 0xffff0000, RZ, 0xc0, !PT ;  /* 0xffff000026188812 */ /* 0x000fe200078ec0ff */
[----:B------:R-:W-:Y:S01]  /*5410*/  @!P0 IMAD.U32 R50, R59, 0x10000, RZ ;  /* 0x000100003b328824 */ /* 0x000fe200078e00ff */
[----:B------:R-:W-:Y:S01]  /*5420*/  @!P0 F2FP.BF16.PACK_AB R65, R65, R62 ;  /* 0x0000003e4141823e */ /* 0x000fe200000010ff */
        /* <DEDUP_REMOVED lines=15> */
[----:B------:R-:W-:Y:S02]  /*5520*/  @!P0 FMUL.FTZ R9, R27, R24 ;  /* 0x000000181b098220 */ /* 0x000fe40000410000 */
[----:B------:R-:W-:Y:S02]  /*5530*/  @!P0 FFMA.FTZ R7, R48, R49, R7 ;  /* 0x0000003130078223 */ /* 0x000fe40000010007 */
[----:B------:R-:W-:Y:S02]  /*5540*/  @!P0 FFMA.FTZ R8, R51, R50, R8 ;  /* 0x0000003233088223 */ /* 0x000fe40000010008 */
[----:B------:R-:W-:Y:S01]  /*5550*/  @!P0 IMAD.MOV.U32 R57, RZ, RZ, R65 ;  /* 0x000000ffff398224 */ /* 0x000fe200078e0041 */
[----:B------:R-:W-:Y:S01]  /*5560*/  @!P0 F2FP.BF16.PACK_AB R62, R7, R6 ;  /* 0x00000006073e823e */ /* 0x000fe200000010ff */
[----:B------:R-:W-:Y:S01]  /*5570*/  @!P0 IMAD.MOV.U32 R58, RZ, RZ, R63 ;  /* 0x000000ffff3a8224 */ /* 0x000fe200078e003f */
[----:B------:R-:W-:Y:S01]  /*5580*/  @!P0 F2FP.BF16.PACK_AB R63, R5, R4 ;  /* 0x00000004053f823e */ /* 0x000fe200000010ff */
        /* <DEDUP_REMOVED lines=16> */
.L_x_696:
        /* <DEDUP_REMOVED lines=29> */
.L_x_700:
[----:B------:R-:W-:Y:S05]  /*5860*/  BSYNC B1 ;  /* 0x0000000000017941 */ /* 0x000fea0003800000 */
.L_x_695:
[C---:B------:R-:W-:Y:S01]  /*5870*/  ISETP.GT.AND P0, PT, R18.reuse, R11, PT ;  /* 0x0000000b1200720c */ /* 0x040fe20003f04270 */
[----:B------:R-:W-:Y:S01]  /*5880*/  @!UPT UIADD3 URZ, URZ, URZ, URZ ;  /* 0x0000003f3f3ff290 */ /* 0x000fe2000fffe03f */
[----:B------:R-:W-:Y:S11]  /*5890*/  BSSY B0, `(.L_x_717) ;  /* 0x0000042000007945 */ /* 0x000ff60003800000 */
[----:B-12---:R-:W-:Y:S01]  /*58a0*/  @P0 IADD3 R5, R18, -0x1, RZ ;  /* 0xffffffff12050810 */ /* 0x006fe20007ffe0ff */
[----:B------:R-:W-:Y:S02]  /*58b0*/  @P0 IMAD.MOV.U32 R6, RZ, RZ, R150 ;  /* 0x000000ffff060224 */ /* 0x000fe400078e0096 */
[----:B------:R-:W-:Y:S01]  /*58c0*/  @P0 IMAD.MOV.U32 R7, RZ, RZ, R155 ;  /* 0x000000ffff070224 */ /* 0x000fe200078e009b */
[----:B------:R-:W-:Y:S01]  /*58d0*/  @P0 SHF.R.S32.HI R4, RZ, 0x1f, R5 ;  /* 0x0000001fff040819 */ /* 0x000fe20000011405 */
[----:B------:R-:W-:Y:S02]  /*58e0*/  @P0 IMAD R3, R98, R5, RZ ;  /* 0x0000000562030224 */ /* 0x000fe400078e02ff */
[-C--:B------:R-:W-:Y:S04]  /*58f0*/  @P0 IMAD.WIDE.U32 R6, R5, R100.reuse, R6 ;  /* 0x0000006405060225 */ /* 0x080fe800078e0006 */
[----:B------:R-:W-:Y:S01]  /*5900*/  @P0 IMAD R3, R4, R100, R3 ;  /* 0x0000006404030224 */ /* 0x000fe200078e0203 */
[----:B------:R-:W-:Y:S01]  /*5910*/  @P0 LEA R8, P1, R6, c[0x0][0x250], 0x1 ;  /* 0x0000940006080a11 */ /* 0x000fe200078208ff */
[----:B------:R-:W-:Y:S02]  /*5920*/  @P0 IMAD R2, R67, 0x3000, R10 ;  /* 0x0000300043020824 */ /* 0x000fe400078e020a */
[----:B------:R-:W-:Y:S02]  /*5930*/  @P0 IMAD.IADD R3, R7, 0x1, R3 ;  /* 0x0000000107030824 */ /* 0x000fe400078e0203 */
[----:B------:R-:W-:Y:S03]  /*5940*/  @P0 IMAD.SHL.U32 R4, R2, 0x2, RZ ;  /* 0x0000000202040824 */ /* 0x000fe600078e00ff */
[----:B------:R-:W-:Y:S02]  /*5950*/  @P0 LEA.HI.X R9, R6, c[0x0][0x254], R3, 0x1, P1 ;  /* 0x0000950006090a11 */ /* 0x000fe400008f0c03 */
[----:B------:R-:W-:Y:S02]  /*5960*/  @P0 LEA R6, P1, R107, R8, 0x1 ;  /* 0x000000086b060211 */ /* 0x000fe400078208ff */
[----:B------:R-:W-:Y:S01]  /*5970*/  IADD3 R3, R67, 0x1, RZ ;  /* 0x0000000143037810 */ /* 0x000fe20007ffe0ff */
        /* <DEDUP_REMOVED lines=9> */
[----:B------:R1:W-:Y:S01]  /*5a10*/  @P0 LDGSTS.E.BYPASS.LTC128B.128 [R4+0x5100], [R6.64+0x100], !P3 ;  /* 0x0510010006040fae */ /* 0x0003e2000d901d46 */
[----:B------:R-:W-:Y:S03]  /*5a20*/  ISETP.GE.AND P0, PT, R67, 0x1, PT ;  /* 0x000000014300780c */ /* 0x000fe60003f06270 */
[----:B------:R-:W0:Y:S01]  /*5a30*/  LDGDEPBAR ;  /* 0x00000000000079af */ /* 0x000e220000000000 */
[----:B------:R-:W-:Y:S02]  /*5a40*/  SEL R67, R3, RZ, !P0 ;  /* 0x000000ff03437207 */ /* 0x000fe40004000000 */
[----:B------:R-:W-:Y:S01]  /*5a50*/  ISETP.GE.AND P0, PT, R115, R146, PT ;  /* 0x000000927300720c */ /* 0x000fe20003f06270 */
[----:B------:R-:W-:Y:S04]  /*5a60*/  DEPBAR.LE SB0, 0x2 ;  /* 0x000080800000791a */ /* 0x000fe80000000000 */
[----:B------:R-:W-:Y:S08]  /*5a70*/  BAR.SYNC.DEFER_BLOCKING 0x0 ;  /* 0x0000000000007b1d */ /* 0x000ff00000010000 */
[----:B------:R-:W-:-:S05]  /*5a80*/  @P0 BRA `(.L_x_718) ;  /* 0x0000022000000947 */ /* 0x000fca0003800000 */
[C---:B-1----:R-:W-:Y:S01]  /*5a90*/  LEA R4, P0, R18.reuse, R170, 0x6 ;  /* 0x000000aa12047211 */ /* 0x042fe200078030ff */
[----:B------:R-:W-:Y:S02]  /*5aa0*/  IMAD.MOV.U32 R28, RZ, RZ, R166 ;  /* 0x000000ffff1c7224 */ /* 0x000fe400078e00a6 */
[----:B------:R-:W-:Y:S01]  /*5ab0*/  IMAD.MOV.U32 R29, RZ, RZ, R123 ;  /* 0x000000ffff1d7224 */ /* 0x000fe200078e007b */
[----:B------:R-:W-:Y:S03]  /*5ac0*/  LEA.HI.X.SX32 R5, R18, R171, 0x6, P0 ;  /* 0x000000ab12057211 */ /* 0x000fe600000f36ff */
[----:B------:R-:W-:Y:S04]  /*5ad0*/  IMAD.WIDE.U32 R28, R4, c[0x0][0x208], R28 ;  /* 0x00008200041c7a25 */ /* 0x000fe800078e001c */
[----:B------:R-:W-:Y:S01]  /*5ae0*/  IMAD R2, R5, c[0x0][0x208], RZ ;  /* 0x0000820005027a24 */ /* 0x000fe200078e02ff */
[----:B------:R-:W-:Y:S03]  /*5af0*/  LEA R8, P0, R28, c[0x0][0x1f8], 0x1 ;  /* 0x00007e001c087a11 */ /* 0x000fe600078008ff */
[----:B------:R-:W-:Y:S04]  /*5b00*/  IMAD R2, R4, c[0x0][0x20c], R2 ;  /* 0x0000830004027a24 */ /* 0x000fe800078e0202 */
[----:B------:R-:W-:Y:S05]  /*5b10*/  IMAD.IADD R2, R29, 0x1, R2 ;  /* 0x000000011d027824 */ /* 0x000fea00078e0202 */
[----:B------:R-:W-:Y:S02]  /*5b20*/  LEA.HI.X R9, R28, c[0x0][0x1fc], R2, 0x1, P0 ;  /* 0x00007f001c097a11 */ /* 0x000fe400000f0c02 */
[----:B------:R-:W-:Y:S11]  /*5b30*/  ISETP.GE.AND P0, PT, R22, c[0x0][0x1d4], PT ;  /* 0x0000750016007a0c */ /* 0x000ff60003f06270 */
[----:B------:R-:W-:Y:S02]  /*5b40*/  @!UPT UIADD3 URZ, URZ, URZ, URZ ;  /* 0x0000003f3f3ff290 */ /* 0x000fe4000fffe03f */
[----:B-----5:R-:W1:Y:S04]  /*5b50*/  @!P0 LDS.128 R24, [R148] ;  /* 0x0000000094188984 */ /* 0x020e680000000c00 */
        /* <DEDUP_REMOVED lines=21> */
.L_x_718:
[----:B-1----:R-:W-:Y:S05]  /*5cb0*/  BSYNC B0 ;  /* 0x0000000000007941 */ /* 0x002fea0003800000 */
.L_x_717:
[----:B------:R-:W-:Y:S04]  /*5cc0*/  IADD3 R2, R18, -0x2, RZ ;  /* 0xfffffffe12027810 */ /* 0x000fe80007ffe0ff */
[C---:B------:R-:W-:Y:S11]  /*5cd0*/  ISETP.GE.AND P0, PT, R2.reuse, R11, PT ;  /* 0x0000000b0200720c */ /* 0x040ff60003f06270 */
[----:B------:R-:W-:Y:S02]  /*5ce0*/  @!UPT UIADD3 URZ, URZ, URZ, URZ ;  /* 0x0000003f3f3ff290 */ /* 0x000fe4000fffe03f */
[----:B------:R-:W-:Y:S01]  /*5cf0*/  @P0 SHF.R.S32.HI R5, RZ, 0x1f, R2 ;  /* 0x0000001fff050819 */ /* 0x000fe20000011402 */
[----:B------:R-:W-:Y:S02]  /*5d00*/  @P0 IMAD R4, R101, R2, RZ ;  /* 0x0000000265040224 */ /* 0x000fe400078e02ff */
[----:B------:R-:W-:Y:S02]  /*5d10*/  @P0 IMAD.MOV.U32 R6, RZ, RZ, R152 ;  /* 0x000000ffff060224 */ /* 0x000fe400078e0098 */
[----:B------:R-:W-:Y:S02]  /*5d20*/  @P0 IMAD.MOV.U32 R7, RZ, RZ, R157 ;  /* 0x000000ffff070224 */ /* 0x000fe400078e009d */
[-C--:B------:R-:W-:Y:S02]  /*5d30*/  @P0 IMAD R4, R5, R103.reuse, R4 ;  /* 0x0000006705040224 */ /* 0x080fe400078e0204 */
[----:B------:R-:W-:Y:S04]  /*5d40*/  @P0 IMAD.WIDE.U32 R6, R2, R103, R6 ;  /* 0x0000006702060225 */ /* 0x000fe800078e0006 */
[----:B------:R-:W-:Y:S01]  /*5d50*/  @P0 IMAD.IADD R4, R7, 0x1, R4 ;  /* 0x0000000107040824 */ /* 0x000fe200078e0204 */
[C---:B------:R-:W-:Y:S01]  /*5d60*/  @P0 LEA R8, P1, R6.reuse, c[0x0][0x220], 0x1 ;  /* 0x0000880006080a11 */ /* 0x040fe200078208ff */
[----:B------:R-:W-:Y:S03]  /*5d70*/  @P0 IMAD R3, R67, 0x3000, R10 ;  /* 0x0000300043030824 */ /* 0x000fe600078e020a */
[----:B------:R-:W-:Y:S01]  /*5d80*/  @P0 LEA.HI.X R9, R6, c[0x0][0x224], R4, 0x1, P1 ;  /* 0x0000890006090a11 */ /* 0x000fe200008f0c04 */
[----:B------:R-:W-:Y:S01]  /*5d90*/  @P0 IMAD.SHL.U32 R5, R3, 0x2, RZ ;  /* 0x0000000203050824 */ /* 0x000fe200078e00ff */
[----:B------:R-:W-:Y:S02]  /*5da0*/  @P0 LEA R6, P1, R105, R8, 0x1 ;  /* 0x0000000869060211 */ /* 0x000fe400078208ff */
[----:B------:R-:W-:Y:S02]  /*5db0*/  IADD3 R4, R55, 0x1, RZ ;  /* 0x0000000137047810 */ /* 0x000fe40007ffe0ff */
        /* <DEDUP_REMOVED lines=13> */
[C---:B------:R-:W-:Y:S02]  /*5e90*/  ISETP.GT.AND P0, PT, R18.reuse, R11, PT ;  /* 0x0000000b1200720c */ /* 0x040fe40003f04270 */
[----:B------:R-:W-:Y:S11]  /*5ea0*/  IADD3 R18, R18, -0x1, RZ ;  /* 0xffffffff12127810 */ /* 0x000ff60007ffe0ff */
[----:B------:R-:W-:-:S05]  /*5eb0*/  @P0 BRA `(.L_x_719) ;  /* 0xffffbe1000000947 */ /* 0x000fca000383ffff */
[----:B------:R-:W-:Y:S06]  /*5ec0*/  BAR.SYNC.DEFER_BLOCKING 0x0 ;  /* 0x0000000000007b1d */ /* 0x000fec0000010000 */
.L_x_694:
[----:B-1----:R-:W-:Y:S01]  /*5ed0*/  ISETP.GE.AND P0, PT, R89, 0x1, PT ;  /* 0x000000015900780c */ /* 0x002fe20003f06270 */
[----:B------:R-:W-:Y:S01]  /*5ee0*/  IMAD.IADD R2, R95, 0x1, R96 ;  /* 0x000000015f027824 */ /* 0x000fe200078e0260 */
[----:B------:R-:W-:Y:S01]  /*5ef0*/  PLOP3.LUT P2, PT, PT, PT, PT, 0x80, 0x0 ;  /* 0x000000000000781c */ /* 0x000fe20003f4f070 */
[----:B------:R-:W-:Y:S01]  /*5f00*/  CS2R R98, SRZ ;  /* 0x0000000000627805 */ /* 0x000fe2000001ff00 */
[----:B------:R-:W-:Y:S01]  /*5f10*/  CS2R R10, SRZ ;  /* 0x00000000000a7805 */ /* 0x000fe2000001ff00 */
[----:B------:R-:W-:Y:S01]  /*5f20*/  MOV R96, RZ ;  /* 0x000000ff00607202 */ /* 0x000fe20000000f00 */
[----:B------:R-:W-:Y:S01]  /*5f30*/  IMAD.MOV.U32 R95, RZ, RZ, RZ ;  /* 0x000000ffff5f7224 */ /* 0x000fe200078e00ff */
[----:B------:R-:W-:Y:S01]  /*5f40*/  CS2R R8, SRZ ;  /* 0x0000000000087805 */ /* 0x000fe2000001ff00 */
[----:B------:R-:W-:Y:S01]  /*5f50*/  CS2R R6, SRZ ;  /* 0x0000000000067805 */ /* 0x000fe2000001ff00 */
[----:B------:R-:W-:Y:S01]  /*5f60*/  MOV R13, RZ ;  /* 0x000000ff000d7202 */ /* 0x000fe20000000f00 */
[----:B------:R-:W-:Y:S01]  /*5f70*/  IMAD.MOV.U32 R4, RZ, RZ, RZ ;  /* 0x000000ffff047224 */ /* 0x000fe200078e00ff */
[----:B------:R-:W-:Y:S01]  /*5f80*/  MOV R88, RZ ;  /* 0x000000ff00587202 */ /* 0x000fe20000000f00 */
        /* <DEDUP_REMOVED lines=50> */
[----:B------:R-:W-:Y:S01]  /*62b0*/  IMAD.WIDE.U32 R20, R97, c[0x0][0x178], RZ ;  /* 0x00005e0061147a25 */ /* 0x000fe200078e00ff */
[----:B------:R-:W-:Y:S01]  /*62c0*/  SHF.R.S32.HI R0, RZ, 0x1f, R97 ;  /* 0x0000001fff007819 */ /* 0x000fe20000011461 */
[----:B------:R-:W-:Y:S01]  /*62d0*/  BSSY B0, `(.L_x_721) ;  /* 0x000009f000007945 */ /* 0x000fe20003800000 */
[-C--:B------:R-:W-:Y:S01]  /*62e0*/  LEA.HI R5, R9, R90.reuse, RZ, 0x3 ;  /* 0x0000005a09057211 */ /* 0x080fe200078f18ff */
[----:B------:R-:W-:Y:S01]  /*62f0*/  IMAD R42, R93, c[0x0][0x2c4], RZ ;  /* 0x0000b1005d2a7a24 */ /* 0x000fe200078e02ff */
[----:B------:R-:W-:Y:S01]  /*6300*/  LEA.HI R13, R9, R90, RZ, 0x4 ;  /* 0x0000005a090d7211 */ /* 0x000fe200078f20ff */
[----:B------:R-:W-:Y:S01]  /*6310*/  IMAD R0, R0, c[0x0][0x178], RZ ;  /* 0x00005e0000007a24 */ /* 0x000fe200078e02ff */
[----:B------:R-:W-:Y:S02]  /*6320*/  SHF.R.S32.HI R6, RZ, 0x3, R5 ;  /* 0x00000003ff067819 */ /* 0x000fe40000011405 */
[----:B------:R-:W-:Y:S01]  /*6330*/  LOP3.LUT R15, R5, 0xfffffff8, RZ, 0xc0, !PT ;  /* 0xfffffff8050f7812 */ /* 0x000fe200078ec0ff */
[----:B------:R-:W-:Y:S01]  /*6340*/  IMAD R7, R97, c[0x0][0x17c], R0 ;  /* 0x00005f0061077a24 */ /* 0x000fe200078e0200 */
[----:B------:R-:W-:Y:S01]  /*6350*/  SHF.R.S32.HI R8, RZ, 0x4, R13 ;  /* 0x00000004ff087819 */ /* 0x000fe2000001140d */
[----:B------:R-:W-:Y:S01]  /*6360*/  IMAD.SHL.U32 R201, R6, 0x40, RZ ;  /* 0x0000004006c97824 */ /* 0x000fe200078e00ff */
[----:B------:R-:W-:Y:S01]  /*6370*/  ISETP.NE.U32.AND P3, PT, RZ, c[0x0][0x348], PT ;  /* 0x0000d200ff007a0c */ /* 0x000fe20003f65070 */
[----:B------:R-:W-:Y:S01]  /*6380*/  IMAD.IADD R15, R90, 0x1, -R15 ;  /* 0x000000015a0f7824 */ /* 0x000fe200078e0a0f */
[----:B------:R-:W-:Y:S01]  /*6390*/  LEA.HI R3, R13, R8, RZ, 0x1 ;  /* 0x000000080d037211 */ /* 0x000fe200078f08ff */
[----:B------:R-:W-:Y:S01]  /*63a0*/  IMAD.MOV.U32 R0, RZ, RZ, 0x1 ;  /* 0x00000001ff007424 */ /* 0x000fe200078e00ff */
[----:B------:R-:W-:Y:S01]  /*63b0*/  LOP3.LUT R201, R201, 0x1c0, RZ, 0xc0, !PT ;  /* 0x000001c0c9c97812 */ /* 0x000fe200078ec0ff */
[----:B------:R-:W-:Y:S01]  /*63c0*/  IMAD.SHL.U32 R16, R15, 0x8, RZ ;  /* 0x000000080f107824 */ /* 0x000fe200078e00ff */
[----:B------:R-:W-:Y:S01]  /*63d0*/  LOP3.LUT R3, R3, 0xfffffffe, RZ, 0xc0, !PT ;  /* 0xfffffffe03037812 */ /* 0x000fe200078ec0ff */
[----:B------:R-:W-:Y:S01]  /*63e0*/  IMAD.IADD R21, R21, 0x1, R7 ;  /* 0x0000000115157824 */ /* 0x000fe200078e0207 */
[----:B------:R-:W-:-:S02]  /*63f0*/  ISETP.NE.AND P4, PT, R0, c[0x0][0x2c4], PT ;  /* 0x0000b10000007a0c */ /* 0x000fc40003f85270 */
[----:B------:R-:W-:Y:S01]  /*6400*/  LOP3.LUT R0, R201, 0x38, R16, 0xf8, !PT ;  /* 0x00000038c9007812 */ /* 0x000fe200078ef810 */
[----:B------:R-:W-:Y:S01]  /*6410*/  IMAD.IADD R3, R8, 0x1, -R3 ;  /* 0x0000000108037824 */ /* 0x000fe200078e0a03 */
[----:B------:R-:W-:Y:S01]  /*6420*/  SHF.R.U32.HI R201, RZ, 0x3, R201 ;  /* 0x00000003ffc97819 */ /* 0x000fe200000116c9 */
[----:B------:R-:W-:Y:S01]  /*6430*/  IMAD.SHL.U32 R8, R15, 0x40, RZ ;  /* 0x000000400f087824 */ /* 0x000fe200078e00ff */
[----:B------:R-:W-:Y:S01]  /*6440*/  IADD3 R7, R16, 0x80, RZ ;  /* 0x0000008010077810 */ /* 0x000fe20007ffe0ff */
[----:B------:R-:W-:Y:S01]  /*6450*/  IMAD.WIDE.U32 R20, R195, c[0x0][0x1b8], R20 ;  /* 0x00006e00c3147a25 */ /* 0x000fe200078e0014 */
[----:B------:R-:W-:Y:S02]  /*6460*/  LOP3.LUT R201, R0, R201, RZ, 0x3c, !PT ;  /* 0x000000c900c97212 */ /* 0x000fe400078e3cff */
[C---:B------:R-:W-:Y:S01]  /*6470*/  ISETP.GE.AND P2, PT, R7.reuse, c[0x0][0x1d4], PT ;  /* 0x0000750007007a0c */ /* 0x040fe20003f46270 */
[----:B------:R-:W-:Y:S01]  /*6480*/  IMAD R0, R94, c[0x0][0x1b8], RZ ;  /* 0x00006e005e007a24 */ /* 0x000fe200078e02ff */
[----:B------:R-:W-:-:S02]  /*6490*/  ISETP.GE.AND P1, PT, R7, c[0x0][0x198], PT ;  /* 0x0000660007007a0c */ /* 0x000fc40003f26270 */
[----:B-1----:R-:W-:Y:S01]  /*64a0*/  SHF.R.S32.HI R11, RZ, 0x1f, R192 ;  /* 0x0000001fff0b7819 */ /* 0x002fe200000114c0 */
[----:B------:R-:W-:Y:S01]  /*64b0*/  IMAD R7, R195, c[0x0][0x1bc], R0 ;  /* 0x00006f00c3077a24 */ /* 0x000fe200078e0200 */
[----:B------:R-:W-:Y:S01]  /*64c0*/  ISETP.NE.AND.EX P3, PT, RZ, c[0x0][0x34c], PT, P3 ;  /* 0x0000d300ff007a0c */ /* 0x000fe20003f65330 */
[----:B------:R-:W-:Y:S01]  /*64d0*/  IMAD R0, R15, 0x20, R6 ;  /* 0x000000200f007824 */ /* 0x000fe200078e0206 */
[----:B------:R-:W-:Y:S01]  /*64e0*/  LOP3.LUT R8, R8, 0x1c0, RZ, 0xc0, !PT ;  /* 0x000001c008087812 */ /* 0x000fe200078ec0ff */
[----:B------:R-:W-:Y:S01]  /*64f0*/  IMAD.IADD R21, R21, 0x1, R7 ;  /* 0x0000000115157824 */ /* 0x000fe200078e0207 */
[----:B------:R-:W-:Y:S01]  /*6500*/  SEL R19, R11, RZ, !P3 ;  /* 0x000000ff0b137207 */ /* 0x000fe20005800000 */
[----:B------:R-:W-:Y:S01]  /*6510*/  IMAD R17, R91, 0x80, R0 ;  /* 0x000000805b117824 */ /* 0x000fe200078e0200 */
[----:B------:R-:W-:Y:S02]  /*6520*/  LOP3.LUT R5, R8, 0x8, R5, 0xf8, !PT ;  /* 0x0000000808057812 */ /* 0x000fe400078ef805 */
[----:B------:R-:W-:Y:S01]  /*6530*/  LOP3.LUT R194, R194, 0xfffffffe, RZ, 0xc0, !PT ;  /* 0xfffffffec2c27812 */ /* 0x000fe200078ec0ff */
[----:B------:R-:W-:Y:S01]  /*6540*/  @P4 IMAD.HI.U32 R0, R17, c[0x0][0x2c8], RZ ;  /* 0x0000b20011004a27 */ /* 0x000fe200078e00ff */
[----:B------:R-:W-:-:S02]  /*6550*/  SEL R14, R192, RZ, !P3 ;  /* 0x000000ffc00e7207 */ /* 0x000fc40005800000 */
[----:B------:R-:W-:Y:S01]  /*6560*/  SHF.R.U32.HI R8, RZ, 0x3, R8 ;  /* 0x00000003ff087819 */ /* 0x000fe20000011608 */
[----:B------:R-:W-:Y:S01]  /*6570*/  IMAD.MOV.U32 R24, RZ, RZ, R17 ;  /* 0x000000ffff187224 */ /* 0x000fe200078e0011 */
[----:B------:R-:W-:Y:S01]  /*6580*/  @P4 SHF.R.U32.HI R24, RZ, c[0x0][0x2cc], R0 ;  /* 0x0000b300ff184a19 */ /* 0x000fe20000011600 */
[----:B------:R-:W-:Y:S01]  /*6590*/  IMAD R19, R19, c[0x0][0x1c0], RZ ;  /* 0x0000700013137a24 */ /* 0x000fe200078e02ff */
[----:B------:R-:W-:Y:S02]  /*65a0*/  LOP3.LUT R13, R13, 0xfffffff0, RZ, 0xc0, !PT ;  /* 0xfffffff00d0d7812 */ /* 0x000fe400078ec0ff */
[----:B------:R-:W-:Y:S01]  /*65b0*/  @P2 LOP3.LUT R194, R194, 0x1, RZ, 0xfc, !PT ;  /* 0x00000001c2c22812 */ /* 0x000fe200078efcff */
[----:B------:R-:W-:Y:S01]  /*65c0*/  IMAD R19, R14, c[0x0][0x1c4], R19 ;  /* 0x000071000e137a24 */ /* 0x000fe200078e0213 */
[----:B------:R-:W-:Y:S01]  /*65d0*/  P2R R10, PR, RZ, 0x2 ;  /* 0x00000002ff0a7803 */ /* 0x000fe20000000000 */
[----:B------:R-:W-:Y:S01]  /*65e0*/  IMAD.IADD R0, R90, 0x1, -R13 ;  /* 0x000000015a007824 */ /* 0x000fe200078e0a0d */
[----:B------:R-:W-:-:S02]  /*65f0*/  LOP3.LUT R8, R5, R8, RZ, 0x3c, !PT ;  /* 0x0000000805087212 */ /* 0x000fc400078e3cff */
[C---:B------:R-:W-:Y:S02]  /*6600*/  LOP3.LUT P2, RZ, R15.reuse, 0x4, RZ, 0xc0, !PT ;  /* 0x000000040fff7812 */ /* 0x040fe4000784c0ff */
[----:B------:R-:W-:Y:S01]  /*6610*/  LOP3.LUT P1, RZ, R15, 0x2, RZ, 0xc0, !PT ;  /* 0x000000020fff7812 */ /* 0x000fe2000782c0ff */
[----:B------:R-:W-:Y:S01]  /*6620*/  IMAD.WIDE.U32 R14, R14, c[0x0][0x1c0], R20 ;  /* 0x000070000e0e7a25 */ /* 0x000fe200078e0014 */
[----:B------:R-:W-:Y:S02]  /*6630*/  SHF.R.S32.HI R5, RZ, 0x1f, R24 ;  /* 0x0000001fff057819 */ /* 0x000fe40000011418 */
[----:B------:R-:W-:Y:S01]  /*6640*/  SHF.R.S32.HI R7, RZ, 0x1f, R2 ;  /* 0x0000001fff077819 */ /* 0x000fe20000011402 */
[----:B------:R-:W-:Y:S01]  /*6650*/  IMAD.IADD R15, R15, 0x1, R19 ;  /* 0x000000010f0f7824 */ /* 0x000fe200078e0213 */
[----:B------:R-:W-:Y:S01]  /*6660*/  IADD3 R21, P3, R6, R2, RZ ;  /* 0x0000000206157210 */ /* 0x000fe20007f7e0ff */
[----:B------:R-:W-:Y:S01]  /*6670*/  IMAD R5, R5, c[0x0][0x1b0], RZ ;  /* 0x00006c0005057a24 */ /* 0x000fe200078e02ff */
[----:B------:R-:W-:-:S02]  /*6680*/  IADD3 R18, -R24, RZ, RZ ;  /* 0x000000ff18127210 */ /* 0x000fc40007ffe1ff */
[----:B------:R-:W-:Y:S01]  /*6690*/  LEA.HI.X.SX32 R2, R6, R7, 0x1, P3 ;  /* 0x0000000706027211 */ /* 0x000fe200018f0eff */
[C---:B------:R-:W-:Y:S01]  /*66a0*/  IMAD R13, R24.reuse, c[0x0][0x1b4], R5 ;  /* 0x00006d00180d7a24 */ /* 0x040fe200078e0205 */
[----:B------:R-:W-:Y:S01]  /*66b0*/  SHF.R.S32.HI R7, RZ, 0x1f, R0 ;  /* 0x0000001fff077819 */ /* 0x000fe20000011400 */
[----:B------:R-:W-:Y:S01]  /*66c0*/  IMAD.WIDE.U32 R24, R24, c[0x0][0x1b0], R14 ;  /* 0x00006c0018187a25 */ /* 0x000fe200078e000e */
[----:B------:R-:W-:Y:S02]  /*66d0*/  LEA.HI R93, R9, R90, RZ, 0x5 ;  /* 0x0000005a095d7211 */ /* 0x000fe400078f28ff */
[----:B------:R-:W-:Y:S01]  /*66e0*/  ISETP.GE.AND P6, PT, R16, c[0x0][0x1d4], PT ;  /* 0x0000750010007a0c */ /* 0x000fe20003fc6270 */
[C---:B------:R-:W-:Y:S02]  /*66f0*/  IMAD R14, R2.reuse, c[0x0][0x1e0], RZ ;  /* 0x00007800020e7a24 */ /* 0x040fe400078e02ff */
[----:B------:R-:W-:Y:S01]  /*6700*/  IMAD R12, R2, c[0x0][0x208], RZ ;  /* 0x00008200020c7a24 */ /* 0x000fe200078e02ff */
[----:B------:R-:W-:Y:S01]  /*6710*/  LEA.HI R2, R7, R0, RZ, 0x3 ;  /* 0x0000000007027211 */ /* 0x000fe200078f18ff */
[----:B------:R-:W-:Y:S01]  /*6720*/  IMAD R18, R18, c[0x0][0x2c4], R17 ;  /* 0x0000b10012127a24 */ /* 0x000fe200078e0211 */
[----:B------:R-:W-:Y:S01]  /*6730*/  SHF.R.S32.HI R17, RZ, 0x1f, R16 ;  /* 0x0000001fff117819 */ /* 0x000fe20000011410 */
[C---:B------:R-:W-:Y:S01]  /*6740*/  IMAD R14, R21.reuse, c[0x0][0x1e4], R14 ;  /* 0x00007900150e7a24 */ /* 0x040fe200078e020e */
[C---:B------:R-:W-:Y:S01]  /*6750*/  LOP3.LUT R7, R2.reuse, 0xfffffff8, RZ, 0xc0, !PT ;  /* 0xfffffff802077812 */ /* 0x040fe200078ec0ff */
[C---:B------:R-:W-:Y:S01]  /*6760*/  IMAD R12, R21.reuse, c[0x0][0x20c], R12 ;  /* 0x00008300150c7a24 */ /* 0x040fe200078e020c */
[----:B------:R-:W-:Y:S01]  /*6770*/  SHF.R.S32.HI R5, RZ, 0x1f, R18 ;  /* 0x0000001fff057819 */ /* 0x000fe20000011412 */
[----:B------:R-:W-:Y:S01]  /*6780*/  IMAD.WIDE.U32 R22, R21, c[0x0][0x1e0], R16 ;  /* 0x0000780015167a25 */ /* 0x000fe200078e0010 */
[----:B------:R-:W-:-:S03]  /*6790*/  SHF.L.U32 R2, R2, 0x6, RZ ;  /* 0x0000000602027819 */ /* 0x000fc600000006ff */
[----:B------:R-:W-:-:S04]  /*67a0*/  IMAD.WIDE.U32 R20, R21, c[0x0][0x208], R16 ;  /* 0x0000820015147a25 */ /* 0x000fc800078e0010 */
[----:B------:R-:W-:Y:S01]  /*67b0*/  IMAD.IADD R7, R0, 0x1, -R7 ;  /* 0x0000000100077824 */ /* 0x000fe200078e0a07 */
[----:B------:R-:W-:Y:S01]  /*67c0*/  LEA.HI R0, R9, R90, RZ, 0x6 ;  /* 0x0000005a09007211 */ /* 0x000fe200078f30ff */
[----:B------:R-:W-:Y:S02]  /*67d0*/  IMAD.IADD R25, R25, 0x1, R13 ;  /* 0x0000000119197824 */ /* 0x000fe400078e020d */
[----:B------:R-:W-:Y:S01]  /*67e0*/  IMAD.IADD R21, R21, 0x1, R12 ;  /* 0x0000000115157824 */ /* 0x000fe200078e020c */
[----:B------:R-:W-:Y:S01]  /*67f0*/  LOP3.LUT P4, RZ, R7, 0x4, RZ, 0xc0, !PT ;  /* 0x0000000407ff7812 */ /* 0x000fe2000788c0ff */
[----:B------:R-:W-:Y:S02]  /*6800*/  IMAD.IADD R23, R23, 0x1, R14 ;  /* 0x0000000117177824 */ /* 0x000fe400078e020e */
[----:B------:R-:W-:Y:S02]  /*6810*/  IMAD.SHL.U32 R14, R7, 0x40, RZ ;  /* 0x00000040070e7824 */ /* 0x000fe400078e00ff */
[----:B------:R-:W-:-:S02]  /*6820*/  IMAD R5, R5, c[0x0][0x1a8], RZ ;  /* 0x00006a0005057a24 */ /* 0x000fc400078e02ff */
[----:B------:R-:W-:Y:S01]  /*6830*/  IMAD.SHL.U32 R0, R0, 0x8, RZ ;  /* 0x0000000800007824 */ /* 0x000fe200078e00ff */
[----:B------:R-:W-:Y:S01]  /*6840*/  LOP3.LUT R14, R14, 0x1c0, RZ, 0xc0, !PT ;  /* 0x000001c00e0e7812 */ /* 0x000fe200078ec0ff */
[C---:B------:R-:W-:Y:S02]  /*6850*/  IMAD R5, R18.reuse, c[0x0][0x1ac], R5 ;  /* 0x00006b0012057a24 */ /* 0x040fe400078e0205 */
[----:B------:R-:W-:Y:S01]  /*6860*/  IMAD.WIDE.U32 R18, R18, c[0x0][0x1a8], R24 ;  /* 0x00006a0012127a25 */ /* 0x000fe200078e0018 */
[----:B------:R-:W-:-:S03]  /*6870*/  LOP3.LUT R201, R201, 0xfffffe00, R0, 0xf8, !PT ;  /* 0xfffffe00c9c97812 */ /* 0x000fc600078ef800 */
[----:B------:R-:W-:Y:S01]  /*6880*/  IMAD.IADD R15, R19, 0x1, R5 ;  /* 0x00000001130f7824 */ /* 0x000fe200078e0205 */
[----:B------:R-:W-:Y:S01]  /*6890*/  LEA R5, P3, R18, c[0x0][0x160], 0x1 ;  /* 0x0000580012057a11 */ /* 0x000fe200078608ff */
[----:B------:R-:W-:-:S03]  /*68a0*/  IMAD.WIDE.U32 R204, R195, c[0x0][0x1e8], R22 ;  /* 0x00007a00c3cc7a25 */ /* 0x000fc600078e0016 */
[----:B------:R-:W-:Y:S01]  /*68b0*/  LEA.HI.X R0, R18, c[0x0][0x164], R15, 0x1, P3 ;  /* 0x0000590012007a11 */ /* 0x000fe200018f0c0f */
[----:B------:R-:W-:Y:S01]  /*68c0*/  IMAD R15, R91, 0x80, R6 ;  /* 0x000000805b0f7824 */ /* 0x000fe200078e0206 */
[----:B------:R-:W-:Y:S01]  /*68d0*/  ISETP.NE.U32.AND P3, PT, RZ, c[0x0][0x350], PT ;  /* 0x0000d400ff007a0c */ /* 0x000fe20003f65070 */
[----:B------:R-:W-:Y:S01]  /*68e0*/  IMAD.WIDE.U32 R20, R195, c[0x0][0x210], R20 ;  /* 0x00008400c3147a25 */ /* 0x000fe200078e0014 */
[----:B------:R1:W3:Y:S02]  /*68f0*/  SHFL.IDX PT, R18, R5, RZ, 0x181f ;  /* 0x00181fff05127589 */ /* 0x0002e400000e0000 */
[----:B------:R-:W-:Y:S02]  /*6900*/  ISETP.NE.AND.EX P3, PT, RZ, c[0x0][0x354], PT, P3 ;  /* 0x0000d500ff007a0c */ /* 0x000fe40003f65330 */
[----:B------:R1:W4:Y:S01]  /*6910*/  SHFL.IDX PT, R19, R0, RZ, 0x181f ;  /* 0x00181fff00137589 */ /* 0x00032200000e0000 */
[----:B--2---:R-:W-:Y:S01]  /*6920*/  @P0 SHF.R.S32.HI R13, RZ, 0x1f, R4 ;  /* 0x0000001fff0d0819 */ /* 0x004fe20000011404 */
[----:B------:R-:W-:Y:S01]  /*6930*/  @!P0 IMAD.MOV.U32 R13, RZ, RZ, R11 ;  /* 0x000000ffff0d8224 */ /* 0x000fe200078e000b */
[----:B------:R-:W-:Y:S01]  /*6940*/  @P0 MOV R12, R4 ;  /* 0x00000004000c0202 */ /* 0x000fe20000000f00 */
[----:B------:R-:W-:Y:S01]  /*6950*/  IMAD R4, R94, c[0x0][0x1e8], RZ ;  /* 0x00007a005e047a24 */ /* 0x000fe200078e02ff */
[----:B------:R-:W-:Y:S01]  /*6960*/  P2R R11, PR, RZ, 0x10 ;  /* 0x00000010ff0b7803 */ /* 0x000fe20000000000 */
[----:B------:R-:W-:Y:S01]  /*6970*/  @!P0 IMAD.MOV.U32 R12, RZ, RZ, R192 ;  /* 0x000000ffff0c8224 */ /* 0x000fe200078e00c0 */
[----:B------:R-:W-:Y:S01]  /*6980*/  LOP3.LUT P0, RZ, R7, 0x2, RZ, 0xc0, !PT ;  /* 0x0000000207ff7812 */ /* 0x000fe2000780c0ff */
[----:B------:R-:W-:-:S02]  /*6990*/  IMAD R11, R195, c[0x0][0x1ec], R4 ;  /* 0x00007b00c30b7a24 */ /* 0x000fc400078e0204 */
[C---:B------:R-:W-:Y:S01]  /*69a0*/  IMAD R4, R3.reuse, 0x200, R8 ;  /* 0x0000020003047824 */ /* 0x040fe200078e0208 */
[----:B------:R-:W-:Y:S01]  /*69b0*/  SEL R202, R12, RZ, !P3 ;  /* 0x000000ff0cca7207 */ /* 0x000fe20005800000 */
[----:B------:R-:W-:Y:S01]  /*69c0*/  IMAD.SHL.U32 R3, R3, 0x8, RZ ;  /* 0x0000000803037824 */ /* 0x000fe200078e00ff */
[----:B------:R-:W-:Y:S01]  /*69d0*/  SEL R12, R13, RZ, !P3 ;  /* 0x000000ff0d0c7207 */ /* 0x000fe20005800000 */
[----:B------:R-:W-:Y:S01]  /*69e0*/  IMAD.IADD R205, R11, 0x1, R205 ;  /* 0x000000010bcd7824 */ /* 0x000fe200078e02cd */
[----:B------:R-:W-:Y:S01]  /*69f0*/  LEA.HI R11, R9, R90, RZ, 0x3 ;  /* 0x0000005a090b7211 */ /* 0x000fe200078f18ff */
[----:B------:R-:W-:Y:S01]  /*6a00*/  IMAD R94, R94, c[0x0][0x210], RZ ;  /* 0x000084005e5e7a24 */ /* 0x000fe200078e02ff */
[----:B------:R-:W-:Y:S01]  /*6a10*/  LOP3.LUT R3, R14, 0x8, R3, 0xf8, !PT ;  /* 0x000000080e037812 */ /* 0x000fe200078ef803 */
[C---:B------:R-:W-:Y:S01]  /*6a20*/  IMAD R209, R12.reuse, c[0x0][0x1f0], RZ ;  /* 0x00007c000cd17a24 */ /* 0x040fe200078e02ff */
[----:B------:R-:W-:Y:S01]  /*6a30*/  SHF.R.U32.HI R14, RZ, 0x3, R14 ;  /* 0x00000003ff0e7819 */ /* 0x000fe2000001160e */
[----:B------:R-:W-:Y:S01]  /*6a40*/  IMAD R94, R195, c[0x0][0x214], R94 ;  /* 0x00008500c35e7a24 */ /* 0x000fe200078e025e */
[----:B------:R-:W-:Y:S01]  /*6a50*/  LOP3.LUT R11, R11, 0xfffffff8, RZ, 0xc0, !PT ;  /* 0xfffffff80b0b7812 */ /* 0x000fe200078ec0ff */
[----:B------:R-:W-:Y:S01]  /*6a60*/  IMAD R207, R12, c[0x0][0x218], RZ ;  /* 0x000086000ccf7a24 */ /* 0x000fe200078e02ff */
[----:B------:R-:W-:Y:S01]  /*6a70*/  LOP3.LUT R3, R3, R14, RZ, 0x3c, !PT ;  /* 0x0000000e03037212 */ /* 0x000fe200078e3cff */
[----:B------:R-:W-:-:S02]  /*6a80*/  IMAD.IADD R95, R94, 0x1, R21 ;  /* 0x000000015e5f7824 */ /* 0x000fc400078e0215 */
[----:B------:R-:W-:Y:S01]  /*6a90*/  IMAD.IADD R8, R90, 0x1, -R11 ;  /* 0x000000015a087824 */ /* 0x000fe200078e0a0b */
[----:B------:R-:W-:Y:S01]  /*6aa0*/  LOP3.LUT R2, R3, 0xfffffe00, R2, 0xf8, !PT ;  /* 0xfffffe0003027812 */ /* 0x000fe200078ef802 */
[----:B------:R-:W-:Y:S01]  /*6ab0*/  IMAD.MOV.U32 R3, RZ, RZ, 0x10 ;  /* 0x00000010ff037424 */ /* 0x000fe200078e00ff */
[----:B------:R-:W-:Y:S01]  /*6ac0*/  IADD3 R11, R16, 0x40, RZ ;  /* 0x00000040100b7810 */ /* 0x000fe20007ffe0ff */
[----:B------:R-:W-:Y:S02]  /*6ad0*/  IMAD.MOV.U32 R94, RZ, RZ, R20 ;  /* 0x000000ffff5e7224 */ /* 0x000fe400078e0014 */
[C---:B------:R-:W-:Y:S01]  /*6ae0*/  IMAD R209, R202.reuse, c[0x0][0x1f4], R209 ;  /* 0x00007d00cad17a24 */ /* 0x040fe200078e02d1 */
[----:B------:R-:W-:Y:S01]  /*6af0*/  SEL R3, R3, 0xfffffff0, !P0 ;  /* 0xfffffff003037807 */ /* 0x000fe20004000000 */
[C---:B------:R-:W-:Y:S01]  /*6b00*/  IMAD R207, R202.reuse, c[0x0][0x21c], R207 ;  /* 0x00008700cacf7a24 */ /* 0x040fe200078e02cf */
[----:B------:R-:W-:Y:S01]  /*6b10*/  ISETP.GE.AND P0, PT, R15, R42, PT ;  /* 0x0000002a0f00720c */ /* 0x000fe20003f06270 */
[----:B------:R-:W-:Y:S01]  /*6b20*/  IMAD.WIDE.U32 R204, R202, c[0x0][0x1f0], R204 ;  /* 0x00007c00cacc7a25 */ /* 0x000fe200078e00cc */
[----:B------:R-:W-:-:S02]  /*6b30*/  ISETP.GE.AND P5, PT, R11, c[0x0][0x1d4], PT ;  /* 0x000075000b007a0c */ /* 0x000fc40003fa6270 */
[----:B------:R-:W-:Y:S01]  /*6b40*/  ISETP.GE.AND P4, PT, R11, c[0x0][0x198], PT ;  /* 0x000066000b007a0c */ /* 0x000fe20003f86270 */
[----:B------:R-:W-:Y:S02]  /*6b50*/  IMAD.SHL.U32 R8, R8, 0x8, RZ ;  /* 0x0000000808087824 */ /* 0x000fe400078e00ff */
[----:B------:R-:W-:-:S03]  /*6b60*/  IMAD.WIDE.U32 R202, R202, c[0x0][0x218], R94 ;  /* 0x00008600caca7a25 */ /* 0x000fc600078e005e */
[----:B------:R-:W-:Y:S01]  /*6b70*/  ISETP.GE.AND P3, PT, R8, c[0x0][0x198], PT ;  /* 0x0000660008007a0c */ /* 0x000fe20003f66270 */
[----:B------:R-:W-:Y:S02]  /*6b80*/  IMAD.IADD R209, R205, 0x1, R209 ;  /* 0x00000001cdd17824 */ /* 0x000fe400078e02d1 */
[----:B------:R-:W-:Y:S01]  /*6b90*/  IMAD.IADD R207, R203, 0x1, R207 ;  /* 0x00000001cbcf7824 */ /* 0x000fe200078e02cf */
[----:B------:R-:W-:Y:S05]  /*6ba0*/  @P0 BRA `(.L_x_722) ;  /* 0x0000011000000947 */ /* 0x000fea0003800000 */
[C---:B-1-34-:R-:W-:Y:S02]  /*6bb0*/  IADD3 R12, R8.reuse, 0x80, RZ ;  /* 0x00000080080c7810 */ /* 0x05afe40007ffe0ff */
[----:B------:R-:W-:Y:S02]  /*6bc0*/  SHF.R.S32.HI R14, RZ, 0x1f, R11 ;  /* 0x0000001fff0e7819 */ /* 0x000fe4000001140b */
[----:B------:R-:W-:Y:S02]  /*6bd0*/  LEA R20, P0, R8, R18, 0x1 ;  /* 0x0000001208147211 */ /* 0x000fe400078008ff */
[----:B------:R-:W-:-:S02]  /*6be0*/  SHF.R.S32.HI R13, RZ, 0x1f, R12 ;  /* 0x0000001fff0d7819 */ /* 0x000fc4000001140c */
[----:B------:R-:W-:Y:S02]  /*6bf0*/  LEA.HI R14, R14, R11, RZ, 0x3 ;  /* 0x0000000b0e0e7211 */ /* 0x000fe400078f18ff */
[----:B------:R-:W-:Y:S02]  /*6c00*/  LEA.HI.X R21, R8, R19, R17, 0x1, P0 ;  /* 0x0000001308157211 */ /* 0x000fe400000f0c11 */
[----:B------:R-:W-:Y:S01]  /*6c10*/  LEA.HI R13, R13, R12, RZ, 0x3 ;  /* 0x0000000c0d0d7211 */ /* 0x000fe200078f18ff */
[----:B------:R-:W-:Y:S01]  /*6c20*/  IMAD.SHL.U32 R12, R201, 0x2, RZ ;  /* 0x00000002c90c7824 */ /* 0x000fe200078e00ff */
[----:B------:R-:W-:Y:S02]  /*6c30*/  ISETP.NE.AND P0, PT, R10, RZ, PT ;  /* 0x000000ff0a00720c */ /* 0x000fe40003f05270 */
[----:B------:R-:W-:Y:S02]  /*6c40*/  LOP3.LUT R14, R14, 0xfffffff8, RZ, 0xc0, !PT ;  /* 0xfffffff80e0e7812 */ /* 0x000fe400078ec0ff */
[----:B------:R-:W-:Y:S01]  /*6c50*/  LOP3.LUT R13, R13, 0xfffffff8, RZ, 0xc0, !PT ;  /* 0xfffffff80d0d7812 */ /* 0x000fe200078ec0ff */
[----:B------:R-:W-:Y:S01]  /*6c60*/  @!PT LDS RZ, [RZ] ;  /* 0x00000000fffff984 */ /* 0x000fe20000000800 */
[----:B------:R1:W-:Y:S02]  /*6c70*/  LDGSTS.E.BYPASS.LTC128B.128 [R12+0x18100], [R20.64], !P3 ;  /* 0x18100000140c7fae */ /* 0x0003e4000d901d46 */
[----:B------:R-:W-:-:S04]  /*6c80*/  IMAD.WIDE R22, R14, 0x2, R18 ;  /* 0x000000020e167825 */ /* 0x000fc800078e0212 */
[----:B------:R-:W-:Y:S01]  /*6c90*/  IMAD.WIDE R18, R13, 0x2, R18 ;  /* 0x000000020d127825 */ /* 0x000fe200078e0212 */
[----:B------:R1:W-:Y:S04]  /*6ca0*/  LDGSTS.E.BYPASS.LTC128B.128 [R12+0x1c100], [R22.64], !P4 ;  /* 0x1c100000160c7fae */ /* 0x0003e8000e101d46 */
[----:B------:R1:W-:Y:S02]  /*6cb0*/  LDGSTS.E.BYPASS.LTC128B.128 [R12+0x20100], [R18.64], !P0 ;  /* 0x20100000120c7fae */ /* 0x0003e4000c101d46 */
.L_x_722:
[----:B-1-34-:R-:W-:Y:S05]  /*6cc0*/  BSYNC B0 ;  /* 0x0000000000007941 */ /* 0x01afea0003800000 */
.L_x_721:
        /* <DEDUP_REMOVED lines=8> */
[----:B---3--:R-:W-:Y:S02]  /*6d50*/  LEA R20, P0, R8, R18, 0x1 ;  /* 0x0000001208147211 */ /* 0x008fe400078008ff */
[----:B------:R-:W-:Y:S02]  /*6d60*/  SHF.R.S32.HI R12, RZ, 0x1f, R13 ;  /* 0x0000001fff0c7819 */ /* 0x000fe4000001140d */
[----:B------:R-:W-:Y:S02]  /*6d70*/  LEA.HI R14, R14, R11, RZ, 0x3 ;  /* 0x0000000b0e0e7211 */ /* 0x000fe400078f18ff */
[----:B--2---:R-:W-:-:S02]  /*6d80*/  LEA.HI.X R21, R8, R19, R17, 0x1, P0 ;  /* 0x0000001308157211 */ /* 0x004fc400000f0c11 */
        /* <DEDUP_REMOVED lines=11> */
.L_x_724:
[----:B------:R-:W-:Y:S05]  /*6e40*/  BSYNC B0 ;  /* 0x0000000000007941 */ /* 0x000fea0003800000 */
.L_x_723:
        /* <DEDUP_REMOVED lines=8> */
[----:B---3--:R-:W-:Y:S02]  /*6ed0*/  LEA R20, P0, R8, R18, 0x1 ;  /* 0x0000001208147211 */ /* 0x008fe400078008ff */
[----:B------:R-:W-:Y:S02]  /*6ee0*/  SHF.R.S32.HI R12, RZ, 0x1f, R13 ;  /* 0x0000001fff0c7819 */ /* 0x000fe4000001140d */
[----:B------:R-:W-:Y:S02]  /*6ef0*/  LEA.HI R14, R14, R11, RZ, 0x3 ;  /* 0x0000000b0e0e7211 */ /* 0x000fe400078f18ff */
[----:B----4-:R-:W-:-:S02]  /*6f00*/  LEA.HI.X R21, R8, R19, R17, 0x1, P0 ;  /* 0x0000001308157211 */ /* 0x010fc400000f0c11 */
        /* <DEDUP_REMOVED lines=11> */
.L_x_726:
[----:B------:R-:W-:Y:S05]  /*6fc0*/  BSYNC B0 ;  /* 0x0000000000007941 */ /* 0x000fea0003800000 */
.L_x_725:
[----:B------:R-:W-:Y:S01]  /*6fd0*/  IADD3 R15, R15, 0x60, RZ ;  /* 0x000000600f0f7810 */ /* 0x000fe20007ffe0ff */
[----:B---3--:R-:W3:Y:S01]  /*6fe0*/  SHFL.IDX PT, R18, R5, 0x3, 0x181f ;  /* 0x00781f0005127f89 */ /* 0x008ee200000e0000 */
[----:B------:R-:W-:Y:S01]  /*6ff0*/  P2R R13, PR, RZ, 0x4 ;  /* 0x00000004ff0d7803 */ /* 0x000fe20000000000 */
[----:B------:R-:W-:Y:S01]  /*7000*/  IMAD.SHL.U32 R134, R201, 0x2, RZ ;  /* 0x00000002c9867824 */ /* 0x000fe200078e00ff */
[----:B------:R-:W-:Y:S01]  /*7010*/  ISETP.GE.AND P0, PT, R15, R42, PT ;  /* 0x0000002a0f00720c */ /* 0x000fe20003f06270 */
[----:B----4-:R4:W5:Y:S01]  /*7020*/  SHFL.IDX PT, R19, R0, 0x3, 0x181f ;  /* 0x00781f0000137f89 */ /* 0x01096200000e0000 */
[----:B------:R-:W-:Y:S01]  /*7030*/  ISETP.NE.AND P2, PT, R10, RZ, PT ;  /* 0x000000ff0a00720c */ /* 0x000fe20003f45270 */
[----:B------:R-:W-:Y:S01]  /*7040*/  IMAD.MOV.U32 R88, RZ, RZ, 0x6 ;  /* 0x00000006ff587424 */ /* 0x000fe200078e00ff */
[----:B------:R-:W-:Y:S01]  /*7050*/  P2R R12, PR, RZ, 0x2 ;  /* 0x00000002ff0c7803 */ /* 0x000fe20000000000 */
[----:B------:R-:W-:Y:S01]  /*7060*/  IMAD.MOV.U32 R206, RZ, RZ, R202 ;  /* 0x000000ffffce7224 */ /* 0x000fe200078e00ca */
[----:B------:R-:W-:Y:S01]  /*7070*/  LEA.HI.SX32 R95, R133, 0xffffffff, 0x1a ;  /* 0xffffffff855f7811 */ /* 0x000fe200078fd2ff */
[----:B------:R-:W-:Y:S01]  /*7080*/  IMAD.MOV.U32 R208, RZ, RZ, R204 ;  /* 0x000000ffffd07224 */ /* 0x000fe200078e00cc */
[----:B------:R-:W-:Y:S01]  /*7090*/  SHF.R.S32.HI R47, RZ, 0x5, R93 ;  /* 0x00000005ff2f7819 */ /* 0x000fe2000001145d */
[----:B------:R-:W-:Y:S01]  /*70a0*/  IMAD.IADD R6, R89, 0x1, -R6 ;  /* 0x0000000159067824 */ /* 0x000fe200078e0a06 */
[----:B------:R-:W-:Y:S01]  /*70b0*/  IADD3 R200, R134, 0x100, RZ ;  /* 0x0000010086c87810 */ /* 0x000fe20007ffe0ff */
[----:B------:R-:W-:-:S02]  /*70c0*/  IMAD.MOV.U32 R198, RZ, RZ, 0x5 ;  /* 0x00000005ffc67424 */ /* 0x000fc400078e00ff */
[----:B------:R-:W-:-:S04]  /*70d0*/  @!P0 SHF.R.S32.HI R10, RZ, 0x1f, R11 ;  /* 0x0000001fff0a8819 */ /* 0x000fc8000001140b */
[----:B------:R-:W-:Y:S02]  /*70e0*/  @!P0 LEA.HI R15, R10, R11, RZ, 0x3 ;  /* 0x0000000b0a0f8211 */ /* 0x000fe400078f18ff */
[----:B------:R-:W-:Y:S02]  /*70f0*/  SHF.R.S32.HI R10, RZ, 0x1f, R95 ;  /* 0x0000001fff0a7819 */ /* 0x000fe4000001145f */
[C---:B---3--:R-:W-:Y:S02]  /*7100*/  @!P0 LEA R16, P1, R8.reuse, R18, 0x1 ;  /* 0x0000001208108211 */ /* 0x048fe400078208ff */
[----:B------:R-:W-:Y:S02]  /*7110*/  @!P0 LOP3.LUT R15, R15, 0xfffffff8, RZ, 0xc0, !PT ;  /* 0xfffffff80f0f8812 */ /* 0x000fe400078ec0ff */
[C---:B-12-4-:R-:W-:Y:S02]  /*7120*/  IADD3 R0, R8.reuse, 0x80, RZ ;  /* 0x0000008008007810 */ /* 0x056fe40007ffe0ff */
[----:B-----5:R-:W-:Y:S01]  /*7130*/  @!P0 LEA.HI.X R17, R8, R19, R17, 0x1, P1 ;  /* 0x0000001308118211 */ /* 0x020fe200008f0c11 */
[----:B------:R-:W-:Y:S01]  /*7140*/  @!P0 IMAD.WIDE R14, R15, 0x2, R18 ;  /* 0x000000020f0e8825 */ /* 0x000fe200078e0212 */
[----:B------:R-:W-:-:S02]  /*7150*/  @!P0 SHF.R.S32.HI R5, RZ, 0x1f, R0 ;  /* 0x0000001fff058819 */ /* 0x000fc40000011400 */
[----:B------:R-:W-:Y:S01]  /*7160*/  LOP3.LUT P1, RZ, R194, 0x1, RZ, 0xc0, !PT ;  /* 0x00000001c2ff7812 */ /* 0x000fe2000782c0ff */
[----:B------:R-:W-:Y:S01]  /*7170*/  @!PT LDS RZ, [RZ] ;  /* 0x00000000fffff984 */ /* 0x000fe20000000800 */
[----:B------:R1:W-:Y:S01]  /*7180*/  @!P0 LDGSTS.E.BYPASS.LTC128B.128 [R134+0x1b100], [R16.64], !P3 ;  /* 0x1b10000010868fae */ /* 0x0003e2000d901d46 */
[----:B------:R-:W-:Y:S02]  /*7190*/  @!P0 LEA.HI R5, R5, R0, RZ, 0x3 ;  /* 0x0000000005058211 */ /* 0x000fe400078f18ff */
[----:B------:R-:W-:Y:S01]  /*71a0*/  ISETP.GE.AND P3, PT, R89, 0x41, PT ;  /* 0x000000415900780c */ /* 0x000fe20003f66270 */
[----:B------:R2:W-:Y:S01]  /*71b0*/  @!P0 LDGSTS.E.BYPASS.LTC128B.128 [R134+0x1f100], [R14.64], !P4 ;  /* 0x1f1000000e868fae */ /* 0x0005e2000e101d46 */
[----:B------:R-:W-:-:S05]  /*71c0*/  @!P0 LOP3.LUT R5, R5, 0xfffffff8, RZ, 0xc0, !PT ;  /* 0xfffffff805058812 */ /* 0x000fca00078ec0ff */
[----:B------:R-:W-:-:S04]  /*71d0*/  @!P0 IMAD.WIDE R20, R5, 0x2, R18 ;  /* 0x0000000205148825 */ /* 0x000fc800078e0212 */
[----:B------:R-:W-:Y:S01]  /*71e0*/  IMAD.MOV.U32 R5, RZ, RZ, c[0x0][0x208] ;  /* 0x00008200ff057624 */ /* 0x000fe200078e00ff */
[----:B------:R3:W-:Y:S03]  /*71f0*/  @!P0 LDGSTS.E.BYPASS.LTC128B.128 [R134+0x23100], [R20.64], !P2 ;  /* 0x2310000014868fae */ /* 0x0007e6000d101d46 */
[C---:B------:R-:W-:Y:S01]  /*7200*/  IMAD.SHL.U32 R199, R5.reuse, 0x20, RZ ;  /* 0x0000002005c77824 */ /* 0x040fe200078e00ff */
[----:B------:R-:W0:Y:S01]  /*7210*/  LDGDEPBAR ;  /* 0x00000000000079af */ /* 0x000e220000000000 */
[C---:B-1----:R-:W-:Y:S01]  /*7220*/  SHF.L.U64.HI R16, R5.reuse, R88, c[0x0][0x20c] ;  /* 0x0000830005107619 */ /* 0x042fe20000010258 */
[----:B------:R-:W-:Y:S02]  /*7230*/  IMAD.SHL.U32 R17, R5, 0x40, RZ ;  /* 0x0000004005117824 */ /* 0x000fe400078e00ff */
[----:B--2---:R-:W-:Y:S02]  /*7240*/  IMAD.MOV.U32 R15, RZ, RZ, c[0x0][0x1e0] ;  /* 0x00007800ff0f7624 */ /* 0x004fe400078e00ff */
[----:B------:R-:W-:-:S02]  /*7250*/  IMAD R14, R16, R95, RZ ;  /* 0x0000005f100e7224 */ /* 0x000fc400078e02ff */
[-C--:B------:R-:W-:Y:S01]  /*7260*/  IMAD.WIDE.U32 R18, R95, R17.reuse, R206 ;  /* 0x000000115f127225 */ /* 0x080fe200078e00ce */
[C---:B------:R-:W-:Y:S02]  /*7270*/  SHF.L.U64.HI R88, R15.reuse, R88, c[0x0][0x1e4] ;  /* 0x000079000f587619 */ /* 0x040fe40000010258 */
[CC--:B------:R-:W-:Y:S01]  /*7280*/  SHF.L.U64.HI R196, R15.reuse, R198.reuse, c[0x0][0x1e4] ;  /* 0x000079000fc47619 */ /* 0x0c0fe200000102c6 */
[----:B------:R-:W-:Y:S01]  /*7290*/  IMAD R14, R10, R17, R14 ;  /* 0x000000110a0e7224 */ /* 0x000fe200078e020e */
[----:B------:R-:W-:Y:S01]  /*72a0*/  BAR.SYNC.DEFER_BLOCKING 0x0 ;  /* 0x0000000000007b1d */ /* 0x000fe20000010000 */
[----:B------:R-:W-:Y:S01]  /*72b0*/  LEA R22, P0, R18, c[0x0][0x1f8], 0x1 ;  /* 0x00007e0012167a11 */ /* 0x000fe200078008ff */
[----:B------:R-:W-:Y:S01]  /*72c0*/  IMAD.SHL.U32 R153, R15, 0x40, RZ ;  /* 0x000000400f997824 */ /* 0x000fe200078e00ff */
[----:B------:R-:W-:Y:S01]  /*72d0*/  SHF.L.U64.HI R198, R5, R198, c[0x0][0x20c] ;  /* 0x0000830005c67619 */ /* 0x000fe200000102c6 */
[----:B------:R-:W-:Y:S01]  /*72e0*/  IMAD.IADD R14, R19, 0x1, R14 ;  /* 0x00000001130e7824 */ /* 0x000fe200078e020e */
[----:B------:R-:W-:Y:S01]  /*72f0*/  @P3 LEA.HI.SX32 R19, R133, 0xfffffffe, 0x1a ;  /* 0xfffffffe85133811 */ /* 0x000fe200078fd2ff */
[----:B------:R-:W-:Y:S01]  /*7300*/  IMAD.SHL.U32 R197, R15, 0x20, RZ ;  /* 0x000000200fc57824 */ /* 0x000fe200078e00ff */
[----:B------:R-:W-:-:S02]  /*7310*/  SHF.L.U64.HI R5, R199, 0x1, R198 ;  /* 0x00000001c7057819 */ /* 0x000fc400000102c6 */
[----:B------:R-:W-:Y:S01]  /*7320*/  LEA.HI.X R23, R18, c[0x0][0x1fc], R14, 0x1, P0 ;  /* 0x00007f0012177a11 */ /* 0x000fe200000f0c0e */
[----:B------:R-:W-:Y:S01]  /*7330*/  @P3 IMAD R14, R88, R19, RZ ;  /* 0x00000013580e3224 */ /* 0x000fe200078e02ff */
[----:B------:R-:W-:Y:S01]  /*7340*/  @P3 SHF.R.S32.HI R18, RZ, 0x1f, R19 ;  /* 0x0000001fff123819 */ /* 0x000fe20000011413 */
[----:B---3--:R-:W-:-:S04]  /*7350*/  @P3 IMAD.WIDE.U32 R20, R19, R153, R208 ;  /* 0x0000009913143225 */ /* 0x008fc800078e00d0 */
[----:B------:R-:W-:Y:S01]  /*7360*/  @P3 IMAD R14, R18, R153, R14 ;  /* 0x00000099120e3224 */ /* 0x000fe200078e020e */
[----:B------:R-:W-:-:S03]  /*7370*/  @P3 LEA R18, P0, R20, c[0x0][0x1c8], 0x1 ;  /* 0x0000720014123a11 */ /* 0x000fc600078008ff */
[----:B------:R-:W-:-:S05]  /*7380*/  @P3 IMAD.IADD R14, R21, 0x1, R14 ;  /* 0x00000001150e3824 */ /* 0x000fca00078e020e */
[----:B------:R-:W-:Y:S01]  /*7390*/  @P3 LEA.HI.X R19, R20, c[0x0][0x1cc], R14, 0x1, P0 ;  /* 0x0000730014133a11 */ /* 0x000fe200000f0c0e */
[----:B------:R-:W-:Y:S02]  /*73a0*/  IMAD R14, R88, R95, RZ ;  /* 0x0000005f580e7224 */ /* 0x000fe400078e02ff */
[----:B------:R-:W-:-:S04]  /*73b0*/  IMAD.WIDE.U32 R20, R95, R153, R208 ;  /* 0x000000995f147225 */ /* 0x000fc800078e00d0 */
[----:B------:R-:W-:Y:S02]  /*73c0*/  IMAD R14, R10, R153, R14 ;  /* 0x000000990a0e7224 */ /* 0x000fe400078e020e */
[----:B------:R-:W-:Y:S02]  /*73d0*/  IMAD R10, R95, -0x40, R6 ;  /* 0xffffffc05f0a7824 */ /* 0x000fe400078e0206 */
[----:B------:R-:W-:Y:S01]  /*73e0*/  IMAD.IADD R21, R21, 0x1, R14 ;  /* 0x0000000115157824 */ /* 0x000fe200078e020e */
[----:B------:R-:W-:Y:S02]  /*73f0*/  P2R R14, PR, RZ, 0x8 ;  /* 0x00000008ff0e7803 */ /* 0x000fe40000000000 */
[----:B------:R-:W-:-:S13]  /*7400*/  ISETP.GE.AND P4, PT, R10, 0x1, PT ;  /* 0x000000010a00780c */ /* 0x000fda0003f86270 */
[----:B------:R-:W-:-:S04]  /*7410*/  @P4 LEA R24, P0, R20, c[0x0][0x1c8], 0x1 ;  /* 0x0000720014184a11 */ /* 0x000fc800078008ff */
[----:B------:R-:W-:Y:S02]  /*7420*/  @P4 LEA.HI.X R25, R20, c[0x0][0x1cc], R21, 0x1, P0 ;  /* 0x0000730014194a11 */ /* 0x000fe400000f0c15 */
[----:B------:R-:W-:-:S03]  /*7430*/  ISETP.GE.AND P0, PT, R10, 0x21, PT ;  /* 0x000000210a00780c */ /* 0x000fc60003f06270 */
[----:B------:R-:W-:Y:S01]  /*7440*/  @!PT LDS RZ, [RZ] ;  /* 0x00000000fffff984 */ /* 0x000fe20000000800 */
[----:B------:R-:W-:Y:S01]  /*7450*/  @!PT LDS RZ, [RZ] ;  /* 0x00000000fffff984 */ /* 0x000fe20000000800 */
[----:B------:R-:W-:Y:S01]  /*7460*/  @!PT LDS RZ, [RZ] ;  /* 0x00000000fffff984 */ /* 0x000fe20000000800 */
[----:B------:R1:W-:Y:S04]  /*7470*/  @P4 LDGSTS.E.BYPASS.LTC128B.128 [R134+0xc100], [R24.64], !P6 ;  /* 0x0c10000018864fae */ /* 0x0003e8000f101d46 */
[----:B------:R1:W-:Y:S04]  /*7480*/  @P4 LDGSTS.E.BYPASS.LTC128B.128 [R134+0xe100], [R24.64+0x80], !P5 ;  /* 0x0e10008018864fae */ /* 0x0003e8000e901d46 */
[----:B------:R1:W-:Y:S02]  /*7490*/  @P4 LDGSTS.E.BYPASS.LTC128B.128 [R134+0x10100], [R24.64+0x100], !P1 ;  /* 0x1010010018864fae */ /* 0x0003e4000c901d46 */
[----:B------:R-:W-:-:S05]  /*74a0*/  @P0 IADD3 R6, P2, R197, R20, RZ ;  /* 0x00000014c5060210 */ /* 0x000fca0007f5e0ff */
[----:B------:R-:W-:Y:S01]  /*74b0*/  @P0 IMAD.X R21, R196, 0x1, R21, P2 ;  /* 0x00000001c4150824 */ /* 0x000fe200010e0615 */
[----:B------:R-:W-:-:S04]  /*74c0*/  @P0 LEA R20, P2, R6, c[0x0][0x1c8], 0x1 ;  /* 0x0000720006140a11 */ /* 0x000fc800078408ff */
[----:B------:R-:W-:Y:S01]  /*74d0*/  @P0 LEA.HI.X R21, R6, c[0x0][0x1cc], R21, 0x1, P2 ;  /* 0x0000730006150a11 */ /* 0x000fe200010f0c15 */
[----:B------:R-:W-:Y:S01]  /*74e0*/  IMAD.SHL.U32 R6, R199, 0x2, RZ ;  /* 0x00000002c7067824 */ /* 0x000fe200078e00ff */
[----:B------:R-:W-:-:S03]  /*74f0*/  ISETP.GE.AND P2, PT, R8, c[0x0][0x1d4], PT ;  /* 0x0000750008007a0c */ /* 0x000fc60003f46270 */
[----:B------:R1:W-:Y:S01]  /*7500*/  @P0 LDGSTS.E.BYPASS.LTC128B.128 [R134+0xd100], [R20.64], !P6 ;  /* 0x0d10000014860fae */ /* 0x0003e2000f101d46 */
[----:B------:R-:W-:-:S03]  /*7510*/  IADD3 R28, P4, R6, R22, RZ ;  /* 0x00000016061c7210 */ /* 0x000fc60007f9e0ff */
[----:B------:R1:W-:Y:S02]  /*7520*/  @P0 LDGSTS.E.BYPASS.LTC128B.128 [R134+0xf100], [R20.64+0x80], !P5 ;  /* 0x0f10008014860fae */ /* 0x0003e4000e901d46 */
[----:B------:R-:W-:Y:S01]  /*7530*/  IMAD.X R29, R5, 0x1, R23, P4 ;  /* 0x00000001051d7824 */ /* 0x000fe200020e0617 */
[C---:B------:R-:W-:Y:S01]  /*7540*/  @P3 LEA R26, P4, R197.reuse, R18, 0x1 ;  /* 0x00000012c51a3211 */ /* 0x040fe200078808ff */
[----:B------:R1:W-:Y:S01]  /*7550*/  @P0 LDGSTS.E.BYPASS.LTC128B.128 [R134+0x11100], [R20.64+0x100], !P1 ;  /* 0x1110010014860fae */ /* 0x0003e2000c901d46 */
[C---:B------:R-:W-:Y:S02]  /*7560*/  ISETP.LT.OR P0, PT, R10.reuse, 0x1, P2 ;  /* 0x000000010a00780c */ /* 0x040fe40001701670 */
[----:B------:R-:W-:Y:S01]  /*7570*/  @P3 LEA.HI.X R27, R197, R19, R196, 0x1, P4 ;  /* 0x00000013c51b3211 */ /* 0x000fe200020f0cc4 */
[----:B------:R-:W0:Y:S01]  /*7580*/  LDGDEPBAR ;  /* 0x00000000000079af */ /* 0x000e220000000000 */
[----:B------:R-:W-:Y:S02]  /*7590*/  ISETP.GE.AND P4, PT, R11, c[0x0][0x1d4], PT ;  /* 0x000075000b007a0c */ /* 0x000fe40003f86270 */
[----:B------:R-:W-:-:S07]  /*75a0*/  ISETP.LT.OR P2, PT, R10, 0x21, P2 ;  /* 0x000000210a00780c */ /* 0x000fce0001741670 */
[----:B------:R1:W-:Y:S01]  /*75b0*/  LDGSTS.E.BYPASS.LTC128B.128 [R134+0x100], [R22.64], !P0 ;  /* 0x0010000016867fae */ /* 0x0003e2000c101d46 */
[C---:B------:R-:W-:Y:S02]  /*75c0*/  ISETP.LT.OR P0, PT, R10.reuse, 0x1, P4 ;  /* 0x000000010a00780c */ /* 0x040fe40002701670 */
[----:B------:R-:W-:-:S11]  /*75d0*/  ISETP.LT.OR P4, PT, R10, 0x21, P4 ;  /* 0x000000210a00780c */ /* 0x000fd60002781670 */
[----:B------:R1:W-:Y:S01]  /*75e0*/  LDGSTS.E.BYPASS.LTC128B.128 [R134+0x2100], [R22.64+0x80], !P0 ;  /* 0x0210008016867fae */ /* 0x0003e2000c101d46 */
[----:B------:R-:W-:Y:S01]  /*75f0*/  ISETP.GE.AND P0, PT, R0, c[0x0][0x1d4], PT ;  /* 0x0000750000007a0c */ /* 0x000fe20003f06270 */
[----:B------:R-:W-:-:S03]  /*7600*/  IMAD R0, R47, 0x400, R2 ;  /* 0x000004002f007824 */ /* 0x000fc600078e0202 */
[C---:B------:R-:W-:Y:S02]  /*7610*/  ISETP.LT.OR P3, PT, R10.reuse, 0x1, P0 ;  /* 0x000000010a00780c */ /* 0x040fe40000761670 */
[----:B------:R-:W-:-:S11]  /*7620*/  ISETP.LT.OR P0, PT, R10, 0x21, P0 ;  /* 0x000000210a00780c */ /* 0x000fd60000701670 */
[----:B------:R1:W-:Y:S01]  /*7630*/  LDGSTS.E.BYPASS.LTC128B.128 [R134+0x4100], [R22.64+0x100], !P3 ;  /* 0x0410010016867fae */ /* 0x0003e2000d901d46 */
[----:B------:R-:W-:-:S03]  /*7640*/  ISETP.NE.AND P3, PT, R14, RZ, PT ;  /* 0x000000ff0e00720c */ /* 0x000fc60003f65270 */
[----:B------:R1:W-:Y:S01]  /*7650*/  LDGSTS.E.BYPASS.LTC128B.128 [R134+0x1100], [R28.64], !P2 ;  /* 0x011000001c867fae */ /* 0x0003e2000d101d46 */
[----:B------:R-:W-:-:S03]  /*7660*/  ISETP.NE.AND P2, PT, R13, RZ, PT ;  /* 0x000000ff0d00720c */ /* 0x000fc60003f45270 */
[----:B------:R1:W-:Y:S04]  /*7670*/  LDGSTS.E.BYPASS.LTC128B.128 [R134+0x3100], [R28.64+0x80], !P4 ;  /* 0x031000801c867fae */ /* 0x0003e8000e101d46 */
[----:B------:R1:W-:Y:S01]  /*7680*/  LDGSTS.E.BYPASS.LTC128B.128 [R134+0x5100], [R28.64+0x100], !P0 ;  /* 0x051001001c867fae */ /* 0x0003e2000c101d46 */
[----:B------:R-:W-:-:S03]  /*7690*/  ISETP.LT.AND P0, PT, RZ, c[0x0][0x27c], PT ;  /* 0x00009f00ff007a0c */ /* 0x000fc60003f01270 */
[----:B------:R-:W0:Y:S04]  /*76a0*/  LDGDEPBAR ;  /* 0x00000000000079af */ /* 0x000e280000000000 */
[----:B------:R1:W-:Y:S04]  /*76b0*/  @P3 LDGSTS.E.BYPASS.LTC128B.128 [R134+0x12100], [R18.64], !P6 ;  /* 0x1210000012863fae */ /* 0x0003e8000f101d46 */
[----:B------:R1:W-:Y:S04]  /*76c0*/  @P3 LDGSTS.E.BYPASS.LTC128B.128 [R134+0x14100], [R18.64+0x80], !P5 ;  /* 0x1410008012863fae */ /* 0x0003e8000e901d46 */
[----:B------:R1:W-:Y:S04]  /*76d0*/  @P3 LDGSTS.E.BYPASS.LTC128B.128 [R134+0x16100], [R18.64+0x100], !P1 ;  /* 0x1610010012863fae */ /* 0x0003e8000c901d46 */
[----:B------:R1:W-:Y:S04]  /*76e0*/  @P3 LDGSTS.E.BYPASS.LTC128B.128 [R134+0x13100], [R26.64], !P6 ;  /* 0x131000001a863fae */ /* 0x0003e8000f101d46 */
[----:B------:R1:W-:Y:S04]  /*76f0*/  @P3 LDGSTS.E.BYPASS.LTC128B.128 [R134+0x15100], [R26.64+0x80], !P5 ;  /* 0x151000801a863fae */ /* 0x0003e8000e901d46 */
[----:B------:R1:W-:Y:S01]  /*7700*/  @P3 LDGSTS.E.BYPASS.LTC128B.128 [R134+0x17100], [R26.64+0x100], !P1 ;  /* 0x171001001a863fae */ /* 0x0003e2000c901d46 */
[----:B------:R-:W-:-:S03]  /*7710*/  ISETP.NE.AND P1, PT, R12, RZ, PT ;  /* 0x000000ff0c00720c */ /* 0x000fc60003f25270 */
[----:B------:R-:W0:Y:S01]  /*7720*/  LDGDEPBAR ;  /* 0x00000000000079af */ /* 0x000e220000000000 */
[----:B------:R-:W-:Y:S05]  /*7730*/  @P0 BRA `(.L_x_727) ;  /* 0x0000002000000947 */ /* 0x000fea0003800000 */
[----:B------:R-:W-:-:S04]  /*7740*/  DEPBAR.LE SB0, 0x3 ;  /* 0x000080c00000791a */ /* 0x000fc80000000000 */
[----:B------:R-:W-:Y:S05]  /*7750*/  BRA `(.L_x_728) ;  /* 0x00005c1000007947 */ /* 0x000fea0003800000 */
.L_x_727:
[----:B------:R-:W-:Y:S01]  /*7760*/  SHF.R.S32.HI R8, RZ, 0x1f, R92 ;  /* 0x0000001fff087819 */ /* 0x000fe2000001145c */
[----:B------:R-:W-:Y:S01]  /*7770*/  IMAD.WIDE.U32 R12, R92, c[0x0][0x280], RZ ;  /* 0x0000a0005c0c7a25 */ /* 0x000fe200078e00ff */
[----:B------:R-:W-:Y:S01]  /*7780*/  ULDC.U8 UR4, c[0x0][0x298] ;  /* 0x0000a60000047ab9 */ /* 0x000fe20000000000 */
[-C--:B-1----:R-:W-:Y:S01]  /*7790*/  LEA.HI R18, R9, R90.reuse, RZ, 0x2 ;  /* 0x0000005a09127211 */ /* 0x082fe200078f10ff */
[----:B------:R-:W-:Y:S01]  /*77a0*/  BSSY B2, `(.L_x_728) ;  /* 0x00005bc000027945 */ /* 0x000fe20003800000 */
[----:B------:R-:W-:Y:S01]  /*77b0*/  IMAD R11, R8, c[0x0][0x280], RZ ;  /* 0x0000a000080b7a24 */ /* 0x000fe200078e02ff */
[----:B------:R-:W-:Y:S02]  /*77c0*/  LEA R40, P0, R12, c[0x0][0x270], 0x1 ;  /* 0x00009c000c287a11 */ /* 0x000fe400078008ff */
[----:B------:R-:W-:Y:S01]  /*77d0*/  LOP3.LUT R9, R18, 0xfffffffc, RZ, 0xc0, !PT ;  /* 0xfffffffc12097812 */ /* 0x000fe200078ec0ff */
[----:B------:R-:W-:Y:S01]  /*77e0*/  IMAD R10, R92, c[0x0][0x284], R11 ;  /* 0x0000a1005c0a7a24 */ /* 0x000fe200078e020b */
[----:B------:R-:W-:Y:S01]  /*77f0*/  SHF.R.S32.HI R18, RZ, 0x2, R18 ;  /* 0x00000002ff127819 */ /* 0x000fe20000011412 */
[----:B------:R-:W-:Y:S01]  /*7800*/  IMAD R11, R8, c[0x0][0x290], RZ ;  /* 0x0000a400080b7a24 */ /* 0x000fe200078e02ff */
[----:B------:R-:W-:Y:S01]  /*7810*/  IADD3 R44, -R9, R90, RZ ;  /* 0x0000005a092c7210 */ /* 0x000fe20007ffe1ff */
[----:B------:R-:W-:-:S02]  /*7820*/  IMAD.IADD R10, R10, 0x1, R13 ;  /* 0x000000010a0a7824 */ /* 0x000fc400078e020d */
[----:B------:R-:W-:Y:S01]  /*7830*/  IMAD R8, R92, c[0x0][0x294], R11 ;  /* 0x0000a5005c087a24 */ /* 0x000fe200078e020b */
[----:B------:R-:W-:Y:S01]  /*7840*/  SHF.L.U32 R19, R44, 0x3, RZ ;  /* 0x000000032c137819 */ /* 0x000fe200000006ff */
[----:B------:R-:W-:Y:S01]  /*7850*/  IMAD R37, R91, 0x80, R18 ;  /* 0x000000805b257824 */ /* 0x000fe200078e0212 */
[----:B------:R-:W-:Y:S01]  /*7860*/  LEA.HI.X R41, R12, c[0x0][0x274], R10, 0x1, P0 ;  /* 0x00009d000c297a11 */ /* 0x000fe200000f0c0a */
[----:B------:R-:W-:-:S04]  /*7870*/  IMAD.WIDE.U32 R12, R92, c[0x0][0x290], RZ ;  /* 0x0000a4005c0c7a25 */ /* 0x000fc800078e00ff */
[----:B------:R-:W-:Y:S01]  /*7880*/  IMAD.IADD R8, R8, 0x1, R13 ;  /* 0x0000000108087824 */ /* 0x000fe200078e020d */
[----:B------:R-:W-:-:S04]  /*7890*/  LEA R48, P0, R12, c[0x0][0x288], 0x1 ;  /* 0x0000a2000c307a11 */ /* 0x000fc800078008ff */
[----:B------:R-:W-:Y:S02]  /*78a0*/  LEA.HI.X R49, R12, c[0x0][0x28c], R8, 0x1, P0 ;  /* 0x0000a3000c317a11 */ /* 0x000fe400000f0c08 */
[----:B------:R-:W-:-:S13]  /*78b0*/  ISETP.NE.AND P0, PT, RZ, UR4, PT ;  /* 0x00000004ff007c0c */ /* 0x000fda000bf05270 */
        /* <DEDUP_REMOVED lines=17> */
[C---:B------:R-:W-:Y:S01]  /*79d0*/  ISETP.GE.AND P0, PT, R13.reuse, c[0x0][0x27c], PT ;  /* 0x00009f000d007a0c */ /* 0x040fe20003f06270 */
[----:B------:R-:W-:Y:S01]  /*79e0*/  CS2R R38, SRZ ;  /* 0x0000000000267805 */ /* 0x000fe2000001ff00 */
[----:B------:R-:W-:Y:S01]  /*79f0*/  CS2R R26, SRZ ;  /* 0x00000000001a7805 */ /* 0x000fe2000001ff00 */
[----:B------:R-:W-:-:S10]  /*7a00*/  IADD3 R8, R13, 0x10, RZ ;  /* 0x000000100d087810 */ /* 0x000fd40007ffe0ff */
[----:B------:R-:W-:-:S04]  /*7a10*/  @!P0 IMAD.WIDE R24, R13, 0x2, R40 ;  /* 0x000000020d188825 */ /* 0x000fc800078e0228 */
[----:B------:R-:W-:Y:S01]  /*7a20*/  @!P0 IMAD.WIDE R14, R13, 0x2, R48 ;  /* 0x000000020d0e8825 */ /* 0x000fe200078e0230 */
[----:B------:R1:W5:Y:S04]  /*7a30*/  @!P0 LD.E.64 R38, [R24.64] ;  /* 0x0000000618268980 */ /* 0x000368000c101b00 */
[----:B------:R2:W5:Y:S01]  /*7a40*/  @!P0 LD.E.64 R26, [R14.64] ;  /* 0x000000060e1a8980 */ /* 0x000562000c101b00 */
[----:B------:R-:W-:Y:S01]  /*7a50*/  ISETP.GE.AND P0, PT, R8, c[0x0][0x27c], PT ;  /* 0x00009f0008007a0c */ /* 0x000fe20003f06270 */
[----:B------:R-:W-:Y:S01]  /*7a60*/  CS2R R32, SRZ ;  /* 0x0000000000207805 */ /* 0x000fe2000001ff00 */
[----:B------:R-:W-:-:S11]  /*7a70*/  CS2R R22, SRZ ;  /* 0x0000000000167805 */ /* 0x000fd6000001ff00 */
[----:B------:R-:W-:-:S04]  /*7a80*/  @!P0 SHF.R.S32.HI R9, RZ, 0x1f, R8 ;  /* 0x0000001fff098819 */ /* 0x000fc80000011408 */
[----:B------:R-:W-:-:S04]  /*7a90*/  @!P0 LEA.HI R9, R9, R8, RZ, 0x2 ;  /* 0x0000000809098211 */ /* 0x000fc800078f10ff */
[----:B------:R-:W-:Y:S02]  /*7aa0*/  @!P0 LOP3.LUT R9, R9, 0xfffffffc, RZ, 0xc0, !PT ;  /* 0xfffffffc09098812 */ /* 0x000fe400078ec0ff */
[----:B------:R-:W-:-:S03]  /*7ab0*/  IADD3 R8, R13, 0x20, RZ ;  /* 0x000000200d087810 */ /* 0x000fc60007ffe0ff */
[----:B------:R-:W-:-:S04]  /*7ac0*/  @!P0 IMAD.WIDE R10, R9, 0x2, R40 ;  /* 0x00000002090a8825 */ /* 0x000fc800078e0228 */
[----:B------:R-:W-:Y:S01]  /*7ad0*/  @!P0 IMAD.WIDE R20, R9, 0x2, R48 ;  /* 0x0000000209148825 */ /* 0x000fe200078e0230 */
[----:B------:R3:W5:Y:S04]  /*7ae0*/  @!P0 LD.E.64 R32, [R10.64] ;  /* 0x000000060a208980 */ /* 0x000768000c101b00 */
[----:B------:R4:W5:Y:S01]  /*7af0*/  @!P0 LD.E.64 R22, [R20.64] ;  /* 0x0000000614168980 */ /* 0x000962000c101b00 */
[----:B------:R-:W-:Y:S01]  /*7b00*/  ISETP.GE.AND P0, PT, R8, c[0x0][0x27c], PT ;  /* 0x00009f0008007a0c */ /* 0x000fe20003f06270 */
[----:B------:R-:W-:Y:S01]  /*7b10*/  CS2R R28, SRZ ;  /* 0x00000000001c7805 */ /* 0x000fe2000001ff00 */
[----:B--2---:R-:W-:-:S11]  /*7b20*/  CS2R R14, SRZ ;  /* 0x00000000000e7805 */ /* 0x004fd6000001ff00 */
        /* <DEDUP_REMOVED lines=9> */
[----:B-1----:R-:W-:Y:S01]  /*7bc0*/  CS2R R24, SRZ ;  /* 0x0000000000187805 */ /* 0x002fe2000001ff00 */
[----:B---3--:R-:W-:-:S11]  /*7bd0*/  CS2R R10, SRZ ;  /* 0x00000000000a7805 */ /* 0x008fd6000001ff00 */
[----:B------:R-:W-:-:S04]  /*7be0*/  @!P0 SHF.R.S32.HI R9, RZ, 0x1f, R8 ;  /* 0x0000001fff098819 */ /* 0x000fc80000011408 */
[----:B------:R-:W-:-:S04]  /*7bf0*/  @!P0 LEA.HI R9, R9, R8, RZ, 0x2 ;  /* 0x0000000809098211 */ /* 0x000fc800078f10ff */
[----:B------:R-:W-:Y:S02]  /*7c00*/  @!P0 LOP3.LUT R9, R9, 0xfffffffc, RZ, 0xc0, !PT ;  /* 0xfffffffc09098812 */ /* 0x000fe400078ec0ff */
[----:B------:R-:W-:-:S03]  /*7c10*/  IADD3 R8, R13, 0x40, RZ ;  /* 0x000000400d087810 */ /* 0x000fc60007ffe0ff */
[----:B----4-:R-:W-:-:S04]  /*7c20*/  @!P0 IMAD.WIDE R20, R9, 0x2, R40 ;  /* 0x0000000209148825 */ /* 0x010fc800078e0228 */
[----:B------:R-:W-:Y:S01]  /*7c30*/  @!P0 IMAD.WIDE R30, R9, 0x2, R48 ;  /* 0x00000002091e8825 */ /* 0x000fe200078e0230 */
[----:B------:R1:W5:Y:S04]  /*7c40*/  @!P0 LD.E.64 R24, [R20.64] ;  /* 0x0000000614188980 */ /* 0x000368000c101b00 */
[----:B------:R3:W5:Y:S01]  /*7c50*/  @!P0 LD.E.64 R10, [R30.64] ;  /* 0x000000061e0a8980 */ /* 0x000762000c101b00 */
[----:B------:R-:W-:Y:S01]  /*7c60*/  ISETP.GE.AND P0, PT, R8, c[0x0][0x27c], PT ;  /* 0x00009f0008007a0c */ /* 0x000fe20003f06270 */
[----:B--2---:R-:W-:-:S12]  /*7c70*/  CS2R R34, SRZ ;  /* 0x0000000000227805 */ /* 0x004fd8000001ff00 */
[----:B------:R-:W-:-:S04]  /*7c80*/  @!P0 SHF.R.S32.HI R9, RZ, 0x1f, R8 ;  /* 0x0000001fff098819 */ /* 0x000fc80000011408 */
[----:B------:R-:W-:-:S04]  /*7c90*/  @!P0 LEA.HI R9, R9, R8, RZ, 0x2 ;  /* 0x0000000809098211 */ /* 0x000fc800078f10ff */
[----:B------:R-:W-:Y:S02]  /*7ca0*/  @!P0 LOP3.LUT R12, R9, 0xfffffffc, RZ, 0xc0, !PT ;  /* 0xfffffffc090c8812 */ /* 0x000fe400078ec0ff */
[----:B------:R-:W-:-:S03]  /*7cb0*/  CS2R R8, SRZ ;  /* 0x0000000000087805 */ /* 0x000fc6000001ff00 */
[----:B------:R-:W-:-:S04]  /*7cc0*/  @!P0 IMAD.WIDE R36, R12, 0x2, R40 ;  /* 0x000000020c248825 */ /* 0x000fc800078e0228 */
[----:B------:R-:W-:Y:S01]  /*7cd0*/  @!P0 IMAD.WIDE R44, R12, 0x2, R48 ;  /* 0x000000020c2c8825 */ /* 0x000fe200078e0230 */
[----:B------:R-:W-:Y:S01]  /*7ce0*/  IADD3 R12, R13, 0x50, RZ ;  /* 0x000000500d0c7810 */ /* 0x000fe20007ffe0ff */
[----:B------:R2:W5:Y:S04]  /*7cf0*/  @!P0 LD.E.64 R34, [R36.64] ;  /* 0x0000000624228980 */ /* 0x000568000c101b00 */
[----:B------:R2:W5:Y:S01]  /*7d00*/  @!P0 LD.E.64 R8, [R44.64] ;  /* 0x000000062c088980 */ /* 0x000562000c101b00 */
[----:B------:R-:W-:Y:S01]  /*7d10*/  ISETP.GE.AND P0, PT, R12, c[0x0][0x27c], PT ;  /* 0x00009f000c007a0c */ /* 0x000fe20003f06270 */
[----:B---3--:R-:W-:Y:S01]  /*7d20*/  CS2R R30, SRZ ;  /* 0x00000000001e7805 */ /* 0x008fe2000001ff00 */
[----:B------:R-:W-:-:S11]  /*7d30*/  CS2R R64, SRZ ;  /* 0x0000000000407805 */ /* 0x000fd6000001ff00 */
[----:B-1----:R-:W-:-:S04]  /*7d40*/  @!P0 SHF.R.S32.HI R21, RZ, 0x1f, R12 ;  /* 0x0000001fff158819 */ /* 0x002fc8000001140c */
[----:B------:R-:W-:-:S04]  /*7d50*/  @!P0 LEA.HI R12, R21, R12, RZ, 0x2 ;  /* 0x0000000c150c8211 */ /* 0x000fc800078f10ff */
[----:B------:R-:W-:-:S05]  /*7d60*/  @!P0 LOP3.LUT R12, R12, 0xfffffffc, RZ, 0xc0, !PT ;  /* 0xfffffffc0c0c8812 */ /* 0x000fca00078ec0ff */
[----:B------:R-:W-:-:S04]  /*7d70*/  @!P0 IMAD.WIDE R40, R12, 0x2, R40 ;  /* 0x000000020c288825 */ /* 0x000fc800078e0228 */
[----:B------:R-:W-:Y:S01]  /*7d80*/  @!P0 IMAD.WIDE R48, R12, 0x2, R48 ;  /* 0x000000020c308825 */ /* 0x000fe200078e0230 */
[----:B------:R2:W5:Y:S04]  /*7d90*/  @!P0 LD.E.64 R30, [R40.64] ;  /* 0x00000006281e8980 */ /* 0x000568000c101b00 */
[----:B------:R2:W5:Y:S02]  /*7da0*/  @!P0 LD.E.64 R64, [R48.64] ;  /* 0x0000000630408980 */ /* 0x000564000c101b00 */
.L_x_731:
[----:B------:R-:W-:Y:S05]  /*7db0*/  BSYNC B0 ;  /* 0x0000000000007941 */ /* 0x000fea0003800000 */
.L_x_730:
[----:B------:R-:W-:Y:S01]  /*7dc0*/  SHF.R.S32.HI R21, RZ, 0x1f, R18 ;  /* 0x0000001fff157819 */ /* 0x000fe20000011412 */
[----:B------:R-:W-:Y:S01]  /*7dd0*/  IMAD R43, R91, -0x80, R42 ;  /* 0xffffff805b2b7824 */ /* 0x000fe200078e022a */
[--C-:B--2--5:R-:W-:Y:S01]  /*7de0*/  SHF.R.U64 R37, R32, 0x10, R33.reuse ;  /* 0x0000001020257819 */ /* 0x124fe20000001221 */
[----:B------:R-:W-:Y:S01]  /*7df0*/  IMAD.MOV.U32 R60, RZ, RZ, R32 ;  /* 0x000000ffff3c7224 */ /* 0x000fe200078e0020 */
[----:B------:R-:W-:Y:S01]  /*7e00*/  LEA.HI R21, R21, R18, RZ, 0x3 ;  /* 0x0000001215157211 */ /* 0x000fe200078f18ff */
[----:B------:R-:W-:Y:S01]  /*7e10*/  IMAD.MOV.U32 R61, RZ, RZ, R33 ;  /* 0x000000ffff3d7224 */ /* 0x000fe200078e0021 */
[----:B------:R-:W-:Y:S01]  /*7e20*/  IMNMX R43, R43, 0x80, PT ;  /* 0x000000802b2b7817 */ /* 0x000fe20003800200 */
[----:B------:R-:W-:Y:S01]  /*7e30*/  IMAD.MOV.U32 R58, RZ, RZ, R28 ;  /* 0x000000ffff3a7224 */ /* 0x000fe200078e001c */
[----:B------:R-:W-:Y:S01]  /*7e40*/  LOP3.LUT R21, R21, 0xfffffff8, RZ, 0xc0, !PT ;  /* 0xfffffff815157812 */ /* 0x000fe200078ec0ff */
[----:B------:R-:W-:Y:S01]  /*7e50*/  IMAD.MOV.U32 R59, RZ, RZ, R29 ;  /* 0x000000ffff3b7224 */ /* 0x000fe200078e001d */
[----:B------:R-:W-:Y:S01]  /*7e60*/  SHF.R.U32.HI R36, RZ, 0x10, R33 ;  /* 0x00000010ff247819 */ /* 0x000fe20000011621 */
[----:B------:R-:W-:Y:S01]  /*7e70*/  IMAD.MOV.U32 R62, RZ, RZ, R38 ;  /* 0x000000ffff3e7224 */ /* 0x000fe200078e0026 */
[----:B------:R-:W-:Y:S01]  /*7e80*/  SHF.R.U64 R33, R28, 0x10, R29 ;  /* 0x000000101c217819 */ /* 0x000fe2000000121d */
[----:B------:R-:W-:Y:S01]  /*7e90*/  IMAD.IADD R20, R18, 0x1, -R21 ;  /* 0x0000000112147824 */ /* 0x000fe200078e0a15 */
[----:B------:R-:W-:Y:S01]  /*7ea0*/  SHF.R.U32.HI R32, RZ, 0x10, R29 ;  /* 0x00000010ff207819 */ /* 0x000fe2000001161d */
[--C-:B------:R-:W-:Y:S01]  /*7eb0*/  IMAD.MOV.U32 R63, RZ, RZ, R39.reuse ;  /* 0x000000ffff3f7224 */ /* 0x100fe200078e0027 */
[--C-:B------:R-:W-:Y:S01]  /*7ec0*/  SHF.R.U64 R41, R38, 0x10, R39.reuse ;  /* 0x0000001026297819 */ /* 0x100fe20000001227 */
[C---:B------:R-:W-:Y:S01]  /*7ed0*/  IMAD.SHL.U32 R12, R20.reuse, 0x40, RZ ;  /* 0x00000040140c7824 */ /* 0x040fe200078e00ff */
[----:B------:R-:W-:Y:S01]  /*7ee0*/  LOP3.LUT P0, RZ, R20, 0x4, RZ, 0xc0, !PT ;  /* 0x0000000414ff7812 */ /* 0x000fe2000780c0ff */
[----:B------:R-:W-:Y:S01]  /*7ef0*/  IMAD.MOV.U32 R56, RZ, RZ, R24 ;  /* 0x000000ffff387224 */ /* 0x000fe200078e0018 */
[----:B------:R-:W-:Y:S01]  /*7f00*/  SHF.R.U32.HI R40, RZ, 0x10, R39 ;  /* 0x00000010ff287819 */ /* 0x000fe20000011627 */
[--C-:B------:R-:W-:Y:S01]  /*7f10*/  IMAD.MOV.U32 R57, RZ, RZ, R25.reuse ;  /* 0x000000ffff397224 */ /* 0x100fe200078e0019 */
[----:B------:R-:W-:Y:S01]  /*7f20*/  LOP3.LUT R12, R12, 0x1c0, RZ, 0xc0, !PT ;  /* 0x000001c00c0c7812 */ /* 0x000fe200078ec0ff */
[----:B------:R-:W-:Y:S01]  /*7f30*/  IMAD.MOV.U32 R54, RZ, RZ, R34 ;  /* 0x000000ffff367224 */ /* 0x000fe200078e0022 */
[----:B------:R-:W-:Y:S01]  /*7f40*/  SHF.R.U64 R29, R24, 0x10, R25 ;  /* 0x00000010181d7819 */ /* 0x000fe20000001219 */
[----:B------:R-:W-:Y:S01]  /*7f50*/  IMAD.MOV.U32 R55, RZ, RZ, R35 ;  /* 0x000000ffff377224 */ /* 0x000fe200078e0023 */
[----:B------:R-:W-:Y:S01]  /*7f60*/  LOP3.LUT R19, R12, 0x18, R19, 0xf8, !PT ;  /* 0x000000180c137812 */ /* 0x000fe200078ef813 */
[----:B------:R-:W-:Y:S01]  /*7f70*/  IMAD.MOV.U32 R50, RZ, RZ, R26 ;  /* 0x000000ffff327224 */ /* 0x000fe200078e001a */
[----:B------:R-:W-:Y:S01]  /*7f80*/  SHF.R.U32.HI R12, RZ, 0x3, R12 ;  /* 0x00000003ff0c7819 */ /* 0x000fe2000001160c */
[----:B------:R-:W-:Y:S01]  /*7f90*/  IMAD.MOV.U32 R51, RZ, RZ, R27 ;  /* 0x000000ffff337224 */ /* 0x000fe200078e001b */
[----:B------:R-:W-:Y:S01]  /*7fa0*/  SHF.R.U32.HI R28, RZ, 0x10, R25 ;  /* 0x00000010ff1c7819 */ /* 0x000fe20000011619 */
[----:B------:R-:W-:Y:S01]  /*7fb0*/  IMAD.MOV.U32 R48, RZ, RZ, R22 ;  /* 0x000000ffff307224 */ /* 0x000fe200078e0016 */
[----:B------:R-:W-:Y:S01]  /*7fc0*/  LOP3.LUT R12, R19, R12, RZ, 0x3c, !PT ;  /* 0x0000000c130c7212 */ /* 0x000fe200078e3cff */
[----:B------:R-:W-:Y:S01]  /*7fd0*/  IMAD.MOV.U32 R49, RZ, RZ, R23 ;  /* 0x000000ffff317224 */ /* 0x000fe200078e0017 */
[--C-:B------:R-:W-:Y:S01]  /*7fe0*/  SHF.R.U64 R25, R34, 0x10, R35.reuse ;  /* 0x0000001022197819 */ /* 0x100fe20000001223 */
[----:B------:R-:W-:Y:S01]  /*7ff0*/  IMAD.MOV.U32 R44, RZ, RZ, R10 ;  /* 0x000000ffff2c7224 */ /* 0x000fe200078e000a */
[----:B------:R-:W-:Y:S01]  /*8000*/  SHF.R.U32.HI R24, RZ, 0x10, R35 ;  /* 0x00000010ff187819 */ /* 0x000fe20000011623 */
[----:B------:R-:W-:Y:S01]  /*8010*/  IMAD R21, R47, 0x200, R12 ;  /* 0x000002002f157824 */ /* 0x000fe200078e020c */
[----:B------:R-:W-:Y:S01]  /*8020*/  SHF.R.U64 R39, R26, 0x10, R27 ;  /* 0x000000101a277819 */ /* 0x000fe2000000121b */
[----:B------:R-:W-:Y:S01]  /*8030*/  IMAD.MOV.U32 R45, RZ, RZ, R11 ;  /* 0x000000ffff2d7224 */ /* 0x000fe200078e000b */
[----:B------:R-:W-:Y:S01]  /*8040*/  SHF.R.U32.HI R38, RZ, 0x10, R27 ;  /* 0x00000010ff267819 */ /* 0x000fe2000001161b */
[----:B------:R-:W-:Y:S01]  /*8050*/  IMAD.MOV.U32 R53, RZ, RZ, R30 ;  /* 0x000000ffff357224 */ /* 0x000fe200078e001e */
[C---:B------:R-:W-:Y:S01]  /*8060*/  IADD3 R12, R21.reuse, 0x20, RZ ;  /* 0x00000020150c7810 */ /* 0x040fe20007ffe0ff */
[----:B------:R-:W-:Y:S01]  /*8070*/  IMAD.MOV.U32 R52, RZ, RZ, R31 ;  /* 0x000000ffff347224 */ /* 0x000fe200078e001f */
[----:B------:R-:W-:Y:S01]  /*8080*/  @P0 IADD3 R12, R21, -0x20, RZ ;  /* 0xffffffe0150c0810 */ /* 0x000fe20007ffe0ff */
[----:B------:R-:W-:Y:S01]  /*8090*/  IMAD.MOV.U32 R46, RZ, RZ, R14 ;  /* 0x000000ffff2e7224 */ /* 0x000fe200078e000e */
[----:B------:R-:W-:Y:S01]  /*80a0*/  ISETP.GE.AND P0, PT, R18, R43, PT ;  /* 0x0000002b1200720c */ /* 0x000fe20003f06270 */
[----:B------:R-:W-:Y:S01]  /*80b0*/  IMAD.MOV.U32 R47, RZ, RZ, R15 ;  /* 0x000000ffff2f7224 */ /* 0x000fe200078e000f */
[----:B------:R-:W-:Y:S01]  /*80c0*/  SHF.R.U64 R35, R22, 0x10, R23 ;  /* 0x0000001016237819 */ /* 0x000fe20000001217 */
[----:B------:R-:W-:-:S04]  /*80d0*/  DEPBAR.LE SB0, 0x3 ;  /* 0x000080c00000791a */ /* 0x000fc80000000000 */
[----:B------:R-:W-:Y:S01]  /*80e0*/  SHF.R.U32.HI R34, RZ, 0x10, R23 ;  /* 0x00000010ff227819 */ /* 0x000fe20000011617 */
[----:B------:R-:W-:Y:S01]  /*80f0*/  BSSY B1, `(.L_x_732) ;  /* 0x000012a000017945 */ /* 0x000fe20003800000 */
[--C-:B------:R-:W-:Y:S01]  /*8100*/  SHF.R.U64 R27, R10, 0x10, R11.reuse ;  /* 0x000000100a1b7819 */ /* 0x100fe2000000120b */
[----:B------:R-:W-:Y:S01]  /*8110*/  IMAD.MOV.U32 R10, RZ, RZ, R8 ;  /* 0x000000ffff0a7224 */ /* 0x000fe200078e0008 */
[----:B------:R-:W-:Y:S01]  /*8120*/  SHF.R.U32.HI R26, RZ, 0x10, R11 ;  /* 0x00000010ff1a7819 */ /* 0x000fe2000001160b */
[----:B------:R-:W-:Y:S01]  /*8130*/  IMAD.MOV.U32 R11, RZ, RZ, R9 ;  /* 0x000000ffff0b7224 */ /* 0x000fe200078e0009 */
[--C-:B------:R-:W-:Y:S02]  /*8140*/  SHF.R.U64 R20, R30, 0x10, R31.reuse ;  /* 0x000000101e147819 */ /* 0x100fe4000000121f */
[----:B------:R-:W-:Y:S02]  /*8150*/  SHF.R.U32.HI R19, RZ, 0x10, R31 ;  /* 0x00000010ff137819 */ /* 0x000fe4000001161f */
[--C-:B------:R-:W-:Y:S01]  /*8160*/  SHF.R.U64 R23, R8, 0x10, R9.reuse ;  /* 0x0000001008177819 */ /* 0x100fe20000001209 */
[----:B------:R-:W-:Y:S01]  /*8170*/  IMAD.MOV.U32 R8, RZ, RZ, R64 ;  /* 0x000000ffff087224 */ /* 0x000fe200078e0040 */
[----:B------:R-:W-:Y:S01]  /*8180*/  SHF.R.U32.HI R22, RZ, 0x10, R9 ;  /* 0x00000010ff167819 */ /* 0x000fe20000011609 */
[----:B------:R-:W-:Y:S01]  /*8190*/  IMAD.MOV.U32 R9, RZ, RZ, R65 ;  /* 0x000000ffff097224 */ /* 0x000fe200078e0041 */
[----:B------:R-:W-:-:S02]  /*81a0*/  SHF.R.U64 R31, R14, 0x10, R15 ;  /* 0x000000100e1f7819 */ /* 0x000fc4000000120f */
[----:B------:R-:W-:Y:S02]  /*81b0*/  SHF.R.U32.HI R30, RZ, 0x10, R15 ;  /* 0x00000010ff1e7819 */ /* 0x000fe4000001160f */
[--C-:B------:R-:W-:Y:S02]  /*81c0*/  SHF.R.U64 R15, R64, 0x10, R65.reuse ;  /* 0x00000010400f7819 */ /* 0x100fe40000001241 */
[----:B------:R-:W-:Y:S02]  /*81d0*/  SHF.R.U32.HI R14, RZ, 0x10, R65 ;  /* 0x00000010ff0e7819 */ /* 0x000fe40000011641 */
        /* <DEDUP_REMOVED lines=24> */
[----:B------:R-:W-:Y:S02]  /*8360*/  LEA R21, R21, 0x18100, 0x1 ;  /* 0x0001810015157811 */ /* 0x000fe400078e08ff */
[----:B------:R-:W-:Y:S01]  /*8370*/  LEA R12, R12, 0x18100, 0x1 ;  /* 0x000181000c0c7811 */ /* 0x000fe200078e08ff */
[----:B------:R-:W-:Y:S06]  /*8380*/  BAR.SYNC.DEFER_BLOCKING 0x0 ;  /* 0x0000000000007b1d */ /* 0x000fec0000010000 */
[----:B------:R-:W-:Y:S05]  /*8390*/  @P0 BRA `(.L_x_733) ;  /* 0x00000ff000000947 */ /* 0x000fea0003800000 */
[----:B------:R-:W-:Y:S01]  /*83a0*/  ISETP.GE.AND P0, PT, R13, c[0x0][0x27c], PT ;  /* 0x00009f000d007a0c */ /* 0x000fe20003f06270 */
[----:B------:R-:W-:-:S12]  /*83b0*/  BSSY B0, `(.L_x_734) ;  /* 0x0000028000007945 */ /* 0x000fd80003800000 */
[----:B------:R-:W-:Y:S05]  /*83c0*/  @P0 BRA `(.L_x_735) ;  /* 0x0000026000000947 */ /* 0x000fea0003800000 */
[----:B------:R-:W1:Y:S01]  /*83d0*/  LDS.128 R8, [R21] ;  /* 0x0000000015087984 */ /* 0x000e620000000c00 */
[----:B------:R-:W-:Y:S01]  /*83e0*/  SHF.L.U32 R51, R41, 0x10, RZ ;  /* 0x0000001029337819 */ /* 0x000fe200000006ff */
[C---:B------:R-:W-:Y:S01]  /*83f0*/  IMAD.U32 R47, R39.reuse, 0x10000, RZ ;  /* 0x00010000272f7824 */ /* 0x040fe200078e00ff */
[----:B------:R-:W-:Y:S02]  /*8400*/  LOP3.LUT R45, R39, 0xffff0000, RZ, 0xc0, !PT ;  /* 0xffff0000272d7812 */ /* 0x000fe400078ec0ff */
[----:B------:R-:W-:Y:S02]  /*8410*/  LOP3.LUT R49, R41, 0xffff0000, RZ, 0xc0, !PT ;  /* 0xffff000029317812 */ /* 0x000fe400078ec0ff */
[----:B------:R-:W-:Y:S02]  /*8420*/  SHF.L.U32 R53, R40, 0x10, RZ ;  /* 0x0000001028357819 */ /* 0x000fe400000006ff */
[----:B-1----:R-:W-:Y:S02]  /*8430*/  LOP3.LUT R42, R8, 0xffff0000, RZ, 0xc0, !PT ;  /* 0xffff0000082a7812 */ /* 0x002fe400078ec0ff */
[----:B------:R-:W-:-:S02]  /*8440*/  LOP3.LUT R50, R9, 0xffff0000, RZ, 0xc0, !PT ;  /* 0xffff000009327812 */ /* 0x000fc400078ec0ff */
[----:B------:R-:W-:Y:S02]  /*8450*/  SHF.L.U32 R44, R8, 0x10, RZ ;  /* 0x00000010082c7819 */ /* 0x000fe400000006ff */
[----:B------:R-:W-:Y:S01]  /*8460*/  SHF.L.U32 R8, R9, 0x10, RZ ;  /* 0x0000001009087819 */ /* 0x000fe200000006ff */
[----:B------:R-:W-:Y:S01]  /*8470*/  FMUL.FTZ R9, R42, R47 ;  /* 0x0000002f2a097220 */ /* 0x000fe20000410000 */
[----:B------:R-:W-:Y:S01]  /*8480*/  SHF.L.U32 R48, R10, 0x10, RZ ;  /* 0x000000100a307819 */ /* 0x000fe200000006ff */
[----:B------:R-:W-:Y:S01]  /*8490*/  FMUL.FTZ R42, R42, R51 ;  /* 0x000000332a2a7220 */ /* 0x000fe20000410000 */
[----:B------:R-:W-:Y:S01]  /*84a0*/  LOP3.LUT R46, R10, 0xffff0000, RZ, 0xc0, !PT ;  /* 0xffff00000a2e7812 */ /* 0x000fe200078ec0ff */
[C---:B------:R-:W-:Y:S01]  /*84b0*/  IMAD.U32 R10, R11.reuse, 0x10000, RZ ;  /* 0x000100000b0a7824 */ /* 0x040fe200078e00ff */
[----:B------:R-:W-:Y:S01]  /*84c0*/  LOP3.LUT R52, R11, 0xffff0000, RZ, 0xc0, !PT ;  /* 0xffff00000b347812 */ /* 0x000fe200078ec0ff */
[----:B------:R-:W-:Y:S02]  /*84d0*/  FMUL.FTZ R11, R50, R45 ;  /* 0x0000002d320b7220 */ /* 0x000fe40000410000 */
[----:B------:R-:W-:Y:S01]  /*84e0*/  FFMA.FTZ R42, R44, R47, R42 ;  /* 0x0000002f2c2a7223 */ /* 0x000fe2000001002a */
[----:B------:R-:W-:Y:S01]  /*84f0*/  LOP3.LUT R47, R38, 0xffff0000, RZ, 0xc0, !PT ;  /* 0xffff0000262f7812 */ /* 0x000fe200078ec0ff */
[----:B------:R-:W-:-:S02]  /*8500*/  FMUL.FTZ R50, R50, R49 ;  /* 0x0000003132327220 */ /* 0x000fc40000410000 */
[----:B------:R-:W-:Y:S01]  /*8510*/  FFMA.FTZ R11, R8, R49, -R11 ;  /* 0x00000031080b7223 */ /* 0x000fe2000001080b */
[----:B------:R-:W-:Y:S01]  /*8520*/  SHF.L.U32 R49, R38, 0x10, RZ ;  /* 0x0000001026317819 */ /* 0x000fe200000006ff */
[----:B------:R-:W-:Y:S01]  /*8530*/  FFMA.FTZ R9, R44, R51, -R9 ;  /* 0x000000332c097223 */ /* 0x000fe20000010809 */
[----:B------:R-:W-:Y:S01]  /*8540*/  LOP3.LUT R51, R40, 0xffff0000, RZ, 0xc0, !PT ;  /* 0xffff000028337812 */ /* 0x000fe200078ec0ff */
[----:B------:R-:W-:Y:S02]  /*8550*/  FFMA.FTZ R50, R8, R45, R50 ;  /* 0x0000002d08327223 */ /* 0x000fe40000010032 */
[----:B------:R-:W-:Y:S02]  /*8560*/  FMUL.FTZ R8, R46, R49 ;  /* 0x000000312e087220 */ /* 0x000fe40000410000 */
[----:B------:R-:W-:Y:S02]  /*8570*/  FMUL.FTZ R44, R52, R47 ;  /* 0x0000002f342c7220 */ /* 0x000fe40000410000 */
[----:B------:R-:W-:-:S02]  /*8580*/  FMUL.FTZ R46, R46, R53 ;  /* 0x000000352e2e7220 */ /* 0x000fc40000410000 */
[----:B------:R-:W-:Y:S02]  /*8590*/  FMUL.FTZ R52, R52, R51 ;  /* 0x0000003334347220 */ /* 0x000fe40000410000 */
[----:B------:R-:W-:Y:S01]  /*85a0*/  FFMA.FTZ R53, R48, R53, -R8 ;  /* 0x0000003530357223 */ /* 0x000fe20000010808 */
[----:B------:R-:W-:Y:S01]  /*85b0*/  F2FP.BF16.PACK_AB R8, R42, R9 ;  /* 0x000000092a08723e */ /* 0x000fe200000010ff */
[----:B------:R-:W-:Y:S01]  /*85c0*/  FFMA.FTZ R46, R48, R49, R46 ;  /* 0x00000031302e7223 */ /* 0x000fe2000001002e */
[----:B------:R-:W-:Y:S01]  /*85d0*/  F2FP.BF16.PACK_AB R9, R50, R11 ;  /* 0x0000000b3209723e */ /* 0x000fe200000010ff */
[C---:B------:R-:W-:Y:S02]  /*85e0*/  FFMA.FTZ R44, R10.reuse, R51, -R44 ;  /* 0x000000330a2c7223 */ /* 0x040fe4000001082c */
[----:B------:R-:W-:Y:S01]  /*85f0*/  FFMA.FTZ R47, R10, R47, R52 ;  /* 0x0000002f0a2f7223 */ /* 0x000fe20000010034 */
[----:B------:R-:W-:-:S04]  /*8600*/  F2FP.BF16.PACK_AB R10, R46, R53 ;  /* 0x000000352e0a723e */ /* 0x000fc800000010ff */
[----:B------:R-:W-:-:S05]  /*8610*/  F2FP.BF16.PACK_AB R11, R47, R44 ;  /* 0x0000002c2f0b723e */ /* 0x000fca00000010ff */
[----:B------:R1:W-:Y:S02]  /*8620*/  STS.128 [R21], R8 ;  /* 0x0000000815007388 */ /* 0x0003e40000000c00 */
.L_x_735:
[----:B------:R-:W-:Y:S05]  /*8630*/  BSYNC B0 ;  /* 0x0000000000007941 */ /* 0x000fea0003800000 */
.L_x_734:
[----:B-1----:R-:W-:Y:S01]  /*8640*/  IADD3 R8, R13, 0x10, RZ ;  /* 0x000000100d087810 */ /* 0x002fe20007ffe0ff */
[----:B------:R-:W-:Y:S03]  /*8650*/  BSSY B0, `(.L_x_736) ;  /* 0x0000029000007945 */ /* 0x000fe60003800000 */
[----:B------:R-:W-:-:S13]  /*8660*/  ISETP.GE.AND P0, PT, R8, c[0x0][0x27c], PT ;  /* 0x00009f0008007a0c */ /* 0x000fda0003f06270 */
        /* <DEDUP_REMOVED lines=39> */
.L_x_737:
[----:B------:R-:W-:Y:S05]  /*88e0*/  BSYNC B0 ;  /* 0x0000000000007941 */ /* 0x000fea0003800000 */
.L_x_736:
[----:B-1----:R-:W-:Y:S01]  /*88f0*/  IADD3 R8, R13, 0x20, RZ ;  /* 0x000000200d087810 */ /* 0x002fe20007ffe0ff */
[----:B------:R-:W-:Y:S03]  /*8900*/  BSSY B0, `(.L_x_738) ;  /* 0x0000029000007945 */ /* 0x000fe60003800000 */
[----:B------:R-:W-:-:S13]  /*8910*/  ISETP.GE.AND P0, PT, R8, c[0x0][0x27c], PT ;  /* 0x00009f0008007a0c */ /* 0x000fda0003f06270 */
[----:B------:R-:W-:Y:S05]  /*8920*/  @P0 BRA `(.L_x_739) ;  /* 0x0000026000000947 */ /* 0x000fea0003800000 */
[----:B------:R-:W1:Y:S01]  /*8930*/  LDS.128 R8, [R21+0x4000] ;  /* 0x0040000015087984 */ /* 0x000e620000000c00 */
        /* <DEDUP_REMOVED lines=36> */
[----:B------:R1:W-:Y:S02]  /*8b80*/  STS.128 [R21+0x4000], R8 ;  /* 0x0040000815007388 */ /* 0x0003e40000000c00 */
.L_x_739:
[----:B------:R-:W-:Y:S05]  /*8b90*/  BSYNC B0 ;  /* 0x0000000000007941 */ /* 0x000fea0003800000 */
.L_x_738:
        /* <DEDUP_REMOVED lines=42> */
.L_x_741:
[----:B------:R-:W-:Y:S05]  /*8e40*/  BSYNC B0 ;  /* 0x0000000000007941 */ /* 0x000fea0003800000 */
.L_x_740:
        /* <DEDUP_REMOVED lines=42> */
.L_x_743:
[----:B------:R-:W-:Y:S05]  /*90f0*/  BSYNC B0 ;  /* 0x0000000000007941 */ /* 0x000fea0003800000 */
.L_x_742:
[----:B-1----:R-:W-:-:S04]  /*9100*/  IADD3 R8, R13, 0x50, RZ ;  /* 0x000000500d087810 */ /* 0x002fc80007ffe0ff */
[----:B------:R-:W-:-:S13]  /*9110*/  ISETP.GE.AND P0, PT, R8, c[0x0][0x27c], PT ;  /* 0x00009f0008007a0c */ /* 0x000fda0003f06270 */
[----:B------:R-:W-:Y:S05]  /*9120*/  @P0 BRA `(.L_x_733) ;  /* 0x0000026000000947 */ /* 0x000fea0003800000 */
[----:B------:R-:W1:Y:S01]  /*9130*/  LDS.128 R8, [R12+0x8000] ;  /* 0x008000000c087984 */ /* 0x000e620000000c00 */
[C---:B------:R-:W-:Y:S01]  /*9140*/  SHF.L.U32 R51, R20.reuse, 0x10, RZ ;  /* 0x0000001014337819 */ /* 0x040fe200000006ff */
        /* <DEDUP_REMOVED lines=36> */
.L_x_733:
[----:B------:R-:W-:Y:S05]  /*9390*/  BSYNC B1 ;  /* 0x0000000000017941 */ /* 0x000fea0003800000 */
.L_x_732:
        /* <DEDUP_REMOVED lines=20> */
[-C--:B------:R-:W-:Y:S02]  /*94e0*/  FMUL.FTZ R11, R39, R43.reuse ;  /* 0x0000002b270b7220 */ /* 0x080fe40000410000 */
        /* <DEDUP_REMOVED lines=15> */
[-C--:B------:R-:W-:Y:S01]  /*95e0*/  FFMA.FTZ R18, R18, R47.reuse, -R8 ;  /* 0x0000002f12127223 */ /* 0x080fe20000010808 */
[----:B------:R-:W-:Y:S01]  /*95f0*/  F2FP.BF16.PACK_AB R8, R41, R10 ;  /* 0x0000000a2908723e */ /* 0x000fe200000010ff */
[----:B------:R-:W-:-:S02]  /*9600*/  FFMA.FTZ R11, R11, R47, R46 ;  /* 0x0000002f0b0b7223 */ /* 0x000fc4000001002e */
[-C--:B------:R-:W-:Y:S02]  /*9610*/  FFMA.FTZ R39, R40, R45.reuse, -R39 ;  /* 0x0000002d28277223 */ /* 0x080fe40000010827 */
[----:B------:R-:W-:Y:S01]  /*9620*/  FFMA.FTZ R48, R38, R45, R48 ;  /* 0x0000002d26307223 */ /* 0x000fe20000010030 */
[----:B------:R-:W-:-:S04]  /*9630*/  F2FP.BF16.PACK_AB R10, R11, R18 ;  /* 0x000000120b0a723e */ /* 0x000fc800000010ff */
[----:B------:R-:W-:-:S05]  /*9640*/  F2FP.BF16.PACK_AB R11, R48, R39 ;  /* 0x00000027300b723e */ /* 0x000fca00000010ff */
[----:B------:R1:W-:Y:S02]  /*9650*/  STS.128 [R21+0x2000], R8 ;  /* 0x0020000815007388 */ /* 0x0003e40000000c00 */
.L_x_746:
[----:B------:R-:W-:Y:S05]  /*9660*/  BSYNC B0 ;  /* 0x0000000000007941 */ /* 0x000fea0003800000 */
.L_x_745:
[----:B-1----:R-:W-:Y:S01]  /*9670*/  IADD3 R8, R13, 0x10, RZ ;  /* 0x000000100d087810 */ /* 0x002fe20007ffe0ff */
[----:B------:R-:W-:Y:S03]  /*9680*/  BSSY B0, `(.L_x_747) ;  /* 0x0000029000007945 */ /* 0x000fe60003800000 */
[----:B------:R-:W-:-:S13]  /*9690*/  ISETP.GE.AND P0, PT, R8, c[0x0][0x27c], PT ;  /* 0x00009f0008007a0c */ /* 0x000fda0003f06270 */
[----:B------:R-:W-:Y:S05]  /*96a0*/  @P0 BRA `(.L_x_748) ;  /* 0x0000026000000947 */ /* 0x000fea0003800000 */
[----:B------:R-:W1:Y:S01]  /*96b0*/  LDS.128 R8, [R12+0x2000] ;  /* 0x002000000c087984 */ /* 0x000e620000000c00 */
        /* <DEDUP_REMOVED lines=37> */
.L_x_748:
[----:B------:R-:W-:Y:S05]  /*9910*/  BSYNC B0 ;  /* 0x0000000000007941 */ /* 0x000fea0003800000 */
.L_x_747:
        /* <DEDUP_REMOVED lines=42> */
.L_x_750:
[----:B------:R-:W-:Y:S05]  /*9bc0*/  BSYNC B0 ;  /* 0x0000000000007941 */ /* 0x000fea0003800000 */
.L_x_749:
        /* <DEDUP_REMOVED lines=42> */
.L_x_752:
[----:B------:R-:W-:Y:S05]  /*9e70*/  BSYNC B0 ;  /* 0x0000000000007941 */ /* 0x000fea0003800000 */
.L_x_751:
        /* <DEDUP_REMOVED lines=42> */
.L_x_754:
[----:B------:R-:W-:Y:S05]  /*a120*/  BSYNC B0 ;  /* 0x0000000000007941 */ /* 0x000fea0003800000 */
.L_x_753:
        /* <DEDUP_REMOVED lines=42> */
.L_x_729:
        /* <DEDUP_REMOVED lines=18> */
[----:B------:R-:W-:Y:S01]  /*a4f0*/  CS2R R10, SRZ ;  /* 0x00000000000a7805 */ /* 0x000fe2000001ff00 */
[----:B------:R-:W-:Y:S01]  /*a500*/  CS2R R8, SRZ ;  /* 0x0000000000087805 */ /* 0x000fe2000001ff00 */
[----:B------:R-:W-:-:S08]  /*a510*/  IADD3 R13, R19, 0x20, RZ ;  /* 0x00000020130d7810 */ /* 0x000fd00007ffe0ff */
[----:B------:R-:W-:-:S04]  /*a520*/  @!P0 IMAD.WIDE R22, R19, 0x2, R40 ;  /* 0x0000000213168825 */ /* 0x000fc800078e0228 */
[----:B------:R-:W-:Y:S01]  /*a530*/  @!P0 IMAD.WIDE R24, R19, 0x2, R48 ;  /* 0x0000000213188825 */ /* 0x000fe200078e0230 */
[----:B------:R1:W5:Y:S04]  /*a540*/  @!P0 LD.E.128 R32, [R22.64] ;  /* 0x0000000616208980 */ /* 0x000368000c101d00 */
[----:B------:R2:W5:Y:S01]  /*a550*/  @!P0 LD.E.128 R8, [R24.64] ;  /* 0x0000000618088980 */ /* 0x000562000c101d00 */
[----:B------:R-:W-:Y:S01]  /*a560*/  ISETP.GE.AND P0, PT, R13, c[0x0][0x27c], PT ;  /* 0x00009f000d007a0c */ /* 0x000fe20003f06270 */
[----:B------:R-:W-:Y:S01]  /*a570*/  CS2R R30, SRZ ;  /* 0x00000000001e7805 */ /* 0x000fe2000001ff00 */
[----:B------:R-:W-:Y:S01]  /*a580*/  CS2R R28, SRZ ;  /* 0x00000000001c7805 */ /* 0x000fe2000001ff00 */
[----:B------:R-:W-:-:S10]  /*a590*/  CS2R R14, SRZ ;  /* 0x00000000000e7805 */ /* 0x000fd4000001ff00 */
[----:B------:R-:W-:-:S04]  /*a5a0*/  @!P0 SHF.R.S32.HI R12, RZ, 0x1f, R13 ;  /* 0x0000001fff0c8819 */ /* 0x000fc8000001140d */
[----:B------:R-:W-:-:S04]  /*a5b0*/  @!P0 LEA.HI R12, R12, R13, RZ, 0x3 ;  /* 0x0000000d0c0c8211 */ /* 0x000fc800078f18ff */
[----:B------:R-:W-:Y:S02]  /*a5c0*/  @!P0 LOP3.LUT R20, R12, 0xfffffff8, RZ, 0xc0, !PT ;  /* 0xfffffff80c148812 */ /* 0x000fe400078ec0ff */
[----:B------:R-:W-:Y:S01]  /*a5d0*/  CS2R R12, SRZ ;  /* 0x00000000000c7805 */ /* 0x000fe2000001ff00 */
[----:B------:R-:W-:Y:S02]  /*a5e0*/  IADD3 R21, R19, 0x40, RZ ;  /* 0x0000004013157810 */ /* 0x000fe40007ffe0ff */
[----:B-1----:R-:W-:-:S04]  /*a5f0*/  @!P0 IMAD.WIDE R22, R20, 0x2, R40 ;  /* 0x0000000214168825 */ /* 0x002fc800078e0228 */
[----:B------:R-:W-:Y:S01]  /*a600*/  @!P0 IMAD.WIDE R36, R20, 0x2, R48 ;  /* 0x0000000214248825 */ /* 0x000fe200078e0230 */
[----:B------:R1:W5:Y:S04]  /*a610*/  @!P0 LD.E.128 R28, [R22.64] ;  /* 0x00000006161c8980 */ /* 0x000368000c101d00 */
[----:B------:R3:W5:Y:S01]  /*a620*/  @!P0 LD.E.128 R12, [R36.64] ;  /* 0x00000006240c8980 */ /* 0x000762000c101d00 */
[----:B------:R-:W-:Y:S01]  /*a630*/  ISETP.GE.AND P0, PT, R21, c[0x0][0x27c], PT ;  /* 0x00009f0015007a0c */ /* 0x000fe20003f06270 */
[----:B------:R-:W-:Y:S01]  /*a640*/  CS2R R26, SRZ ;  /* 0x00000000001a7805 */ /* 0x000fe2000001ff00 */
[----:B--2---:R-:W-:-:S11]  /*a650*/  CS2R R24, SRZ ;  /* 0x0000000000187805 */ /* 0x004fd6000001ff00 */
[----:B------:R-:W-:-:S04]  /*a660*/  @!P0 SHF.R.S32.HI R20, RZ, 0x1f, R21 ;  /* 0x0000001fff148819 */ /* 0x000fc80000011415 */
[----:B------:R-:W-:Y:S01]  /*a670*/  @!P0 LEA.HI R20, R20, R21, RZ, 0x3 ;  /* 0x0000001514148211 */ /* 0x000fe200078f18ff */
[----:B-1----:R-:W-:-:S03]  /*a680*/  CS2R R22, SRZ ;  /* 0x0000000000167805 */ /* 0x002fc6000001ff00 */
[----:B------:R-:W-:-:S05]  /*a690*/  @!P0 LOP3.LUT R20, R20, 0xfffffff8, RZ, 0xc0, !PT ;  /* 0xfffffff814148812 */ /* 0x000fca00078ec0ff */
[----:B------:R-:W-:-:S04]  /*a6a0*/  @!P0 IMAD.WIDE R40, R20, 0x2, R40 ;  /* 0x0000000214288825 */ /* 0x000fc800078e0228 */
[----:B------:R-:W-:Y:S01]  /*a6b0*/  @!P0 IMAD.WIDE R48, R20, 0x2, R48 ;  /* 0x0000000214308825 */ /* 0x000fe200078e0230 */
[----:B------:R3:W5:Y:S01]  /*a6c0*/  @!P0 LD.E.128 R24, [R40.64] ;  /* 0x0000000628188980 */ /* 0x000762000c101d00 */
[----:B------:R-:W-:-:S06]  /*a6d0*/  CS2R R20, SRZ ;  /* 0x0000000000147805 */ /* 0x000fcc000001ff00 */
[----:B------:R3:W5:Y:S02]  /*a6e0*/  @!P0 LD.E.128 R20, [R48.64] ;  /* 0x0000000630148980 */ /* 0x000764000c101d00 */
.L_x_756:
[----:B------:R-:W-:Y:S05]  /*a6f0*/  BSYNC B0 ;  /* 0x0000000000007941 */ /* 0x000fea0003800000 */
.L_x_755:
[--C-:B-----5:R-:W-:Y:S01]  /*a700*/  SHF.R.U64 R39, R8, 0x10, R9.reuse ;  /* 0x0000001008277819 */ /* 0x120fe20000001209 */
[--C-:B------:R-:W-:Y:S01]  /*a710*/  IMAD.MOV.U32 R38, RZ, RZ, R9.reuse ;  /* 0x000000ffff267224 */ /* 0x100fe200078e0009 */
[----:B------:R-:W-:Y:S01]  /*a720*/  SHF.R.U32.HI R51, RZ, 0x10, R9 ;  /* 0x00000010ff337819 */ /* 0x000fe20000011609 */
[--C-:B------:R-:W-:Y:S01]  /*a730*/  IMAD.MOV.U32 R66, RZ, RZ, R33.reuse ;  /* 0x000000ffff427224 */ /* 0x100fe200078e0021 */
[--C-:B------:R-:W-:Y:S01]  /*a740*/  SHF.R.U64 R43, R32, 0x10, R33.reuse ;  /* 0x00000010202b7819 */ /* 0x100fe20000001221 */
[----:B------:R-:W-:Y:S01]  /*a750*/  IMAD.MOV.U32 R50, RZ, RZ, R12 ;  /* 0x000000ffff327224 */ /* 0x000fe200078e000c */
[----:B------:R-:W-:Y:S01]  /*a760*/  SHF.R.U32.HI R65, RZ, 0x10, R33 ;  /* 0x00000010ff417819 */ /* 0x000fe20000011621 */
[----:B------:R-:W-:Y:S01]  /*a770*/  IMAD.MOV.U32 R45, RZ, RZ, R20 ;  /* 0x000000ffff2d7224 */ /* 0x000fe200078e0014 */
[----:B------:R-:W-:Y:S01]  /*a780*/  SHF.R.U64 R9, R12, 0x10, R13 ;  /* 0x000000100c097819 */ /* 0x000fe2000000120d */
[--C-:B------:R-:W-:Y:S01]  /*a790*/  IMAD.MOV.U32 R63, RZ, RZ, R35.reuse ;  /* 0x000000ffff3f7224 */ /* 0x100fe200078e0023 */
[--C-:B---3--:R-:W-:Y:S01]  /*a7a0*/  SHF.R.U64 R41, R34, 0x10, R35.reuse ;  /* 0x0000001022297819 */ /* 0x108fe20000001223 */
[----:B------:R-:W-:Y:S01]  /*a7b0*/  IMAD.MOV.U32 R60, RZ, RZ, R30 ;  /* 0x000000ffff3c7224 */ /* 0x000fe200078e001e */
[----:B------:R-:W-:Y:S01]  /*a7c0*/  SHF.R.U32.HI R40, RZ, 0x10, R35 ;  /* 0x00000010ff287819 */ /* 0x000fe20000011623 */
[----:B------:R-:W-:Y:S01]  /*a7d0*/  IMAD R91, R91, -0x80, R42 ;  /* 0xffffff805b5b7824 */ /* 0x000fe200078e022a */
[----:B------:R-:W-:Y:S01]  /*a7e0*/  SHF.R.U64 R33, R30, 0x10, R31 ;  /* 0x000000101e217819 */ /* 0x000fe2000000121f */
[----:B------:R-:W-:Y:S01]  /*a7f0*/  IMAD.MOV.U32 R62, RZ, RZ, R28 ;  /* 0x000000ffff3e7224 */ /* 0x000fe200078e001c */
[----:B------:R-:W-:Y:S01]  /*a800*/  SHF.R.U64 R12, R20, 0x10, R21 ;  /* 0x00000010140c7819 */ /* 0x000fe20000001215 */
[----:B------:R-:W-:Y:S01]  /*a810*/  IMAD.MOV.U32 R46, RZ, RZ, R8 ;  /* 0x000000ffff2e7224 */ /* 0x000fe200078e0008 */
[----:B------:R-:W-:Y:S01]  /*a820*/  SHF.R.U64 R35, R28, 0x10, R29 ;  /* 0x000000101c237819 */ /* 0x000fe2000000121d */
[--C-:B------:R-:W-:Y:S01]  /*a830*/  IMAD.MOV.U32 R36, RZ, RZ, R11.reuse ;  /* 0x000000ffff247224 */ /* 0x100fe200078e000b */
[----:B------:R-:W-:Y:S01]  /*a840*/  SHF.R.U64 R37, R10, 0x10, R11 ;  /* 0x000000100a257819 */ /* 0x000fe2000000120b */
        /* <DEDUP_REMOVED lines=15> */
[----:B------:R-:W-:Y:S01]  /*a940*/  PRMT R23, R45, 0x5410, R12 ;  /* 0x000054102d177816 */ /* 0x000fe2000000000c */
[----:B------:R-:W-:Y:S01]  /*a950*/  IMAD.MOV.U32 R54, RZ, RZ, R24 ;  /* 0x000000ffff367224 */ /* 0x000fe200078e0018 */
[----:B------:R-:W-:Y:S01]  /*a960*/  IMNMX R45, R91, 0x80, PT ;  /* 0x000000805b2d7817 */ /* 0x000fe20003800200 */
[----:B------:R-:W-:Y:S01]  /*a970*/  IMAD.MOV.U32 R48, RZ, RZ, R10 ;  /* 0x000000ffff307224 */ /* 0x000fe200078e000a */
[----:B------:R-:W-:Y:S01]  /*a980*/  SHF.R.U32.HI R34, RZ, 0x10, R29 ;  /* 0x00000010ff227819 */ /* 0x000fe2000001161d */
[----:B------:R-:W-:Y:S01]  /*a990*/  IMAD.MOV.U32 R29, RZ, RZ, R25 ;  /* 0x000000ffff1d7224 */ /* 0x000fe200078e0019 */
[----:B------:R-:W-:Y:S01]  /*a9a0*/  ISETP.GE.AND P0, PT, R18, R45, PT ;  /* 0x0000002d1200720c */ /* 0x000fe20003f06270 */
[----:B------:R-:W-:Y:S01]  /*a9b0*/  IMAD.MOV.U32 R56, RZ, RZ, R26 ;  /* 0x000000ffff387224 */ /* 0x000fe200078e001a */
[----:B------:R-:W-:Y:S01]  /*a9c0*/  SHF.R.U32.HI R32, RZ, 0x10, R31 ;  /* 0x00000010ff207819 */ /* 0x000fe2000001161f */
[----:B------:R-:W-:Y:S01]  /*a9d0*/  IMAD.MOV.U32 R52, RZ, RZ, R14 ;  /* 0x000000ffff347224 */ /* 0x000fe200078e000e */
[----:B------:R-:W-:Y:S01]  /*a9e0*/  SHF.R.U64 R31, R24, 0x10, R25 ;  /* 0x00000010181f7819 */ /* 0x000fe20000001219 */
[----:B------:R-:W-:Y:S01]  /*a9f0*/  IMAD.MOV.U32 R24, RZ, RZ, R27 ;  /* 0x000000ffff187224 */ /* 0x000fe200078e001b */
[----:B------:R-:W-:Y:S01]  /*aa00*/  SHF.R.U32.HI R58, RZ, 0x10, R25 ;  /* 0x00000010ff3a7819 */ /* 0x000fe20000011619 */
[----:B------:R-:W-:Y:S01]  /*aa10*/  IMAD.MOV.U32 R10, RZ, RZ, R22 ;  /* 0x000000ffff0a7224 */ /* 0x000fe200078e0016 */
[----:B------:R-:W-:Y:S01]  /*aa20*/  SHF.R.U64 R25, R26, 0x10, R27 ;  /* 0x000000101a197819 */ /* 0x000fe2000000121b */
[----:B------:R-:W-:-:S04]  /*aa30*/  DEPBAR.LE SB0, 0x3 ;  /* 0x000080c00000791a */ /* 0x000fc80000000000 */
[----:B------:R-:W-:Y:S01]  /*aa40*/  SHF.R.U32.HI R49, RZ, 0x10, R27 ;  /* 0x00000010ff317819 */ /* 0x000fe2000001161b */
[----:B------:R-:W-:Y:S01]  /*aa50*/  BSSY B1, `(.L_x_757) ;  /* 0x0000150000017945 */ /* 0x000fe20003800000 */
        /* <DEDUP_REMOVED lines=84> */
[C---:B------:R-:W-:Y:S01]  /*afa0*/  FFMA.FTZ R56, R49.reuse, R66, -R56 ;  /* 0x0000004231387223 */ /* 0x040fe20000010838 */
        /* <DEDUP_REMOVED lines=9> */
[----:B------:R-:W-:Y:S02]  /*b040*/  IMAD.U32 R64, R36, 0x10000, RZ ;  /* 0x0001000024407824 */ /* 0x000fe400078e00ff */
[----:B------:R-:W-:Y:S02]  /*b050*/  FFMA.FTZ R8, R50, R54, R61 ;  /* 0x0000003632087223 */ /* 0x000fe4000001003d */
[----:B------:R-:W-:Y:S01]  /*b060*/  FFMA.FTZ R54, R52, R59, -R57 ;  /* 0x0000003b34367223 */ /* 0x000fe20000010839 */
        /* <DEDUP_REMOVED lines=25> */
.L_x_760:
[----:B------:R-:W-:Y:S05]  /*b200*/  BSYNC B0 ;  /* 0x0000000000007941 */ /* 0x000fea0003800000 */
.L_x_759:
        /* <DEDUP_REMOVED lines=8> */
[-C--:B------:R-:W-:Y:S01]  /*b290*/  LEA.HI R10, R11, R12.reuse, RZ, 0x3 ;  /* 0x0000000c0b0a7211 */ /* 0x080fe200078f18ff */
        /* <DEDUP_REMOVED lines=45> */
[----:B------:R-:W-:Y:S01]  /*b570*/  SHF.L.U32 R9, R11, 0x10, RZ ;  /* 0x000000100b097819 */ /* 0x000fe200000006ff */
        /* <DEDUP_REMOVED lines=14> */
[C---:B------:R-:W-:Y:S01]  /*b660*/  FFMA.FTZ R56, R51.reuse, R56, -R61 ;  /* 0x0000003833387223 */ /* 0x040fe2000001083d */
[----:B------:R-:W-:Y:S01]  /*b670*/  SHF.L.U32 R11, R30, 0x10, RZ ;  /* 0x000000101e0b7819 */ /* 0x000fe200000006ff */
[----:B------:R-:W-:Y:S01]  /*b680*/  FFMA.FTZ R51, R51, R54, R57 ;  /* 0x0000003633337223 */ /* 0x000fe20000010039 */
[----:B------:R-:W-:Y:S01]  /*b690*/  F2FP.BF16.PACK_AB R8, R8, R49 ;  /* 0x000000310808723e */ /* 0x000fe200000010ff */
[C---:B------:R-:W-:Y:S02]  /*b6a0*/  FMUL.FTZ R57, R59.reuse, R10 ;  /* 0x0000000a3b397220 */ /* 0x040fe40000410000 */
        /* <DEDUP_REMOVED lines=32> */
.L_x_762:
[----:B------:R-:W-:Y:S05]  /*b8b0*/  BSYNC B0 ;  /* 0x0000000000007941 */ /* 0x000fea0003800000 */
.L_x_761:
[----:B-1----:R-:W-:-:S04]  /*b8c0*/  IADD3 R12, R19, 0x40, RZ ;  /* 0x00000040130c7810 */ /* 0x002fc80007ffe0ff */
        /* <DEDUP_REMOVED lines=8> */
[----:B------:R-:W-:Y:S02]  /*b950*/  LEA.HI R11, R11, R12, RZ, 0x6 ;  /* 0x0000000c0b0b7211 */ /* 0x000fe400078f30ff */
[----:B------:R-:W-:Y:S02]  /*b960*/  SHF.R.S32.HI R13, RZ, 0x3, R10 ;  /* 0x00000003ff0d7819 */ /* 0x000fe4000001140a */
[----:B------:R-:W-:-:S02]  /*b970*/  LOP3.LUT R9, R9, 0x1c0, RZ, 0xc0, !PT ;  /* 0x000001c009097812 */ /* 0x000fc400078ec0ff */
[----:B------:R-:W-:Y:S02]  /*b980*/  LEA.HI R8, R8, R13, RZ, 0x1d ;  /* 0x0000000d08087211 */ /* 0x000fe400078fe8ff */
[----:B------:R-:W-:Y:S02]  /*b990*/  LOP3.LUT R15, R9, 0x38, R10, 0xf8, !PT ;  /* 0x00000038090f7812 */ /* 0x000fe400078ef80a */
[----:B------:R-:W-:Y:S02]  /*b9a0*/  SHF.R.S32.HI R13, RZ, 0x1f, R8 ;  /* 0x0000001fff0d7819 */ /* 0x000fe40000011408 */
[----:B------:R-:W-:Y:S02]  /*b9b0*/  SHF.R.U32.HI R10, RZ, 0x3, R9 ;  /* 0x00000003ff0a7819 */ /* 0x000fe40000011609 */
[----:B------:R-:W-:Y:S01]  /*b9c0*/  LEA.HI R13, R13, R8, RZ, 0x3 ;  /* 0x000000080d0d7211 */ /* 0x000fe200078f18ff */
[----:B------:R-:W-:Y:S01]  /*b9d0*/  IMAD.SHL.U32 R8, R8, 0x8, RZ ;  /* 0x0000000808087824 */ /* 0x000fe200078e00ff */
[----:B------:R-:W-:-:S02]  /*b9e0*/  SHF.L.U32 R11, R11, 0x7, RZ ;  /* 0x000000070b0b7819 */ /* 0x000fc400000006ff */
[----:B------:R-:W-:Y:S02]  /*b9f0*/  SHF.L.U32 R13, R13, 0xa, RZ ;  /* 0x0000000a0d0d7819 */ /* 0x000fe400000006ff */
[----:B------:R-:W-:Y:S02]  /*ba00*/  LOP3.LUT R9, R9, 0x38, R8, 0xf8, !PT ;  /* 0x0000003809097812 */ /* 0x000fe400078ef808 */
[----:B------:R-:W-:Y:S02]  /*ba10*/  LOP3.LUT R8, R13, 0x7fffe000, RZ, 0xc0, !PT ;  /* 0x7fffe0000d087812 */ /* 0x000fe400078ec0ff */
[----:B------:R-:W-:Y:S02]  /*ba20*/  LOP3.LUT R12, R11, 0x7fffe000, RZ, 0xc0, !PT ;  /* 0x7fffe0000b0c7812 */ /* 0x000fe400078ec0ff */
[----:B------:R-:W-:Y:S02]  /*ba30*/  LOP3.LUT R9, R9, R10, RZ, 0x3c, !PT ;  /* 0x0000000a09097212 */ /* 0x000fe400078e3cff */
[C---:B------:R-:W-:Y:S01]  /*ba40*/  LEA R8, R47.reuse, R8, 0x9 ;  /* 0x000000082f087211 */ /* 0x040fe200078e48ff */
[----:B------:R-:W-:Y:S01]  /*ba50*/  IMAD R12, R47, 0x200, R12 ;  /* 0x000002002f0c7824 */ /* 0x000fe200078e020c */
[----:B------:R-:W-:-:S02]  /*ba60*/  LOP3.LUT R15, R15, R10, RZ, 0x3c, !PT ;  /* 0x0000000a0f0f7212 */ /* 0x000fc400078e3cff */
[----:B------:R-:W-:Y:S01]  /*ba70*/  LOP3.LUT R57, R23, 0xffff0000, RZ, 0xc0, !PT ;  /* 0xffff000017397812 */ /* 0x000fe200078ec0ff */
[----:B------:R-:W-:Y:S01]  /*ba80*/  IMAD.IADD R47, R8, 0x1, R9 ;  /* 0x00000001082f7824 */ /* 0x000fe200078e0209 */
[----:B------:R-:W-:Y:S01]  /*ba90*/  SHF.L.U32 R64, R24, 0x10, RZ ;  /* 0x0000001018407819 */ /* 0x000fe200000006ff */
[----:B------:R-:W-:Y:S02]  /*baa0*/  IMAD.IADD R12, R12, 0x1, R15 ;  /* 0x000000010c0c7824 */ /* 0x000fe400078e020f */
[----:B------:R-:W-:Y:S02]  /*bab0*/  IMAD.SHL.U32 R47, R47, 0x2, RZ ;  /* 0x000000022f2f7824 */ /* 0x000fe400078e00ff */
[----:B------:R-:W-:-:S03]  /*bac0*/  IMAD.SHL.U32 R46, R12, 0x2, RZ ;  /* 0x000000020c2e7824 */ /* 0x000fc600078e00ff */
[----:B------:R-:W1:Y:S04]  /*bad0*/  LDS.128 R8, [R47+0x18100] ;  /* 0x018100002f087984 */ /* 0x000e680000000c00 */
[----:B------:R-:W2:Y:S01]  /*bae0*/  LDS.128 R12, [R46+0x18100] ;  /* 0x018100002e0c7984 */ /* 0x000ea20000000c00 */
[----:B-1----:R-:W-:Y:S01]  /*baf0*/  IMAD.U32 R55, R8, 0x10000, RZ ;  /* 0x0001000008377824 */ /* 0x002fe200078e00ff */
[C---:B------:R-:W-:Y:S01]  /*bb00*/  LOP3.LUT R59, R10.reuse, 0xffff0000, RZ, 0xc0, !PT ;  /* 0xffff00000a3b7812 */ /* 0x040fe200078ec0ff */
[----:B------:R-:W-:Y:S01]  /*bb10*/  IMAD.U32 R53, R10, 0x10000, RZ ;  /* 0x000100000a357824 */ /* 0x000fe200078e00ff */
[----:B------:R-:W-:Y:S01]  /*bb20*/  LOP3.LUT R8, R8, 0xffff0000, RZ, 0xc0, !PT ;  /* 0xffff000008087812 */ /* 0x000fe200078ec0ff */
[----:B------:R-:W-:Y:S01]  /*bb30*/  FMUL.FTZ R56, R55, R54 ;  /* 0x0000003637387220 */ /* 0x000fe20000410000 */
[C---:B--2---:R-:W-:Y:S01]  /*bb40*/  SHF.L.U32 R49, R12.reuse, 0x10, RZ ;  /* 0x000000100c317819 */ /* 0x044fe200000006ff */
[C---:B------:R-:W-:Y:S01]  /*bb50*/  IMAD.U32 R50, R13.reuse, 0x10000, RZ ;  /* 0x000100000d327824 */ /* 0x040fe200078e00ff */
[----:B------:R-:W-:Y:S01]  /*bb60*/  LOP3.LUT R52, R12, 0xffff0000, RZ, 0xc0, !PT ;  /* 0xffff00000c347812 */ /* 0x000fe200078ec0ff */
[C---:B------:R-:W-:Y:S01]  /*bb70*/  IMAD.U32 R51, R14.reuse, 0x10000, RZ ;  /* 0x000100000e337824 */ /* 0x040fe200078e00ff */
[----:B------:R-:W-:Y:S01]  /*bb80*/  LOP3.LUT R12, R13, 0xffff0000, RZ, 0xc0, !PT ;  /* 0xffff00000d0c7812 */ /* 0x000fe200078ec0ff */
[-C--:B------:R-:W-:Y:S01]  /*bb90*/  FMUL.FTZ R10, R55, R62.reuse ;  /* 0x0000003e370a7220 */ /* 0x080fe20000410000 */
[----:B------:R-:W-:Y:S01]  /*bba0*/  LOP3.LUT R48, R14, 0xffff0000, RZ, 0xc0, !PT ;  /* 0xffff00000e307812 */ /* 0x000fe200078ec0ff */
[----:B------:R-:W-:Y:S01]  /*bbb0*/  FFMA.FTZ R56, R49, R62, -R56 ;  /* 0x0000003e31387223 */ /* 0x000fe20000010838 */
[----:B------:R-:W-:Y:S01]  /*bbc0*/  SHF.L.U32 R13, R15, 0x10, RZ ;  /* 0x000000100f0d7819 */ /* 0x000fe200000006ff */
[----:B------:R-:W-:Y:S01]  /*bbd0*/  FFMA.FTZ R49, R49, R54, R10 ;  /* 0x0000003631317223 */ /* 0x000fe2000001000a */
[----:B------:R-:W-:Y:S01]  /*bbe0*/  LOP3.LUT R14, R15, 0xffff0000, RZ, 0xc0, !PT ;  /* 0xffff00000f0e7812 */ /* 0x000fe200078ec0ff */
[----:B------:R-:W-:Y:S01]  /*bbf0*/  IMAD.U32 R62, R21, 0x10000, RZ ;  /* 0x00010000153e7824 */ /* 0x000fe200078e00ff */
[C---:B------:R-:W-:Y:S01]  /*bc00*/  SHF.L.U32 R15, R9.reuse, 0x10, RZ ;  /* 0x00000010090f7819 */ /* 0x040fe200000006ff */
[----:B------:R-:W-:Y:S01]  /*bc10*/  FMUL.FTZ R55, R8, R57 ;  /* 0x0000003908377220 */ /* 0x000fe20000410000 */
[----:B------:R-:W-:Y:S01]  /*bc20*/  LOP3.LUT R60, R9, 0xffff0000, RZ, 0xc0, !PT ;  /* 0xffff0000093c7812 */ /* 0x000fe200078ec0ff */
[----:B------:R-:W-:Y:S01]  /*bc30*/  FMUL.FTZ R61, R53, R62 ;  /* 0x0000003e353d7220 */ /* 0x000fe20000410000 */
[----:B------:R-:W-:-:S02]  /*bc40*/  SHF.L.U32 R9, R11, 0x10, RZ ;  /* 0x000000100b097819 */ /* 0x000fc400000006ff */
[----:B------:R-:W-:Y:S02]  /*bc50*/  LOP3.LUT R58, R11, 0xffff0000, RZ, 0xc0, !PT ;  /* 0xffff00000b3a7812 */ /* 0x000fe400078ec0ff */
[----:B------:R-:W-:Y:S02]  /*bc60*/  LOP3.LUT R11, R27, 0xffff0000, RZ, 0xc0, !PT ;  /* 0xffff00001b0b7812 */ /* 0x000fe400078ec0ff */
[----:B------:R-:W-:Y:S02]  /*bc70*/  SHF.L.U32 R54, R25, 0x10, RZ ;  /* 0x0000001019367819 */ /* 0x000fe400000006ff */
[----:B------:R-:W-:Y:S01]  /*bc80*/  LOP3.LUT R10, R21, 0xffff0000, RZ, 0xc0, !PT ;  /* 0xffff0000150a7812 */ /* 0x000fe200078ec0ff */
[-C--:B------:R-:W-:Y:S02]  /*bc90*/  FMUL.FTZ R8, R8, R11.reuse ;  /* 0x0000000b08087220 */ /* 0x080fe40000410000 */
[----:B------:R-:W-:Y:S02]  /*bca0*/  FFMA.FTZ R55, R52, R11, -R55 ;  /* 0x0000000b34377223 */ /* 0x000fe40000010837 */
[-C--:B------:R-:W-:Y:S01]  /*bcb0*/  FMUL.FTZ R11, R53, R54.reuse ;  /* 0x00000036350b7220 */ /* 0x080fe20000410000 */
[----:B------:R-:W-:Y:S01]  /*bcc0*/  LOP3.LUT R53, R25, 0xffff0000, RZ, 0xc0, !PT ;  /* 0xffff000019357812 */ /* 0x000fe200078ec0ff */
[----:B------:R-:W-:Y:S01]  /*bcd0*/  FFMA.FTZ R54, R51, R54, -R61 ;  /* 0x0000003633367223 */ /* 0x000fe2000001083d */
[----:B------:R-:W-:Y:S01]  /*bce0*/  LOP3.LUT R61, R26, 0xffff0000, RZ, 0xc0, !PT ;  /* 0xffff00001a3d7812 */ /* 0x000fe200078ec0ff */
[----:B------:R-:W-:-:S02]  /*bcf0*/  FFMA.FTZ R8, R52, R57, R8 ;  /* 0x0000003934087223 */ /* 0x000fc40000010008 */
[----:B------:R-:W-:Y:S01]  /*bd00*/  FFMA.FTZ R51, R51, R62, R11 ;  /* 0x0000003e33337223 */ /* 0x000fe2000001000b */
[----:B------:R-:W-:Y:S01]  /*bd10*/  SHF.L.U32 R11, R22, 0x10, RZ ;  /* 0x00000010160b7819 */ /* 0x000fe200000006ff */
[C---:B------:R-:W-:Y:S01]  /*bd20*/  FMUL.FTZ R57, R59.reuse, R10 ;  /* 0x0000000a3b397220 */ /* 0x040fe20000410000 */
[----:B------:R-:W-:Y:S01]  /*bd30*/  F2FP.BF16.PACK_AB R8, R8, R49 ;  /* 0x000000310808723e */ /* 0x000fe200000010ff */
[----:B------:R-:W-:Y:S02]  /*bd40*/  IMAD.U32 R52, R26, 0x10000, RZ ;  /* 0x000100001a347824 */ /* 0x000fe400078e00ff */
[-C--:B------:R-:W-:Y:S02]  /*bd50*/  FMUL.FTZ R59, R59, R53.reuse ;  /* 0x000000353b3b7220 */ /* 0x080fe40000410000 */
[----:B------:R-:W-:Y:S02]  /*bd60*/  FFMA.FTZ R53, R48, R53, -R57 ;  /* 0x0000003530357223 */ /* 0x000fe40000010839 */
[----:B------:R-:W-:-:S02]  /*bd70*/  FMUL.FTZ R57, R15, R11 ;  /* 0x0000000b0f397220 */ /* 0x000fc40000410000 */
[-C--:B------:R-:W-:Y:S02]  /*bd80*/  FMUL.FTZ R15, R15, R52.reuse ;  /* 0x000000340f0f7220 */ /* 0x080fe40000410000 */
[----:B------:R-:W-:Y:S02]  /*bd90*/  IMAD.U32 R62, R20, 0x10000, RZ ;  /* 0x00010000143e7824 */ /* 0x000fe400078e00ff */
        /* <DEDUP_REMOVED lines=11> */
[----:B------:R-:W-:Y:S02]  /*be50*/  FMUL.FTZ R13, R60, R9 ;  /* 0x000000093c0d7220 */ /* 0x000fe40000410000 */
[----:B------:R-:W-:Y:S02]  /*be60*/  FMUL.FTZ R59, R58, R57 ;  /* 0x000000393a3b7220 */ /* 0x000fe40000410000 */
[----:B------:R-:W-:Y:S02]  /*be70*/  FMUL.FTZ R60, R60, R61 ;  /* 0x0000003d3c3c7220 */ /* 0x000fe40000410000 */
        /* <DEDUP_REMOVED lines=13> */
.L_x_758:
[----:B------:R-:W-:Y:S05]  /*bf50*/  BSYNC B1 ;  /* 0x0000000000017941 */ /* 0x000fea0003800000 */
.L_x_757:
        /* <DEDUP_REMOVED lines=8> */
[----:B------:R-:W-:-:S03]  /*bfe0*/  IMAD.SHL.U32 R10, R18, 0x40, RZ ;  /* 0x00000040120a7824 */ /* 0x000fc600078e00ff */
[----:B------:R-:W-:Y:S02]  /*bff0*/  LEA.HI R44, R9, R44, RZ, 0x1d ;  /* 0x0000002c092c7211 */ /* 0x000fe400078fe8ff */
[----:B------:R-:W-:Y:S02]  /*c000*/  LEA.HI R8, R11, R18, RZ, 0x3 ;  /* 0x000000120b087211 */ /* 0x000fe400078f18ff */
[----:B------:R-:W-:Y:S01]  /*c010*/  SHF.R.S32.HI R9, RZ, 0x1f, R44 ;  /* 0x0000001fff097819 */ /* 0x000fe2000001142c */
[----:B------:R-:W-:Y:S01]  /*c020*/  IMAD.SHL.U32 R11, R44, 0x8, RZ ;  /* 0x000000082c0b7824 */ /* 0x000fe200078e00ff */
[----:B------:R-:W-:Y:S02]  /*c030*/  LOP3.LUT R10, R10, 0x1c0, RZ, 0xc0, !PT ;  /* 0x000001c00a0a7812 */ /* 0x000fe400078ec0ff */
[----:B------:R-:W-:Y:S02]  /*c040*/  LEA.HI R9, R9, R44, RZ, 0x3 ;  /* 0x0000002c09097211 */ /* 0x000fe400078f18ff */
[----:B------:R-:W-:-:S02]  /*c050*/  SHF.L.U32 R8, R8, 0x6, RZ ;  /* 0x0000000608087819 */ /* 0x000fc400000006ff */
[----:B------:R-:W-:Y:S01]  /*c060*/  LOP3.LUT R12, R10, 0x38, R19, 0xf8, !PT ;  /* 0x000000380a0c7812 */ /* 0x000fe200078ef813 */
[----:B------:R-:W-:Y:S01]  /*c070*/  IMAD.SHL.U32 R9, R9, 0x400, RZ ;  /* 0x0000040009097824 */ /* 0x000fe200078e00ff */
[----:B------:R-:W-:Y:S02]  /*c080*/  SHF.R.U32.HI R13, RZ, 0x3, R10 ;  /* 0x00000003ff0d7819 */ /* 0x000fe4000001160a */
[----:B------:R-:W-:Y:S02]  /*c090*/  LOP3.LUT R8, R8, 0xfffffe00, RZ, 0xc0, !PT ;  /* 0xfffffe0008087812 */ /* 0x000fe400078ec0ff */
[----:B------:R-:W-:Y:S02]  /*c0a0*/  LOP3.LUT R10, R10, 0x38, R11, 0xf8, !PT ;  /* 0x000000380a0a7812 */ /* 0x000fe400078ef80b */
[----:B------:R-:W-:Y:S02]  /*c0b0*/  LOP3.LUT R12, R8, R12, R13, 0xf6, !PT ;  /* 0x0000000c080c7212 */ /* 0x000fe400078ef60d */
[----:B------:R-:W-:-:S02]  /*c0c0*/  LOP3.LUT R13, R10, R13, RZ, 0x3c, !PT ;  /* 0x0000000d0a0d7212 */ /* 0x000fc400078e3cff */
[----:B------:R-:W-:Y:S02]  /*c0d0*/  LOP3.LUT R9, R9, 0x7fffe000, RZ, 0xc0, !PT ;  /* 0x7fffe00009097812 */ /* 0x000fe400078ec0ff */
[----:B------:R-:W-:Y:S02]  /*c0e0*/  SHF.L.U32 R45, R12, 0x1, RZ ;  /* 0x000000010c2d7819 */ /* 0x000fe400000006ff */
[----:B------:R-:W-:-:S03]  /*c0f0*/  IADD3 R44, R13, R9, R8 ;  /* 0x000000090d2c7210 */ /* 0x000fc60007ffe008 */
[----:B------:R-:W1:Y:S02]  /*c100*/  LDS.128 R12, [R45+0x18100] ;  /* 0x018100002d0c7984 */ /* 0x000e640000000c00 */
[----:B------:R-:W-:-:S05]  /*c110*/  IMAD.SHL.U32 R44, R44, 0x2, RZ ;  /* 0x000000022c2c7824 */ /* 0x000fca00078e00ff */
[----:B------:R-:W2:Y:S01]  /*c120*/  LDS.128 R8, [R44+0x18100] ;  /* 0x018100002c087984 */ /* 0x000ea20000000c00 */
[C---:B-1----:R-:W-:Y:S01]  /*c130*/  IMAD.U32 R47, R12.reuse, 0x10000, RZ ;  /* 0x000100000c2f7824 */ /* 0x042fe200078e00ff */
[----:B------:R-:W-:Y:S01]  /*c140*/  LOP3.LUT R46, R12, 0xffff0000, RZ, 0xc0, !PT ;  /* 0xffff00000c2e7812 */ /* 0x000fe200078ec0ff */
[----:B------:R-:W-:Y:S01]  /*c150*/  IMAD.U32 R48, R14, 0x10000, RZ ;  /* 0x000100000e307824 */ /* 0x000fe200078e00ff */
[C---:B------:R-:W-:Y:S02]  /*c160*/  SHF.L.U32 R12, R13.reuse, 0x10, RZ ;  /* 0x000000100d0c7819 */ /* 0x040fe400000006ff */
[----:B------:R-:W-:Y:S02]  /*c170*/  LOP3.LUT R49, R13, 0xffff0000, RZ, 0xc0, !PT ;  /* 0xffff00000d317812 */ /* 0x000fe400078ec0ff */
[C---:B------:R-:W-:Y:S01]  /*c180*/  SHF.L.U32 R13, R15.reuse, 0x10, RZ ;  /* 0x000000100f0d7819 */ /* 0x040fe200000006ff */
[----:B--2---:R-:W-:Y:S01]  /*c190*/  IMAD.U32 R52, R8, 0x10000, RZ ;  /* 0x0001000008347824 */ /* 0x004fe200078e00ff */
[----:B------:R-:W-:Y:S01]  /*c1a0*/  LOP3.LUT R53, R15, 0xffff0000, RZ, 0xc0, !PT ;  /* 0xffff00000f357812 */ /* 0x000fe200078ec0ff */
[----:B------:R-:W-:Y:S01]  /*c1b0*/  IMAD.U32 R15, R37, 0x10000, RZ ;  /* 0x00010000250f7824 */ /* 0x000fe200078e00ff */
[----:B------:R-:W-:-:S02]  /*c1c0*/  SHF.L.U32 R50, R10, 0x10, RZ ;  /* 0x000000100a327819 */ /* 0x000fc400000006ff */
[----:B------:R-:W-:Y:S02]  /*c1d0*/  LOP3.LUT R51, R8, 0xffff0000, RZ, 0xc0, !PT ;  /* 0xffff000008337812 */ /* 0x000fe400078ec0ff */
[C---:B------:R-:W-:Y:S02]  /*c1e0*/  SHF.L.U32 R8, R9.reuse, 0x10, RZ ;  /* 0x0000001009087819 */ /* 0x040fe400000006ff */
[----:B------:R-:W-:Y:S01]  /*c1f0*/  LOP3.LUT R56, R9, 0xffff0000, RZ, 0xc0, !PT ;  /* 0xffff000009387812 */ /* 0x000fe200078ec0ff */
[----:B------:R-:W-:Y:S01]  /*c200*/  IMAD.U32 R9, R41, 0x10000, RZ ;  /* 0x0001000029097824 */ /* 0x000fe200078e00ff */
        /* <DEDUP_REMOVED lines=11> */
[-C--:B------:R-:W-:Y:S01]  /*c2c0*/  FMUL.FTZ R57, R37, R55.reuse ;  /* 0x0000003725397220 */ /* 0x080fe20000410000 */
[----:B------:R-:W-:Y:S01]  /*c2d0*/  LOP3.LUT R43, R43, 0xffff0000, RZ, 0xc0, !PT ;  /* 0xffff00002b2b7812 */ /* 0x000fe200078ec0ff */
[-C--:B------:R-:W-:Y:S01]  /*c2e0*/  FMUL.FTZ R48, R9, R52.reuse ;  /* 0x0000003409307220 */ /* 0x080fe20000410000 */
[----:B------:R-:W-:Y:S01]  /*c2f0*/  SHF.L.U32 R54, R11, 0x10, RZ ;  /* 0x000000100b367819 */ /* 0x000fe200000006ff */
[----:B------:R-:W-:Y:S01]  /*c300*/  FMUL.FTZ R55, R41, R55 ;  /* 0x0000003729377220 */ /* 0x000fe20000410000 */
[----:B------:R-:W-:Y:S01]  /*c310*/  LOP3.LUT R11, R11, 0xffff0000, RZ, 0xc0, !PT ;  /* 0xffff00000b0b7812 */ /* 0x000fe200078ec0ff */
[----:B------:R-:W-:-:S02]  /*c320*/  FMUL.FTZ R52, R15, R52 ;  /* 0x000000340f347220 */ /* 0x000fc40000410000 */
[-C--:B------:R-:W-:Y:S02]  /*c330*/  FFMA.FTZ R57, R41, R14.reuse, -R57 ;  /* 0x0000000e29397223 */ /* 0x080fe40000010839 */
[----:B------:R-:W-:Y:S01]  /*c340*/  FFMA.FTZ R55, R37, R14, R55 ;  /* 0x0000000e25377223 */ /* 0x000fe20000010037 */
[----:B------:R-:W-:Y:S01]  /*c350*/  SHF.L.U32 R37, R40, 0x10, RZ ;  /* 0x0000001028257819 */ /* 0x000fe200000006ff */
[----:B------:R-:W-:Y:S01]  /*c360*/  FFMA.FTZ R52, R9, R47, R52 ;  /* 0x0000002f09347223 */ /* 0x000fe20000010034 */
[C---:B------:R-:W-:Y:S01]  /*c370*/  SHF.L.U32 R9, R38.reuse, 0x10, RZ ;  /* 0x0000001026097819 */ /* 0x040fe200000006ff */
[----:B------:R-:W-:Y:S01]  /*c380*/  FMUL.FTZ R14, R39, R51 ;  /* 0x00000033270e7220 */ /* 0x000fe20000410000 */
[----:B------:R-:W-:Y:S01]  /*c390*/  LOP3.LUT R38, R38, 0xffff0000, RZ, 0xc0, !PT ;  /* 0xffff000026267812 */ /* 0x000fe200078ec0ff */
[----:B------:R-:W-:Y:S01]  /*c3a0*/  FFMA.FTZ R48, R15, R47, -R48 ;  /* 0x0000002f0f307223 */ /* 0x000fe20000010830 */
[----:B------:R-:W-:Y:S01]  /*c3b0*/  LOP3.LUT R40, R40, 0xffff0000, RZ, 0xc0, !PT ;  /* 0xffff000028287812 */ /* 0x000fe200078ec0ff */
[C---:B------:R-:W-:Y:S01]  /*c3c0*/  IMAD.U32 R15, R42.reuse, 0x10000, RZ ;  /* 0x000100002a0f7824 */ /* 0x040fe200078e00ff */
[----:B------:R-:W-:Y:S01]  /*c3d0*/  LOP3.LUT R42, R42, 0xffff0000, RZ, 0xc0, !PT ;  /* 0xffff00002a2a7812 */ /* 0x000fe200078ec0ff */
[----:B------:R-:W-:-:S02]  /*c3e0*/  FMUL.FTZ R51, R43, R51 ;  /* 0x000000332b337220 */ /* 0x000fc40000410000 */
[----:B------:R-:W-:Y:S02]  /*c3f0*/  FFMA.FTZ R43, R43, R46, -R14 ;  /* 0x0000002e2b2b7223 */ /* 0x000fe4000001080e */
[C---:B------:R-:W-:Y:S01]  /*c400*/  IMAD.U32 R14, R36.reuse, 0x10000, RZ ;  /* 0x00010000240e7824 */ /* 0x040fe200078e00ff */
[----:B------:R-:W-:Y:S01]  /*c410*/  LOP3.LUT R36, R36, 0xffff0000, RZ, 0xc0, !PT ;  /* 0xffff000024247812 */ /* 0x000fe200078ec0ff */
[-C--:B------:R-:W-:Y:S02]  /*c420*/  FMUL.FTZ R41, R9, R8.reuse ;  /* 0x0000000809297220 */ /* 0x080fe40000410000 */
[----:B------:R-:W-:Y:S02]  /*c430*/  FMUL.FTZ R8, R15, R8 ;  /* 0x000000080f087220 */ /* 0x000fe40000410000 */
[----:B------:R-:W-:Y:S02]  /*c440*/  FFMA.FTZ R51, R39, R46, R51 ;  /* 0x0000002e27337223 */ /* 0x000fe40000010033 */
[----:B------:R-:W-:-:S02]  /*c450*/  FFMA.FTZ R41, R15, R12, -R41 ;  /* 0x0000000c0f297223 */ /* 0x000fc40000010829 */
[----:B------:R-:W-:Y:S02]  /*c460*/  FFMA.FTZ R9, R9, R12, R8 ;  /* 0x0000000c09097223 */ /* 0x000fe40000010008 */
[----:B------:R-:W-:Y:S02]  /*c470*/  FMUL.FTZ R46, R14, R54 ;  /* 0x000000360e2e7220 */ /* 0x000fe40000410000 */
[----:B------:R-:W-:Y:S02]  /*c480*/  FMUL.FTZ R12, R38, R56 ;  /* 0x00000038260c7220 */ /* 0x000fe40000410000 */
[----:B------:R-:W-:Y:S02]  /*c490*/  FMUL.FTZ R8, R36, R11 ;  /* 0x0000000b24087220 */ /* 0x000fe40000410000 */
[----:B------:R-:W-:Y:S02]  /*c4a0*/  FMUL.FTZ R54, R37, R54 ;  /* 0x0000003625367220 */ /* 0x000fe40000410000 */
[----:B------:R-:W-:-:S02]  /*c4b0*/  FMUL.FTZ R56, R42, R56 ;  /* 0x000000382a387220 */ /* 0x000fc40000410000 */
[----:B------:R-:W-:Y:S02]  /*c4c0*/  FMUL.FTZ R11, R40, R11 ;  /* 0x0000000b280b7220 */ /* 0x000fe40000410000 */
[----:B------:R-:W-:Y:S02]  /*c4d0*/  FFMA.FTZ R15, R37, R13, -R46 ;  /* 0x0000000d250f7223 */ /* 0x000fe4000001082e */
[----:B------:R-:W-:Y:S01]  /*c4e0*/  FFMA.FTZ R42, R42, R49, -R12 ;  /* 0x000000312a2a7223 */ /* 0x000fe2000001080c */
[----:B------:R-:W-:Y:S01]  /*c4f0*/  F2FP.BF16.PACK_AB R12, R43, R48 ;  /* 0x000000302b0c723e */ /* 0x000fe200000010ff */
        /* <DEDUP_REMOVED lines=13> */
.L_x_764:
[----:B------:R-:W-:Y:S05]  /*c5d0*/  BSYNC B0 ;  /* 0x0000000000007941 */ /* 0x000fea0003800000 */
.L_x_763:
        /* <DEDUP_REMOVED lines=27> */
[----:B------:R-:W-:Y:S02]  /*c790*/  IADD3 R12, R15, R12, R9 ;  /* 0x0000000c0f0c7210 */ /* 0x000fe40007ffe009 */
[----:B------:R-:W-:Y:S02]  /*c7a0*/  LOP3.LUT R36, R11, R8, RZ, 0x3c, !PT ;  /* 0x000000080b247212 */ /* 0x000fe400078e3cff */
[----:B------:R-:W-:Y:S01]  /*c7b0*/  LOP3.LUT R10, R10, 0x7fffe000, RZ, 0xc0, !PT ;  /* 0x7fffe0000a0a7812 */ /* 0x000fe200078ec0ff */
[----:B------:R-:W-:-:S03]  /*c7c0*/  IMAD.SHL.U32 R37, R12, 0x2, RZ ;  /* 0x000000020c257824 */ /* 0x000fc600078e00ff */
[----:B------:R-:W-:Y:S02]  /*c7d0*/  IADD3 R36, R36, R10, R9 ;  /* 0x0000000a24247210 */ /* 0x000fe40007ffe009 */
[----:B------:R-:W1:Y:S02]  /*c7e0*/  LDS.128 R12, [R37+0x18100] ;  /* 0x01810000250c7984 */ /* 0x000e640000000c00 */
[----:B------:R-:W-:-:S05]  /*c7f0*/  SHF.L.U32 R36, R36, 0x1, RZ ;  /* 0x0000000124247819 */ /* 0x000fca00000006ff */
[----:B------:R-:W2:Y:S01]  /*c800*/  LDS.128 R8, [R36+0x18100] ;  /* 0x0181000024087984 */ /* 0x000ea20000000c00 */
        /* <DEDUP_REMOVED lines=16> */
[----:B------:R-:W-:Y:S01]  /*c910*/  FMUL.FTZ R42, R44, R42 ;  /* 0x0000002a2c2a7220 */ /* 0x000fe20000410000 */
[----:B------:R-:W-:Y:S01]  /*c920*/  SHF.L.U32 R40, R14, 0x10, RZ ;  /* 0x000000100e287819 */ /* 0x000fe200000006ff */
        /* <DEDUP_REMOVED lines=8> */
[----:B------:R-:W-:Y:S01]  /*c9b0*/  FMUL.FTZ R15, R44, R15 ;  /* 0x0000000f2c0f7220 */ /* 0x000fe20000410000 */
[----:B------:R-:W-:Y:S01]  /*c9c0*/  LOP3.LUT R14, R14, 0xffff0000, RZ, 0xc0, !PT ;  /* 0xffff00000e0e7812 */ /* 0x000fe200078ec0ff */
[-C--:B------:R-:W-:Y:S01]  /*c9d0*/  FMUL.FTZ R39, R35, R47.reuse ;  /* 0x0000002f23277220 */ /* 0x080fe20000410000 */
[----:B------:R-:W-:Y:S01]  /*c9e0*/  LOP3.LUT R11, R11, 0xffff0000, RZ, 0xc0, !PT ;  /* 0xffff00000b0b7812 */ /* 0x000fe200078ec0ff */
[----:B------:R-:W-:-:S02]  /*c9f0*/  FMUL.FTZ R47, R9, R47 ;  /* 0x0000002f092f7220 */ /* 0x000fc40000410000 */
[-C--:B------:R-:W-:Y:S02]  /*ca00*/  FFMA.FTZ R49, R44, R38.reuse, -R49 ;  /* 0x000000262c317223 */ /* 0x080fe40000010831 */
[----:B------:R-:W-:Y:S02]  /*ca10*/  FFMA.FTZ R15, R31, R38, R15 ;  /* 0x000000261f0f7223 */ /* 0x000fe4000001000f */
[-C--:B------:R-:W-:Y:S02]  /*ca20*/  FFMA.FTZ R39, R9, R40.reuse, -R39 ;  /* 0x0000002809277223 */ /* 0x080fe40000010827 */
[----:B------:R-:W-:Y:S01]  /*ca30*/  FFMA.FTZ R47, R35, R40, R47 ;  /* 0x00000028232f7223 */ /* 0x000fe2000001002f */
[C---:B------:R-:W-:Y:S01]  /*ca40*/  SHF.L.U32 R40, R28.reuse, 0x10, RZ ;  /* 0x000000101c287819 */ /* 0x040fe200000006ff */
[-C--:B------:R-:W-:Y:S01]  /*ca50*/  FMUL.FTZ R38, R29, R46.reuse ;  /* 0x0000002e1d267220 */ /* 0x080fe20000410000 */
[----:B------:R-:W-:Y:S01]  /*ca60*/  LOP3.LUT R28, R28, 0xffff0000, RZ, 0xc0, !PT ;  /* 0xffff00001c1c7812 */ /* 0x000fe200078ec0ff */
[----:B------:R-:W-:-:S02]  /*ca70*/  FMUL.FTZ R46, R33, R46 ;  /* 0x0000002e212e7220 */ /* 0x000fc40000410000 */
[C---:B------:R-:W-:Y:S01]  /*ca80*/  IMAD.U32 R9, R30.reuse, 0x10000, RZ ;  /* 0x000100001e097824 */ /* 0x040fe200078e00ff */
[----:B------:R-:W-:Y:S01]  /*ca90*/  LOP3.LUT R30, R30, 0xffff0000, RZ, 0xc0, !PT ;  /* 0xffff00001e1e7812 */ /* 0x000fe200078ec0ff */
[C---:B------:R-:W-:Y:S01]  /*caa0*/  IMAD.U32 R31, R34.reuse, 0x10000, RZ ;  /* 0x00010000221f7824 */ /* 0x040fe200078e00ff */
[----:B------:R-:W-:Y:S01]  /*cab0*/  LOP3.LUT R34, R34, 0xffff0000, RZ, 0xc0, !PT ;  /* 0xffff000022227812 */ /* 0x000fe200078ec0ff */
[C---:B------:R-:W-:Y:S01]  /*cac0*/  IMAD.U32 R44, R32.reuse, 0x10000, RZ ;  /* 0x00010000202c7824 */ /* 0x040fe200078e00ff */
[----:B------:R-:W-:Y:S01]  /*cad0*/  LOP3.LUT R32, R32, 0xffff0000, RZ, 0xc0, !PT ;  /* 0xffff000020207812 */ /* 0x000fe200078ec0ff */
[-C--:B------:R-:W-:Y:S02]  /*cae0*/  FFMA.FTZ R38, R33, R14.reuse, -R38 ;  /* 0x0000000e21267223 */ /* 0x080fe40000010826 */
[----:B------:R-:W-:Y:S02]  /*caf0*/  FFMA.FTZ R46, R29, R14, R46 ;  /* 0x0000000e1d2e7223 */ /* 0x000fe4000001002e */
[----:B------:R-:W-:-:S02]  /*cb00*/  FMUL.FTZ R33, R9, R8 ;  /* 0x0000000809217220 */ /* 0x000fc40000410000 */
[-C--:B------:R-:W-:Y:S02]  /*cb10*/  FMUL.FTZ R14, R40, R45.reuse ;  /* 0x0000002d280e7220 */ /* 0x080fe40000410000 */
[C---:B------:R-:W-:Y:S02]  /*cb20*/  FMUL.FTZ R8, R31.reuse, R8 ;  /* 0x000000081f087220 */ /* 0x040fe40000410000 */
[C---:B------:R-:W-:Y:S02]  /*cb30*/  FMUL.FTZ R45, R44.reuse, R45 ;  /* 0x0000002d2c2d7220 */ /* 0x040fe40000410000 */
[-C--:B------:R-:W-:Y:S02]  /*cb40*/  FFMA.FTZ R33, R31, R12.reuse, -R33 ;  /* 0x0000000c1f217223 */ /* 0x080fe40000010821 */
[----:B------:R-:W-:Y:S02]  /*cb50*/  FFMA.FTZ R9, R9, R12, R8 ;  /* 0x0000000c09097223 */ /* 0x000fe40000010008 */
[----:B------:R-:W-:Y:S01]  /*cb60*/  FFMA.FTZ R44, R44, R13, -R14 ;  /* 0x0000000d2c2c7223 */ /* 0x000fe2000001080e */
[----:B------:R-:W-:Y:S01]  /*cb70*/  F2FP.BF16.PACK_AB R14, R38, R39 ;  /* 0x00000027260e723e */ /* 0x000fe200000010ff */
[----:B------:R-:W-:-:S02]  /*cb80*/  FFMA.FTZ R45, R40, R13, R45 ;  /* 0x0000000d282d7223 */ /* 0x000fc4000001002d */
[-C--:B------:R-:W-:Y:S02]  /*cb90*/  FMUL.FTZ R13, R30, R48.reuse ;  /* 0x000000301e0d7220 */ /* 0x080fe40000410000 */
[-C--:B------:R-:W-:Y:S02]  /*cba0*/  FMUL.FTZ R12, R28, R11.reuse ;  /* 0x0000000b1c0c7220 */ /* 0x080fe40000410000 */
        /* <DEDUP_REMOVED lines=15> */
.L_x_766:
[----:B------:R-:W-:Y:S05]  /*cca0*/  BSYNC B0 ;  /* 0x0000000000007941 */ /* 0x000fea0003800000 */
.L_x_765:
        /* <DEDUP_REMOVED lines=13> */
[----:B------:R-:W-:Y:S02]  /*cd80*/  LOP3.LUT R12, R12, 0x1c0, RZ, 0xc0, !PT ;  /* 0x000001c00c0c7812 */ /* 0x000fe400078ec0ff */
        /* <DEDUP_REMOVED lines=12> */
[----:B------:R-:W-:Y:S02]  /*ce50*/  LOP3.LUT R9, R11, 0x7fffe000, RZ, 0xc0, !PT ;  /* 0x7fffe0000b097812 */ /* 0x000fe400078ec0ff */
[----:B------:R-:W-:-:S02]  /*ce60*/  IADD3 R13, R14, R13, R8 ;  /* 0x0000000d0e0d7210 */ /* 0x000fc40007ffe008 */
[----:B------:R-:W-:-:S03]  /*ce70*/  IADD3 R9, R10, R9, R8 ;  /* 0x000000090a097210 */ /* 0x000fc60007ffe008 */
[----:B------:R-:W-:Y:S01]  /*ce80*/  IMAD.SHL.U32 R19, R13, 0x2, RZ ;  /* 0x000000020d137824 */ /* 0x000fe200078e00ff */
[----:B------:R-:W-:-:S04]  /*ce90*/  SHF.L.U32 R18, R9, 0x1, RZ ;  /* 0x0000000109127819 */ /* 0x000fc800000006ff */
[----:B------:R-:W1:Y:S04]  /*cea0*/  LDS.128 R12, [R19+0x18100] ;  /* 0x01810000130c7984 */ /* 0x000e680000000c00 */
[----:B------:R-:W2:Y:S01]  /*ceb0*/  LDS.128 R8, [R18+0x18100] ;  /* 0x0181000012087984 */ /* 0x000ea20000000c00 */
[C---:B-1----:R-:W-:Y:S01]  /*cec0*/  IMAD.U32 R29, R12.reuse, 0x10000, RZ ;  /* 0x000100000c1d7824 */ /* 0x042fe200078e00ff */
        /* <DEDUP_REMOVED lines=8> */
[----:B------:R-:W-:Y:S01]  /*cf50*/  SHF.L.U32 R32, R10, 0x10, RZ ;  /* 0x000000100a207819 */ /* 0x000fe200000006ff */
[----:B------:R-:W-:Y:S01]  /*cf60*/  IMAD.U32 R15, R21, 0x10000, RZ ;  /* 0x00010000150f7824 */ /* 0x000fe200078e00ff */
[----:B------:R-:W-:Y:S01]  /*cf70*/  LOP3.LUT R38, R9, 0xffff0000, RZ, 0xc0, !PT ;  /* 0xffff000009267812 */ /* 0x000fe200078ec0ff */
[----:B------:R-:W-:Y:S01]  /*cf80*/  IMAD.U32 R36, R11, 0x10000, RZ ;  /* 0x000100000b247824 */ /* 0x000fe200078e00ff */
[----:B------:R-:W-:-:S02]  /*cf90*/  SHF.L.U32 R9, R25, 0x10, RZ ;  /* 0x0000001019097819 */ /* 0x000fc400000006ff */
[----:B------:R-:W-:Y:S01]  /*cfa0*/  LOP3.LUT R37, R10, 0xffff0000, RZ, 0xc0, !PT ;  /* 0xffff00000a257812 */ /* 0x000fe200078ec0ff */
[-C--:B------:R-:W-:Y:S01]  /*cfb0*/  FMUL.FTZ R10, R15, R32.reuse ;  /* 0x000000200f0a7220 */ /* 0x080fe20000410000 */
[C---:B------:R-:W-:Y:S01]  /*cfc0*/  SHF.L.U32 R30, R14.reuse, 0x10, RZ ;  /* 0x000000100e1e7819 */ /* 0x040fe200000006ff */
[----:B------:R-:W-:Y:S01]  /*cfd0*/  FMUL.FTZ R32, R9, R32 ;  /* 0x0000002009207220 */ /* 0x000fe20000410000 */
[----:B------:R-:W-:Y:S02]  /*cfe0*/  LOP3.LUT R21, R21, 0xffff0000, RZ, 0xc0, !PT ;  /* 0xffff000015157812 */ /* 0x000fe400078ec0ff */
        /* <DEDUP_REMOVED lines=11> */
[----:B------:R-:W-:-:S02]  /*d0a0*/  FMUL.FTZ R30, R9, R34 ;  /* 0x00000022091e7220 */ /* 0x000fc40000410000 */
[----:B------:R-:W-:Y:S02]  /*d0b0*/  FMUL.FTZ R34, R15, R34 ;  /* 0x000000220f227220 */ /* 0x000fe40000410000 */
[-C--:B------:R-:W-:Y:S02]  /*d0c0*/  FFMA.FTZ R39, R25, R14.reuse, -R39 ;  /* 0x0000000e19277223 */ /* 0x080fe40000010827 */
[----:B------:R-:W-:Y:S02]  /*d0d0*/  FFMA.FTZ R37, R21, R14, R37 ;  /* 0x0000000e15257223 */ /* 0x000fe40000010025 */
[----:B------:R-:W-:Y:S02]  /*d0e0*/  FFMA.FTZ R34, R9, R29, R34 ;  /* 0x0000001d09227223 */ /* 0x000fe40000010022 */
[----:B------:R-:W-:Y:S02]  /*d0f0*/  FMUL.FTZ R14, R23, R33 ;  /* 0x00000021170e7220 */ /* 0x000fe40000410000 */
[----:B------:R-:W-:-:S02]  /*d100*/  FFMA.FTZ R30, R15, R29, -R30 ;  /* 0x0000001d0f1e7223 */ /* 0x000fc4000001081e */
[C---:B------:R-:W-:Y:S01]  /*d110*/  IMAD.U32 R9, R22.reuse, 0x10000, RZ ;  /* 0x0001000016097824 */ /* 0x040fe200078e00ff */
[----:B------:R-:W-:Y:S01]  /*d120*/  LOP3.LUT R22, R22, 0xffff0000, RZ, 0xc0, !PT ;  /* 0xffff000016167812 */ /* 0x000fe200078ec0ff */
[C---:B------:R-:W-:Y:S01]  /*d130*/  IMAD.U32 R15, R26.reuse, 0x10000, RZ ;  /* 0x000100001a0f7824 */ /* 0x040fe200078e00ff */
[----:B------:R-:W-:Y:S01]  /*d140*/  LOP3.LUT R26, R26, 0xffff0000, RZ, 0xc0, !PT ;  /* 0xffff00001a1a7812 */ /* 0x000fe200078ec0ff */
[C---:B------:R-:W-:Y:S02]  /*d150*/  FMUL.FTZ R33, R27.reuse, R33 ;  /* 0x000000211b217220 */ /* 0x040fe40000410000 */
[----:B------:R-:W-:Y:S01]  /*d160*/  FFMA.FTZ R27, R27, R28, -R14 ;  /* 0x0000001c1b1b7223 */ /* 0x000fe2000001080e */
[C---:B------:R-:W-:Y:S01]  /*d170*/  SHF.L.U32 R14, R20.reuse, 0x10, RZ ;  /* 0x00000010140e7819 */ /* 0x040fe200000006ff */
[-C--:B------:R-:W-:Y:S01]  /*d180*/  FMUL.FTZ R25, R9, R8.reuse ;  /* 0x0000000809197220 */ /* 0x080fe20000410000 */
[----:B------:R-:W-:Y:S01]  /*d190*/  LOP3.LUT R20, R20, 0xffff0000, RZ, 0xc0, !PT ;  /* 0xffff000014147812 */ /* 0x000fe200078ec0ff */
[C---:B------:R-:W-:Y:S01]  /*d1a0*/  IMAD.U32 R21, R24.reuse, 0x10000, RZ ;  /* 0x0001000018157824 */ /* 0x040fe200078e00ff */
[----:B------:R-:W-:Y:S01]  /*d1b0*/  LOP3.LUT R24, R24, 0xffff0000, RZ, 0xc0, !PT ;  /* 0xffff000018187812 */ /* 0x000fe200078ec0ff */
[----:B------:R-:W-:-:S02]  /*d1c0*/  FMUL.FTZ R8, R15, R8 ;  /* 0x000000080f087220 */ /* 0x000fc40000410000 */
[----:B------:R-:W-:Y:S02]  /*d1d0*/  FFMA.FTZ R33, R23, R28, R33 ;  /* 0x0000001c17217223 */ /* 0x000fe40000010021 */
[-C--:B------:R-:W-:Y:S02]  /*d1e0*/  FFMA.FTZ R25, R15, R12.reuse, -R25 ;  /* 0x0000000c0f197223 */ /* 0x080fe40000010819 */
[----:B------:R-:W-:Y:S02]  /*d1f0*/  FFMA.FTZ R9, R9, R12, R8 ;  /* 0x0000000c09097223 */ /* 0x000fe40000010008 */
[----:B------:R-:W-:Y:S02]  /*d200*/  FMUL.FTZ R28, R14, R36 ;  /* 0x000000240e1c7220 */ /* 0x000fe40000410000 */
[----:B------:R-:W-:Y:S02]  /*d210*/  FMUL.FTZ R12, R22, R38 ;  /* 0x00000026160c7220 */ /* 0x000fe40000410000 */
[----:B------:R-:W-:-:S02]  /*d220*/  FMUL.FTZ R8, R20, R11 ;  /* 0x0000000b14087220 */ /* 0x000fc40000410000 */
[C---:B------:R-:W-:Y:S02]  /*d230*/  FMUL.FTZ R36, R21.reuse, R36 ;  /* 0x0000002415247220 */ /* 0x040fe40000410000 */
[----:B------:R-:W-:Y:S02]  /*d240*/  FMUL.FTZ R38, R26, R38 ;  /* 0x000000261a267220 */ /* 0x000fe40000410000 */
        /* <DEDUP_REMOVED lines=17> */
.L_x_744:
[----:B------:R-:W-:Y:S05]  /*d360*/  BSYNC B2 ;  /* 0x0000000000027941 */ /* 0x000fea0003800000 */
.L_x_728:
[----:B------:R-:W-:-:S04]  /*d370*/  DEPBAR.LE SB0, 0x2 ;  /* 0x000080800000791a */ /* 0x000fc80000000000 */
[----:B------:R-:W-:Y:S01]  /*d380*/  IMAD.SHL.U32 R32, R0, 0x2, RZ ;  /* 0x0000000200207824 */ /* 0x000fe200078e00ff */
[----:B------:R-:W-:Y:S01]  /*d390*/  BAR.SYNC.DEFER_BLOCKING 0x0 ;  /* 0x0000000000007b1d */ /* 0x000fe20000010000 */
[----:B------:R-:W-:Y:S01]  /*d3a0*/  IMAD.SHL.U32 R191, R4, 0x2, RZ ;  /* 0x0000000204bf7824 */ /* 0x000fe200078e00ff */
[----:B------:R-:W-:Y:S01]  /*d3b0*/  LEA R190, R0, 0x18100, 0x1 ;  /* 0x0001810000be7811 */ /* 0x000fe200078e08ff */
[----:B------:R-:W-:Y:S01]  /*d3c0*/  IMAD.MOV.U32 R4, RZ, RZ, 0x20 ;  /* 0x00000020ff047424 */ /* 0x000fe200078e00ff */
[----:B-1----:R-:W-:Y:S01]  /*d3d0*/  @P3 LEA.HI.SX32 R9, R133, 0xfffffffe, 0x1a ;  /* 0xfffffffe85093811 */ /* 0x002fe200078fd2ff */
[----:B------:R-:W-:Y:S01]  /*d3e0*/  IMAD.SHL.U32 R189, R3, 0x2, RZ ;  /* 0x0000000203bd7824 */ /* 0x000fe200078e00ff */
[----:B------:R-:W-:Y:S01]  /*d3f0*/  P2R R135, PR, RZ, 0x2 ;  /* 0x00000002ff877803 */ /* 0x000fe20000000000 */
[----:B------:R-:W-:Y:S01]  /*d400*/  IMAD R95, R95, -0x40, R89 ;  /* 0xffffffc05f5f7824 */ /* 0x000fe200078e0259 */
[----:B------:R-:W-:Y:S01]  /*d410*/  SEL R0, R4, 0xffffffe0, !P1 ;  /* 0xffffffe004007807 */ /* 0x000fe20004800000 */
[----:B------:R-:W-:Y:S01]  /*d420*/  IMAD.IADD R3, R190, 0x1, R189 ;  /* 0x00000001be037824 */ /* 0x000fe200078e02bd */
[----:B------:R-:W-:Y:S01]  /*d430*/  @P3 SHF.R.S32.HI R8, RZ, 0x1f, R9 ;  /* 0x0000001fff083819 */ /* 0x000fe20000011409 */
[----:B------:R-:W-:Y:S01]  /*d440*/  @P3 IMAD R16, R16, R9, RZ ;  /* 0x0000000910103224 */ /* 0x000fe200078e02ff */
[----:B------:R-:W-:Y:S01]  /*d450*/  LOP3.LUT P1, RZ, R194, 0x1, RZ, 0xc0, !PT ;  /* 0x00000001c2ff7812 */ /* 0x000fe2000782c0ff */
[----:B------:R-:W-:Y:S01]  /*d460*/  IMAD.IADD R91, R191, 0x1, R0 ;  /* 0x00000001bf5b7824 */ /* 0x000fe200078e0200 */
[----:B------:R-:W-:Y:S01]  /*d470*/  LOP3.LUT P4, RZ, R7, 0x4, RZ, 0xc0, !PT ;  /* 0x0000000407ff7812 */ /* 0x000fe2000788c0ff */
[----:B------:R-:W-:Y:S01]  /*d480*/  @P3 IMAD.WIDE.U32 R10, R9, R17, R206 ;  /* 0x00000011090a3225 */ /* 0x000fe200078e00ce */
[----:B------:R-:W-:-:S03]  /*d490*/  LOP3.LUT R93, R93, 0xffffffe0, RZ, 0xc0, !PT ;  /* 0xffffffe05d5d7812 */ /* 0x000fc600078ec0ff */
[----:B------:R-:W-:Y:S01]  /*d4a0*/  @P3 IMAD R8, R8, R17, R16 ;  /* 0x0000001108083224 */ /* 0x000fe200078e0210 */
[----:B------:R-:W-:Y:S01]  /*d4b0*/  @P3 LEA R60, P0, R10, c[0x0][0x1f8], 0x1 ;  /* 0x00007e000a3c3a11 */ /* 0x000fe200078008ff */
[----:B------:R-:W-:Y:S02]  /*d4c0*/  IMAD.MOV.U32 R4, RZ, RZ, 0x40 ;  /* 0x00000040ff047424 */ /* 0x000fe400078e00ff */
[----:B------:R-:W-:Y:S01]  /*d4d0*/  @P3 IMAD.IADD R8, R11, 0x1, R8 ;  /* 0x000000010b083824 */ /* 0x000fe200078e0208 */
[----:B------:R-:W-:Y:S01]  /*d4e0*/  LDSM.16.M88.4 R32, [R32+0x18100] ;  /* 0x018100002020783b */ /* 0x000fe20000000200 */
[----:B------:R-:W-:Y:S01]  /*d4f0*/  IMAD.IADD R90, R90, 0x1, -R93 ;  /* 0x000000015a5a7824 */ /* 0x000fe200078e0a5d */
[----:B------:R-:W-:Y:S01]  /*d500*/  SEL R0, R4, 0xffffffc0, !P4 ;  /* 0xffffffc004007807 */ /* 0x000fe20006000000 */
[----:B------:R-:W-:Y:S01]  /*d510*/  IMAD.SHL.U32 R185, R2, 0x2, RZ ;  /* 0x0000000202b97824 */ /* 0x000fe200078e00ff */
[----:B------:R-:W1:Y:S01]  /*d520*/  LDSM.16.M88.4 R20, [R191+0xc100] ;  /* 0x00c10000bf14783b */ /* 0x000e620000000200 */
[----:B------:R-:W-:-:S02]  /*d530*/  @P3 LEA.HI.X R61, R10, c[0x0][0x1fc], R8, 0x1, P0 ;  /* 0x00007f000a3d3a11 */ /* 0x000fc400000f0c08 */
[----:B------:R-:W-:Y:S01]  /*d540*/  @P3 IADD3 R72, P0, R6, R60, RZ ;  /* 0x0000003c06483210 */ /* 0x000fe20007f1e0ff */
[----:B------:R-:W2:Y:S01]  /*d550*/  LDSM.16.M88.4 R48, [R191+0xc900] ;  /* 0x00c90000bf30783b */ /* 0x000ea20000000200 */
[----:B------:R-:W-:Y:S01]  /*d560*/  SEL R188, R4, 0xffffffc0, !P2 ;  /* 0xffffffc004bc7807 */ /* 0x000fe20005000000 */
[----:B------:R-:W-:Y:S02]  /*d570*/  IMAD.IADD R187, R190, 0x1, R0 ;  /* 0x00000001bebb7824 */ /* 0x000fe400078e0200 */
[----:B------:R-:W3:Y:S01]  /*d580*/  LDSM.16.M88.4 R64, [R191+0xd100] ;  /* 0x00d10000bf40783b */ /* 0x000ee20000000200 */
[----:B------:R-:W-:Y:S02]  /*d590*/  @P3 IMAD.X R73, R5, 0x1, R61, P0 ;  /* 0x0000000105493824 */ /* 0x000fe400000e063d */
[----:B------:R-:W-:Y:S01]  /*d5a0*/  IMAD.IADD R94, R191, 0x1, R188 ;  /* 0x00000001bf5e7824 */ /* 0x000fe200078e02bc */
[----:B------:R-:W-:Y:S01]  /*d5b0*/  LDSM.16.M88.4 R56, [R3] ;  /* 0x000000000338783b */ /* 0x000fe20000000200 */
[----:B------:R-:W-:-:S02]  /*d5c0*/  IMAD.IADD R186, R3, 0x1, R0 ;  /* 0x0000000103ba7824 */ /* 0x000fc400078e0200 */
[----:B------:R-:W-:Y:S01]  /*d5d0*/  IMAD.IADD R92, R188, 0x1, R91 ;  /* 0x00000001bc5c7824 */ /* 0x000fe200078e025b */
[----:B------:R-:W4:Y:S01]  /*d5e0*/  LDSM.16.M88.4 R44, [R91+0xc100] ;  /* 0x00c100005b2c783b */ /* 0x000f220000000200 */
[C-C-:B------:R-:W-:Y:S02]  /*d5f0*/  IMAD.IADD R175, R189.reuse, 0x1, R185.reuse ;  /* 0x00000001bdaf7824 */ /* 0x140fe400078e02b9 */
[C---:B------:R-:W-:Y:S01]  /*d600*/  IMAD.IADD R184, R0.reuse, 0x1, R185 ;  /* 0x0000000100b87824 */ /* 0x040fe200078e02b9 */
[----:B------:R-:W5:Y:S01]  /*d610*/  LDSM.16.M88.4 R12, [R91+0xc900] ;  /* 0x00c900005b0c783b */ /* 0x000f620000000200 */
[----:B------:R-:W-:Y:S02]  /*d620*/  IMAD.IADD R0, R0, 0x1, R175 ;  /* 0x0000000100007824 */ /* 0x000fe400078e02af */
[----:B------:R-:W-:Y:S01]  /*d630*/  IMAD.IADD R162, R189, 0x1, R184 ;  /* 0x00000001bda27824 */ /* 0x000fe200078e02b8 */
[----:B------:R-:W3:Y:S04]  /*d640*/  LDSM.16.M88.4 R52, [R191+0xd900] ;  /* 0x00d90000bf34783b */ /* 0x000ee80000000200 */
[----:B------:R-:W3:Y:S04]  /*d650*/  LDSM.16.M88.4 R8, [R91+0xd100] ;  /* 0x00d100005b08783b */ /* 0x000ee80000000200 */
[----:B------:R-:W-:Y:S04]  /*d660*/  LDSM.16.M88.4 R40, [R91+0xd900] ;  /* 0x00d900005b28783b */ /* 0x000fe80000000200 */
[----:B------:R-:W-:Y:S01]  /*d670*/  @!PT LDS RZ, [RZ] ;  /* 0x00000000fffff984 */ /* 0x000fe20000000800 */
[----:B------:R-:W-:Y:S01]  /*d680*/  @!PT LDS RZ, [RZ] ;  /* 0x00000000fffff984 */ /* 0x000fe20000000800 */
[----:B------:R-:W-:Y:S01]  /*d690*/  @!PT LDS RZ, [RZ] ;  /* 0x00000000fffff984 */ /* 0x000fe20000000800 */
[----:B------:R3:W-:Y:S01]  /*d6a0*/  @P3 LDGSTS.E.BYPASS.LTC128B.128 [R134+0x6100], [R60.64], !P6 ;  /* 0x061000003c863fae */ /* 0x0007e2000f101d46 */
[C---:B-1----:R-:W-:Y:S03]  /*d6b0*/  HMMA.16816.F32.BF16 R24, R32.reuse, R20, RZ ;  /* 0x000000142018723c */ /* 0x042fe600000418ff */
[----:B------:R1:W-:Y:S04]  /*d6c0*/  @P3 LDGSTS.E.BYPASS.LTC128B.128 [R134+0x8100], [R60.64+0x80], !P5 ;  /* 0x081000803c863fae */ /* 0x0003e8000e901d46 */
[----:B------:R1:W-:Y:S01]  /*d6d0*/  @P3 LDGSTS.E.BYPASS.LTC128B.128 [R134+0xa100], [R60.64+0x100], !P1 ;  /* 0x0a1001003c863fae */ /* 0x0003e2000c901d46 */
[C---:B------:R-:W-:Y:S03]  /*d6e0*/  HMMA.16816.F32.BF16 R20, R32.reuse, R22, RZ ;  /* 0x000000162014723c */ /* 0x040fe600000418ff */
[----:B------:R1:W-:Y:S04]  /*d6f0*/  @P3 LDGSTS.E.BYPASS.LTC128B.128 [R134+0x7100], [R72.64], !P6 ;  /* 0x0710000048863fae */ /* 0x0003e8000f101d46 */
[----:B------:R1:W-:Y:S01]  /*d700*/  @P3 LDGSTS.E.BYPASS.LTC128B.128 [R134+0x9100], [R72.64+0x80], !P5 ;  /* 0x0910008048863fae */ /* 0x0003e2000e901d46 */
[C---:B--2---:R-:W-:Y:S03]  /*d710*/  HMMA.16816.F32.BF16 R36, R32.reuse, R48, RZ ;  /* 0x000000302024723c */ /* 0x044fe600000418ff */
[----:B------:R1:W-:Y:S04]  /*d720*/  @P3 LDGSTS.E.BYPASS.LTC128B.128 [R134+0xb100], [R72.64+0x100], !P1 ;  /* 0x0b10010048863fae */ /* 0x0003e8000c901d46 */
[----:B------:R-:W-:Y:S01]  /*d730*/  LDSM.16.M88.4 R4, [R187] ;  /* 0x00000000bb04783b */ /* 0x000fe20000000200 */
[C---:B------:R-:W-:Y:S03]  /*d740*/  HMMA.16816.F32.BF16 R48, R32.reuse, R50, RZ ;  /* 0x000000322030723c */ /* 0x040fe600000418ff */
[----:B------:R-:W2:Y:S04]  /*d750*/  LDSM.16.M88.4 R16, [R94+0xc100] ;  /* 0x00c100005e10783b */ /* 0x000ea80000000200 */
[----:B------:R-:W2:Y:S01]  /*d760*/  LDSM.16.M88.4 R28, [R94+0xc900] ;  /* 0x00c900005e1c783b */ /* 0x000ea20000000200 */
[C---:B---3--:R-:W-:Y:S03]  /*d770*/  HMMA.16816.F32.BF16 R68, R32.reuse, R64, RZ ;  /* 0x000000402044723c */ /* 0x048fe600000418ff */
[----:B------:R-:W-:Y:S04]  /*d780*/  LDSM.16.M88.4 R76, [R91+0xe100] ;  /* 0x00e100005b4c783b */ /* 0x000fe80000000200 */
[----:B------:R-:W-:Y:S01]  /*d790*/  LDSM.16.M88.4 R84, [R92+0xe900] ;  /* 0x00e900005c54783b */ /* 0x000fe20000000200 */
[----:B------:R-:W-:Y:S03]  /*d7a0*/  HMMA.16816.F32.BF16 R64, R32, R66, RZ ;  /* 0x000000422040723c */ /* 0x000fe600000418ff */
[----:B------:R-:W-:Y:S04]  /*d7b0*/  LDSM.16.M88.4 R80, [R191+0x10900] ;  /* 0x01090000bf50783b */ /* 0x000fe80000000200 */
[----:B-1----:R-:W-:Y:S01]  /*d7c0*/  LDSM.16.M88.4 R72, [R92+0xe100] ;  /* 0x00e100005c48783b */ /* 0x002fe20000000200 */
[C---:B----4-:R-:W-:Y:S03]  /*d7d0*/  HMMA.16816.F32.BF16 R24, R56.reuse, R44, R24 ;  /* 0x0000002c3818723c */ /* 0x050fe60000041818 */
[----:B------:R-:W0:Y:S05]  /*d7e0*/  LDGDEPBAR ;  /* 0x00000000000079af */ /* 0x000e2a0000000000 */
[C---:B------:R-:W-:Y:S01]  /*d7f0*/  HMMA.16816.F32.BF16 R20, R56.reuse, R46, R20 ;  /* 0x0000002e3814723c */ /* 0x040fe20000041814 */
[----:B------:R-:W-:Y:S07]  /*d800*/  LDSM.16.M88.4 R44, [R92+0xc900] ;  /* 0x00c900005c2c783b */ /* 0x000fee0000000200 */
[C---:B-----5:R-:W-:Y:S08]  /*d810*/  HMMA.16816.F32.BF16 R36, R56.reuse, R12, R36 ;  /* 0x0000000c3824723c */ /* 0x060ff00000041824 */
[----:B------:R-:W-:Y:S01]  /*d820*/  HMMA.16816.F32.BF16 R48, R56, R14, R48 ;  /* 0x0000000e3830723c */ /* 0x000fe20000041830 */
[----:B------:R-:W1:Y:S07]  /*d830*/  LDSM.16.M88.4 R12, [R94+0xd100] ;  /* 0x00d100005e0c783b */ /* 0x000e6e0000000200 */
[C---:B------:R-:W-:Y:S08]  /*d840*/  HMMA.16816.F32.BF16 R60, R32.reuse, R52, RZ ;  /* 0x00000034203c723c */ /* 0x040ff000000418ff */
[----:B------:R-:W-:Y:S01]  /*d850*/  HMMA.16816.F32.BF16 R32, R32, R54, RZ ;  /* 0x000000362020723c */ /* 0x000fe200000418ff */
[----:B------:R-:W-:Y:S07]  /*d860*/  LDSM.16.M88.4 R52, [R92+0xc100] ;  /* 0x00c100005c34783b */ /* 0x000fee0000000200 */
[C---:B------:R-:W-:Y:S08]  /*d870*/  HMMA.16816.F32.BF16 R68, R56.reuse, R8, R68 ;  /* 0x000000083844723c */ /* 0x040ff00000041844 */
[----:B------:R-:W-:Y:S01]  /*d880*/  HMMA.16816.F32.BF16 R64, R56, R10, R64 ;  /* 0x0000000a3840723c */ /* 0x000fe20000041840 */
[----:B------:R-:W3:Y:S07]  /*d890*/  LDSM.16.M88.4 R8, [R94+0xd900] ;  /* 0x00d900005e08783b */ /* 0x000eee0000000200 */
[C---:B--2---:R-:W-:Y:S08]  /*d8a0*/  HMMA.16816.F32.BF16 R24, R4.reuse, R16, R24 ;  /* 0x000000100418723c */ /* 0x044ff00000041818 */
[----:B------:R-:W-:Y:S01]  /*d8b0*/  HMMA.16816.F32.BF16 R20, R4, R18, R20 ;  /* 0x000000120414723c */ /* 0x000fe20000041814 */
[----:B------:R-:W2:Y:S07]  /*d8c0*/  LDSM.16.M88.4 R16, [R186] ;  /* 0x00000000ba10783b */ /* 0x000eae0000000200 */
[C---:B------:R-:W-:Y:S08]  /*d8d0*/  HMMA.16816.F32.BF16 R60, R56.reuse, R40, R60 ;  /* 0x00000028383c723c */ /* 0x040ff0000004183c */
[----:B------:R-:W-:Y:S01]  /*d8e0*/  HMMA.16816.F32.BF16 R56, R56, R42, R32 ;  /* 0x0000002a3838723c */ /* 0x000fe20000041820 */
[----:B------:R-:W-:Y:S04]  /*d8f0*/  LDSM.16.M88.4 R32, [R190+0x4000] ;  /* 0x00400000be20783b */ /* 0x000fe80000000200 */
[----:B------:R-:W-:Y:S03]  /*d900*/  LDSM.16.M88.4 R40, [R92+0xd100] ;  /* 0x00d100005c28783b */ /* 0x000fe60000000200 */
[C---:B------:R-:W-:Y:S08]  /*d910*/  HMMA.16816.F32.BF16 R36, R4.reuse, R28, R36 ;  /* 0x0000001c0424723c */ /* 0x040ff00000041824 */
[C---:B------:R-:W-:Y:S01]  /*d920*/  HMMA.16816.F32.BF16 R48, R4.reuse, R30, R48 ;  /* 0x0000001e0430723c */ /* 0x040fe20000041830 */
[----:B------:R-:W-:Y:S07]  /*d930*/  LDSM.16.M88.4 R28, [R92+0xd900] ;  /* 0x00d900005c1c783b */ /* 0x000fee0000000200 */
[C---:B-1----:R-:W-:Y:S08]  /*d940*/  HMMA.16816.F32.BF16 R68, R4.reuse, R12, R68 ;  /* 0x0000000c0444723c */ /* 0x042ff00000041844 */
[C---:B------:R-:W-:Y:S01]  /*d950*/  HMMA.16816.F32.BF16 R64, R4.reuse, R14, R64 ;  /* 0x0000000e0440723c */ /* 0x040fe20000041840 */
[----:B------:R-:W1:Y:S07]  /*d960*/  LDSM.16.M88.4 R12, [R191+0xe100] ;  /* 0x00e10000bf0c783b */ /* 0x000e6e0000000200 */
[C---:B---3--:R-:W-:Y:S08]  /*d970*/  HMMA.16816.F32.BF16 R60, R4.reuse, R8, R60 ;  /* 0x00000008043c723c */ /* 0x048ff0000004183c */
[----:B------:R-:W-:Y:S01]  /*d980*/  HMMA.16816.F32.BF16 R56, R4, R10, R56 ;  /* 0x0000000a0438723c */ /* 0x000fe20000041838 */
[----:B------:R-:W3:Y:S04]  /*d990*/  LDSM.16.M88.4 R4, [R191+0xe900] ;  /* 0x00e90000bf04783b */ /* 0x000ee80000000200 */
[----:B------:R-:W-:Y:S03]  /*d9a0*/  LDSM.16.M88.4 R8, [R191+0xf100] ;  /* 0x00f10000bf08783b */ /* 0x000fe60000000200 */
[C---:B--2---:R-:W-:Y:S08]  /*d9b0*/  HMMA.16816.F32.BF16 R24, R16.reuse, R52, R24 ;  /* 0x000000341018723c */ /* 0x044ff00000041818 */
[C---:B------:R-:W-:Y:S01]  /*d9c0*/  HMMA.16816.F32.BF16 R20, R16.reuse, R54, R20 ;  /* 0x000000361014723c */ /* 0x040fe20000041814 */
[----:B------:R-:W-:Y:S07]  /*d9d0*/  LDSM.16.M88.4 R52, [R91+0xf900] ;  /* 0x00f900005b34783b */ /* 0x000fee0000000200 */
[C---:B------:R-:W-:Y:S08]  /*d9e0*/  HMMA.16816.F32.BF16 R36, R16.reuse, R44, R36 ;  /* 0x0000002c1024723c */ /* 0x040ff00000041824 */
[----:B------:R-:W-:Y:S01]  /*d9f0*/  HMMA.16816.F32.BF16 R48, R16, R46, R48 ;  /* 0x0000002e1030723c */ /* 0x000fe20000041830 */
[----:B------:R-:W2:Y:S07]  /*da00*/  LDSM.16.M88.4 R44, [R3+0x4000] ;  /* 0x00400000032c783b */ /* 0x000eae0000000200 */
[C---:B-1----:R-:W-:Y:S08]  /*da10*/  HMMA.16816.F32.BF16 R24, R32.reuse, R12, R24 ;  /* 0x0000000c2018723c */ /* 0x042ff00000041818 */
[----:B------:R-:W-:Y:S01]  /*da20*/  HMMA.16816.F32.BF16 R20, R32, R14, R20 ;  /* 0x0000000e2014723c */ /* 0x000fe20000041814 */
[----:B------:R-:W-:Y:S07]  /*da30*/  LDSM.16.M88.4 R12, [R187+0x4000] ;  /* 0x00400000bb0c783b */ /* 0x000fee0000000200 */
[C---:B------:R-:W-:Y:S08]  /*da40*/  HMMA.16816.F32.BF16 R68, R16.reuse, R40, R68 ;  /* 0x000000281044723c */ /* 0x040ff00000041844 */
[C---:B------:R-:W-:Y:S01]  /*da50*/  HMMA.16816.F32.BF16 R64, R16.reuse, R42, R64 ;  /* 0x0000002a1040723c */ /* 0x040fe20000041840 */
[----:B------:R-:W-:Y:S07]  /*da60*/  LDSM.16.M88.4 R40, [R191+0xf900] ;  /* 0x00f90000bf28783b */ /* 0x000fee0000000200 */
[C---:B------:R-:W-:Y:S08]  /*da70*/  HMMA.16816.F32.BF16 R60, R16.reuse, R28, R60 ;  /* 0x0000001c103c723c */ /* 0x040ff0000004183c */
[----:B------:R-:W-:Y:S01]  /*da80*/  HMMA.16816.F32.BF16 R56, R16, R30, R56 ;  /* 0x0000001e1038723c */ /* 0x000fe20000041838 */
[----:B------:R-:W1:Y:S04]  /*da90*/  LDSM.16.M88.4 R16, [R94+0xe100] ;  /* 0x00e100005e10783b */ /* 0x000e680000000200 */
[----:B------:R-:W-:Y:S03]  /*daa0*/  LDSM.16.M88.4 R28, [R91+0xe900] ;  /* 0x00e900005b1c783b */ /* 0x000fe60000000200 */
[C---:B---3--:R-:W-:Y:S08]  /*dab0*/  HMMA.16816.F32.BF16 R36, R32.reuse, R4, R36 ;  /* 0x000000042024723c */ /* 0x048ff00000041824 */
[----:B------:R-:W-:Y:S01]  /*dac0*/  HMMA.16816.F32.BF16 R48, R32, R6, R48 ;  /* 0x000000062030723c */ /* 0x000fe20000041830 */
[----:B------:R-:W3:Y:S07]  /*dad0*/  LDSM.16.M88.4 R4, [R91+0xf100] ;  /* 0x00f100005b04783b */ /* 0x000eee0000000200 */
[C---:B--2---:R-:W-:Y:S08]  /*dae0*/  HMMA.16816.F32.BF16 R24, R44.reuse, R76, R24 ;  /* 0x0000004c2c18723c */ /* 0x044ff00000041818 */
[----:B------:R-:W-:Y:S01]  /*daf0*/  HMMA.16816.F32.BF16 R20, R44, R78, R20 ;  /* 0x0000004e2c14723c */ /* 0x000fe20000041814 */
        /* <DEDUP_REMOVED lines=8> */
[----:B------:R-:W-:Y:S01]  /*db80*/  HMMA.16816.F32.BF16 R56, R32, R42, R56 ;  /* 0x0000002a2038723c */ /* 0x000fe20000041838 */
[----:B------:R-:W-:Y:S04]  /*db90*/  LDSM.16.M88.4 R40, [R191+0x10100] ;  /* 0x01010000bf28783b */ /* 0x000fe80000000200 */
[----:B------:R-:W-:Y:S03]  /*dba0*/  LDSM.16.M88.4 R32, [R94+0xe900] ;  /* 0x00e900005e20783b */ /* 0x000fe60000000200 */
[C---:B---3--:R-:W-:Y:S08]  /*dbb0*/  HMMA.16816.F32.BF16 R68, R44.reuse, R4, R68 ;  /* 0x000000042c44723c */ /* 0x048ff00000041844 */
[C---:B------:R-:W-:Y:S01]  /*dbc0*/  HMMA.16816.F32.BF16 R64, R44.reuse, R6, R64 ;  /* 0x000000062c40723c */ /* 0x040fe20000041840 */
[----:B------:R-:W1:Y:S07]  /*dbd0*/  LDSM.16.M88.4 R4, [R190+0x8000] ;  /* 0x00800000be04783b */ /* 0x000e6e0000000200 */
[C---:B------:R-:W-:Y:S08]  /*dbe0*/  HMMA.16816.F32.BF16 R36, R44.reuse, R28, R36 ;  /* 0x0000001c2c24723c */ /* 0x040ff00000041824 */
[----:B------:R-:W-:Y:S01]  /*dbf0*/  HMMA.16816.F32.BF16 R48, R44, R30, R48 ;  /* 0x0000001e2c30723c */ /* 0x000fe20000041830 */
[----:B------:R-:W3:Y:S07]  /*dc00*/  LDSM.16.M88.4 R28, [R94+0xf100] ;  /* 0x00f100005e1c783b */ /* 0x000eee0000000200 */
[C---:B--2---:R-:W-:Y:S08]  /*dc10*/  HMMA.16816.F32.BF16 R24, R8.reuse, R72, R24 ;  /* 0x000000480818723c */ /* 0x044ff00000041818 */
[----:B------:R-:W-:Y:S01]  /*dc20*/  HMMA.16816.F32.BF16 R20, R8, R74, R20 ;  /* 0x0000004a0814723c */ /* 0x000fe20000041814 */
[----:B------:R-:W-:Y:S07]  /*dc30*/  LDSM.16.M88.4 R72, [R92+0xf900] ;  /* 0x00f900005c48783b */ /* 0x000fee0000000200 */
[C---:B------:R-:W-:Y:S08]  /*dc40*/  HMMA.16816.F32.BF16 R60, R44.reuse, R52, R60 ;  /* 0x000000342c3c723c */ /* 0x040ff0000004183c */
[----:B------:R-:W-:Y:S01]  /*dc50*/  HMMA.16816.F32.BF16 R56, R44, R54, R56 ;  /* 0x000000362c38723c */ /* 0x000fe20000041838 */
[----:B------:R-:W-:Y:S04]  /*dc60*/  LDSM.16.M88.4 R44, [R3+0x8000] ;  /* 0x00800000032c783b */ /* 0x000fe80000000200 */
[----:B------:R-:W2:Y:S03]  /*dc70*/  LDSM.16.M88.4 R52, [R91+0x10100] ;  /* 0x010100005b34783b */ /* 0x000ea60000000200 */
[C---:B-1----:R-:W-:Y:S08]  /*dc80*/  HMMA.16816.F32.BF16 R24, R4.reuse, R40, R24 ;  /* 0x000000280418723c */ /* 0x042ff00000041818 */
[----:B------:R-:W-:Y:S01]  /*dc90*/  HMMA.16816.F32.BF16 R20, R4, R42, R20 ;  /* 0x0000002a0414723c */ /* 0x000fe20000041814 */
[----:B------:R-:W-:Y:S07]  /*dca0*/  LDSM.16.M88.4 R40, [R91+0x10900] ;  /* 0x010900005b28783b */ /* 0x000fee0000000200 */
[C---:B------:R-:W-:Y:S08]  /*dcb0*/  HMMA.16816.F32.BF16 R36, R12.reuse, R32, R36 ;  /* 0x000000200c24723c */ /* 0x040ff00000041824 */
[C---:B------:R-:W-:Y:S01]  /*dcc0*/  HMMA.16816.F32.BF16 R48, R12.reuse, R34, R48 ;  /* 0x000000220c30723c */ /* 0x040fe20000041830 */
[----:B------:R-:W-:Y:S07]  /*dcd0*/  LDSM.16.M88.4 R32, [R187+0x8000] ;  /* 0x00800000bb20783b */ /* 0x000fee0000000200 */
[C---:B---3--:R-:W-:Y:S08]  /*dce0*/  HMMA.16816.F32.BF16 R68, R12.reuse, R28, R68 ;  /* 0x0000001c0c44723c */ /* 0x048ff00000041844 */
[----:B------:R-:W-:Y:S01]  /*dcf0*/  HMMA.16816.F32.BF16 R64, R12, R30, R64 ;  /* 0x0000001e0c40723c */ /* 0x000fe20000041840 */
[----:B------:R-:W1:Y:S07]  /*dd00*/  LDSM.16.M88.4 R28, [R94+0x10100] ;  /* 0x010100005e1c783b */ /* 0x000e6e0000000200 */
[C---:B--2---:R-:W-:Y:S08]  /*dd10*/  HMMA.16816.F32.BF16 R24, R44.reuse, R52, R24 ;  /* 0x000000342c18723c */ /* 0x044ff00000041818 */
[----:B------:R-:W-:Y:S01]  /*dd20*/  HMMA.16816.F32.BF16 R20, R44, R54, R20 ;  /* 0x000000362c14723c */ /* 0x000fe20000041814 */
[----:B------:R-:W2:Y:S07]  /*dd30*/  LDSM.16.M88.4 R52, [R191+0x11100] ;  /* 0x01110000bf34783b */ /* 0x000eae0000000200 */
[C---:B------:R-:W-:Y:S08]  /*dd40*/  HMMA.16816.F32.BF16 R60, R12.reuse, R16, R60 ;  /* 0x000000100c3c723c */ /* 0x040ff0000004183c */
[----:B------:R-:W-:Y:S01]  /*dd50*/  HMMA.16816.F32.BF16 R56, R12, R18, R56 ;  /* 0x000000120c38723c */ /* 0x000fe20000041838 */
[----:B------:R-:W-:Y:S04]  /*dd60*/  LDSM.16.M88.4 R16, [R186+0x8000] ;  /* 0x00800000ba10783b */ /* 0x000fe80000000200 */
[----:B------:R-:W3:Y:S03]  /*dd70*/  LDSM.16.M88.4 R12, [R92+0x10100] ;  /* 0x010100005c0c783b */ /* 0x000ee60000000200 */
[C---:B------:R-:W-:Y:S08]  /*dd80*/  HMMA.16816.F32.BF16 R36, R8.reuse, R84, R36 ;  /* 0x000000540824723c */ /* 0x040ff00000041824 */
[C---:B------:R-:W-:Y:S08]  /*dd90*/  HMMA.16816.F32.BF16 R48, R8.reuse, R86, R48 ;  /* 0x000000560830723c */ /* 0x040ff00000041830 */
[----:B------:R-:W-:Y:S01]  /*dda0*/  HMMA.16816.F32.BF16 R84, R8, R76, R68 ;  /* 0x0000004c0854723c */ /* 0x000fe20000041844 */
[----:B------:R-:W-:Y:S07]  /*ddb0*/  LDSM.16.M88.4 R68, [R94+0x10900] ;  /* 0x010900005e44783b */ /* 0x000fee0000000200 */
[C---:B-1----:R-:W-:Y:S08]  /*ddc0*/  HMMA.16816.F32.BF16 R24, R32.reuse, R28, R24 ;  /* 0x0000001c2018723c */ /* 0x042ff00000041818 */
[----:B------:R-:W-:Y:S01]  /*ddd0*/  HMMA.16816.F32.BF16 R20, R32, R30, R20 ;  /* 0x0000001e2014723c */ /* 0x000fe20000041814 */
[----:B------:R-:W1:Y:S07]  /*dde0*/  LDSM.16.M88.4 R28, [R91+0x11100] ;  /* 0x011100005b1c783b */ /* 0x000e6e0000000200 */
[----:B--2---:R-:W-:Y:S08]  /*ddf0*/  HMMA.16816.F32.BF16 R84, R4, R52, R84 ;  /* 0x000000340454723c */ /* 0x004ff00000041854 */
[----:B------:R-:W-:Y:S08]  /*de00*/  HMMA.16816.F32.BF16 R60, R8, R72, R60 ;  /* 0x00000048083c723c */ /* 0x000ff0000004183c */
[----:B---3--:R-:W-:Y:S08]  /*de10*/  HMMA.16816.F32.BF16 R24, R16, R12, R24 ;  /* 0x0000000c1018723c */ /* 0x008ff00000041818 */
[----:B------:R-:W-:Y:S01]  /*de20*/  HMMA.16816.F32.BF16 R56, R8, R74, R56 ;  /* 0x0000004a0838723c */ /* 0x000fe20000041838 */
[----:B------:R-:W2:Y:S07]  /*de30*/  LDSM.16.M88.4 R72, [R191+0x11900] ;  /* 0x01190000bf48783b */ /* 0x000eae0000000200 */
[C---:B------:R-:W-:Y:S08]  /*de40*/  HMMA.16816.F32.BF16 R36, R4.reuse, R80, R36 ;  /* 0x000000500424723c */ /* 0x040ff00000041824 */
[----:B------:R-:W-:Y:S01]  /*de50*/  HMMA.16816.F32.BF16 R48, R4, R82, R48 ;  /* 0x000000520430723c */ /* 0x000fe20000041830 */
[----:B------:R-:W-:-:S02]  /*de60*/  FMUL.FTZ R3, R24, c[0x0][0x320] ;  /* 0x0000c80018037a20 */ /* 0x000fc40000410000 */
[----:B------:R-:W-:-:S04]  /*de70*/  FMUL.FTZ R52, R25, c[0x0][0x320] ;  /* 0x0000c80019347a20 */ /* 0x000fc80000410000 */
[----:B------:R-:W-:Y:S01]  /*de80*/  MUFU.TANH R3, R3 ;  /* 0x0000000300037308 */ /* 0x000fe20000002400 */
[----:B------:R-:W-:Y:S01]  /*de90*/  HMMA.16816.F32.BF16 R64, R8, R78, R64 ;  /* 0x0000004e0840723c */ /* 0x000fe20000041840 */
[----:B------:R-:W-:Y:S06]  /*dea0*/  LDSM.16.M88.4 R8, [R92+0x10900] ;  /* 0x010900005c08783b */ /* 0x000fec0000000200 */
[----:B------:R-:W-:Y:S01]  /*deb0*/  MUFU.TANH R52, R52 ;  /* 0x0000003400347308 */ /* 0x000fe20000002400 */
[C---:B-1----:R-:W-:Y:S07]  /*dec0*/  HMMA.16816.F32.BF16 R84, R44.reuse, R28, R84 ;  /* 0x0000001c2c54723c */ /* 0x042fee0000041854 */
[----:B------:R-:W-:Y:S01]  /*ded0*/  FMUL.FTZ R28, R26, c[0x0][0x320] ;  /* 0x0000c8001a1c7a20 */ /* 0x000fe20000410000 */
[----:B------:R-:W-:Y:S01]  /*dee0*/  HMMA.16816.F32.BF16 R36, R44, R40, R36 ;  /* 0x000000282c24723c */ /* 0x000fe20000041824 */
[----:B------:R-:W-:-:S02]  /*def0*/  FMUL.FTZ R29, R27, c[0x0][0x320] ;  /* 0x0000c8001b1d7a20 */ /* 0x000fc40000410000 */
[----:B------:R-:W1:Y:S02]  /*df00*/  LDSM.16.M88.4 R24, [R91+0x11900] ;  /* 0x011900005b18783b */ /* 0x000e640000000200 */
[----:B------:R-:W3:Y:S03]  /*df10*/  MUFU.TANH R28, R28 ;  /* 0x0000001c001c7308 */ /* 0x000ee60000002400 */
[----:B------:R-:W-:Y:S01]  /*df20*/  HMMA.16816.F32.BF16 R48, R44, R42, R48 ;  /* 0x0000002a2c30723c */ /* 0x000fe20000041830 */
[----:B------:R-:W-:Y:S04]  /*df30*/  LDSM.16.M88.4 R40, [R92+0x11100] ;  /* 0x011100005c28783b */ /* 0x000fe80000000200 */
[----:B------:R-:W4:Y:S03]  /*df40*/  MUFU.TANH R29, R29 ;  /* 0x0000001d001d7308 */ /* 0x000f260000002400 */
[----:B------:R-:W-:Y:S01]  /*df50*/  HMMA.16816.F32.BF16 R20, R16, R14, R20 ;  /* 0x0000000e1014723c */ /* 0x000fe20000041814 */
[----:B------:R-:W5:Y:S07]  /*df60*/  LDSM.16.M88.4 R12, [R94+0x11100] ;  /* 0x011100005e0c783b */ /* 0x000f6e0000000200 */
[C---:B------:R-:W-:Y:S08]  /*df70*/  HMMA.16816.F32.BF16 R64, R4.reuse, R54, R64 ;  /* 0x000000360440723c */ /* 0x040ff00000041840 */
[C---:B--2---:R-:W-:Y:S08]  /*df80*/  HMMA.16816.F32.BF16 R60, R4.reuse, R72, R60 ;  /* 0x00000048043c723c */ /* 0x044ff0000004183c */
[----:B------:R-:W-:Y:S01]  /*df90*/  HMMA.16816.F32.BF16 R56, R4, R74, R56 ;  /* 0x0000004a0438723c */ /* 0x000fe20000041838 */
[----:B------:R-:W2:Y:S01]  /*dfa0*/  LDSM.16.M88.4 R4, [R94+0x11900] ;  /* 0x011900005e04783b */ /* 0x000ea20000000200 */
[----:B------:R-:W-:-:S02]  /*dfb0*/  FMUL.FTZ R20, R20, c[0x0][0x320] ;  /* 0x0000c80014147a20 */ /* 0x000fc40000410000 */
[----:B------:R-:W-:Y:S02]  /*dfc0*/  FMUL.FTZ R22, R22, c[0x0][0x320] ;  /* 0x0000c80016167a20 */ /* 0x000fe40000410000 */
[----:B------:R-:W-:Y:S02]  /*dfd0*/  FMUL.FTZ R21, R21, c[0x0][0x320] ;  /* 0x0000c80015157a20 */ /* 0x000fe40000410000 */
[C---:B------:R-:W-:Y:S01]  /*dfe0*/  HMMA.16816.F32.BF16 R36, R32.reuse, R68, R36 ;  /* 0x000000442024723c */ /* 0x040fe20000041824 */
[----:B------:R-:W1:Y:S07]  /*dff0*/  MUFU.TANH R20, R20 ;  /* 0x0000001400147308 */ /* 0x000e6e0000002400 */
[----:B------:R-:W-:Y:S01]  /*e000*/  HMMA.16816.F32.BF16 R48, R32, R70, R48 ;  /* 0x000000462030723c */ /* 0x000fe20000041830 */
[----:B------:R-:W2:Y:S07]  /*e010*/  MUFU.TANH R22, R22 ;  /* 0x0000001600167308 */ /* 0x000eae0000002400 */
[C---:B------:R-:W-:Y:S01]  /*e020*/  HMMA.16816.F32.BF16 R64, R44.reuse, R30, R64 ;  /* 0x0000001e2c40723c */ /* 0x040fe20000041840 */
[----:B------:R-:W2:Y:S07]  /*e030*/  MUFU.TANH R21, R21 ;  /* 0x0000001500157308 */ /* 0x000eae0000002400 */
[----:B-1----:R-:W-:Y:S08]  /*e040*/  HMMA.16816.F32.BF16 R60, R44, R24, R60 ;  /* 0x000000182c3c723c */ /* 0x002ff0000004183c */
[C---:B------:R-:W-:Y:S08]  /*e050*/  HMMA.16816.F32.BF16 R36, R16.reuse, R8, R36 ;  /* 0x000000081024723c */ /* 0x040ff00000041824 */
[----:B------:R-:W-:Y:S01]  /*e060*/  HMMA.16816.F32.BF16 R48, R16, R10, R48 ;  /* 0x0000000a1030723c */ /* 0x000fe20000041830 */
[----:B------:R-:W1:Y:S01]  /*e070*/  LDSM.16.M88.4 R8, [R92+0x11900] ;  /* 0x011900005c08783b */ /* 0x000e620000000200 */
[----:B------:R-:W-:-:S04]  /*e080*/  DEPBAR.LE SB0, 0x2 ;  /* 0x000080800000791a */ /* 0x000fc80000000000 */
[----:B------:R-:W-:Y:S02]  /*e090*/  BAR.SYNC.DEFER_BLOCKING 0x0 ;  /* 0x0000000000007b1d */ /* 0x000fe40000010000 */
[----:B-----5:R-:W-:Y:S07]  /*e0a0*/  HMMA.16816.F32.BF16 R84, R32, R12, R84 ;  /* 0x0000000c2054723c */ /* 0x020fee0000041854 */
[----:B------:R-:W-:Y:S01]  /*e0b0*/  FMUL.FTZ R12, R23, c[0x0][0x320] ;  /* 0x0000c800170c7a20 */ /* 0x000fe20000410000 */
[----:B------:R-:W-:Y:S01]  /*e0c0*/  HMMA.16816.F32.BF16 R56, R44, R26, R56 ;  /* 0x0000001a2c38723c */ /* 0x000fe20000041838 */
[----:B------:R-:W-:-:S02]  /*e0d0*/  FMUL.FTZ R13, R36, c[0x0][0x320] ;  /* 0x0000c800240d7a20 */ /* 0x000fc40000410000 */
[----:B------:R-:W-:Y:S02]  /*e0e0*/  FMUL.FTZ R30, R38, c[0x0][0x320] ;  /* 0x0000c800261e7a20 */ /* 0x000fe40000410000 */
[----:B------:R-:W-:Y:S01]  /*e0f0*/  FMUL.FTZ R23, R37, c[0x0][0x320] ;  /* 0x0000c80025177a20 */ /* 0x000fe20000410000 */
[----:B------:R-:W5:Y:S01]  /*e100*/  MUFU.TANH R12, R12 ;  /* 0x0000000c000c7308 */ /* 0x000f620000002400 */
[----:B------:R-:W-:Y:S01]  /*e110*/  FMUL.FTZ R24, R39, c[0x0][0x320] ;  /* 0x0000c80027187a20 */ /* 0x000fe20000410000 */
[C---:B------:R-:W-:Y:S01]  /*e120*/  HMMA.16816.F32.BF16 R64, R32.reuse, R14, R64 ;  /* 0x0000000e2040723c */ /* 0x040fe20000041840 */
[----:B------:R-:W-:Y:S02]  /*e130*/  FMUL.FTZ R25, R48, c[0x0][0x320] ;  /* 0x0000c80030197a20 */ /* 0x000fe40000410000 */
[----:B------:R-:W-:Y:S02]  /*e140*/  FMUL.FTZ R49, R49, c[0x0][0x320] ;  /* 0x0000c80031317a20 */ /* 0x000fe40000410000 */
[----:B------:R-:W-:Y:S01]  /*e150*/  FMUL.FTZ R26, R51, c[0x0][0x320] ;  /* 0x0000c800331a7a20 */ /* 0x000fe20000410000 */
[----:B------:R-:W1:Y:S01]  /*e160*/  MUFU.TANH R13, R13 ;  /* 0x0000000d000d7308 */ /* 0x000e620000002400 */
[----:B------:R-:W-:Y:S01]  /*e170*/  FMUL.FTZ R15, R50, c[0x0][0x320] ;  /* 0x0000c800320f7a20 */ /* 0x000fe20000410000 */
[----:B--2---:R-:W-:Y:S01]  /*e180*/  HMMA.16816.F32.BF16 R60, R32, R4, R60 ;  /* 0x00000004203c723c */ /* 0x004fe2000004183c */
[----:B------:R-:W-:Y:S04]  /*e190*/  LDSM.16.MT88.4 R124, [R185+0x100] ;  /* 0x00010000b97c783b */ /* 0x000fe80000004200 */
[----:B------:R-:W-:Y:S01]  /*e1a0*/  LDSM.16.MT88.4 R116, [R175+0x100] ;  /* 0x00010000af74783b */ /* 0x000fe20000004200 */
[----:B------:R-:W2:Y:S01]  /*e1b0*/  MUFU.TANH R30, R30 ;  /* 0x0000001e001e7308 */ /* 0x000ea20000002400 */
[----:B------:R-:W-:Y:S01]  /*e1c0*/  SHF.R.S32.HI R5, RZ, 0x1f, R90 ;  /* 0x0000001fff057819 */ /* 0x000fe2000001145a */
[----:B------:R-:W-:Y:S01]  /*e1d0*/  HMMA.16816.F32.BF16 R84, R16, R40, R84 ;  /* 0x000000281054723c */ /* 0x000fe20000041854 */
[----:B------:R-:W-:Y:S02]  /*e1e0*/  LDSM.16.MT88.4 R108, [R184+0x100] ;  /* 0x00010000b86c783b */ /* 0x000fe40000004200 */
[----:B------:R-:W-:-:S02]  /*e1f0*/  LEA.HI R5, R5, R90, RZ, 0x2 ;  /* 0x0000005a05057211 */ /* 0x000fc400078f10ff */
[----:B------:R-:W-:Y:S01]  /*e200*/  LDSM.16.MT88.4 R100, [R0+0x100] ;  /* 0x000100000064783b */ /* 0x000fe20000004200 */
[----:B------:R-:W1:Y:S01]  /*e210*/  MUFU.TANH R23, R23 ;  /* 0x0000001700177308 */ /* 0x000e620000002400 */
[----:B------:R-:W-:Y:S01]  /*e220*/  LOP3.LUT R5, R5, 0x7ffffffc, RZ, 0xc0, !PT ;  /* 0x7ffffffc05057812 */ /* 0x000fe200078ec0ff */
[----:B------:R-:W-:Y:S01]  /*e230*/  HMMA.16816.F32.BF16 R56, R32, R6, R56 ;  /* 0x000000062038723c */ /* 0x000fe20000041838 */
[----:B------:R-:W-:Y:S03]  /*e240*/  LDSM.16.MT88.4 R72, [R185+0x4100] ;  /* 0x00410000b948783b */ /* 0x000fe60000004200 */
[----:B------:R-:W-:Y:S01]  /*e250*/  IMAD.IADD R4, R90, 0x1, -R5 ;  /* 0x000000015a047824 */ /* 0x000fe200078e0a05 */
[----:B------:R-:W-:Y:S01]  /*e260*/  LDSM.16.MT88.4 R80, [R175+0x4100] ;  /* 0x00410000af50783b */ /* 0x000fe20000004200 */
[----:B------:R-:W2:Y:S02]  /*e270*/  MUFU.TANH R24, R24 ;  /* 0x0000001800187308 */ /* 0x000ea40000002400 */
[----:B------:R-:W-:Y:S01]  /*e280*/  IMAD R4, R4, -0x2, R95 ;  /* 0xfffffffe04047824 */ /* 0x000fe200078e025f */
[C---:B------:R-:W-:Y:S01]  /*e290*/  HMMA.16816.F32.BF16 R64, R16.reuse, R42, R64 ;  /* 0x0000002a1040723c */ /* 0x040fe20000041840 */
[----:B------:R-:W-:Y:S03]  /*e2a0*/  LDSM.16.MT88.4 R40, [R185+0x2100] ;  /* 0x00210000b928783b */ /* 0x000fe60000004200 */
[C---:B------:R-:W-:Y:S01]  /*e2b0*/  ISETP.GT.AND P0, PT, R4.reuse, RZ, PT ;  /* 0x000000ff0400720c */ /* 0x040fe20003f04270 */
[----:B------:R-:W2:Y:S01]  /*e2c0*/  MUFU.TANH R25, R25 ;  /* 0x0000001900197308 */ /* 0x000ea20000002400 */
[----:B------:R-:W-:Y:S01]  /*e2d0*/  ISETP.GT.AND P2, PT, R4, 0x1, PT ;  /* 0x000000010400780c */ /* 0x000fe20003f44270 */
[----:B------:R-:W-:Y:S01]  /*e2e0*/  FMUL.FTZ R84, R84, c[0x0][0x320] ;  /* 0x0000c80054547a20 */ /* 0x000fe20000410000 */
[----:B---3--:R-:W-:Y:S01]  /*e2f0*/  FSEL R28, R28, -INF , P0 ;  /* 0xff8000001c1c7808 */ /* 0x008fe20000000000 */
[C---:B-1----:R-:W-:Y:S01]  /*e300*/  HMMA.16816.F32.BF16 R60, R16.reuse, R8, R60 ;  /* 0x00000008103c723c */ /* 0x042fe2000004183c */
[----:B------:R-:W-:Y:S01]  /*e310*/  FSEL R3, R3, -INF , P0 ;  /* 0xff80000003037808 */ /* 0x000fe20000000000 */
[----:B------:R-:W-:Y:S01]  /*e320*/  FMUL.FTZ R86, R86, c[0x0][0x320] ;  /* 0x0000c80056567a20 */ /* 0x000fe20000410000 */
[----:B------:R-:W-:Y:S01]  /*e330*/  ISETP.GT.AND P0, PT, R4, 0x8, PT ;  /* 0x000000080400780c */ /* 0x000fe20003f04270 */
[----:B------:R-:W1:Y:S01]  /*e340*/  MUFU.TANH R15, R15 ;  /* 0x0000000f000f7308 */ /* 0x000e620000002400 */
[----:B------:R-:W-:Y:S01]  /*e350*/  FSEL R52, R52, -INF , P2 ;  /* 0xff80000034347808 */ /* 0x000fe20001000000 */
[----:B------:R-:W-:Y:S01]  /*e360*/  FMUL.FTZ R85, R85, c[0x0][0x320] ;  /* 0x0000c80055557a20 */ /* 0x000fe20000410000 */
[----:B----4-:R-:W-:Y:S01]  /*e370*/  FSEL R31, R29, -INF , P2 ;  /* 0xff8000001d1f7808 */ /* 0x010fe20001000000 */
[----:B------:R-:W-:Y:S01]  /*e380*/  HMMA.16816.F32.BF16 R56, R16, R10, R56 ;  /* 0x0000000a1038723c */ /* 0x000fe20000041838 */
[----:B------:R-:W-:Y:S01]  /*e390*/  ISETP.GT.AND P2, PT, R4, 0x9, PT ;  /* 0x000000090400780c */ /* 0x000fe20003f44270 */
[----:B------:R-:W-:Y:S01]  /*e3a0*/  FMUL.FTZ R87, R87, c[0x0][0x320] ;  /* 0x0000c80057577a20 */ /* 0x000fe20000410000 */
[----:B------:R-:W-:Y:S01]  /*e3b0*/  FSEL R33, R20, -INF , P0 ;  /* 0xff80000014217808 */ /* 0x000fe20000000000 */
[----:B------:R3:W4:Y:S01]  /*e3c0*/  MUFU.TANH R14, R49 ;  /* 0x00000031000e7308 */ /* 0x0007220000002400 */
[----:B------:R-:W-:Y:S01]  /*e3d0*/  FMNMX.FTZ R6, R3, R52, !PT ;  /* 0x0000003403067209 */ /* 0x000fe20007810000 */
[----:B------:R-:W-:Y:S01]  /*e3e0*/  LDSM.16.MT88.4 R140, [R175+0x900] ;  /* 0x00090000af8c783b */ /* 0x000fe20000004200 */
[----:B------:R-:W-:Y:S01]  /*e3f0*/  FSEL R29, R22, -INF , P0 ;  /* 0xff800000161d7808 */ /* 0x000fe20000000000 */
[----:B------:R-:W-:Y:S01]  /*e400*/  FMUL.FTZ R64, R64, c[0x0][0x320] ;  /* 0x0000c80040407a20 */ /* 0x000fe20000410000 */
[----:B------:R-:W-:Y:S01]  /*e410*/  ISETP.GT.AND P0, PT, R4, 0x10, PT ;  /* 0x000000100400780c */ /* 0x000fe20003f04270 */
[----:B------:R-:W-:Y:S01]  /*e420*/  FMUL.FTZ R66, R66, c[0x0][0x320] ;  /* 0x0000c80042427a20 */ /* 0x000fe20000410000 */
[----:B------:R-:W-:Y:S01]  /*e430*/  FSEL R21, R21, -INF , P2 ;  /* 0xff80000015157808 */ /* 0x000fe20001000000 */
[----:B------:R-:W1:Y:S01]  /*e440*/  MUFU.TANH R26, R26 ;  /* 0x0000001a001a7308 */ /* 0x000e620000002400 */
[----:B------:R-:W-:Y:S01]  /*e450*/  FMNMX.FTZ R6, R33, R6, !PT ;  /* 0x0000000621067209 */ /* 0x000fe20007810000 */
[----:B------:R-:W-:Y:S01]  /*e460*/  FMUL.FTZ R65, R65, c[0x0][0x320] ;  /* 0x0000c80041417a20 */ /* 0x000fe20000410000 */
[----:B-----5:R-:W-:Y:S01]  /*e470*/  FSEL R27, R12, -INF , P2 ;  /* 0xff8000000c1b7808 */ /* 0x020fe20001000000 */
[----:B------:R-:W-:Y:S01]  /*e480*/  FMUL.FTZ R60, R60, c[0x0][0x320] ;  /* 0x0000c8003c3c7a20 */ /* 0x000fe20000410000 */
[----:B------:R-:W-:Y:S01]  /*e490*/  ISETP.GT.AND P2, PT, R4, 0x11, PT ;  /* 0x000000110400780c */ /* 0x000fe20003f44270 */
[----:B------:R-:W-:Y:S01]  /*e4a0*/  FMUL.FTZ R61, R61, c[0x0][0x320] ;  /* 0x0000c8003d3d7a20 */ /* 0x000fe20000410000 */
[----:B------:R-:W-:Y:S01]  /*e4b0*/  FSEL R11, R13, -INF , P0 ;  /* 0xff8000000d0b7808 */ /* 0x000fe20000000000 */
[----:B------:R-:W5:Y:S01]  /*e4c0*/  MUFU.TANH R217, R84 ;  /* 0x0000005400d97308 */ /* 0x000f620000002400 */
[----:B------:R-:W-:Y:S01]  /*e4d0*/  FMNMX.FTZ R6, R21, R6, !PT ;  /* 0x0000000615067209 */ /* 0x000fe20007810000 */
[----:B------:R-:W-:Y:S01]  /*e4e0*/  FMUL.FTZ R67, R67, c[0x0][0x320] ;  /* 0x0000c80043437a20 */ /* 0x000fe20000410000 */
[----:B--2---:R-:W-:Y:S01]  /*e4f0*/  FSEL R19, R30, -INF , P0 ;  /* 0xff8000001e137808 */ /* 0x004fe20000000000 */
[----:B------:R-:W-:Y:S01]  /*e500*/  FMUL.FTZ R62, R62, c[0x0][0x320] ;  /* 0x0000c8003e3e7a20 */ /* 0x000fe20000410000 */
[----:B------:R-:W-:Y:S01]  /*e510*/  ISETP.GT.AND P0, PT, R4, 0x18, PT ;  /* 0x000000180400780c */ /* 0x000fe20003f04270 */
[----:B------:R-:W-:Y:S01]  /*e520*/  FMUL.FTZ R56, R56, c[0x0][0x320] ;  /* 0x0000c80038387a20 */ /* 0x000fe20000410000 */
[----:B------:R-:W-:Y:S01]  /*e530*/  FSEL R9, R23, -INF , P2 ;  /* 0xff80000017097808 */ /* 0x000fe20001000000 */
[----:B------:R-:W2:Y:S01]  /*e540*/  MUFU.TANH R213, R86 ;  /* 0x0000005600d57308 */ /* 0x000ea20000002400 */
[----:B------:R-:W-:Y:S01]  /*e550*/  FMNMX.FTZ R6, R11, R6, !PT ;  /* 0x000000060b067209 */ /* 0x000fe20007810000 */
[----:B------:R-:W-:Y:S01]  /*e560*/  FMUL.FTZ R57, R57, c[0x0][0x320] ;  /* 0x0000c80039397a20 */ /* 0x000fe20000410000 */
[----:B------:R-:W-:Y:S01]  /*e570*/  FSEL R17, R24, -INF , P2 ;  /* 0xff80000018117808 */ /* 0x000fe20001000000 */
[----:B------:R-:W-:Y:S01]  /*e580*/  FMUL.FTZ R63, R63, c[0x0][0x320] ;  /* 0x0000c8003f3f7a20 */ /* 0x000fe20000410000 */
[----:B------:R-:W-:Y:S01]  /*e590*/  ISETP.GT.AND P2, PT, R4, 0x19, PT ;  /* 0x000000190400780c */ /* 0x000fe20003f44270 */
[----:B------:R-:W-:Y:S01]  /*e5a0*/  FMUL.FTZ R58, R58, c[0x0][0x320] ;  /* 0x0000c8003a3a7a20 */ /* 0x000fe20000410000 */
[----:B------:R-:W-:Y:S01]  /*e5b0*/  FSEL R7, R25, -INF , P0 ;  /* 0xff80000019077808 */ /* 0x000fe20000000000 */
[----:B------:R-:W2:Y:S01]  /*e5c0*/  MUFU.TANH R171, R85 ;  /* 0x0000005500ab7308 */ /* 0x000ea20000002400 */
[----:B------:R-:W-:Y:S01]  /*e5d0*/  FMNMX.FTZ R6, R9, R6, !PT ;  /* 0x0000000609067209 */ /* 0x000fe20007810000 */
[----:B------:R-:W-:Y:S01]  /*e5e0*/  FMUL.FTZ R59, R59, c[0x0][0x320] ;  /* 0x0000c8003b3b7a20 */ /* 0x000fe20000410000 */
[----:B-1----:R-:W-:Y:S01]  /*e5f0*/  FSEL R15, R15, -INF , P0 ;  /* 0xff8000000f0f7808 */ /* 0x002fe20000000000 */
[----:B---3--:R-:W-:Y:S01]  /*e600*/  LDSM.16.MT88.4 R48, [R175+0x2100] ;  /* 0x00210000af30783b */ /* 0x008fe20000004200 */
[----:B------:R-:W-:-:S02]  /*e610*/  ISETP.GT.AND P0, PT, R4, 0x20, PT ;  /* 0x000000200400780c */ /* 0x000fc40003f04270 */
[----:B----4-:R-:W-:Y:S01]  /*e620*/  FSEL R5, R14, -INF , P2 ;  /* 0xff8000000e057808 */ /* 0x010fe20001000000 */
[----:B------:R-:W1:Y:S01]  /*e630*/  MUFU.TANH R177, R87 ;  /* 0x0000005700b17308 */ /* 0x000e620000002400 */
[----:B------:R-:W-:Y:S01]  /*e640*/  FMNMX.FTZ R6, R7, R6, !PT ;  /* 0x0000000607067209 */ /* 0x000fe20007810000 */
[----:B------:R-:W-:Y:S01]  /*e650*/  LDSM.16.MT88.4 R136, [R184+0x900] ;  /* 0x00090000b888783b */ /* 0x000fe20000004200 */
[----:B------:R-:W-:Y:S02]  /*e660*/  FMNMX.FTZ R8, R28, R31, !PT ;  /* 0x0000001f1c087209 */ /* 0x000fe40007810000 */
[----:B------:R-:W-:Y:S02]  /*e670*/  FSEL R13, R26, -INF , P2 ;  /* 0xff8000001a0d7808 */ /* 0x000fe40001000000 */
[----:B------:R-:W-:Y:S01]  /*e680*/  ISETP.GT.AND P2, PT, R4, 0x21, PT ;  /* 0x000000210400780c */ /* 0x000fe20003f44270 */
[----:B------:R-:W3:Y:S01]  /*e690*/  MUFU.TANH R215, R64 ;  /* 0x0000004000d77308 */ /* 0x000ee20000002400 */
[----:B-----5:R-:W-:-:S02]  /*e6a0*/  FSEL R217, R217, -INF , P0 ;  /* 0xff800000d9d97808 */ /* 0x020fc40000000000 */
[----:B------:R-:W-:Y:S02]  /*e6b0*/  FMNMX.FTZ R6, R5, R6, !PT ;  /* 0x0000000605067209 */ /* 0x000fe40007810000 */
[----:B------:R-:W-:Y:S02]  /*e6c0*/  FMNMX.FTZ R8, R29, R8, !PT ;  /* 0x000000081d087209 */ /* 0x000fe40007810000 */
[----:B--2---:R-:W-:Y:S01]  /*e6d0*/  FSEL R213, R213, -INF , P0 ;  /* 0xff800000d5d57808 */ /* 0x004fe20000000000 */
[----:B------:R-:W2:Y:S01]  /*e6e0*/  MUFU.TANH R211, R66 ;  /* 0x0000004200d37308 */ /* 0x000ea20000002400 */
[----:B------:R-:W-:Y:S02]  /*e6f0*/  ISETP.GT.AND P0, PT, R4, 0x28, PT ;  /* 0x000000280400780c */ /* 0x000fe40003f04270 */
[----:B------:R-:W-:Y:S02]  /*e700*/  FSEL R171, R171, -INF , P2 ;  /* 0xff800000abab7808 */ /* 0x000fe40001000000 */
[----:B------:R-:W-:-:S02]  /*e710*/  FMNMX.FTZ R6, R217, R6, !PT ;  /* 0x00000006d9067209 */ /* 0x000fc40007810000 */
[----:B------:R-:W-:Y:S01]  /*e720*/  FMNMX.FTZ R8, R27, R8, !PT ;  /* 0x000000081b087209 */ /* 0x000fe20007810000 */
[----:B------:R-:W4:Y:S01]  /*e730*/  MUFU.TANH R169, R65 ;  /* 0x0000004100a97308 */ /* 0x000f220000002400 */
[----:B-1----:R-:W-:Y:S02]  /*e740*/  FSEL R177, R177, -INF , P2 ;  /* 0xff800000b1b17808 */ /* 0x002fe40001000000 */
[----:B------:R-:W-:Y:S02]  /*e750*/  ISETP.GT.AND P2, PT, R4, 0x29, PT ;  /* 0x000000290400780c */ /* 0x000fe40003f44270 */
[----:B---3--:R-:W-:Y:S02]  /*e760*/  FSEL R215, R215, -INF , P0 ;  /* 0xff800000d7d77808 */ /* 0x008fe40000000000 */
[----:B------:R-:W-:Y:S01]  /*e770*/  FMNMX.FTZ R6, R171, R6, !PT ;  /* 0x00000006ab067209 */ /* 0x000fe20007810000 */
[----:B------:R-:W1:Y:S01]  /*e780*/  MUFU.TANH R193, R60 ;  /* 0x0000003c00c17308 */ /* 0x000e620000002400 */
[----:B------:R-:W-:-:S02]  /*e790*/  FMNMX.FTZ R8, R19, R8, !PT ;  /* 0x0000000813087209 */ /* 0x000fc40007810000 */
[----:B--2---:R-:W-:Y:S02]  /*e7a0*/  FSEL R211, R211, -INF , P0 ;  /* 0xff800000d3d37808 */ /* 0x004fe40000000000 */
[C---:B------:R-:W-:Y:S02]  /*e7b0*/  ISETP.GT.AND P0, PT, R4.reuse, 0x30, PT ;  /* 0x000000300400780c */ /* 0x040fe40003f04270 */
[----:B------:R-:W-:Y:S01]  /*e7c0*/  FMNMX.FTZ R6, R215, R6, !PT ;  /* 0x00000006d7067209 */ /* 0x000fe20007810000 */
[----:B------:R-:W2:Y:S01]  /*e7d0*/  MUFU.TANH R179, R67 ;  /* 0x0000004300b37308 */ /* 0x000ea20000002400 */
[----:B----4-:R-:W-:Y:S02]  /*e7e0*/  FSEL R169, R169, -INF , P2 ;  /* 0xff800000a9a97808 */ /* 0x010fe40001000000 */
[----:B------:R-:W-:Y:S02]  /*e7f0*/  FMNMX.FTZ R8, R17, R8, !PT ;  /* 0x0000000811087209 */ /* 0x000fe40007810000 */
[----:B------:R-:W-:-:S02]  /*e800*/  ISETP.GT.AND P4, PT, R4, 0x31, PT ;  /* 0x000000310400780c */ /* 0x000fc40003f84270 */
[----:B------:R-:W-:Y:S01]  /*e810*/  FMNMX.FTZ R6, R169, R6, !PT ;  /* 0x00000006a9067209 */ /* 0x000fe20007810000 */
[----:B------:R-:W3:Y:S01]  /*e820*/  MUFU.TANH R61, R61 ;  /* 0x0000003d003d7308 */ /* 0x000ee20000002400 */
[----:B-1----:R-:W-:Y:S02]  /*e830*/  FSEL R193, R193, -INF , P0 ;  /* 0xff800000c1c17808 */ /* 0x002fe40000000000 */
[----:B------:R-:W-:Y:S02]  /*e840*/  FMNMX.FTZ R8, R15, R8, !PT ;  /* 0x000000080f087209 */ /* 0x000fe40007810000 */
[----:B------:R-:W-:Y:S02]  /*e850*/  FMNMX.FTZ R6, R193, R6, !PT ;  /* 0x00000006c1067209 */ /* 0x000fe40007810000 */
[----:B------:R-:W-:Y:S01]  /*e860*/  FMNMX.FTZ R8, R13, R8, !PT ;  /* 0x000000080d087209 */ /* 0x000fe20007810000 */
[----:B------:R-:W1:Y:S01]  /*e870*/  MUFU.TANH R181, R56 ;  /* 0x0000003800b57308 */ /* 0x000e620000002400 */
[----:B--2---:R-:W-:Y:S01]  /*e880*/  FSEL R179, R179, -INF , P2 ;  /* 0xff800000b3b37808 */ /* 0x004fe20001000000 */
[----:B------:R-:W-:Y:S01]  /*e890*/  LDSM.16.MT88.4 R64, [R162+0x2100] ;  /* 0x00210000a240783b */ /* 0x000fe20000004200 */
[----:B------:R-:W-:-:S02]  /*e8a0*/  ISETP.GT.AND P2, PT, R4, 0x38, PT ;  /* 0x000000380400780c */ /* 0x000fc40003f44270 */
[----:B------:R-:W-:-:S03]  /*e8b0*/  FMNMX.FTZ R8, R213, R8, !PT ;  /* 0x00000008d5087209 */ /* 0x000fc60007810000 */
[----:B------:R-:W2:Y:S01]  /*e8c0*/  MUFU.TANH R62, R62 ;  /* 0x0000003e003e7308 */ /* 0x000ea20000002400 */
[----:B---3--:R-:W-:-:S04]  /*e8d0*/  FSEL R183, R61, -INF , P4 ;  /* 0xff8000003db77808 */ /* 0x008fc80002000000 */
[----:B------:R-:W-:-:S03]  /*e8e0*/  FMNMX.FTZ R6, R183, R6, !PT ;  /* 0x00000006b7067209 */ /* 0x000fc60007810000 */
[----:B------:R-:W3:Y:S01]  /*e8f0*/  MUFU.TANH R151, R57 ;  /* 0x0000003900977308 */ /* 0x000ee20000002400 */
[----:B-1----:R-:W-:-:S07]  /*e900*/  FSEL R181, R181, -INF , P2 ;  /* 0xff800000b5b57808 */ /* 0x002fce0001000000 */
[----:B------:R-:W1:Y:S01]  /*e910*/  MUFU.TANH R63, R63 ;  /* 0x0000003f003f7308 */ /* 0x000e620000002400 */
[----:B--2---:R-:W-:Y:S02]  /*e920*/  FSEL R149, R62, -INF , P0 ;  /* 0xff8000003e957808 */ /* 0x004fe40000000000 */
[----:B------:R-:W-:Y:S02]  /*e930*/  ISETP.GT.AND P0, PT, R4, 0x39, PT ;  /* 0x000000390400780c */ /* 0x000fe40003f04270 */
[----:B------:R-:W-:Y:S02]  /*e940*/  FMNMX.FTZ R4, R181, R6, !PT ;  /* 0x00000006b5047209 */ /* 0x000fe40007810000 */
[----:B------:R-:W-:Y:S01]  /*e950*/  FMNMX.FTZ R6, R177, R8, !PT ;  /* 0x00000008b1067209 */ /* 0x000fe20007810000 */
[----:B------:R-:W2:Y:S01]  /*e960*/  MUFU.TANH R145, R58 ;  /* 0x0000003a00917308 */ /* 0x000ea20000002400 */
[----:B---3--:R-:W-:Y:S02]  /*e970*/  FSEL R151, R151, -INF , P0 ;  /* 0xff80000097977808 */ /* 0x008fe40000000000 */
[----:B------:R-:W-:-:S02]  /*e980*/  FMNMX.FTZ R6, R211, R6, !PT ;  /* 0x00000006d3067209 */ /* 0x000fc40007810000 */
[----:B------:R-:W-:Y:S02]  /*e990*/  FMNMX.FTZ R4, R151, R4, !PT ;  /* 0x0000000497047209 */ /* 0x000fe40007810000 */
[----:B------:R-:W-:Y:S01]  /*e9a0*/  FMNMX.FTZ R6, R179, R6, !PT ;  /* 0x00000006b3067209 */ /* 0x000fe20007810000 */
[----:B------:R-:W3:Y:S01]  /*e9b0*/  MUFU.TANH R173, R59 ;  /* 0x0000003b00ad7308 */ /* 0x000ee20000002400 */
[----:B-1----:R-:W-:Y:S01]  /*e9c0*/  FSEL R147, R63, -INF , P4 ;  /* 0xff8000003f937808 */ /* 0x002fe20002000000 */
[----:B------:R-:W1:Y:S01]  /*e9d0*/  SHFL.BFLY PT, R25, R4, 0x2, 0x1f ;  /* 0x0c401f0004197f89 */ /* 0x000e6200000e0000 */
[----:B------:R-:W-:-:S04]  /*e9e0*/  FMNMX.FTZ R6, R149, R6, !PT ;  /* 0x0000000695067209 */ /* 0x000fc80007810000 */
[----:B------:R-:W-:Y:S02]  /*e9f0*/  FMNMX.FTZ R6, R147, R6, !PT ;  /* 0x0000000693067209 */ /* 0x000fe40007810000 */
[----:B--2---:R-:W-:-:S04]  /*ea00*/  FSEL R145, R145, -INF , P2 ;  /* 0xff80000091917808 */ /* 0x004fc80001000000 */
[----:B------:R-:W-:Y:S02]  /*ea10*/  FMNMX.FTZ R6, R145, R6, !PT ;  /* 0x0000000691067209 */ /* 0x000fe40007810000 */
[----:B---3--:R-:W-:Y:S01]  /*ea20*/  FSEL R173, R173, -INF , P0 ;  /* 0xff800000adad7808 */ /* 0x008fe20000000000 */
[----:B------:R-:W-:Y:S03]  /*ea30*/  LDSM.16.MT88.4 R56, [R184+0x2100] ;  /* 0x00210000b838783b */ /* 0x000fe60000004200 */
        /* <DEDUP_REMOVED lines=8> */
[----:B------:R-:W-:-:S05]  /*eac0*/  FMUL.FTZ R144, R132, c[0x0][0x2d0] ;  /* 0x0000b40084907a20 */ /* 0x000fca0000410000 */
[----:B------:R-:W-:-:S05]  /*ead0*/  FSEL R144, R144, RZ, P0 ;  /* 0x000000ff90907208 */ /* 0x000fca0000000000 */
[--C-:B------:R-:W-:Y:S02]  /*eae0*/  FFMA.FTZ R165, R3, c[0x0][0x2d0], -R144.reuse ;  /* 0x0000b40003a57a23 */ /* 0x100fe40000010890 */
[--C-:B------:R-:W-:Y:S02]  /*eaf0*/  FFMA.FTZ R158, R52, c[0x0][0x2d0], -R144.reuse ;  /* 0x0000b400349e7a23 */ /* 0x100fe40000010890 */
[--C-:B------:R-:W-:Y:S02]  /*eb00*/  FFMA.FTZ R161, R33, c[0x0][0x2d0], -R144.reuse ;  /* 0x0000b40021a17a23 */ /* 0x100fe40000010890 */
[--C-:B------:R-:W-:Y:S01]  /*eb10*/  FFMA.FTZ R154, R21, c[0x0][0x2d0], -R144.reuse ;  /* 0x0000b400159a7a23 */ /* 0x100fe20000010890 */
[----:B------:R-:W-:Y:S01]  /*eb20*/  MUFU.EX2 R165, R165 ;  /* 0x000000a500a57308 */ /* 0x000fe20000000800 */
[----:B--2---:R-:W-:Y:S01]  /*eb30*/  FMNMX.FTZ R3, R23, R4, !PT ;  /* 0x0000000417037209 */ /* 0x004fe20007810000 */
[--C-:B------:R-:W-:Y:S01]  /*eb40*/  FFMA.FTZ R159, R11, c[0x0][0x2d0], -R144.reuse ;  /* 0x0000b4000b9f7a23 */ /* 0x100fe20000010890 */
[----:B------:R-:W-:Y:S01]  /*eb50*/  LDSM.16.MT88.4 R20, [R162+0x2900] ;  /* 0x00290000a214783b */ /* 0x000fe20000004200 */
[--C-:B------:R-:W-:Y:S01]  /*eb60*/  FFMA.FTZ R152, R9, c[0x0][0x2d0], -R144.reuse ;  /* 0x0000b40009987a23 */ /* 0x100fe20000010890 */
[C---:B------:R-:W-:Y:S01]  /*eb70*/  FSETP.NEU.FTZ.AND P0, PT, R3.reuse, -INF , PT ;  /* 0xff8000000300780b */ /* 0x040fe20003f1d000 */
[----:B------:R-:W-:Y:S01]  /*eb80*/  FMUL.FTZ R168, R3, c[0x0][0x2d0] ;  /* 0x0000b40003a87a20 */ /* 0x000fe20000410000 */
[----:B------:R-:W1:Y:S01]  /*eb90*/  LDSM.16.MT88.4 R8, [R184+0x4100] ;  /* 0x00410000b808783b */ /* 0x000e620000004200 */
[--C-:B------:R-:W-:Y:S01]  /*eba0*/  FFMA.FTZ R155, R7, c[0x0][0x2d0], -R144.reuse ;  /* 0x0000b400079b7a23 */ /* 0x100fe20000010890 */
[----:B------:R-:W2:Y:S01]  /*ebb0*/  MUFU.EX2 R158, R158 ;  /* 0x0000009e009e7308 */ /* 0x000ea20000000800 */
[--C-:B------:R-:W-:Y:S01]  /*ebc0*/  FFMA.FTZ R90, R5, c[0x0][0x2d0], -R144.reuse ;  /* 0x0000b400055a7a23 */ /* 0x100fe20000010890 */
[----:B------:R-:W-:Y:S01]  /*ebd0*/  FSEL R168, R168, RZ, P0 ;  /* 0x000000ffa8a87208 */ /* 0x000fe20000000000 */
[----:B------:R3:W4:Y:S01]  /*ebe0*/  LDSM.16.MT88.4 R4, [R0+0x4100] ;  /* 0x004100000004783b */ /* 0x0007220000004200 */
[--C-:B------:R-:W-:Y:S01]  /*ebf0*/  FFMA.FTZ R166, R217, c[0x0][0x2d0], -R144.reuse ;  /* 0x0000b400d9a67a23 */ /* 0x100fe20000010890 */
[----:B------:R-:W-:Y:S01]  /*ec00*/  ISETP.GE.AND P0, PT, R89, 0x81, PT ;  /* 0x000000815900780c */ /* 0x000fe20003f06270 */
[----:B------:R-:W-:Y:S01]  /*ec10*/  FFMA.FTZ R171, R171, c[0x0][0x2d0], -R144 ;  /* 0x0000b400abab7a23 */ /* 0x000fe20000010890 */
[----:B------:R-:W-:Y:S01]  /*ec20*/  LDSM.16.MT88.4 R32, [R162+0x900] ;  /* 0x00090000a220783b */ /* 0x000fe20000004200 */
[--C-:B------:R-:W-:Y:S01]  /*ec30*/  FFMA.FTZ R167, R28, c[0x0][0x2d0], -R168.reuse ;  /* 0x0000b4001ca77a23 */ /* 0x100fe200000108a8 */
[----:B------:R-:W-:Y:S01]  /*ec40*/  MUFU.EX2 R161, R161 ;  /* 0x000000a100a17308 */ /* 0x000fe20000000800 */
[----:B------:R-:W-:-:S02]  /*ec50*/  FFMA.FTZ R160, R31, c[0x0][0x2d0], -R168 ;  /* 0x0000b4001fa07a23 */ /* 0x000fc400000108a8 */
[--C-:B------:R-:W-:Y:S02]  /*ec60*/  FFMA.FTZ R163, R29, c[0x0][0x2d0], -R168.reuse ;  /* 0x0000b4001da37a23 */ /* 0x100fe400000108a8 */
[--C-:B------:R-:W-:Y:S01]  /*ec70*/  FFMA.FTZ R156, R27, c[0x0][0x2d0], -R168.reuse ;  /* 0x0000b4001b9c7a23 */ /* 0x100fe200000108a8 */
[----:B------:R-:W-:Y:S01]  /*ec80*/  LDSM.16.MT88.4 R28, [R175+0x2900] ;  /* 0x00290000af1c783b */ /* 0x000fe20000004200 */
[--C-:B------:R-:W-:Y:S01]  /*ec90*/  FFMA.FTZ R91, R15, c[0x0][0x2d0], -R168.reuse ;  /* 0x0000b4000f5b7a23 */ /* 0x100fe200000108a8 */
[----:B------:R-:W5:Y:S01]  /*eca0*/  MUFU.EX2 R154, R154 ;  /* 0x0000009a009a7308 */ /* 0x000f620000000800 */
[----:B--2---:R-:W-:Y:S01]  /*ecb0*/  F2FP.BF16.PACK_AB R96, R158, R165 ;  /* 0x000000a59e60723e */ /* 0x004fe200000010ff */
[--C-:B------:R-:W-:Y:S01]  /*ecc0*/  FFMA.FTZ R157, R19, c[0x0][0x2d0], -R168.reuse ;  /* 0x0000b400139d7a23 */ /* 0x100fe200000108a8 */
[----:B------:R-:W-:Y:S01]  /*ecd0*/  LDSM.16.MT88.4 R24, [R185+0x900] ;  /* 0x00090000b918783b */ /* 0x000fe20000004200 */
[----:B------:R-:W-:Y:S02]  /*ece0*/  FFMA.FTZ R2, R17, c[0x0][0x2d0], -R168 ;  /* 0x0000b40011027a23 */ /* 0x000fe400000108a8 */
[----:B------:R-:W-:Y:S01]  /*ecf0*/  FFMA.FTZ R164, R215, c[0x0][0x2d0], -R144 ;  /* 0x0000b400d7a47a23 */ /* 0x000fe20000010890 */
[----:B------:R-:W-:Y:S01]  /*ed00*/  LDSM.16.MT88.4 R16, [R184+0x2900] ;  /* 0x00290000b810783b */ /* 0x000fe20000004200 */
[----:B------:R-:W-:Y:S01]  /*ed10*/  MUFU.EX2 R167, R167 ;  /* 0x000000a700a77308 */ /* 0x000fe20000000800 */
[----:B---3--:R-:W-:-:S02]  /*ed20*/  FFMA.FTZ R0, R13, c[0x0][0x2d0], -R168 ;  /* 0x0000b4000d007a23 */ /* 0x008fc400000108a8 */
[----:B------:R-:W2:Y:S01]  /*ed30*/  LDSM.16.MT88.4 R12, [R185+0x2900] ;  /* 0x00290000b90c783b */ /* 0x000ea20000004200 */
[----:B------:R-:W-:Y:S02]  /*ed40*/  FFMA.FTZ R169, R169, c[0x0][0x2d0], -R144 ;  /* 0x0000b400a9a97a23 */ /* 0x000fe40000010890 */
[--C-:B------:R-:W-:Y:S02]  /*ed50*/  FFMA.FTZ R170, R213, c[0x0][0x2d0], -R168.reuse ;  /* 0x0000b400d5aa7a23 */ /* 0x100fe400000108a8 */
[----:B------:R-:W3:Y:S01]  /*ed60*/  MUFU.EX2 R160, R160 ;  /* 0x000000a000a07308 */ /* 0x000ee20000000800 */
[----:B-----5:R-:W-:Y:S01]  /*ed70*/  F2FP.BF16.PACK_AB R98, R154, R161 ;  /* 0x000000a19a62723e */ /* 0x020fe200000010ff */
[--C-:B------:R-:W-:Y:S02]  /*ed80*/  FFMA.FTZ R177, R177, c[0x0][0x2d0], -R168.reuse ;  /* 0x0000b400b1b17a23 */ /* 0x100fe400000108a8 */
[--C-:B------:R-:W-:Y:S02]  /*ed90*/  FFMA.FTZ R172, R211, c[0x0][0x2d0], -R168.reuse ;  /* 0x0000b400d3ac7a23 */ /* 0x100fe400000108a8 */
[----:B------:R-:W-:-:S02]  /*eda0*/  FFMA.FTZ R179, R179, c[0x0][0x2d0], -R168 ;  /* 0x0000b400b3b37a23 */ /* 0x000fc400000108a8 */
[----:B------:R-:W-:Y:S01]  /*edb0*/  MUFU.EX2 R163, R163 ;  /* 0x000000a300a37308 */ /* 0x000fe20000000800 */
[--C-:B------:R-:W-:Y:S02]  /*edc0*/  FFMA.FTZ R176, R181, c[0x0][0x2d0], -R144.reuse ;  /* 0x0000b400b5b07a23 */ /* 0x100fe40000010890 */
[--C-:B------:R-:W-:Y:S02]  /*edd0*/  FFMA.FTZ R174, R193, c[0x0][0x2d0], -R144.reuse ;  /* 0x0000b400c1ae7a23 */ /* 0x100fe40000010890 */
[--C-:B------:R-:W-:Y:S02]  /*ede0*/  FFMA.FTZ R183, R183, c[0x0][0x2d0], -R144.reuse ;  /* 0x0000b400b7b77a23 */ /* 0x100fe40000010890 */
[----:B------:R-:W-:Y:S01]  /*edf0*/  FFMA.FTZ R223, R151, c[0x0][0x2d0], -R144 ;  /* 0x0000b40097df7a23 */ /* 0x000fe20000010890 */
[----:B------:R-:W5:Y:S01]  /*ee00*/  MUFU.EX2 R156, R156 ;  /* 0x0000009c009c7308 */ /* 0x000f620000000800 */
[----:B---3--:R-:W-:Y:S01]  /*ee10*/  F2FP.BF16.PACK_AB R97, R160, R167 ;  /* 0x000000a7a061723e */ /* 0x008fe200000010ff */
[----:B------:R-:W-:-:S02]  /*ee20*/  FFMA.FTZ R178, R149, c[0x0][0x2d0], -R168 ;  /* 0x0000b40095b27a23 */ /* 0x000fc400000108a8 */
[--C-:B------:R-:W-:Y:S01]  /*ee30*/  FFMA.FTZ R181, R147, c[0x0][0x2d0], -R168.reuse ;  /* 0x0000b40093b57a23 */ /* 0x100fe200000108a8 */
[----:B------:R-:W-:Y:S01]  /*ee40*/  LDSM.16.MT88.4 R148, [R175+0x1900] ;  /* 0x00190000af94783b */ /* 0x000fe20000004200 */
[--C-:B------:R-:W-:Y:S02]  /*ee50*/  FFMA.FTZ R180, R145, c[0x0][0x2d0], -R168.reuse ;  /* 0x0000b40091b47a23 */ /* 0x100fe400000108a8 */
[----:B------:R-:W-:Y:S01]  /*ee60*/  MUFU.EX2 R159, R159 ;  /* 0x0000009f009f7308 */ /* 0x000fe20000000800 */
[----:B------:R-:W-:Y:S01]  /*ee70*/  FFMA.FTZ R221, R173, c[0x0][0x2d0], -R168 ;  /* 0x0000b400addd7a23 */ /* 0x000fe200000108a8 */
[----:B------:R-:W-:Y:S01]  /*ee80*/  LDSM.16.MT88.4 R144, [R175+0x3900] ;  /* 0x00390000af90783b */ /* 0x000fe20000004200 */
[----:B------:R-:W-:Y:S02]  /*ee90*/  FADD.FTZ R158, R165, R158 ;  /* 0x0000009ea59e7221 */ /* 0x000fe40000010000 */
[----:B------:R-:W-:Y:S02]  /*eea0*/  FADD.FTZ R160, R167, R160 ;  /* 0x000000a0a7a07221 */ /* 0x000fe40000010000 */
[----:B------:R-:W-:Y:S01]  /*eeb0*/  FADD.FTZ R161, R161, R158 ;  /* 0x0000009ea1a17221 */ /* 0x000fe20000010000 */
[----:B-----5:R-:W-:Y:S01]  /*eec0*/  F2FP.BF16.PACK_AB R99, R156, R163 ;  /* 0x000000a39c63723e */ /* 0x020fe200000010ff */
[----:B------:R-:W3:Y:S01]  /*eed0*/  MUFU.EX2 R152, R152 ;  /* 0x0000009800987308 */ /* 0x000ee20000000800 */
[----:B------:R-:W-:-:S02]  /*eee0*/  FADD.FTZ R163, R163, R160 ;  /* 0x000000a0a3a37221 */ /* 0x000fc40000010000 */
        /* <DEDUP_REMOVED lines=21> */
[----:B------:R-:W2:Y:S06]  /*f040*/  MUFU.EX2 R169, R169 ;  /* 0x000000a900a97308 */ /* 0x000eac0000000800 */
[C---:B------:R-:W-:Y:S02]  /*f050*/  HMMA.16816.F32.BF16 R76, R96.reuse, R80, RZ ;  /* 0x00000050604c723c */ /* 0x040fe400000418ff */
[----:B------:R-:W-:Y:S06]  /*f060*/  MUFU.EX2 R170, R170 ;  /* 0x000000aa00aa7308 */ /* 0x000fec0000000800 */
[C---:B-1----:R-:W-:Y:S02]  /*f070*/  HMMA.16816.F32.BF16 R84, R96.reuse, R8, RZ ;  /* 0x000000086054723c */ /* 0x042fe400000418ff */
        /* <DEDUP_REMOVED lines=21> */
[C---:B----4-:R-:W-:Y:S07]  /*f1d0*/  HMMA.16816.F32.BF16 R92, R96.reuse, R4, RZ ;  /* 0x00000004605c723c */ /* 0x050fee00000418ff */
[----:B---3--:R-:W-:Y:S01]  /*f1e0*/  F2FP.BF16.PACK_AB R4, R152, R159 ;  /* 0x0000009f9804723e */ /* 0x008fe200000010ff */
[----:B------:R-:W-:Y:S01]  /*f1f0*/  HMMA.16816.F32.BF16 R96, R96, R6, RZ ;  /* 0x000000066060723c */ /* 0x000fe200000418ff */
[----:B-----5:R-:W-:Y:S01]  /*f200*/  F2FP.BF16.PACK_AB R5, R2, R157 ;  /* 0x0000009d0205723e */ /* 0x020fe200000010ff */
[----:B------:R-:W-:-:S02]  /*f210*/  FADD.FTZ R159, R159, R154 ;  /* 0x0000009a9f9f7221 */ /* 0x000fc40000010000 */
[----:B------:R-:W-:Y:S02]  /*f220*/  FADD.FTZ R157, R157, R156 ;  /* 0x0000009c9d9d7221 */ /* 0x000fe40000010000 */
[----:B------:R-:W-:Y:S01]  /*f230*/  FADD.FTZ R152, R152, R159 ;  /* 0x0000009f98987221 */ /* 0x000fe20000010000 */
[----:B------:R-:W-:Y:S01]  /*f240*/  F2FP.BF16.PACK_AB R6, R90, R155 ;  /* 0x0000009b5a06723e */ /* 0x000fe200000010ff */
[----:B------:R-:W-:Y:S01]  /*f250*/  FADD.FTZ R2, R2, R157 ;  /* 0x0000009d02027221 */ /* 0x000fe20000010000 */
[----:B------:R-:W-:Y:S01]  /*f260*/  F2FP.BF16.PACK_AB R7, R0, R91 ;  /* 0x0000005b0007723e */ /* 0x000fe200000010ff */
[----:B------:R-:W-:Y:S02]  /*f270*/  FADD.FTZ R155, R155, R152 ;  /* 0x000000989b9b7221 */ /* 0x000fe40000010000 */
[----:B------:R-:W-:Y:S02]  /*f280*/  FADD.FTZ R91, R91, R2 ;  /* 0x000000025b5b7221 */ /* 0x000fe40000010000 */
[----:B------:R-:W-:-:S02]  /*f290*/  FADD.FTZ R155, R90, R155 ;  /* 0x0000009b5a9b7221 */ /* 0x000fc40000010000 */
[C---:B--2---:R-:W-:Y:S08]  /*f2a0*/  HMMA.16816.F32.BF16 R36, R4.reuse, R12, R36 ;  /* 0x0000000c0424723c */ /* 0x044ff00000041824 */
        /* <DEDUP_REMOVED lines=8> */
[C---:B------:R-:W-:Y:S08]  /*f330*/  HMMA.16816.F32.BF16 R60, R4.reuse, R20, R60 ;  /* 0x00000014043c723c */ /* 0x040ff0000004183c */
[C---:B------:R-:W-:Y:S01]  /*f340*/  HMMA.16816.F32.BF16 R64, R4.reuse, R22, R64 ;  /* 0x000000160440723c */ /* 0x040fe20000041840 */
[----:B------:R-:W5:Y:S07]  /*f350*/  LDSM.16.MT88.4 R20, [R162+0x4900] ;  /* 0x00490000a214783b */ /* 0x000f6e0000004200 */
        /* <DEDUP_REMOVED lines=18> */
[C---:B----4-:R-:W-:Y:S08]  /*f480*/  HMMA.16816.F32.BF16 R68, R4.reuse, R24, R68 ;  /* 0x000000180444723c */ /* 0x050ff00000041844 */
[C---:B------:R-:W-:Y:S01]  /*f490*/  HMMA.16816.F32.BF16 R72, R4.reuse, R26, R72 ;  /* 0x0000001a0448723c */ /* 0x040fe20000041848 */
[----:B------:R-:W-:Y:S07]  /*f4a0*/  LDSM.16.MT88.4 R24, [R185+0x5100] ;  /* 0x00510000b918783b */ /* 0x000fee0000004200 */
[C---:B-----5:R-:W-:Y:S08]  /*f4b0*/  HMMA.16816.F32.BF16 R92, R4.reuse, R20, R92 ;  /* 0x00000014045c723c */ /* 0x060ff0000004185c */
[----:B------:R-:W-:Y:S01]  /*f4c0*/  HMMA.16816.F32.BF16 R96, R4, R22, R96 ;  /* 0x000000160460723c */ /* 0x000fe20000041860 */
[----:B------:R-:W4:Y:S06]  /*f4d0*/  LDSM.16.MT88.4 R20, [R185+0x3100] ;  /* 0x00310000b914783b */ /* 0x000f2c0000004200 */
[----:B------:R-:W-:Y:S01]  /*f4e0*/  F2FP.BF16.PACK_AB R4, R171, R166 ;  /* 0x000000a6ab04723e */ /* 0x000fe200000010ff */
[----:B------:R-:W-:Y:S01]  /*f4f0*/  FADD.FTZ R166, R166, R155 ;  /* 0x0000009ba6a67221 */ /* 0x000fe20000010000 */
[----:B------:R-:W-:-:S02]  /*f500*/  F2FP.BF16.PACK_AB R6, R169, R164 ;  /* 0x000000a4a906723e */ /* 0x000fc400000010ff */
[----:B-1----:R-:W-:Y:S01]  /*f510*/  F2FP.BF16.PACK_AB R5, R177, R170 ;  /* 0x000000aab105723e */ /* 0x002fe200000010ff */
[----:B------:R-:W-:Y:S01]  /*f520*/  FADD.FTZ R171, R171, R166 ;  /* 0x000000a6abab7221 */ /* 0x000fe20000010000 */
[----:B------:R-:W-:-:S03]  /*f530*/  F2FP.BF16.PACK_AB R7, R179, R172 ;  /* 0x000000acb307723e */ /* 0x000fc600000010ff */
[----:B------:R-:W-:-:S04]  /*f540*/  FADD.FTZ R164, R164, R171 ;  /* 0x000000aba4a47221 */ /* 0x000fc80000010000 */
[----:B--2---:R-:W-:Y:S01]  /*f550*/  HMMA.16816.F32.BF16 R128, R4, R12, R128 ;  /* 0x0000000c0480723c */ /* 0x004fe20000041880 */
[----:B------:R-:W-:-:S07]  /*f560*/  FADD.FTZ R169, R169, R164 ;  /* 0x000000a4a9a97221 */ /* 0x000fce0000010000 */
[C---:B------:R-:W-:Y:S01]  /*f570*/  HMMA.16816.F32.BF16 R124, R4.reuse, R14, R124 ;  /* 0x0000000e047c723c */ /* 0x040fe2000004187c */
[----:B------:R-:W1:Y:S07]  /*f580*/  LDSM.16.MT88.4 R12, [R184+0x3100] ;  /* 0x00310000b80c783b */ /* 0x000e6e0000004200 */
[C---:B---3--:R-:W-:Y:S08]  /*f590*/  HMMA.16816.F32.BF16 R120, R4.reuse, R16, R120 ;  /* 0x000000100478723c */ /* 0x048ff00000041878 */
[C---:B------:R-:W-:Y:S01]  /*f5a0*/  HMMA.16816.F32.BF16 R116, R4.reuse, R18, R116 ;  /* 0x000000120474723c */ /* 0x040fe20000041874 */
[----:B------:R-:W2:Y:S07]  /*f5b0*/  LDSM.16.MT88.4 R16, [R162+0x3100] ;  /* 0x00310000a210783b */ /* 0x000eae0000004200 */
[C---:B----4-:R-:W-:Y:S08]  /*f5c0*/  HMMA.16816.F32.BF16 R36, R4.reuse, R20, R36 ;  /* 0x000000140424723c */ /* 0x050ff00000041824 */
        /* <DEDUP_REMOVED lines=11> */
[----:B------:R-:W-:Y:S07]  /*f680*/  LDSM.16.MT88.4 R20, [R162+0x3900] ;  /* 0x00390000a214783b */ /* 0x000fee0000004200 */
        /* <DEDUP_REMOVED lines=28> */
[C---:B------:R-:W-:Y:S08]  /*f850*/  HMMA.16816.F32.BF16 R60, R4.reuse, R20, R60 ;  /* 0x00000014043c723c */ /* 0x040ff0000004183c */
[C---:B------:R-:W-:Y:S01]  /*f860*/  HMMA.16816.F32.BF16 R64, R4.reuse, R22, R64 ;  /* 0x000000160440723c */ /* 0x040fe20000041840 */
[----:B------:R-:W3:Y:S07]  /*f870*/  LDSM.16.MT88.4 R20, [R162+0x5900] ;  /* 0x00590000a214783b */ /* 0x000eee0000004200 */
[C---:B--2---:R-:W-:Y:S07]  /*f880*/  HMMA.16816.F32.BF16 R68, R4.reuse, R16, R68 ;  /* 0x000000100444723c */ /* 0x044fee0000041844 */
[----:B------:R-:W-:Y:S01]  /*f890*/  @P0 LEA.HI.SX32 R17, R133, 0xfffffffd, 0x1a ;  /* 0xfffffffd85110811 */ /* 0x000fe200078fd2ff */
[----:B------:R-:W-:Y:S03]  /*f8a0*/  HMMA.16816.F32.BF16 R72, R4, R18, R72 ;  /* 0x000000120448723c */ /* 0x000fe60000041848 */
[----:B------:R-:W-:Y:S01]  /*f8b0*/  @P0 SHF.R.S32.HI R16, RZ, 0x1f, R17 ;  /* 0x0000001fff100819 */ /* 0x000fe20000011411 */
[----:B------:R-:W-:-:S03]  /*f8c0*/  @P0 IMAD R88, R88, R17, RZ ;  /* 0x0000001158580224 */ /* 0x000fc600078e02ff */
[-C--:B------:R-:W-:Y:S01]  /*f8d0*/  @P0 IMAD.WIDE.U32 R18, R17, R153.reuse, R208 ;  /* 0x0000009911120225 */ /* 0x080fe200078e00d0 */
[C---:B------:R-:W-:Y:S03]  /*f8e0*/  HMMA.16816.F32.BF16 R120, R4.reuse, R148, R120 ;  /* 0x000000940478723c */ /* 0x040fe60000041878 */
[----:B------:R-:W-:Y:S02]  /*f8f0*/  FADD.FTZ R17, R0, R91 ;  /* 0x0000005b00117221 */ /* 0x000fe40000010000 */
[----:B------:R-:W-:Y:S02]  /*f900*/  @P0 IMAD R153, R16, R153, R88 ;  /* 0x0000009910990224 */ /* 0x000fe400078e0258 */
[----:B------:R-:W-:Y:S01]  /*f910*/  FADD.FTZ R170, R170, R17 ;  /* 0x00000011aaaa7221 */ /* 0x000fe20000010000 */
[----:B-1----:R-:W-:Y:S01]  /*f920*/  HMMA.16816.F32.BF16 R84, R4, R12, R84 ;  /* 0x0000000c0454723c */ /* 0x002fe20000041854 */
[----:B------:R-:W-:-:S02]  /*f930*/  @P0 IMAD.IADD R153, R19, 0x1, R153 ;  /* 0x0000000113990824 */ /* 0x000fc400078e0299 */
[----:B------:R-:W-:-:S04]  /*f940*/  FADD.FTZ R177, R177, R170 ;  /* 0x000000aab1b17221 */ /* 0x000fc80000010000 */
[----:B------:R-:W-:Y:S01]  /*f950*/  @P0 LEA R12, P2, R18, c[0x0][0x1c8], 0x1 ;  /* 0x00007200120c0a11 */ /* 0x000fe200078408ff */
[----:B------:R-:W-:Y:S01]  /*f960*/  FADD.FTZ R172, R172, R177 ;  /* 0x000000b1acac7221 */ /* 0x000fe20000010000 */
[----:B------:R-:W-:Y:S02]  /*f970*/  HMMA.16816.F32.BF16 R88, R4, R14, R8 ;  /* 0x0000000e0458723c */ /* 0x000fe40000041808 */
[----:B------:R-:W-:Y:S01]  /*f980*/  @P0 LEA.HI.X R13, R18, c[0x0][0x1cc], R153, 0x1, P2 ;  /* 0x00007300120d0a11 */ /* 0x000fe200010f0c99 */
[----:B------:R-:W-:-:S04]  /*f990*/  FADD.FTZ R179, R179, R172 ;  /* 0x000000acb3b37221 */ /* 0x000fc80000010000 */
[C---:B------:R-:W-:Y:S01]  /*f9a0*/  @P0 LEA R8, P2, R197.reuse, R12, 0x1 ;  /* 0x0000000cc5080211 */ /* 0x040fe200078408ff */
[----:B------:R-:W-:Y:S01]  /*f9b0*/  FADD.FTZ R178, R178, R179 ;  /* 0x000000b3b2b27221 */ /* 0x000fe20000010000 */
[----:B------:R-:W-:Y:S01]  /*f9c0*/  @!PT LDS RZ, [RZ] ;  /* 0x00000000fffff984 */ /* 0x000fe20000000800 */
[----:B------:R-:W-:Y:S01]  /*f9d0*/  @!PT LDS RZ, [RZ] ;  /* 0x00000000fffff984 */ /* 0x000fe20000000800 */
[----:B------:R-:W-:Y:S01]  /*f9e0*/  @!PT LDS RZ, [RZ] ;  /* 0x00000000fffff984 */ /* 0x000fe20000000800 */
[----:B------:R1:W-:Y:S01]  /*f9f0*/  @P0 LDGSTS.E.BYPASS.LTC128B.128 [R134+0xc100], [R12.64], !P6 ;  /* 0x0c1000000c860fae */ /* 0x0003e2000f101d46 */
[C---:B------:R-:W-:Y:S01]  /*fa00*/  HMMA.16816.F32.BF16 R116, R4.reuse, R150, R116 ;  /* 0x000000960474723c */ /* 0x040fe20000041874 */
[----:B------:R-:W-:Y:S01]  /*fa10*/  @P0 LEA.HI.X R9, R197, R13, R196, 0x1, P2 ;  /* 0x0000000dc5090211 */ /* 0x000fe200010f0cc4 */
[----:B------:R-:W-:Y:S01]  /*fa20*/  FADD.FTZ R181, R181, R178 ;  /* 0x000000b2b5b57221 */ /* 0x000fe20000010000 */
[----:B------:R1:W-:Y:S03]  /*fa30*/  @P0 LDGSTS.E.BYPASS.LTC128B.128 [R134+0xe100], [R12.64+0x80], !P5 ;  /* 0x0e1000800c860fae */ /* 0x0003e6000e901d46 */
[----:B------:R-:W-:Y:S01]  /*fa40*/  FADD.FTZ R180, R180, R181 ;  /* 0x000000b5b4b47221 */ /* 0x000fe20000010000 */
[----:B------:R1:W-:Y:S01]  /*fa50*/  @P0 LDGSTS.E.BYPASS.LTC128B.128 [R134+0x10100], [R12.64+0x100], !P1 ;  /* 0x101001000c860fae */ /* 0x0003e2000c901d46 */
[C---:B------:R-:W-:Y:S02]  /*fa60*/  HMMA.16816.F32.BF16 R44, R4.reuse, R144, R44 ;  /* 0x00000090042c723c */ /* 0x040fe4000004182c */
[----:B------:R-:W-:Y:S01]  /*fa70*/  FADD.FTZ R221, R221, R180 ;  /* 0x000000b4dddd7221 */ /* 0x000fe20000010000 */
[----:B------:R1:W-:Y:S04]  /*fa80*/  @P0 LDGSTS.E.BYPASS.LTC128B.128 [R134+0xd100], [R8.64], !P6 ;  /* 0x0d10000008860fae */ /* 0x0003e8000f101d46 */
[----:B------:R1:W-:Y:S01]  /*fa90*/  @P0 LDGSTS.E.BYPASS.LTC128B.128 [R134+0xf100], [R8.64+0x80], !P5 ;  /* 0x0f10008008860fae */ /* 0x0003e2000e901d46 */
[----:B------:R-:W-:Y:S03]  /*faa0*/  HMMA.16816.F32.BF16 R48, R4, R146, R48 ;  /* 0x000000920430723c */ /* 0x000fe60000041830 */
[----:B------:R1:W-:Y:S01]  /*fab0*/  @P0 LDGSTS.E.BYPASS.LTC128B.128 [R134+0x11100], [R8.64+0x100], !P1 ;  /* 0x1110010008860fae */ /* 0x0003e2000c901d46 */
[----:B------:R-:W-:-:S03]  /*fac0*/  ISETP.NE.AND P1, PT, R135, RZ, PT ;  /* 0x000000ff8700720c */ /* 0x000fc60003f25270 */
[----:B------:R-:W0:Y:S01]  /*fad0*/  LDGDEPBAR ;  /* 0x00000000000079af */ /* 0x000e220000000000 */
        /* <DEDUP_REMOVED lines=11> */
[----:B------:R-:W-:Y:S01]  /*fb90*/  HMMA.16816.F32.BF16 R96, R4, R22, R96 ;  /* 0x000000160460723c */ /* 0x000fe20000041860 */
[----:B------:R-:W-:Y:S07]  /*fba0*/  @!P3 BRA `(.L_x_767) ;  /* 0x00002f400000b947 */ /* 0x000fee0003800000 */
[C---:B-1----:R-:W-:Y:S01]  /*fbb0*/  IADD3 R217, P0, R202.reuse, 0x40, RZ ;  /* 0x00000040cad97810 */ /* 0x042fe20007f1e0ff */
[----:B------:R-:W-:Y:S01]  /*fbc0*/  IMAD.MOV.U32 R135, RZ, RZ, 0x20 ;  /* 0x00000020ff877424 */ /* 0x000fe200078e00ff */
[----:B------:R-:W-:Y:S01]  /*fbd0*/  IADD3 R215, P3, R202, 0x80, RZ ;  /* 0x00000080cad77810 */ /* 0x000fe20007f7e0ff */
[----:B------:R-:W-:Y:S01]  /*fbe0*/  IMAD.MOV.U32 R0, RZ, RZ, R3 ;  /* 0x000000ffff007224 */ /* 0x000fe200078e0003 */
[C---:B------:R-:W-:Y:S01]  /*fbf0*/  IADD3 R213, P2, R204.reuse, 0x40, RZ ;  /* 0x00000040ccd57810 */ /* 0x040fe20007f5e0ff */
[--C-:B------:R-:W-:Y:S01]  /*fc00*/  IMAD.X R216, RZ, RZ, R207.reuse, P0 ;  /* 0x000000ffffd87224 */ /* 0x100fe200000e06cf */
[----:B------:R-:W-:Y:S01]  /*fc10*/  IADD3 R211, P0, R204, 0x80, RZ ;  /* 0x00000080ccd37810 */ /* 0x000fe20007f1e0ff */
[----:B------:R-:W-:Y:S01]  /*fc20*/  IMAD.X R214, RZ, RZ, R207, P3 ;  /* 0x000000ffffd67224 */ /* 0x000fe200018e06cf */
[----:B------:R-:W-:Y:S01]  /*fc30*/  LEA.HI.SX32 R219, R133, 0xfffffffe, 0x1a ;  /* 0xfffffffe85db7811 */ /* 0x000fe200078fd2ff */
[----:B------:R-:W-:Y:S01]  /*fc40*/  IMAD.MOV.U32 R133, RZ, RZ, R132 ;  /* 0x000000ffff857224 */ /* 0x000fe200078e0084 */
[----:B------:R-:W-:Y:S01]  /*fc50*/  MOV R218, RZ ;  /* 0x000000ff00da7202 */ /* 0x000fe20000000f00 */
[----:B------:R-:W-:Y:S01]  /*fc60*/  IMAD.X R212, RZ, RZ, R209, P2 ;  /* 0x000000ffffd47224 */ /* 0x000fe200010e06d1 */
[----:B------:R-:W-:Y:S01]  /*fc70*/  IADD3.X R210, RZ, R209, RZ, P0, !PT ;  /* 0x000000d1ffd27210 */ /* 0x000fe200007fe4ff */
[----:B------:R-:W-:Y:S01]  /*fc80*/  UMOV UR5, 0x1 ;  /* 0x0000000100057882 */ /* 0x000fe20000000000 */
[----:B------:R-:W-:-:S02]  /*fc90*/  IADD3 R134, R190, R189, RZ ;  /* 0x000000bdbe867210 */ /* 0x000fc40007ffe0ff */
[----:B------:R-:W-:Y:S02]  /*fca0*/  SEL R135, R135, 0xffffffe0, !P1 ;  /* 0xffffffe087877807 */ /* 0x000fe40004800000 */
.L_x_768:
[----:B------:R-:W-:Y:S04]  /*fcb0*/  DEPBAR.LE SB0, 0x2 ;  /* 0x000080800000791a */ /* 0x000fe80000000000 */
[----:B------:R-:W-:Y:S01]  /*fcc0*/  BAR.SYNC.DEFER_BLOCKING 0x0 ;  /* 0x0000000000007b1d */ /* 0x000fe20000010000 */
[----:B------:R-:W-:Y:S01]  /*fcd0*/  UIMAD UR4, UR5, 0x6000, URZ ;  /* 0x00006000050478a4 */ /* 0x000fe2000f8e023f */
[C---:B------:R-:W-:Y:S01]  /*fce0*/  ISETP.NE.AND P0, PT, R219.reuse, RZ, PT ;  /* 0x000000ffdb00720c */ /* 0x040fe20003f05270 */
[----:B------:R-:W-:Y:S01]  /*fcf0*/  UIADD3 UR8, UR5, 0x1, URZ ;  /* 0x0000000105087890 */ /* 0x000fe2000fffe03f */
[----:B------:R-:W-:Y:S01]  /*fd00*/  IADD3 R220, R219, -0x1, RZ ;  /* 0xffffffffdbdc7810 */ /* 0x000fe20007ffe0ff */
[----:B------:R-:W-:Y:S02]  /*fd10*/  UISETP.GE.AND UP0, UPT, UR5, 0x1, UPT ;  /* 0x000000010500788c */ /* 0x000fe4000bf06270 */
[----:B------:R-:W-:Y:S02]  /*fd20*/  IADD3 R132, R191, UR4, RZ ;  /* 0x00000004bf847c10 */ /* 0x000fe4000fffe0ff */
[----:B------:R-:W-:Y:S02]  /*fd30*/  USEL UR5, UR8, URZ, !UP0 ;  /* 0x0000003f08057287 */ /* 0x000fe4000c000000 */
[----:B------:R-:W-:Y:S04]  /*fd40*/  IADD3 R193, R135, R132, RZ ;  /* 0x0000008487c17210 */ /* 0x000fe80007ffe0ff */
[----:B------:R-:W-:Y:S01]  /*fd50*/  @P0 SHF.R.S32.HI R2, RZ, 0x1f, R220 ;  /* 0x0000001fff020819 */ /* 0x000fe200000114dc */
[----:B------:R-:W-:Y:S04]  /*fd60*/  @P0 IMAD.WIDE.U32 R12, R220, c[0x0][0x208], RZ ;  /* 0x00008200dc0c0a25 */ /* 0x000fe800078e00ff */
[----:B------:R-:W-:Y:S01]  /*fd70*/  @P0 IMAD R2, R2, c[0x0][0x208], RZ ;  /* 0x0000820002020a24 */ /* 0x000fe200078e02ff */
[----:B------:R-:W-:Y:S01]  /*fd80*/  @P0 SHF.L.U32 R28, R12, 0x6, RZ ;  /* 0x000000060c1c0819 */ /* 0x000fe200000006ff */
[----:B------:R-:W-:Y:S02]  /*fd90*/  LDSM.16.M88.4 R136, [R190] ;  /* 0x00000000be88783b */ /* 0x000fe40000000200 */
[----:B------:R-:W-:Y:S01]  /*fda0*/  @P0 IMAD R2, R220, c[0x0][0x20c], R2 ;  /* 0x00008300dc020a24 */ /* 0x000fe200078e0202 */
[C---:B------:R-:W-:Y:S02]  /*fdb0*/  @P0 IADD3 R16, P1, R28.reuse, R202, RZ ;  /* 0x000000ca1c100210 */ /* 0x040fe40007f3e0ff */
[----:B------:R-:W-:Y:S02]  /*fdc0*/  @P0 IADD3 R3, P2, R28, R217, RZ ;  /* 0x000000d91c030210 */ /* 0x000fe40007f5e0ff */
[----:B------:R-:W-:Y:S01]  /*fdd0*/  @P0 IADD3 R2, R13, R2, RZ ;  /* 0x000000020d020210 */ /* 0x000fe20007ffe0ff */
[----:B-1----:R-:W1:Y:S01]  /*fde0*/  LDSM.16.M88.4 R140, [R191+UR4+0xc100] ;  /* 0x00c10004bf8c783b */ /* 0x002e620008000200 */
[----:B------:R-:W-:Y:S02]  /*fdf0*/  @P0 LEA R170, P3, R16, c[0x0][0x1f8], 0x1 ;  /* 0x00007e0010aa0a11 */ /* 0x000fe400078608ff */
[----:B------:R-:W-:Y:S04]  /*fe00*/  @P0 SHF.L.U64.HI R31, R12, 0x6, R2 ;  /* 0x000000060c1f0819 */ /* 0x000fe80000010202 */
[----:B------:R-:W-:Y:S01]  /*fe10*/  @P0 IADD3.X R17, R31, R207, RZ, P1, !PT ;  /* 0x000000cf1f110210 */ /* 0x000fe20000ffe4ff */
[----:B------:R-:W2:Y:S01]  /*fe20*/  LDSM.16.M88.4 R144, [R191+UR4+0xc900] ;  /* 0x00c90004bf90783b */ /* 0x000ea20008000200 */
[----:B------:R-:W-:Y:S02]  /*fe30*/  @P0 LEA R164, P1, R3, c[0x0][0x1f8], 0x1 ;  /* 0x00007e0003a40a11 */ /* 0x000fe400078208ff */
[----:B------:R-:W-:Y:S02]  /*fe40*/  @P0 LEA.HI.X R171, R16, c[0x0][0x1fc], R17, 0x1, P3 ;  /* 0x00007f0010ab0a11 */ /* 0x000fe400018f0c11 */
[----:B------:R-:W-:Y:S02]  /*fe50*/  @P0 IADD3.X R2, R31, R216, RZ, P2, !PT ;  /* 0x000000d81f020210 */ /* 0x000fe400017fe4ff */
[----:B------:R-:W-:Y:S01]  /*fe60*/  @P0 IADD3 R30, P2, R199, R28, RZ ;  /* 0x0000001cc71e0210 */ /* 0x000fe20007f5e0ff */
[----:B------:R-:W3:Y:S01]  /*fe70*/  LDSM.16.M88.4 R148, [R191+UR4+0xd100] ;  /* 0x00d10004bf94783b */ /* 0x000ee20008000200 */
[----:B------:R-:W-:Y:S02]  /*fe80*/  @P0 LEA.HI.X R165, R3, c[0x0][0x1fc], R2, 0x1, P1 ;  /* 0x00007f0003a50a11 */ /* 0x000fe400008f0c02 */
[----:B------:R-:W-:Y:S02]  /*fe90*/  @P0 IADD3 R28, P3, R28, R215, RZ ;  /* 0x000000d71c1c0210 */ /* 0x000fe40007f7e0ff */
[----:B------:R-:W-:Y:S02]  /*fea0*/  @P0 IADD3 R32, P1, R30, R202, RZ ;  /* 0x000000ca1e200210 */ /* 0x000fe40007f3e0ff */
[----:B------:R-:W-:Y:S01]  /*feb0*/  @P0 IADD3.X R3, R198, R31, RZ, P2, !PT ;  /* 0x0000001fc6030210 */ /* 0x000fe200017fe4ff */
[----:B------:R-:W4:Y:S01]  /*fec0*/  LDSM.16.M88.4 R152, [R191+UR4+0xd900] ;  /* 0x00d90004bf98783b */ /* 0x000f220008000200 */
[----:B------:R-:W-:Y:S02]  /*fed0*/  @P0 LEA R168, P2, R28, c[0x0][0x1f8], 0x1 ;  /* 0x00007e001ca80a11 */ /* 0x000fe400078408ff */
[----:B------:R-:W-:Y:S02]  /*fee0*/  @P0 IADD3.X R31, R31, R214, RZ, P3, !PT ;  /* 0x000000d61f1f0210 */ /* 0x000fe40001ffe4ff */
[----:B------:R-:W-:Y:S02]  /*fef0*/  @P0 IADD3 R2, P4, R30, R217, RZ ;  /* 0x000000d91e020210 */ /* 0x000fe40007f9e0ff */
[----:B------:R-:W-:Y:S01]  /*ff00*/  @P0 LEA.HI.X R169, R28, c[0x0][0x1fc], R31, 0x1, P2 ;  /* 0x00007f001ca90a11 */ /* 0x000fe200010f0c1f */
[----:B------:R-:W-:Y:S01]  /*ff10*/  LDSM.16.M88.4 R156, [R193+0xc900] ;  /* 0x00c90000c19c783b */ /* 0x000fe20000000200 */
[----:B------:R-:W-:Y:S02]  /*ff20*/  @P0 LEA R174, P2, R2, c[0x0][0x1f8], 0x1 ;  /* 0x00007e0002ae0a11 */ /* 0x000fe400078408ff */
[----:B------:R-:W-:Y:S02]  /*ff30*/  @P0 IADD3.X R29, R3, R207, RZ, P1, !PT ;  /* 0x000000cf031d0210 */ /* 0x000fe40000ffe4ff */
[----:B------:R-:W-:Y:S02]  /*ff40*/  @P0 LEA R166, P1, R32, c[0x0][0x1f8], 0x1 ;  /* 0x00007e0020a60a11 */ /* 0x000fe400078208ff */
[----:B------:R-:W-:Y:S01]  /*ff50*/  @P0 IADD3 R35, P3, R30, R215, RZ ;  /* 0x000000d71e230210 */ /* 0x000fe20007f7e0ff */
[C---:B-1----:R-:W-:Y:S01]  /*ff60*/  HMMA.16816.F32.BF16 R4, R136.reuse, R140, RZ ;  /* 0x0000008c8804723c */ /* 0x042fe200000418ff */
[----:B------:R-:W-:Y:S02]  /*ff70*/  LDSM.16.M88.4 R160, [R193+0xd900] ;  /* 0x00d90000c1a0783b */ /* 0x000fe40000000200 */
[----:B------:R-:W-:Y:S02]  /*ff80*/  @P0 LEA.HI.X R167, R32, c[0x0][0x1fc], R29, 0x1, P1 ;  /* 0x00007f0020a70a11 */ /* 0x000fe400008f0c1d */
[----:B------:R-:W-:Y:S02]  /*ff90*/  @P0 LEA R172, P1, R35, c[0x0][0x1f8], 0x1 ;  /* 0x00007e0023ac0a11 */ /* 0x000fe400078208ff */
[----:B------:R-:W-:Y:S01]  /*ffa0*/  @P0 IADD3.X R33, R3, R216, RZ, P4, !PT ;  /* 0x000000d803210210 */ /* 0x000fe200027fe4ff */
[C---:B------:R-:W-:Y:S01]  /*ffb0*/  HMMA.16816.F32.BF16 R8, R136.reuse, R142, RZ ;  /* 0x0000008e8808723c */ /* 0x040fe200000418ff */
[----:B------:R-:W-:Y:S01]  /*ffc0*/  LDSM.16.M88.4 R140, [R134] ;  /* 0x00000000868c783b */ /* 0x000fe20000000200 */
[----:B------:R-:W-:Y:S02]  /*ffd0*/  LOP3.LUT P4, RZ, R194, 0x1, RZ, 0xc0, !PT ;  /* 0x00000001c2ff7812 */ /* 0x000fe4000788c0ff */
[----:B------:R-:W-:Y:S02]  /*ffe0*/  @P0 LEA.HI.X R175, R2, c[0x0][0x1fc], R33, 0x1, P2 ;  /* 0x00007f0002af0a11 */ /* 0x000fe400010f0c21 */
[-C--:B------:R-:W-:Y:S02]  /*fff0*/  IADD3 R2, R188, R132.reuse, RZ ;  /* 0x00000084bc027210 */ /* 0x080fe40007ffe0ff */
[C---:B--2---:R-:W-:Y:S01]  /*10000*/  HMMA.16816.F32.BF16 R12, R136.reuse, R144, RZ ;  /* 0x00000090880c723c */ /* 0x044fe200000418ff */
[----:B------:R-:W-:Y:S03]  /*10010*/  IADD3 R132, R135, R132, R188 ;  /* 0x0000008487847210 */ /* 0x000fe60007ffe0bc */
[----:B------:R-:W-:Y:S01]  /*10020*/  @P0 IADD3.X R32, R3, R214, RZ, P3, !PT ;  /* 0x000000d603200210 */ /* 0x000fe20001ffe4ff */
[----:B------:R-:W-:Y:S03]  /*10030*/  @P0 IMAD R3, R218, 0x6000, R200 ;  /* 0x00006000da030824 */ /* 0x000fe600078e02c8 */
[C---:B------:R-:W-:Y:S01]  /*10040*/  HMMA.16816.F32.BF16 R16, R136.reuse, R146, RZ ;  /* 0x000000928810723c */ /* 0x040fe200000418ff */
[----:B------:R-:W1:Y:S03]  /*10050*/  LDSM.16.M88.4 R144, [R193+0xc100] ;  /* 0x00c10000c190783b */ /* 0x000e660000000200 */
[----:B------:R-:W-:Y:S04]  /*10060*/  @P0 LEA.HI.X R173, R35, c[0x0][0x1fc], R32, 0x1, P1 ;  /* 0x00007f0023ad0a11 */ /* 0x000fe800008f0c20 */
[C---:B---3--:R-:W-:Y:S08]  /*10070*/  HMMA.16816.F32.BF16 R20, R136.reuse, R148, RZ ;  /* 0x000000948814723c */ /* 0x048ff000000418ff */
[C---:B------:R-:W-:Y:S01]  /*10080*/  HMMA.16816.F32.BF16 R24, R136.reuse, R150, RZ ;  /* 0x000000968818723c */ /* 0x040fe200000418ff */
[----:B------:R-:W2:Y:S07]  /*10090*/  LDSM.16.M88.4 R148, [R193+0xd100] ;  /* 0x00d10000c194783b */ /* 0x000eae0000000200 */
[C---:B----4-:R-:W-:Y:S01]  /*100a0*/  HMMA.16816.F32.BF16 R28, R136.reuse, R152, RZ ;  /* 0x00000098881c723c */ /* 0x050fe200000418ff */
[----:B------:R-:W-:Y:S01]  /*100b0*/  @!PT LDS RZ, [RZ] ;  /* 0x00000000fffff984 */ /* 0x000fe20000000800 */
[----:B------:R-:W-:Y:S01]  /*100c0*/  @!PT LDS RZ, [RZ] ;  /* 0x00000000fffff984 */ /* 0x000fe20000000800 */
[----:B------:R-:W-:Y:S01]  /*100d0*/  @!PT LDS RZ, [RZ] ;  /* 0x00000000fffff984 */ /* 0x000fe20000000800 */
[----:B------:R3:W-:Y:S07]  /*100e0*/  @P0 LDGSTS.E.BYPASS.LTC128B.128 [R3], [R170.64], !P6 ;  /* 0x00000000aa030fae */ /* 0x0007ee000f101d46 */
[----:B------:R-:W-:Y:S01]  /*100f0*/  HMMA.16816.F32.BF16 R32, R136, R154, RZ ;  /* 0x0000009a8820723c */ /* 0x000fe200000418ff */
[----:B------:R3:W-:Y:S07]  /*10100*/  @P0 LDGSTS.E.BYPASS.LTC128B.128 [R3+0x2000], [R164.64], !P5 ;  /* 0x02000000a4030fae */ /* 0x0007ee000e901d46 */
[C---:B-1----:R-:W-:Y:S01]  /*10110*/  HMMA.16816.F32.BF16 R4, R140.reuse, R144, R4 ;  /* 0x000000908c04723c */ /* 0x042fe20000041804 */
[----:B------:R3:W-:Y:S07]  /*10120*/  @P0 LDGSTS.E.BYPASS.LTC128B.128 [R3+0x4000], [R168.64], !P4 ;  /* 0x04000000a8030fae */ /* 0x0007ee000e101d46 */
[C---:B------:R-:W-:Y:S01]  /*10130*/  HMMA.16816.F32.BF16 R8, R140.reuse, R146, R8 ;  /* 0x000000928c08723c */ /* 0x040fe20000041808 */
[----:B------:R3:W-:Y:S07]  /*10140*/  @P0 LDGSTS.E.BYPASS.LTC128B.128 [R3+0x1000], [R166.64], !P6 ;  /* 0x01000000a6030fae */ /* 0x0007ee000f101d46 */
[C---:B------:R-:W-:Y:S01]  /*10150*/  HMMA.16816.F32.BF16 R12, R140.reuse, R156, R12 ;  /* 0x0000009c8c0c723c */ /* 0x040fe2000004180c */
[----:B------:R3:W-:Y:S07]  /*10160*/  @P0 LDGSTS.E.BYPASS.LTC128B.128 [R3+0x3000], [R174.64], !P5 ;  /* 0x03000000ae030fae */ /* 0x0007ee000e901d46 */
[C---:B------:R-:W-:Y:S01]  /*10170*/  HMMA.16816.F32.BF16 R16, R140.reuse, R158, R16 ;  /* 0x0000009e8c10723c */ /* 0x040fe20000041810 */
[----:B------:R3:W-:Y:S02]  /*10180*/  @P0 LDGSTS.E.BYPASS.LTC128B.128 [R3+0x5000], [R172.64], !P4 ;  /* 0x05000000ac030fae */ /* 0x0007e4000e101d46 */
[----:B------:R-:W-:Y:S05]  /*10190*/  ISETP.GE.AND P0, PT, R219, 0x2, PT ;  /* 0x00000002db00780c */ /* 0x000fea0003f06270 */
[C---:B--2---:R-:W-:Y:S01]  /*101a0*/  HMMA.16816.F32.BF16 R20, R140.reuse, R148, R20 ;  /* 0x000000948c14723c */ /* 0x044fe20000041814 */
[----:B------:R-:W-:Y:S07]  /*101b0*/  LDSM.16.M88.4 R136, [R187] ;  /* 0x00000000bb88783b */ /* 0x000fee0000000200 */
[C---:B------:R-:W-:Y:S01]  /*101c0*/  HMMA.16816.F32.BF16 R24, R140.reuse, R150, R24 ;  /* 0x000000968c18723c */ /* 0x040fe20000041818 */
[----:B------:R-:W1:Y:S07]  /*101d0*/  LDSM.16.M88.4 R152, [R2+0xc100] ;  /* 0x00c100000298783b */ /* 0x000e6e0000000200 */
[C---:B------:R-:W-:Y:S01]  /*101e0*/  HMMA.16816.F32.BF16 R28, R140.reuse, R160, R28 ;  /* 0x000000a08c1c723c */ /* 0x040fe2000004181c */
[----:B------:R-:W2:Y:S03]  /*101f0*/  LDSM.16.M88.4 R144, [R2+0xc900] ;  /* 0x00c900000290783b */ /* 0x000ea60000000200 */
[----:B---3--:R-:W-:Y:S04]  /*10200*/  IADD3 R3, R188, R193, RZ ;  /* 0x000000c1bc037210 */ /* 0x008fe80007ffe0ff */
[----:B------:R-:W-:Y:S01]  /*10210*/  HMMA.16816.F32.BF16 R32, R140, R162, R32 ;  /* 0x000000a28c20723c */ /* 0x000fe20000041820 */
[----:B------:R-:W3:Y:S08]  /*10220*/  LDSM.16.M88.4 R156, [R2+0xd100] ;  /* 0x00d10000029c783b */ /* 0x000ef00000000200 */
[----:B------:R-:W0:Y:S08]  /*10230*/  LDGDEPBAR ;  /* 0x00000000000079af */ /* 0x000e300000000000 */
[----:B------:R-:W4:Y:S01]  /*10240*/  LDSM.16.M88.4 R148, [R2+0xd900] ;  /* 0x00d900000294783b */ /* 0x000f220000000200 */
[C---:B-1----:R-:W-:Y:S07]  /*10250*/  HMMA.16816.F32.BF16 R4, R136.reuse, R152, R4 ;  /* 0x000000988804723c */ /* 0x042fee0000041804 */
[----:B------:R-:W-:Y:S01]  /*10260*/  LDSM.16.M88.4 R164, [R186] ;  /* 0x00000000baa4783b */ /* 0x000fe20000000200 */
[C---:B------:R-:W-:Y:S07]  /*10270*/  HMMA.16816.F32.BF16 R8, R136.reuse, R154, R8 ;  /* 0x0000009a8808723c */ /* 0x040fee0000041808 */
[----:B------:R-:W1:Y:S01]  /*10280*/  LDSM.16.M88.4 R168, [R3+0xc100] ;  /* 0x00c1000003a8783b */ /* 0x000e620000000200 */
[C---:B--2---:R-:W-:Y:S07]  /*10290*/  HMMA.16816.F32.BF16 R12, R136.reuse, R144, R12 ;  /* 0x00000090880c723c */ /* 0x044fee000004180c */
[----:B------:R-:W2:Y:S01]  /*102a0*/  LDSM.16.M88.4 R140, [R3+0xc900] ;  /* 0x00c90000038c783b */ /* 0x000ea20000000200 */
[C---:B------:R-:W-:Y:S07]  /*102b0*/  HMMA.16816.F32.BF16 R16, R136.reuse, R146, R16 ;  /* 0x000000928810723c */ /* 0x040fee0000041810 */
[----:B------:R-:W5:Y:S01]  /*102c0*/  LDSM.16.M88.4 R152, [R3+0xd100] ;  /* 0x00d100000398783b */ /* 0x000f620000000200 */
[C---:B---3--:R-:W-:Y:S07]  /*102d0*/  HMMA.16816.F32.BF16 R20, R136.reuse, R156, R20 ;  /* 0x0000009c8814723c */ /* 0x048fee0000041814 */
[----:B------:R-:W3:Y:S01]  /*102e0*/  LDSM.16.M88.4 R144, [R3+0xd900] ;  /* 0x00d900000390783b */ /* 0x000ee20000000200 */
[C---:B------:R-:W-:Y:S07]  /*102f0*/  HMMA.16816.F32.BF16 R24, R136.reuse, R158, R24 ;  /* 0x0000009e8818723c */ /* 0x040fee0000041818 */
[----:B------:R-:W-:Y:S01]  /*10300*/  LDSM.16.M88.4 R156, [R191+UR4+0xe900] ;  /* 0x00e90004bf9c783b */ /* 0x000fe20008000200 */
[C---:B----4-:R-:W-:Y:S07]  /*10310*/  HMMA.16816.F32.BF16 R28, R136.reuse, R148, R28 ;  /* 0x00000094881c723c */ /* 0x050fee000004181c */
[----:B------:R-:W-:Y:S01]  /*10320*/  LDSM.16.M88.4 R160, [R191+UR4+0xf900] ;  /* 0x00f90004bfa0783b */ /* 0x000fe20008000200 */
[----:B------:R-:W-:Y:S07]  /*10330*/  HMMA.16816.F32.BF16 R32, R136, R150, R32 ;  /* 0x000000968820723c */ /* 0x000fee0000041820 */
[----:B------:R-:W-:Y:S01]  /*10340*/  LDSM.16.M88.4 R136, [R190+0x4000] ;  /* 0x00400000be88783b */ /* 0x000fe20000000200 */
[C---:B-1----:R-:W-:Y:S07]  /*10350*/  HMMA.16816.F32.BF16 R4, R164.reuse, R168, R4 ;  /* 0x000000a8a404723c */ /* 0x042fee0000041804 */
[----:B------:R-:W1:Y:S01]  /*10360*/  LDSM.16.M88.4 R148, [R191+UR4+0xe100] ;  /* 0x00e10004bf94783b */ /* 0x000e620008000200 */
[C---:B------:R-:W-:Y:S07]  /*10370*/  HMMA.16816.F32.BF16 R8, R164.reuse, R170, R8 ;  /* 0x000000aaa408723c */ /* 0x040fee0000041808 */
[----:B------:R-:W-:Y:S01]  /*10380*/  LDSM.16.M88.4 R168, [R193+0xe100] ;  /* 0x00e10000c1a8783b */ /* 0x000fe20000000200 */
[C---:B--2---:R-:W-:Y:S07]  /*10390*/  HMMA.16816.F32.BF16 R12, R164.reuse, R140, R12 ;  /* 0x0000008ca40c723c */ /* 0x044fee000004180c */
[----:B------:R-:W-:Y:S01]  /*103a0*/  LDSM.16.M88.4 R172, [R193+0xe900] ;  /* 0x00e90000c1ac783b */ /* 0x000fe20000000200 */
[C---:B------:R-:W-:Y:S07]  /*103b0*/  HMMA.16816.F32.BF16 R16, R164.reuse, R142, R16 ;  /* 0x0000008ea410723c */ /* 0x040fee0000041810 */
[----:B------:R-:W2:Y:S01]  /*103c0*/  LDSM.16.M88.4 R140, [R191+UR4+0xf100] ;  /* 0x00f10004bf8c783b */ /* 0x000ea20008000200 */
[C---:B-----5:R-:W-:Y:S07]  /*103d0*/  HMMA.16816.F32.BF16 R20, R164.reuse, R152, R20 ;  /* 0x00000098a414723c */ /* 0x060fee0000041814 */
[----:B------:R-:W-:Y:S01]  /*103e0*/  LDSM.16.M88.4 R176, [R2+0xe100] ;  /* 0x00e1000002b0783b */ /* 0x000fe20000000200 */
[C---:B------:R-:W-:Y:S07]  /*103f0*/  HMMA.16816.F32.BF16 R24, R164.reuse, R154, R24 ;  /* 0x0000009aa418723c */ /* 0x040fee0000041818 */
[----:B------:R-:W4:Y:S01]  /*10400*/  LDSM.16.M88.4 R152, [R134+0x4000] ;  /* 0x004000008698783b */ /* 0x000f220000000200 */
[C---:B---3--:R-:W-:Y:S07]  /*10410*/  HMMA.16816.F32.BF16 R28, R164.reuse, R144, R28 ;  /* 0x00000090a41c723c */ /* 0x048fee000004181c */
[----:B------:R-:W-:Y:S01]  /*10420*/  LDSM.16.M88.4 R180, [R191+UR4+0x10100] ;  /* 0x01010004bfb4783b */ /* 0x000fe20008000200 */
[----:B------:R-:W-:Y:S07]  /*10430*/  HMMA.16816.F32.BF16 R32, R164, R146, R32 ;  /* 0x00000092a420723c */ /* 0x000fee0000041820 */
[----:B------:R-:W3:Y:S01]  /*10440*/  LDSM.16.M88.4 R144, [R193+0xf100] ;  /* 0x00f10000c190783b */ /* 0x000ee20000000200 */
[C---:B-1----:R-:W-:Y:S07]  /*10450*/  HMMA.16816.F32.BF16 R4, R136.reuse, R148, R4 ;  /* 0x000000948804723c */ /* 0x042fee0000041804 */
[----:B------:R-:W-:Y:S01]  /*10460*/  LDSM.16.M88.4 R164, [R187+0x4000] ;  /* 0x00400000bba4783b */ /* 0x000fe20000000200 */
[C---:B------:R-:W-:Y:S07]  /*10470*/  HMMA.16816.F32.BF16 R8, R136.reuse, R150, R8 ;  /* 0x000000968808723c */ /* 0x040fee0000041808 */
[----:B------:R-:W1:Y:S01]  /*10480*/  LDSM.16.M88.4 R148, [R193+0xf900] ;  /* 0x00f90000c194783b */ /* 0x000e620000000200 */
[C---:B------:R-:W-:Y:S08]  /*10490*/  HMMA.16816.F32.BF16 R12, R136.reuse, R156, R12 ;  /* 0x0000009c880c723c */ /* 0x040ff0000004180c */
[C---:B------:R-:W-:Y:S01]  /*104a0*/  HMMA.16816.F32.BF16 R16, R136.reuse, R158, R16 ;  /* 0x0000009e8810723c */ /* 0x040fe20000041810 */
[----:B------:R-:W-:Y:S07]  /*104b0*/  LDSM.16.M88.4 R156, [R2+0xf900] ;  /* 0x00f90000029c783b */ /* 0x000fee0000000200 */
[C---:B--2---:R-:W-:Y:S08]  /*104c0*/  HMMA.16816.F32.BF16 R20, R136.reuse, R140, R20 ;  /* 0x0000008c8814723c */ /* 0x044ff00000041814 */
[C---:B------:R-:W-:Y:S01]  /*104d0*/  HMMA.16816.F32.BF16 R24, R136.reuse, R142, R24 ;  /* 0x0000008e8818723c */ /* 0x040fe20000041818 */
[----:B------:R-:W-:Y:S07]  /*104e0*/  LDSM.16.M88.4 R140, [R2+0xf100] ;  /* 0x00f10000028c783b */ /* 0x000fee0000000200 */
[C---:B------:R-:W-:Y:S08]  /*104f0*/  HMMA.16816.F32.BF16 R28, R136.reuse, R160, R28 ;  /* 0x000000a0881c723c */ /* 0x040ff0000004181c */
[----:B------:R-:W-:Y:S01]  /*10500*/  HMMA.16816.F32.BF16 R32, R136, R162, R32 ;  /* 0x000000a28820723c */ /* 0x000fe20000041820 */
[----:B------:R-:W2:Y:S07]  /*10510*/  LDSM.16.M88.4 R136, [R2+0xe900] ;  /* 0x00e900000288783b */ /* 0x000eae0000000200 */
[C---:B----4-:R-:W-:Y:S01]  /*10520*/  HMMA.16816.F32.BF16 R4, R152.reuse, R168, R4 ;  /* 0x000000a89804723c */ /* 0x050fe20000041804 */
[----:B------:R-:W-:Y:S07]  /*10530*/  LDSM.16.M88.4 R160, [R186+0x4000] ;  /* 0x00400000baa0783b */ /* 0x000fee0000000200 */
[C---:B------:R-:W-:Y:S01]  /*10540*/  HMMA.16816.F32.BF16 R8, R152.reuse, R170, R8 ;  /* 0x000000aa9808723c */ /* 0x040fe20000041808 */
[----:B------:R-:W4:Y:S07]  /*10550*/  LDSM.16.M88.4 R168, [R3+0xe100] ;  /* 0x00e1000003a8783b */ /* 0x000f2e0000000200 */
        /* <DEDUP_REMOVED lines=9> */
[C---:B------:R-:W-:Y:S01]  /*105f0*/  HMMA.16816.F32.BF16 R4, R164.reuse, R176, R4 ;  /* 0x000000b0a404723c */ /* 0x040fe20000041804 */
[----:B------:R-:W5:Y:S07]  /*10600*/  LDSM.16.M88.4 R152, [R132+0xf900] ;  /* 0x00f900008498783b */ /* 0x000f6e0000000200 */
[C---:B------:R-:W-:Y:S01]  /*10610*/  HMMA.16816.F32.BF16 R8, R164.reuse, R178, R8 ;  /* 0x000000b2a408723c */ /* 0x040fe20000041808 */
[----:B------:R-:W-:Y:S07]  /*10620*/  LDSM.16.M88.4 R176, [R193+0x10100] ;  /* 0x01010000c1b0783b */ /* 0x000fee0000000200 */
[C---:B--2---:R-:W-:Y:S08]  /*10630*/  HMMA.16816.F32.BF16 R12, R164.reuse, R136, R12 ;  /* 0x00000088a40c723c */ /* 0x044ff0000004180c */
[C---:B------:R-:W-:Y:S01]  /*10640*/  HMMA.16816.F32.BF16 R16, R164.reuse, R138, R16 ;  /* 0x0000008aa410723c */ /* 0x040fe20000041810 */
[----:B------:R-:W2:Y:S07]  /*10650*/  LDSM.16.M88.4 R136, [R191+UR4+0x10900] ;  /* 0x01090004bf88783b */ /* 0x000eae0008000200 */
[C---:B------:R-:W-:Y:S08]  /*10660*/  HMMA.16816.F32.BF16 R20, R164.reuse, R140, R20 ;  /* 0x0000008ca414723c */ /* 0x040ff00000041814 */
[C---:B------:R-:W-:Y:S01]  /*10670*/  HMMA.16816.F32.BF16 R24, R164.reuse, R142, R24 ;  /* 0x0000008ea418723c */ /* 0x040fe20000041818 */
[----:B------:R-:W1:Y:S07]  /*10680*/  LDSM.16.M88.4 R140, [R191+UR4+0x11100] ;  /* 0x01110004bf8c783b */ /* 0x000e6e0008000200 */
[C---:B------:R-:W-:Y:S08]  /*10690*/  HMMA.16816.F32.BF16 R28, R164.reuse, R156, R28 ;  /* 0x0000009ca41c723c */ /* 0x040ff0000004181c */
[----:B------:R-:W-:Y:S01]  /*106a0*/  HMMA.16816.F32.BF16 R32, R164, R158, R32 ;  /* 0x0000009ea420723c */ /* 0x000fe20000041820 */
[----:B------:R-:W2:Y:S07]  /*106b0*/  LDSM.16.M88.4 R156, [R191+UR4+0x11900] ;  /* 0x01190004bf9c783b */ /* 0x000eae0008000200 */
[C---:B----4-:R-:W-:Y:S01]  /*106c0*/  HMMA.16816.F32.BF16 R4, R160.reuse, R168, R4 ;  /* 0x000000a8a004723c */ /* 0x050fe20000041804 */
[----:B------:R-:W4:Y:S07]  /*106d0*/  LDSM.16.M88.4 R164, [R134+0x8000] ;  /* 0x0080000086a4783b */ /* 0x000f2e0000000200 */
[C---:B------:R-:W-:Y:S01]  /*106e0*/  HMMA.16816.F32.BF16 R8, R160.reuse, R170, R8 ;  /* 0x000000aaa008723c */ /* 0x040fe20000041808 */
[----:B------:R-:W-:Y:S07]  /*106f0*/  LDSM.16.M88.4 R168, [R2+0x10100] ;  /* 0x0101000002a8783b */ /* 0x000fee0000000200 */
[C---:B---3--:R-:W-:Y:S08]  /*10700*/  HMMA.16816.F32.BF16 R12, R160.reuse, R144, R12 ;  /* 0x00000090a00c723c */ /* 0x048ff0000004180c */
[C---:B------:R-:W-:Y:S01]  /*10710*/  HMMA.16816.F32.BF16 R16, R160.reuse, R146, R16 ;  /* 0x00000092a010723c */ /* 0x040fe20000041810 */
[----:B------:R-:W3:Y:S07]  /*10720*/  LDSM.16.M88.4 R144, [R193+0x10900] ;  /* 0x01090000c190783b */ /* 0x000eee0000000200 */
[C---:B-1----:R-:W-:Y:S08]  /*10730*/  HMMA.16816.F32.BF16 R20, R160.reuse, R148, R20 ;  /* 0x00000094a014723c */ /* 0x042ff00000041814 */
[C---:B------:R-:W-:Y:S01]  /*10740*/  HMMA.16816.F32.BF16 R24, R160.reuse, R150, R24 ;  /* 0x00000096a018723c */ /* 0x040fe20000041818 */
[----:B------:R-:W1:Y:S07]  /*10750*/  LDSM.16.M88.4 R148, [R193+0x11100] ;  /* 0x01110000c194783b */ /* 0x000e6e0000000200 */
[C---:B-----5:R-:W-:Y:S08]  /*10760*/  HMMA.16816.F32.BF16 R28, R160.reuse, R152, R28 ;  /* 0x00000098a01c723c */ /* 0x060ff0000004181c */
[----:B------:R-:W-:Y:S01]  /*10770*/  HMMA.16816.F32.BF16 R32, R160, R154, R32 ;  /* 0x0000009aa020723c */ /* 0x000fe20000041820 */
[----:B------:R-:W5:Y:S07]  /*10780*/  LDSM.16.M88.4 R152, [R193+0x11900] ;  /* 0x01190000c198783b */ /* 0x000f6e0000000200 */
        /* <DEDUP_REMOVED lines=15> */
[C---:B------:R-:W-:Y:S08]  /*10880*/  HMMA.16816.F32.BF16 R8, R164.reuse, R178, R8 ;  /* 0x000000b2a408723c */ /* 0x040ff00000041808 */
[C---:B---3--:R-:W-:Y:S08]  /*10890*/  HMMA.16816.F32.BF16 R12, R164.reuse, R144, R12 ;  /* 0x00000090a40c723c */ /* 0x048ff0000004180c */
[C---:B------:R-:W-:Y:S08]  /*108a0*/  HMMA.16816.F32.BF16 R16, R164.reuse, R146, R16 ;  /* 0x00000092a410723c */ /* 0x040ff00000041810 */
[C---:B-1----:R-:W-:Y:S08]  /*108b0*/  HMMA.16816.F32.BF16 R20, R164.reuse, R148, R20 ;  /* 0x00000094a414723c */ /* 0x042ff00000041814 */
[C---:B------:R-:W-:Y:S08]  /*108c0*/  HMMA.16816.F32.BF16 R24, R164.reuse, R150, R24 ;  /* 0x00000096a418723c */ /* 0x040ff00000041818 */
[C---:B-----5:R-:W-:Y:S08]  /*108d0*/  HMMA.16816.F32.BF16 R28, R164.reuse, R152, R28 ;  /* 0x00000098a41c723c */ /* 0x060ff0000004181c */
[----:B------:R-:W-:Y:S08]  /*108e0*/  HMMA.16816.F32.BF16 R32, R164, R154, R32 ;  /* 0x0000009aa420723c */ /* 0x000ff00000041820 */
[C---:B------:R-:W-:Y:S08]  /*108f0*/  HMMA.16816.F32.BF16 R4, R160.reuse, R168, R4 ;  /* 0x000000a8a004723c */ /* 0x040ff00000041804 */
[C---:B------:R-:W-:Y:S08]  /*10900*/  HMMA.16816.F32.BF16 R8, R160.reuse, R170, R8 ;  /* 0x000000aaa008723c */ /* 0x040ff00000041808 */
[C---:B--2---:R-:W-:Y:S08]  /*10910*/  HMMA.16816.F32.BF16 R12, R160.reuse, R136, R12 ;  /* 0x00000088a00c723c */ /* 0x044ff0000004180c */
[C---:B------:R-:W-:Y:S01]  /*10920*/  HMMA.16816.F32.BF16 R16, R160.reuse, R138, R16 ;  /* 0x0000008aa010723c */ /* 0x040fe20000041810 */
[----:B------:R-:W1:Y:S07]  /*10930*/  LDSM.16.M88.4 R136, [R132+0x10900] ;  /* 0x010900008488783b */ /* 0x000e6e0000000200 */
[C---:B------:R-:W-:Y:S08]  /*10940*/  HMMA.16816.F32.BF16 R20, R160.reuse, R140, R20 ;  /* 0x0000008ca014723c */ /* 0x040ff00000041814 */
[C---:B------:R-:W-:Y:S01]  /*10950*/  HMMA.16816.F32.BF16 R24, R160.reuse, R142, R24 ;  /* 0x0000008ea018723c */ /* 0x040fe20000041818 */
[----:B------:R-:W2:Y:S07]  /*10960*/  LDSM.16.M88.4 R140, [R132+0x11100] ;  /* 0x01110000848c783b */ /* 0x000eae0000000200 */
[C---:B------:R-:W-:Y:S08]  /*10970*/  HMMA.16816.F32.BF16 R28, R160.reuse, R156, R28 ;  /* 0x0000009ca01c723c */ /* 0x040ff0000004181c */
[----:B------:R-:W-:Y:S08]  /*10980*/  HMMA.16816.F32.BF16 R32, R160, R158, R32 ;  /* 0x0000009ea020723c */ /* 0x000ff00000041820 */
[C---:B----4-:R-:W-:Y:S08]  /*10990*/  HMMA.16816.F32.BF16 R4, R172.reuse, R180, R4 ;  /* 0x000000b4ac04723c */ /* 0x050ff00000041804 */
[C---:B------:R-:W-:Y:S08]  /*109a0*/  HMMA.16816.F32.BF16 R8, R172.reuse, R182, R8 ;  /* 0x000000b6ac08723c */ /* 0x040ff00000041808 */
[C---:B-1----:R-:W-:Y:S08]  /*109b0*/  HMMA.16816.F32.BF16 R12, R172.reuse, R136, R12 ;  /* 0x00000088ac0c723c */ /* 0x042ff0000004180c */
[C---:B------:R-:W-:Y:S04]  /*109c0*/  HMMA.16816.F32.BF16 R16, R172.reuse, R138, R16 ;  /* 0x0000008aac10723c */ /* 0x040fe80000041810 */
[----:B------:R-:W-:Y:S02]  /*109d0*/  FMUL.FTZ R162, R4, c[0x0][0x320] ;  /* 0x0000c80004a27a20 */ /* 0x000fe40000410000 */
[----:B------:R-:W-:Y:S02]  /*109e0*/  FMUL.FTZ R157, R5, c[0x0][0x320] ;  /* 0x0000c800059d7a20 */ /* 0x000fe40000410000 */
[C---:B--2---:R-:W-:Y:S02]  /*109f0*/  HMMA.16816.F32.BF16 R20, R172.reuse, R140, R20 ;  /* 0x0000008cac14723c */ /* 0x044fe40000041814 */
[----:B------:R-:W1:Y:S02]  /*10a00*/  MUFU.TANH R162, R162 ;  /* 0x000000a200a27308 */ /* 0x000e640000002400 */
[----:B------:R-:W-:Y:S02]  /*10a10*/  FMUL.FTZ R9, R9, c[0x0][0x320] ;  /* 0x0000c80009097a20 */ /* 0x000fe40000410000 */
[----:B------:R-:W-:Y:S02]  /*10a20*/  FMUL.FTZ R10, R10, c[0x0][0x320] ;  /* 0x0000c8000a0a7a20 */ /* 0x000fe40000410000 */
[C---:B------:R-:W-:Y:S04]  /*10a30*/  HMMA.16816.F32.BF16 R24, R172.reuse, R142, R24 ;  /* 0x0000008eac18723c */ /* 0x040fe80000041818 */
[----:B------:R-:W-:Y:S01]  /*10a40*/  FMUL.FTZ R11, R11, c[0x0][0x320] ;  /* 0x0000c8000b0b7a20 */ /* 0x000fe20000410000 */
[----:B------:R-:W-:Y:S01]  /*10a50*/  MUFU.TANH R165, R9 ;  /* 0x0000000900a57308 */ /* 0x000fe20000002400 */
[----:B------:R-:W-:Y:S02]  /*10a60*/  FMUL.FTZ R163, R8, c[0x0][0x320] ;  /* 0x0000c80008a37a20 */ /* 0x000fe40000410000 */
[----:B------:R-:W-:Y:S04]  /*10a70*/  FMUL.FTZ R161, R6, c[0x0][0x320] ;  /* 0x0000c80006a17a20 */ /* 0x000fe80000410000 */
[----:B------:R-:W-:Y:S02]  /*10a80*/  FMUL.FTZ R160, R7, c[0x0][0x320] ;  /* 0x0000c80007a07a20 */ /* 0x000fe40000410000 */
[----:B------:R-:W-:Y:S01]  /*10a90*/  FMUL.FTZ R169, R12, c[0x0][0x320] ;  /* 0x0000c8000ca97a20 */ /* 0x000fe20000410000 */
[----:B------:R-:W-:Y:S01]  /*10aa0*/  MUFU.TANH R234, R10 ;  /* 0x0000000a00ea7308 */ /* 0x000fe20000002400 */
[----:B------:R-:W-:Y:S02]  /*10ab0*/  FMUL.FTZ R13, R13, c[0x0][0x320] ;  /* 0x0000c8000d0d7a20 */ /* 0x000fe40000410000 */
[----:B------:R-:W-:Y:S01]  /*10ac0*/  FMUL.FTZ R14, R14, c[0x0][0x320] ;  /* 0x0000c8000e0e7a20 */ /* 0x000fe20000410000 */
[----:B-1----:R-:W-:Y:S01]  /*10ad0*/  FMNMX.FTZ R2, R162, R133, !PT ;  /* 0x00000085a2027209 */ /* 0x002fe20007810000 */
[----:B------:R-:W-:Y:S02]  /*10ae0*/  FMUL.FTZ R15, R15, c[0x0][0x320] ;  /* 0x0000c8000f0f7a20 */ /* 0x000fe40000410000 */
[----:B------:R-:W-:Y:S02]  /*10af0*/  FMUL.FTZ R16, R16, c[0x0][0x320] ;  /* 0x0000c80010107a20 */ /* 0x000fe40000410000 */
[----:B------:R-:W-:Y:S01]  /*10b00*/  FMUL.FTZ R17, R17, c[0x0][0x320] ;  /* 0x0000c80011117a20 */ /* 0x000fe20000410000 */
[----:B------:R1:W-:Y:S01]  /*10b10*/  MUFU.TANH R176, R11 ;  /* 0x0000000b00b07308 */ /* 0x0003e20000002400 */
        /* <DEDUP_REMOVED lines=12> */
[----:B-1----:R-:W1:Y:S01]  /*10be0*/  LDSM.16.M88.4 R8, [R132+0x11900] ;  /* 0x011900008408783b */ /* 0x002e620000000200 */
[----:B------:R-:W-:Y:S08]  /*10bf0*/  DEPBAR.LE SB0, 0x2 ;  /* 0x000080800000791a */ /* 0x000ff00000000000 */
[----:B------:R-:W4:Y:S01]  /*10c00*/  MUFU.TANH R160, R160 ;  /* 0x000000a000a07308 */ /* 0x000f220000002400 */
[----:B------:R-:W-:Y:S01]  /*10c10*/  BAR.SYNC.DEFER_BLOCKING 0x0 ;  /* 0x0000000000007b1d */ /* 0x000fe20000010000 */
[----:B--2---:R-:W-:Y:S02]  /*10c20*/  FMNMX.FTZ R2, R157, R2, !PT ;  /* 0x000000029d027209 */ /* 0x004fe40007810000 */
[----:B---3--:R-:W-:Y:S04]  /*10c30*/  FMNMX.FTZ R3, R161, R0, !PT ;  /* 0x00000000a1037209 */ /* 0x008fe80007810000 */
[----:B----4-:R-:W-:Y:S01]  /*10c40*/  FMNMX.FTZ R3, R160, R3, !PT ;  /* 0x00000003a0037209 */ /* 0x010fe20007810000 */
[----:B------:R-:W-:Y:S01]  /*10c50*/  LDSM.16.MT88.4 R140, [R184+UR4+0x2900] ;  /* 0x00290004b88c783b */ /* 0x000fe20008004200 */
[----:B------:R-:W2:Y:S02]  /*10c60*/  MUFU.TANH R163, R163 ;  /* 0x000000a300a37308 */ /* 0x000ea40000002400 */
[----:B------:R-:W-:Y:S04]  /*10c70*/  FMNMX.FTZ R3, R234, R3, !PT ;  /* 0x00000003ea037209 */ /* 0x000fe80007810000 */
[----:B------:R-:W-:Y:S01]  /*10c80*/  FMNMX.FTZ R3, R176, R3, !PT ;  /* 0x00000003b0037209 */ /* 0x000fe20007810000 */
[C---:B-1----:R-:W-:Y:S01]  /*10c90*/  HMMA.16816.F32.BF16 R28, R172.reuse, R8, R28 ;  /* 0x00000008ac1c723c */ /* 0x042fe2000004181c */
[----:B------:R-:W-:Y:S02]  /*10ca0*/  LDSM.16.MT88.4 R148, [R185+UR4+0x3900] ;  /* 0x00390004b994783b */ /* 0x000fe40008004200 */
[----:B------:R-:W1:Y:S05]  /*10cb0*/  MUFU.TANH R169, R169 ;  /* 0x000000a900a97308 */ /* 0x000e6a0000002400 */
[----:B------:R-:W-:Y:S05]  /*10cc0*/  HMMA.16816.F32.BF16 R32, R172, R10, R32 ;  /* 0x0000000aac20723c */ /* 0x000fea0000041820 */
[----:B------:R-:W3:Y:S01]  /*10cd0*/  MUFU.TANH R181, R13 ;  /* 0x0000000d00b57308 */ /* 0x000ee20000002400 */
[----:B--2---:R-:W-:Y:S06]  /*10ce0*/  FMNMX.FTZ R2, R163, R2, !PT ;  /* 0x00000002a3027209 */ /* 0x004fec0007810000 */
[----:B------:R-:W-:Y:S03]  /*10cf0*/  FMNMX.FTZ R2, R165, R2, !PT ;  /* 0x00000002a5027209 */ /* 0x000fe60007810000 */
        /* <DEDUP_REMOVED lines=15> */
[----:B-1----:R-:W-:Y:S01]  /*10df0*/  FMNMX.FTZ R3, R180, R3, !PT ;  /* 0x00000003b4037209 */ /* 0x002fe20007810000 */
[----:B------:R-:W-:Y:S08]  /*10e00*/  LDSM.16.MT88.4 R12, [R185+UR4+0x100] ;  /* 0x00010004b90c783b */ /* 0x000ff00008004200 */
[----:B------:R-:W1:Y:S01]  /*10e10*/  MUFU.TANH R230, R18 ;  /* 0x0000001200e67308 */ /* 0x000e620000002400 */
[----:B---3--:R-:W-:Y:S02]  /*10e20*/  FMNMX.FTZ R2, R171, R2, !PT ;  /* 0x00000002ab027209 */ /* 0x008fe40007810000 */
[----:B------:R-:W-:Y:S07]  /*10e30*/  IADD3 R16, R184, UR4, RZ ;  /* 0x00000004b8107c10 */ /* 0x000fee000fffe0ff */
        /* <DEDUP_REMOVED lines=30> */
[----:B------:R-:W-:Y:S08]  /*11020*/  LDSM.16.MT88.4 R28, [R184+UR4+0x100] ;  /* 0x00010004b81c783b */ /* 0x000ff00008004200 */
[----:B------:R-:W3:Y:S01]  /*11030*/  MUFU.TANH R158, R34 ;  /* 0x00000022009e7308 */ /* 0x000ee20000002400 */
[----:B--2---:R-:W-:Y:S09]  /*11040*/  FMNMX.FTZ R2, R173, R2, !PT ;  /* 0x00000002ad027209 */ /* 0x004ff20007810000 */
[----:B------:R-:W2:Y:S01]  /*11050*/  MUFU.TANH R156, R35 ;  /* 0x00000023009c7308 */ /* 0x000ea20000002400 */
[----:B-1----:R-:W-:Y:S05]  /*11060*/  FMNMX.FTZ R11, R159, R2, !PT ;  /* 0x000000029f0b7209 */ /* 0x002fea0007810000 */
[----:B------:R-:W1:Y:S01]  /*11070*/  SHFL.BFLY PT, R2, R11, 0x2, 0x1f ;  /* 0x0c401f000b027f89 */ /* 0x000e6200000e0000 */
[----:B---3--:R-:W-:Y:S04]  /*11080*/  FMNMX.FTZ R3, R158, R3, !PT ;  /* 0x000000039e037209 */ /* 0x008fe80007810000 */
[----:B--2---:R-:W-:Y:S05]  /*11090*/  FMNMX.FTZ R10, R156, R3, !PT ;  /* 0x000000039c0a7209 */ /* 0x004fea0007810000 */
[----:B------:R-:W2:Y:S01]  /*110a0*/  SHFL.BFLY PT, R3, R10, 0x2, 0x1f ;  /* 0x0c401f000a037f89 */ /* 0x000ea200000e0000 */
[----:B-1----:R-:W-:Y:S07]  /*110b0*/  FMNMX.FTZ R9, R11, R2, !PT ;  /* 0x000000020b097209 */ /* 0x002fee0007810000 */
[----:B------:R-:W1:Y:S01]  /*110c0*/  SHFL.BFLY PT, R132, R9, 0x1, 0x1f ;  /* 0x0c201f0009847f89 */ /* 0x000e6200000e0000 */
[----:B--2---:R-:W-:Y:S07]  /*110d0*/  FMNMX.FTZ R8, R10, R3, !PT ;  /* 0x000000030a087209 */ /* 0x004fee0007810000 */
[----:B------:R-:W2:Y:S01]  /*110e0*/  SHFL.BFLY PT, R3, R8, 0x1, 0x1f ;  /* 0x0c201f0008037f89 */ /* 0x000ea200000e0000 */
[----:B-1----:R-:W-:Y:S05]  /*110f0*/  FMNMX.FTZ R132, R9, R132, !PT ;  /* 0x0000008409847209 */ /* 0x002fea0007810000 */
[C---:B------:R-:W-:Y:S02]  /*11100*/  FADD.FTZ R4, -R132.reuse, R133 ;  /* 0x0000008584047221 */ /* 0x040fe40000010100 */
[----:B------:R-:W-:Y:S02]  /*11110*/  FMUL.FTZ R178, R132, c[0x0][0x2d0] ;  /* 0x0000b40084b27a20 */ /* 0x000fe40000410000 */
[----:B------:R-:W-:Y:S02]  /*11120*/  FMUL.FTZ R2, R4, c[0x0][0x2d0] ;  /* 0x0000b40004027a20 */ /* 0x000fe40000410000 */
[--C-:B------:R-:W-:Y:S02]  /*11130*/  FFMA.FTZ R167, R157, c[0x0][0x2d0], -R178.reuse ;  /* 0x0000b4009da77a23 */ /* 0x100fe400000108b2 */
[--C-:B------:R-:W-:Y:S02]  /*11140*/  FFMA.FTZ R168, R162, c[0x0][0x2d0], -R178.reuse ;  /* 0x0000b400a2a87a23 */ /* 0x100fe400000108b2 */
[--C-:B------:R-:W-:Y:S01]  /*11150*/  FFMA.FTZ R166, R163, c[0x0][0x2d0], -R178.reuse ;  /* 0x0000b400a3a67a23 */ /* 0x100fe200000108b2 */
[----:B------:R-:W1:Y:S01]  /*11160*/  MUFU.EX2 R2, R2 ;  /* 0x0000000200027308 */ /* 0x000e620000000800 */
[--C-:B------:R-:W-:Y:S02]  /*11170*/  FFMA.FTZ R163, R165, c[0x0][0x2d0], -R178.reuse ;  /* 0x0000b400a5a37a23 */ /* 0x100fe400000108b2 */
[--C-:B------:R-:W-:Y:S01]  /*11180*/  FFMA.FTZ R169, R169, c[0x0][0x2d0], -R178.reuse ;  /* 0x0000b400a9a97a23 */ /* 0x100fe200000108b2 */
[----:B--2---:R-:W-:Y:S01]  /*11190*/  FMNMX.FTZ R3, R8, R3, !PT ;  /* 0x0000000308037209 */ /* 0x004fe20007810000 */
[--C-:B------:R-:W-:Y:S01]  /*111a0*/  FFMA.FTZ R174, R181, c[0x0][0x2d0], -R178.reuse ;  /* 0x0000b400b5ae7a23 */ /* 0x100fe200000108b2 */
[----:B------:R-:W-:Y:S01]  /*111b0*/  IADD3 R8, R185, UR4, RZ ;  /* 0x00000004b9087c10 */ /* 0x000fe2000fffe0ff */
[----:B------:R-:W-:Y:S02]  /*111c0*/  FFMA.FTZ R171, R171, c[0x0][0x2d0], -R178 ;  /* 0x0000b400abab7a23 */ /* 0x000fe400000108b2 */
[C---:B------:R-:W-:Y:S01]  /*111d0*/  FMUL.FTZ R157, R3.reuse, c[0x0][0x2d0] ;  /* 0x0000b400039d7a20 */ /* 0x040fe20000410000 */
[----:B------:R-:W-:Y:S01]  /*111e0*/  MUFU.EX2 R168, R168 ;  /* 0x000000a800a87308 */ /* 0x000fe20000000800 */
[----:B------:R-:W-:Y:S01]  /*111f0*/  FADD.FTZ R4, -R3, R0 ;  /* 0x0000000003047221 */ /* 0x000fe20000010100 */
[----:B------:R-:W-:Y:S01]  /*11200*/  IADD3 R133, R189, R8, RZ ;  /* 0x00000008bd857210 */ /* 0x000fe20007ffe0ff */
[--C-:B------:R-:W-:Y:S02]  /*11210*/  FFMA.FTZ R165, R161, c[0x0][0x2d0], -R157.reuse ;  /* 0x0000b400a1a57a23 */ /* 0x100fe4000001089d */
[--C-:B------:R-:W-:Y:S01]  /*11220*/  FFMA.FTZ R164, R160, c[0x0][0x2d0], -R157.reuse ;  /* 0x0000b400a0a47a23 */ /* 0x100fe2000001089d */
[----:B------:R-:W-:Y:S01]  /*11230*/  IADD3 R160, R189, R16, RZ ;  /* 0x00000010bda07210 */ /* 0x000fe20007ffe0ff */
[--C-:B------:R-:W-:Y:S01]  /*11240*/  FFMA.FTZ R162, R234, c[0x0][0x2d0], -R157.reuse ;  /* 0x0000b400eaa27a23 */ /* 0x100fe2000001089d */
[----:B------:R-:W2:Y:S01]  /*11250*/  LDSM.16.MT88.4 R20, [R133+0x100] ;  /* 0x000100008514783b */ /* 0x000ea20000004200 */
[--C-:B------:R-:W-:Y:S01]  /*11260*/  FFMA.FTZ R161, R176, c[0x0][0x2d0], -R157.reuse ;  /* 0x0000b400b0a17a23 */ /* 0x100fe2000001089d */
[----:B------:R-:W3:Y:S01]  /*11270*/  MUFU.EX2 R167, R167 ;  /* 0x000000a700a77308 */ /* 0x000ee20000000800 */
[----:B------:R-:W-:Y:S02]  /*11280*/  FMUL.FTZ R0, R4, c[0x0][0x2d0] ;  /* 0x0000b40004007a20 */ /* 0x000fe40000410000 */
[--C-:B------:R-:W-:Y:S02]  /*11290*/  FFMA.FTZ R176, R179, c[0x0][0x2d0], -R178.reuse ;  /* 0x0000b400b3b07a23 */ /* 0x100fe400000108b2 */
[C---:B-1----:R-:W-:Y:S01]  /*112a0*/  FMUL.FTZ R4, R2.reuse, R128 ;  /* 0x0000008002047220 */ /* 0x042fe20000410000 */
[----:B------:R-:W-:Y:S01]  /*112b0*/  LDSM.16.MT88.4 R136, [R133+0x2900] ;  /* 0x002900008588783b */ /* 0x000fe20000004200 */
[C---:B------:R-:W-:Y:S02]  /*112c0*/  FMUL.FTZ R5, R2.reuse, R129 ;  /* 0x0000008102057220 */ /* 0x040fe40000410000 */
[C---:B------:R-:W-:Y:S01]  /*112d0*/  FMUL.FTZ R8, R2.reuse, R124 ;  /* 0x0000007c02087220 */ /* 0x040fe20000410000 */
[----:B------:R-:W1:Y:S01]  /*112e0*/  MUFU.EX2 R0, R0 ;  /* 0x0000000000007308 */ /* 0x000e620000000800 */
[C---:B------:R-:W-:Y:S02]  /*112f0*/  FMUL.FTZ R9, R2.reuse, R125 ;  /* 0x0000007d02097220 */ /* 0x040fe40000410000 */
[C---:B------:R-:W-:Y:S01]  /*11300*/  FMUL.FTZ R16, R2.reuse, R116 ;  /* 0x0000007402107220 */ /* 0x040fe20000410000 */
[----:B------:R-:W-:Y:S01]  /*11310*/  LDSM.16.MT88.4 R144, [R160+0x1900] ;  /* 0x00190000a090783b */ /* 0x000fe20000004200 */
[C---:B------:R-:W-:Y:S02]  /*11320*/  FMUL.FTZ R17, R2.reuse, R117 ;  /* 0x0000007502117220 */ /* 0x040fe40000410000 */
[C---:B------:R-:W-:Y:S02]  /*11330*/  FMUL.FTZ R24, R2.reuse, R108 ;  /* 0x0000006c02187220 */ /* 0x040fe40000410000 */
[C---:B------:R-:W-:Y:S01]  /*11340*/  FMUL.FTZ R25, R2.reuse, R109 ;  /* 0x0000006d02197220 */ /* 0x040fe20000410000 */
[----:B------:R-:W-:Y:S01]  /*11350*/  MUFU.EX2 R166, R166 ;  /* 0x000000a600a67308 */ /* 0x000fe20000000800 */
[C---:B------:R-:W-:Y:S01]  /*11360*/  FMUL.FTZ R32, R2.reuse, R100 ;  /* 0x0000006402207220 */ /* 0x040fe20000410000 */
[----:B------:R-:W-:Y:S01]  /*11370*/  LDSM.16.MT88.4 R152, [R133+0x3900] ;  /* 0x003900008598783b */ /* 0x000fe20000004200 */
[C---:B------:R-:W-:Y:S01]  /*11380*/  FMUL.FTZ R33, R2.reuse, R101 ;  /* 0x0000006502217220 */ /* 0x040fe20000410000 */
[----:B---3--:R-:W-:Y:S01]  /*11390*/  F2FP.BF16.PACK_AB R128, R167, R168 ;  /* 0x000000a8a780723e */ /* 0x008fe200000010ff */
[C---:B------:R-:W-:Y:S02]  /*113a0*/  FMUL.FTZ R36, R2.reuse, R36 ;  /* 0x0000002402247220 */ /* 0x040fe40000410000 */
[C---:B------:R-:W-:Y:S02]  /*113b0*/  FMUL.FTZ R37, R2.reuse, R37 ;  /* 0x0000002502257220 */ /* 0x040fe40000410000 */
[C---:B------:R-:W-:Y:S01]  /*113c0*/  FMUL.FTZ R40, R2.reuse, R40 ;  /* 0x0000002802287220 */ /* 0x040fe20000410000 */
[----:B------:R-:W3:Y:S01]  /*113d0*/  MUFU.EX2 R163, R163 ;  /* 0x000000a300a37308 */ /* 0x000ee20000000800 */
[C---:B------:R-:W-:Y:S02]  /*113e0*/  FMUL.FTZ R41, R2.reuse, R41 ;  /* 0x0000002902297220 */ /* 0x040fe40000410000 */
[----:B------:R-:W-:Y:S02]  /*113f0*/  FMUL.FTZ R44, R2, R44 ;  /* 0x0000002c022c7220 */ /* 0x000fe40000410000 */
[C---:B-1----:R-:W-:Y:S02]  /*11400*/  FMUL.FTZ R6, R0.reuse, R130 ;  /* 0x0000008200067220 */ /* 0x042fe40000410000 */
[C---:B------:R-:W-:Y:S02]  /*11410*/  FMUL.FTZ R7, R0.reuse, R131 ;  /* 0x0000008300077220 */ /* 0x040fe40000410000 */
[C---:B------:R-:W-:Y:S01]  /*11420*/  FMUL.FTZ R10, R0.reuse, R126 ;  /* 0x0000007e000a7220 */ /* 0x040fe20000410000 */
[----:B------:R-:W-:Y:S01]  /*11430*/  MUFU.EX2 R165, R165 ;  /* 0x000000a500a57308 */ /* 0x000fe20000000800 */
[C---:B------:R-:W-:Y:S02]  /*11440*/  FMUL.FTZ R11, R0.reuse, R127 ;  /* 0x0000007f000b7220 */ /* 0x040fe40000410000 */
[C---:B------:R-:W-:Y:S01]  /*11450*/  FMUL.FTZ R18, R0.reuse, R118 ;  /* 0x0000007600127220 */ /* 0x040fe20000410000 */
[----:B------:R-:W-:Y:S01]  /*11460*/  LDSM.16.MT88.4 R124, [R185+UR4+0x2900] ;  /* 0x00290004b97c783b */ /* 0x000fe20008004200 */
[C---:B------:R-:W-:Y:S02]  /*11470*/  FMUL.FTZ R19, R0.reuse, R119 ;  /* 0x0000007700137220 */ /* 0x040fe40000410000 */
[C---:B------:R-:W-:Y:S02]  /*11480*/  FMUL.FTZ R26, R0.reuse, R110 ;  /* 0x0000006e001a7220 */ /* 0x040fe40000410000 */
[C---:B------:R-:W-:Y:S01]  /*11490*/  FMUL.FTZ R27, R0.reuse, R111 ;  /* 0x0000006f001b7220 */ /* 0x040fe20000410000 */
[----:B------:R-:W1:Y:S01]  /*114a0*/  MUFU.EX2 R164, R164 ;  /* 0x000000a400a47308 */ /* 0x000e620000000800 */
[C---:B------:R-:W-:Y:S01]  /*114b0*/  FMUL.FTZ R34, R0.reuse, R102 ;  /* 0x0000006600227220 */ /* 0x040fe20000410000 */
[----:B------:R-:W-:Y:S01]  /*114c0*/  LDSM.16.MT88.4 R108, [R160+0x2100] ;  /* 0x00210000a06c783b */ /* 0x000fe20000004200 */
[C---:B------:R-:W-:Y:S01]  /*114d0*/  FMUL.FTZ R35, R0.reuse, R103 ;  /* 0x0000006700237220 */ /* 0x040fe20000410000 */
[----:B---3--:R-:W-:Y:S01]  /*114e0*/  F2FP.BF16.PACK_AB R130, R163, R166 ;  /* 0x000000a6a382723e */ /* 0x008fe200000010ff */
[C---:B------:R-:W-:Y:S02]  /*114f0*/  FMUL.FTZ R38, R0.reuse, R38 ;  /* 0x0000002600267220 */ /* 0x040fe40000410000 */
[C---:B------:R-:W-:Y:S02]  /*11500*/  FMUL.FTZ R39, R0.reuse, R39 ;  /* 0x0000002700277220 */ /* 0x040fe40000410000 */
[C---:B------:R-:W-:Y:S01]  /*11510*/  FMUL.FTZ R42, R0.reuse, R42 ;  /* 0x0000002a002a7220 */ /* 0x040fe20000410000 */
[----:B------:R-:W-:Y:S01]  /*11520*/  MUFU.EX2 R162, R162 ;  /* 0x000000a200a27308 */ /* 0x000fe20000000800 */
[----:B------:R-:W-:Y:S01]  /*11530*/  LDSM.16.MT88.4 R100, [R184+UR4+0x2100] ;  /* 0x00210004b864783b */ /* 0x000fe20008004200 */
[----:B------:R-:W-:Y:S02]  /*11540*/  FMUL.FTZ R43, R0, R43 ;  /* 0x0000002b002b7220 */ /* 0x000fe40000410000 */
[----:B------:R-:W-:Y:S02]  /*11550*/  FMUL.FTZ R45, R2, R45 ;  /* 0x0000002d022d7220 */ /* 0x000fe40000410000 */
[C---:B------:R-:W-:Y:S02]  /*11560*/  FMUL.FTZ R46, R0.reuse, R46 ;  /* 0x0000002e002e7220 */ /* 0x040fe40000410000 */
[----:B------:R-:W-:Y:S01]  /*11570*/  FMUL.FTZ R47, R0, R47 ;  /* 0x0000002f002f7220 */ /* 0x000fe20000410000 */
[----:B------:R-:W-:Y:S01]  /*11580*/  LDSM.16.MT88.4 R116, [R133+0x900] ;  /* 0x000900008574783b */ /* 0x000fe20000004200 */
[----:B------:R-:W3:Y:S01]  /*11590*/  MUFU.EX2 R161, R161 ;  /* 0x000000a100a17308 */ /* 0x000ee20000000800 */
[C---:B------:R-:W-:Y:S02]  /*115a0*/  FMUL.FTZ R48, R2.reuse, R48 ;  /* 0x0000003002307220 */ /* 0x040fe40000410000 */
[----:B------:R-:W-:Y:S01]  /*115b0*/  FMUL.FTZ R49, R2, R49 ;  /* 0x0000003102317220 */ /* 0x000fe20000410000 */
[----:B-1----:R-:W-:Y:S01]  /*115c0*/  F2FP.BF16.PACK_AB R129, R164, R165 ;  /* 0x000000a5a481723e */ /* 0x002fe200000010ff */
[C---:B------:R-:W-:Y:S02]  /*115d0*/  FMUL.FTZ R50, R0.reuse, R50 ;  /* 0x0000003200327220 */ /* 0x040fe40000410000 */
[----:B------:R-:W-:Y:S02]  /*115e0*/  FMUL.FTZ R51, R0, R51 ;  /* 0x0000003300337220 */ /* 0x000fe40000410000 */
[C---:B------:R-:W-:Y:S01]  /*115f0*/  FMUL.FTZ R52, R2.reuse, R52 ;  /* 0x0000003402347220 */ /* 0x040fe20000410000 */
[----:B------:R-:W-:Y:S01]  /*11600*/  MUFU.EX2 R169, R169 ;  /* 0x000000a900a97308 */ /* 0x000fe20000000800 */
[----:B------:R-:W-:Y:S02]  /*11610*/  FMUL.FTZ R53, R2, R53 ;  /* 0x0000003502357220 */ /* 0x000fe40000410000 */
[C---:B------:R-:W-:Y:S02]  /*11620*/  FMUL.FTZ R54, R0.reuse, R54 ;  /* 0x0000003600367220 */ /* 0x040fe40000410000 */
[----:B------:R-:W-:Y:S02]  /*11630*/  FMUL.FTZ R55, R0, R55 ;  /* 0x0000003700377220 */ /* 0x000fe40000410000 */
[C---:B------:R-:W-:Y:S02]  /*11640*/  FMUL.FTZ R56, R2.reuse, R56 ;  /* 0x0000003802387220 */ /* 0x040fe40000410000 */
[----:B------:R-:W-:Y:S01]  /*11650*/  FMUL.FTZ R57, R2, R57 ;  /* 0x0000003902397220 */ /* 0x000fe20000410000 */
[----:B------:R-:W1:Y:S01]  /*11660*/  MUFU.EX2 R174, R174 ;  /* 0x000000ae00ae7308 */ /* 0x000e620000000800 */
[C---:B------:R-:W-:Y:S02]  /*11670*/  FMUL.FTZ R58, R0.reuse, R58 ;  /* 0x0000003a003a7220 */ /* 0x040fe40000410000 */
[----:B------:R-:W-:Y:S01]  /*11680*/  FMUL.FTZ R59, R0, R59 ;  /* 0x0000003b003b7220 */ /* 0x000fe20000410000 */
[----:B---3--:R-:W-:Y:S01]  /*11690*/  F2FP.BF16.PACK_AB R131, R161, R162 ;  /* 0x000000a2a183723e */ /* 0x008fe200000010ff */
[C---:B------:R-:W-:Y:S02]  /*116a0*/  FMUL.FTZ R60, R2.reuse, R60 ;  /* 0x0000003c023c7220 */ /* 0x040fe40000410000 */
[----:B------:R-:W-:Y:S02]  /*116b0*/  FMUL.FTZ R61, R2, R61 ;  /* 0x0000003d023d7220 */ /* 0x000fe40000410000 */
[C---:B------:R-:W-:Y:S01]  /*116c0*/  FMUL.FTZ R62, R0.reuse, R62 ;  /* 0x0000003e003e7220 */ /* 0x040fe20000410000 */
[----:B------:R-:W-:Y:S01]  /*116d0*/  MUFU.EX2 R171, R171 ;  /* 0x000000ab00ab7308 */ /* 0x000fe20000000800 */
[C---:B------:R-:W-:Y:S05]  /*116e0*/  HMMA.16816.F32.BF16 R4, R128.reuse, R12, R4 ;  /* 0x0000000c8004723c */ /* 0x040fea0000041804 */
[----:B------:R-:W-:Y:S02]  /*116f0*/  FMUL.FTZ R63, R0, R63 ;  /* 0x0000003f003f7220 */ /* 0x000fe40000410000 */
[C---:B------:R-:W-:Y:S01]  /*11700*/  FMUL.FTZ R12, R2.reuse, R120 ;  /* 0x00000078020c7220 */ /* 0x040fe20000410000 */
[C---:B------:R-:W-:Y:S01]  /*11710*/  HMMA.16816.F32.BF16 R8, R128.reuse, R14, R8 ;  /* 0x0000000e8008723c */ /* 0x040fe20000041808 */
[----:B------:R-:W-:Y:S03]  /*11720*/  MUFU.EX2 R176, R176 ;  /* 0x000000b000b07308 */ /* 0x000fe60000000800 */
[C---:B------:R-:W-:Y:S02]  /*11730*/  FMUL.FTZ R13, R2.reuse, R121 ;  /* 0x00000079020d7220 */ /* 0x040fe40000410000 */
[----:B------:R-:W-:Y:S02]  /*11740*/  FMUL.FTZ R64, R2, R64 ;  /* 0x0000004002407220 */ /* 0x000fe40000410000 */
[C---:B------:R-:W-:Y:S04]  /*11750*/  FMUL.FTZ R14, R0.reuse, R122 ;  /* 0x0000007a000e7220 */ /* 0x040fe80000410000 */
[----:B------:R-:W-:Y:S02]  /*11760*/  FMUL.FTZ R15, R0, R123 ;  /* 0x0000007b000f7220 */ /* 0x000fe40000410000 */
[----:B------:R-:W3:Y:S01]  /*11770*/  LDSM.16.MT88.4 R120, [R160+0x100] ;  /* 0x00010000a078783b */ /* 0x000ee20000004200 */
[----:B------:R-:W-:Y:S02]  /*11780*/  FMUL.FTZ R65, R2, R65 ;  /* 0x0000004102417220 */ /* 0x000fe40000410000 */
[C---:B------:R-:W-:Y:S02]  /*11790*/  FMUL.FTZ R66, R0.reuse, R66 ;  /* 0x0000004200427220 */ /* 0x040fe40000410000 */
[C---:B--2---:R-:W-:Y:S03]  /*117a0*/  HMMA.16816.F32.BF16 R12, R128.reuse, R20, R12 ;  /* 0x00000014800c723c */ /* 0x044fe6000004180c */
        /* <DEDUP_REMOVED lines=8> */
[----:B------:R-:W2:Y:S01]  /*11830*/  LDSM.16.MT88.4 R112, [R185+UR4+0x2100] ;  /* 0x00210004b970783b */ /* 0x000ea20008004200 */
[C---:B------:R-:W-:Y:S02]  /*11840*/  FMUL.FTZ R70, R0.reuse, R70 ;  /* 0x0000004600467220 */ /* 0x040fe40000410000 */
[----:B------:R-:W-:Y:S02]  /*11850*/  FMUL.FTZ R71, R0, R71 ;  /* 0x0000004700477220 */ /* 0x000fe40000410000 */
[C---:B------:R-:W-:Y:S03]  /*11860*/  HMMA.16816.F32.BF16 R20, R128.reuse, R28, R20 ;  /* 0x0000001c8014723c */ /* 0x040fe60000041814 */
[C---:B------:R-:W-:Y:S02]  /*11870*/  FMUL.FTZ R72, R2.reuse, R72 ;  /* 0x0000004802487220 */ /* 0x040fe40000410000 */
[C---:B------:R-:W-:Y:S02]  /*11880*/  FMUL.FTZ R73, R2.reuse, R73 ;  /* 0x0000004902497220 */ /* 0x040fe40000410000 */
[C---:B------:R-:W-:Y:S01]  /*11890*/  FMUL.FTZ R28, R2.reuse, R104 ;  /* 0x00000068021c7220 */ /* 0x040fe20000410000 */
[C---:B------:R-:W-:Y:S04]  /*118a0*/  HMMA.16816.F32.BF16 R24, R128.reuse, R30, R24 ;  /* 0x0000001e8018723c */ /* 0x040fe80000041818 */
[----:B------:R-:W-:Y:S02]  /*118b0*/  FMUL.FTZ R29, R2, R105 ;  /* 0x00000069021d7220 */ /* 0x000fe40000410000 */
[C---:B------:R-:W-:Y:S02]  /*118c0*/  FMUL.FTZ R74, R0.reuse, R74 ;  /* 0x0000004a004a7220 */ /* 0x040fe40000410000 */
[C---:B------:R-:W-:Y:S04]  /*118d0*/  FMUL.FTZ R30, R0.reuse, R106 ;  /* 0x0000006a001e7220 */ /* 0x040fe80000410000 */
[C---:B------:R-:W-:Y:S02]  /*118e0*/  FMUL.FTZ R31, R0.reuse, R107 ;  /* 0x0000006b001f7220 */ /* 0x040fe40000410000 */
[----:B------:R-:W4:Y:S01]  /*118f0*/  LDSM.16.MT88.4 R104, [R133+0x2100] ;  /* 0x002100008568783b */ /* 0x000f220000004200 */
[----:B------:R-:W-:Y:S02]  /*11900*/  FMUL.FTZ R75, R0, R75 ;  /* 0x0000004b004b7220 */ /* 0x000fe40000410000 */
[C---:B------:R-:W-:Y:S02]  /*11910*/  FMUL.FTZ R84, R2.reuse, R84 ;  /* 0x0000005402547220 */ /* 0x040fe40000410000 */
[C---:B---3--:R-:W-:Y:S03]  /*11920*/  HMMA.16816.F32.BF16 R28, R128.reuse, R120, R28 ;  /* 0x00000078801c723c */ /* 0x048fe6000004181c */
[----:B------:R-:W-:Y:S02]  /*11930*/  FMUL.FTZ R85, R2, R85 ;  /* 0x0000005502557220 */ /* 0x000fe40000410000 */
[C---:B------:R-:W-:Y:S02]  /*11940*/  FMUL.FTZ R86, R0.reuse, R86 ;  /* 0x0000005600567220 */ /* 0x040fe40000410000 */
[----:B------:R-:W-:Y:S01]  /*11950*/  FMUL.FTZ R87, R0, R87 ;  /* 0x0000005700577220 */ /* 0x000fe20000410000 */
[C---:B------:R-:W-:Y:S01]  /*11960*/  HMMA.16816.F32.BF16 R32, R128.reuse, R122, R32 ;  /* 0x0000007a8020723c */ /* 0x040fe20000041820 */
[----:B------:R-:W-:Y:S03]  /*11970*/  LDSM.16.MT88.4 R120, [R160+0x900] ;  /* 0x00090000a078783b */ /* 0x000fe60000004200 */
[--C-:B------:R-:W-:Y:S02]  /*11980*/  FFMA.FTZ R179, R232, c[0x0][0x2d0], -R157.reuse ;  /* 0x0000b400e8b37a23 */ /* 0x100fe4000001089d */
[--C-:B------:R-:W-:Y:S02]  /*11990*/  FFMA.FTZ R180, R180, c[0x0][0x2d0], -R157.reuse ;  /* 0x0000b400b4b47a23 */ /* 0x100fe4000001089d */
[C---:B--2---:R-:W-:Y:S02]  /*119a0*/  HMMA.16816.F32.BF16 R36, R128.reuse, R112, R36 ;  /* 0x000000708024723c */ /* 0x044fe40000041824 */
[----:B------:R-:W-:Y:S02]  /*119b0*/  MUFU.EX2 R179, R179 ;  /* 0x000000b300b37308 */ /* 0x000fe40000000800 */
[--C-:B------:R-:W-:Y:S02]  /*119c0*/  FFMA.FTZ R181, R230, c[0x0][0x2d0], -R157.reuse ;  /* 0x0000b400e6b57a23 */ /* 0x100fe4000001089d */
[--C-:B------:R-:W-:Y:S02]  /*119d0*/  FFMA.FTZ R182, R182, c[0x0][0x2d0], -R157.reuse ;  /* 0x0000b400b6b67a23 */ /* 0x100fe4000001089d */
[C---:B------:R-:W-:Y:S01]  /*119e0*/  HMMA.16816.F32.BF16 R40, R128.reuse, R114, R40 ;  /* 0x000000728028723c */ /* 0x040fe20000041828 */
[----:B------:R-:W-:Y:S03]  /*119f0*/  LDSM.16.MT88.4 R112, [R185+UR4+0x900] ;  /* 0x00090004b970783b */ /* 0x000fe60008004200 */
[C---:B------:R-:W-:Y:S01]  /*11a00*/  FMUL.FTZ R88, R2.reuse, R88 ;  /* 0x0000005802587220 */ /* 0x040fe20000410000 */
[----:B------:R-:W2:Y:S01]  /*11a10*/  MUFU.EX2 R180, R180 ;  /* 0x000000b400b47308 */ /* 0x000ea20000000800 */
[----:B------:R-:W-:Y:S02]  /*11a20*/  FMUL.FTZ R89, R2, R89 ;  /* 0x0000005902597220 */ /* 0x000fe40000410000 */
[C---:B------:R-:W-:Y:S01]  /*11a30*/  FMUL.FTZ R90, R0.reuse, R90 ;  /* 0x0000005a005a7220 */ /* 0x040fe20000410000 */
[C---:B----4-:R-:W-:Y:S03]  /*11a40*/  HMMA.16816.F32.BF16 R44, R128.reuse, R104, R44 ;  /* 0x00000068802c723c */ /* 0x050fe6000004182c */
[----:B------:R-:W-:Y:S03]  /*11a50*/  FMUL.FTZ R91, R0, R91 ;  /* 0x0000005b005b7220 */ /* 0x000fe60000410000 */
[----:B------:R-:W-:Y:S01]  /*11a60*/  MUFU.EX2 R181, R181 ;  /* 0x000000b500b57308 */ /* 0x000fe20000000800 */
[C---:B------:R-:W-:Y:S02]  /*11a70*/  FMUL.FTZ R92, R2.reuse, R92 ;  /* 0x0000005c025c7220 */ /* 0x040fe40000410000 */
[----:B------:R-:W-:Y:S01]  /*11a80*/  FMUL.FTZ R93, R2, R93 ;  /* 0x0000005d025d7220 */ /* 0x000fe20000410000 */
[C---:B------:R-:W-:Y:S01]  /*11a90*/  HMMA.16816.F32.BF16 R48, R128.reuse, R106, R48 ;  /* 0x0000006a8030723c */ /* 0x040fe20000041830 */
[----:B------:R-:W3:Y:S02]  /*11aa0*/  LDSM.16.MT88.4 R104, [R185+UR4+0x4100] ;  /* 0x00410004b968783b */ /* 0x000ee40008004200 */
[C---:B------:R-:W-:Y:S02]  /*11ab0*/  FMUL.FTZ R94, R0.reuse, R94 ;  /* 0x0000005e005e7220 */ /* 0x040fe40000410000 */
[----:B------:R-:W-:Y:S01]  /*11ac0*/  FMUL.FTZ R95, R0, R95 ;  /* 0x0000005f005f7220 */ /* 0x000fe20000410000 */
[----:B------:R-:W4:Y:S02]  /*11ad0*/  MUFU.EX2 R182, R182 ;  /* 0x000000b600b67308 */ /* 0x000f240000000800 */
[C---:B------:R-:W-:Y:S04]  /*11ae0*/  HMMA.16816.F32.BF16 R52, R128.reuse, R100, R52 ;  /* 0x000000648034723c */ /* 0x040fe80000041834 */
[C---:B------:R-:W-:Y:S02]  /*11af0*/  FMUL.FTZ R96, R2.reuse, R96 ;  /* 0x0000006002607220 */ /* 0x040fe40000410000 */
[----:B------:R-:W-:Y:S02]  /*11b00*/  FMUL.FTZ R97, R2, R97 ;  /* 0x0000006102617220 */ /* 0x000fe40000410000 */
[C---:B------:R-:W-:Y:S01]  /*11b10*/  HMMA.16816.F32.BF16 R56, R128.reuse, R102, R56 ;  /* 0x000000668038723c */ /* 0x040fe20000041838 */
[----:B------:R-:W5:Y:S03]  /*11b20*/  LDSM.16.MT88.4 R100, [R133+0x4100] ;  /* 0x004100008564783b */ /* 0x000f660000004200 */
[C---:B------:R-:W-:Y:S02]  /*11b30*/  FMUL.FTZ R98, R0.reuse, R98 ;  /* 0x0000006200627220 */ /* 0x040fe40000410000 */
[----:B------:R-:W-:Y:S02]  /*11b40*/  FMUL.FTZ R99, R0, R99 ;  /* 0x0000006300637220 */ /* 0x000fe40000410000 */
[C---:B------:R-:W-:Y:S04]  /*11b50*/  HMMA.16816.F32.BF16 R60, R128.reuse, R108, R60 ;  /* 0x0000006c803c723c */ /* 0x040fe8000004183c */
[--C-:B------:R-:W-:Y:S02]  /*11b60*/  FFMA.FTZ R227, R227, c[0x0][0x2d0], -R178.reuse ;  /* 0x0000b400e3e37a23 */ /* 0x100fe400000108b2 */
[--C-:B------:R-:W-:Y:S02]  /*11b70*/  FFMA.FTZ R230, R183, c[0x0][0x2d0], -R178.reuse ;  /* 0x0000b400b7e67a23 */ /* 0x100fe400000108b2 */
[C---:B------:R-:W-:Y:S01]  /*11b80*/  HMMA.16816.F32.BF16 R64, R128.reuse, R110, R64 ;  /* 0x0000006e8040723c */ /* 0x040fe20000041840 */
[----:B------:R-:W1:Y:S01]  /*11b90*/  LDSM.16.MT88.4 R108, [R184+UR4+0x4100] ;  /* 0x00410004b86c783b */ /* 0x000e620008004200 */
[----:B------:R-:W-:Y:S02]  /*11ba0*/  MUFU.EX2 R227, R227 ;  /* 0x000000e300e37308 */ /* 0x000fe40000000800 */
[--C-:B------:R-:W-:Y:S02]  /*11bb0*/  FFMA.FTZ R183, R225, c[0x0][0x2d0], -R178.reuse ;  /* 0x0000b400e1b77a23 */ /* 0x100fe400000108b2 */
[--C-:B------:R-:W-:Y:S02]  /*11bc0*/  FFMA.FTZ R232, R193, c[0x0][0x2d0], -R178.reuse ;  /* 0x0000b400c1e87a23 */ /* 0x100fe400000108b2 */
[--C-:B------:R-:W-:Y:S01]  /*11bd0*/  FFMA.FTZ R193, R226, c[0x0][0x2d0], -R157.reuse ;  /* 0x0000b400e2c17a23 */ /* 0x100fe2000001089d */
[C---:B---3--:R-:W-:Y:S03]  /*11be0*/  HMMA.16816.F32.BF16 R68, R128.reuse, R104, R68 ;  /* 0x000000688044723c */ /* 0x048fe60000041844 */
[--C-:B------:R-:W-:Y:S01]  /*11bf0*/  FFMA.FTZ R224, R224, c[0x0][0x2d0], -R157.reuse ;  /* 0x0000b400e0e07a23 */ /* 0x100fe2000001089d */
[----:B------:R-:W-:Y:S01]  /*11c00*/  MUFU.EX2 R230, R230 ;  /* 0x000000e600e67308 */ /* 0x000fe20000000800 */
[--C-:B------:R-:W-:Y:S02]  /*11c10*/  FFMA.FTZ R225, R228, c[0x0][0x2d0], -R157.reuse ;  /* 0x0000b400e4e17a23 */ /* 0x100fe4000001089d */
[--C-:B------:R-:W-:Y:S01]  /*11c20*/  FFMA.FTZ R222, R222, c[0x0][0x2d0], -R157.reuse ;  /* 0x0000b400dede7a23 */ /* 0x100fe2000001089d */
[C---:B------:R-:W-:Y:S01]  /*11c30*/  HMMA.16816.F32.BF16 R72, R128.reuse, R106, R72 ;  /* 0x0000006a8048723c */ /* 0x040fe20000041848 */
[----:B------:R-:W3:Y:S03]  /*11c40*/  LDSM.16.MT88.4 R104, [R160+0x4100] ;  /* 0x00410000a068783b */ /* 0x000ee60000004200 */
[C---:B------:R-:W-:Y:S02]  /*11c50*/  FMUL.FTZ R76, R2.reuse, R76 ;  /* 0x0000004c024c7220 */ /* 0x040fe40000410000 */
[----:B------:R-:W-:Y:S01]  /*11c60*/  FMUL.FTZ R77, R2, R77 ;  /* 0x0000004d024d7220 */ /* 0x000fe20000410000 */
[----:B------:R-:W-:Y:S01]  /*11c70*/  MUFU.EX2 R183, R183 ;  /* 0x000000b700b77308 */ /* 0x000fe20000000800 */
[C---:B------:R-:W-:Y:S04]  /*11c80*/  FMUL.FTZ R78, R0.reuse, R78 ;  /* 0x0000004e004e7220 */ /* 0x040fe80000410000 */
[----:B------:R-:W-:Y:S02]  /*11c90*/  FMUL.FTZ R79, R0, R79 ;  /* 0x0000004f004f7220 */ /* 0x000fe40000410000 */
[--C-:B------:R-:W-:Y:S02]  /*11ca0*/  FFMA.FTZ R177, R177, c[0x0][0x2d0], -R178.reuse ;  /* 0x0000b400b1b17a23 */ /* 0x100fe400000108b2 */
[--C-:B------:R-:W-:Y:S01]  /*11cb0*/  FFMA.FTZ R226, R175, c[0x0][0x2d0], -R178.reuse ;  /* 0x0000b400afe27a23 */ /* 0x100fe200000108b2 */
[----:B------:R-:W-:Y:S01]  /*11cc0*/  MUFU.EX2 R232, R232 ;  /* 0x000000e800e87308 */ /* 0x000fe20000000800 */
[--C-:B------:R-:W-:Y:S01]  /*11cd0*/  FFMA.FTZ R173, R173, c[0x0][0x2d0], -R178.reuse ;  /* 0x0000b400adad7a23 */ /* 0x100fe200000108b2 */
[C---:B-----5:R-:W-:Y:S03]  /*11ce0*/  HMMA.16816.F32.BF16 R76, R128.reuse, R100, R76 ;  /* 0x00000064804c723c */ /* 0x060fe6000004184c */
[C---:B------:R-:W-:Y:S02]  /*11cf0*/  FMUL.FTZ R80, R2.reuse, R80 ;  /* 0x0000005002507220 */ /* 0x040fe40000410000 */
[----:B------:R-:W-:Y:S02]  /*11d00*/  FMUL.FTZ R81, R2, R81 ;  /* 0x0000005102517220 */ /* 0x000fe40000410000 */
[----:B------:R-:W-:Y:S01]  /*11d10*/  FMUL.FTZ R82, R0, R82 ;  /* 0x0000005200527220 */ /* 0x000fe20000410000 */
[----:B-1----:R-:W-:Y:S01]  /*11d20*/  F2FP.BF16.PACK_AB R100, R174, R169 ;  /* 0x000000a9ae64723e */ /* 0x002fe200000010ff */
[----:B------:R-:W-:Y:S01]  /*11d30*/  FMUL.FTZ R83, R0, R83 ;  /* 0x0000005300537220 */ /* 0x000fe20000410000 */
[----:B------:R-:W-:Y:S02]  /*11d40*/  MUFU.EX2 R193, R193 ;  /* 0x000000c100c17308 */ /* 0x000fe40000000800 */
[----:B------:R-:W-:Y:S01]  /*11d50*/  FFMA.FTZ R178, R159, c[0x0][0x2d0], -R178 ;  /* 0x0000b4009fb27a23 */ /* 0x000fe200000108b2 */
[----:B--2---:R-:W-:Y:S01]  /*11d60*/  F2FP.BF16.PACK_AB R101, R180, R179 ;  /* 0x000000b3b465723e */ /* 0x004fe200000010ff */
[--C-:B------:R-:W-:Y:S02]  /*11d70*/  FFMA.FTZ R172, R172, c[0x0][0x2d0], -R157.reuse ;  /* 0x0000b400acac7a23 */ /* 0x100fe4000001089d */
[C---:B------:R-:W-:Y:S03]  /*11d80*/  HMMA.16816.F32.BF16 R80, R128.reuse, R102, R80 ;  /* 0x000000668050723c */ /* 0x040fe60000041850 */
[--C-:B------:R-:W-:Y:S01]  /*11d90*/  FFMA.FTZ R175, R170, c[0x0][0x2d0], -R157.reuse ;  /* 0x0000b400aaaf7a23 */ /* 0x100fe2000001089d */
[----:B------:R-:W-:Y:S01]  /*11da0*/  MUFU.EX2 R224, R224 ;  /* 0x000000e000e07308 */ /* 0x000fe20000000800 */
[--C-:B------:R-:W-:Y:S02]  /*11db0*/  FFMA.FTZ R170, R158, c[0x0][0x2d0], -R157.reuse ;  /* 0x0000b4009eaa7a23 */ /* 0x100fe4000001089d */
[----:B------:R-:W-:Y:S01]  /*11dc0*/  FFMA.FTZ R157, R156, c[0x0][0x2d0], -R157 ;  /* 0x0000b4009c9d7a23 */ /* 0x000fe2000001089d */
[C---:B------:R-:W-:Y:S04]  /*11dd0*/  HMMA.16816.F32.BF16 R84, R128.reuse, R108, R84 ;  /* 0x0000006c8054723c */ /* 0x040fe80000041854 */
[----:B------:R-:W-:Y:S01]  /*11de0*/  F2FP.BF16.PACK_AB R102, R176, R171 ;  /* 0x000000abb066723e */ /* 0x000fe200000010ff */
[----:B------:R-:W-:Y:S01]  /*11df0*/  FFMA.FTZ R168, R2, R223, R168 ;  /* 0x000000df02a87223 */ /* 0x000fe200000100a8 */
[----:B------:R1:W-:Y:S01]  /*11e00*/  MUFU.EX2 R229, R157 ;  /* 0x0000009d00e57308 */ /* 0x0003e20000000800 */
[----:B----4-:R-:W-:Y:S01]  /*11e10*/  F2FP.BF16.PACK_AB R103, R182, R181 ;  /* 0x000000b5b667723e */ /* 0x010fe200000010ff */
[C---:B------:R-:W-:Y:S01]  /*11e20*/  HMMA.16816.F32.BF16 R88, R128.reuse, R110, R88 ;  /* 0x0000006e8058723c */ /* 0x040fe20000041858 */
[----:B------:R-:W2:Y:S03]  /*11e30*/  LDSM.16.MT88.4 R108, [R184+UR4+0x900] ;  /* 0x00090004b86c783b */ /* 0x000ea60008004200 */
[----:B------:R-:W-:Y:S02]  /*11e40*/  FFMA.FTZ R165, R0, R221, R165 ;  /* 0x000000dd00a57223 */ /* 0x000fe400000100a5 */
[----:B------:R-:W-:Y:S02]  /*11e50*/  FADD.FTZ R167, R167, R168 ;  /* 0x000000a8a7a77221 */ /* 0x000fe40000010000 */
[C---:B---3--:R-:W-:Y:S01]  /*11e60*/  HMMA.16816.F32.BF16 R92, R128.reuse, R104, R92 ;  /* 0x00000068805c723c */ /* 0x048fe2000004185c */
[----:B------:R-:W-:Y:S03]  /*11e70*/  MUFU.EX2 R225, R225 ;  /* 0x000000e100e17308 */ /* 0x000fe60000000800 */
[----:B------:R-:W-:Y:S02]  /*11e80*/  FADD.FTZ R165, R164, R165 ;  /* 0x000000a5a4a57221 */ /* 0x000fe40000010000 */
[----:B------:R-:W-:Y:S02]  /*11e90*/  FADD.FTZ R166, R166, R167 ;  /* 0x000000a7a6a67221 */ /* 0x000fe40000010000 */
[----:B------:R-:W-:Y:S01]  /*11ea0*/  HMMA.16816.F32.BF16 R96, R128, R106, R96 ;  /* 0x0000006a8060723c */ /* 0x000fe20000041860 */
[----:B------:R-:W3:Y:S02]  /*11eb0*/  LDSM.16.MT88.4 R104, [R160+0x2900] ;  /* 0x00290000a068783b */ /* 0x000ee40000004200 */
[----:B------:R-:W-:Y:S01]  /*11ec0*/  MUFU.EX2 R222, R222 ;  /* 0x000000de00de7308 */ /* 0x000fe20000000800 */
[----:B------:R-:W-:Y:S04]  /*11ed0*/  FADD.FTZ R166, R163, R166 ;  /* 0x000000a6a3a67221 */ /* 0x000fe80000010000 */
[C---:B------:R-:W-:Y:S01]  /*11ee0*/  HMMA.16816.F32.BF16 R4, R100.reuse, R112, R4 ;  /* 0x000000706404723c */ /* 0x040fe20000041804 */
[----:B-1----:R-:W-:Y:S04]  /*11ef0*/  LDSM.16.MT88.4 R156, [R184+UR4+0x3900] ;  /* 0x00390004b89c783b */ /* 0x002fe80008004200 */
[----:B------:R-:W-:Y:S01]  /*11f00*/  MUFU.EX2 R177, R177 ;  /* 0x000000b100b17308 */ /* 0x000fe20000000800 */
[----:B------:R-:W-:Y:S02]  /*11f10*/  FADD.FTZ R169, R169, R166 ;  /* 0x000000a6a9a97221 */ /* 0x000fe40000010000 */
[C---:B------:R-:W-:Y:S01]  /*11f20*/  HMMA.16816.F32.BF16 R8, R100.reuse, R114, R8 ;  /* 0x000000726408723c */ /* 0x040fe20000041808 */
[----:B------:R-:W-:Y:S03]  /*11f30*/  LDSM.16.MT88.4 R112, [R133+0x4900] ;  /* 0x004900008570783b */ /* 0x000fe60000004200 */
[----:B------:R-:W-:Y:S03]  /*11f40*/  FADD.FTZ R174, R174, R169 ;  /* 0x000000a9aeae7221 */ /* 0x000fe60000010000 */
[----:B------:R-:W1:Y:S01]  /*11f50*/  MUFU.EX2 R226, R226 ;  /* 0x000000e200e27308 */ /* 0x000e620000000800 */
[C---:B------:R-:W-:Y:S04]  /*11f60*/  HMMA.16816.F32.BF16 R12, R100.reuse, R116, R12 ;  /* 0x00000074640c723c */ /* 0x040fe8000004180c */
[----:B------:R-:W-:Y:S04]  /*11f70*/  FADD.FTZ R171, R171, R174 ;  /* 0x000000aeabab7221 */ /* 0x000fe80000010000 */
[C---:B------:R-:W-:Y:S01]  /*11f80*/  HMMA.16816.F32.BF16 R16, R100.reuse, R118, R16 ;  /* 0x000000766410723c */ /* 0x040fe20000041810 */
[----:B------:R-:W-:Y:S01]  /*11f90*/  LDSM.16.MT88.4 R116, [R184+UR4+0x4900] ;  /* 0x00490004b874783b */ /* 0x000fe20008004200 */
[----:B------:R-:W-:Y:S02]  /*11fa0*/  MUFU.EX2 R173, R173 ;  /* 0x000000ad00ad7308 */ /* 0x000fe40000000800 */
[----:B------:R-:W-:Y:S04]  /*11fb0*/  FADD.FTZ R176, R176, R171 ;  /* 0x000000abb0b07221 */ /* 0x000fe80000010000 */
[C---:B--2---:R-:W-:Y:S04]  /*11fc0*/  HMMA.16816.F32.BF16 R20, R100.reuse, R108, R20 ;  /* 0x0000006c6414723c */ /* 0x044fe80000041814 */
[----:B------:R-:W-:Y:S04]  /*11fd0*/  MUFU.EX2 R178, R178 ;  /* 0x000000b200b27308 */ /* 0x000fe80000000800 */
[C---:B------:R-:W-:Y:S01]  /*11fe0*/  HMMA.16816.F32.BF16 R24, R100.reuse, R110, R24 ;  /* 0x0000006e6418723c */ /* 0x040fe20000041818 */
[----:B------:R-:W2:Y:S05]  /*11ff0*/  LDSM.16.MT88.4 R108, [R185+UR4+0x4900] ;  /* 0x00490004b96c783b */ /* 0x000eaa0008004200 */
[----:B------:R-:W-:Y:S02]  /*12000*/  MUFU.EX2 R172, R172 ;  /* 0x000000ac00ac7308 */ /* 0x000fe40000000800 */
[C---:B------:R-:W-:Y:S08]  /*12010*/  HMMA.16816.F32.BF16 R28, R100.reuse, R120, R28 ;  /* 0x00000078641c723c */ /* 0x040ff0000004181c */
[C---:B------:R-:W-:Y:S01]  /*12020*/  HMMA.16816.F32.BF16 R32, R100.reuse, R122, R32 ;  /* 0x0000007a6420723c */ /* 0x040fe20000041820 */
[----:B------:R-:W-:Y:S01]  /*12030*/  LDSM.16.MT88.4 R120, [R160+0x1100] ;  /* 0x00110000a078783b */ /* 0x000fe20000004200 */
[----:B------:R-:W4:Y:S06]  /*12040*/  MUFU.EX2 R175, R175 ;  /* 0x000000af00af7308 */ /* 0x000f2c0000000800 */
[C---:B------:R-:W-:Y:S04]  /*12050*/  HMMA.16816.F32.BF16 R36, R100.reuse, R124, R36 ;  /* 0x0000007c6424723c */ /* 0x040fe80000041824 */
[----:B------:R-:W5:Y:S04]  /*12060*/  MUFU.EX2 R170, R170 ;  /* 0x000000aa00aa7308 */ /* 0x000f680000000800 */
[C---:B------:R-:W-:Y:S01]  /*12070*/  HMMA.16816.F32.BF16 R40, R100.reuse, R126, R40 ;  /* 0x0000007e6428723c */ /* 0x040fe20000041828 */
[----:B------:R-:W-:Y:S07]  /*12080*/  LDSM.16.MT88.4 R124, [R185+UR4+0x3100] ;  /* 0x00310004b97c783b */ /* 0x000fee0008004200 */
[C---:B------:R-:W-:Y:S07]  /*12090*/  HMMA.16816.F32.BF16 R44, R100.reuse, R136, R44 ;  /* 0x00000088642c723c */ /* 0x040fee000004182c */
[----:B-1----:R-:W-:Y:S01]  /*120a0*/  F2FP.BF16.PACK_AB R136, R226, R177 ;  /* 0x000000b1e288723e */ /* 0x002fe200000010ff */
[C---:B------:R-:W-:Y:S04]  /*120b0*/  HMMA.16816.F32.BF16 R48, R100.reuse, R138, R48 ;  /* 0x0000008a6430723c */ /* 0x040fe80000041830 */
[----:B----4-:R-:W-:Y:S03]  /*120c0*/  F2FP.BF16.PACK_AB R137, R175, R172 ;  /* 0x000000acaf89723e */ /* 0x010fe600000010ff */
[----:B------:R-:W-:Y:S01]  /*120d0*/  F2FP.BF16.PACK_AB R138, R178, R173 ;  /* 0x000000adb28a723e */ /* 0x000fe200000010ff */
[C---:B------:R-:W-:Y:S04]  /*120e0*/  HMMA.16816.F32.BF16 R52, R100.reuse, R140, R52 ;  /* 0x0000008c6434723c */ /* 0x040fe80000041834 */
[----:B-----5:R-:W-:Y:S04]  /*120f0*/  F2FP.BF16.PACK_AB R139, R229, R170 ;  /* 0x000000aae58b723e */ /* 0x020fe800000010ff */
[C---:B------:R-:W-:Y:S01]  /*12100*/  HMMA.16816.F32.BF16 R56, R100.reuse, R142, R56 ;  /* 0x0000008e6438723c */ /* 0x040fe20000041838 */
[----:B------:R-:W-:Y:S07]  /*12110*/  LDSM.16.MT88.4 R140, [R184+UR4+0x1900] ;  /* 0x00190004b88c783b */ /* 0x000fee0008004200 */
[C---:B---3--:R-:W-:Y:S08]  /*12120*/  HMMA.16816.F32.BF16 R60, R100.reuse, R104, R60 ;  /* 0x00000068643c723c */ /* 0x048ff0000004183c */
[C---:B------:R-:W-:Y:S01]  /*12130*/  HMMA.16816.F32.BF16 R64, R100.reuse, R106, R64 ;  /* 0x0000006a6440723c */ /* 0x040fe20000041840 */
[----:B------:R-:W1:Y:S07]  /*12140*/  LDSM.16.MT88.4 R104, [R160+0x4900] ;  /* 0x00490000a068783b */ /* 0x000e6e0000004200 */
[C---:B--2---:R-:W-:Y:S08]  /*12150*/  HMMA.16816.F32.BF16 R68, R100.reuse, R108, R68 ;  /* 0x0000006c6444723c */ /* 0x044ff00000041844 */
[C---:B------:R-:W-:Y:S01]  /*12160*/  HMMA.16816.F32.BF16 R72, R100.reuse, R110, R72 ;  /* 0x0000006e6448723c */ /* 0x040fe20000041848 */
[----:B------:R-:W2:Y:S07]  /*12170*/  LDSM.16.MT88.4 R108, [R185+UR4+0x1100] ;  /* 0x00110004b96c783b */ /* 0x000eae0008004200 */
[C---:B------:R-:W-:Y:S08]  /*12180*/  HMMA.16816.F32.BF16 R76, R100.reuse, R112, R76 ;  /* 0x00000070644c723c */ /* 0x040ff0000004184c */
[C---:B------:R-:W-:Y:S01]  /*12190*/  HMMA.16816.F32.BF16 R80, R100.reuse, R114, R80 ;  /* 0x000000726450723c */ /* 0x040fe20000041850 */
[----:B------:R-:W3:Y:S07]  /*121a0*/  LDSM.16.MT88.4 R112, [R133+0x1100] ;  /* 0x001100008570783b */ /* 0x000eee0000004200 */
[C---:B------:R-:W-:Y:S08]  /*121b0*/  HMMA.16816.F32.BF16 R84, R100.reuse, R116, R84 ;  /* 0x000000746454723c */ /* 0x040ff00000041854 */
[C---:B------:R-:W-:Y:S01]  /*121c0*/  HMMA.16816.F32.BF16 R88, R100.reuse, R118, R88 ;  /* 0x000000766458723c */ /* 0x040fe20000041858 */
[----:B------:R-:W4:Y:S07]  /*121d0*/  LDSM.16.MT88.4 R116, [R184+UR4+0x1100] ;  /* 0x00110004b874783b */ /* 0x000f2e0008004200 */
[C---:B-1----:R-:W-:Y:S08]  /*121e0*/  HMMA.16816.F32.BF16 R92, R100.reuse, R104, R92 ;  /* 0x00000068645c723c */ /* 0x042ff0000004185c */
[----:B------:R-:W-:Y:S01]  /*121f0*/  HMMA.16816.F32.BF16 R96, R100, R106, R96 ;  /* 0x0000006a6460723c */ /* 0x000fe20000041860 */
[----:B------:R-:W1:Y:S06]  /*12200*/  LDSM.16.MT88.4 R104, [R133+0x3100] ;  /* 0x003100008568783b */ /* 0x000e6c0000004200 */
        /* <DEDUP_REMOVED lines=11> */
[----:B------:R-:W2:Y:S03]  /*122c0*/  LDSM.16.MT88.4 R108, [R184+UR4+0x3100] ;  /* 0x00310004b86c783b */ /* 0x000ea60008004200 */
[----:B------:R-:W-:Y:S04]  /*122d0*/  FADD.FTZ R226, R226, R177 ;  /* 0x000000b1e2e27221 */ /* 0x000fe80000010000 */
[C---:B---3--:R-:W-:Y:S04]  /*122e0*/  HMMA.16816.F32.BF16 R12, R100.reuse, R112, R12 ;  /* 0x00000070640c723c */ /* 0x048fe8000004180c */
[----:B------:R-:W-:Y:S04]  /*122f0*/  FADD.FTZ R173, R173, R226 ;  /* 0x000000e2adad7221 */ /* 0x000fe80000010000 */
[C---:B------:R-:W-:Y:S01]  /*12300*/  HMMA.16816.F32.BF16 R16, R100.reuse, R114, R16 ;  /* 0x000000726410723c */ /* 0x040fe20000041810 */
[----:B------:R-:W3:Y:S03]  /*12310*/  LDSM.16.MT88.4 R112, [R160+0x3100] ;  /* 0x00310000a070783b */ /* 0x000ee60000004200 */
[----:B------:R-:W-:Y:S04]  /*12320*/  FADD.FTZ R223, R178, R173 ;  /* 0x000000adb2df7221 */ /* 0x000fe80000010000 */
[C---:B----4-:R-:W-:Y:S08]  /*12330*/  HMMA.16816.F32.BF16 R20, R100.reuse, R116, R20 ;  /* 0x000000746414723c */ /* 0x050ff00000041814 */
[C---:B------:R-:W-:Y:S01]  /*12340*/  HMMA.16816.F32.BF16 R24, R100.reuse, R118, R24 ;  /* 0x000000766418723c */ /* 0x040fe20000041818 */
[----:B------:R-:W4:Y:S07]  /*12350*/  LDSM.16.MT88.4 R116, [R185+UR4+0x5100] ;  /* 0x00510004b974783b */ /* 0x000f2e0008004200 */
[C---:B------:R-:W-:Y:S08]  /*12360*/  HMMA.16816.F32.BF16 R28, R100.reuse, R120, R28 ;  /* 0x00000078641c723c */ /* 0x040ff0000004181c */
[C---:B------:R-:W-:Y:S01]  /*12370*/  HMMA.16816.F32.BF16 R32, R100.reuse, R122, R32 ;  /* 0x0000007a6420723c */ /* 0x040fe20000041820 */
[----:B------:R-:W-:Y:S07]  /*12380*/  LDSM.16.MT88.4 R120, [R160+0x5100] ;  /* 0x00510000a078783b */ /* 0x000fee0000004200 */
[C---:B------:R-:W-:Y:S08]  /*12390*/  HMMA.16816.F32.BF16 R36, R100.reuse, R124, R36 ;  /* 0x0000007c6424723c */ /* 0x040ff00000041824 */
[C---:B------:R-:W-:Y:S01]  /*123a0*/  HMMA.16816.F32.BF16 R40, R100.reuse, R126, R40 ;  /* 0x0000007e6428723c */ /* 0x040fe20000041828 */
[----:B------:R-:W-:Y:S07]  /*123b0*/  LDSM.16.MT88.4 R124, [R185+UR4+0x1900] ;  /* 0x00190004b97c783b */ /* 0x000fee0008004200 */
[C---:B-1----:R-:W-:Y:S08]  /*123c0*/  HMMA.16816.F32.BF16 R44, R100.reuse, R104, R44 ;  /* 0x00000068642c723c */ /* 0x042ff0000004182c */
[C---:B------:R-:W-:Y:S01]  /*123d0*/  HMMA.16816.F32.BF16 R48, R100.reuse, R106, R48 ;  /* 0x0000006a6430723c */ /* 0x040fe20000041830 */
[----:B------:R-:W1:Y:S07]  /*123e0*/  LDSM.16.MT88.4 R104, [R133+0x5100] ;  /* 0x005100008568783b */ /* 0x000e6e0000004200 */
[C---:B--2---:R-:W-:Y:S08]  /*123f0*/  HMMA.16816.F32.BF16 R52, R100.reuse, R108, R52 ;  /* 0x0000006c6434723c */ /* 0x044ff00000041834 */
[C---:B------:R-:W-:Y:S01]  /*12400*/  HMMA.16816.F32.BF16 R56, R100.reuse, R110, R56 ;  /* 0x0000006e6438723c */ /* 0x040fe20000041838 */
[----:B------:R-:W2:Y:S07]  /*12410*/  LDSM.16.MT88.4 R108, [R184+UR4+0x5100] ;  /* 0x00510004b86c783b */ /* 0x000eae0008004200 */
[C---:B---3--:R-:W-:Y:S08]  /*12420*/  HMMA.16816.F32.BF16 R60, R100.reuse, R112, R60 ;  /* 0x00000070643c723c */ /* 0x048ff0000004183c */
[C---:B------:R-:W-:Y:S08]  /*12430*/  HMMA.16816.F32.BF16 R64, R100.reuse, R114, R64 ;  /* 0x000000726440723c */ /* 0x040ff00000041840 */
[C---:B----4-:R-:W-:Y:S08]  /*12440*/  HMMA.16816.F32.BF16 R68, R100.reuse, R116, R68 ;  /* 0x000000746444723c */ /* 0x050ff00000041844 */
[C---:B------:R-:W-:Y:S01]  /*12450*/  HMMA.16816.F32.BF16 R72, R100.reuse, R118, R72 ;  /* 0x000000766448723c */ /* 0x040fe20000041848 */
[----:B------:R-:W3:Y:S07]  /*12460*/  LDSM.16.MT88.4 R116, [R133+0x1900] ;  /* 0x001900008574783b */ /* 0x000eee0000004200 */
[C---:B-1----:R-:W-:Y:S08]  /*12470*/  HMMA.16816.F32.BF16 R76, R100.reuse, R104, R76 ;  /* 0x00000068644c723c */ /* 0x042ff0000004184c */
[C---:B------:R-:W-:Y:S08]  /*12480*/  HMMA.16816.F32.BF16 R80, R100.reuse, R106, R80 ;  /* 0x0000006a6450723c */ /* 0x040ff00000041850 */
[C---:B--2---:R-:W-:Y:S08]  /*12490*/  HMMA.16816.F32.BF16 R84, R100.reuse, R108, R84 ;  /* 0x0000006c6454723c */ /* 0x044ff00000041854 */
[C---:B------:R-:W-:Y:S08]  /*124a0*/  HMMA.16816.F32.BF16 R88, R100.reuse, R110, R88 ;  /* 0x0000006e6458723c */ /* 0x040ff00000041858 */
[C---:B------:R-:W-:Y:S08]  /*124b0*/  HMMA.16816.F32.BF16 R92, R100.reuse, R120, R92 ;  /* 0x00000078645c723c */ /* 0x040ff0000004185c */
[----:B------:R-:W-:Y:S08]  /*124c0*/  HMMA.16816.F32.BF16 R96, R100, R122, R96 ;  /* 0x0000007a6460723c */ /* 0x000ff00000041860 */
[C---:B------:R-:W-:Y:S08]  /*124d0*/  HMMA.16816.F32.BF16 R128, R136.reuse, R124, R4 ;  /* 0x0000007c8880723c */ /* 0x040ff00000041804 */
[C---:B------:R-:W-:Y:S01]  /*124e0*/  HMMA.16816.F32.BF16 R124, R136.reuse, R126, R8 ;  /* 0x0000007e887c723c */ /* 0x040fe20000041808 */
[----:B------:R-:W1:Y:S07]  /*124f0*/  LDSM.16.MT88.4 R8, [R160+0x3900] ;  /* 0x00390000a008783b */ /* 0x000e6e0000004200 */
[C---:B---3--:R-:W-:Y:S01]  /*12500*/  HMMA.16816.F32.BF16 R120, R136.reuse, R116, R12 ;  /* 0x000000748878723c */ /* 0x048fe2000004180c */
[----:B------:R-:W2:Y:S07]  /*12510*/  LDSM.16.MT88.4 R12, [R185+UR4+0x5900] ;  /* 0x00590004b90c783b */ /* 0x000eae0008004200 */
[C---:B------:R-:W-:Y:S01]  /*12520*/  HMMA.16816.F32.BF16 R116, R136.reuse, R118, R16 ;  /* 0x000000768874723c */ /* 0x040fe20000041810 */
[----:B------:R3:W4:Y:S07]  /*12530*/  LDSM.16.MT88.4 R16, [R133+0x5900] ;  /* 0x005900008510783b */ /* 0x00072e0000004200 */
[C---:B------:R-:W-:Y:S07]  /*12540*/  HMMA.16816.F32.BF16 R112, R136.reuse, R140, R20 ;  /* 0x0000008c8870723c */ /* 0x040fee0000041814 */
[----:B------:R-:W-:Y:S01]  /*12550*/  @P0 IADD3 R20, R219, -0x2, RZ ;  /* 0xfffffffedb140810 */ /* 0x000fe20007ffe0ff */
[C---:B------:R-:W-:Y:S04]  /*12560*/  HMMA.16816.F32.BF16 R108, R136.reuse, R142, R24 ;  /* 0x0000008e886c723c */ /* 0x040fe80000041818 */
[----:B------:R-:W-:Y:S01]  /*12570*/  @P0 SHF.R.S32.HI R21, RZ, 0x1f, R20 ;  /* 0x0000001fff150819 */ /* 0x000fe20000011414 */
[----:B------:R-:W-:Y:S03]  /*12580*/  @P0 IMAD.WIDE.U32 R22, R20, c[0x0][0x1e0], RZ ;  /* 0x0000780014160a25 */ /* 0x000fe600078e00ff */
[C---:B------:R-:W-:Y:S04]  /*12590*/  HMMA.16816.F32.BF16 R104, R136.reuse, R144, R28 ;  /* 0x000000908868723c */ /* 0x040fe8000004181c */
[----:B------:R-:W-:Y:S01]  /*125a0*/  @P0 SHF.L.U32 R26, R22, 0x6, RZ ;  /* 0x00000006161a0819 */ /* 0x000fe200000006ff */
[----:B------:R-:W-:Y:S01]  /*125b0*/  @P0 IMAD R21, R21, c[0x0][0x1e0], RZ ;  /* 0x0000780015150a24 */ /* 0x000fe200078e02ff */
[----:B---3--:R-:W-:Y:S02]  /*125c0*/  MOV R133, R132 ;  /* 0x0000008400857202 */ /* 0x008fe40000000f00 */
[C---:B------:R-:W-:Y:S04]  /*125d0*/  HMMA.16816.F32.BF16 R100, R136.reuse, R146, R32 ;  /* 0x000000928864723c */ /* 0x040fe80000041820 */
[----:B------:R-:W-:Y:S04]  /*125e0*/  @P0 IMAD R21, R20, c[0x0][0x1e4], R21 ;  /* 0x0000790014150a24 */ /* 0x000fe800078e0215 */
[C---:B------:R-:W-:Y:S04]  /*125f0*/  HMMA.16816.F32.BF16 R36, R136.reuse, R148, R36 ;  /* 0x000000948824723c */ /* 0x040fe80000041824 */
[----:B------:R-:W-:Y:S04]  /*12600*/  @P0 IADD3 R21, R23, R21, RZ ;  /* 0x0000001517150210 */ /* 0x000fe80007ffe0ff */
[C---:B------:R-:W-:Y:S04]  /*12610*/  HMMA.16816.F32.BF16 R40, R136.reuse, R150, R40 ;  /* 0x000000968828723c */ /* 0x040fe80000041828 */
[----:B------:R-:W-:Y:S04]  /*12620*/  @P0 SHF.L.U64.HI R25, R22, 0x6, R21 ;  /* 0x0000000616190819 */ /* 0x000fe80000010215 */
[C---:B------:R-:W-:Y:S08]  /*12630*/  HMMA.16816.F32.BF16 R44, R136.reuse, R152, R44 ;  /* 0x00000098882c723c */ /* 0x040ff0000004182c */
[C---:B------:R-:W-:Y:S08]  /*12640*/  HMMA.16816.F32.BF16 R48, R136.reuse, R154, R48 ;  /* 0x0000009a8830723c */ /* 0x040ff00000041830 */
[C---:B------:R-:W-:Y:S08]  /*12650*/  HMMA.16816.F32.BF16 R52, R136.reuse, R156, R52 ;  /* 0x0000009c8834723c */ /* 0x040ff00000041834 */
[C---:B------:R-:W-:Y:S08]  /*12660*/  HMMA.16816.F32.BF16 R56, R136.reuse, R158, R56 ;  /* 0x0000009e8838723c */ /* 0x040ff00000041838 */
[C---:B-1----:R-:W-:Y:S07]  /*12670*/  HMMA.16816.F32.BF16 R60, R136.reuse, R8, R60 ;  /* 0x00000008883c723c */ /* 0x042fee000004183c */
[----:B------:R-:W-:Y:S01]  /*12680*/  @P0 IADD3 R8, P1, R26, R204, RZ ;  /* 0x000000cc1a080210 */ /* 0x000fe20007f3e0ff */
[C---:B------:R-:W-:Y:S04]  /*12690*/  HMMA.16816.F32.BF16 R64, R136.reuse, R10, R64 ;  /* 0x0000000a8840723c */ /* 0x040fe80000041840 */
[----:B------:R-:W-:Y:S02]  /*126a0*/  @P0 IADD3.X R9, R25, R209, RZ, P1, !PT ;  /* 0x000000d119090210 */ /* 0x000fe40000ffe4ff */
[----:B------:R-:W-:Y:S02]  /*126b0*/  @P0 LEA R22, P3, R8, c[0x0][0x1c8], 0x1 ;  /* 0x0000720008160a11 */ /* 0x000fe400078608ff */
[----:B------:R-:W-:Y:S01]  /*126c0*/  @P0 IADD3 R11, P2, R26, R213, RZ ;  /* 0x000000d51a0b0210 */ /* 0x000fe20007f5e0ff */
[C---:B--2---:R-:W-:Y:S03]  /*126d0*/  HMMA.16816.F32.BF16 R68, R136.reuse, R12, R68 ;  /* 0x0000000c8844723c */ /* 0x044fe60000041844 */
[----:B------:R-:W-:Y:S02]  /*126e0*/  @P0 LEA R20, P1, R11, c[0x0][0x1c8], 0x1 ;  /* 0x000072000b140a11 */ /* 0x000fe400078208ff */
[----:B------:R-:W-:Y:S02]  /*126f0*/  @P0 IADD3.X R10, R25, R212, RZ, P2, !PT ;  /* 0x000000d4190a0210 */ /* 0x000fe400017fe4ff */
[----:B------:R-:W-:Y:S01]  /*12700*/  @P0 LEA.HI.X R23, R8, c[0x0][0x1cc], R9, 0x1, P3 ;  /* 0x0000730008170a11 */ /* 0x000fe200018f0c09 */
[C---:B------:R-:W-:Y:S04]  /*12710*/  HMMA.16816.F32.BF16 R72, R136.reuse, R14, R72 ;  /* 0x0000000e8848723c */ /* 0x040fe80000041848 */
[----:B------:R-:W-:Y:S02]  /*12720*/  @P0 LEA.HI.X R21, R11, c[0x0][0x1cc], R10, 0x1, P1 ;  /* 0x000073000b150a11 */ /* 0x000fe400008f0c0a */
[----:B------:R-:W1:Y:S01]  /*12730*/  LDSM.16.MT88.4 R8, [R184+UR4+0x5900] ;  /* 0x00590004b808783b */ /* 0x000e620008004200 */
[----:B------:R-:W-:Y:S01]  /*12740*/  @P0 IADD3 R24, P1, R197, R26, RZ ;  /* 0x0000001ac5180210 */ /* 0x000fe20007f3e0ff */
[C---:B----4-:R-:W-:Y:S04]  /*12750*/  HMMA.16816.F32.BF16 R76, R136.reuse, R16, R76 ;  /* 0x00000010884c723c */ /* 0x050fe8000004184c */
[----:B------:R-:W-:Y:S02]  /*12760*/  @P0 IADD3 R12, P4, R24, R204, RZ ;  /* 0x000000cc180c0210 */ /* 0x000fe40007f9e0ff */
[----:B------:R-:W-:Y:S02]  /*12770*/  @P0 IADD3.X R29, R196, R25, RZ, P1, !PT ;  /* 0x00000019c41d0210 */ /* 0x000fe40000ffe4ff */
[----:B------:R-:W-:Y:S01]  /*12780*/  @P0 LEA R30, P1, R12, c[0x0][0x1c8], 0x1 ;  /* 0x000072000c1e0a11 */ /* 0x000fe200078208ff */
[C---:B------:R-:W-:Y:S03]  /*12790*/  HMMA.16816.F32.BF16 R80, R136.reuse, R18, R80 ;  /* 0x000000128850723c */ /* 0x040fe60000041850 */
[----:B------:R-:W-:Y:S02]  /*127a0*/  @P0 IADD3.X R13, R29, R209, RZ, P4, !PT ;  /* 0x000000d11d0d0210 */ /* 0x000fe400027fe4ff */
[----:B------:R-:W-:Y:S02]  /*127b0*/  @P0 IADD3 R2, P3, R26, R211, RZ ;  /* 0x000000d31a020210 */ /* 0x000fe40007f7e0ff */
[----:B------:R-:W-:Y:S02]  /*127c0*/  @P0 LEA.HI.X R31, R12, c[0x0][0x1cc], R13, 0x1, P1 ;  /* 0x000073000c1f0a11 */ /* 0x000fe400008f0c0d */
[----:B------:R-:W2:Y:S01]  /*127d0*/  LDSM.16.MT88.4 R12, [R160+0x5900] ;  /* 0x00590000a00c783b */ /* 0x000ea20000004200 */
[C---:B------:R-:W-:Y:S02]  /*127e0*/  ISETP.GE.AND P1, PT, R218.reuse, 0x1, PT ;  /* 0x00000001da00780c */ /* 0x040fe40003f26270 */
[----:B------:R-:W-:Y:S02]  /*127f0*/  IADD3 R218, R218, 0x1, RZ ;  /* 0x00000001dada7810 */ /* 0x000fe40007ffe0ff */
[----:B------:R-:W-:Y:S02]  /*12800*/  @P0 LEA R26, P2, R2, c[0x0][0x1c8], 0x1 ;  /* 0x00007200021a0a11 */ /* 0x000fe400078408ff */
[----:B------:R-:W-:Y:S02]  /*12810*/  SEL R218, R218, RZ, !P1 ;  /* 0x000000ffdada7207 */ /* 0x000fe40004800000 */
[----:B------:R-:W-:Y:S02]  /*12820*/  @P0 IADD3.X R25, R25, R210, RZ, P3, !PT ;  /* 0x000000d219190210 */ /* 0x000fe40001ffe4ff */
[----:B------:R-:W-:Y:S01]  /*12830*/  @P0 IADD3 R0, P4, R24, R213, RZ ;  /* 0x000000d518000210 */ /* 0x000fe20007f9e0ff */
[----:B------:R-:W-:Y:S01]  /*12840*/  @P0 IMAD R28, R218, 0x3000, R201 ;  /* 0x00003000da1c0824 */ /* 0x000fe200078e02c9 */
[----:B------:R-:W-:Y:S01]  /*12850*/  @P0 LEA.HI.X R27, R2, c[0x0][0x1cc], R25, 0x1, P2 ;  /* 0x00007300021b0a11 */ /* 0x000fe200010f0c19 */
[----:B------:R-:W-:Y:S01]  /*12860*/  FADD.FTZ R2, R162, R165 ;  /* 0x000000a5a2027221 */ /* 0x000fe20000010000 */
[----:B------:R-:W-:Y:S02]  /*12870*/  @P0 IADD3 R16, P2, R24, R211, RZ ;  /* 0x000000d318100210 */ /* 0x000fe40007f5e0ff */
[C---:B------:R-:W-:Y:S01]  /*12880*/  @P0 LEA R24, P3, R0.reuse, c[0x0][0x1c8], 0x1 ;  /* 0x0000720000180a11 */ /* 0x040fe200078608ff */
[----:B------:R-:W-:Y:S01]  /*12890*/  FADD.FTZ R2, R161, R2 ;  /* 0x00000002a1027221 */ /* 0x000fe20000010000 */
[----:B------:R-:W-:Y:S01]  /*128a0*/  @P0 IADD3.X R17, R29, R212, RZ, P4, !PT ;  /* 0x000000d41d110210 */ /* 0x000fe200027fe4ff */
[C---:B-1----:R-:W-:Y:S03]  /*128b0*/  HMMA.16816.F32.BF16 R84, R136.reuse, R8, R84 ;  /* 0x000000088854723c */ /* 0x042fe60000041854 */
[----:B------:R-:W-:Y:S01]  /*128c0*/  @P0 LEA.HI.X R25, R0, c[0x0][0x1cc], R17, 0x1, P3 ;  /* 0x0000730000190a11 */ /* 0x000fe200018f0c11 */
[----:B------:R-:W-:Y:S01]  /*128d0*/  FADD.FTZ R179, R179, R2 ;  /* 0x00000002b3b37221 */ /* 0x000fe20000010000 */
[----:B------:R-:W-:Y:S02]  /*128e0*/  @P0 SHF.L.U32 R17, R28, 0x1, RZ ;  /* 0x000000011c110819 */ /* 0x000fe400000006ff */
[----:B------:R-:W-:Y:S01]  /*128f0*/  LOP3.LUT P4, RZ, R194, 0x1, RZ, 0xc0, !PT ;  /* 0x00000001c2ff7812 */ /* 0x000fe2000788c0ff */
[----:B------:R-:W-:Y:S01]  /*12900*/  FADD.FTZ R180, R180, R179 ;  /* 0x000000b3b4b47221 */ /* 0x000fe20000010000 */
[C---:B------:R-:W-:Y:S01]  /*12910*/  @P0 LEA R18, P1, R16.reuse, c[0x0][0x1c8], 0x1 ;  /* 0x0000720010120a11 */ /* 0x040fe200078208ff */
[----:B------:R-:W-:Y:S01]  /*12920*/  @!PT LDS RZ, [RZ] ;  /* 0x00000000fffff984 */ /* 0x000fe20000000800 */
[----:B------:R-:W-:Y:S01]  /*12930*/  @!PT LDS RZ, [RZ] ;  /* 0x00000000fffff984 */ /* 0x000fe20000000800 */
[----:B------:R-:W-:Y:S01]  /*12940*/  @!PT LDS RZ, [RZ] ;  /* 0x00000000fffff984 */ /* 0x000fe20000000800 */
[----:B------:R1:W-:Y:S01]  /*12950*/  @P0 LDGSTS.E.BYPASS.LTC128B.128 [R17+0xc100], [R22.64], !P6 ;  /* 0x0c10000016110fae */ /* 0x0003e2000f101d46 */
[C---:B------:R-:W-:Y:S03]  /*12960*/  HMMA.16816.F32.BF16 R88, R136.reuse, R10, R88 ;  /* 0x0000000a8858723c */ /* 0x040fe60000041858 */
[----:B------:R-:W-:Y:S01]  /*12970*/  @P0 IADD3.X R29, R29, R210, RZ, P2, !PT ;  /* 0x000000d21d1d0210 */ /* 0x000fe200017fe4ff */
[----:B------:R-:W-:Y:S01]  /*12980*/  FADD.FTZ R181, R181, R180 ;  /* 0x000000b4b5b57221 */ /* 0x000fe20000010000 */
[----:B------:R-:W-:Y:S02]  /*12990*/  MOV R0, R3 ;  /* 0x0000000300007202 */ /* 0x000fe40000000f00 */
[----:B------:R1:W-:Y:S01]  /*129a0*/  @P0 LDGSTS.E.BYPASS.LTC128B.128 [R17+0xe100], [R20.64], !P5 ;  /* 0x0e10000014110fae */ /* 0x0003e2000e901d46 */
[----:B------:R-:W-:Y:S01]  /*129b0*/  @P0 LEA.HI.X R19, R16, c[0x0][0x1cc], R29, 0x1, P1 ;  /* 0x0000730010130a11 */ /* 0x000fe200008f0c1d */
[----:B------:R-:W-:Y:S01]  /*129c0*/  FADD.FTZ R182, R182, R181 ;  /* 0x000000b5b6b67221 */ /* 0x000fe20000010000 */
[C---:B--2---:R-:W-:Y:S03]  /*129d0*/  HMMA.16816.F32.BF16 R92, R136.reuse, R12, R92 ;  /* 0x0000000c885c723c */ /* 0x044fe6000004185c */
[----:B------:R-:W-:Y:S02]  /*129e0*/  FADD.FTZ R193, R193, R182 ;  /* 0x000000b6c1c17221 */ /* 0x000fe40000010000 */
[----:B------:R1:W-:Y:S02]  /*129f0*/  @P0 LDGSTS.E.BYPASS.LTC128B.128 [R17+0x10100], [R26.64], !P4 ;  /* 0x101000001a110fae */ /* 0x0003e4000e101d46 */
[----:B------:R-:W-:Y:S01]  /*12a00*/  FADD.FTZ R224, R224, R193 ;  /* 0x000000c1e0e07221 */ /* 0x000fe20000010000 */
[----:B------:R-:W-:Y:S04]  /*12a10*/  HMMA.16816.F32.BF16 R96, R136, R14, R96 ;  /* 0x0000000e8860723c */ /* 0x000fe80000041860 */
[----:B------:R-:W-:Y:S01]  /*12a20*/  FADD.FTZ R225, R225, R224 ;  /* 0x000000e0e1e17221 */ /* 0x000fe20000010000 */
[----:B------:R1:W-:Y:S03]  /*12a30*/  @P0 LDGSTS.E.BYPASS.LTC128B.128 [R17+0xd100], [R30.64], !P6 ;  /* 0x0d1000001e110fae */ /* 0x0003e6000f101d46 */
[----:B------:R-:W-:Y:S04]  /*12a40*/  FADD.FTZ R225, R222, R225 ;  /* 0x000000e1dee17221 */ /* 0x000fe80000010000 */
[----:B------:R-:W-:Y:S01]  /*12a50*/  FADD.FTZ R172, R172, R225 ;  /* 0x000000e1acac7221 */ /* 0x000fe20000010000 */
[----:B------:R1:W-:Y:S03]  /*12a60*/  @P0 LDGSTS.E.BYPASS.LTC128B.128 [R17+0xf100], [R24.64], !P5 ;  /* 0x0f10000018110fae */ /* 0x0003e6000e901d46 */
[----:B------:R-:W-:Y:S04]  /*12a70*/  FADD.FTZ R175, R175, R172 ;  /* 0x000000acafaf7221 */ /* 0x000fe80000010000 */
[----:B------:R-:W-:Y:S01]  /*12a80*/  FADD.FTZ R170, R170, R175 ;  /* 0x000000afaaaa7221 */ /* 0x000fe20000010000 */
[----:B------:R1:W-:Y:S01]  /*12a90*/  @P0 LDGSTS.E.BYPASS.LTC128B.128 [R17+0x11100], [R18.64], !P4 ;  /* 0x1110000012110fae */ /* 0x0003e2000e101d46 */
[----:B------:R-:W-:Y:S02]  /*12aa0*/  ISETP.GT.AND P0, PT, R219, RZ, PT ;  /* 0x000000ffdb00720c */ /* 0x000fe40003f04270 */
[----:B------:R-:W-:Y:S01]  /*12ab0*/  FADD.FTZ R221, R229, R170 ;  /* 0x000000aae5dd7221 */ /* 0x000fe20000010000 */
[----:B------:R-:W-:Y:S04]  /*12ac0*/  MOV R219, R220 ;  /* 0x000000dc00db7202 */ /* 0x000fe80000000f00 */
[----:B------:R-:W0:Y:S06]  /*12ad0*/  LDGDEPBAR ;  /* 0x00000000000079af */ /* 0x000e2c0000000000 */
[----:B------:R-:W-:-:S05]  /*12ae0*/  @P0 BRA `(.L_x_768) ;  /* 0xffffd1c000000947 */ /* 0x000fca000383ffff */
.L_x_767:
[----:B-1----:R-:W1:Y:S01]  /*12af0*/  SHFL.BFLY PT, R6, R223, 0x2, 0x1f ;  /* 0x0c401f00df067f89 */ /* 0x002e6200000e0000 */
[----:B------:R-:W-:-:S02]  /*12b00*/  MOV R4, RZ ;  /* 0x000000ff00047202 */ /* 0x000fc40000000f00 */
[----:B------:R-:W-:Y:S01]  /*12b10*/  MOV R2, RZ ;  /* 0x000000ff00027202 */ /* 0x000fe20000000f00 */
[----:B------:R-:W2:Y:S01]  /*12b20*/  SHFL.BFLY PT, R0, R221, 0x2, 0x1f ;  /* 0x0c401f00dd007f89 */ /* 0x000ea200000e0000 */
        /* <DEDUP_REMOVED lines=14> */
[----:B------:R-:W2:Y:S08]  /*12c10*/  @P0 MUFU.LG2 R12, R0 ;  /* 0x00000000000c0308 */ /* 0x000eb00000000c00 */
[----:B------:R-:W3:Y:S01]  /*12c20*/  @P1 MUFU.LG2 R5, R5 ;  /* 0x0000000500051308 */ /* 0x000ee20000000c00 */
[----:B-1----:R-:W-:-:S02]  /*12c30*/  FMUL.FTZ R128, R4, R128 ;  /* 0x0000008004807220 */ /* 0x002fc40000410000 */
[C---:B------:R-:W-:Y:S02]  /*12c40*/  FMUL.FTZ R129, R4.reuse, R129 ;  /* 0x0000008104817220 */ /* 0x040fe40000410000 */
[C---:B------:R-:W-:Y:S02]  /*12c50*/  FMUL.FTZ R124, R4.reuse, R124 ;  /* 0x0000007c047c7220 */ /* 0x040fe40000410000 */
[----:B------:R-:W-:Y:S01]  /*12c60*/  FMUL.FTZ R125, R4, R125 ;  /* 0x0000007d047d7220 */ /* 0x000fe20000410000 */
[----:B------:R1:W4:Y:S01]  /*12c70*/  @P0 MUFU.RCP R2, R0 ;  /* 0x0000000000020308 */ /* 0x0003220000001000 */
[----:B--2---:R-:W-:Y:S02]  /*12c80*/  @P0 FMUL.FTZ R15, R12, 0.69314718246459960938 ;  /* 0x3f3172180c0f0820 */ /* 0x004fe40000410000 */
[----:B------:R-:W-:Y:S02]  /*12c90*/  @P0 FMUL.FTZ R12, R16, c[0x0][0x2d0] ;  /* 0x0000b400100c0a20 */ /* 0x000fe40000410000 */
[----:B------:R-:W-:-:S02]  /*12ca0*/  FMUL.FTZ R120, R4, R120 ;  /* 0x0000007804787220 */ /* 0x000fc40000410000 */
[C---:B------:R-:W-:Y:S02]  /*12cb0*/  FMUL.FTZ R121, R4.reuse, R121 ;  /* 0x0000007904797220 */ /* 0x040fe40000410000 */
[----:B---3--:R-:W-:Y:S02]  /*12cc0*/  @P1 FMUL.FTZ R5, R5, 0.69314718246459960938 ;  /* 0x3f31721805051820 */ /* 0x008fe40000410000 */
[C---:B------:R-:W-:Y:S02]  /*12cd0*/  FMUL.FTZ R116, R4.reuse, R116 ;  /* 0x0000007404747220 */ /* 0x040fe40000410000 */
[C---:B------:R-:W-:Y:S02]  /*12ce0*/  FMUL.FTZ R117, R4.reuse, R117 ;  /* 0x0000007504757220 */ /* 0x040fe40000410000 */
[C---:B------:R-:W-:Y:S01]  /*12cf0*/  FMUL.FTZ R112, R4.reuse, R112 ;  /* 0x0000007004707220 */ /* 0x040fe20000410000 */
[----:B-1----:R-:W-:Y:S01]  /*12d00*/  MOV R0, 0xff800000 ;  /* 0xff80000000007802 */ /* 0x002fe20000000f00 */
        /* <DEDUP_REMOVED lines=39> */
[C---:B----4-:R-:W-:Y:S02]  /*12f80*/  FMUL.FTZ R130, R2.reuse, R130 ;  /* 0x0000008202827220 */ /* 0x050fe40000410000 */
        /* <DEDUP_REMOVED lines=49> */
.L_x_720:
[----:B------:R-:W-:Y:S01]  /*132a0*/  SHF.R.S32.HI R2, RZ, 0x1f, R195 ;  /* 0x0000001fff027819 */ /* 0x000fe200000114c3 */
[----:B------:R-:W-:Y:S05]  /*132b0*/  @P2 BRA `(.L_x_769) ;  /* 0x0000168000002947 */ /* 0x000fea0003800000 */
[----:B------:R-:W1:Y:S01]  /*132c0*/  S2R R3, SR_TID.X ;  /* 0x0000000000037919 */ /* 0x000e620000002100 */
[----:B------:R-:W-:Y:S02]  /*132d0*/  F2FP.BF16.PACK_AB R96, R11, R96 ;  /* 0x000000600b60723e */ /* 0x000fe400000010ff */
[----:B------:R-:W-:Y:S01]  /*132e0*/  F2FP.BF16.PACK_AB R4, R13, R4 ;  /* 0x000000040d04723e */ /* 0x000fe200000010ff */
[----:B------:R-:W-:Y:S01]  /*132f0*/  BAR.SYNC.DEFER_BLOCKING 0x1, 0x100 ;  /* 0x0044000000007b1d */ /* 0x000fe20000010000 */
[----:B------:R-:W-:Y:S01]  /*13300*/  F2FP.BF16.PACK_AB R6, R9, R6 ;  /* 0x000000060906723e */ /* 0x000fe200000010ff */
[----:B------:R-:W-:Y:S01]  /*13310*/  IMAD.MOV.U32 R13, RZ, RZ, 0x20 ;  /* 0x00000020ff0d7424 */ /* 0x000fe200078e00ff */
        /* <DEDUP_REMOVED lines=9> */
[----:B-1----:R-:W-:Y:S02]  /*133b0*/  SHF.R.S32.HI R12, RZ, 0x1f, R3 ;  /* 0x0000001fff0c7819 */ /* 0x002fe40000011403 */
[----:B------:R-:W-:Y:S02]  /*133c0*/  F2FP.BF16.PACK_AB R114, R115, R114 ;  /* 0x000000727372723e */ /* 0x000fe400000010ff */
[----:B------:R-:W-:Y:S02]  /*133d0*/  LEA.HI R5, R12, R3, RZ, 0x2 ;  /* 0x000000030c057211 */ /* 0x000fe400078f10ff */
[----:B------:R-:W-:-:S02]  /*133e0*/  F2FP.BF16.PACK_AB R108, R109, R108 ;  /* 0x0000006c6d6c723e */ /* 0x000fc400000010ff */
        /* <DEDUP_REMOVED lines=19> */
[----:B------:R-:W-:Y:S02]  /*13520*/  R2P PR, R15, 0x6 ;  /* 0x000000060f007804 */ /* 0x000fe40000000000 */
[----:B------:R-:W-:Y:S01]  /*13530*/  F2FP.BF16.PACK_AB R102, R103, R102 ;  /* 0x000000666766723e */ /* 0x000fe200000010ff */
[----:B------:R-:W-:Y:S01]  /*13540*/  IMAD.U32 R17, R18, 0x2, R17 ;  /* 0x0000000212117824 */ /* 0x000fe200078e0011 */
[----:B------:R-:W-:-:S02]  /*13550*/  F2FP.BF16.PACK_AB R36, R37, R36 ;  /* 0x000000242524723e */ /* 0x000fc400000010ff */
[----:B------:R-:W-:Y:S01]  /*13560*/  SEL R18, R13, 0xffffffe0, !P1 ;  /* 0xffffffe00d127807 */ /* 0x000fe20004800000 */
[----:B------:R-:W-:Y:S01]  /*13570*/  IMAD.SHL.U32 R17, R17, 0x2, RZ ;  /* 0x0000000211117824 */ /* 0x000fe200078e00ff */
[----:B------:R-:W-:Y:S02]  /*13580*/  F2FP.BF16.PACK_AB R38, R39, R38 ;  /* 0x000000262726723e */ /* 0x000fe400000010ff */
[----:B------:R-:W-:Y:S01]  /*13590*/  F2FP.BF16.PACK_AB R40, R41, R40 ;  /* 0x000000282928723e */ /* 0x000fe200000010ff */
[C---:B------:R-:W-:Y:S01]  /*135a0*/  IMAD.IADD R13, R17.reuse, 0x1, R18 ;  /* 0x00000001110d7824 */ /* 0x040fe200078e0212 */
[C---:B------:R-:W-:Y:S01]  /*135b0*/  IADD3 R11, R17.reuse, 0x80, RZ ;  /* 0x00000080110b7810 */ /* 0x040fe20007ffe0ff */
[----:B------:R-:W-:Y:S01]  /*135c0*/  STS [R17+0x80], R128 ;  /* 0x0000808011007388 */ /* 0x000fe20000000800 */
[----:B------:R-:W-:Y:S02]  /*135d0*/  IADD3 R9, R17, 0x70, RZ ;  /* 0x0000007011097810 */ /* 0x000fe40007ffe0ff */
[----:B------:R-:W-:Y:S01]  /*135e0*/  @P0 IADD3 R9, R11, 0x10, RZ ;  /* 0x000000100b090810 */ /* 0x000fe20007ffe0ff */
[----:B------:R-:W-:Y:S01]  /*135f0*/  IMAD.MOV.U32 R11, RZ, RZ, 0x40 ;  /* 0x00000040ff0b7424 */ /* 0x000fe200078e00ff */
[----:B------:R-:W-:Y:S01]  /*13600*/  STS [R17+0x480], R130 ;  /* 0x0004808211007388 */ /* 0x000fe20000000800 */
[----:B------:R-:W-:-:S02]  /*13610*/  F2FP.BF16.PACK_AB R42, R43, R42 ;  /* 0x0000002a2b2a723e */ /* 0x000fc400000010ff */
        /* <DEDUP_REMOVED lines=73> */
[----:B-1----:R-:W-:-:S03]  /*13ab0*/  IMAD.MOV.U32 R17, RZ, RZ, 0x4 ;  /* 0x00000004ff117424 */ /* 0x002fc600078e00ff */
[----:B------:R1:W-:Y:S01]  /*13ac0*/  STS [R15+0x8080], R84 ;  /* 0x008080540f007388 */ /* 0x0003e20000000800 */
[----:B------:R-:W-:-:S03]  /*13ad0*/  IMAD.WIDE R26, R192, R17, c[0x0][0x500] ;  /* 0x00014000c01a7625 */ /* 0x000fc600078e0211 */
        /* <DEDUP_REMOVED lines=8> */
[----:B--2---:R-:W-:-:S02]  /*13b60*/  IMAD.MOV.U32 R11, RZ, RZ, c[0x0][0x388] ;  /* 0x0000e200ff0b7624 */ /* 0x004fc400078e00ff */
[----:B------:R-:W-:-:S03]  /*13b70*/  @P1 IMAD.WIDE R28, R192, R17, c[0x0][0x508] ;  /* 0x00014200c01c1625 */ /* 0x000fc600078e0211 */
        /* <DEDUP_REMOVED lines=10> */
.L_x_770:
[----:B-1----:R-:W-:Y:S01]  /*13c20*/  LOP3.LUT R6, R14, 0xffffffe0, RZ, 0xc0, !PT ;  /* 0xffffffe00e067812 */ /* 0x002fe200078ec0ff */
[----:B------:R-:W1:Y:S01]  /*13c30*/  S2R R54, SR_CTAID.X ;  /* 0x0000000000367919 */ /* 0x000e620000002500 */
[----:B------:R-:W-:Y:S01]  /*13c40*/  SHF.R.S32.HI R14, RZ, 0x1f, R5 ;  /* 0x0000001fff0e7819 */ /* 0x000fe20000011405 */
[----:B------:R-:W-:Y:S01]  /*13c50*/  IMAD R13, R25, c[0x0][0x3a0], RZ ;  /* 0x0000e800190d7a24 */ /* 0x000fe200078e02ff */
[----:B------:R-:W-:Y:S01]  /*13c60*/  LEA.HI R8, R16, R16, RZ, 0x1 ;  /* 0x0000001010087211 */ /* 0x000fe200078f08ff */
[----:B------:R-:W-:Y:S01]  /*13c70*/  IMAD.IADD R6, R3, 0x1, -R6 ;  /* 0x0000000103067824 */ /* 0x000fe200078e0a06 */
[----:B------:R-:W-:Y:S01]  /*13c80*/  LEA.HI R14, R14, R5, RZ, 0x3 ;  /* 0x000000050e0e7211 */ /* 0x000fe200078f18ff */
[----:B------:R-:W-:Y:S01]  /*13c90*/  IMAD.MOV.U32 R19, RZ, RZ, R25 ;  /* 0x000000ffff137224 */ /* 0x000fe200078e0019 */
[----:B------:R-:W-:Y:S01]  /*13ca0*/  LOP3.LUT R9, R8, 0x1ffffffe, RZ, 0xc0, !PT ;  /* 0x1ffffffe08097812 */ /* 0x000fe200078ec0ff */
[----:B------:R-:W-:Y:S01]  /*13cb0*/  IMAD R13, R24, c[0x0][0x3a4], R13 ;  /* 0x0000e900180d7a24 */ /* 0x000fe200078e020d */
[----:B------:R-:W-:Y:S01]  /*13cc0*/  SHF.R.S32.HI R7, RZ, 0x1f, R6 ;  /* 0x0000001fff077819 */ /* 0x000fe20000011406 */
[----:B------:R-:W-:Y:S01]  /*13cd0*/  BSSY B0, `(.L_x_771) ;  /* 0x000007e000007945 */ /* 0x000fe20003800000 */
[----:B------:R-:W-:Y:S01]  /*13ce0*/  LOP3.LUT R14, R14, 0xffffff8, RZ, 0xc0, !PT ;  /* 0x0ffffff80e0e7812 */ /* 0x000fe200078ec0ff */
[----:B------:R-:W-:Y:S01]  /*13cf0*/  IMAD.IADD R16, R16, 0x1, -R9 ;  /* 0x0000000110107824 */ /* 0x000fe200078e0a09 */
[----:B------:R-:W-:Y:S01]  /*13d00*/  LEA.HI R4, R7, R6, RZ, 0x2 ;  /* 0x0000000607047211 */ /* 0x000fe200078f10ff */
[----:B------:R-:W-:Y:S01]  /*13d10*/  IMAD.MOV.U32 R7, RZ, RZ, c[0x0][0x4e8] ;  /* 0x00013a00ff077624 */ /* 0x000fe200078e00ff */
[----:B------:R-:W-:Y:S01]  /*13d20*/  IADD3 R5, R5, -R14, RZ ;  /* 0x8000000e05057210 */ /* 0x000fe20007ffe0ff */
[----:B------:R-:W-:Y:S01]  /*13d30*/  IMAD.WIDE.U32 R14, R24, c[0x0][0x3a0], RZ ;  /* 0x0000e800180e7a25 */ /* 0x000fe200078e00ff */
[----:B------:R-:W-:-:S02]  /*13d40*/  SHF.R.S32.HI R4, RZ, 0x2, R4 ;  /* 0x00000002ff047819 */ /* 0x000fc40000011404 */
[----:B------:R-:W-:Y:S02]  /*13d50*/  ISETP.NE.AND P1, PT, R7, 0x1, PT ;  /* 0x000000010700780c */ /* 0x000fe40003f25270 */
[-C--:B------:R-:W-:Y:S01]  /*13d60*/  LEA.HI R9, R12, R3.reuse, RZ, 0x3 ;  /* 0x000000030c097211 */ /* 0x080fe200078f18ff */
[----:B------:R-:W-:Y:S01]  /*13d70*/  IMAD R5, R5, 0x10, R4 ;  /* 0x0000001005057824 */ /* 0x000fe200078e0204 */
[----:B------:R-:W-:Y:S01]  /*13d80*/  MOV R18, R24 ;  /* 0x0000001800127202 */ /* 0x000fe20000000f00 */
[----:B------:R-:W-:Y:S01]  /*13d90*/  IMAD R4, R2, c[0x0][0x490], RZ ;  /* 0x0001240002047a24 */ /* 0x000fe200078e02ff */
[----:B------:R-:W-:Y:S01]  /*13da0*/  LOP3.LUT P2, RZ, R6, 0x3, RZ, 0xc0, !PT ;  /* 0x0000000306ff7812 */ /* 0x000fe2000784c0ff */
[----:B------:R-:W-:Y:S01]  /*13db0*/  IMAD R7, R16, 0x8, R5 ;  /* 0x0000000810077824 */ /* 0x000fe200078e0205 */
[----:B------:R-:W-:Y:S01]  /*13dc0*/  LEA.HI R12, R12, R3, RZ, 0x6 ;  /* 0x000000030c0c7211 */ /* 0x000fe200078f30ff */
[----:B------:R-:W-:Y:S01]  /*13dd0*/  IMAD R17, R195, c[0x0][0x494], R4 ;  /* 0x00012500c3117a24 */ /* 0x000fe200078e0204 */
[----:B------:R-:W-:Y:S01]  /*13de0*/  LOP3.LUT R4, R9, 0xfffffff8, RZ, 0xc0, !PT ;  /* 0xfffffff809047812 */ /* 0x000fe200078ec0ff */
[----:B------:R-:W-:Y:S01]  /*13df0*/  IMAD.WIDE.U32 R18, R195, c[0x0][0x490], R18 ;  /* 0x00012400c3127a25 */ /* 0x000fe200078e0012 */
[----:B-1----:R-:W-:-:S02]  /*13e00*/  LEA R7, R54, R7, 0x7 ;  /* 0x0000000736077211 */ /* 0x002fc400078e38ff */
[----:B------:R-:W-:Y:S01]  /*13e10*/  SHF.R.S32.HI R9, RZ, 0x3, R9 ;  /* 0x00000003ff097819 */ /* 0x000fe20000011409 */
[----:B------:R-:W-:Y:S01]  /*13e20*/  IMAD.IADD R4, R3, 0x1, -R4 ;  /* 0x0000000103047824 */ /* 0x000fe200078e0a04 */
[----:B------:R-:W-:Y:S01]  /*13e30*/  SHF.R.S32.HI R3, RZ, 0x1f, R192 ;  /* 0x0000001fff037819 */ /* 0x000fe200000114c0 */
[----:B------:R-:W-:Y:S01]  /*13e40*/  @P1 IMAD.HI.U32 R8, R7, c[0x0][0x4ec], RZ ;  /* 0x00013b0007081a27 */ /* 0x000fe200078e00ff */
[----:B------:R-:W-:Y:S02]  /*13e50*/  IADD3 R15, R15, R13, RZ ;  /* 0x0000000d0f0f7210 */ /* 0x000fe40007ffe0ff */
[----:B------:R-:W-:Y:S01]  /*13e60*/  SEL R192, R192, RZ, !P0 ;  /* 0x000000ffc0c07207 */ /* 0x000fe20004000000 */
[----:B------:R-:W-:Y:S01]  /*13e70*/  IMAD.MOV.U32 R6, RZ, RZ, R7 ;  /* 0x000000ffff067224 */ /* 0x000fe200078e0007 */
[----:B------:R-:W-:Y:S01]  /*13e80*/  @P1 SHF.R.U32.HI R6, RZ, c[0x0][0x4f0], R8 ;  /* 0x00013c00ff061a19 */ /* 0x000fe20000011608 */
[----:B------:R-:W-:Y:S01]  /*13e90*/  IMAD R2, R2, c[0x0][0x3e8], RZ ;  /* 0x0000fa0002027a24 */ /* 0x000fe200078e02ff */
[----:B------:R-:W-:Y:S01]  /*13ea0*/  SEL R3, R3, RZ, !P0 ;  /* 0x000000ff03037207 */ /* 0x000fe20004000000 */
[----:B------:R-:W-:Y:S01]  /*13eb0*/  IMAD.IADD R19, R19, 0x1, R17 ;  /* 0x0000000113137824 */ /* 0x000fe200078e0211 */
[----:B------:R-:W-:Y:S01]  /*13ec0*/  LEA R21, R4, R9, 0x5 ;  /* 0x0000000904157211 */ /* 0x000fe200078e28ff */
[--C-:B------:R-:W-:Y:S01]  /*13ed0*/  IMAD.MOV R8, RZ, RZ, -R6.reuse ;  /* 0x000000ffff087224 */ /* 0x100fe200078e0a06 */
[----:B------:R-:W-:Y:S01]  /*13ee0*/  SHF.R.S32.HI R16, RZ, 0x1f, R6 ;  /* 0x0000001fff107819 */ /* 0x000fe20000011406 */
[----:B------:R-:W-:-:S02]  /*13ef0*/  IMAD R17, R195, c[0x0][0x3ec], R2 ;  /* 0x0000fb00c3117a24 */ /* 0x000fc400078e0202 */
[----:B------:R-:W-:-:S04]  /*13f00*/  IMAD.WIDE.U32 R14, R195, c[0x0][0x3e8], R14 ;  /* 0x0000fa00c30e7a25 */ /* 0x000fc800078e000e */
[----:B------:R-:W-:Y:S01]  /*13f10*/  IMAD R8, R8, c[0x0][0x4e8], R7 ;  /* 0x00013a0008087a24 */ /* 0x000fe200078e0207 */
[----:B------:R-:W-:Y:S01]  /*13f20*/  IADD3 R15, R15, R17, RZ ;  /* 0x000000110f0f7210 */ /* 0x000fe20007ffe0ff */
[----:B------:R-:W-:-:S04]  /*13f30*/  IMAD.WIDE.U32 R18, R192, c[0x0][0x498], R18 ;  /* 0x00012600c0127a25 */ /* 0x000fc800078e0012 */
[----:B------:R-:W-:Y:S01]  /*13f40*/  IMAD R13, R3, c[0x0][0x498], RZ ;  /* 0x00012600030d7a24 */ /* 0x000fe200078e02ff */
[----:B------:R-:W-:Y:S01]  /*13f50*/  IADD3 R20, P0, R6, R18, RZ ;  /* 0x0000001206147210 */ /* 0x000fe20007f1e0ff */
[----:B------:R-:W-:Y:S01]  /*13f60*/  IMAD R7, R54, 0x80, R21 ;  /* 0x0000008036077824 */ /* 0x000fe200078e0215 */
[----:B------:R-:W-:Y:S01]  /*13f70*/  SHF.R.S32.HI R18, RZ, 0x1f, R8 ;  /* 0x0000001fff127819 */ /* 0x000fe20000011408 */
[----:B------:R-:W-:Y:S02]  /*13f80*/  IMAD R13, R192, c[0x0][0x49c], R13 ;  /* 0x00012700c00d7a24 */ /* 0x000fe400078e020d */
[----:B------:R-:W-:-:S03]  /*13f90*/  @P1 IMAD.HI.U32 R17, R7, c[0x0][0x4ec], RZ ;  /* 0x00013b0007111a27 */ /* 0x000fc600078e00ff */
[----:B------:R-:W-:Y:S01]  /*13fa0*/  IADD3.X R21, R16, R19, R13, P0, !PT ;  /* 0x0000001310157210 */ /* 0x000fe200007fe40d */
[----:B------:R-:W-:Y:S01]  /*13fb0*/  IMAD.MOV.U32 R6, RZ, RZ, R7 ;  /* 0x000000ffff067224 */ /* 0x000fe200078e0007 */
[----:B------:R-:W-:Y:S01]  /*13fc0*/  @P1 SHF.R.U32.HI R6, RZ, c[0x0][0x4f0], R17 ;  /* 0x00013c00ff061a19 */ /* 0x000fe20000011611 */
[----:B------:R-:W-:Y:S02]  /*13fd0*/  IMAD R17, R18, c[0x0][0x488], RZ ;  /* 0x0001220012117a24 */ /* 0x000fe400078e02ff */
[----:B------:R-:W-:Y:S02]  /*13fe0*/  IMAD.SHL.U32 R2, R9, 0x40, RZ ;  /* 0x0000004009027824 */ /* 0x000fe400078e00ff */
[----:B------:R-:W-:-:S03]  /*13ff0*/  IMAD.WIDE.U32 R20, R8, c[0x0][0x488], R20 ;  /* 0x0001220008147a25 */ /* 0x000fc600078e0014 */
[----:B------:R-:W-:Y:S01]  /*14000*/  LOP3.LUT R13, R2, 0x1c0, RZ, 0xc0, !PT ;  /* 0x000001c0020d7812 */ /* 0x000fe200078ec0ff */
[----:B------:R-:W-:Y:S01]  /*14010*/  IMAD R17, R8, c[0x0][0x48c], R17 ;  /* 0x0001230008117a24 */ /* 0x000fe200078e0211 */
[----:B------:R-:W-:Y:S01]  /*14020*/  LEA R8, P0, R20, c[0x0][0x450], 0x2 ;  /* 0x0001140014087a11 */ /* 0x000fe200078010ff */
[----:B------:R-:W-:Y:S02]  /*14030*/  IMAD.SHL.U32 R2, R4, 0x8, RZ ;  /* 0x0000000804027824 */ /* 0x000fe400078e00ff */
[----:B------:R-:W-:Y:S01]  /*14040*/  IMAD R19, R3, c[0x0][0x3f0], RZ ;  /* 0x0000fc0003137a24 */ /* 0x000fe200078e02ff */
[----:B------:R-:W-:Y:S01]  /*14050*/  IADD3 R17, R21, R17, RZ ;  /* 0x0000001115117210 */ /* 0x000fe20007ffe0ff */
[----:B------:R-:W-:Y:S01]  /*14060*/  SHFL.IDX PT, R32, R8, RZ, 0x1c1f ;  /* 0x001c1fff08207589 */ /* 0x000fe200000e0000 */
[----:B------:R-:W-:Y:S01]  /*14070*/  SHF.R.U32.HI R3, RZ, 0x3, R13 ;  /* 0x00000003ff037819 */ /* 0x000fe2000001160d */
[----:B------:R-:W-:Y:S01]  /*14080*/  IMAD R18, R54, 0x80, R5 ;  /* 0x0000008036127824 */ /* 0x000fe200078e0205 */
[----:B------:R-:W-:Y:S01]  /*14090*/  LOP3.LUT R4, R13, 0x38, R2, 0xf8, !PT ;  /* 0x000000380d047812 */ /* 0x000fe200078ef802 */
[----:B------:R-:W-:Y:S01]  /*140a0*/  SHFL.IDX PT, R34, R8, 0x1, 0x1c1f ;  /* 0x003c1f0008227f89 */ /* 0x000fe200000e0000 */
[----:B------:R-:W-:Y:S01]  /*140b0*/  LEA.HI.X R17, R20, c[0x0][0x454], R17, 0x2, P0 ;  /* 0x0001150014117a11 */ /* 0x000fe200000f1411 */
[----:B------:R-:W-:Y:S01]  /*140c0*/  IMAD R19, R192, c[0x0][0x3f4], R19 ;  /* 0x0000fd00c0137a24 */ /* 0x000fe200078e0213 */
[----:B------:R-:W-:Y:S01]  /*140d0*/  LOP3.LUT R4, R4, R3, RZ, 0x3c, !PT ;  /* 0x0000000304047212 */ /* 0x000fe200078e3cff */
[----:B------:R-:W-:Y:S01]  /*140e0*/  IMAD.WIDE.U32 R14, R192, c[0x0][0x3f0], R14 ;  /* 0x0000fc00c00e7a25 */ /* 0x000fe200078e000e */
[--C-:B------:R-:W-:Y:S01]  /*140f0*/  SHF.R.S32.HI R3, RZ, 0x1f, R6.reuse ;  /* 0x0000001fff037819 */ /* 0x100fe20000011406 */
[----:B------:R-:W1:Y:S01]  /*14100*/  SHFL.IDX PT, R33, R17, RZ, 0x1c1f ;  /* 0x001c1fff11217589 */ /* 0x000e6200000e0000 */
[----:B------:R-:W-:Y:S01]  /*14110*/  IADD3 R20, R18, 0x8, RZ ;  /* 0x0000000812147810 */ /* 0x000fe20007ffe0ff */
[----:B------:R-:W-:Y:S01]  /*14120*/  IMAD.MOV R16, RZ, RZ, -R6 ;  /* 0x000000ffff107224 */ /* 0x000fe200078e0a06 */
[----:B------:R-:W-:Y:S01]  /*14130*/  IADD3 R15, R15, R19, RZ ;  /* 0x000000130f0f7210 */ /* 0x000fe20007ffe0ff */
[----:B------:R-:W2:Y:S01]  /*14140*/  SHFL.IDX PT, R35, R17, 0x1, 0x1c1f ;  /* 0x003c1f0011237f89 */ /* 0x000ea200000e0000 */
[----:B------:R-:W-:Y:S01]  /*14150*/  IMAD R5, R3, c[0x0][0x3e0], RZ ;  /* 0x0000f80003057a24 */ /* 0x000fe200078e02ff */
[----:B------:R-:W-:Y:S01]  /*14160*/  LEA R54, R54, R9, 0x7 ;  /* 0x0000000936367211 */ /* 0x000fe200078e38ff */
[----:B-----5:R-:W-:-:S02]  /*14170*/  IMAD R3, R11, c[0x0][0x4e8], RZ ;  /* 0x00013a000b037a24 */ /* 0x020fc400078e02ff */
[----:B------:R-:W-:Y:S01]  /*14180*/  IMAD R16, R16, c[0x0][0x4e8], R7 ;  /* 0x00013a0010107a24 */ /* 0x000fe200078e0207 */
[----:B------:R-:W-:Y:S01]  /*14190*/  SHF.L.U32 R7, R12, 0x3, RZ ;  /* 0x000000030c077819 */ /* 0x000fe200000006ff */
[----:B------:R-:W-:Y:S01]  /*141a0*/  IMAD R5, R6, c[0x0][0x3e4], R5 ;  /* 0x0000f90006057a24 */ /* 0x000fe200078e0205 */
[-C--:B------:R-:W-:Y:S01]  /*141b0*/  ISETP.GE.OR P1, PT, R18, R3.reuse, P2 ;  /* 0x000000031200720c */ /* 0x080fe20001726670 */
[----:B------:R-:W-:Y:S01]  /*141c0*/  IMAD.WIDE.U32 R14, R6, c[0x0][0x3e0], R14 ;  /* 0x0000f800060e7a25 */ /* 0x000fe200078e000e */
[----:B------:R-:W-:Y:S02]  /*141d0*/  ISETP.GE.OR P0, PT, R20, R3, P2 ;  /* 0x000000031400720c */ /* 0x000fe40001706670 */
[----:B------:R-:W-:Y:S01]  /*141e0*/  SHF.R.S32.HI R6, RZ, 0x1f, R16 ;  /* 0x0000001fff067819 */ /* 0x000fe20000011410 */
[----:B------:R-:W-:Y:S01]  /*141f0*/  IMAD.IADD R15, R15, 0x1, R5 ;  /* 0x000000010f0f7824 */ /* 0x000fe200078e0205 */
[----:B------:R-:W-:-:S03]  /*14200*/  LOP3.LUT R4, R4, 0x7ffffe00, R7, 0xf8, !PT ;  /* 0x7ffffe0004047812 */ /* 0x000fc600078ef807 */
[----:B------:R-:W-:Y:S01]  /*14210*/  IMAD R5, R6, c[0x0][0x3d8], RZ ;  /* 0x0000f60006057a24 */ /* 0x000fe200078e02ff */
[----:B------:R-:W-:Y:S01]  /*14220*/  SHF.L.U32 R58, R4, 0x1, RZ ;  /* 0x00000001043a7819 */ /* 0x000fe200000006ff */
[C---:B------:R-:W-:Y:S02]  /*14230*/  IMAD.WIDE.U32 R56, R16.reuse, c[0x0][0x3d8], R14 ;  /* 0x0000f60010387a25 */ /* 0x040fe400078e000e */
[----:B-1----:R1:W-:Y:S02]  /*14240*/  @!P1 ST.E [R32.64], R0 ;  /* 0x0000000020009985 */ /* 0x0023e4000c101906 */
[----:B------:R-:W-:Y:S02]  /*14250*/  IMAD R8, R16, c[0x0][0x3dc], R5 ;  /* 0x0000f70010087a24 */ /* 0x000fe400078e0205 */
[----:B--2---:R1:W-:Y:S02]  /*14260*/  @!P0 ST.E [R34.64], R10 ;  /* 0x0000000a22008985 */ /* 0x0043e4000c101906 */
        /* <DEDUP_REMOVED lines=16> */
[----:B--2---:R-:W2:Y:S01]  /*14370*/  LDS.128 R48, [R58+0x80] ;  /* 0x000080003a307984 */ /* 0x004ea20000000c00 */
[----:B------:R-:W-:-:S02]  /*14380*/  IADD3 R55, R2, 0x40, RZ ;  /* 0x0000004002377810 */ /* 0x000fc40007ffe0ff */
[C---:B------:R-:W-:Y:S01]  /*14390*/  IADD3 R53, R2.reuse, 0x80, RZ ;  /* 0x0000008002357810 */ /* 0x040fe20007ffe0ff */
[----:B-1----:R-:W1:Y:S01]  /*143a0*/  LDS.128 R32, [R58+0x4080] ;  /* 0x004080003a207984 */ /* 0x002e620000000c00 */
        /* <DEDUP_REMOVED lines=13> */
[----:B--2---:R2:W-:Y:S04]  /*14480*/  @!P2 ST.E.128 [R58.64], R48 ;  /* 0x000000303a00a985 */ /* 0x0045e8000c101d06 */
[----:B-1----:R2:W-:Y:S04]  /*14490*/  @!P1 ST.E.128 [R52.64], R32 ;  /* 0x0000002034009985 */ /* 0x0025e8000c101d06 */
[----:B----4-:R2:W-:Y:S02]  /*144a0*/  @!P0 ST.E.128 [R60.64], R8 ;  /* 0x000000083c008985 */ /* 0x0105e4000c101d06 */
.L_x_772:
[----:B--2---:R-:W-:Y:S05]  /*144b0*/  BSYNC B0 ;  /* 0x0000000000007941 */ /* 0x004fea0003800000 */
.L_x_771:
[----:B-1----:R-:W-:Y:S01]  /*144c0*/  IADD3 R0, R54, 0x20, RZ ;  /* 0x0000002036007810 */ /* 0x002fe20007ffe0ff */
[----:B------:R1:W2:Y:S01]  /*144d0*/  SHFL.IDX PT, R33, R56, 0x1, 0x181f ;  /* 0x00381f0038217f89 */ /* 0x0002a200000e0000 */
[----:B------:R-:W-:Y:S02]  /*144e0*/  BSSY B0, `(.L_x_773) ;  /* 0x0000015000007945 */ /* 0x000fe40003800000 */
[----:B------:R-:W-:Y:S01]  /*144f0*/  ISETP.GE.AND P0, PT, R0, R3, PT ;  /* 0x000000030000720c */ /* 0x000fe20003f06270 */
[----:B------:R1:W4:-:S12]  /*14500*/  SHFL.IDX PT, R32, R57, 0x1, 0x181f ;  /* 0x00381f0039207f89 */ /* 0x00031800000e0000 */
        /* <DEDUP_REMOVED lines=18> */
.L_x_774:
[----:B------:R-:W-:Y:S05]  /*14630*/  BSYNC B0 ;  /* 0x0000000000007941 */ /* 0x000fea0003800000 */
.L_x_773:
[----:B------:R-:W-:Y:S01]  /*14640*/  IADD3 R0, R54, 0x40, RZ ;  /* 0x0000004036007810 */ /* 0x000fe20007ffe0ff */
[----:B--2---:R2:W1:Y:S01]  /*14650*/  SHFL.IDX PT, R17, R56, 0x2, 0x181f ;  /* 0x00581f0038117f89 */ /* 0x00446200000e0000 */
        /* <DEDUP_REMOVED lines=21> */
.L_x_776:
[----:B------:R-:W-:Y:S05]  /*147b0*/  BSYNC B0 ;  /* 0x0000000000007941 */ /* 0x000fea0003800000 */
.L_x_775:
[----:B------:R-:W-:Y:S01]  /*147c0*/  IADD3 R54, R54, 0x60, RZ ;  /* 0x0000006036367810 */ /* 0x000fe20007ffe0ff */
[----:B-1----:R1:W2:Y:S03]  /*147d0*/  SHFL.IDX PT, R9, R56, 0x3, 0x181f ;  /* 0x00781f0038097f89 */ /* 0x0022a600000e0000 */
[----:B------:R-:W-:Y:S01]  /*147e0*/  ISETP.GE.AND P0, PT, R54, R3, PT ;  /* 0x000000033600720c */ /* 0x000fe20003f06270 */
[----:B------:R1:W4:-:S12]  /*147f0*/  SHFL.IDX PT, R8, R57, 0x3, 0x181f ;  /* 0x00781f0039087f89 */ /* 0x00031800000e0000 */
[----:B------:R-:W-:Y:S05]  /*14800*/  @P0 EXIT ;  /* 0x000000000000094d */ /* 0x000fea0003800000 */
[C---:B------:R-:W-:Y:S02]  /*14810*/  IADD3 R3, R2.reuse, 0x40, RZ ;  /* 0x0000004002037810 */ /* 0x040fe40007ffe0ff */
[----:B------:R-:W-:Y:S02]  /*14820*/  ISETP.GE.AND P1, PT, R2, c[0x0][0x3c8], PT ;  /* 0x0000f20002007a0c */ /* 0x000fe40003f26270 */
[----:B------:R-:W-:-:S11]  /*14830*/  ISETP.GE.AND P0, PT, R3, c[0x0][0x3c8], PT ;  /* 0x0000f20003007a0c */ /* 0x000fd60003f06270 */
[----:B--2-4-:R-:W-:Y:S02]  /*14840*/  @!P1 IMAD.WIDE R10, R2, 0x2, R8 ;  /* 0x00000002020a9825 */ /* 0x014fe400078e0208 */
[----:B------:R-:W-:-:S03]  /*14850*/  @!P0 SHF.R.S32.HI R0, RZ, 0x1f, R3 ;  /* 0x0000001fff008819 */ /* 0x000fc60000011403 */
[----:B------:R2:W-:Y:S01]  /*14860*/  @!P1 ST.E.128 [R10.64], R36 ;  /* 0x000000240a009985 */ /* 0x0005e2000c101d06 */
[----:B------:R-:W-:Y:S02]  /*14870*/  @!P0 LEA.HI R0, R0, R3, RZ, 0x3 ;  /* 0x0000000300008211 */ /* 0x000fe400078f18ff */
[----:B------:R-:W-:Y:S02]  /*14880*/  IADD3 R3, R2, 0x80, RZ ;  /* 0x0000008002037810 */ /* 0x000fe40007ffe0ff */
[----:B------:R-:W-:-:S05]  /*14890*/  @!P0 LOP3.LUT R0, R0, 0xfffffff8, RZ, 0xc0, !PT ;  /* 0xfffffff800008812 */ /* 0x000fca00078ec0ff */
[----:B------:R-:W-:-:S05]  /*148a0*/  @!P0 IMAD.WIDE R12, R0, 0x2, R8 ;  /* 0x00000002000c8825 */ /* 0x000fca00078e0208 */
        /* <DEDUP_REMOVED lines=9> */
.L_x_769:
        /* <DEDUP_REMOVED lines=18> */
.L_x_777:
        /* <DEDUP_REMOVED lines=41> */
.L_x_779:
[----:B------:R-:W-:Y:S05]  /*14cf0*/  BSYNC B0 ;  /* 0x0000000000007941 */ /* 0x000fea0003800000 */
.L_x_778:
        /* <DEDUP_REMOVED lines=64> */
.L_x_781:
[----:B------:R-:W-:Y:S05]  /*15100*/  BSYNC B0 ;  /* 0x0000000000007941 */ /* 0x000fea0003800000 */
.L_x_780:
        /* <DEDUP_REMOVED lines=21> */
.L_x_783:
[----:B------:R-:W-:Y:S05]  /*15260*/  BSYNC B0 ;  /* 0x0000000000007941 */ /* 0x000fea0003800000 */
.L_x_782:
        /* <DEDUP_REMOVED lines=21> */
.L_x_785:
[----:B------:R-:W-:Y:S05]  /*153c0*/  BSYNC B0 ;  /* 0x0000000000007941 */ /* 0x000fea0003800000 */
.L_x_784:
        /* <DEDUP_REMOVED lines=22> */
.L_x_786:
        /* <DEDUP_REMOVED lines=13> */
.L_x_2627:


//--------------------- .text._ZN7cutlass13device_kernelIN5flash19enable_sm80_to_sm89INS1_16FlashAttnFwdSm80INS1_25CollectiveMainloopFwdSm80ILi8ELi2ELb0EN4cute5tupleIJNS5_1CILi128EEENS7_ILi64EEENS7_ILi192EEEEEELi192ENS_10bfloat16_tEfNS_4arch4Sm80ELb0ELb1ELb1ELb0ELb0ELb0ELb1ELb0EEENS1_21CollectiveEpilogueFwdINS6_IJS8_SA_S9_EEENS6_IJNS7_ILi1EEESI_SI_EEESC_SE_Li256ELb0ELb1ELb0ELb0EEENS1_19SingleTileSchedulerILb0ELb0ELb1ELi128EEEEEEEEEvNT_6ParamsE --------------------------
	.section	.text._ZN7cutlass13device_kernelIN5flash19enable_sm80_to_sm89INS1_16FlashAttnFwdSm80INS1_25CollectiveMainloopFwdSm80ILi8ELi2ELb0EN4cute5tupleIJNS5_1CILi128EEENS7_ILi64EEENS7_ILi192EEEEEELi192ENS_10bfloat16_tEfNS_4arch4Sm80ELb0ELb1ELb1ELb0ELb0ELb0ELb1ELb0EEENS1_21CollectiveEpilogueFwdINS6_IJS8_SA_S9_EEENS6_IJNS7_ILi1EEESI_SI_EEESC_SE_Li256ELb0ELb1ELb0ELb0EEENS1_19SingleTileSchedulerILb0ELb0ELb1ELi128EEEEEEEEEvNT_6ParamsE,"ax",@progbits
	.sectioninfo	@"SHI_REGISTERS=236"
	.align	128
.text._ZN7cutlass13device_kernelIN5flash19enable_sm80_to_sm89INS1_16FlashAttnFwdSm80INS1_25CollectiveMainloopFwdSm80ILi8ELi2ELb0EN4cute5tupleIJNS5_1CILi128EEENS7_ILi64EEENS7_ILi192EEEEEELi192ENS_10bfloat16_tEfNS_4arch4Sm80ELb0ELb1ELb1ELb0ELb0ELb0ELb1ELb0EEENS1_21CollectiveEpilogueFwdINS6_IJS8_SA_S9_EEENS6_IJNS7_ILi1EEESI_SI_EEESC_SE_Li256ELb0ELb1ELb0ELb0EEENS1_19SingleTileSchedulerILb0ELb0ELb1ELi128EEEEEEEEEvNT_6ParamsE:
        .type           _ZN7cutlass13device_kernelIN5flash19enable_sm80_to_sm89INS1_16FlashAttnFwdSm80INS1_25CollectiveMainloopFwdSm80ILi8ELi2ELb0EN4cute5tupleIJNS5_1CILi128EEENS7_ILi64EEENS7_ILi192EEEEEELi192ENS_10bfloat16_tEfNS_4arch4Sm80ELb0ELb1ELb1ELb0ELb0ELb0ELb1ELb0EEENS1_21CollectiveEpilogueFwdINS6_IJS8_SA_S9_EEENS6_IJNS7_ILi1EEESI_SI_EEESC_SE_Li256ELb0ELb1ELb0ELb0EEENS1_19SingleTileSchedulerILb0ELb0ELb1ELi128EEEEEEEEEvNT_6ParamsE,@function
        .size           _ZN7cutlass13device_kernelIN5flash19enable_sm80_to_sm89INS1_16FlashAttnFwdSm80INS1_25CollectiveMainloopFwdSm80ILi8ELi2ELb0EN4cute5tupleIJNS5_1CILi128EEENS7_ILi64EEENS7_ILi192EEEEEELi192ENS_10bfloat16_tEfNS_4arch4Sm80ELb0ELb1ELb1ELb0ELb0ELb0ELb1ELb0EEENS1_21CollectiveEpilogueFwdINS6_IJS8_SA_S9_EEENS6_IJNS7_ILi1EEESI_SI_EEESC_SE_Li256ELb0ELb1ELb0ELb0EEENS1_19SingleTileSchedulerILb0ELb0ELb1ELi128EEEEEEEEEvNT_6ParamsE,(.L_x_2628 - _ZN7cutlass13device_kernelIN5flash19enable_sm80_to_sm89INS1_16FlashAttnFwdSm80INS1_25CollectiveMainloopFwdSm80ILi8ELi2ELb0EN4cute5tupleIJNS5_1CILi128EEENS7_ILi64EEENS7_ILi192EEEEEELi192ENS_10bfloat16_tEfNS_4arch4Sm80ELb0ELb1ELb1ELb0ELb0ELb0ELb1ELb0EEENS1_21CollectiveEpilogueFwdINS6_IJS8_SA_S9_EEENS6_IJNS7_ILi1EEESI_SI_EEESC_SE_Li256ELb0ELb1ELb0ELb0EEENS1_19SingleTileSchedulerILb0ELb0ELb1ELi128EEEEEEEEEvNT_6ParamsE)
        .other          _ZN7cutlass13device_kernelIN5flash19enable_sm80_to_sm89INS1_16FlashAttnFwdSm80INS1_25CollectiveMainloopFwdSm80ILi8ELi2ELb0EN4cute5tupleIJNS5_1CILi128EEENS7_ILi64EEENS7_ILi192EEEEEELi192ENS_10bfloat16_tEfNS_4arch4Sm80ELb0ELb1ELb1ELb0ELb0ELb0ELb1ELb0EEENS1_21CollectiveEpilogueFwdINS6_IJS8_SA_S9_EEENS6_IJNS7_ILi1EEESI_SI_EEESC_SE_Li256ELb0ELb1ELb0ELb0EEENS1_19SingleTileSchedulerILb0ELb0ELb1ELi128EEEEEEEEEvNT_6ParamsE,@"STO_CUDA_ENTRY STV_DEFAULT"
_ZN7cutlass13device_kernelIN5flash19enable_sm80_to_sm89INS1_16FlashAttnFwdSm80INS1_25CollectiveMainloopFwdSm80ILi8ELi2ELb0EN4cute5tupleIJNS5_1CILi128EEENS7_ILi64EEENS7_ILi192EEEEEELi192ENS_10bfloat16_tEfNS_4arch4Sm80ELb0ELb1ELb1ELb0ELb0ELb0ELb1ELb0EEENS1_21CollectiveEpilogueFwdINS6_IJS8_SA_S9_EEENS6_IJNS7_ILi1EEESI_SI_EEESC_SE_Li256ELb0ELb1ELb0ELb0EEENS1_19SingleTileSchedulerILb0ELb0ELb1ELi128EEEEEEEEEvNT_6ParamsE:
        /* <DEDUP_REMOVED lines=10> */
[----:B-1----:R-:W-:-:S05]  /*00a0*/  USHF.L.U32 UR8, UR20, 0x7, URZ ;  /* 0x0000000714087899 */ /* 0x002fca000800063f */
[----:B------:R-:W-:Y:S02]  /*00b0*/  @UP3 UIADD3 UR10, UR8, 0x7f, URZ ;  /* 0x0000007f080a3890 */ /* 0x000fe4000fffe03f */
[----:B------:R-:W-:Y:S02]  /*00c0*/  UIADD3 UR7, UR8, 0x7f, URZ ;  /* 0x0000007f08077890 */ /* 0x000fe4000fffe03f */
[----:B------:R-:W-:-:S04]  /*00d0*/  UIMAD.WIDE.U32 UR10, UR10, UR4, URZ ;  /* 0x000000040a0a72a5 */ /* 0x000fc8000f8e003f */
[----:B------:R-:W-:-:S03]  /*00e0*/  @UP3 USHF.R.U32.HI UR7, URZ, UR5, UR11 ;  /* 0x000000053f073299 */ /* 0x000fc6000801160b */
[----:B------:R-:W-:Y:S02]  /*00f0*/  ULDC.64 UR4, c[0x0][0x328] ;  /* 0x0000ca0000047ab9 */ /* 0x000fe40000000a00 */
[----:B------:R-:W-:Y:S02]  /*0100*/  UISETP.LE.AND UP2, UPT, UR6, UR5, UPT ;  /* 0x000000050600728c */ /* 0x000fe4000bf43270 */
[----:B------:R-:W-:Y:S02]  /*0110*/  ULDC UR10, c[0x0][0x168] ;  /* 0x00005a00000a7ab9 */ /* 0x000fe40000000800 */
[----:B------:R-:W-:Y:S02]  /*0120*/  UIADD3 UR10, UR6, -UR10, URZ ;  /* 0x8000000a060a7290 */ /* 0x000fe4000fffe03f */
[----:B------:R-:W-:Y:S01]  /*0130*/  PLOP3.LUT P0, PT, PT, PT, UP2, 0x40, 0x0 ;  /* 0x000000000000781c */ /* 0x000fe20003f0e828 */
[----:B------:R-:W-:Y:S02]  /*0140*/  ULDC UR5, c[0x0][0x1d0] ;  /* 0x0000740000057ab9 */ /* 0x000fe40000000800 */
[----:B------:R-:W-:-:S04]  /*0150*/  UIADD3 UR5, UR7, UR5, UR10 ;  /* 0x0000000507057290 */ /* 0x000fc8000fffe00a */
[----:B------:R-:W-:-:S06]  /*0160*/  UIADD3 UR7, UR5, UR4, URZ ;  /* 0x0000000405077290 */ /* 0x000fcc000fffe03f */
        /* <DEDUP_REMOVED lines=12> */
.L_x_788:
[----:B------:R-:W-:Y:S02]  /*0230*/  ULDC UR4, c[0x0][0x32c] ;  /* 0x0000cb0000047ab9 */ /* 0x000fe40000000800 */
[----:B------:R-:W-:-:S03]  /*0240*/  UISETP.NE.AND UP0, UPT, UR6, UR4, UPT ;  /* 0x000000040600728c */ /* 0x000fc6000bf05270 */
[----:B------:R-:W-:Y:S02]  /*0250*/  ULDC.64 UR4, c[0x0][0x330] ;  /* 0x0000cc0000047ab9 */ /* 0x000fe40000000a00 */
[----:B------:R-:W-:-:S06]  /*0260*/  UIMAD.WIDE.U32 UR12, UR10, UR4, URZ ;  /* 0x000000040a0c72a5 */ /* 0x000fcc000f8e003f */
[----:B------:R-:W-:Y:S02]  /*0270*/  @UP0 USHF.R.U32.HI UR10, URZ, UR5, UR13 ;  /* 0x000000053f0a0299 */ /* 0x000fe4000801160d */
.L_x_789:
[----:B------:R-:W-:Y:S02]  /*0280*/  ULDC UR4, c[0x0][0x32c] ;  /* 0x0000cb0000047ab9 */ /* 0x000fe40000000800 */
[----:B------:R-:W-:-:S04]  /*0290*/  UIMAD UR4, UR10, UR4, UR4 ;  /* 0x000000040a0472a4 */ /* 0x000fc8000f8e0204 */
[----:B------:R-:W-:-:S04]  /*02a0*/  UISETP.LT.AND UP0, UPT, UR7, UR4, UPT ;  /* 0x000000040700728c */ /* 0x000fc8000bf01270 */
[----:B------:R-:W-:-:S03]  /*02b0*/  USEL UR7, UR7, UR4, UP0 ;  /* 0x0000000407077287 */ /* 0x000fc60008000000 */
.L_x_787:
        /* <DEDUP_REMOVED lines=35> */
.L_x_791:
[----:B------:R-:W-:Y:S02]  /*04f0*/  ULDC UR4, c[0x0][0x32c] ;  /* 0x0000cb0000047ab9 */ /* 0x000fe40000000800 */
[----:B------:R-:W-:-:S03]  /*0500*/  UISETP.NE.AND UP0, UPT, UR4, 0x1, UPT ;  /* 0x000000010400788c */ /* 0x000fc6000bf05270 */
[----:B------:R-:W-:Y:S02]  /*0510*/  ULDC.64 UR4, c[0x0][0x330] ;  /* 0x0000cc0000047ab9 */ /* 0x000fe40000000a00 */
[----:B------:R-:W-:-:S06]  /*0520*/  UIMAD.WIDE.U32 UR12, UR11, UR4, URZ ;  /* 0x000000040b0c72a5 */ /* 0x000fcc000f8e003f */
[----:B------:R-:W-:Y:S02]  /*0530*/  @UP0 USHF.R.U32.HI UR11, URZ, UR5, UR13 ;  /* 0x000000053f0b0299 */ /* 0x000fe4000801160d */
.L_x_792:
[----:B------:R-:W-:Y:S02]  /*0540*/  ULDC UR4, c[0x0][0x32c] ;  /* 0x0000cb0000047ab9 */ /* 0x000fe40000000800 */
[----:B------:R-:W-:-:S04]  /*0550*/  UIMAD UR4, UR11, UR4, URZ ;  /* 0x000000040b0472a4 */ /* 0x000fc8000f8e023f */
[----:B------:R-:W-:-:S04]  /*0560*/  UISETP.LT.AND UP0, UPT, UR10, UR4, UPT ;  /* 0x000000040a00728c */ /* 0x000fc8000bf01270 */
[----:B------:R-:W-:-:S04]  /*0570*/  USEL UR10, UR10, UR4, !UP0 ;  /* 0x000000040a0a7287 */ /* 0x000fc8000c000000 */
.L_x_790:
[----:B------:R-:W-:Y:S01]  /*0580*/  USHF.R.S32.HI UR4, URZ, 0x1f, UR10 ;  /* 0x0000001f3f047899 */ /* 0x000fe2000801140a */
[----:B------:R-:W-:Y:S01]  /*0590*/  PLOP3.LUT P2, PT, PT, PT, PT, 0x80, 0x0 ;  /* 0x000000000000781c */ /* 0x000fe20003f4f070 */
[----:B------:R-:W-:Y:S01]  /*05a0*/  ULDC.64 UR18, c[0x0][0x118] ;  /* 0x0000460000127ab9 */ /* 0x000fe20000000a00 */
[----:B------:R-:W-:Y:S01]  /*05b0*/  CS2R R98, SRZ ;  /* 0x0000000000627805 */ /* 0x000fe2000001ff00 */
[----:B------:R-:W-:Y:S01]  /*05c0*/  ULEA.HI UR10, UR4, UR10, URZ, 0x6 ;  /* 0x0000000a040a7291 */ /* 0x000fe2000f8f303f */
[----:B------:R-:W-:Y:S01]  /*05d0*/  CS2R R96, SRZ ;  /* 0x0000000000607805 */ /* 0x000fe2000001ff00 */
        /* <DEDUP_REMOVED lines=56> */
[----:B------:R-:W-:Y:S02]  /*0960*/  PLOP3.LUT P1, PT, PT, PT, UP3, 0x80, 0x0 ;  /* 0x000000000000781c */ /* 0x000fe40003f2f038 */
[----:B------:R-:W-:Y:S01]  /*0970*/  PLOP3.LUT P0, PT, PT, PT, UP3, 0x80, 0x0 ;  /* 0x000000000000781c */ /* 0x000fe20003f0f038 */
[----:B------:R-:W-:Y:S01]  /*0980*/  ULDC UR4, c[0x0][0x168] ;  /* 0x00005a0000047ab9 */ /* 0x000fe20000000800 */
[----:B------:R-:W-:Y:S01]  /*0990*/  ISETP.NE.AND.EX P6, PT, RZ, c[0x0][0x344], PT, P6 ;  /* 0x0000d100ff007a0c */ /* 0x000fe20003fc5360 */
[----:B------:R-:W-:Y:S02]  /*09a0*/  UIADD3 UR22, UR17, -0x1, URZ ;  /* 0xffffffff11167890 */ /* 0x000fe4000fffe03f */
[----:B------:R-:W-:-:S10]  /*09b0*/  ULDC.64 UR12, c[0x0][0x1e0] ;  /* 0x00007800000c7ab9 */ /* 0x000fd40000000a00 */
[----:B------:R-:W-:-:S04]  /*09c0*/  @P6 IMAD.MOV.U32 R3, RZ, RZ, 0x4 ;  /* 0x00000004ff036424 */ /* 0x000fc800078e00ff */
[----:B------:R-:W-:-:S06]  /*09d0*/  @P6 IMAD.WIDE R18, R0, R3, c[0x0][0x340] ;  /* 0x0000d00000126625 */ /* 0x000fcc00078e0203 */
[----:B------:R2:W3:Y:S01]  /*09e0*/  @P6 LDG.E R18, [R18.64] ;  /* 0x0000001212126981 */ /* 0x0004e2000c1e1900 */
[-C--:B------:R-:W-:Y:S01]  /*09f0*/  LEA.HI R2, R86, R5.reuse, RZ, 0x3 ;  /* 0x0000000556027211 */ /* 0x080fe200078f18ff */
[----:B-1----:R-:W-:Y:S01]  /*0a00*/  IMAD.WIDE.U32 R14, R12, c[0x0][0x1b8], RZ ;  /* 0x00006e000c0e7a25 */ /* 0x002fe200078e00ff */
[----:B------:R-:W-:Y:S01]  /*0a10*/  SHF.R.S32.HI R7, RZ, 0x1f, R12 ;  /* 0x0000001fff077819 */ /* 0x000fe2000001140c */
[----:B------:R-:W-:Y:S01]  /*0a20*/  UIMAD UR4, UR9, UR4, URZ ;  /* 0x00000004090472a4 */ /* 0x000fe2000f8e023f */
[----:B------:R-:W-:Y:S01]  /*0a30*/  LOP3.LUT R4, R2, 0xfffffff8, RZ, 0xc0, !PT ;  /* 0xfffffff802047812 */ /* 0x000fe200078ec0ff */
[----:B------:R-:W-:Y:S01]  /*0a40*/  UISETP.GT.AND UP0, UPT, UR22, UR10, UPT ;  /* 0x0000000a1600728c */ /* 0x000fe2000bf04270 */
[----:B------:R-:W-:Y:S01]  /*0a50*/  SHF.R.S32.HI R8, RZ, 0x3, R2 ;  /* 0x00000003ff087819 */ /* 0x000fe20000011402 */
[----:B------:R-:W-:Y:S01]  /*0a60*/  IMAD R9, R7, c[0x0][0x1b8], RZ ;  /* 0x00006e0007097a24 */ /* 0x000fe200078e02ff */
[----:B------:R-:W-:Y:S01]  /*0a70*/  USHF.L.U32 UR16, UR22, 0x6, URZ ;  /* 0x0000000616107899 */ /* 0x000fe2000800063f */
[----:B------:R-:W-:Y:S01]  /*0a80*/  IMAD.IADD R207, R5, 0x1, -R4 ;  /* 0x0000000105cf7824 */ /* 0x000fe200078e0a04 */
[----:B------:R-:W-:Y:S01]  /*0a90*/  USHF.L.U32 UR15, UR12, 0x6, URZ ;  /* 0x000000060c0f7899 */ /* 0x000fe2000800063f */
[----:B------:R-:W-:Y:S01]  /*0aa0*/  IMAD R9, R12, c[0x0][0x1bc], R9 ;  /* 0x00006f000c097a24 */ /* 0x000fe200078e0209 */
[----:B------:R-:W-:Y:S01]  /*0ab0*/  UMOV UR23, 0x6 ;  /* 0x0000000600177882 */ /* 0x000fe20000000000 */
[----:B------:R-:W-:Y:S01]  /*0ac0*/  IMAD R3, R207, 0x20, R8 ;  /* 0x00000020cf037824 */ /* 0x000fe200078e0208 */
[----:B------:R-:W-:Y:S01]  /*0ad0*/  USHF.L.U64.HI UR9, UR12, UR23, UR13 ;  /* 0x000000170c097299 */ /* 0x000fe2000801020d */
[----:B------:R-:W-:Y:S01]  /*0ae0*/  IMAD.IADD R15, R15, 0x1, R9 ;  /* 0x000000010f0f7824 */ /* 0x000fe200078e0209 */
[----:B------:R-:W-:Y:S01]  /*0af0*/  USHF.L.U32 UR14, UR12, 0x5, URZ ;  /* 0x000000050c0e7899 */ /* 0x000fe2000800063f */
[----:B------:R-:W-:Y:S01]  /*0b00*/  IMAD.SHL.U32 R193, R8, 0x40, RZ ;  /* 0x0000004008c17824 */ /* 0x000fe200078e00ff */
[----:B------:R-:W-:Y:S01]  /*0b10*/  IADD3 R3, R3, UR8, RZ ;  /* 0x0000000803037c10 */ /* 0x000fe2000fffe0ff */
[----:B------:R-:W-:Y:S01]  /*0b20*/  IMAD.WIDE.U32 R14, R0, c[0x0][0x1c0], R14 ;  /* 0x00007000000e7a25 */ /* 0x000fe200078e000e */
[----:B------:R-:W-:Y:S01]  /*0b30*/  USHF.R.S32.HI UR21, URZ, 0x1f, UR22 ;  /* 0x0000001f3f157899 */ /* 0x000fe20008011416 */
[CC--:B------:R-:W-:Y:S01]  /*0b40*/  LEA.HI R188, R86.reuse, R5.reuse, RZ, 0x4 ;  /* 0x0000000556bc7211 */ /* 0x0c0fe200078f20ff */
[----:B------:R-:W-:Y:S01]  /*0b50*/  UIMAD UR24, UR9, UR22, URZ ;  /* 0x00000016091872a4 */ /* 0x000fe2000f8e023f */
[----:B------:R-:W-:Y:S01]  /*0b60*/  @P1 IMAD.HI.U32 R4, R3, c[0x0][0x2c8], RZ ;  /* 0x0000b20003041a27 */ /* 0x000fe200078e00ff */
[----:B--2---:R-:W-:Y:S01]  /*0b70*/  SHF.R.S32.HI R19, RZ, 0x1f, R0 ;  /* 0x0000001fff137819 */ /* 0x004fe20000011400 */
[----:B------:R-:W-:Y:S01]  /*0b80*/  UMOV UR11, 0x5 ;  /* 0x00000005000b7882 */ /* 0x000fe20000000000 */
[----:B------:R-:W-:Y:S01]  /*0b90*/  LOP3.LUT R193, R193, 0x1c0, RZ, 0xc0, !PT ;  /* 0x000001c0c1c17812 */ /* 0x000fe200078ec0ff */
[----:B------:R-:W-:Y:S01]  /*0ba0*/  IMAD.MOV.U32 R10, RZ, RZ, R3 ;  /* 0x000000ffff0a7224 */ /* 0x000fe200078e0003 */
[----:B------:R-:W-:Y:S01]  /*0bb0*/  @P0 SHF.R.U32.HI R10, RZ, c[0x0][0x2cc], R4 ;  /* 0x0000b300ff0a0a19 */ /* 0x000fe20000011604 */
[----:B------:R-:W-:Y:S01]  /*0bc0*/  IMAD R9, R19, c[0x0][0x1c0], RZ ;  /* 0x0000700013097a24 */ /* 0x000fe200078e02ff */
[----:B------:R-:W-:Y:S01]  /*0bd0*/  UIMAD UR24, UR21, UR15, UR24 ;  /* 0x0000000f151872a4 */ /* 0x000fe2000f8e0218 */
[----:B------:R-:W-:Y:S01]  /*0be0*/  LEA.HI R84, R86, R5, RZ, 0x5 ;  /* 0x0000000556547211 */ /* 0x000fe200078f28ff */
[----:B------:R-:W-:Y:S01]  /*0bf0*/  USHF.L.U64.HI UR13, UR12, UR11, UR13 ;  /* 0x0000000b0c0d7299 */ /* 0x000fe2000801020d */
[----:B------:R-:W-:Y:S01]  /*0c00*/  IMAD R6, R0, c[0x0][0x1c4], R9 ;  /* 0x0000710000067a24 */ /* 0x000fe200078e0209 */
[--C-:B------:R-:W-:Y:S01]  /*0c10*/  SHF.R.S32.HI R9, RZ, 0x1f, R10.reuse ;  /* 0x0000001fff097819 */ /* 0x100fe2000001140a */
[----:B------:R-:W-:-:S02]  /*0c20*/  IMAD.MOV R4, RZ, RZ, -R10 ;  /* 0x000000ffff047224 */ /* 0x000fc400078e0a0a */
[----:B------:R-:W-:Y:S01]  /*0c30*/  IMAD.IADD R15, R15, 0x1, R6 ;  /* 0x000000010f0f7824 */ /* 0x000fe200078e0206 */
[----:B------:R-:W-:Y:S01]  /*0c40*/  IADD3 R6, R8, UR8, RZ ;  /* 0x0000000808067c10 */ /* 0x000fe2000fffe0ff */
[----:B------:R-:W-:Y:S02]  /*0c50*/  IMAD R4, R4, c[0x0][0x2c4], R3 ;  /* 0x0000b10004047a24 */ /* 0x000fe400078e0203 */
[----:B------:R-:W-:Y:S01]  /*0c60*/  IMAD R9, R9, c[0x0][0x1b0], RZ ;  /* 0x00006c0009097a24 */ /* 0x000fe200078e02ff */
[----:B------:R-:W-:Y:S01]  /*0c70*/  ISETP.GE.AND P1, PT, R6, UR4, PT ;  /* 0x0000000406007c0c */ /* 0x000fe2000bf26270 */
[----:B------:R-:W-:Y:S01]  /*0c80*/  IMAD.WIDE.U32 R14, R10, c[0x0][0x1b0], R14 ;  /* 0x00006c000a0e7a25 */ /* 0x000fe200078e000e */
[----:B------:R-:W-:-:S03]  /*0c90*/  SHF.R.S32.HI R3, RZ, 0x1f, R4 ;  /* 0x0000001fff037819 */ /* 0x000fc60000011404 */
[----:B------:R-:W-:Y:S02]  /*0ca0*/  IMAD R9, R10, c[0x0][0x1b4], R9 ;  /* 0x00006d000a097a24 */ /* 0x000fe400078e0209 */
[----:B------:R-:W-:Y:S02]  /*0cb0*/  IMAD R3, R3, c[0x0][0x1a8], RZ ;  /* 0x00006a0003037a24 */ /* 0x000fe400078e02ff */
[----:B------:R-:W-:Y:S01]  /*0cc0*/  IMAD.IADD R15, R15, 0x1, R9 ;  /* 0x000000010f0f7824 */ /* 0x000fe200078e0209 */
[----:B------:R-:W-:Y:S01]  /*0cd0*/  SHF.R.S32.HI R9, RZ, 0x1f, R8 ;  /* 0x0000001fff097819 */ /* 0x000fe20000011408 */
[C---:B------:R-:W-:Y:S02]  /*0ce0*/  IMAD R3, R4.reuse, c[0x0][0x1ac], R3 ;  /* 0x00006b0004037a24 */ /* 0x040fe400078e0203 */
[----:B------:R-:W-:-:S04]  /*0cf0*/  IMAD.WIDE.U32 R14, R4, c[0x0][0x1a8], R14 ;  /* 0x00006a00040e7a25 */ /* 0x000fc800078e000e */
[----:B------:R-:W-:Y:S01]  /*0d00*/  IMAD.SHL.U32 R10, R207, 0x8, RZ ;  /* 0x00000008cf0a7824 */ /* 0x000fe200078e00ff */
[----:B------:R-:W-:Y:S01]  /*0d10*/  LEA R17, P0, R14, c[0x0][0x160], 0x1 ;  /* 0x000058000e117a11 */ /* 0x000fe200078008ff */
[----:B------:R-:W-:Y:S01]  /*0d20*/  IMAD.IADD R16, R15, 0x1, R3 ;  /* 0x000000010f107824 */ /* 0x000fe200078e0203 */
[----:B------:R-:W-:Y:S01]  /*0d30*/  IADD3 R3, R6, 0x40, RZ ;  /* 0x0000004006037810 */ /* 0x000fe20007ffe0ff */
[----:B------:R-:W-:Y:S01]  /*0d40*/  IMAD R13, R9, c[0x0][0x1e0], RZ ;  /* 0x00007800090d7a24 */ /* 0x000fe200078e02ff */
[----:B------:R-:W-:Y:S01]  /*0d50*/  LOP3.LUT R4, R193, 0x38, R10, 0xf8, !PT ;  /* 0x00000038c1047812 */ /* 0x000fe200078ef80a */
[----:B------:R-:W1:Y:S01]  /*0d60*/  SHFL.IDX PT, R24, R17, RZ, 0x181f ;  /* 0x00181fff11187589 */ /* 0x000e6200000e0000 */
[----:B------:R-:W-:Y:S01]  /*0d70*/  LEA.HI.X R16, R14, c[0x0][0x164], R16, 0x1, P0 ;  /* 0x000059000e107a11 */ /* 0x000fe200000f0c10 */
[----:B------:R-:W-:Y:S01]  /*0d80*/  IMAD R9, R9, c[0x0][0x208], RZ ;  /* 0x0000820009097a24 */ /* 0x000fe200078e02ff */
[----:B------:R-:W-:Y:S02]  /*0d90*/  SHF.R.U32.HI R193, RZ, 0x3, R193 ;  /* 0x00000003ffc17819 */ /* 0x000fe400000116c1 */
[----:B------:R-:W-:Y:S01]  /*0da0*/  LEA.HI R14, R86, R5, RZ, 0x6 ;  /* 0x00000005560e7211 */ /* 0x000fe200078f30ff */
[----:B------:R-:W2:Y:S01]  /*0db0*/  SHFL.IDX PT, R25, R16, RZ, 0x181f ;  /* 0x00181fff10197589 */ /* 0x000ea200000e0000 */
[----:B------:R-:W-:Y:S01]  /*0dc0*/  LOP3.LUT R193, R4, R193, RZ, 0x3c, !PT ;  /* 0x000000c104c17212 */ /* 0x000fe200078e3cff */
[----:B------:R-:W-:Y:S01]  /*0dd0*/  IMAD R9, R8, c[0x0][0x20c], R9 ;  /* 0x0000830008097a24 */ /* 0x000fe200078e0209 */
[----:B------:R-:W-:Y:S01]  /*0de0*/  IADD3 R4, R6, 0x20, RZ ;  /* 0x0000002006047810 */ /* 0x000fe20007ffe0ff */
[----:B------:R-:W-:Y:S01]  /*0df0*/  IMAD.SHL.U32 R14, R14, 0x8, RZ ;  /* 0x000000080e0e7824 */ /* 0x000fe200078e00ff */
[----:B------:R-:W-:Y:S01]  /*0e00*/  ISETP.GE.AND P2, PT, R3, UR4, PT ;  /* 0x0000000403007c0c */ /* 0x000fe2000bf46270 */
[----:B------:R-:W-:Y:S01]  /*0e10*/  SHFL.IDX PT, R23, R16, 0x1, 0x181f ;  /* 0x00381f0010177f89 */ /* 0x000fe200000e0000 */
[----:B------:R-:W-:-:S02]  /*0e20*/  ISETP.GE.AND P0, PT, R4, UR4, PT ;  /* 0x0000000404007c0c */ /* 0x000fc4000bf06270 */
[C---:B------:R-:W-:Y:S02]  /*0e30*/  IADD3 R4, R10.reuse, 0x40, RZ ;  /* 0x000000400a047810 */ /* 0x040fe40007ffe0ff */
[----:B------:R-:W-:Y:S02]  /*0e40*/  IADD3 R3, R10, 0x80, RZ ;  /* 0x000000800a037810 */ /* 0x000fe40007ffe0ff */
[----:B------:R-:W-:Y:S01]  /*0e50*/  LOP3.LUT R193, R193, 0xfffffe00, R14, 0xf8, !PT ;  /* 0xfffffe00c1c17812 */ /* 0x000fe200078ef80e */
[----:B------:R-:W-:Y:S01]  /*0e60*/  IMAD R14, R8, c[0x0][0x1e4], R13 ;  /* 0x00007900080e7a24 */ /* 0x000fe200078e020d */
[----:B------:R-:W-:Y:S02]  /*0e70*/  @!P1 SHF.R.S32.HI R13, RZ, 0x1f, R4 ;  /* 0x0000001fff0d9819 */ /* 0x000fe40000011404 */
[----:B------:R-:W-:Y:S01]  /*0e80*/  @!P1 SHF.R.S32.HI R22, RZ, 0x1f, R3 ;  /* 0x0000001fff169819 */ /* 0x000fe20000011403 */
[----:B------:R-:W-:Y:S01]  /*0e90*/  IMAD.SHL.U32 R132, R193, 0x2, RZ ;  /* 0x00000002c1847824 */ /* 0x000fe200078e00ff */
[----:B------:R-:W-:-:S02]  /*0ea0*/  @!P1 LEA.HI R20, R13, R4, RZ, 0x3 ;  /* 0x000000040d149211 */ /* 0x000fc400078f18ff */
[----:B------:R-:W-:Y:S02]  /*0eb0*/  @!P1 LEA.HI R13, R22, R3, RZ, 0x3 ;  /* 0x00000003160d9211 */ /* 0x000fe400078f18ff */
[----:B------:R-:W4:Y:S01]  /*0ec0*/  SHFL.IDX PT, R22, R17, 0x1, 0x181f ;  /* 0x00381f0011167f89 */ /* 0x000f2200000e0000 */
[----:B------:R-:W-:Y:S02]  /*0ed0*/  ISETP.GE.AND P3, PT, R10, c[0x0][0x198], PT ;  /* 0x000066000a007a0c */ /* 0x000fe40003f66270 */
[--C-:B------:R-:W-:Y:S02]  /*0ee0*/  SHF.R.S32.HI R11, RZ, 0x1f, R10.reuse ;  /* 0x0000001fff0b7819 */ /* 0x100fe4000001140a */
[----:B------:R-:W-:Y:S02]  /*0ef0*/  ISETP.GE.AND P4, PT, R4, c[0x0][0x198], PT ;  /* 0x0000660004007a0c */ /* 0x000fe40003f86270 */
[----:B-1----:R-:W-:Y:S01]  /*0f00*/  @!P1 LEA R28, P5, R10, R24, 0x1 ;  /* 0x000000180a1c9211 */ /* 0x002fe200078a08ff */
[----:B------:R-:W-:Y:S01]  /*0f10*/  IMAD.WIDE.U32 R26, R8, c[0x0][0x1e0], R10 ;  /* 0x00007800081a7a25 */ /* 0x000fe200078e000a */
[----:B------:R-:W-:-:S02]  /*0f20*/  @!P1 LOP3.LUT R20, R20, 0xfffffff8, RZ, 0xc0, !PT ;  /* 0xfffffff814149812 */ /* 0x000fc400078ec0ff */
[----:B--2---:R-:W-:Y:S01]  /*0f30*/  @!P1 LEA.HI.X R29, R10, R25, R11, 0x1, P5 ;  /* 0x000000190a1d9211 */ /* 0x004fe200028f0c0b */
[----:B------:R-:W-:Y:S01]  /*0f40*/  IMAD.IADD R15, R27, 0x1, R14 ;  /* 0x000000011b0f7824 */ /* 0x000fe200078e020e */
[----:B------:R-:W-:Y:S01]  /*0f50*/  @!P1 LOP3.LUT R13, R13, 0xfffffff8, RZ, 0xc0, !PT ;  /* 0xfffffff80d0d9812 */ /* 0x000fe200078ec0ff */
[--C-:B------:R-:W-:Y:S01]  /*0f60*/  @!P1 IMAD.WIDE R20, R20, 0x2, R24.reuse ;  /* 0x0000000214149825 */ /* 0x100fe200078e0218 */
[----:B------:R-:W-:Y:S01]  /*0f70*/  ISETP.GE.AND P5, PT, R3, c[0x0][0x198], PT ;  /* 0x0000660003007a0c */ /* 0x000fe20003fa6270 */
[----:B------:R1:W-:Y:S01]  /*0f80*/  @!P1 LDGSTS.E.BYPASS.LTC128B.128 [R132+0x18100], [R28.64], !P3 ;  /* 0x181000001c849fae */ /* 0x0003e2000d901d52 */
[----:B------:R-:W-:Y:S01]  /*0f90*/  IADD3 R6, R6, 0x60, RZ ;  /* 0x0000006006067810 */ /* 0x000fe20007ffe0ff */
[----:B------:R-:W-:Y:S01]  /*0fa0*/  @!P1 IMAD.WIDE R30, R13, 0x2, R24 ;  /* 0x000000020d1e9825 */ /* 0x000fe200078e0218 */
[----:B------:R-:W-:Y:S01]  /*0fb0*/  IADD3 R204, R132, 0x100, RZ ;  /* 0x0000010084cc7810 */ /* 0x000fe20007ffe0ff */
[----:B------:R2:W-:Y:S02]  /*0fc0*/  @!P1 LDGSTS.E.BYPASS.LTC128B.128 [R132+0x1c100], [R20.64], !P4 ;  /* 0x1c10000014849fae */ /* 0x0005e4000e101d52 */
[----:B------:R-:W-:-:S02]  /*0fd0*/  IMAD.MOV.U32 R14, RZ, RZ, R26 ;  /* 0x000000ffff0e7224 */ /* 0x000fc400078e001a */
[----:B------:R-:W-:Y:S02]  /*0fe0*/  IMAD R13, R7, c[0x0][0x1e8], RZ ;  /* 0x00007a00070d7a24 */ /* 0x000fe400078e02ff */
[----:B------:R-:W-:Y:S02]  /*0ff0*/  IMAD.WIDE.U32 R14, R12, c[0x0][0x1e8], R14 ;  /* 0x00007a000c0e7a25 */ /* 0x000fe400078e000e */
[----:B------:R5:W-:Y:S01]  /*1000*/  @!P1 LDGSTS.E.BYPASS.LTC128B.128 [R132+0x20100], [R30.64], !P5 ;  /* 0x201000001e849fae */ /* 0x000be2000e901d52 */
[----:B----4-:R-:W-:Y:S01]  /*1010*/  @!P0 LEA R24, P1, R10, R22, 0x1 ;  /* 0x000000160a188211 */ /* 0x010fe200078208ff */
[----:B------:R-:W-:Y:S02]  /*1020*/  IMAD R196, R12, c[0x0][0x1ec], R13 ;  /* 0x00007b000cc47a24 */ /* 0x000fe400078e020d */
[----:B------:R-:W-:Y:S01]  /*1030*/  IMAD.WIDE.U32 R26, R8, c[0x0][0x208], R10 ;  /* 0x00008200081a7a25 */ /* 0x000fe200078e000a */
[----:B------:R-:W-:Y:S02]  /*1040*/  @!P0 LEA.HI.X R25, R10, R23, R11, 0x1, P1 ;  /* 0x000000170a198211 */ /* 0x000fe400008f0c0b */
[----:B------:R-:W-:Y:S01]  /*1050*/  ISETP.GE.AND P1, PT, R6, UR4, PT ;  /* 0x0000000406007c0c */ /* 0x000fe2000bf26270 */
[----:B------:R-:W-:Y:S01]  /*1060*/  IMAD.IADD R197, R15, 0x1, R196 ;  /* 0x000000010fc57824 */ /* 0x000fe200078e02c4 */
[----:B------:R-:W-:Y:S01]  /*1070*/  @!P0 SHF.R.S32.HI R15, RZ, 0x1f, R4 ;  /* 0x0000001fff0f8819 */ /* 0x000fe20000011404 */
[----:B------:R-:W-:Y:S01]  /*1080*/  IMAD.MOV.U32 R196, RZ, RZ, R14 ;  /* 0x000000ffffc47224 */ /* 0x000fe200078e000e */
[----:B------:R-:W-:Y:S01]  /*1090*/  @!P0 SHF.R.S32.HI R14, RZ, 0x1f, R3 ;  /* 0x0000001fff0e8819 */ /* 0x000fe20000011403 */
[----:B------:R-:W-:Y:S01]  /*10a0*/  IMAD R7, R7, c[0x0][0x210], RZ ;  /* 0x0000840007077a24 */ /* 0x000fe200078e02ff */
[-C--:B------:R-:W-:Y:S01]  /*10b0*/  @!P0 LEA.HI R15, R15, R4.reuse, RZ, 0x3 ;  /* 0x000000040f0f8211 */ /* 0x080fe200078f18ff */
[----:B------:R-:W-:Y:S01]  /*10c0*/  IMAD.IADD R27, R27, 0x1, R9 ;  /* 0x000000011b1b7824 */ /* 0x000fe200078e0209 */
[-C--:B------:R-:W-:Y:S01]  /*10d0*/  @!P0 LEA.HI R14, R14, R3.reuse, RZ, 0x3 ;  /* 0x000000030e0e8211 */ /* 0x080fe200078f18ff */
[C---:B------:R-:W-:Y:S01]  /*10e0*/  IMAD R7, R12.reuse, c[0x0][0x214], R7 ;  /* 0x000085000c077a24 */ /* 0x040fe200078e0207 */
[----:B------:R-:W-:Y:S01]  /*10f0*/  @!P2 SHF.R.S32.HI R9, RZ, 0x1f, R4 ;  /* 0x0000001fff09a819 */ /* 0x000fe20000011404 */
[----:B------:R-:W-:Y:S01]  /*1100*/  IMAD.WIDE.U32 R12, R12, c[0x0][0x210], R26 ;  /* 0x000084000c0c7a25 */ /* 0x000fe200078e001a */
[----:B--2---:R-:W-:Y:S01]  /*1110*/  SHFL.IDX PT, R20, R17, 0x2, 0x181f ;  /* 0x00581f0011147f89 */ /* 0x004fe200000e0000 */
[----:B------:R-:W-:Y:S01]  /*1120*/  @!P2 SHF.R.S32.HI R6, RZ, 0x1f, R3 ;  /* 0x0000001fff06a819 */ /* 0x000fe20000011403 */
[----:B------:R-:W-:Y:S01]  /*1130*/  @UP0 UIADD3 UR4, UR17, -0x2, URZ ;  /* 0xfffffffe11040890 */ /* 0x000fe2000fffe03f */
[----:B------:R-:W-:Y:S01]  /*1140*/  @!P0 LOP3.LUT R15, R15, 0xfffffff8, RZ, 0xc0, !PT ;  /* 0xfffffff80f0f8812 */ /* 0x000fe200078ec0ff */
[----:B------:R-:W2:Y:S01]  /*1150*/  SHFL.IDX PT, R21, R16, 0x2, 0x181f ;  /* 0x00581f0010157f89 */ /* 0x000ea200000e0000 */
[----:B------:R-:W-:Y:S01]  /*1160*/  @!P0 LOP3.LUT R27, R14, 0xfffffff8, RZ, 0xc0, !PT ;  /* 0xfffffff80e1b8812 */ /* 0x000fe200078ec0ff */
[----:B------:R-:W-:Y:S01]  /*1170*/  @UP0 USHF.R.S32.HI UR5, URZ, 0x1f, UR4 ;  /* 0x0000001f3f050899 */ /* 0x000fe20008011404 */
[----:B------:R-:W-:Y:S01]  /*1180*/  @!P2 LEA.HI R9, R9, R4, RZ, 0x3 ;  /* 0x000000040909a211 */ /* 0x000fe200078f18ff */
[----:B-----5:R4:W5:Y:S01]  /*1190*/  SHFL.IDX PT, R30, R17, 0x3, 0x181f ;  /* 0x00781f00111e7f89 */ /* 0x02096200000e0000 */
[-C--:B------:R-:W-:Y:S01]  /*11a0*/  @!P2 LEA.HI R6, R6, R3.reuse, RZ, 0x3 ;  /* 0x000000030606a211 */ /* 0x080fe200078f18ff */
[--C-:B------:R-:W-:Y:S01]  /*11b0*/  @!P0 IMAD.WIDE R32, R15, 0x2, R22.reuse ;  /* 0x000000020f208825 */ /* 0x100fe200078e0216 */
[----:B------:R-:W-:Y:S01]  /*11c0*/  @!P2 LOP3.LUT R9, R9, 0xfffffff8, RZ, 0xc0, !PT ;  /* 0xfffffff80909a812 */ /* 0x000fe200078ec0ff */
[----:B------:R-:W5:Y:S01]  /*11d0*/  SHFL.IDX PT, R31, R16, 0x3, 0x181f ;  /* 0x00781f00101f7f89 */ /* 0x000f6200000e0000 */
[----:B-1----:R-:W-:Y:S01]  /*11e0*/  @!P2 LOP3.LUT R29, R6, 0xfffffff8, RZ, 0xc0, !PT ;  /* 0xfffffff8061da812 */ /* 0x002fe200078ec0ff */
[----:B------:R-:W-:Y:S01]  /*11f0*/  @!P0 IMAD.WIDE R34, R27, 0x2, R22 ;  /* 0x000000021b228825 */ /* 0x000fe200078e0216 */
[----:B------:R-:W-:Y:S01]  /*1200*/  @!P1 SHF.R.S32.HI R6, RZ, 0x1f, R3 ;  /* 0x0000001fff069819 */ /* 0x000fe20000011403 */
[----:B------:R1:W-:Y:S03]  /*1210*/  @!P0 LDGSTS.E.BYPASS.LTC128B.128 [R132+0x19100], [R24.64], !P3 ;  /* 0x1910000018848fae */ /* 0x0003e6000d901d52 */
[----:B------:R-:W-:Y:S01]  /*1220*/  @!P1 LEA.HI R6, R6, R3, RZ, 0x3 ;  /* 0x0000000306069211 */ /* 0x000fe200078f18ff */
[----:B------:R3:W-:Y:S04]  /*1230*/  @!P0 LDGSTS.E.BYPASS.LTC128B.128 [R132+0x1d100], [R32.64], !P4 ;  /* 0x1d10000020848fae */ /* 0x0007e8000e101d52 */
[----:B------:R3:W-:Y:S01]  /*1240*/  @!P0 LDGSTS.E.BYPASS.LTC128B.128 [R132+0x21100], [R34.64], !P5 ;  /* 0x2110000022848fae */ /* 0x0007e2000e901d52 */
[----:B--2---:R-:W-:Y:S01]  /*1250*/  @!P2 IMAD.WIDE R14, R9, 0x2, R20 ;  /* 0x00000002090ea825 */ /* 0x004fe200078e0214 */
[----:B------:R-:W-:-:S02]  /*1260*/  @!P1 SHF.R.S32.HI R9, RZ, 0x1f, R4 ;  /* 0x0000001fff099819 */ /* 0x000fc40000011404 */
[----:B----4-:R-:W-:Y:S01]  /*1270*/  @!P1 LOP3.LUT R17, R6, 0xfffffff8, RZ, 0xc0, !PT ;  /* 0xfffffff806119812 */ /* 0x010fe200078ec0ff */
[----:B------:R-:W-:Y:S01]  /*1280*/  @!P2 IMAD.WIDE R22, R29, 0x2, R20 ;  /* 0x000000021d16a825 */ /* 0x000fe200078e0214 */
[C---:B------:R-:W-:Y:S02]  /*1290*/  @!P2 LEA R20, P0, R10.reuse, R20, 0x1 ;  /* 0x000000140a14a211 */ /* 0x040fe400078008ff */
[----:B------:R-:W-:Y:S01]  /*12a0*/  @!P1 LEA.HI R9, R9, R4, RZ, 0x3 ;  /* 0x0000000409099211 */ /* 0x000fe200078f18ff */
[----:B------:R-:W-:Y:S01]  /*12b0*/  IMAD.U32 R6, RZ, RZ, UR16 ;  /* 0x00000010ff067e24 */ /* 0x000fe2000f8e00ff */
[C-C-:B------:R-:W-:Y:S02]  /*12c0*/  @!P2 LEA.HI.X R21, R10.reuse, R21, R11.reuse, 0x1, P0 ;  /* 0x000000150a15a211 */ /* 0x140fe400000f0c0b */
[C---:B-----5:R-:W-:Y:S02]  /*12d0*/  @!P1 LEA R26, P0, R10.reuse, R30, 0x1 ;  /* 0x0000001e0a1a9211 */ /* 0x060fe400078008ff */
[----:B------:R-:W-:Y:S01]  /*12e0*/  @!P1 LOP3.LUT R9, R9, 0xfffffff8, RZ, 0xc0, !PT ;  /* 0xfffffff809099812 */ /* 0x000fe200078ec0ff */
[----:B------:R2:W-:Y:S01]  /*12f0*/  @!P2 LDGSTS.E.BYPASS.LTC128B.128 [R132+0x1a100], [R20.64], !P3 ;  /* 0x1a1000001484afae */ /* 0x0005e2000d901d52 */
[----:B------:R-:W-:Y:S01]  /*1300*/  @!P1 LEA.HI.X R27, R10, R31, R11, 0x1, P0 ;  /* 0x0000001f0a1b9211 */ /* 0x000fe200000f0c0b */
[----:B------:R-:W-:Y:S01]  /*1310*/  IMAD.U32 R11, RZ, RZ, UR14 ;  /* 0x0000000eff0b7e24 */ /* 0x000fe2000f8e00ff */
[----:B------:R-:W-:Y:S01]  /*1320*/  PLOP3.LUT P0, PT, PT, PT, UP0, 0x80, 0x0 ;  /* 0x000000000000781c */ /* 0x000fe20003f0f008 */
[----:B-1----:R-:W-:Y:S01]  /*1330*/  @!P1 IMAD.WIDE R24, R9, 0x2, R30 ;  /* 0x0000000209189825 */ /* 0x002fe200078e021e */
[----:B------:R1:W-:Y:S01]  /*1340*/  @!P2 LDGSTS.E.BYPASS.LTC128B.128 [R132+0x1e100], [R14.64], !P4 ;  /* 0x1e1000000e84afae */ /* 0x0003e2000e101d52 */
[----:B------:R-:W-:-:S02]  /*1350*/  IADD3 R8, -R6, c[0x0][0x1d0], -R8 ;  /* 0x0000740006087a10 */ /* 0x000fc40007ffe908 */
[----:B------:R-:W-:Y:S01]  /*1360*/  @!P1 IMAD.WIDE R30, R17, 0x2, R30 ;  /* 0x00000002111e9825 */ /* 0x000fe200078e021e */
[----:B------:R4:W-:Y:S01]  /*1370*/  @!P2 LDGSTS.E.BYPASS.LTC128B.128 [R132+0x22100], [R22.64], !P5 ;  /* 0x221000001684afae */ /* 0x0009e2000e901d52 */
[----:B------:R-:W-:Y:S02]  /*1380*/  PLOP3.LUT P2, PT, PT, PT, UP0, 0x80, 0x0 ;  /* 0x000000000000781c */ /* 0x000fe40003f4f008 */
[----:B------:R-:W-:Y:S01]  /*1390*/  IMAD.U32 R17, RZ, RZ, UR4 ;  /* 0x00000004ff117e24 */ /* 0x000fe2000f8e00ff */
[----:B------:R5:W-:Y:S01]  /*13a0*/  @!P1 LDGSTS.E.BYPASS.LTC128B.128 [R132+0x1b100], [R26.64], !P3 ;  /* 0x1b1000001a849fae */ /* 0x000be2000d901d52 */
[----:B------:R-:W-:Y:S01]  /*13b0*/  @UP0 UIMAD UR4, UR9, UR4, URZ ;  /* 0x00000004090402a4 */ /* 0x000fe2000f8e023f */
[----:B------:R-:W-:Y:S01]  /*13c0*/  PLOP3.LUT P3, PT, PT, PT, UP0, 0x80, 0x0 ;  /* 0x000000000000781c */ /* 0x000fe20003f6f008 */
[----:B------:R-:W-:Y:S01]  /*13d0*/  IMAD.U32 R9, RZ, RZ, UR22 ;  /* 0x00000016ff097e24 */ /* 0x000fe2000f8e00ff */
[----:B------:R5:W-:Y:S01]  /*13e0*/  @!P1 LDGSTS.E.BYPASS.LTC128B.128 [R132+0x1f100], [R24.64], !P4 ;  /* 0x1f10000018849fae */ /* 0x000be2000e101d52 */
[----:B------:R-:W-:Y:S01]  /*13f0*/  ISETP.GE.AND P4, PT, R8, 0x1, PT ;  /* 0x000000010800780c */ /* 0x000fe20003f86270 */
[----:B------:R-:W-:-:S02]  /*1400*/  @UP0 UIMAD UR4, UR5, UR15, UR4 ;  /* 0x0000000f050402a4 */ /* 0x000fc4000f8e0204 */
[----:B------:R3:W-:Y:S01]  /*1410*/  @!P1 LDGSTS.E.BYPASS.LTC128B.128 [R132+0x23100], [R30.64], !P5 ;  /* 0x231000001e849fae */ /* 0x0007e2000e901d52 */
[----:B------:R-:W-:Y:S02]  /*1420*/  PLOP3.LUT P5, PT, PT, PT, UP0, 0x80, 0x0 ;  /* 0x000000000000781c */ /* 0x000fe40003faf008 */
[----:B------:R-:W-:Y:S01]  /*1430*/  PLOP3.LUT P1, PT, PT, PT, UP0, 0x80, 0x0 ;  /* 0x000000000000781c */ /* 0x000fe20003f2f008 */
[----:B------:R-:W0:Y:S01]  /*1440*/  LDGDEPBAR ;  /* 0x00000000000079af */ /* 0x000e220000000000 */
[----:B--2---:R-:W-:Y:S02]  /*1450*/  IMAD.IADD R21, R13, 0x1, R7 ;  /* 0x000000010d157824 */ /* 0x004fe400078e0207 */
[----:B------:R-:W-:Y:S02]  /*1460*/  IMAD.MOV.U32 R20, RZ, RZ, R12 ;  /* 0x000000ffff147224 */ /* 0x000fe400078e000c */
[----:B-1----:R-:W-:Y:S01]  /*1470*/  IMAD.U32 R15, RZ, RZ, UR14 ;  /* 0x0000000eff0f7e24 */ /* 0x002fe2000f8e00ff */
[----:B---3--:R-:W-:Y:S01]  /*1480*/  @P6 SHF.R.S32.HI R195, RZ, 0x1f, R18 ;  /* 0x0000001fffc36819 */ /* 0x008fe20000011412 */
[----:B------:R-:W-:-:S02]  /*1490*/  @!P6 IMAD.MOV.U32 R195, RZ, RZ, R19 ;  /* 0x000000ffffc3e224 */ /* 0x000fc400078e0013 */
[----:B------:R-:W-:Y:S02]  /*14a0*/  @P6 IMAD.MOV.U32 R194, RZ, RZ, R18 ;  /* 0x000000ffffc26224 */ /* 0x000fe400078e0012 */
[----:B------:R-:W-:Y:S01]  /*14b0*/  @!P6 IMAD.MOV.U32 R194, RZ, RZ, R0 ;  /* 0x000000ffffc2e224 */ /* 0x000fe200078e0000 */
[----:B------:R-:W-:Y:S01]  /*14c0*/  BAR.SYNC.DEFER_BLOCKING 0x0 ;  /* 0x0000000000007b1d */ /* 0x000fe20000010000 */
[----:B------:R-:W-:Y:S01]  /*14d0*/  IMAD R203, R195, c[0x0][0x1f0], RZ ;  /* 0x00007c00c3cb7a24 */ /* 0x000fe200078e02ff */
[----:B------:R-:W-:Y:S01]  /*14e0*/  PLOP3.LUT P6, PT, PT, PT, UP0, 0x80, 0x0 ;  /* 0x000000000000781c */ /* 0x000fe20003fcf008 */
[----:B------:R-:W-:-:S04]  /*14f0*/  IMAD.WIDE.U32 R196, R194, c[0x0][0x1f0], R196 ;  /* 0x00007c00c2c47a25 */ /* 0x000fc800078e00c4 */
[----:B------:R-:W-:Y:S02]  /*1500*/  IMAD R203, R194, c[0x0][0x1f4], R203 ;  /* 0x00007d00c2cb7a24 */ /* 0x000fe400078e02cb */
[----:B------:R-:W-:Y:S02]  /*1510*/  IMAD.MOV.U32 R202, RZ, RZ, R196 ;  /* 0x000000ffffca7224 */ /* 0x000fe400078e00c4 */
[----:B------:R-:W-:Y:S02]  /*1520*/  IMAD.IADD R203, R197, 0x1, R203 ;  /* 0x00000001c5cb7824 */ /* 0x000fe400078e02cb */
[----:B------:R-:W-:Y:S02]  /*1530*/  IMAD.U32 R18, RZ, RZ, UR13 ;  /* 0x0000000dff127e24 */ /* 0x000fe4000f8e00ff */
[----:B------:R-:W-:Y:S01]  /*1540*/  @P0 IMAD.WIDE.U32 R16, R17, UR15, R202 ;  /* 0x0000000f11100c25 */ /* 0x000fe2000f8e00ca */
[----:B------:R-:W-:-:S03]  /*1550*/  ISETP.GT.AND P0, PT, R8, 0x20, PT ;  /* 0x000000200800780c */ /* 0x000fc60003f04270 */
[----:B----4-:R-:W-:Y:S01]  /*1560*/  IMAD.WIDE.U32 R22, R9, UR15, R202 ;  /* 0x0000000f09167c25 */ /* 0x010fe2000f8e00ca */
[----:B------:R-:W-:Y:S02]  /*1570*/  @P6 LEA R0, P6, R16, c[0x0][0x1c8], 0x1 ;  /* 0x0000720010006a11 */ /* 0x000fe400078c08ff */
[----:B------:R-:W-:Y:S01]  /*1580*/  @P5 IADD3 R7, R17, UR4, RZ ;  /* 0x0000000411075c10 */ /* 0x000fe2000fffe0ff */
[----:B------:R-:W-:Y:S01]  /*1590*/  IMAD R199, R195, c[0x0][0x218], RZ ;  /* 0x00008600c3c77a24 */ /* 0x000fe200078e02ff */
[----:B------:R-:W-:Y:S01]  /*15a0*/  @P2 LEA R14, P2, R11, R0, 0x1 ;  /* 0x000000000b0e2211 */ /* 0x000fe200078408ff */
[----:B------:R-:W-:Y:S01]  /*15b0*/  ULDC.64 UR4, c[0x0][0x208] ;  /* 0x0000820000047ab9 */ /* 0x000fe20000000a00 */
[----:B------:R-:W-:Y:S01]  /*15c0*/  IADD3 R9, R23, UR24, RZ ;  /* 0x0000001817097c10 */ /* 0x000fe2000fffe0ff */
[----:B------:R-:W-:Y:S01]  /*15d0*/  USHF.L.U32 UR24, UR4, 0x6, URZ ;  /* 0x0000000604187899 */ /* 0x000fe2000800063f */
[----:B------:R-:W-:Y:S01]  /*15e0*/  IMAD R199, R194, c[0x0][0x21c], R199 ;  /* 0x00008700c2c77a24 */ /* 0x000fe200078e02c7 */
[----:B------:R-:W-:Y:S01]  /*15f0*/  @P0 IADD3 R12, P5, R22, UR14, RZ ;  /* 0x0000000e160c0c10 */ /* 0x000fe2000ffbe0ff */
[----:B------:R-:W-:Y:S01]  /*1600*/  USHF.L.U64.HI UR23, UR4, UR23, UR5 ;  /* 0x0000001704177299 */ /* 0x000fe20008010205 */
[----:B------:R-:W-:Y:S01]  /*1610*/  IMAD.WIDE.U32 R194, R194, c[0x0][0x218], R20 ;  /* 0x00008600c2c27a25 */ /* 0x000fe200078e0014 */
[----:B------:R-:W-:Y:S01]  /*1620*/  USHF.L.U64.HI UR11, UR4, UR11, UR5 ;  /* 0x0000000b040b7299 */ /* 0x000fe20008010205 */
[----:B------:R-:W-:Y:S01]  /*1630*/  @P3 LEA.HI.X R7, R16, c[0x0][0x1cc], R7, 0x1, P6 ;  /* 0x0000730010073a11 */ /* 0x000fe200030f0c07 */
[----:B------:R-:W-:Y:S01]  /*1640*/  UIMAD UR12, UR23, UR22, URZ ;  /* 0x00000016170c72a4 */ /* 0x000fe2000f8e023f */
[C---:B------:R-:W-:Y:S01]  /*1650*/  @P4 LEA R16, P3, R22.reuse, c[0x0][0x1c8], 0x1 ;  /* 0x0000720016104a11 */ /* 0x040fe200078608ff */
[----:B------:R-:W-:Y:S01]  /*1660*/  IMAD.IADD R199, R195, 0x1, R199 ;  /* 0x00000001c3c77824 */ /* 0x000fe200078e02c7 */
[----:B------:R-:W-:Y:S01]  /*1670*/  @P1 LEA.HI.X R15, R15, R7, R18, 0x1, P2 ;  /* 0x000000070f0f1211 */ /* 0x000fe200010f0c12 */
[----:B------:R-:W-:Y:S01]  /*1680*/  IMAD.MOV.U32 R198, RZ, RZ, R194 ;  /* 0x000000ffffc67224 */ /* 0x000fe200078e00c2 */
[----:B------:R-:W-:Y:S01]  /*1690*/  @P4 LEA.HI.X R17, R22, c[0x0][0x1cc], R9, 0x1, P3 ;  /* 0x0000730016114a11 */ /* 0x000fe200018f0c09 */
[----:B------:R-:W-:Y:S01]  /*16a0*/  UIMAD UR12, UR21, UR24, UR12 ;  /* 0x00000018150c72a4 */ /* 0x000fe2000f8e020c */
[----:B------:R-:W-:Y:S01]  /*16b0*/  ISETP.GE.AND P3, PT, R10, c[0x0][0x1d4], PT ;  /* 0x000075000a007a0c */ /* 0x000fe20003f66270 */
[----:B------:R-:W-:Y:S01]  /*16c0*/  @UP0 UIADD3 UR5, UR17, -0x2, URZ ;  /* 0xfffffffe11050890 */ /* 0x000fe2000fffe03f */
[----:B------:R-:W-:-:S02]  /*16d0*/  ISETP.GE.AND P2, PT, R4, c[0x0][0x1d4], PT ;  /* 0x0000750004007a0c */ /* 0x000fc40003f46270 */
[----:B------:R-:W-:Y:S01]  /*16e0*/  ISETP.GE.AND P1, PT, R3, c[0x0][0x1d4], PT ;  /* 0x0000750003007a0c */ /* 0x000fe20003f26270 */
[----:B------:R-:W-:Y:S01]  /*16f0*/  @UP0 UIMAD UR23, UR23, UR5, URZ ;  /* 0x00000005171702a4 */ /* 0x000fe2000f8e023f */
[----:B------:R-:W-:Y:S02]  /*1700*/  @P0 IADD3.X R9, R9, UR13, RZ, P5, !PT ;  /* 0x0000000d09090c10 */ /* 0x000fe4000affe4ff */
[----:B------:R-:W-:Y:S02]  /*1710*/  @P0 LEA R18, P6, R12, c[0x0][0x1c8], 0x1 ;  /* 0x000072000c120a11 */ /* 0x000fe400078c08ff */
[----:B------:R-:W-:Y:S02]  /*1720*/  ISETP.GE.AND P5, PT, R10, c[0x0][0x1d4], PT ;  /* 0x000075000a007a0c */ /* 0x000fe40003fa6270 */
[----:B------:R-:W-:Y:S01]  /*1730*/  @P0 LEA.HI.X R19, R12, c[0x0][0x1cc], R9, 0x1, P6 ;  /* 0x000073000c130a11 */ /* 0x000fe200030f0c09 */
[----:B------:R-:W-:Y:S01]  /*1740*/  IMAD.U32 R9, RZ, RZ, UR24 ;  /* 0x00000018ff097e24 */ /* 0x000fe2000f8e00ff */
[----:B------:R-:W-:Y:S01]  /*1750*/  @!PT LDS RZ, [RZ] ;  /* 0x00000000fffff984 */ /* 0x000fe20000000800 */
[----:B------:R-:W-:Y:S01]  /*1760*/  @!PT LDS RZ, [RZ] ;  /* 0x00000000fffff984 */ /* 0x000fe20000000800 */
[----:B------:R-:W-:Y:S01]  /*1770*/  @!PT LDS RZ, [RZ] ;  /* 0x00000000fffff984 */ /* 0x000fe20000000800 */
[----:B------:R1:W-:Y:S01]  /*1780*/  @P4 LDGSTS.E.BYPASS.LTC128B.128 [R132+0xc100], [R16.64], !P3 ;  /* 0x0c10000010844fae */ /* 0x0003e2000d901d52 */
[----:B------:R-:W-:-:S02]  /*1790*/  ISETP.LT.OR P6, PT, R8, 0x1, P5 ;  /* 0x000000010800780c */ /* 0x000fc40002fc1670 */
[----:B------:R-:W-:Y:S01]  /*17a0*/  IMAD.WIDE.U32 R10, R9, UR22, R198 ;  /* 0x00000016090a7c25 */ /* 0x000fe2000f8e00c6 */
[----:B------:R1:W-:Y:S01]  /*17b0*/  @P4 LDGSTS.E.BYPASS.LTC128B.128 [R132+0xe100], [R16.64+0x80], !P2 ;  /* 0x0e10008010844fae */ /* 0x0003e2000d101d52 */
[----:B------:R-:W-:-:S03]  /*17c0*/  ISETP.LT.OR P5, PT, R8, 0x21, P5 ;  /* 0x000000210800780c */ /* 0x000fc60002fa1670 */
[----:B------:R1:W-:Y:S01]  /*17d0*/  @P4 LDGSTS.E.BYPASS.LTC128B.128 [R132+0x10100], [R16.64+0x100], !P1 ;  /* 0x1010010010844fae */ /* 0x0003e2000c901d52 */
[----:B------:R-:W-:Y:S02]  /*17e0*/  ISETP.GE.AND P4, PT, R4, c[0x0][0x1d4], PT ;  /* 0x0000750004007a0c */ /* 0x000fe40003f86270 */
[----:B------:R-:W-:Y:S01]  /*17f0*/  IADD3 R4, R11, UR12, RZ ;  /* 0x0000000c0b047c10 */ /* 0x000fe2000fffe0ff */
[----:B------:R2:W-:Y:S01]  /*1800*/  @P0 LDGSTS.E.BYPASS.LTC128B.128 [R132+0xd100], [R18.64], !P3 ;  /* 0x0d10000012840fae */ /* 0x0005e2000d901d52 */
[----:B------:R-:W-:Y:S02]  /*1810*/  USHF.L.U32 UR12, UR4, 0x5, URZ ;  /* 0x00000005040c7899 */ /* 0x000fe4000800063f */
[----:B------:R-:W-:Y:S01]  /*1820*/  @UP0 USHF.R.S32.HI UR4, URZ, 0x1f, UR5 ;  /* 0x0000001f3f040899 */ /* 0x000fe20008011405 */
[----:B------:R2:W-:Y:S01]  /*1830*/  @P0 LDGSTS.E.BYPASS.LTC128B.128 [R132+0xf100], [R18.64+0x80], !P2 ;  /* 0x0f10008012840fae */ /* 0x0005e2000d101d52 */
[----:B------:R-:W-:Y:S02]  /*1840*/  USHF.L.U32 UR22, UR12, 0x1, URZ ;  /* 0x000000010c167899 */ /* 0x000fe4000800063f */
[----:B------:R-:W-:Y:S01]  /*1850*/  USHF.L.U64.HI UR21, UR12, 0x1, UR11 ;  /* 0x000000010c157899 */ /* 0x000fe2000801020b */
[----:B------:R2:W-:Y:S01]  /*1860*/  @P0 LDGSTS.E.BYPASS.LTC128B.128 [R132+0x11100], [R18.64+0x100], !P1 ;  /* 0x1110010012840fae */ /* 0x0005e2000c901d52 */
[----:B------:R-:W-:Y:S01]  /*1870*/  LEA R12, P0, R10, c[0x0][0x1f8], 0x1 ;  /* 0x00007e000a0c7a11 */ /* 0x000fe200078008ff */
[----:B------:R-:W-:-:S02]  /*1880*/  @UP0 UIMAD UR4, UR4, UR24, UR23 ;  /* 0x00000018040402a4 */ /* 0x000fc4000f8e0217 */
[----:B------:R-:W0:Y:S01]  /*1890*/  LDGDEPBAR ;  /* 0x00000000000079af */ /* 0x000e220000000000 */
[----:B------:R-:W-:Y:S02]  /*18a0*/  LEA.HI.X R13, R10, c[0x0][0x1fc], R4, 0x1, P0 ;  /* 0x00007f000a0d7a11 */ /* 0x000fe400000f0c04 */
[C---:B------:R-:W-:Y:S02]  /*18b0*/  ISETP.LT.OR P0, PT, R8.reuse, 0x1, P4 ;  /* 0x000000010800780c */ /* 0x040fe40002701670 */
[----:B------:R-:W-:Y:S01]  /*18c0*/  ISETP.LT.OR P4, PT, R8, 0x21, P4 ;  /* 0x000000210800780c */ /* 0x000fe20002781670 */
[----:B------:R3:W-:Y:S01]  /*18d0*/  LDGSTS.E.BYPASS.LTC128B.128 [R132+0x100], [R12.64], !P6 ;  /* 0x001000000c847fae */ /* 0x0007e2000f101d52 */
[----:B------:R-:W-:Y:S02]  /*18e0*/  ISETP.GE.AND P6, PT, R3, c[0x0][0x1d4], PT ;  /* 0x0000750003007a0c */ /* 0x000fe40003fc6270 */
[----:B------:R-:W-:-:S05]  /*18f0*/  LOP3.LUT R4, R188, 0xfffffff0, RZ, 0xc0, !PT ;  /* 0xfffffff0bc047812 */ /* 0x000fca00078ec0ff */
[----:B------:R-:W-:Y:S02]  /*1900*/  IMAD.IADD R11, R5, 0x1, -R4 ;  /* 0x00000001050b7824 */ /* 0x000fe400078e0a04 */
[----:B------:R3:W-:Y:S01]  /*1910*/  LDGSTS.E.BYPASS.LTC128B.128 [R132+0x2100], [R12.64+0x80], !P0 ;  /* 0x021000800c847fae */ /* 0x0007e2000c101d52 */
[C---:B------:R-:W-:Y:S02]  /*1920*/  ISETP.LT.OR P0, PT, R8.reuse, 0x1, P6 ;  /* 0x000000010800780c */ /* 0x040fe40003701670 */
[----:B------:R-:W-:Y:S02]  /*1930*/  ISETP.LT.OR P6, PT, R8, 0x21, P6 ;  /* 0x000000210800780c */ /* 0x000fe400037c1670 */
[----:B------:R-:W-:-:S04]  /*1940*/  SHF.R.S32.HI R4, RZ, 0x1f, R11 ;  /* 0x0000001fff047819 */ /* 0x000fc8000001140b */
[----:B------:R-:W-:-:S04]  /*1950*/  LEA.HI R3, R4, R11, RZ, 0x3 ;  /* 0x0000000b04037211 */ /* 0x000fc800078f18ff */
[----:B------:R-:W-:Y:S01]  /*1960*/  LOP3.LUT R20, R3, 0xfffffff8, RZ, 0xc0, !PT ;  /* 0xfffffff803147812 */ /* 0x000fe200078ec0ff */
[----:B------:R3:W-:Y:S01]  /*1970*/  LDGSTS.E.BYPASS.LTC128B.128 [R132+0x4100], [R12.64+0x100], !P0 ;  /* 0x041001000c847fae */ /* 0x0007e2000c101d52 */
[----:B-1----:R-:W-:-:S03]  /*1980*/  IADD3 R16, P0, R12, UR22, RZ ;  /* 0x000000160c107c10 */ /* 0x002fc6000ff1e0ff */
[----:B------:R-:W-:Y:S01]  /*1990*/  IMAD.IADD R20, R11, 0x1, -R20 ;  /* 0x000000010b147824 */ /* 0x000fe200078e0a14 */
[----:B------:R-:W-:Y:S02]  /*19a0*/  IADD3.X R17, R13, UR21, RZ, P0, !PT ;  /* 0x000000150d117c10 */ /* 0x000fe400087fe4ff */
[----:B------:R-:W-:Y:S01]  /*19b0*/  PLOP3.LUT P0, PT, PT, PT, UP0, 0x80, 0x0 ;  /* 0x000000000000781c */ /* 0x000fe20003f0f008 */
[----:B------:R-:W-:Y:S02]  /*19c0*/  IMAD.SHL.U32 R11, R20, 0x40, RZ ;  /* 0x00000040140b7824 */ /* 0x000fe400078e00ff */
[----:B------:R2:W-:Y:S01]  /*19d0*/  LDGSTS.E.BYPASS.LTC128B.128 [R132+0x1100], [R16.64], !P5 ;  /* 0x0110000010847fae */ /* 0x0005e2000e901d52 */
[----:B------:R-:W-:Y:S02]  /*19e0*/  PLOP3.LUT P5, PT, PT, PT, UP0, 0x80, 0x0 ;  /* 0x000000000000781c */ /* 0x000fe40003faf008 */
[----:B------:R-:W-:Y:S01]  /*19f0*/  LOP3.LUT R11, R11, 0x1c0, RZ, 0xc0, !PT ;  /* 0x000001c00b0b7812 */ /* 0x000fe200078ec0ff */
[----:B------:R2:W-:Y:S01]  /*1a00*/  LDGSTS.E.BYPASS.LTC128B.128 [R132+0x3100], [R16.64+0x80], !P4 ;  /* 0x0310008010847fae */ /* 0x0005e2000e101d52 */
[----:B------:R-:W-:-:S03]  /*1a10*/  PLOP3.LUT P4, PT, PT, PT, UP0, 0x80, 0x0 ;  /* 0x000000000000781c */ /* 0x000fc60003f8f008 */
[----:B------:R2:W-:Y:S01]  /*1a20*/  LDGSTS.E.BYPASS.LTC128B.128 [R132+0x5100], [R16.64+0x100], !P6 ;  /* 0x0510010010847fae */ /* 0x0005e2000f101d52 */
[----:B------:R-:W-:-:S03]  /*1a30*/  PLOP3.LUT P6, PT, PT, PT, UP0, 0x80, 0x0 ;  /* 0x000000000000781c */ /* 0x000fc60003fcf008 */
[----:B------:R-:W0:Y:S01]  /*1a40*/  LDGDEPBAR ;  /* 0x00000000000079af */ /* 0x000e220000000000 */
[----:B---3--:R-:W-:-:S04]  /*1a50*/  SHF.R.S32.HI R13, RZ, 0x4, R188 ;  /* 0x00000004ff0d7819 */ /* 0x008fc800000114bc */
[----:B------:R-:W-:-:S05]  /*1a60*/  LEA.HI R188, R188, R13, RZ, 0x1 ;  /* 0x0000000dbcbc7211 */ /* 0x000fca00078f08ff */
[----:B------:R-:W-:Y:S01]  /*1a70*/  @P6 IMAD.MOV.U32 R12, RZ, RZ, R0 ;  /* 0x000000ffff0c6224 */ /* 0x000fe200078e0000 */
[----:B------:R-:W-:-:S05]  /*1a80*/  LOP3.LUT R188, R188, 0xfffffffe, RZ, 0xc0, !PT ;  /* 0xfffffffebcbc7812 */ /* 0x000fca00078ec0ff */
[----:B------:R-:W-:Y:S02]  /*1a90*/  IMAD.IADD R188, R13, 0x1, -R188 ;  /* 0x000000010dbc7824 */ /* 0x000fe400078e0abc */
[----:B------:R-:W-:Y:S01]  /*1aa0*/  @P6 IMAD.MOV.U32 R13, RZ, RZ, R7 ;  /* 0x000000ffff0d6224 */ /* 0x000fe200078e0007 */
[----:B------:R-:W-:Y:S01]  /*1ab0*/  PLOP3.LUT P6, PT, PT, PT, UP0, 0x80, 0x0 ;  /* 0x000000000000781c */ /* 0x000fe20003fcf008 */
[----:B------:R-:W-:Y:S01]  /*1ac0*/  IMAD.SHL.U32 R0, R188, 0x8, RZ ;  /* 0x00000008bc007824 */ /* 0x000fe200078e00ff */
[----:B------:R-:W-:Y:S01]  /*1ad0*/  PLOP3.LUT P6, PT, PT, PT, UP0, 0x80, 0x0 ;  /* 0x000000000000781c */ /* 0x000fe20003fcf008 */
[----:B------:R-:W-:Y:S01]  /*1ae0*/  IMAD.SHL.U32 R7, R207, 0x40, RZ ;  /* 0x00000040cf077824 */ /* 0x000fe200078e00ff */
[----:B------:R1:W-:Y:S01]  /*1af0*/  @P5 LDGSTS.E.BYPASS.LTC128B.128 [R132+0x12100], [R12.64], !P3 ;  /* 0x121000000c845fae */ /* 0x0003e2000d901d52 */
[----:B------:R-:W-:Y:S02]  /*1b00*/  PLOP3.LUT P5, PT, PT, PT, UP0, 0x80, 0x0 ;  /* 0x000000000000781c */ /* 0x000fe40003faf008 */
[----:B------:R-:W-:Y:S01]  /*1b10*/  LOP3.LUT R0, R11, 0x8, R0, 0xf8, !PT ;  /* 0x000000080b007812 */ /* 0x000fe200078ef800 */
[----:B------:R1:W-:Y:S01]  /*1b20*/  @P4 LDGSTS.E.BYPASS.LTC128B.128 [R132+0x14100], [R12.64+0x80], !P2 ;  /* 0x141000800c844fae */ /* 0x0003e2000d101d52 */
[----:B------:R-:W-:-:S02]  /*1b30*/  PLOP3.LUT P4, PT, PT, PT, UP0, 0x80, 0x0 ;  /* 0x000000000000781c */ /* 0x000fc40003f8f008 */
[----:B------:R-:W-:Y:S01]  /*1b40*/  LOP3.LUT R7, R7, 0x1c0, RZ, 0xc0, !PT ;  /* 0x000001c007077812 */ /* 0x000fe200078ec0ff */
[----:B------:R1:W-:Y:S01]  /*1b50*/  @P0 LDGSTS.E.BYPASS.LTC128B.128 [R132+0x16100], [R12.64+0x100], !P1 ;  /* 0x161001000c840fae */ /* 0x0003e2000c901d52 */
[----:B------:R-:W-:Y:S02]  /*1b60*/  PLOP3.LUT P0, PT, PT, PT, UP0, 0x80, 0x0 ;  /* 0x000000000000781c */ /* 0x000fe40003f0f008 */
[----:B------:R-:W-:Y:S02]  /*1b70*/  SHF.R.U32.HI R11, RZ, 0x3, R11 ;  /* 0x00000003ff0b7819 */ /* 0x000fe4000001160b */
[----:B------:R-:W-:Y:S01]  /*1b80*/  LOP3.LUT R2, R7, 0x8, R2, 0xf8, !PT ;  /* 0x0000000807027812 */ /* 0x000fe200078ef802 */
[----:B------:R1:W-:Y:S01]  /*1b90*/  @P5 LDGSTS.E.BYPASS.LTC128B.128 [R132+0x13100], [R14.64], !P3 ;  /* 0x131000000e845fae */ /* 0x0003e2000d901d52 */
[----:B------:R-:W-:Y:S01]  /*1ba0*/  LOP3.LUT R0, R0, R11, RZ, 0x3c, !PT ;  /* 0x0000000b00007212 */ /* 0x000fe200078e3cff */
[----:B------:R-:W-:Y:S01]  /*1bb0*/  IMAD.SHL.U32 R11, R3, 0x40, RZ ;  /* 0x00000040030b7824 */ /* 0x000fe200078e00ff */
[----:B------:R-:W-:Y:S01]  /*1bc0*/  SHF.R.U32.HI R7, RZ, 0x3, R7 ;  /* 0x00000003ff077819 */ /* 0x000fe20000011607 */
[----:B------:R1:W-:Y:S01]  /*1bd0*/  @P4 LDGSTS.E.BYPASS.LTC128B.128 [R132+0x15100], [R14.64+0x80], !P2 ;  /* 0x151000800e844fae */ /* 0x0003e2000d101d52 */
[----:B------:R-:W-:-:S02]  /*1be0*/  PLOP3.LUT P5, PT, PT, PT, UP0, 0x80, 0x0 ;  /* 0x000000000000781c */ /* 0x000fc40003faf008 */
[----:B------:R-:W-:Y:S01]  /*1bf0*/  LOP3.LUT R3, R2, R7, RZ, 0x3c, !PT ;  /* 0x0000000702037212 */ /* 0x000fe200078e3cff */
[----:B------:R1:W-:Y:S01]  /*1c00*/  @P0 LDGSTS.E.BYPASS.LTC128B.128 [R132+0x17100], [R14.64+0x100], !P1 ;  /* 0x171001000e840fae */ /* 0x0003e2000c901d52 */
[----:B------:R-:W-:Y:S01]  /*1c10*/  LOP3.LUT R4, R0, 0xfffffe00, R11, 0xf8, !PT ;  /* 0xfffffe0000047812 */ /* 0x000fe200078ef80b */
[----:B------:R-:W-:Y:S01]  /*1c20*/  IMAD.MOV.U32 R2, RZ, RZ, 0x10 ;  /* 0x00000010ff027424 */ /* 0x000fe200078e00ff */
[----:B------:R-:W-:Y:S01]  /*1c30*/  SHF.R.S32.HI R7, RZ, 0x5, R84 ;  /* 0x00000005ff077819 */ /* 0x000fe20000011454 */
[----:B------:R-:W0:Y:S01]  /*1c40*/  LDGDEPBAR ;  /* 0x00000000000079af */ /* 0x000e220000000000 */
[----:B------:R-:W-:Y:S01]  /*1c50*/  IMAD R188, R188, 0x200, R3 ;  /* 0x00000200bcbc7824 */ /* 0x000fe200078e0203 */
[----:B------:R-:W-:Y:S01]  /*1c60*/  PLOP3.LUT P0, PT, PT, PT, UP0, 0x80, 0x0 ;  /* 0x000000000000781c */ /* 0x000fe20003f0f008 */
[----:B------:R-:W-:Y:S01]  /*1c70*/  IMAD.MOV.U32 R3, RZ, RZ, 0x20 ;  /* 0x00000020ff037424 */ /* 0x000fe200078e00ff */
[----:B------:R-:W-:Y:S01]  /*1c80*/  LOP3.LUT P4, RZ, R20, 0x2, RZ, 0xc0, !PT ;  /* 0x0000000214ff7812 */ /* 0x000fe2000788c0ff */
[----:B------:R-:W-:-:S02]  /*1c90*/  IMAD R0, R7, 0x400, R4 ;  /* 0x0000040007007824 */ /* 0x000fc400078e0204 */
[----:B------:R-:W-:Y:S01]  /*1ca0*/  IMAD.SHL.U32 R188, R188, 0x2, RZ ;  /* 0x00000002bcbc7824 */ /* 0x000fe200078e00ff */
[----:B------:R-:W-:Y:S01]  /*1cb0*/  SEL R2, R2, 0xfffffff0, !P4 ;  /* 0xfffffff002027807 */ /* 0x000fe20006000000 */
[C---:B------:R-:W-:Y:S01]  /*1cc0*/  IMAD.SHL.U32 R72, R0.reuse, 0x2, RZ ;  /* 0x0000000200487824 */ /* 0x040fe200078e00ff */
[----:B------:R-:W-:Y:S01]  /*1cd0*/  LEA R190, R0, 0x18100, 0x1 ;  /* 0x0001810000be7811 */ /* 0x000fe200078e08ff */
[----:B------:R-:W-:Y:S01]  /*1ce0*/  @P5 IMAD.WIDE.U32 R8, R9, UR5, R198 ;  /* 0x0000000509085c25 */ /* 0x000fe2000f8e00c6 */
[----:B------:R-:W-:Y:S02]  /*1cf0*/  LOP3.LUT P4, RZ, R207, 0x2, RZ, 0xc0, !PT ;  /* 0x00000002cfff7812 */ /* 0x000fe4000788c0ff */
[----:B------:R-:W-:Y:S01]  /*1d00*/  PLOP3.LUT P5, PT, PT, PT, UP0, 0x80, 0x0 ;  /* 0x000000000000781c */ /* 0x000fe20003faf008 */
[----:B------:R-:W-:Y:S01]  /*1d10*/  IMAD.SHL.U32 R187, R2, 0x2, RZ ;  /* 0x0000000202bb7824 */ /* 0x000fe200078e00ff */
[----:B------:R-:W-:Y:S02]  /*1d20*/  @P6 LEA R0, P6, R8, c[0x0][0x1f8], 0x1 ;  /* 0x00007e0008006a11 */ /* 0x000fe400078c08ff */
[----:B------:R-:W-:Y:S01]  /*1d30*/  @P0 IADD3 R23, R9, UR4, RZ ;  /* 0x0000000409170c10 */ /* 0x000fe2000fffe0ff */
[----:B------:R-:W-:Y:S01]  /*1d40*/  IMAD.IADD R186, R190, 0x1, R187 ;  /* 0x00000001beba7824 */ /* 0x000fe200078e02bb */
[----:B------:R-:W-:Y:S01]  /*1d50*/  PLOP3.LUT P0, PT, PT, PT, UP0, 0x80, 0x0 ;  /* 0x000000000000781c */ /* 0x000fe20003f0f008 */
[----:B------:R-:W-:Y:S01]  /*1d60*/  ULDC UR4, c[0x0][0x1d0] ;  /* 0x0000740000047ab9 */ /* 0x000fe20000000800 */
[----:B------:R-:W-:Y:S01]  /*1d70*/  SEL R189, R3, 0xffffffe0, !P4 ;  /* 0xffffffe003bd7807 */ /* 0x000fe20006000000 */
[----:B------:R-:W-:Y:S01]  /*1d80*/  UIADD3 UR4, -UR16, UR4, UR6 ;  /* 0x0000000410047290 */ /* 0x000fe2000fffe106 */
[----:B------:R-:W-:-:S04]  /*1d90*/  DEPBAR.LE SB0, 0x3 ;  /* 0x000080c00000791a */ /* 0x000fc80000000000 */
[----:B------:R-:W-:-:S04]  /*1da0*/  DEPBAR.LE SB0, 0x2 ;  /* 0x000080800000791a */ /* 0x000fc80000000000 */
[----:B------:R-:W-:Y:S01]  /*1db0*/  BAR.SYNC.DEFER_BLOCKING 0x0 ;  /* 0x0000000000007b1d */ /* 0x000fe20000010000 */
[----:B------:R-:W-:Y:S01]  /*1dc0*/  IMAD.IADD R85, R188, 0x1, R189 ;  /* 0x00000001bc557824 */ /* 0x000fe200078e02bd */
[----:B------:R-:W-:Y:S02]  /*1dd0*/  @P5 LEA.HI.X R23, R8, c[0x0][0x1fc], R23, 0x1, P6 ;  /* 0x00007f0008175a11 */ /* 0x000fe400030f0c17 */
[----:B------:R-:W-:Y:S02]  /*1de0*/  PLOP3.LUT P5, PT, PT, PT, UP0, 0x80, 0x0 ;  /* 0x000000000000781c */ /* 0x000fe40003faf008 */
[----:B------:R-:W-:Y:S01]  /*1df0*/  @P0 IADD3 R2, P6, R0, UR22, RZ ;  /* 0x0000001600020c10 */ /* 0x000fe2000ffde0ff */
[----:B------:R-:W-:Y:S01]  /*1e00*/  ULDC UR16, c[0x0][0x324] ;  /* 0x0000c90000107ab9 */ /* 0x000fe20000000800 */
[----:B------:R-:W-:Y:S01]  /*1e10*/  PLOP3.LUT P0, PT, PT, PT, UP0, 0x80, 0x0 ;  /* 0x000000000000781c */ /* 0x000fe20003f0f008 */
[----:B------:R-:W-:-:S10]  /*1e20*/  ULOP3.LUT UR16, URZ, UR16, URZ, 0x33, !UPT ;  /* 0x000000103f107292 */ /* 0x000fd4000f8e333f */
[----:B------:R-:W-:Y:S02]  /*1e30*/  @P5 IADD3.X R21, R23, UR21, RZ, P6, !PT ;  /* 0x0000001517155c10 */ /* 0x000fe4000b7fe4ff */
[----:B------:R-:W-:Y:S01]  /*1e40*/  PLOP3.LUT P5, PT, PT, PT, UP0, 0x80, 0x0 ;  /* 0x000000000000781c */ /* 0x000fe20003faf008 */
[----:B------:R-:W-:Y:S01]  /*1e50*/  @P0 IMAD.MOV.U32 R22, RZ, RZ, R0 ;  /* 0x000000ffff160224 */ /* 0x000fe200078e0000 */
[----:B------:R-:W-:Y:S01]  /*1e60*/  PLOP3.LUT P6, PT, PT, PT, UP0, 0x80, 0x0 ;  /* 0x000000000000781c */ /* 0x000fe20003fcf008 */
[----:B------:R-:W-:Y:S01]  /*1e70*/  LDSM.16.M88.4 R72, [R72+0x18100] ;  /* 0x018100004848783b */ /* 0x000fe20000000200 */
[----:B------:R-:W-:Y:S01]  /*1e80*/  PLOP3.LUT P0, PT, PT, PT, UP0, 0x80, 0x0 ;  /* 0x000000000000781c */ /* 0x000fe20003f0f008 */
[----:B------:R-:W-:Y:S02]  /*1e90*/  IMAD.MOV.U32 R0, RZ, RZ, 0x40 ;  /* 0x00000040ff007424 */ /* 0x000fe400078e00ff */
[----:B------:R-:W3:Y:S04]  /*1ea0*/  LDSM.16.M88.4 R44, [R188+0xc100] ;  /* 0x00c10000bc2c783b */ /* 0x000ee80000000200 */
[----:B------:R-:W4:Y:S04]  /*1eb0*/  LDSM.16.M88.4 R36, [R188+0xc900] ;  /* 0x00c90000bc24783b */ /* 0x000f280000000200 */
[----:B------:R-:W4:Y:S04]  /*1ec0*/  LDSM.16.M88.4 R28, [R188+0xd100] ;  /* 0x00d10000bc1c783b */ /* 0x000f280000000200 */
[----:B-1----:R-:W5:Y:S04]  /*1ed0*/  LDSM.16.M88.4 R12, [R188+0xd900] ;  /* 0x00d90000bc0c783b */ /* 0x002f680000000200 */
[----:B------:R-:W-:Y:S04]  /*1ee0*/  LDSM.16.M88.4 R64, [R186] ;  /* 0x00000000ba40783b */ /* 0x000fe80000000200 */
[----:B--2---:R-:W1:Y:S04]  /*1ef0*/  LDSM.16.M88.4 R16, [R85+0xc100] ;  /* 0x00c100005510783b */ /* 0x004e680000000200 */
[----:B------:R-:W2:Y:S04]  /*1f00*/  LDSM.16.M88.4 R8, [R85+0xc900] ;  /* 0x00c900005508783b */ /* 0x000ea80000000200 */
[----:B------:R-:W-:Y:S01]  /*1f10*/  LDSM.16.M88.4 R68, [R85+0xd900] ;  /* 0x00d900005544783b */ /* 0x000fe20000000200 */
[C---:B---3--:R-:W-:Y:S08]  /*1f20*/  HMMA.16816.F32.BF16 R48, R72.reuse, R44, RZ ;  /* 0x0000002c4830723c */ /* 0x048ff000000418ff */
[C---:B----4-:R-:W-:Y:S08]  /*1f30*/  HMMA.16816.F32.BF16 R40, R72.reuse, R36, RZ ;  /* 0x000000244828723c */ /* 0x050ff000000418ff */
[C---:B------:R-:W-:Y:S08]  /*1f40*/  HMMA.16816.F32.BF16 R32, R72.reuse, R28, RZ ;  /* 0x0000001c4820723c */ /* 0x040ff000000418ff */
[C---:B------:R-:W-:Y:S08]  /*1f50*/  HMMA.16816.F32.BF16 R44, R72.reuse, R46, RZ ;  /* 0x0000002e482c723c */ /* 0x040ff000000418ff */
[C---:B------:R-:W-:Y:S08]  /*1f60*/  HMMA.16816.F32.BF16 R36, R72.reuse, R38, RZ ;  /* 0x000000264824723c */ /* 0x040ff000000418ff */
[C---:B------:R-:W-:Y:S08]  /*1f70*/  HMMA.16816.F32.BF16 R28, R72.reuse, R30, RZ ;  /* 0x0000001e481c723c */ /* 0x040ff000000418ff */
[C---:B-----5:R-:W-:Y:S08]  /*1f80*/  HMMA.16816.F32.BF16 R24, R72.reuse, R12, RZ ;  /* 0x0000000c4818723c */ /* 0x060ff000000418ff */
[----:B------:R-:W-:Y:S01]  /*1f90*/  HMMA.16816.F32.BF16 R72, R72, R14, RZ ;  /* 0x0000000e4848723c */ /* 0x000fe200000418ff */
[----:B------:R-:W3:Y:S04]  /*1fa0*/  LDSM.16.M88.4 R12, [R85+0xd100] ;  /* 0x00d10000550c783b */ /* 0x000ee80000000200 */
[----:B------:R-:W-:Y:S01]  /*1fb0*/  @!PT LDS RZ, [RZ] ;  /* 0x00000000fffff984 */ /* 0x000fe20000000800 */
[----:B------:R-:W-:Y:S01]  /*1fc0*/  @!PT LDS RZ, [RZ] ;  /* 0x00000000fffff984 */ /* 0x000fe20000000800 */
[----:B------:R-:W-:Y:S01]  /*1fd0*/  @!PT LDS RZ, [RZ] ;  /* 0x00000000fffff984 */ /* 0x000fe20000000800 */
[----:B------:R4:W-:Y:S01]  /*1fe0*/  @P5 LDGSTS.E.BYPASS.LTC128B.128 [R132+0x6100], [R22.64], !P3 ;  /* 0x0610000016845fae */ /* 0x0009e2000d901d52 */
[----:B------:R-:W-:-:S02]  /*1ff0*/  PLOP3.LUT P5, PT, PT, PT, UP0, 0x80, 0x0 ;  /* 0x000000000000781c */ /* 0x000fc40003faf008 */
[----:B-1----:R-:W-:Y:S01]  /*2000*/  HMMA.16816.F32.BF16 R48, R64, R16, R48 ;  /* 0x000000104030723c */ /* 0x002fe20000041830 */
[----:B------:R4:W-:Y:S01]  /*2010*/  @P6 LDGSTS.E.BYPASS.LTC128B.128 [R132+0x8100], [R22.64+0x80], !P2 ;  /* 0x0810008016846fae */ /* 0x0009e2000d101d52 */
[----:B------:R-:W-:-:S03]  /*2020*/  LOP3.LUT P6, RZ, R20, 0x4, RZ, 0xc0, !PT ;  /* 0x0000000414ff7812 */ /* 0x000fc600078cc0ff */
[----:B------:R4:W-:Y:S01]  /*2030*/  @P0 LDGSTS.E.BYPASS.LTC128B.128 [R132+0xa100], [R22.64+0x100], !P1 ;  /* 0x0a10010016840fae */ /* 0x0009e2000c901d52 */
[----:B------:R-:W-:Y:S02]  /*2040*/  LOP3.LUT P0, RZ, R207, 0x4, RZ, 0xc0, !PT ;  /* 0x00000004cfff7812 */ /* 0x000fe4000780c0ff */
[----:B------:R-:W-:Y:S01]  /*2050*/  SEL R3, R3, 0xffffffe0, !P6 ;  /* 0xffffffe003037807 */ /* 0x000fe20007000000 */
[C---:B--2---:R-:W-:Y:S01]  /*2060*/  HMMA.16816.F32.BF16 R40, R64.reuse, R8, R40 ;  /* 0x000000084028723c */ /* 0x044fe20000041828 */
[----:B------:R-:W-:Y:S01]  /*2070*/  PLOP3.LUT P6, PT, PT, PT, UP0, 0x80, 0x0 ;  /* 0x000000000000781c */ /* 0x000fe20003fcf008 */
[----:B------:R-:W-:Y:S01]  /*2080*/  @P5 IMAD.MOV.U32 R16, RZ, RZ, R2 ;  /* 0x000000ffff105224 */ /* 0x000fe200078e0002 */
[----:B------:R-:W-:Y:S01]  /*2090*/  SEL R192, R0, 0xffffffc0, !P0 ;  /* 0xffffffc000c07807 */ /* 0x000fe20004000000 */
[----:B------:R-:W-:Y:S01]  /*20a0*/  @P5 IMAD.MOV.U32 R17, RZ, RZ, R21 ;  /* 0x000000ffff115224 */ /* 0x000fe200078e0015 */
[----:B------:R-:W-:Y:S01]  /*20b0*/  PLOP3.LUT P5, PT, PT, PT, UP0, 0x80, 0x0 ;  /* 0x000000000000781c */ /* 0x000fe20003faf008 */
[C---:B------:R-:W-:Y:S01]  /*20c0*/  IMAD R185, R3.reuse, 0x2, R190 ;  /* 0x0000000203b97824 */ /* 0x040fe200078e02be */
[----:B------:R-:W-:Y:S01]  /*20d0*/  PLOP3.LUT P0, PT, PT, PT, UP0, 0x80, 0x0 ;  /* 0x000000000000781c */ /* 0x000fe20003f0f008 */
[----:B------:R-:W-:Y:S01]  /*20e0*/  IMAD.IADD R2, R188, 0x1, R192 ;  /* 0x00000001bc027824 */ /* 0x000fe200078e02c0 */
[----:B------:R-:W-:Y:S01]  /*20f0*/  HMMA.16816.F32.BF16 R36, R64, R10, R36 ;  /* 0x0000000a4024723c */ /* 0x000fe20000041824 */
[----:B------:R-:W-:-:S02]  /*2100*/  IMAD R184, R3, 0x2, R186 ;  /* 0x0000000203b87824 */ /* 0x000fc400078e02ba */
[----:B------:R-:W-:Y:S02]  /*2110*/  IMAD.IADD R0, R192, 0x1, R85 ;  /* 0x00000001c0007824 */ /* 0x000fe400078e0255 */
[----:B------:R1:W-:Y:S03]  /*2120*/  @P6 LDGSTS.E.BYPASS.LTC128B.128 [R132+0x7100], [R16.64], !P3 ;  /* 0x0710000010846fae */ /* 0x0003e6000d901d52 */
[----:B------:R-:W-:Y:S01]  /*2130*/  HMMA.16816.F32.BF16 R44, R64, R18, R44 ;  /* 0x00000012402c723c */ /* 0x000fe2000004182c */
[----:B------:R1:W-:Y:S01]  /*2140*/  @P5 LDGSTS.E.BYPASS.LTC128B.128 [R132+0x9100], [R16.64+0x80], !P2 ;  /* 0x0910008010845fae */ /* 0x0003e2000d101d52 */
[----:B------:R-:W-:-:S03]  /*2150*/  PLOP3.LUT P5, PT, PT, PT, UP3, 0x80, 0x0 ;  /* 0x000000000000781c */ /* 0x000fc60003faf038 */
[----:B------:R1:W-:Y:S01]  /*2160*/  @P0 LDGSTS.E.BYPASS.LTC128B.128 [R132+0xb100], [R16.64+0x100], !P1 ;  /* 0x0b10010010840fae */ /* 0x0003e2000c901d52 */
[----:B------:R-:W-:Y:S02]  /*2170*/  PLOP3.LUT P0, PT, PT, PT, UP3, 0x80, 0x0 ;  /* 0x000000000000781c */ /* 0x000fe40003f0f038 */
[C---:B---3--:R-:W-:Y:S01]  /*2180*/  HMMA.16816.F32.BF16 R32, R64.reuse, R12, R32 ;  /* 0x0000000c4020723c */ /* 0x048fe20000041820 */
[----:B----4-:R-:W-:Y:S04]  /*2190*/  LDSM.16.M88.4 R20, [R185] ;  /* 0x00000000b914783b */ /* 0x010fe80000000200 */
[----:B------:R-:W2:Y:S03]  /*21a0*/  LDSM.16.M88.4 R8, [R2+0xd100] ;  /* 0x00d100000208783b */ /* 0x000ea60000000200 */
[C---:B------:R-:W-:Y:S01]  /*21b0*/  HMMA.16816.F32.BF16 R28, R64.reuse, R14, R28 ;  /* 0x0000000e401c723c */ /* 0x040fe2000004181c */
[----:B------:R-:W3:Y:S04]  /*21c0*/  LDSM.16.M88.4 R56, [R2+0xc900] ;  /* 0x00c900000238783b */ /* 0x000ee80000000200 */
[----:B------:R-:W4:Y:S03]  /*21d0*/  LDSM.16.M88.4 R60, [R2+0xc100] ;  /* 0x00c10000023c783b */ /* 0x000f260000000200 */
[C---:B------:R-:W-:Y:S01]  /*21e0*/  HMMA.16816.F32.BF16 R24, R64.reuse, R68, R24 ;  /* 0x000000444018723c */ /* 0x040fe20000041818 */
[----:B------:R-:W5:Y:S04]  /*21f0*/  LDSM.16.M88.4 R52, [R2+0xd900] ;  /* 0x00d900000234783b */ /* 0x000f680000000200 */
[----:B------:R-:W-:Y:S03]  /*2200*/  LDSM.16.M88.4 R76, [R184] ;  /* 0x00000000b84c783b */ /* 0x000fe60000000200 */
[----:B------:R-:W-:Y:S01]  /*2210*/  HMMA.16816.F32.BF16 R72, R64, R70, R72 ;  /* 0x000000464048723c */ /* 0x000fe20000041848 */
[----:B------:R-:W4:Y:S04]  /*2220*/  LDSM.16.M88.4 R12, [R0+0xc900] ;  /* 0x00c90000000c783b */ /* 0x000f280000000200 */
[----:B-1----:R-:W1:Y:S04]  /*2230*/  LDSM.16.M88.4 R16, [R0+0xc100] ;  /* 0x00c100000010783b */ /* 0x002e680000000200 */
[----:B------:R-:W-:Y:S04]  /*2240*/  LDSM.16.M88.4 R80, [R0+0xd900] ;  /* 0x00d900000050783b */ /* 0x000fe80000000200 */
[----:B------:R-:W-:Y:S04]  /*2250*/  LDSM.16.M88.4 R68, [R190+0x4000] ;  /* 0x00400000be44783b */ /* 0x000fe80000000200 */
[----:B------:R-:W-:Y:S01]  /*2260*/  LDSM.16.M88.4 R64, [R188+0xe100] ;  /* 0x00e10000bc40783b */ /* 0x000fe20000000200 */
[C---:B--2---:R-:W-:Y:S03]  /*2270*/  HMMA.16816.F32.BF16 R32, R20.reuse, R8, R32 ;  /* 0x000000081420723c */ /* 0x044fe60000041820 */
[----:B------:R-:W0:Y:S05]  /*2280*/  LDGDEPBAR ;  /* 0x00000000000079af */ /* 0x000e2a0000000000 */
[C---:B------:R-:W-:Y:S01]  /*2290*/  HMMA.16816.F32.BF16 R28, R20.reuse, R10, R28 ;  /* 0x0000000a141c723c */ /* 0x040fe2000004181c */
[----:B------:R-:W2:Y:S07]  /*22a0*/  LDSM.16.M88.4 R8, [R0+0xd100] ;  /* 0x00d100000008783b */ /* 0x000eae0000000200 */
[C---:B---3--:R-:W-:Y:S08]  /*22b0*/  HMMA.16816.F32.BF16 R40, R20.reuse, R56, R40 ;  /* 0x000000381428723c */ /* 0x048ff00000041828 */
[C---:B------:R-:W-:Y:S01]  /*22c0*/  HMMA.16816.F32.BF16 R36, R20.reuse, R58, R36 ;  /* 0x0000003a1424723c */ /* 0x040fe20000041824 */
[----:B------:R-:W-:Y:S07]  /*22d0*/  LDSM.16.M88.4 R56, [R188+0xf100] ;  /* 0x00f10000bc38783b */ /* 0x000fee0000000200 */
[C---:B----4-:R-:W-:Y:S08]  /*22e0*/  HMMA.16816.F32.BF16 R48, R20.reuse, R60, R48 ;  /* 0x0000003c1430723c */ /* 0x050ff00000041830 */
[C---:B------:R-:W-:Y:S01]  /*22f0*/  HMMA.16816.F32.BF16 R44, R20.reuse, R62, R44 ;  /* 0x0000003e142c723c */ /* 0x040fe2000004182c */
[----:B------:R-:W3:Y:S07]  /*2300*/  LDSM.16.M88.4 R60, [R188+0xe900] ;  /* 0x00e90000bc3c783b */ /* 0x000eee0000000200 */
[C---:B-----5:R-:W-:Y:S08]  /*2310*/  HMMA.16816.F32.BF16 R24, R20.reuse, R52, R24 ;  /* 0x000000341418723c */ /* 0x060ff00000041818 */
[----:B------:R-:W-:Y:S01]  /*2320*/  HMMA.16816.F32.BF16 R72, R20, R54, R72 ;  /* 0x000000361448723c */ /* 0x000fe20000041848 */
[----:B------:R-:W4:Y:S04]  /*2330*/  LDSM.16.M88.4 R52, [R188+0xf900] ;  /* 0x00f90000bc34783b */ /* 0x000f280000000200 */
[----:B------:R-:W-:Y:S03]  /*2340*/  LDSM.16.M88.4 R20, [R186+0x4000] ;  /* 0x00400000ba14783b */ /* 0x000fe60000000200 */
[C---:B------:R-:W-:Y:S08]  /*2350*/  HMMA.16816.F32.BF16 R40, R76.reuse, R12, R40 ;  /* 0x0000000c4c28723c */ /* 0x040ff00000041828 */
[C---:B------:R-:W-:Y:S01]  /*2360*/  HMMA.16816.F32.BF16 R36, R76.reuse, R14, R36 ;  /* 0x0000000e4c24723c */ /* 0x040fe20000041824 */
[----:B------:R-:W5:Y:S07]  /*2370*/  LDSM.16.M88.4 R12, [R85+0xe900] ;  /* 0x00e90000550c783b */ /* 0x000f6e0000000200 */
[C---:B-1----:R-:W-:Y:S08]  /*2380*/  HMMA.16816.F32.BF16 R48, R76.reuse, R16, R48 ;  /* 0x000000104c30723c */ /* 0x042ff00000041830 */
[C---:B------:R-:W-:Y:S01]  /*2390*/  HMMA.16816.F32.BF16 R44, R76.reuse, R18, R44 ;  /* 0x000000124c2c723c */ /* 0x040fe2000004182c */
[----:B------:R-:W1:Y:S07]  /*23a0*/  LDSM.16.M88.4 R16, [R85+0xe100] ;  /* 0x00e100005510783b */ /* 0x000e6e0000000200 */
[C---:B--2---:R-:W-:Y:S08]  /*23b0*/  HMMA.16816.F32.BF16 R32, R76.reuse, R8, R32 ;  /* 0x000000084c20723c */ /* 0x044ff00000041820 */
[C---:B------:R-:W-:Y:S01]  /*23c0*/  HMMA.16816.F32.BF16 R28, R76.reuse, R10, R28 ;  /* 0x0000000a4c1c723c */ /* 0x040fe2000004181c */
[----:B------:R-:W2:Y:S07]  /*23d0*/  LDSM.16.M88.4 R8, [R85+0xf100] ;  /* 0x00f100005508783b */ /* 0x000eae0000000200 */
[----:B------:R-:W-:Y:S08]  /*23e0*/  HMMA.16816.F32.BF16 R24, R76, R80, R24 ;  /* 0x000000504c18723c */ /* 0x000ff00000041818 */
[C---:B---3--:R-:W-:Y:S08]  /*23f0*/  HMMA.16816.F32.BF16 R40, R68.reuse, R60, R40 ;  /* 0x0000003c4428723c */ /* 0x048ff00000041828 */
        /* <DEDUP_REMOVED lines=8> */
[----:B------:R-:W3:Y:S07]  /*2480*/  LDSM.16.M88.4 R56, [R85+0xf900] ;  /* 0x00f900005538783b */ /* 0x000eee0000000200 */
[----:B----4-:R-:W-:Y:S01]  /*2490*/  HMMA.16816.F32.BF16 R64, R68, R52, R24 ;  /* 0x000000344440723c */ /* 0x010fe20000041818 */
[----:B------:R-:W4:Y:S07]  /*24a0*/  LDSM.16.M88.4 R24, [R2+0xe100] ;  /* 0x00e100000218783b */ /* 0x000f2e0000000200 */
[C---:B-----5:R-:W-:Y:S08]  /*24b0*/  HMMA.16816.F32.BF16 R40, R20.reuse, R12, R40 ;  /* 0x0000000c1428723c */ /* 0x060ff00000041828 */
[----:B------:R-:W-:Y:S01]  /*24c0*/  HMMA.16816.F32.BF16 R36, R20, R14, R36 ;  /* 0x0000000e1424723c */ /* 0x000fe20000041824 */
[----:B------:R-:W5:Y:S07]  /*24d0*/  LDSM.16.M88.4 R12, [R2+0xe900] ;  /* 0x00e90000020c783b */ /* 0x000f6e0000000200 */
[----:B------:R-:W-:Y:S01]  /*24e0*/  HMMA.16816.F32.BF16 R72, R68, R54, R72 ;  /* 0x000000364448723c */ /* 0x000fe20000041848 */
[----:B------:R-:W4:Y:S07]  /*24f0*/  LDSM.16.M88.4 R52, [R2+0xf100] ;  /* 0x00f100000234783b */ /* 0x000f2e0000000200 */
[C---:B-1----:R-:W-:Y:S08]  /*2500*/  HMMA.16816.F32.BF16 R48, R20.reuse, R16, R48 ;  /* 0x000000101430723c */ /* 0x042ff00000041830 */
[C---:B------:R-:W-:Y:S01]  /*2510*/  HMMA.16816.F32.BF16 R44, R20.reuse, R18, R44 ;  /* 0x00000012142c723c */ /* 0x040fe2000004182c */
[----:B------:R-:W1:Y:S07]  /*2520*/  LDSM.16.M88.4 R16, [R2+0xf900] ;  /* 0x00f900000210783b */ /* 0x000e6e0000000200 */
[C---:B--2---:R-:W-:Y:S08]  /*2530*/  HMMA.16816.F32.BF16 R32, R20.reuse, R8, R32 ;  /* 0x000000081420723c */ /* 0x044ff00000041820 */
[C---:B------:R-:W-:Y:S01]  /*2540*/  HMMA.16816.F32.BF16 R68, R20.reuse, R10, R28 ;  /* 0x0000000a1444723c */ /* 0x040fe2000004181c */
[----:B------:R-:W-:Y:S04]  /*2550*/  LDSM.16.M88.4 R28, [R184+0x4000] ;  /* 0x00400000b81c783b */ /* 0x000fe80000000200 */
[----:B------:R-:W2:Y:S03]  /*2560*/  LDSM.16.M88.4 R8, [R0+0xe100] ;  /* 0x00e100000008783b */ /* 0x000ea60000000200 */
[C---:B---3--:R-:W-:Y:S08]  /*2570*/  HMMA.16816.F32.BF16 R64, R20.reuse, R56, R64 ;  /* 0x000000381440723c */ /* 0x048ff00000041840 */
[----:B------:R-:W-:Y:S01]  /*2580*/  HMMA.16816.F32.BF16 R72, R20, R58, R72 ;  /* 0x0000003a1448723c */ /* 0x000fe20000041848 */
[----:B------:R-:W3:Y:S04]  /*2590*/  LDSM.16.M88.4 R56, [R0+0xe900] ;  /* 0x00e900000038783b */ /* 0x000ee80000000200 */
[----:B------:R-:W1:Y:S03]  /*25a0*/  LDSM.16.M88.4 R20, [R0+0xf100] ;  /* 0x00f100000014783b */ /* 0x000e660000000200 */
[C---:B----4-:R-:W-:Y:S08]  /*25b0*/  HMMA.16816.F32.BF16 R48, R60.reuse, R24, R48 ;  /* 0x000000183c30723c */ /* 0x050ff00000041830 */
[C---:B------:R-:W-:Y:S01]  /*25c0*/  HMMA.16816.F32.BF16 R44, R60.reuse, R26, R44 ;  /* 0x0000001a3c2c723c */ /* 0x040fe2000004182c */
[----:B------:R-:W-:Y:S07]  /*25d0*/  LDSM.16.M88.4 R24, [R190+0x8000] ;  /* 0x00800000be18783b */ /* 0x000fee0000000200 */
[C---:B-----5:R-:W-:Y:S08]  /*25e0*/  HMMA.16816.F32.BF16 R40, R60.reuse, R12, R40 ;  /* 0x0000000c3c28723c */ /* 0x060ff00000041828 */
[C---:B------:R-:W-:Y:S01]  /*25f0*/  HMMA.16816.F32.BF16 R36, R60.reuse, R14, R36 ;  /* 0x0000000e3c24723c */ /* 0x040fe20000041824 */
[----:B------:R-:W4:Y:S07]  /*2600*/  LDSM.16.M88.4 R12, [R0+0xf900] ;  /* 0x00f90000000c783b */ /* 0x000f2e0000000200 */
[C---:B------:R-:W-:Y:S08]  /*2610*/  HMMA.16816.F32.BF16 R32, R60.reuse, R52, R32 ;  /* 0x000000343c20723c */ /* 0x040ff00000041820 */
[C---:B------:R-:W-:Y:S01]  /*2620*/  HMMA.16816.F32.BF16 R68, R60.reuse, R54, R68 ;  /* 0x000000363c44723c */ /* 0x040fe20000041844 */
[----:B------:R-:W-:Y:S07]  /*2630*/  LDSM.16.M88.4 R52, [R188+0x11100] ;  /* 0x01110000bc34783b */ /* 0x000fee0000000200 */
[C---:B-1----:R-:W-:Y:S08]  /*2640*/  HMMA.16816.F32.BF16 R64, R60.reuse, R16, R64 ;  /* 0x000000103c40723c */ /* 0x042ff00000041840 */
[----:B------:R-:W-:Y:S01]  /*2650*/  HMMA.16816.F32.BF16 R72, R60, R18, R72 ;  /* 0x000000123c48723c */ /* 0x000fe20000041848 */
[----:B------:R-:W1:Y:S04]  /*2660*/  LDSM.16.M88.4 R16, [R188+0x10100] ;  /* 0x01010000bc10783b */ /* 0x000e680000000200 */
[----:B------:R-:W-:Y:S03]  /*2670*/  LDSM.16.M88.4 R60, [R85+0x10900] ;  /* 0x01090000553c783b */ /* 0x000fe60000000200 */
[C---:B--2---:R-:W-:Y:S08]  /*2680*/  HMMA.16816.F32.BF16 R48, R28.reuse, R8, R48 ;  /* 0x000000081c30723c */ /* 0x044ff00000041830 */
[C---:B------:R-:W-:Y:S01]  /*2690*/  HMMA.16816.F32.BF16 R44, R28.reuse, R10, R44 ;  /* 0x0000000a1c2c723c */ /* 0x040fe2000004182c */
[----:B------:R-:W2:Y:S07]  /*26a0*/  LDSM.16.M88.4 R8, [R188+0x10900] ;  /* 0x01090000bc08783b */ /* 0x000eae0000000200 */
[C---:B---3--:R-:W-:Y:S08]  /*26b0*/  HMMA.16816.F32.BF16 R40, R28.reuse, R56, R40 ;  /* 0x000000381c28723c */ /* 0x048ff00000041828 */
[C---:B------:R-:W-:Y:S01]  /*26c0*/  HMMA.16816.F32.BF16 R36, R28.reuse, R58, R36 ;  /* 0x0000003a1c24723c */ /* 0x040fe20000041824 */
[----:B------:R-:W-:Y:S07]  /*26d0*/  LDSM.16.M88.4 R56, [R186+0x8000] ;  /* 0x00800000ba38783b */ /* 0x000fee0000000200 */
[C---:B------:R-:W-:Y:S08]  /*26e0*/  HMMA.16816.F32.BF16 R32, R28.reuse, R20, R32 ;  /* 0x000000141c20723c */ /* 0x040ff00000041820 */
[C---:B------:R-:W-:Y:S01]  /*26f0*/  HMMA.16816.F32.BF16 R68, R28.reuse, R22, R68 ;  /* 0x000000161c44723c */ /* 0x040fe20000041844 */
[----:B------:R-:W3:Y:S07]  /*2700*/  LDSM.16.M88.4 R20, [R85+0x10100] ;  /* 0x010100005514783b */ /* 0x000eee0000000200 */
[C---:B----4-:R-:W-:Y:S08]  /*2710*/  HMMA.16816.F32.BF16 R64, R28.reuse, R12, R64 ;  /* 0x0000000c1c40723c */ /* 0x050ff00000041840 */
[----:B------:R-:W-:Y:S01]  /*2720*/  HMMA.16816.F32.BF16 R72, R28, R14, R72 ;  /* 0x0000000e1c48723c */ /* 0x000fe20000041848 */
[----:B------:R-:W4:Y:S04]  /*2730*/  LDSM.16.M88.4 R12, [R188+0x11900] ;  /* 0x01190000bc0c783b */ /* 0x000f280000000200 */
[----:B------:R-:W-:Y:S03]  /*2740*/  LDSM.16.M88.4 R28, [R85+0x11100] ;  /* 0x01110000551c783b */ /* 0x000fe60000000200 */
[C---:B-1----:R-:W-:Y:S08]  /*2750*/  HMMA.16816.F32.BF16 R48, R24.reuse, R16, R48 ;  /* 0x000000101830723c */ /* 0x042ff00000041830 */
[C---:B------:R-:W-:Y:S01]  /*2760*/  HMMA.16816.F32.BF16 R44, R24.reuse, R18, R44 ;  /* 0x00000012182c723c */ /* 0x040fe2000004182c */
[----:B------:R-:W-:Y:S07]  /*2770*/  LDSM.16.M88.4 R16, [R185+0x8000] ;  /* 0x00800000b910783b */ /* 0x000fee0000000200 */
[C---:B--2---:R-:W-:Y:S08]  /*2780*/  HMMA.16816.F32.BF16 R40, R24.reuse, R8, R40 ;  /* 0x000000081828723c */ /* 0x044ff00000041828 */
[----:B------:R-:W-:Y:S01]  /*2790*/  HMMA.16816.F32.BF16 R36, R24, R10, R36 ;  /* 0x0000000a1824723c */ /* 0x000fe20000041824 */
[----:B------:R-:W1:Y:S07]  /*27a0*/  LDSM.16.M88.4 R8, [R2+0x10100] ;  /* 0x010100000208783b */ /* 0x000e6e0000000200 */
[C---:B---3--:R-:W-:Y:S08]  /*27b0*/  HMMA.16816.F32.BF16 R48, R56.reuse, R20, R48 ;  /* 0x000000143830723c */ /* 0x048ff00000041830 */
[----:B------:R-:W-:Y:S01]  /*27c0*/  HMMA.16816.F32.BF16 R44, R56, R22, R44 ;  /* 0x00000016382c723c */ /* 0x000fe2000004182c */
[----:B------:R-:W-:Y:S07]  /*27d0*/  LDSM.16.M88.4 R20, [R2+0x10900] ;  /* 0x010900000214783b */ /* 0x000fee0000000200 */
[C---:B------:R-:W-:Y:S08]  /*27e0*/  HMMA.16816.F32.BF16 R32, R24.reuse, R52, R32 ;  /* 0x000000341820723c */ /* 0x040ff00000041820 */
[C---:B------:R-:W-:Y:S01]  /*27f0*/  HMMA.16816.F32.BF16 R68, R24.reuse, R54, R68 ;  /* 0x000000361844723c */ /* 0x040fe20000041844 */
[----:B------:R-:W-:Y:S07]  /*2800*/  LDSM.16.M88.4 R52, [R2+0x11100] ;  /* 0x011100000234783b */ /* 0x000fee0000000200 */
[C---:B----4-:R-:W-:Y:S08]  /*2810*/  HMMA.16816.F32.BF16 R64, R24.reuse, R12, R64 ;  /* 0x0000000c1840723c */ /* 0x050ff00000041840 */
[----:B------:R-:W-:Y:S01]  /*2820*/  HMMA.16816.F32.BF16 R72, R24, R14, R72 ;  /* 0x0000000e1848723c */ /* 0x000fe20000041848 */
[----:B------:R-:W-:Y:S04]  /*2830*/  LDSM.16.M88.4 R24, [R184+0x8000] ;  /* 0x00800000b818783b */ /* 0x000fe80000000200 */
[----:B------:R-:W2:Y:S03]  /*2840*/  LDSM.16.M88.4 R12, [R0+0x10100] ;  /* 0x01010000000c783b */ /* 0x000ea60000000200 */
[C---:B-1----:R-:W-:Y:S08]  /*2850*/  HMMA.16816.F32.BF16 R48, R16.reuse, R8, R48 ;  /* 0x000000081030723c */ /* 0x042ff00000041830 */
[----:B------:R-:W-:Y:S01]  /*2860*/  HMMA.16816.F32.BF16 R44, R16, R10, R44 ;  /* 0x0000000a102c723c */ /* 0x000fe2000004182c */
[----:B------:R-:W-:Y:S07]  /*2870*/  LDSM.16.M88.4 R8, [R0+0x11100] ;  /* 0x011100000008783b */ /* 0x000fee0000000200 */
[C---:B------:R-:W-:Y:S08]  /*2880*/  HMMA.16816.F32.BF16 R68, R56.reuse, R30, R68 ;  /* 0x0000001e3844723c */ /* 0x040ff00000041844 */
[C---:B------:R-:W-:Y:S08]  /*2890*/  HMMA.16816.F32.BF16 R40, R56.reuse, R60, R40 ;  /* 0x0000003c3828723c */ /* 0x040ff00000041828 */
[----:B------:R-:W-:Y:S08]  /*28a0*/  HMMA.16816.F32.BF16 R36, R56, R62, R36 ;  /* 0x0000003e3824723c */ /* 0x000ff00000041824 */
[C---:B--2---:R-:W-:Y:S08]  /*28b0*/  HMMA.16816.F32.BF16 R48, R24.reuse, R12, R48 ;  /* 0x0000000c1830723c */ /* 0x044ff00000041830 */
[----:B------:R-:W-:Y:S01]  /*28c0*/  HMMA.16816.F32.BF16 R44, R24, R14, R44 ;  /* 0x0000000e182c723c */ /* 0x000fe2000004182c */
[----:B------:R1:W2:Y:S07]  /*28d0*/  LDSM.16.M88.4 R12, [R2+0x11900] ;  /* 0x01190000020c783b */ /* 0x0002ae0000000200 */
[----:B------:R-:W-:Y:S08]  /*28e0*/  HMMA.16816.F32.BF16 R64, R56, R76, R64 ;  /* 0x0000004c3840723c */ /* 0x000ff00000041840 */
[----:B------:R-:W-:Y:S01]  /*28f0*/  HMMA.16816.F32.BF16 R68, R16, R54, R68 ;  /* 0x000000361044723c */ /* 0x000fe20000041844 */
[----:B------:R-:W-:-:S06]  /*2900*/  FMUL.FTZ R48, R48, c[0x0][0x320] ;  /* 0x0000c80030307a20 */ /* 0x000fcc0000410000 */
[----:B------:R-:W3:Y:S01]  /*2910*/  MUFU.TANH R48, R48 ;  /* 0x0000003000307308 */ /* 0x000ee20000002400 */
[----:B------:R-:W-:Y:S01]  /*2920*/  HMMA.16816.F32.BF16 R72, R56, R78, R72 ;  /* 0x0000004e3848723c */ /* 0x000fe20000041848 */
[----:B------:R-:W-:-:S06]  /*2930*/  FMUL.FTZ R44, R44, c[0x0][0x320] ;  /* 0x0000c8002c2c7a20 */ /* 0x000fcc0000410000 */
[----:B-1----:R1:W4:Y:S01]  /*2940*/  MUFU.TANH R2, R44 ;  /* 0x0000002c00027308 */ /* 0x0023220000002400 */
[----:B------:R-:W-:Y:S01]  /*2950*/  HMMA.16816.F32.BF16 R32, R56, R28, R32 ;  /* 0x0000001c3820723c */ /* 0x000fe20000041820 */
[----:B------:R-:W5:Y:S07]  /*2960*/  LDSM.16.M88.4 R28, [R0+0x10900] ;  /* 0x01090000001c783b */ /* 0x000f6e0000000200 */
[C---:B------:R-:W-:Y:S08]  /*2970*/  HMMA.16816.F32.BF16 R40, R16.reuse, R20, R40 ;  /* 0x000000141028723c */ /* 0x040ff00000041828 */
[C---:B------:R-:W-:Y:S01]  /*2980*/  HMMA.16816.F32.BF16 R36, R16.reuse, R22, R36 ;  /* 0x000000161024723c */ /* 0x040fe20000041824 */
[----:B------:R-:W1:Y:S07]  /*2990*/  LDSM.16.M88.4 R20, [R0+0x11900] ;  /* 0x011900000014783b */ /* 0x000e6e0000000200 */
[----:B--2---:R-:W-:Y:S07]  /*29a0*/  HMMA.16816.F32.BF16 R64, R16, R12, R64 ;  /* 0x0000000c1040723c */ /* 0x004fee0000041840 */
[----:B------:R-:W-:Y:S01]  /*29b0*/  LEA.HI R12, R86, R5, RZ, 0x2 ;  /* 0x00000005560c7211 */ /* 0x000fe200078f10ff */
[----:B------:R-:W-:Y:S03]  /*29c0*/  HMMA.16816.F32.BF16 R68, R24, R10, R68 ;  /* 0x0000000a1844723c */ /* 0x000fe60000041844 */
[----:B------:R-:W-:-:S04]  /*29d0*/  LOP3.LUT R12, R12, 0xfffffffc, RZ, 0xc0, !PT ;  /* 0xfffffffc0c0c7812 */ /* 0x000fc800078ec0ff */
[----:B------:R-:W-:Y:S01]  /*29e0*/  LOP3.LUT R10, R84, 0xffffffe0, RZ, 0xc0, !PT ;  /* 0xffffffe0540a7812 */ /* 0x000fe200078ec0ff */
[----:B------:R-:W-:Y:S01]  /*29f0*/  HMMA.16816.F32.BF16 R72, R16, R14, R72 ;  /* 0x0000000e1048723c */ /* 0x000fe20000041848 */
[----:B------:R-:W-:-:S03]  /*2a00*/  IMAD.IADD R12, R5, 0x1, -R12 ;  /* 0x00000001050c7824 */ /* 0x000fc600078e0a0c */
[----:B------:R-:W-:-:S03]  /*2a10*/  IMAD.IADD R10, R5, 0x1, -R10 ;  /* 0x00000001050a7824 */ /* 0x000fc600078e0a0a */
[----:B------:R-:W-:Y:S01]  /*2a20*/  SHF.R.S32.HI R14, RZ, 0x1f, R7 ;  /* 0x0000001fff0e7819 */ /* 0x000fe20000011407 */
[----:B------:R-:W-:Y:S01]  /*2a30*/  HMMA.16816.F32.BF16 R32, R16, R52, R32 ;  /* 0x000000341020723c */ /* 0x000fe20000041820 */
[----:B------:R-:W-:Y:S02]  /*2a40*/  SHF.R.S32.HI R5, RZ, 0x1f, R10 ;  /* 0x0000001fff057819 */ /* 0x000fe4000001140a */
[----:B------:R-:W-:Y:S02]  /*2a50*/  LEA.HI R14, R14, R7, RZ, 0x3 ;  /* 0x000000070e0e7211 */ /* 0x000fe400078f18ff */
[----:B------:R-:W-:Y:S02]  /*2a60*/  LEA.HI R5, R5, R10, RZ, 0x2 ;  /* 0x0000000a05057211 */ /* 0x000fe400078f10ff */
[----:B------:R-:W-:Y:S01]  /*2a70*/  LOP3.LUT R14, R14, 0xffffff8, RZ, 0xc0, !PT ;  /* 0x0ffffff80e0e7812 */ /* 0x000fe200078ec0ff */
[C---:B-----5:R-:W-:Y:S01]  /*2a80*/  HMMA.16816.F32.BF16 R40, R24.reuse, R28, R40 ;  /* 0x0000001c1828723c */ /* 0x060fe20000041828 */
[C---:B------:R-:W-:Y:S01]  /*2a90*/  LEA.HI.SX32 R200, R5.reuse, UR8, 0x1e ;  /* 0x0000000805c87c11 */ /* 0x040fe2000f8ff2ff */
[----:B------:R-:W-:Y:S01]  /*2aa0*/  FMUL.FTZ R68, R68, c[0x0][0x320] ;  /* 0x0000c80044447a20 */ /* 0x000fe20000410000 */
[----:B------:R-:W-:Y:S01]  /*2ab0*/  LOP3.LUT R201, R5, 0x7ffffffc, RZ, 0xc0, !PT ;  /* 0x7ffffffc05c97812 */ /* 0x000fe200078ec0ff */
[----:B------:R-:W-:Y:S01]  /*2ac0*/  IMAD.IADD R13, R7, 0x1, -R14 ;  /* 0x00000001070d7824 */ /* 0x000fe200078e0a0e */
[----:B------:R-:W-:Y:S01]  /*2ad0*/  LEA.HI R7, R12, R12, RZ, 0x1 ;  /* 0x0000000c0c077211 */ /* 0x000fe200078f08ff */
[----:B------:R-:W-:Y:S01]  /*2ae0*/  IMAD.U32 R14, RZ, RZ, UR4 ;  /* 0x00000004ff0e7e24 */ /* 0x000fe2000f8e00ff */
[----:B------:R2:W1:Y:S01]  /*2af0*/  MUFU.TANH R163, R68 ;  /* 0x0000004400a37308 */ /* 0x0004620000002400 */
[----:B------:R-:W-:Y:S01]  /*2b00*/  IMAD R200, R13, 0x10, R200 ;  /* 0x000000100dc87824 */ /* 0x000fe200078e02c8 */
[----:B------:R-:W-:Y:S01]  /*2b10*/  LOP3.LUT R7, R7, 0x1ffffffe, RZ, 0xc0, !PT ;  /* 0x1ffffffe07077812 */ /* 0x000fe200078ec0ff */
[----:B------:R-:W-:Y:S01]  /*2b20*/  HMMA.16816.F32.BF16 R36, R24, R30, R36 ;  /* 0x0000001e1824723c */ /* 0x000fe20000041824 */
[----:B------:R-:W-:-:S02]  /*2b30*/  IMAD.IADD R201, R10, 0x1, -R201 ;  /* 0x000000010ac97824 */ /* 0x000fc400078e0ac9 */
[----:B------:R-:W-:Y:S02]  /*2b40*/  FMUL.FTZ R29, R49, c[0x0][0x320] ;  /* 0x0000c800311d7a20 */ /* 0x000fe40000410000 */
[----:B------:R-:W-:Y:S02]  /*2b50*/  IMAD.IADD R7, R12, 0x1, -R7 ;  /* 0x000000010c077824 */ /* 0x000fe400078e0a07 */
[----:B------:R-:W-:Y:S01]  /*2b60*/  IMAD.SHL.U32 R201, R201, 0x2, RZ ;  /* 0x00000002c9c97824 */ /* 0x000fe200078e00ff */
[----:B------:R-:W-:Y:S01]  /*2b70*/  HMMA.16816.F32.BF16 R32, R24, R8, R32 ;  /* 0x000000081820723c */ /* 0x000fe20000041820 */
[----:B------:R-:W-:Y:S01]  /*2b80*/  IMAD R200, R7, 0x8, R200 ;  /* 0x0000000807c87824 */ /* 0x000fe200078e02c8 */
[----:B------:R-:W2:Y:S01]  /*2b90*/  MUFU.TANH R29, R29 ;  /* 0x0000001d001d7308 */ /* 0x000ea20000002400 */
[----:B------:R-:W-:Y:S01]  /*2ba0*/  FMUL.FTZ R28, R50, c[0x0][0x320] ;  /* 0x0000c800321c7a20 */ /* 0x000fe20000410000 */
[----:B------:R-:W-:Y:S01]  /*2bb0*/  IADD3 R14, R14, -c[0x0][0x168], -R201 ;  /* 0x80005a000e0e7a10 */ /* 0x000fe20007ffe8c9 */
[----:B------:R-:W-:Y:S01]  /*2bc0*/  @P5 IMAD.HI.U32 R7, R200, c[0x0][0x2c8], RZ ;  /* 0x0000b200c8075a27 */ /* 0x000fe200078e00ff */
[----:B------:R-:W-:-:S02]  /*2bd0*/  IADD3 R12, -R201, c[0x0][0x1d0], -R6 ;  /* 0x00007400c90c7a10 */ /* 0x000fc40007ffe906 */
[C---:B-1----:R-:W-:Y:S01]  /*2be0*/  HMMA.16816.F32.BF16 R64, R24.reuse, R20, R64 ;  /* 0x000000141840723c */ /* 0x042fe20000041840 */
[----:B------:R-:W-:Y:S01]  /*2bf0*/  FMUL.FTZ R30, R45, c[0x0][0x320] ;  /* 0x0000c8002d1e7a20 */ /* 0x000fe20000410000 */
[----:B------:R-:W1:Y:S01]  /*2c00*/  MUFU.TANH R28, R28 ;  /* 0x0000001c001c7308 */ /* 0x000e620000002400 */
[----:B------:R-:W-:Y:S01]  /*2c10*/  FMUL.FTZ R8, R40, c[0x0][0x320] ;  /* 0x0000c80028087a20 */ /* 0x000fe20000410000 */
[C---:B------:R-:W-:Y:S01]  /*2c20*/  IADD3 R16, R14.reuse, c[0x0][0x328], RZ ;  /* 0x0000ca000e107a10 */ /* 0x040fe20007ffe0ff */
[----:B------:R-:W-:Y:S01]  /*2c30*/  FMUL.FTZ R9, R41, c[0x0][0x320] ;  /* 0x0000c80029097a20 */ /* 0x000fe20000410000 */
[----:B------:R-:W-:Y:S01]  /*2c40*/  IADD3 R14, R14, UR16, RZ ;  /* 0x000000100e0e7c10 */ /* 0x000fe2000fffe0ff */
[----:B------:R-:W-:Y:S01]  /*2c50*/  IMAD.MOV.U32 R20, RZ, RZ, R200 ;  /* 0x000000ffff147224 */ /* 0x000fe200078e00c8 */
[----:B------:R-:W-:Y:S01]  /*2c60*/  HMMA.16816.F32.BF16 R72, R24, R22, R72 ;  /* 0x000000161848723c */ /* 0x000fe20000041848 */
[----:B------:R-:W-:Y:S01]  /*2c70*/  @P0 SHF.R.U32.HI R20, RZ, c[0x0][0x2cc], R7 ;  /* 0x0000b300ff140a19 */ /* 0x000fe20000011607 */
[----:B------:R-:W-:Y:S01]  /*2c80*/  FMUL.FTZ R11, R36, c[0x0][0x320] ;  /* 0x0000c800240b7a20 */ /* 0x000fe20000410000 */
[----:B------:R-:W-:Y:S01]  /*2c90*/  PLOP3.LUT P0, PT, PT, PT, UP2, 0x40, 0x0 ;  /* 0x000000000000781c */ /* 0x000fe20003f0e828 */
[----:B------:R-:W-:Y:S01]  /*2ca0*/  FMUL.FTZ R0, R37, c[0x0][0x320] ;  /* 0x0000c80025007a20 */ /* 0x000fe20000410000 */
[----:B------:R-:W1:Y:S01]  /*2cb0*/  MUFU.TANH R30, R30 ;  /* 0x0000001e001e7308 */ /* 0x000e620000002400 */
[----:B------:R-:W5:Y:S01]  /*2cc0*/  SHFL.IDX PT, R7, R20, RZ, 0x1c1f ;  /* 0x001c1fff14077589 */ /* 0x000f6200000e0000 */
[----:B------:R-:W-:-:S02]  /*2cd0*/  FMUL.FTZ R69, R69, c[0x0][0x320] ;  /* 0x0000c80045457a20 */ /* 0x000fc40000410000 */
[----:B------:R-:W-:Y:S02]  /*2ce0*/  FMUL.FTZ R32, R32, c[0x0][0x320] ;  /* 0x0000c80020207a20 */ /* 0x000fe40000410000 */
[----:B------:R-:W-:Y:S02]  /*2cf0*/  FMUL.FTZ R33, R33, c[0x0][0x320] ;  /* 0x0000c80021217a20 */ /* 0x000fe40000410000 */
[----:B------:R-:W1:Y:S03]  /*2d00*/  MUFU.TANH R8, R8 ;  /* 0x0000000800087308 */ /* 0x000e660000002400 */
[----:B------:R-:W-:Y:S02]  /*2d10*/  FMUL.FTZ R64, R64, c[0x0][0x320] ;  /* 0x0000c80040407a20 */ /* 0x000fe40000410000 */
[----:B------:R-:W-:-:S03]  /*2d20*/  FMUL.FTZ R65, R65, c[0x0][0x320] ;  /* 0x0000c80041417a20 */ /* 0x000fc60000410000 */
[----:B------:R-:W1:Y:S03]  /*2d30*/  MUFU.TANH R9, R9 ;  /* 0x0000000900097308 */ /* 0x000e660000002400 */
[----:B------:R-:W-:Y:S02]  /*2d40*/  FMUL.FTZ R72, R72, c[0x0][0x320] ;  /* 0x0000c80048487a20 */ /* 0x000fe40000410000 */
[----:B------:R-:W-:-:S03]  /*2d50*/  FMUL.FTZ R73, R73, c[0x0][0x320] ;  /* 0x0000c80049497a20 */ /* 0x000fc60000410000 */
[----:B------:R-:W1:Y:S01]  /*2d60*/  MUFU.TANH R11, R11 ;  /* 0x0000000b000b7308 */ /* 0x000e620000002400 */
[--C-:B-----5:R-:W-:Y:S02]  /*2d70*/  IMAD.IADD R19, R16, 0x1, R7.reuse ;  /* 0x0000000110137824 */ /* 0x120fe400078e0207 */
[----:B------:R-:W-:-:S03]  /*2d80*/  IMAD.IADD R18, R14, 0x1, R7 ;  /* 0x000000010e127824 */ /* 0x000fc600078e0207 */
[----:B------:R-:W-:Y:S02]  /*2d90*/  IMNMX R19, R19, R12, PT ;  /* 0x0000000c13137217 */ /* 0x000fe40003800200 */
[----:B------:R-:W1:Y:S08]  /*2da0*/  MUFU.TANH R0, R0 ;  /* 0x0000000000007308 */ /* 0x000e700000002400 */
[----:B------:R1:W1:Y:S08]  /*2db0*/  MUFU.TANH R175, R32 ;  /* 0x0000002000af7308 */ /* 0x0002700000002400 */
[----:B------:R1:W1:Y:S08]  /*2dc0*/  MUFU.TANH R173, R33 ;  /* 0x0000002100ad7308 */ /* 0x0002700000002400 */
[----:B------:R1:W1:Y:S08]  /*2dd0*/  MUFU.TANH R159, R69 ;  /* 0x00000045009f7308 */ /* 0x0002700000002400 */
[----:B------:R1:W1:Y:S08]  /*2de0*/  MUFU.TANH R171, R64 ;  /* 0x0000004000ab7308 */ /* 0x0002700000002400 */
[----:B------:R1:W1:Y:S08]  /*2df0*/  MUFU.TANH R169, R65 ;  /* 0x0000004100a97308 */ /* 0x0002700000002400 */
        /* <DEDUP_REMOVED lines=16> */
.L_x_796:
[----:B------:R-:W-:Y:S02]  /*2f00*/  ULDC UR4, c[0x0][0x32c] ;  /* 0x0000cb0000047ab9 */ /* 0x000fe40000000800 */
[----:B------:R-:W-:-:S06]  /*2f10*/  UISETP.NE.AND UP0, UPT, UR6, UR4, UPT ;  /* 0x000000040600728c */ /* 0x000fcc000bf05270 */
[----:B------:R-:W-:-:S13]  /*2f20*/  PLOP3.LUT P0, PT, PT, PT, UP0, 0x80, 0x0 ;  /* 0x000000000000781c */ /* 0x000fda0003f0f008 */
[----:B------:R-:W-:-:S05]  /*2f30*/  @P0 IMAD.HI.U32 R5, R7, c[0x0][0x330], RZ ;  /* 0x0000cc0007050a27 */ /* 0x000fca00078e00ff */
[----:B------:R-:W-:Y:S02]  /*2f40*/  @P0 SHF.R.U32.HI R7, RZ, c[0x0][0x334], R5 ;  /* 0x0000cd00ff070a19 */ /* 0x000fe40000011605 */
.L_x_797:
[----:B------:R-:W-:Y:S05]  /*2f50*/  BSYNC B0 ;  /* 0x0000000000007941 */ /* 0x000fea0003800000 */
.L_x_795:
[----:B------:R-:W-:-:S04]  /*2f60*/  IMAD R10, R7, c[0x0][0x32c], -R6 ;  /* 0x0000cb00070a7a24 */ /* 0x000fc800078e0a06 */
[----:B------:R-:W-:-:S05]  /*2f70*/  IMAD.IADD R5, R10, 0x1, -R201 ;  /* 0x000000010a057824 */ /* 0x000fca00078e0ac9 */
[----:B------:R-:W-:Y:S02]  /*2f80*/  IADD3 R10, R5, c[0x0][0x32c], RZ ;  /* 0x0000cb00050a7a10 */ /* 0x000fe40007ffe0ff */
[----:B------:R-:W-:Y:S02]  /*2f90*/  IMNMX R18, R18, R5, !PT ;  /* 0x0000000512127217 */ /* 0x000fe40007800200 */
[----:B------:R-:W-:Y:S02]  /*2fa0*/  IMNMX R19, R19, R10, PT ;  /* 0x0000000a13137217 */ /* 0x000fe40003800200 */
.L_x_794:
[----:B--234-:R-:W-:Y:S01]  /*2fb0*/  ISETP.LT.AND P6, PT, RZ, UR17, PT ;  /* 0x00000011ff007c0c */ /* 0x01cfe2000bfc1270 */
[----:B------:R-:W2:Y:S01]  /*2fc0*/  SHFL.IDX PT, R25, R20, 0x1, 0x1c1f ;  /* 0x003c1f0014197f89 */ /* 0x000ea200000e0000 */
[----:B------:R-:W-:Y:S02]  /*2fd0*/  FMUL.FTZ R10, R38, c[0x0][0x320] ;  /* 0x0000c800260a7a20 */ /* 0x000fe40000410000 */
[C---:B------:R-:W-:Y:S01]  /*2fe0*/  ISETP.GT.AND P0, PT, R18.reuse, RZ, P6 ;  /* 0x000000ff1200720c */ /* 0x040fe20003704270 */
[----:B------:R-:W-:Y:S01]  /*2ff0*/  FMUL.FTZ R17, R39, c[0x0][0x320] ;  /* 0x0000c80027117a20 */ /* 0x000fe20000410000 */
        /* <DEDUP_REMOVED lines=22> */
[----:B------:R-:W-:Y:S01]  /*3160*/  ISETP.LT.OR P0, PT, R19, 0x11, P0 ;  /* 0x000000111300780c */ /* 0x000fe20000701670 */
[----:B------:R-:W-:Y:S01]  /*3170*/  FMUL.FTZ R71, R71, c[0x0][0x320] ;  /* 0x0000c80047477a20 */ /* 0x000fe20000410000 */
[----:B-1----:R-:W-:Y:S01]  /*3180*/  FSEL R13, R30, -INF , !P5 ;  /* 0xff8000001e0d7808 */ /* 0x002fe20006800000 */
[----:B------:R-:W1:Y:S01]  /*3190*/  MUFU.TANH R10, R10 ;  /* 0x0000000a000a7308 */ /* 0x000e620000002400 */
[----:B------:R-:W-:-:S02]  /*31a0*/  FSEL R7, R8, -INF , !P0 ;  /* 0xff80000008077808 */ /* 0x000fc40004000000 */
[C---:B------:R-:W-:Y:S02]  /*31b0*/  ISETP.GT.AND P0, PT, R18.reuse, 0x18, P6 ;  /* 0x000000181200780c */ /* 0x040fe40003704270 */
[C---:B------:R-:W-:Y:S02]  /*31c0*/  ISETP.GT.AND P5, PT, R18.reuse, 0x11, P6 ;  /* 0x000000111200780c */ /* 0x040fe400037a4270 */
[C---:B------:R-:W-:Y:S01]  /*31d0*/  ISETP.LT.OR P0, PT, R19.reuse, 0x19, P0 ;  /* 0x000000191300780c */ /* 0x040fe20000701670 */
[----:B------:R-:W3:Y:S01]  /*31e0*/  MUFU.TANH R17, R17 ;  /* 0x0000001100117308 */ /* 0x000ee20000002400 */
[----:B------:R-:W-:Y:S02]  /*31f0*/  ISETP.LT.OR P5, PT, R19, 0x12, P5 ;  /* 0x000000121300780c */ /* 0x000fe40002fa1670 */
[----:B------:R-:W-:Y:S02]  /*3200*/  FSEL R11, R11, -INF , !P0 ;  /* 0xff8000000b0b7808 */ /* 0x000fe40004000000 */
[----:B------:R-:W-:-:S02]  /*3210*/  ISETP.GT.AND P0, PT, R18, 0x20, P6 ;  /* 0x000000201200780c */ /* 0x000fc40003704270 */
[----:B------:R-:W-:Y:S01]  /*3220*/  FSEL R5, R9, -INF , !P5 ;  /* 0xff80000009057808 */ /* 0x000fe20006800000 */
[----:B------:R-:W4:Y:S01]  /*3230*/  MUFU.TANH R21, R21 ;  /* 0x0000001500157308 */ /* 0x000f220000002400 */
[C---:B------:R-:W-:Y:S02]  /*3240*/  ISETP.GT.AND P5, PT, R18.reuse, 0x19, P6 ;  /* 0x000000191200780c */ /* 0x040fe400037a4270 */
[C---:B------:R-:W-:Y:S02]  /*3250*/  ISETP.LT.OR P0, PT, R19.reuse, 0x21, P0 ;  /* 0x000000211300780c */ /* 0x040fe40000701670 */
[----:B------:R-:W-:Y:S02]  /*3260*/  ISETP.LT.OR P5, PT, R19, 0x1a, P5 ;  /* 0x0000001a1300780c */ /* 0x000fe40002fa1670 */
[----:B------:R-:W-:Y:S01]  /*3270*/  FSEL R175, R175, -INF , !P0 ;  /* 0xff800000afaf7808 */ /* 0x000fe20004000000 */
[----:B------:R1:W1:Y:S01]  /*3280*/  MUFU.TANH R178, R34 ;  /* 0x0000002200b27308 */ /* 0x0002620000002400 */
[----:B------:R-:W-:-:S02]  /*3290*/  ISETP.GT.AND P0, PT, R18, 0x28, P6 ;  /* 0x000000281200780c */ /* 0x000fc40003704270 */
[----:B------:R-:W-:Y:S01]  /*32a0*/  FSEL R9, R0, -INF , !P5 ;  /* 0xff80000000097808 */ /* 0x000fe20006800000 */
[----:B------:R-:W-:Y:S01]  /*32b0*/  FMUL.FTZ R0, R43, c[0x0][0x320] ;  /* 0x0000c8002b007a20 */ /* 0x000fe20000410000 */
[C---:B------:R-:W-:Y:S02]  /*32c0*/  ISETP.GT.AND P5, PT, R18.reuse, 0x21, P6 ;  /* 0x000000211200780c */ /* 0x040fe400037a4270 */
[C---:B------:R-:W-:Y:S01]  /*32d0*/  ISETP.LT.OR P0, PT, R19.reuse, 0x29, P0 ;  /* 0x000000291300780c */ /* 0x040fe20000701670 */
[----:B------:R1:W1:Y:S01]  /*32e0*/  MUFU.TANH R162, R35 ;  /* 0x0000002300a27308 */ /* 0x0002620000002400 */
[----:B------:R-:W-:Y:S02]  /*32f0*/  ISETP.LT.OR P5, PT, R19, 0x22, P5 ;  /* 0x000000221300780c */ /* 0x000fe40002fa1670 */
[----:B------:R-:W-:Y:S02]  /*3300*/  FSEL R163, R163, -INF , !P0 ;  /* 0xff800000a3a37808 */ /* 0x000fe40004000000 */
[----:B------:R-:W-:-:S02]  /*3310*/  ISETP.GT.AND P0, PT, R18, 0x30, P6 ;  /* 0x000000301200780c */ /* 0x000fc40003704270 */
[----:B------:R-:W-:Y:S01]  /*3320*/  FSEL R173, R173, -INF , !P5 ;  /* 0xff800000adad7808 */ /* 0x000fe20006800000 */
[----:B------:R-:W1:Y:S01]  /*3330*/  MUFU.TANH R22, R22 ;  /* 0x0000001600167308 */ /* 0x000e620000002400 */
[C---:B------:R-:W-:Y:S02]  /*3340*/  ISETP.GT.AND P5, PT, R18.reuse, 0x29, P6 ;  /* 0x000000291200780c */ /* 0x040fe400037a4270 */
[C---:B------:R-:W-:Y:S02]  /*3350*/  ISETP.LT.OR P0, PT, R19.reuse, 0x31, P0 ;  /* 0x000000311300780c */ /* 0x040fe40000701670 */
[----:B------:R-:W-:Y:S02]  /*3360*/  ISETP.LT.OR P5, PT, R19, 0x2a, P5 ;  /* 0x0000002a1300780c */ /* 0x000fe40002fa1670 */
[----:B------:R-:W-:Y:S01]  /*3370*/  FSEL R171, R171, -INF , !P0 ;  /* 0xff800000abab7808 */ /* 0x000fe20004000000 */
[----:B------:R1:W1:Y:S01]  /*3380*/  MUFU.TANH R160, R70 ;  /* 0x0000004600a07308 */ /* 0x0002620000002400 */
[----:B------:R-:W-:-:S02]  /*3390*/  ISETP.GT.AND P0, PT, R18, 0x38, P6 ;  /* 0x000000381200780c */ /* 0x000fc40003704270 */
[----:B------:R-:W-:Y:S02]  /*33a0*/  FSEL R159, R159, -INF , !P5 ;  /* 0xff8000009f9f7808 */ /* 0x000fe40006800000 */
[----:B------:R-:W-:Y:S02]  /*33b0*/  ISETP.GT.AND P5, PT, R18, 0x31, P6 ;  /* 0x000000311200780c */ /* 0x000fe400037a4270 */
[C---:B------:R-:W-:Y:S01]  /*33c0*/  ISETP.LT.OR P0, PT, R19.reuse, 0x39, P0 ;  /* 0x000000391300780c */ /* 0x040fe20000701670 */
[----:B------:R-:W1:Y:S01]  /*33d0*/  MUFU.TANH R23, R23 ;  /* 0x0000001700177308 */ /* 0x000e620000002400 */
[----:B------:R-:W-:Y:S02]  /*33e0*/  ISETP.LT.OR P5, PT, R19, 0x32, P5 ;  /* 0x000000321300780c */ /* 0x000fe40002fa1670 */
[----:B------:R-:W-:Y:S02]  /*33f0*/  FSEL R167, R167, -INF , !P0 ;  /* 0xff800000a7a77808 */ /* 0x000fe40004000000 */
[----:B------:R-:W-:-:S02]  /*3400*/  PLOP3.LUT P0, PT, PT, PT, UP2, 0x40, 0x0 ;  /* 0x000000000000781c */ /* 0x000fc40003f0e828 */
[----:B------:R-:W-:Y:S01]  /*3410*/  FSEL R169, R169, -INF , !P5 ;  /* 0xff800000a9a97808 */ /* 0x000fe20006800000 */
[----:B------:R-:W1:Y:S01]  /*3420*/  MUFU.TANH R24, R24 ;  /* 0x0000001800187308 */ /* 0x000e620000002400 */
[----:B------:R-:W-:-:S04]  /*3430*/  ISETP.GT.AND P5, PT, R18, 0x39, P6 ;  /* 0x000000391200780c */ /* 0x000fc800037a4270 */
[----:B------:R-:W-:Y:S01]  /*3440*/  ISETP.LT.OR P5, PT, R19, 0x3a, P5 ;  /* 0x0000003a1300780c */ /* 0x000fe20002fa1670 */
[--C-:B--2---:R-:W-:Y:S02]  /*3450*/  IMAD.IADD R19, R16, 0x1, R25.reuse ;  /* 0x0000000110137824 */ /* 0x104fe400078e0219 */
[----:B------:R2:W1:Y:S01]  /*3460*/  MUFU.TANH R172, R66 ;  /* 0x0000004200ac7308 */ /* 0x0004620000002400 */
[----:B------:R-:W-:Y:S02]  /*3470*/  FSEL R165, R165, -INF , !P5 ;  /* 0xff800000a5a57808 */ /* 0x000fe40006800000 */
[----:B------:R-:W-:Y:S01]  /*3480*/  IMNMX R2, R19, R12, PT ;  /* 0x0000000c13027217 */ /* 0x000fe20003800200 */
[----:B------:R-:W-:-:S04]  /*3490*/  IMAD.IADD R19, R14, 0x1, R25 ;  /* 0x000000010e137824 */ /* 0x000fc800078e0219 */
[----:B------:R2:W1:Y:S08]  /*34a0*/  MUFU.TANH R170, R67 ;  /* 0x0000004300aa7308 */ /* 0x0004700000002400 */
[----:B------:R-:W1:Y:S08]  /*34b0*/  MUFU.TANH R0, R0 ;  /* 0x0000000000007308 */ /* 0x000e700000002400 */
[----:B------:R2:W1:Y:S08]  /*34c0*/  MUFU.TANH R168, R74 ;  /* 0x0000004a00a87308 */ /* 0x0004700000002400 */
[----:B------:R2:W1:Y:S08]  /*34d0*/  MUFU.TANH R164, R75 ;  /* 0x0000004b00a47308 */ /* 0x0004700000002400 */
[----:B------:R2:W1:Y:S01]  /*34e0*/  MUFU.TANH R176, R71 ;  /* 0x0000004700b07308 */ /* 0x0004620000002400 */
[----:B------:R-:W-:Y:S05]  /*34f0*/  @P0 BRA `(.L_x_798) ;  /* 0x000001a000000947 */ /* 0x000fea0003800000 */
[----:B---34-:R-:W-:Y:S01]  /*3500*/  IADD3 R25, R25, c[0x0][0x1d0], RZ ;  /* 0x0000740019197a10 */ /* 0x018fe20007ffe0ff */
[----:B------:R-:W-:Y:S03]  /*3510*/  BSSY B0, `(.L_x_799) ;  /* 0x0000013000007945 */ /* 0x000fe60003800000 */
[----:B------:R-:W-:-:S04]  /*3520*/  IADD3 R25, R25, -c[0x0][0x168], RZ ;  /* 0x80005a0019197a10 */ /* 0x000fc80007ffe0ff */
[----:B------:R-:W-:-:S13]  /*3530*/  ISETP.GT.AND P0, PT, R25, -0x1, PT ;  /* 0xffffffff1900780c */ /* 0x000fda0003f04270 */
[----:B------:R-:W-:Y:S05]  /*3540*/  @P0 BRA `(.L_x_800) ;  /* 0x0000009000000947 */ /* 0x000fea0003800000 */
[----:B------:R-:W-:Y:S01]  /*3550*/  ULDC UR4, c[0x0][0x32c] ;  /* 0x0000cb0000047ab9 */ /* 0x000fe20000000800 */
[----:B------:R-:W-:Y:S01]  /*3560*/  LOP3.LUT R12, RZ, R25, RZ, 0x33, !PT ;  /* 0x00000019ff0c7212 */ /* 0x000fe200078e33ff */
[----:B------:R-:W-:-:S06]  /*3570*/  UISETP.NE.AND UP0, UPT, UR6, UR4, UPT ;  /* 0x000000040600728c */ /* 0x000fcc000bf05270 */
[----:B------:R-:W-:Y:S02]  /*3580*/  PLOP3.LUT P5, PT, PT, PT, UP0, 0x80, 0x0 ;  /* 0x000000000000781c */ /* 0x000fe40003faf008 */
[----:B------:R-:W-:-:S11]  /*3590*/  PLOP3.LUT P0, PT, PT, PT, UP0, 0x80, 0x0 ;  /* 0x000000000000781c */ /* 0x000fd60003f0f008 */
[----:B------:R-:W-:-:S05]  /*35a0*/  @P5 IMAD.HI.U32 R8, R12, c[0x0][0x330], RZ ;  /* 0x0000cc000c085a27 */ /* 0x000fca00078e00ff */
[----:B------:R-:W-:-:S04]  /*35b0*/  @P0 SHF.R.U32.HI R12, RZ, c[0x0][0x334], R8 ;  /* 0x0000cd00ff0c0a19 */ /* 0x000fc80000011608 */
[----:B------:R-:W-:Y:S01]  /*35c0*/  LOP3.LUT R25, RZ, R12, RZ, 0x33, !PT ;  /* 0x0000000cff197212 */ /* 0x000fe200078e33ff */
[----:B------:R-:W-:Y:S05]  /*35d0*/  BRA `(.L_x_801) ;  /* 0x0000006000007947 */ /* 0x000fea0003800000 */
.L_x_800:
[----:B------:R-:W-:Y:S02]  /*35e0*/  ULDC UR4, c[0x0][0x32c] ;  /* 0x0000cb0000047ab9 */ /* 0x000fe40000000800 */
[----:B------:R-:W-:-:S06]  /*35f0*/  UISETP.NE.AND UP0, UPT, UR6, UR4, UPT ;  /* 0x000000040600728c */ /* 0x000fcc000bf05270 */
[----:B------:R-:W-:Y:S02]  /*3600*/  PLOP3.LUT P5, PT, PT, PT, UP0, 0x80, 0x0 ;  /* 0x000000000000781c */ /* 0x000fe40003faf008 */
[----:B------:R-:W-:-:S11]  /*3610*/  PLOP3.LUT P0, PT, PT, PT, UP0, 0x80, 0x0 ;  /* 0x000000000000781c */ /* 0x000fd60003f0f008 */
[----:B------:R-:W-:-:S05]  /*3620*/  @P5 IMAD.HI.U32 R8, R25, c[0x0][0x330], RZ ;  /* 0x0000cc0019085a27 */ /* 0x000fca00078e00ff */
[----:B------:R-:W-:Y:S02]  /*3630*/  @P0 SHF.R.U32.HI R25, RZ, c[0x0][0x334], R8 ;  /* 0x0000cd00ff190a19 */ /* 0x000fe40000011608 */
.L_x_801:
[----:B------:R-:W-:Y:S05]  /*3640*/  BSYNC B0 ;  /* 0x0000000000007941 */ /* 0x000fea0003800000 */
.L_x_799:
[----:B------:R-:W-:-:S04]  /*3650*/  IMAD R6, R25, c[0x0][0x32c], -R6 ;  /* 0x0000cb0019067a24 */ /* 0x000fc800078e0a06 */
[----:B------:R-:W-:-:S05]  /*3660*/  IMAD.IADD R6, R6, 0x1, -R201 ;  /* 0x0000000106067824 */ /* 0x000fca00078e0ac9 */
[----:B------:R-:W-:Y:S02]  /*3670*/  IADD3 R25, R6, c[0x0][0x32c], RZ ;  /* 0x0000cb0006197a10 */ /* 0x000fe40007ffe0ff */
[----:B------:R-:W-:Y:S02]  /*3680*/  IMNMX R19, R19, R6, !PT ;  /* 0x0000000613137217 */ /* 0x000fe40007800200 */
[----:B------:R-:W-:Y:S02]  /*3690*/  IMNMX R2, R2, R25, PT ;  /* 0x0000001902027217 */ /* 0x000fe40003800200 */
.L_x_798:
[----:B---34-:R-:W-:Y:S01]  /*36a0*/  ISETP.GT.AND P0, PT, R19, 0x1, P6 ;  /* 0x000000011300780c */ /* 0x018fe20003704270 */
[----:B------:R-:W-:-:S04]  /*36b0*/  DEPBAR.LE SB0, 0x2 ;  /* 0x000080800000791a */ /* 0x000fc80000000000 */
[----:B------:R-:W-:Y:S01]  /*36c0*/  BAR.SYNC.DEFER_BLOCKING 0x0 ;  /* 0x0000000000007b1d */ /* 0x000fe20000010000 */
[----:B------:R-:W-:Y:S01]  /*36d0*/  ISETP.GT.AND P5, PT, R19, 0x8, P6 ;  /* 0x000000081300780c */ /* 0x000fe200037a4270 */
[----:B------:R-:W-:Y:S01]  /*36e0*/  IMAD.SHL.U32 R135, R4, 0x2, RZ ;  /* 0x0000000204877824 */ /* 0x000fe200078e00ff */
[C---:B------:R-:W-:Y:S01]  /*36f0*/  ISETP.LT.OR P0, PT, R2.reuse, 0x2, P0 ;  /* 0x000000020200780c */ /* 0x040fe20000701670 */
[----:B------:R-:W-:Y:S01]  /*3700*/  UIADD3 UR4, UR17, -0x3, URZ ;  /* 0xfffffffd11047890 */ /* 0x000fe2000fffe03f */
[----:B------:R-:W-:Y:S01]  /*3710*/  ISETP.LT.OR P5, PT, R2, 0x9, P5 ;  /* 0x000000090200780c */ /* 0x000fe20002fa1670 */
[--C-:B------:R-:W-:Y:S01]  /*3720*/  IMAD R134, R3, 0x2, R135.reuse ;  /* 0x0000000203867824 */ /* 0x100fe200078e0287 */
[----:B------:R-:W-:Y:S01]  /*3730*/  FMNMX.FTZ R6, R48, R29, !PT ;  /* 0x0000001d30067209 */ /* 0x000fe20007810000 */
[----:B------:R-:W-:Y:S01]  /*3740*/  IMAD.IADD R166, R187, 0x1, R135 ;  /* 0x00000001bba67824 */ /* 0x000fe200078e0287 */
[----:B-1----:R-:W-:Y:S01]  /*3750*/  FSEL R18, R23, -INF , !P0 ;  /* 0xff80000017127808 */ /* 0x002fe20004000000 */
[----:B------:R-:W-:Y:S01]  /*3760*/  IMAD.IADD R155, R187, 0x1, R134 ;  /* 0x00000001bb9b7824 */ /* 0x000fe200078e0286 */
[----:B------:R-:W-:Y:S01]  /*3770*/  ISETP.GT.AND P0, PT, R19, 0x9, P6 ;  /* 0x000000091300780c */ /* 0x000fe20003704270 */
[----:B------:R-:W-:Y:S01]  /*3780*/  IMAD R3, R3, 0x2, R166 ;  /* 0x0000000203037824 */ /* 0x000fe200078e02a6 */
[----:B------:R-:W-:Y:S01]  /*3790*/  FSEL R16, R21, -INF , !P5 ;  /* 0xff80000015107808 */ /* 0x000fe20006800000 */
[----:B------:R-:W-:Y:S01]  /*37a0*/  UISETP.GE.AND UP0, UPT, UR4, UR10, UPT ;  /* 0x0000000a0400728c */ /* 0x000fe2000bf06270 */
[----:B------:R-:W-:Y:S01]  /*37b0*/  ISETP.GT.AND P5, PT, R19, 0x10, P6 ;  /* 0x000000101300780c */ /* 0x000fe200037a4270 */
[----:B------:R-:W-:Y:S01]  /*37c0*/  UIADD3 UR17, UR17, -0x2, URZ ;  /* 0xfffffffe11117890 */ /* 0x000fe2000fffe03f */
[----:B------:R-:W-:-:S02]  /*37d0*/  FMNMX.FTZ R6, R15, R6, !PT ;  /* 0x000000060f067209 */ /* 0x000fc40007810000 */
[C---:B------:R-:W-:Y:S02]  /*37e0*/  ISETP.LT.OR P0, PT, R2.reuse, 0xa, P0 ;  /* 0x0000000a0200780c */ /* 0x040fe40000701670 */
[----:B------:R-:W-:Y:S02]  /*37f0*/  ISETP.LT.OR P5, PT, R2, 0x11, P5 ;  /* 0x000000110200780c */ /* 0x000fe40002fa1670 */
[----:B------:R-:W-:Y:S01]  /*3800*/  FMNMX.FTZ R8, R13, R6, !PT ;  /* 0x000000060d087209 */ /* 0x000fe20007810000 */
[----:B------:R-:W-:Y:S01]  /*3810*/  LDSM.16.MT88.4 R40, [R135+0x2100] ;  /* 0x002100008728783b */ /* 0x000fe20000004200 */
[----:B------:R-:W-:Y:S01]  /*3820*/  FSEL R6, R22, -INF , !P0 ;  /* 0xff80000016067808 */ /* 0x000fe20004000000 */
[----:B------:R-:W-:Y:S01]  /*3830*/  @UP0 USHF.R.S32.HI UR5, URZ, 0x1f, UR4 ;  /* 0x0000001f3f050899 */ /* 0x000fe20008011404 */
[----:B------:R-:W-:Y:S01]  /*3840*/  ISETP.GT.AND P0, PT, R19, 0x11, P6 ;  /* 0x000000111300780c */ /* 0x000fe20003704270 */
[----:B--2---:R-:W-:Y:S01]  /*3850*/  LDSM.16.MT88.4 R64, [R155+0x2100] ;  /* 0x002100009b40783b */ /* 0x004fe20000004200 */
[----:B------:R-:W-:-:S02]  /*3860*/  FSEL R14, R24, -INF , !P5 ;  /* 0xff800000180e7808 */ /* 0x000fc40006800000 */
[----:B------:R-:W-:Y:S01]  /*3870*/  FMNMX.FTZ R8, R7, R8, !PT ;  /* 0x0000000807087209 */ /* 0x000fe20007810000 */
[----:B------:R-:W-:Y:S01]  /*3880*/  LDSM.16.MT88.4 R72, [R135+0x4100] ;  /* 0x004100008748783b */ /* 0x000fe20000004200 */
[----:B------:R-:W-:Y:S02]  /*3890*/  ISETP.GT.AND P5, PT, R19, RZ, P6 ;  /* 0x000000ff1300720c */ /* 0x000fe400037a4270 */
[C---:B------:R-:W-:Y:S01]  /*38a0*/  ISETP.LT.OR P0, PT, R2.reuse, 0x12, P0 ;  /* 0x000000120200780c */ /* 0x040fe20000701670 */
[----:B------:R-:W-:Y:S01]  /*38b0*/  LDSM.16.MT88.4 R124, [R135+0x100] ;  /* 0x00010000877c783b */ /* 0x000fe20000004200 */
[----:B------:R-:W-:Y:S02]  /*38c0*/  FMNMX.FTZ R8, R5, R8, !PT ;  /* 0x0000000805087209 */ /* 0x000fe40007810000 */
[----:B------:R-:W-:Y:S01]  /*38d0*/  ISETP.LT.OR P5, PT, R2, 0x1, P5 ;  /* 0x000000010200780c */ /* 0x000fe20002fa1670 */
[----:B------:R-:W-:Y:S01]  /*38e0*/  LDSM.16.MT88.4 R116, [R166+0x100] ;  /* 0x00010000a674783b */ /* 0x000fe20000004200 */
[----:B------:R-:W-:-:S02]  /*38f0*/  FSEL R12, R0, -INF , !P0 ;  /* 0xff800000000c7808 */ /* 0x000fc40004000000 */
[----:B------:R-:W-:Y:S01]  /*3900*/  FMNMX.FTZ R0, R11, R8, !PT ;  /* 0x000000080b007209 */ /* 0x000fe20007810000 */
[----:B------:R-:W-:Y:S01]  /*3910*/  LDSM.16.MT88.4 R108, [R134+0x100] ;  /* 0x00010000866c783b */ /* 0x000fe20000004200 */
[----:B------:R-:W-:Y:S02]  /*3920*/  FSEL R28, R28, -INF , !P5 ;  /* 0xff8000001c1c7808 */ /* 0x000fe40006800000 */
[----:B------:R-:W-:Y:S01]  /*3930*/  FMNMX.FTZ R0, R9, R0, !PT ;  /* 0x0000000009007209 */ /* 0x000fe20007810000 */
[----:B------:R-:W-:Y:S01]  /*3940*/  LDSM.16.MT88.4 R100, [R3+0x100] ;  /* 0x000100000364783b */ /* 0x000fe20000004200 */
[----:B------:R-:W-:Y:S02]  /*3950*/  FMNMX.FTZ R21, R28, R18, !PT ;  /* 0x000000121c157209 */ /* 0x000fe40007810000 */
[----:B------:R-:W-:Y:S01]  /*3960*/  ISETP.GT.AND P5, PT, R19, 0x19, P6 ;  /* 0x000000191300780c */ /* 0x000fe200037a4270 */
[----:B------:R-:W-:Y:S01]  /*3970*/  LDSM.16.MT88.4 R56, [R134+0x2100] ;  /* 0x002100008638783b */ /* 0x000fe20000004200 */
[----:B------:R-:W-:-:S02]  /*3980*/  FMNMX.FTZ R0, R175, R0, !PT ;  /* 0x00000000af007209 */ /* 0x000fc40007810000 */
[----:B------:R-:W-:Y:S01]  /*3990*/  ISETP.GT.AND P0, PT, R19, 0x18, P6 ;  /* 0x000000181300780c */ /* 0x000fe20003704270 */
[----:B------:R-:W-:Y:S01]  /*39a0*/  LDSM.16.MT88.4 R80, [R166+0x4100] ;  /* 0x00410000a650783b */ /* 0x000fe20000004200 */
[----:B------:R-:W-:Y:S02]  /*39b0*/  FMNMX.FTZ R21, R16, R21, !PT ;  /* 0x0000001510157209 */ /* 0x000fe40007810000 */
[C---:B------:R-:W-:Y:S01]  /*39c0*/  ISETP.LT.OR P5, PT, R2.reuse, 0x1a, P5 ;  /* 0x0000001a0200780c */ /* 0x040fe20002fa1670 */
[----:B------:R-:W-:Y:S01]  /*39d0*/  LDSM.16.MT88.4 R88, [R134+0x4100] ;  /* 0x004100008658783b */ /* 0x000fe20000004200 */
[----:B------:R-:W-:Y:S02]  /*39e0*/  FMNMX.FTZ R0, R173, R0, !PT ;  /* 0x00000000ad007209 */ /* 0x000fe40007810000 */
[----:B------:R-:W-:Y:S01]  /*39f0*/  ISETP.LT.OR P0, PT, R2, 0x19, P0 ;  /* 0x000000190200780c */ /* 0x000fe20000701670 */
[----:B------:R-:W-:Y:S01]  /*3a00*/  LDSM.16.MT88.4 R140, [R135+0x900] ;  /* 0x00090000878c783b */ /* 0x000fe20000004200 */
[----:B------:R-:W-:-:S02]  /*3a10*/  FMNMX.FTZ R21, R6, R21, !PT ;  /* 0x0000001506157209 */ /* 0x000fc40007810000 */
[----:B------:R-:W-:Y:S01]  /*3a20*/  FSEL R8, R17, -INF , !P5 ;  /* 0xff80000011087808 */ /* 0x000fe20006800000 */
[----:B------:R-:W-:Y:S01]  /*3a30*/  LDSM.16.MT88.4 R32, [R134+0x900] ;  /* 0x000900008620783b */ /* 0x000fe20000004200 */
[----:B------:R-:W-:Y:S02]  /*3a40*/  FMNMX.FTZ R0, R163, R0, !PT ;  /* 0x00000000a3007209 */ /* 0x000fe40007810000 */
[----:B------:R-:W-:Y:S01]  /*3a50*/  FSEL R10, R10, -INF , !P0 ;  /* 0xff8000000a0a7808 */ /* 0x000fe20004000000 */
[----:B------:R-:W-:Y:S01]  /*3a60*/  LDSM.16.MT88.4 R136, [R166+0x900] ;  /* 0x00090000a688783b */ /* 0x000fe20000004200 */
[----:B------:R-:W-:Y:S02]  /*3a70*/  FMNMX.FTZ R17, R14, R21, !PT ;  /* 0x000000150e117209 */ /* 0x000fe40007810000 */
[----:B------:R-:W-:Y:S01]  /*3a80*/  ISETP.GT.AND P0, PT, R19, 0x20, P6 ;  /* 0x000000201300780c */ /* 0x000fe20003704270 */
[----:B------:R-:W-:Y:S01]  /*3a90*/  LDSM.16.MT88.4 R24, [R166+0x2900] ;  /* 0x00290000a618783b */ /* 0x000fe20000004200 */
[----:B------:R-:W-:-:S02]  /*3aa0*/  FMNMX.FTZ R0, R159, R0, !PT ;  /* 0x000000009f007209 */ /* 0x000fc40007810000 */
[----:B------:R-:W-:Y:S02]  /*3ab0*/  FMNMX.FTZ R17, R12, R17, !PT ;  /* 0x000000110c117209 */ /* 0x000fe40007810000 */
[----:B------:R-:W-:Y:S02]  /*3ac0*/  ISETP.LT.OR P0, PT, R2, 0x21, P0 ;  /* 0x000000210200780c */ /* 0x000fe40000701670 */
[----:B------:R-:W-:Y:S02]  /*3ad0*/  ISETP.GT.AND P5, PT, R19, 0x21, P6 ;  /* 0x000000211300780c */ /* 0x000fe400037a4270 */
[----:B------:R-:W-:Y:S02]  /*3ae0*/  FMNMX.FTZ R0, R171, R0, !PT ;  /* 0x00000000ab007209 */ /* 0x000fe40007810000 */
[----:B------:R-:W-:Y:S02]  /*3af0*/  FMNMX.FTZ R17, R10, R17, !PT ;  /* 0x000000110a117209 */ /* 0x000fe40007810000 */
[----:B------:R-:W-:-:S02]  /*3b00*/  FSEL R178, R178, -INF , !P0 ;  /* 0xff800000b2b27808 */ /* 0x000fc40004000000 */
[----:B------:R-:W-:Y:S02]  /*3b10*/  ISETP.GT.AND P0, PT, R19, 0x28, P6 ;  /* 0x000000281300780c */ /* 0x000fe40003704270 */
[----:B------:R-:W-:Y:S02]  /*3b20*/  ISETP.LT.OR P5, PT, R2, 0x22, P5 ;  /* 0x000000220200780c */ /* 0x000fe40002fa1670 */
[----:B------:R-:W-:Y:S02]  /*3b30*/  FMNMX.FTZ R0, R169, R0, !PT ;  /* 0x00000000a9007209 */ /* 0x000fe40007810000 */
[----:B------:R-:W-:Y:S02]  /*3b40*/  FMNMX.FTZ R17, R8, R17, !PT ;  /* 0x0000001108117209 */ /* 0x000fe40007810000 */
[----:B------:R-:W-:Y:S02]  /*3b50*/  ISETP.LT.OR P0, PT, R2, 0x29, P0 ;  /* 0x000000290200780c */ /* 0x000fe40000701670 */
[----:B------:R-:W-:-:S02]  /*3b60*/  FSEL R162, R162, -INF , !P5 ;  /* 0xff800000a2a27808 */ /* 0x000fc40006800000 */
[----:B------:R-:W-:Y:S02]  /*3b70*/  ISETP.GT.AND P5, PT, R19, 0x29, P6 ;  /* 0x000000291300780c */ /* 0x000fe400037a4270 */
[----:B------:R-:W-:Y:S02]  /*3b80*/  FMNMX.FTZ R0, R167, R0, !PT ;  /* 0x00000000a7007209 */ /* 0x000fe40007810000 */
[----:B------:R-:W-:Y:S02]  /*3b90*/  FMNMX.FTZ R17, R178, R17, !PT ;  /* 0x00000011b2117209 */ /* 0x000fe40007810000 */
[----:B------:R-:W-:Y:S02]  /*3ba0*/  FSEL R160, R160, -INF , !P0 ;  /* 0xff800000a0a07808 */ /* 0x000fe40004000000 */
[----:B------:R-:W-:Y:S02]  /*3bb0*/  ISETP.GT.AND P0, PT, R19, 0x30, P6 ;  /* 0x000000301300780c */ /* 0x000fe40003704270 */
[----:B------:R-:W-:-:S02]  /*3bc0*/  ISETP.LT.OR P5, PT, R2, 0x2a, P5 ;  /* 0x0000002a0200780c */ /* 0x000fc40002fa1670 */
[----:B------:R-:W-:Y:S02]  /*3bd0*/  FMNMX.FTZ R0, R165, R0, !PT ;  /* 0x00000000a5007209 */ /* 0x000fe40007810000 */
[----:B------:R-:W-:Y:S02]  /*3be0*/  FMNMX.FTZ R21, R162, R17, !PT ;  /* 0x00000011a2157209 */ /* 0x000fe40007810000 */
[----:B------:R-:W-:Y:S01]  /*3bf0*/  ISETP.LT.OR P0, PT, R2, 0x31, P0 ;  /* 0x000000310200780c */ /* 0x000fe20000701670 */
[----:B------:R-:W1:Y:S01]  /*3c00*/  SHFL.BFLY PT, R17, R0, 0x2, 0x1f ;  /* 0x0c401f0000117f89 */ /* 0x000e6200000e0000 */
[----:B------:R-:W-:Y:S02]  /*3c10*/  FSEL R176, R176, -INF , !P5 ;  /* 0xff800000b0b07808 */ /* 0x000fe40006800000 */
[----:B------:R-:W-:Y:S02]  /*3c20*/  ISETP.GT.AND P5, PT, R19, 0x31, P6 ;  /* 0x000000311300780c */ /* 0x000fe400037a4270 */
[----:B------:R-:W-:-:S02]  /*3c30*/  FMNMX.FTZ R21, R160, R21, !PT ;  /* 0x00000015a0157209 */ /* 0x000fc40007810000 */
[----:B------:R-:W-:Y:S02]  /*3c40*/  FSEL R172, R172, -INF , !P0 ;  /* 0xff800000acac7808 */ /* 0x000fe40004000000 */
[C---:B------:R-:W-:Y:S02]  /*3c50*/  ISETP.GT.AND P0, PT, R19.reuse, 0x38, P6 ;  /* 0x000000381300780c */ /* 0x040fe40003704270 */
[----:B------:R-:W-:Y:S02]  /*3c60*/  ISETP.LT.OR P5, PT, R2, 0x32, P5 ;  /* 0x000000320200780c */ /* 0x000fe40002fa1670 */
[----:B------:R-:W-:Y:S02]  /*3c70*/  FMNMX.FTZ R21, R176, R21, !PT ;  /* 0x00000015b0157209 */ /* 0x000fe40007810000 */
[----:B------:R-:W-:Y:S02]  /*3c80*/  ISETP.GT.AND P6, PT, R19, 0x39, P6 ;  /* 0x000000391300780c */ /* 0x000fe400037c4270 */
[----:B------:R-:W-:-:S02]  /*3c90*/  ISETP.LT.OR P0, PT, R2, 0x39, P0 ;  /* 0x000000390200780c */ /* 0x000fc40000701670 */
[----:B------:R-:W-:Y:S02]  /*3ca0*/  FSEL R170, R170, -INF , !P5 ;  /* 0xff800000aaaa7808 */ /* 0x000fe40006800000 */
[----:B------:R-:W-:Y:S02]  /*3cb0*/  FMNMX.FTZ R21, R172, R21, !PT ;  /* 0x00000015ac157209 */ /* 0x000fe40007810000 */
[----:B------:R-:W-:Y:S02]  /*3cc0*/  ISETP.LT.OR P6, PT, R2, 0x3a, P6 ;  /* 0x0000003a0200780c */ /* 0x000fe400037c1670 */
[----:B------:R-:W-:Y:S02]  /*3cd0*/  FSEL R168, R168, -INF , !P0 ;  /* 0xff800000a8a87808 */ /* 0x000fe40004000000 */
[----:B------:R-:W-:Y:S02]  /*3ce0*/  FMNMX.FTZ R21, R170, R21, !PT ;  /* 0x00000015aa157209 */ /* 0x000fe40007810000 */
[----:B------:R-:W-:-:S02]  /*3cf0*/  FSEL R164, R164, -INF , !P6 ;  /* 0xff800000a4a47808 */ /* 0x000fc40007000000 */
[----:B------:R-:W-:Y:S02]  /*3d00*/  FMNMX.FTZ R19, R168, R21, !PT ;  /* 0x00000015a8137209 */ /* 0x000fe40007810000 */
[----:B-1----:R-:W-:Y:S02]  /*3d10*/  FMNMX.FTZ R21, R0, R17, !PT ;  /* 0x0000001100157209 */ /* 0x002fe40007810000 */
[----:B------:R-:W-:Y:S02]  /*3d20*/  FMNMX.FTZ R19, R164, R19, !PT ;  /* 0x00000013a4137209 */ /* 0x000fe40007810000 */
[----:B------:R-:W-:Y:S01]  /*3d30*/  PLOP3.LUT P6, PT, PT, PT, UP0, 0x80, 0x0 ;  /* 0x000000000000781c */ /* 0x000fe20003fcf008 */
[----:B------:R-:W1:Y:S01]  /*3d40*/  SHFL.BFLY PT, R2, R21, 0x1, 0x1f ;  /* 0x0c201f0015027f89 */ /* 0x000e6200000e0000 */
[----:B------:R-:W-:-:S03]  /*3d50*/  PLOP3.LUT P5, PT, PT, PT, UP0, 0x80, 0x0 ;  /* 0x000000000000781c */ /* 0x000fc60003faf008 */
[----:B------:R-:W2:Y:S01]  /*3d60*/  SHFL.BFLY PT, R0, R19, 0x2, 0x1f ;  /* 0x0c401f0013007f89 */ /* 0x000ea200000e0000 */
[----:B-1----:R-:W-:-:S03]  /*3d70*/  FMNMX.FTZ R2, R21, R2, !PT ;  /* 0x0000000215027209 */ /* 0x002fc60007810000 */
[----:B------:R-:W-:Y:S01]  /*3d80*/  LDSM.16.MT88.4 R20, [R134+0x2900] ;  /* 0x002900008614783b */ /* 0x000fe20000004200 */
[----:B--2---:R-:W-:Y:S01]  /*3d90*/  FMNMX.FTZ R17, R19, R0, !PT ;  /* 0x0000000013117209 */ /* 0x004fe20007810000 */
[C---:B------:R-:W-:Y:S01]  /*3da0*/  FMUL.FTZ R174, R2.reuse, c[0x0][0x2d0] ;  /* 0x0000b40002ae7a20 */ /* 0x040fe20000410000 */
[----:B------:R-:W-:-:S03]  /*3db0*/  FSETP.NEU.FTZ.AND P0, PT, R2, -INF , PT ;  /* 0xff8000000200780b */ /* 0x000fc60003f1d000 */
[----:B------:R-:W1:Y:S01]  /*3dc0*/  SHFL.BFLY PT, R0, R17, 0x1, 0x1f ;  /* 0x0c201f0011007f89 */ /* 0x000e6200000e0000 */
[----:B------:R-:W-:-:S05]  /*3dd0*/  FSEL R174, R174, RZ, P0 ;  /* 0x000000ffaeae7208 */ /* 0x000fca0000000000 */
[--C-:B------:R-:W-:Y:S02]  /*3de0*/  FFMA.FTZ R158, R48, c[0x0][0x2d0], -R174.reuse ;  /* 0x0000b400309e7a23 */ /* 0x100fe400000108ae */
[--C-:B------:R-:W-:Y:S01]  /*3df0*/  FFMA.FTZ R157, R29, c[0x0][0x2d0], -R174.reuse ;  /* 0x0000b4001d9d7a23 */ /* 0x100fe200000108ae */
[----:B------:R-:W2:Y:S01]  /*3e00*/  LDSM.16.MT88.4 R48, [R166+0x2100] ;  /* 0x00210000a630783b */ /* 0x000ea20000004200 */
[--C-:B------:R-:W-:Y:S02]  /*3e10*/  FFMA.FTZ R156, R15, c[0x0][0x2d0], -R174.reuse ;  /* 0x0000b4000f9c7a23 */ /* 0x100fe400000108ae */
[--C-:B------:R-:W-:Y:S01]  /*3e20*/  FFMA.FTZ R151, R13, c[0x0][0x2d0], -R174.reuse ;  /* 0x0000b4000d977a23 */ /* 0x100fe200000108ae */
[----:B------:R-:W-:Y:S01]  /*3e30*/  MUFU.EX2 R158, R158 ;  /* 0x0000009e009e7308 */ /* 0x000fe20000000800 */
[--C-:B------:R-:W-:Y:S02]  /*3e40*/  FFMA.FTZ R152, R7, c[0x0][0x2d0], -R174.reuse ;  /* 0x0000b40007987a23 */ /* 0x100fe400000108ae */
[----:B------:R-:W-:-:S02]  /*3e50*/  FFMA.FTZ R149, R5, c[0x0][0x2d0], -R174 ;  /* 0x0000b40005957a23 */ /* 0x000fc400000108ae */
[--C-:B------:R-:W-:Y:S02]  /*3e60*/  FFMA.FTZ R146, R11, c[0x0][0x2d0], -R174.reuse ;  /* 0x0000b4000b927a23 */ /* 0x100fe400000108ae */
[--C-:B------:R-:W-:Y:S01]  /*3e70*/  FFMA.FTZ R145, R9, c[0x0][0x2d0], -R174.reuse ;  /* 0x0000b40009917a23 */ /* 0x100fe200000108ae */
[----:B------:R-:W3:Y:S01]  /*3e80*/  MUFU.EX2 R157, R157 ;  /* 0x0000009d009d7308 */ /* 0x000ee20000000800 */
[----:B------:R-:W-:Y:S01]  /*3e90*/  FFMA.FTZ R205, R165, c[0x0][0x2d0], -R174 ;  /* 0x0000b400a5cd7a23 */ /* 0x000fe200000108ae */
[----:B-1----:R-:W-:-:S04]  /*3ea0*/  FMNMX.FTZ R0, R17, R0, !PT ;  /* 0x0000000011007209 */ /* 0x002fc80007810000 */
[C---:B------:R-:W-:Y:S01]  /*3eb0*/  FSETP.NEU.FTZ.AND P0, PT, R0.reuse, -INF , PT ;  /* 0xff8000000000780b */ /* 0x040fe20003f1d000 */
[----:B------:R-:W-:Y:S01]  /*3ec0*/  FMUL.FTZ R161, R0, c[0x0][0x2d0] ;  /* 0x0000b40000a17a20 */ /* 0x000fe20000410000 */
[----:B------:R-:W-:Y:S04]  /*3ed0*/  MUFU.EX2 R156, R156 ;  /* 0x0000009c009c7308 */ /* 0x000fe80000000800 */
[----:B------:R-:W-:Y:S02]  /*3ee0*/  FSEL R161, R161, RZ, P0 ;  /* 0x000000ffa1a17208 */ /* 0x000fe40000000000 */
[----:B------:R-:W-:Y:S02]  /*3ef0*/  PLOP3.LUT P0, PT, PT, PT, UP0, 0x80, 0x0 ;  /* 0x000000000000781c */ /* 0x000fe40003f0f008 */
[----:B------:R-:W1:Y:S01]  /*3f00*/  MUFU.EX2 R151, R151 ;  /* 0x0000009700977308 */ /* 0x000e620000000800 */
[--C-:B------:R-:W-:Y:S01]  /*3f10*/  FFMA.FTZ R154, R28, c[0x0][0x2d0], -R161.reuse ;  /* 0x0000b4001c9a7a23 */ /* 0x100fe200000108a1 */
[----:B---3--:R-:W-:Y:S01]  /*3f20*/  F2FP.BF16.PACK_AB R96, R157, R158 ;  /* 0x0000009e9d60723e */ /* 0x008fe200000010ff */
[--C-:B------:R-:W-:Y:S01]  /*3f30*/  FFMA.FTZ R153, R18, c[0x0][0x2d0], -R161.reuse ;  /* 0x0000b40012997a23 */ /* 0x100fe200000108a1 */
[----:B------:R-:W-:Y:S01]  /*3f40*/  LDSM.16.MT88.4 R28, [R155+0x900] ;  /* 0x000900009b1c783b */ /* 0x000fe20000004200 */
[----:B------:R-:W-:-:S02]  /*3f50*/  FFMA.FTZ R150, R16, c[0x0][0x2d0], -R161 ;  /* 0x0000b40010967a23 */ /* 0x000fc400000108a1 */
[--C-:B------:R-:W-:Y:S01]  /*3f60*/  FFMA.FTZ R147, R6, c[0x0][0x2d0], -R161.reuse ;  /* 0x0000b40006937a23 */ /* 0x100fe200000108a1 */
[----:B------:R-:W-:Y:S01]  /*3f70*/  MUFU.EX2 R154, R154 ;  /* 0x0000009a009a7308 */ /* 0x000fe20000000800 */
[----:B------:R3:W4:Y:S01]  /*3f80*/  LDSM.16.MT88.4 R4, [R3+0x4100] ;  /* 0x004100000304783b */ /* 0x0007220000004200 */
[--C-:B------:R-:W-:Y:S02]  /*3f90*/  FFMA.FTZ R148, R14, c[0x0][0x2d0], -R161.reuse ;  /* 0x0000b4000e947a23 */ /* 0x100fe400000108a1 */
[--C-:B------:R-:W-:Y:S01]  /*3fa0*/  FFMA.FTZ R133, R12, c[0x0][0x2d0], -R161.reuse ;  /* 0x0000b4000c857a23 */ /* 0x100fe200000108a1 */
[----:B------:R-:W5:Y:S01]  /*3fb0*/  LDSM.16.MT88.4 R16, [R135+0x2900] ;  /* 0x002900008710783b */ /* 0x000f620000004200 */
[--C-:B------:R-:W-:Y:S02]  /*3fc0*/  FFMA.FTZ R144, R10, c[0x0][0x2d0], -R161.reuse ;  /* 0x0000b4000a907a23 */ /* 0x100fe400000108a1 */
[----:B------:R-:W2:Y:S01]  /*3fd0*/  MUFU.EX2 R153, R153 ;  /* 0x0000009900997308 */ /* 0x000ea20000000800 */
[----:B-1----:R-:W-:Y:S01]  /*3fe0*/  F2FP.BF16.PACK_AB R98, R151, R156 ;  /* 0x0000009c9762723e */ /* 0x002fe200000010ff */
[----:B------:R-:W1:Y:S01]  /*3ff0*/  LDSM.16.MT88.4 R12, [R155+0x2900] ;  /* 0x002900009b0c783b */ /* 0x000e620000004200 */
[----:B------:R-:W-:-:S02]  /*4000*/  FFMA.FTZ R162, R162, c[0x0][0x2d0], -R161 ;  /* 0x0000b400a2a27a23 */ /* 0x000fc400000108a1 */
[--C-:B------:R-:W-:Y:S02]  /*4010*/  FFMA.FTZ R160, R160, c[0x0][0x2d0], -R161.reuse ;  /* 0x0000b400a0a07a23 */ /* 0x100fe400000108a1 */
[--C-:B------:R-:W-:Y:S01]  /*4020*/  FFMA.FTZ R170, R170, c[0x0][0x2d0], -R161.reuse ;  /* 0x0000b400aaaa7a23 */ /* 0x100fe200000108a1 */
[----:B------:R-:W-:Y:S01]  /*4030*/  MUFU.EX2 R150, R150 ;  /* 0x0000009600967308 */ /* 0x000fe20000000800 */
[--C-:B------:R-:W-:Y:S02]  /*4040*/  FFMA.FTZ R165, R168, c[0x0][0x2d0], -R161.reuse ;  /* 0x0000b400a8a57a23 */ /* 0x100fe400000108a1 */
[----:B------:R-:W-:Y:S02]  /*4050*/  FFMA.FTZ R206, R164, c[0x0][0x2d0], -R161 ;  /* 0x0000b400a4ce7a23 */ /* 0x000fe400000108a1 */
[----:B------:R-:W-:-:S03]  /*4060*/  FADD.FTZ R157, R158, R157 ;  /* 0x0000009d9e9d7221 */ /* 0x000fc60000010000 */
[----:B------:R-:W4:Y:S01]  /*4070*/  MUFU.EX2 R147, R147 ;  /* 0x0000009300937308 */ /* 0x000f220000000800 */
[----:B--2---:R-:W-:Y:S01]  /*4080*/  F2FP.BF16.PACK_AB R97, R153, R154 ;  /* 0x0000009a9961723e */ /* 0x004fe200000010ff */
[----:B---3--:R-:W-:Y:S02]  /*4090*/  FFMA.FTZ R3, R8, c[0x0][0x2d0], -R161 ;  /* 0x0000b40008037a23 */ /* 0x008fe400000108a1 */
[----:B------:R-:W2:Y:S01]  /*40a0*/  LDSM.16.MT88.4 R8, [R135+0x4900] ;  /* 0x004900008708783b */ /* 0x000ea20000004200 */
[----:B------:R-:W-:Y:S02]  /*40b0*/  FADD.FTZ R153, R154, R153 ;  /* 0x000000999a997221 */ /* 0x000fe40000010000 */
[----:B------:R-:W-:Y:S01]  /*40c0*/  FADD.FTZ R156, R156, R157 ;  /* 0x0000009d9c9c7221 */ /* 0x000fe20000010000 */
[----:B------:R-:W-:Y:S03]  /*40d0*/  MUFU.EX2 R152, R152 ;  /* 0x0000009800987308 */ /* 0x000fe60000000800 */
[----:B------:R-:W-:Y:S01]  /*40e0*/  FADD.FTZ R151, R151, R156 ;  /* 0x0000009c97977221 */ /* 0x000fe20000010000 */
[----:B----4-:R-:W-:-:S04]  /*40f0*/  F2FP.BF16.PACK_AB R99, R147, R150 ;  /* 0x000000969363723e */ /* 0x010fc800000010ff */
[----:B------:R-:W3:Y:S01]  /*4100*/  MUFU.EX2 R149, R149 ;  /* 0x0000009500957308 */ /* 0x000ee20000000800 */
        /* <DEDUP_REMOVED lines=26> */
[C---:B------:R-:W-:Y:S08]  /*42b0*/  HMMA.16816.F32.BF16 R76, R96.reuse, R80, RZ ;  /* 0x00000050604c723c */ /* 0x040ff000000418ff */
        /* <DEDUP_REMOVED lines=9> */
[C---:B------:R-:W-:Y:S07]  /*4350*/  HMMA.16816.F32.BF16 R92, R96.reuse, R4, RZ ;  /* 0x00000004605c723c */ /* 0x040fee00000418ff */
[----:B---3--:R-:W-:Y:S01]  /*4360*/  F2FP.BF16.PACK_AB R4, R149, R152 ;  /* 0x000000989504723e */ /* 0x008fe200000010ff */
[----:B------:R-:W-:Y:S01]  /*4370*/  HMMA.16816.F32.BF16 R96, R96, R6, RZ ;  /* 0x000000066060723c */ /* 0x000fe200000418ff */
[----:B----4-:R-:W-:Y:S01]  /*4380*/  F2FP.BF16.PACK_AB R5, R133, R148 ;  /* 0x000000948505723e */ /* 0x010fe200000010ff */
        /* <DEDUP_REMOVED lines=9> */
[----:B-----5:R-:W-:Y:S01]  /*4420*/  HMMA.16816.F32.BF16 R36, R4, R16, R36 ;  /* 0x000000100424723c */ /* 0x020fe20000041824 */
[----:B------:R-:W-:-:S07]  /*4430*/  FADD.FTZ R144, R3, R144 ;  /* 0x0000009003907221 */ /* 0x000fce0000010000 */
[C---:B------:R-:W-:Y:S01]  /*4440*/  HMMA.16816.F32.BF16 R40, R4.reuse, R18, R40 ;  /* 0x000000120428723c */ /* 0x040fe20000041828 */
[----:B------:R-:W1:Y:S07]  /*4450*/  LDSM.16.MT88.4 R16, [R166+0x4900] ;  /* 0x00490000a610783b */ /* 0x000e6e0000004200 */
[C---:B------:R-:W-:Y:S08]  /*4460*/  HMMA.16816.F32.BF16 R60, R4.reuse, R12, R60 ;  /* 0x0000000c043c723c */ /* 0x040ff0000004183c */
[C---:B------:R-:W-:Y:S01]  /*4470*/  HMMA.16816.F32.BF16 R64, R4.reuse, R14, R64 ;  /* 0x0000000e0440723c */ /* 0x040fe20000041840 */
[----:B------:R-:W3:Y:S07]  /*4480*/  LDSM.16.MT88.4 R12, [R134+0x4900] ;  /* 0x00490000860c783b */ /* 0x000eee0000004200 */
[C---:B--2---:R-:W-:Y:S08]  /*4490*/  HMMA.16816.F32.BF16 R68, R4.reuse, R8, R68 ;  /* 0x000000080444723c */ /* 0x044ff00000041844 */
[C---:B------:R-:W-:Y:S01]  /*44a0*/  HMMA.16816.F32.BF16 R72, R4.reuse, R10, R72 ;  /* 0x0000000a0448723c */ /* 0x040fe20000041848 */
[----:B------:R-:W2:Y:S07]  /*44b0*/  LDSM.16.MT88.4 R8, [R155+0x4900] ;  /* 0x004900009b08783b */ /* 0x000eae0000004200 */
[C---:B------:R-:W-:Y:S08]  /*44c0*/  HMMA.16816.F32.BF16 R52, R4.reuse, R20, R52 ;  /* 0x000000140434723c */ /* 0x040ff00000041834 */
[C---:B------:R-:W-:Y:S01]  /*44d0*/  HMMA.16816.F32.BF16 R56, R4.reuse, R22, R56 ;  /* 0x000000160438723c */ /* 0x040fe20000041838 */
[----:B------:R-:W4:Y:S07]  /*44e0*/  LDSM.16.MT88.4 R20, [R134+0x1100] ;  /* 0x001100008614783b */ /* 0x000f2e0000004200 */
[C---:B------:R-:W-:Y:S07]  /*44f0*/  HMMA.16816.F32.BF16 R128, R4.reuse, R140, R128 ;  /* 0x0000008c0480723c */ /* 0x040fee0000041880 */
[--C-:B------:R-:W-:Y:S01]  /*4500*/  FFMA.FTZ R141, R163, c[0x0][0x2d0], -R174.reuse ;  /* 0x0000b400a38d7a23 */ /* 0x100fe200000108ae */
[----:B------:R-:W-:Y:S01]  /*4510*/  HMMA.16816.F32.BF16 R124, R4, R142, R124 ;  /* 0x0000008e047c723c */ /* 0x000fe2000004187c */
[----:B------:R-:W-:-:S02]  /*4520*/  FFMA.FTZ R140, R175, c[0x0][0x2d0], -R174 ;  /* 0x0000b400af8c7a23 */ /* 0x000fc400000108ae */
[--C-:B------:R-:W-:Y:S02]  /*4530*/  FFMA.FTZ R163, R176, c[0x0][0x2d0], -R161.reuse ;  /* 0x0000b400b0a37a23 */ /* 0x100fe400000108a1 */
[----:B------:R-:W-:Y:S02]  /*4540*/  MUFU.EX2 R141, R141 ;  /* 0x0000008d008d7308 */ /* 0x000fe40000000800 */
[--C-:B------:R-:W-:Y:S01]  /*4550*/  FFMA.FTZ R142, R159, c[0x0][0x2d0], -R174.reuse ;  /* 0x0000b4009f8e7a23 */ /* 0x100fe200000108ae */
[C---:B------:R-:W-:Y:S01]  /*4560*/  HMMA.16816.F32.BF16 R112, R4.reuse, R32, R112 ;  /* 0x000000200470723c */ /* 0x040fe20000041870 */
[----:B------:R-:W-:Y:S02]  /*4570*/  FFMA.FTZ R143, R173, c[0x0][0x2d0], -R174 ;  /* 0x0000b400ad8f7a23 */ /* 0x000fe400000108ae */
[----:B------:R-:W-:Y:S02]  /*4580*/  FFMA.FTZ R159, R178, c[0x0][0x2d0], -R161 ;  /* 0x0000b400b29f7a23 */ /* 0x000fe400000108a1 */
[----:B------:R-:W-:Y:S03]  /*4590*/  MUFU.EX2 R140, R140 ;  /* 0x0000008c008c7308 */ /* 0x000fe60000000800 */
[C---:B------:R-:W-:Y:S01]  /*45a0*/  HMMA.16816.F32.BF16 R108, R4.reuse, R34, R108 ;  /* 0x00000022046c723c */ /* 0x040fe2000004186c */
[----:B------:R-:W-:Y:S04]  /*45b0*/  LDSM.16.MT88.4 R32, [R166+0x1100] ;  /* 0x00110000a620783b */ /* 0x000fe80000004200 */
[----:B------:R-:W5:Y:S03]  /*45c0*/  MUFU.EX2 R143, R143 ;  /* 0x0000008f008f7308 */ /* 0x000f660000000800 */
[C---:B-1----:R-:W-:Y:S05]  /*45d0*/  HMMA.16816.F32.BF16 R76, R4.reuse, R16, R76 ;  /* 0x00000010044c723c */ /* 0x042fea000004184c */
[----:B------:R-:W1:Y:S03]  /*45e0*/  MUFU.EX2 R142, R142 ;  /* 0x0000008e008e7308 */ /* 0x000e660000000800 */
[C---:B------:R-:W-:Y:S01]  /*45f0*/  HMMA.16816.F32.BF16 R80, R4.reuse, R18, R80 ;  /* 0x000000120450723c */ /* 0x040fe20000041850 */
[----:B------:R-:W1:Y:S04]  /*4600*/  LDSM.16.MT88.4 R16, [R166+0x3100] ;  /* 0x00310000a610783b */ /* 0x000e680000004200 */
[----:B------:R-:W1:Y:S03]  /*4610*/  MUFU.EX2 R159, R159 ;  /* 0x0000009f009f7308 */ /* 0x000e660000000800 */
[C---:B------:R-:W-:Y:S05]  /*4620*/  HMMA.16816.F32.BF16 R120, R4.reuse, R136, R120 ;  /* 0x000000880478723c */ /* 0x040fea0000041878 */
[----:B------:R-:W1:Y:S03]  /*4630*/  MUFU.EX2 R163, R163 ;  /* 0x000000a300a37308 */ /* 0x000e660000000800 */
        /* <DEDUP_REMOVED lines=12> */
[----:B------:R-:W-:Y:S01]  /*4700*/  HMMA.16816.F32.BF16 R96, R4, R10, R96 ;  /* 0x0000000a0460723c */ /* 0x000fe20000041860 */
[----:B------:R-:W2:Y:S06]  /*4710*/  LDSM.16.MT88.4 R8, [R155+0x3100] ;  /* 0x003100009b08783b */ /* 0x000eac0000004200 */
[----:B-----5:R-:W-:-:S02]  /*4720*/  F2FP.BF16.PACK_AB R4, R143, R140 ;  /* 0x0000008c8f04723e */ /* 0x020fc400000010ff */
[----:B-1----:R-:W-:Y:S02]  /*4730*/  F2FP.BF16.PACK_AB R6, R142, R141 ;  /* 0x0000008d8e06723e */ /* 0x002fe400000010ff */
[----:B------:R-:W-:Y:S01]  /*4740*/  F2FP.BF16.PACK_AB R5, R162, R159 ;  /* 0x0000009fa205723e */ /* 0x000fe200000010ff */
[----:B------:R-:W-:Y:S01]  /*4750*/  FADD.FTZ R159, R159, R144 ;  /* 0x000000909f9f7221 */ /* 0x000fe20000010000 */
[----:B------:R-:W-:-:S03]  /*4760*/  F2FP.BF16.PACK_AB R7, R163, R160 ;  /* 0x000000a0a307723e */ /* 0x000fc600000010ff */
[----:B------:R-:W-:-:S04]  /*4770*/  FADD.FTZ R159, R162, R159 ;  /* 0x0000009fa29f7221 */ /* 0x000fc80000010000 */
[----:B----4-:R-:W-:Y:S01]  /*4780*/  HMMA.16816.F32.BF16 R112, R4, R20, R112 ;  /* 0x000000140470723c */ /* 0x010fe20000041870 */
[----:B------:R-:W-:-:S04]  /*4790*/  FADD.FTZ R160, R160, R159 ;  /* 0x0000009fa0a07221 */ /* 0x000fc80000010000 */
[----:B------:R-:W-:-:S03]  /*47a0*/  FADD.FTZ R160, R163, R160 ;  /* 0x000000a0a3a07221 */ /* 0x000fc60000010000 */
[C---:B------:R-:W-:Y:S01]  /*47b0*/  HMMA.16816.F32.BF16 R108, R4.reuse, R22, R108 ;  /* 0x00000016046c723c */ /* 0x040fe2000004186c */
[----:B------:R-:W1:Y:S07]  /*47c0*/  LDSM.16.MT88.4 R20, [R135+0x5100] ;  /* 0x005100008714783b */ /* 0x000e6e0000004200 */
[C---:B------:R-:W-:Y:S08]  /*47d0*/  HMMA.16816.F32.BF16 R44, R4.reuse, R16, R44 ;  /* 0x00000010042c723c */ /* 0x040ff0000004182c */
[C---:B------:R-:W-:Y:S01]  /*47e0*/  HMMA.16816.F32.BF16 R48, R4.reuse, R18, R48 ;  /* 0x000000120430723c */ /* 0x040fe20000041830 */
[----:B------:R-:W4:Y:S07]  /*47f0*/  LDSM.16.MT88.4 R16, [R166+0x5100] ;  /* 0x00510000a610783b */ /* 0x000f2e0000004200 */
[C---:B---3--:R-:W-:Y:S08]  /*4800*/  HMMA.16816.F32.BF16 R52, R4.reuse, R12, R52 ;  /* 0x0000000c0434723c */ /* 0x048ff00000041834 */
[C---:B------:R-:W-:Y:S01]  /*4810*/  HMMA.16816.F32.BF16 R56, R4.reuse, R14, R56 ;  /* 0x0000000e0438723c */ /* 0x040fe20000041838 */
[----:B------:R-:W3:Y:S07]  /*4820*/  LDSM.16.MT88.4 R12, [R134+0x5100] ;  /* 0x00510000860c783b */ /* 0x000eee0000004200 */
[C---:B--2---:R-:W-:Y:S08]  /*4830*/  HMMA.16816.F32.BF16 R60, R4.reuse, R8, R60 ;  /* 0x00000008043c723c */ /* 0x044ff0000004183c */
[C---:B------:R-:W-:Y:S01]  /*4840*/  HMMA.16816.F32.BF16 R64, R4.reuse, R10, R64 ;  /* 0x0000000a0440723c */ /* 0x040fe20000041840 */
[----:B------:R-:W2:Y:S07]  /*4850*/  LDSM.16.MT88.4 R8, [R155+0x5100] ;  /* 0x005100009b08783b */ /* 0x000eae0000004200 */
[C---:B-1----:R-:W-:Y:S08]  /*4860*/  HMMA.16816.F32.BF16 R68, R4.reuse, R20, R68 ;  /* 0x000000140444723c */ /* 0x042ff00000041844 */
[C---:B------:R-:W-:Y:S01]  /*4870*/  HMMA.16816.F32.BF16 R72, R4.reuse, R22, R72 ;  /* 0x000000160448723c */ /* 0x040fe20000041848 */
[----:B------:R-:W1:Y:S07]  /*4880*/  LDSM.16.MT88.4 R20, [R135+0x1900] ;  /* 0x001900008714783b */ /* 0x000e6e0000004200 */
[C---:B------:R-:W-:Y:S07]  /*4890*/  HMMA.16816.F32.BF16 R128, R4.reuse, R136, R128 ;  /* 0x000000880480723c */ /* 0x040fee0000041880 */
[--C-:B------:R-:W-:Y:S01]  /*48a0*/  FFMA.FTZ R136, R171, c[0x0][0x2d0], -R174.reuse ;  /* 0x0000b400ab887a23 */ /* 0x100fe200000108ae */
[----:B------:R-:W-:Y:S01]  /*48b0*/  HMMA.16816.F32.BF16 R124, R4, R138, R124 ;  /* 0x0000008a047c723c */ /* 0x000fe2000004187c */
[----:B------:R-:W-:-:S04]  /*48c0*/  FFMA.FTZ R137, R169, c[0x0][0x2d0], -R174 ;  /* 0x0000b400a9897a23 */ /* 0x000fc800000108ae */
[----:B------:R-:W-:Y:S02]  /*48d0*/  MUFU.EX2 R136, R136 ;  /* 0x0000008800887308 */ /* 0x000fe40000000800 */
[----:B------:R-:W-:Y:S01]  /*48e0*/  FFMA.FTZ R138, R167, c[0x0][0x2d0], -R174 ;  /* 0x0000b400a78a7a23 */ /* 0x000fe200000108ae */
[----:B------:R-:W-:Y:S01]  /*48f0*/  HMMA.16816.F32.BF16 R36, R4, R24, R36 ;  /* 0x000000180424723c */ /* 0x000fe20000041824 */
[----:B------:R-:W-:-:S04]  /*4900*/  FFMA.FTZ R139, R172, c[0x0][0x2d0], -R161 ;  /* 0x0000b400ac8b7a23 */ /* 0x000fc800000108a1 */
[----:B------:R-:W5:Y:S03]  /*4910*/  MUFU.EX2 R137, R137 ;  /* 0x0000008900897308 */ /* 0x000f660000000800 */
[C---:B------:R-:W-:Y:S01]  /*4920*/  HMMA.16816.F32.BF16 R40, R4.reuse, R26, R40 ;  /* 0x0000001a0428723c */ /* 0x040fe20000041828 */
[----:B------:R-:W1:Y:S04]  /*4930*/  LDSM.16.MT88.4 R24, [R166+0x5900] ;  /* 0x00590000a618783b */ /* 0x000e680000004200 */
[----:B------:R-:W1:Y:S03]  /*4940*/  MUFU.EX2 R138, R138 ;  /* 0x0000008a008a7308 */ /* 0x000e660000000800 */
[C---:B----4-:R-:W-:Y:S05]  /*4950*/  HMMA.16816.F32.BF16 R76, R4.reuse, R16, R76 ;  /* 0x00000010044c723c */ /* 0x050fea000004184c */
[----:B------:R-:W4:Y:S03]  /*4960*/  MUFU.EX2 R139, R139 ;  /* 0x0000008b008b7308 */ /* 0x000f260000000800 */
        /* <DEDUP_REMOVED lines=11> */
[C---:B--2---:R-:W-:Y:S08]  /*4a20*/  HMMA.16816.F32.BF16 R92, R4.reuse, R8, R92 ;  /* 0x00000008045c723c */ /* 0x044ff0000004185c */
[----:B------:R-:W-:Y:S01]  /*4a30*/  HMMA.16816.F32.BF16 R96, R4, R10, R96 ;  /* 0x0000000a0460723c */ /* 0x000fe20000041860 */
[----:B------:R-:W2:Y:S06]  /*4a40*/  LDSM.16.MT88.4 R8, [R135+0x3900] ;  /* 0x003900008708783b */ /* 0x000eac0000004200 */
[----:B-----5:R-:W-:-:S02]  /*4a50*/  F2FP.BF16.PACK_AB R4, R137, R136 ;  /* 0x000000888904723e */ /* 0x020fc400000010ff */
[----:B-1----:R-:W-:Y:S02]  /*4a60*/  F2FP.BF16.PACK_AB R6, R205, R138 ;  /* 0x0000008acd06723e */ /* 0x002fe400000010ff */
[----:B----4-:R-:W-:Y:S01]  /*4a70*/  F2FP.BF16.PACK_AB R5, R170, R139 ;  /* 0x0000008baa05723e */ /* 0x010fe200000010ff */
[----:B------:R-:W-:Y:S01]  /*4a80*/  FADD.FTZ R139, R139, R160 ;  /* 0x000000a08b8b7221 */ /* 0x000fe20000010000 */
[----:B------:R-:W-:-:S03]  /*4a90*/  F2FP.BF16.PACK_AB R7, R206, R165 ;  /* 0x000000a5ce07723e */ /* 0x000fc600000010ff */
[----:B------:R-:W-:-:S04]  /*4aa0*/  FADD.FTZ R170, R170, R139 ;  /* 0x0000008baaaa7221 */ /* 0x000fc80000010000 */
[----:B------:R-:W-:Y:S01]  /*4ab0*/  HMMA.16816.F32.BF16 R128, R4, R20, R128 ;  /* 0x000000140480723c */ /* 0x000fe20000041880 */
[----:B------:R-:W-:-:S04]  /*4ac0*/  FADD.FTZ R165, R165, R170 ;  /* 0x000000aaa5a57221 */ /* 0x000fc80000010000 */
[----:B------:R-:W-:-:S03]  /*4ad0*/  FADD.FTZ R206, R206, R165 ;  /* 0x000000a5cece7221 */ /* 0x000fc60000010000 */
[C---:B------:R-:W-:Y:S01]  /*4ae0*/  HMMA.16816.F32.BF16 R124, R4.reuse, R22, R124 ;  /* 0x00000016047c723c */ /* 0x040fe2000004187c */
[----:B------:R-:W1:Y:S07]  /*4af0*/  LDSM.16.MT88.4 R20, [R134+0x3900] ;  /* 0x003900008614783b */ /* 0x000e6e0000004200 */
[C---:B------:R-:W-:Y:S07]  /*4b00*/  HMMA.16816.F32.BF16 R80, R4.reuse, R26, R80 ;  /* 0x0000001a0450723c */ /* 0x040fee0000041850 */
[----:B------:R-:W-:Y:S01]  /*4b10*/  IMAD.U32 R27, RZ, RZ, UR4 ;  /* 0x00000004ff1b7e24 */ /* 0x000fe2000f8e00ff */
[----:B------:R-:W-:Y:S01]  /*4b20*/  HMMA.16816.F32.BF16 R112, R4, R16, R112 ;  /* 0x000000100470723c */ /* 0x000fe20000041870 */
[----:B------:R-:W-:-:S02]  /*4b30*/  @UP0 UIMAD UR4, UR9, UR4, URZ ;  /* 0x00000004090402a4 */ /* 0x000fc4000f8e023f */
[----:B------:R-:W-:Y:S01]  /*4b40*/  @P0 IMAD.WIDE.U32 R26, R27, UR15, R202 ;  /* 0x0000000f1b1a0c25 */ /* 0x000fe2000f8e00ca */
[----:B------:R-:W-:Y:S01]  /*4b50*/  PLOP3.LUT P0, PT, PT, PT, UP0, 0x80, 0x0 ;  /* 0x000000000000781c */ /* 0x000fe20003f0f008 */
[----:B------:R-:W-:-:S03]  /*4b60*/  @UP0 UIMAD UR4, UR5, UR15, UR4 ;  /* 0x0000000f050402a4 */ /* 0x000fc6000f8e0204 */
[C---:B------:R-:W-:Y:S01]  /*4b70*/  HMMA.16816.F32.BF16 R108, R4.reuse, R18, R108 ;  /* 0x00000012046c723c */ /* 0x040fe2000004186c */
[----:B------:R-:W3:Y:S07]  /*4b80*/  LDSM.16.MT88.4 R16, [R155+0x3900] ;  /* 0x003900009b10783b */ /* 0x000eee0000004200 */
[C---:B------:R-:W-:Y:S07]  /*4b90*/  HMMA.16816.F32.BF16 R76, R4.reuse, R24, R76 ;  /* 0x00000018044c723c */ /* 0x040fee000004184c */
[----:B------:R-:W-:Y:S01]  /*4ba0*/  @P6 LEA R24, P6, R26, c[0x0][0x1c8], 0x1 ;  /* 0x000072001a186a11 */ /* 0x000fe200078c08ff */
[----:B--2---:R-:W-:Y:S01]  /*4bb0*/  HMMA.16816.F32.BF16 R36, R4, R8, R36 ;  /* 0x000000080424723c */ /* 0x004fe20000041824 */
[----:B------:R-:W-:Y:S01]  /*4bc0*/  @P5 IADD3 R25, R27, UR4, RZ ;  /* 0x000000041b195c10 */ /* 0x000fe2000fffe0ff */
[----:B------:R-:W-:Y:S01]  /*4bd0*/  ULDC.64 UR4, c[0x0][0x2c8] ;  /* 0x0000b20000047ab9 */ /* 0x000fe20000000a00 */
[----:B------:R-:W-:Y:S01]  /*4be0*/  PLOP3.LUT P5, PT, PT, PT, UP0, 0x80, 0x0 ;  /* 0x000000000000781c */ /* 0x000fe20003faf008 */
[----:B------:R-:W-:-:S04]  /*4bf0*/  UIMAD.WIDE.U32 UR22, UR8, UR4, URZ ;  /* 0x00000004081672a5 */ /* 0x000fc8000f8e003f */
[C---:B------:R-:W-:Y:S01]  /*4c00*/  HMMA.16816.F32.BF16 R40, R4.reuse, R10, R40 ;  /* 0x0000000a0428723c */ /* 0x040fe20000041828 */
[----:B------:R-:W2:Y:S02]  /*4c10*/  LDSM.16.MT88.4 R8, [R134+0x5900] ;  /* 0x005900008608783b */ /* 0x000ea40000004200 */
[----:B------:R-:W-:Y:S01]  /*4c20*/  @UP3 UMOV UR9, UR23 ;  /* 0x0000001700093c82 */ /* 0x000fe20008000000 */
[----:B------:R-:W-:Y:S01]  /*4c30*/  @P0 LEA.HI.X R25, R26, c[0x0][0x1cc], R25, 0x1, P6 ;  /* 0x000073001a190a11 */ /* 0x000fe200030f0c19 */
[----:B------:R-:W-:Y:S01]  /*4c40*/  @UP3 USHF.R.U32.HI UR8, URZ, UR5, UR9 ;  /* 0x000000053f083299 */ /* 0x000fe20008011609 */
[----:B------:R-:W-:Y:S02]  /*4c50*/  PLOP3.LUT P0, PT, PT, PT, UP0, 0x80, 0x0 ;  /* 0x000000000000781c */ /* 0x000fe40003f0f008 */
[----:B-1----:R-:W-:Y:S01]  /*4c60*/  HMMA.16816.F32.BF16 R52, R4, R20, R52 ;  /* 0x000000140434723c */ /* 0x002fe20000041834 */
[----:B------:R-:W-:-:S03]  /*4c70*/  UIADD3 UR4, UR7, UR8, URZ ;  /* 0x0000000807047290 */ /* 0x000fc6000fffe03f */
[----:B------:R-:W-:Y:S02]  /*4c80*/  ULDC UR7, c[0x0][0x328] ;  /* 0x0000ca0000077ab9 */ /* 0x000fe40000000800 */
[----:B------:R-:W-:Y:S01]  /*4c90*/  UIADD3 UR7, UR4, UR7, URZ ;  /* 0x0000000704077290 */ /* 0x000fe2000fffe03f */
[----:B------:R-:W-:Y:S01]  /*4ca0*/  IMAD.U32 R21, RZ, RZ, UR14 ;  /* 0x0000000eff157e24 */ /* 0x000fe2000f8e00ff */
[C---:B------:R-:W-:Y:S04]  /*4cb0*/  HMMA.16816.F32.BF16 R56, R4.reuse, R22, R56 ;  /* 0x000000160438723c */ /* 0x040fe80000041838 */
[----:B------:R-:W-:Y:S02]  /*4cc0*/  @P5 LEA R20, P6, R21, R24, 0x1 ;  /* 0x0000001815145211 */ /* 0x000fe400078c08ff */
[----:B------:R-:W-:Y:S01]  /*4cd0*/  PLOP3.LUT P5, PT, PT, PT, UP0, 0x80, 0x0 ;  /* 0x000000000000781c */ /* 0x000fe20003faf008 */
[----:B------:R-:W-:Y:S01]  /*4ce0*/  IMAD.U32 R22, RZ, RZ, UR13 ;  /* 0x0000000dff167e24 */ /* 0x000fe2000f8e00ff */
[----:B------:R-:W-:Y:S01]  /*4cf0*/  HMMA.16816.F32.BF16 R104, R4, R12, R104 ;  /* 0x0000000c0468723c */ /* 0x000fe20000041868 */
[----:B------:R-:W-:-:S07]  /*4d00*/  PLOP3.LUT P5, PT, PT, PT, UP0, 0x80, 0x0 ;  /* 0x000000000000781c */ /* 0x000fce0003faf008 */
[----:B------:R-:W-:Y:S01]  /*4d10*/  HMMA.16816.F32.BF16 R100, R4, R14, R100 ;  /* 0x0000000e0464723c */ /* 0x000fe20000041864 */
[----:B------:R-:W-:Y:S01]  /*4d20*/  @P0 LEA.HI.X R21, R21, R25, R22, 0x1, P6 ;  /* 0x0000001915150211 */ /* 0x000fe200030f0c16 */
[----:B------:R-:W1:Y:S01]  /*4d30*/  LDSM.16.MT88.4 R12, [R135+0x5900] ;  /* 0x00590000870c783b */ /* 0x000e620000004200 */
[----:B------:R-:W-:Y:S02]  /*4d40*/  PLOP3.LUT P0, PT, PT, PT, UP0, 0x80, 0x0 ;  /* 0x000000000000781c */ /* 0x000fe40003f0f008 */
[----:B------:R-:W-:-:S03]  /*4d50*/  PLOP3.LUT P6, PT, PT, PT, UP0, 0x80, 0x0 ;  /* 0x000000000000781c */ /* 0x000fc60003fcf008 */
[C---:B---3--:R-:W-:Y:S08]  /*4d60*/  HMMA.16816.F32.BF16 R60, R4.reuse, R16, R60 ;  /* 0x00000010043c723c */ /* 0x048ff0000004183c */
[----:B------:R-:W-:Y:S01]  /*4d70*/  HMMA.16816.F32.BF16 R64, R4, R18, R64 ;  /* 0x000000120440723c */ /* 0x000fe20000041840 */
[----:B------:R-:W3:Y:S04]  /*4d80*/  LDSM.16.MT88.4 R16, [R155+0x5900] ;  /* 0x005900009b10783b */ /* 0x000ee80000004200 */
[----:B------:R-:W-:Y:S01]  /*4d90*/  @!PT LDS RZ, [RZ] ;  /* 0x00000000fffff984 */ /* 0x000fe20000000800 */
[----:B------:R-:W-:Y:S01]  /*4da0*/  @!PT LDS RZ, [RZ] ;  /* 0x00000000fffff984 */ /* 0x000fe20000000800 */
[----:B------:R-:W-:Y:S01]  /*4db0*/  @!PT LDS RZ, [RZ] ;  /* 0x00000000fffff984 */ /* 0x000fe20000000800 */
[----:B------:R4:W-:Y:S01]  /*4dc0*/  @P0 LDGSTS.E.BYPASS.LTC128B.128 [R132+0xc100], [R24.64], !P3 ;  /* 0x0c10000018840fae */ /* 0x0009e2000d901d52 */
[----:B------:R-:W-:-:S02]  /*4dd0*/  PLOP3.LUT P0, PT, PT, PT, UP0, 0x80, 0x0 ;  /* 0x000000000000781c */ /* 0x000fc40003f0f008 */
[C---:B--2---:R-:W-:Y:S01]  /*4de0*/  HMMA.16816.F32.BF16 R84, R4.reuse, R8, R84 ;  /* 0x000000080454723c */ /* 0x044fe20000041854 */
[----:B------:R4:W-:Y:S01]  /*4df0*/  @P6 LDGSTS.E.BYPASS.LTC128B.128 [R132+0xe100], [R24.64+0x80], !P2 ;  /* 0x0e10008018846fae */ /* 0x0009e2000d101d52 */
[----:B------:R-:W-:Y:S02]  /*4e00*/  PLOP3.LUT P6, PT, PT, PT, UP0, 0x80, 0x0 ;  /* 0x000000000000781c */ /* 0x000fe40003fcf008 */
[----:B------:R-:W-:Y:S01]  /*4e10*/  PLOP3.LUT P0, PT, PT, PT, UP0, 0x80, 0x0 ;  /* 0x000000000000781c */ /* 0x000fe20003f0f008 */
[----:B------:R4:W-:Y:S01]  /*4e20*/  @P5 LDGSTS.E.BYPASS.LTC128B.128 [R132+0x10100], [R24.64+0x100], !P1 ;  /* 0x1010010018845fae */ /* 0x0009e2000c901d52 */
[----:B------:R-:W-:Y:S01]  /*4e30*/  PLOP3.LUT P5, PT, PT, PT, UP0, 0x80, 0x0 ;  /* 0x000000000000781c */ /* 0x000fe20003faf008 */
[----:B------:R-:W-:Y:S01]  /*4e40*/  FADD.FTZ R8, R140, R145 ;  /* 0x000000918c087221 */ /* 0x000fe20000010000 */
[----:B------:R-:W-:Y:S03]  /*4e50*/  HMMA.16816.F32.BF16 R120, R4, R32, R120 ;  /* 0x000000200478723c */ /* 0x000fe60000041878 */
[----:B------:R-:W-:-:S04]  /*4e60*/  FADD.FTZ R8, R143, R8 ;  /* 0x000000088f087221 */ /* 0x000fc80000010000 */
[----:B------:R-:W-:Y:S01]  /*4e70*/  FADD.FTZ R141, R141, R8 ;  /* 0x000000088d8d7221 */ /* 0x000fe20000010000 */
[----:B------:R4:W-:Y:S01]  /*4e80*/  @P6 LDGSTS.E.BYPASS.LTC128B.128 [R132+0xd100], [R20.64], !P3 ;  /* 0x0d10000014846fae */ /* 0x0009e2000d901d52 */
[C---:B------:R-:W-:Y:S02]  /*4e90*/  HMMA.16816.F32.BF16 R116, R4.reuse, R34, R116 ;  /* 0x000000220474723c */ /* 0x040fe40000041874 */
[----:B------:R-:W-:Y:S01]  /*4ea0*/  FADD.FTZ R141, R142, R141 ;  /* 0x0000008d8e8d7221 */ /* 0x000fe20000010000 */
[----:B------:R4:W-:Y:S03]  /*4eb0*/  @P5 LDGSTS.E.BYPASS.LTC128B.128 [R132+0xf100], [R20.64+0x80], !P2 ;  /* 0x0f10008014845fae */ /* 0x0009e6000d101d52 */
[----:B------:R-:W-:Y:S01]  /*4ec0*/  FADD.FTZ R136, R136, R141 ;  /* 0x0000008d88887221 */ /* 0x000fe20000010000 */
[----:B------:R4:W-:Y:S01]  /*4ed0*/  @P0 LDGSTS.E.BYPASS.LTC128B.128 [R132+0x11100], [R20.64+0x100], !P1 ;  /* 0x1110010014840fae */ /* 0x0009e2000c901d52 */
[----:B------:R-:W-:Y:S01]  /*4ee0*/  PLOP3.LUT P0, PT, PT, PT, UP2, 0x40, 0x0 ;  /* 0x000000000000781c */ /* 0x000fe20003f0e828 */
[----:B------:R-:W-:Y:S01]  /*4ef0*/  HMMA.16816.F32.BF16 R44, R4, R28, R44 ;  /* 0x0000001c042c723c */ /* 0x000fe2000004182c */
[----:B------:R-:W-:Y:S01]  /*4f00*/  FADD.FTZ R137, R137, R136 ;  /* 0x0000008889897221 */ /* 0x000fe20000010000 */
[----:B------:R-:W0:Y:S03]  /*4f10*/  LDGDEPBAR ;  /* 0x00000000000079af */ /* 0x000e260000000000 */
[----:B------:R-:W-:-:S03]  /*4f20*/  FADD.FTZ R138, R138, R137 ;  /* 0x000000898a8a7221 */ /* 0x000fc60000010000 */
[----:B------:R-:W-:Y:S01]  /*4f30*/  HMMA.16816.F32.BF16 R48, R4, R30, R48 ;  /* 0x0000001e0430723c */ /* 0x000fe20000041830 */
[----:B------:R-:W-:-:S07]  /*4f40*/  FADD.FTZ R205, R205, R138 ;  /* 0x0000008acdcd7221 */ /* 0x000fce0000010000 */
[C---:B-1----:R-:W-:Y:S08]  /*4f50*/  HMMA.16816.F32.BF16 R68, R4.reuse, R12, R68 ;  /* 0x0000000c0444723c */ /* 0x042ff00000041844 */
[C---:B------:R-:W-:Y:S08]  /*4f60*/  HMMA.16816.F32.BF16 R72, R4.reuse, R14, R72 ;  /* 0x0000000e0448723c */ /* 0x040ff00000041848 */
[C---:B------:R-:W-:Y:S08]  /*4f70*/  HMMA.16816.F32.BF16 R88, R4.reuse, R10, R88 ;  /* 0x0000000a0458723c */ /* 0x040ff00000041858 */
[C---:B---3--:R-:W-:Y:S08]  /*4f80*/  HMMA.16816.F32.BF16 R92, R4.reuse, R16, R92 ;  /* 0x00000010045c723c */ /* 0x048ff0000004185c */
[----:B------:R-:W-:Y:S01]  /*4f90*/  HMMA.16816.F32.BF16 R96, R4, R18, R96 ;  /* 0x000000120460723c */ /* 0x000fe20000041860 */
[----:B------:R-:W-:Y:S07]  /*4fa0*/  @P0 BRA `(.L_x_802) ;  /* 0x0000016000000947 */ /* 0x000fee0003800000 */
[----:B----4-:R-:W-:Y:S01]  /*4fb0*/  ISETP.LT.AND P0, PT, RZ, UR4, PT ;  /* 0x00000004ff007c0c */ /* 0x010fe2000bf01270 */
[----:B------:R-:W-:-:S12]  /*4fc0*/  UIADD3 UR8, UR4, -0x1, URZ ;  /* 0xffffffff04087890 */ /* 0x000fd8000fffe03f */
[----:B------:R-:W-:Y:S05]  /*4fd0*/  @P0 BRA `(.L_x_803) ;  /* 0x0000009000000947 */ /* 0x000fea0003800000 */
[----:B------:R-:W-:Y:S02]  /*4fe0*/  ULDC UR5, c[0x0][0x32c] ;  /* 0x0000cb0000057ab9 */ /* 0x000fe40000000800 */
[----:B------:R-:W-:Y:S02]  /*4ff0*/  UISETP.NE.AND UP0, UPT, UR6, UR5, UPT ;  /* 0x000000050600728c */ /* 0x000fe4000bf05270 */
[----:B------:R-:W-:-:S03]  /*5000*/  UIADD3 UR8, -UR4, URZ, URZ ;  /* 0x0000003f04087290 */ /* 0x000fc6000fffe13f */
[----:B------:R-:W-:Y:S02]  /*5010*/  ULDC.64 UR4, c[0x0][0x330] ;  /* 0x0000cc0000047ab9 */ /* 0x000fe40000000a00 */
[----:B------:R-:W-:-:S07]  /*5020*/  UIMAD.WIDE.U32 UR22, UR8, UR4, URZ ;  /* 0x00000004081672a5 */ /* 0x000fce000f8e003f */
[----:B------:R-:W-:Y:S02]  /*5030*/  @UP0 UMOV UR9, UR23 ;  /* 0x0000001700090c82 */ /* 0x000fe40008000000 */
[----:B------:R-:W-:-:S04]  /*5040*/  @UP0 USHF.R.U32.HI UR8, URZ, UR5, UR9 ;  /* 0x000000053f080299 */ /* 0x000fc80008011609 */
[----:B------:R-:W-:Y:S01]  /*5050*/  ULOP3.LUT UR8, URZ, UR8, URZ, 0x33, !UPT ;  /* 0x000000083f087292 */ /* 0x000fe2000f8e333f */
[----:B------:R-:W-:Y:S05]  /*5060*/  BRA `(.L_x_804) ;  /* 0x0000006000007947 */ /* 0x000fea0003800000 */
.L_x_803:
[----:B------:R-:W-:Y:S02]  /*5070*/  ULDC UR4, c[0x0][0x32c] ;  /* 0x0000cb0000047ab9 */ /* 0x000fe40000000800 */
[----:B------:R-:W-:-:S03]  /*5080*/  UISETP.NE.AND UP0, UPT, UR6, UR4, UPT ;  /* 0x000000040600728c */ /* 0x000fc6000bf05270 */
[----:B------:R-:W-:Y:S02]  /*5090*/  ULDC.64 UR4, c[0x0][0x330] ;  /* 0x0000cc0000047ab9 */ /* 0x000fe40000000a00 */
[----:B------:R-:W-:-:S07]  /*50a0*/  UIMAD.WIDE.U32 UR22, UR8, UR4, URZ ;  /* 0x00000004081672a5 */ /* 0x000fce000f8e003f */
[----:B------:R-:W-:Y:S02]  /*50b0*/  @UP0 UMOV UR9, UR23 ;  /* 0x0000001700090c82 */ /* 0x000fe40008000000 */
[----:B------:R-:W-:Y:S02]  /*50c0*/  @UP0 USHF.R.U32.HI UR8, URZ, UR5, UR9 ;  /* 0x000000053f080299 */ /* 0x000fe40008011609 */
.L_x_804:
[----:B------:R-:W-:Y:S02]  /*50d0*/  ULDC UR4, c[0x0][0x32c] ;  /* 0x0000cb0000047ab9 */ /* 0x000fe40000000800 */
[----:B------:R-:W-:-:S04]  /*50e0*/  UIMAD UR4, UR8, UR4, UR4 ;  /* 0x00000004080472a4 */ /* 0x000fc8000f8e0204 */
[----:B------:R-:W-:-:S04]  /*50f0*/  UISETP.LT.AND UP0, UPT, UR7, UR4, UPT ;  /* 0x000000040700728c */ /* 0x000fc8000bf01270 */
[----:B------:R-:W-:-:S04]  /*5100*/  USEL UR7, UR7, UR4, UP0 ;  /* 0x0000000407077287 */ /* 0x000fc80008000000 */
.L_x_802:
[----:B----4-:R-:W-:Y:S02]  /*5110*/  USHF.R.S32.HI UR4, URZ, 0x1f, UR7 ;  /* 0x0000001f3f047899 */ /* 0x010fe40008011407 */
[----:B------:R-:W-:Y:S02]  /*5120*/  UMOV UR5, 0x1 ;  /* 0x0000000100057882 */ /* 0x000fe40000000000 */
[----:B------:R-:W-:Y:S02]  /*5130*/  ULEA.HI UR4, UR4, UR7, URZ, 0x6 ;  /* 0x0000000704047291 */ /* 0x000fe4000f8f303f */
[----:B------:R-:W-:Y:S02]  /*5140*/  UMOV UR15, URZ ;  /* 0x0000003f000f7c82 */ /* 0x000fe40008000000 */
[----:B------:R-:W-:-:S04]  /*5150*/  USHF.R.S32.HI UR21, URZ, 0x6, UR4 ;  /* 0x000000063f157899 */ /* 0x000fc80008011404 */
[----:B------:R-:W-:-:S04]  /*5160*/  UISETP.LT.AND UP0, UPT, UR10, UR21, UPT ;  /* 0x000000150a00728c */ /* 0x000fc8000bf01270 */
[----:B------:R-:W-:-:S04]  /*5170*/  USEL UR21, UR10, UR21, !UP0 ;  /* 0x000000150a157287 */ /* 0x000fc8000c000000 */
[----:B------:R-:W-:-:S06]  /*5180*/  UISETP.GE.AND UP0, UPT, UR17, UR21, UPT ;  /* 0x000000151100728c */ /* 0x000fcc000bf06270 */
[----:B------:R-:W-:-:S13]  /*5190*/  PLOP3.LUT P0, PT, PT, PT, UP0, 0x80, 0x0 ;  /* 0x000000000000781c */ /* 0x000fda0003f0f008 */
[----:B------:R-:W-:Y:S05]  /*51a0*/  @!P0 BRA `(.L_x_805) ;  /* 0x00003ab000008947 */ /* 0x000fea0003800000 */
[----:B------:R-:W-:Y:S01]  /*51b0*/  PLOP3.LUT P5, PT, PT, PT, UP3, 0x80, 0x0 ;  /* 0x000000000000781c */ /* 0x000fe20003faf038 */
[----:B------:R-:W-:Y:S01]  /*51c0*/  IMAD.MOV.U32 R189, RZ, RZ, 0x20 ;  /* 0x00000020ffbd7424 */ /* 0x000fe200078e00ff */
[----:B------:R-:W-:Y:S01]  /*51d0*/  PLOP3.LUT P0, PT, PT, PT, UP3, 0x80, 0x0 ;  /* 0x000000000000781c */ /* 0x000fe20003f0f038 */
[----:B------:R-:W-:Y:S01]  /*51e0*/  IMAD.MOV.U32 R3, RZ, RZ, R0 ;  /* 0x000000ffff037224 */ /* 0x000fe200078e0000 */
[C---:B------:R-:W-:Y:S01]  /*51f0*/  IADD3 R216, P6, R194.reuse, 0x40, RZ ;  /* 0x00000040c2d87810 */ /* 0x040fe20007fde0ff */
[----:B------:R-:W-:Y:S01]  /*5200*/  IMAD.MOV.U32 R132, RZ, RZ, R2 ;  /* 0x000000ffff847224 */ /* 0x000fe200078e0002 */
[----:B------:R-:W-:Y:S01]  /*5210*/  SEL R189, R189, 0xffffffe0, !P4 ;  /* 0xffffffe0bdbd7807 */ /* 0x000fe20006000000 */
[----:B------:R-:W-:Y:S01]  /*5220*/  UMOV UR15, URZ ;  /* 0x0000003f000f7c82 */ /* 0x000fe20008000000 */
[----:B------:R-:W-:Y:S01]  /*5230*/  IADD3 R214, P4, R194, 0x80, RZ ;  /* 0x00000080c2d67810 */ /* 0x000fe20007f9e0ff */
[----:B------:R-:W-:Y:S01]  /*5240*/  IMAD.X R215, RZ, RZ, R199, P6 ;  /* 0x000000ffffd77224 */ /* 0x000fe200030e06c7 */
[----:B------:R-:W-:Y:S01]  /*5250*/  IADD3 R210, P6, R196, 0x80, RZ ;  /* 0x00000080c4d27810 */ /* 0x000fe20007fde0ff */
[----:B------:R-:W-:-:S02]  /*5260*/  UMOV UR5, 0x1 ;  /* 0x0000000100057882 */ /* 0x000fc40000000000 */
[----:B------:R-:W-:Y:S01]  /*5270*/  @P5 IMAD.HI.U32 R208, R200, c[0x0][0x2c8], RZ ;  /* 0x0000b200c8d05a27 */ /* 0x000fe200078e00ff */
[----:B------:R-:W-:Y:S01]  /*5280*/  IADD3 R212, P5, R196, 0x40, RZ ;  /* 0x00000040c4d47810 */ /* 0x000fe20007fbe0ff */
[----:B------:R-:W-:Y:S02]  /*5290*/  ULDC.64 UR8, c[0x0][0x208] ;  /* 0x0000820000087ab9 */ /* 0x000fe40000000a00 */
[----:B------:R-:W-:Y:S01]  /*52a0*/  IMAD.X R213, RZ, RZ, R199, P4 ;  /* 0x000000ffffd57224 */ /* 0x000fe200020e06c7 */
[----:B------:R-:W-:Y:S01]  /*52b0*/  @P0 SHF.R.U32.HI R208, RZ, c[0x0][0x2cc], R208 ;  /* 0x0000b300ffd00a19 */ /* 0x000fe200000116d0 */
[--C-:B------:R-:W-:Y:S02]  /*52c0*/  IMAD.X R211, RZ, RZ, R203.reuse, P5 ;  /* 0x000000ffffd37224 */ /* 0x100fe400028e06cb */
[----:B------:R-:W-:Y:S02]  /*52d0*/  IMAD.X R209, RZ, RZ, R203, P6 ;  /* 0x000000ffffd17224 */ /* 0x000fe400030e06cb */
.L_x_814:
[----:B------:R-:W-:Y:S04]  /*52e0*/  DEPBAR.LE SB0, 0x2 ;  /* 0x000080800000791a */ /* 0x000fe80000000000 */
[----:B------:R-:W-:Y:S01]  /*52f0*/  BAR.SYNC.DEFER_BLOCKING 0x0 ;  /* 0x0000000000007b1d */ /* 0x000fe20000010000 */
[----:B------:R-:W-:Y:S01]  /*5300*/  UIMAD UR4, UR5, 0x6000, URZ ;  /* 0x00006000050478a4 */ /* 0x000fe2000f8e023f */
[----:B------:R-:W-:Y:S01]  /*5310*/  MOV R179, UR15 ;  /* 0x0000000f00b37c02 */ /* 0x000fe20008000f00 */
[----:B------:R-:W-:Y:S01]  /*5320*/  UISETP.GE.AND UP1, UPT, UR10, UR17, UPT ;  /* 0x000000110a00728c */ /* 0x000fe2000bf26270 */
[----:B------:R-:W-:Y:S03]  /*5330*/  IMAD.MOV.U32 R232, RZ, RZ, R200 ;  /* 0x000000ffffe87224 */ /* 0x000fe600078e00c8 */
[----:B------:R-:W-:Y:S02]  /*5340*/  IADD3 R180, R188, UR4, RZ ;  /* 0x00000004bcb47c10 */ /* 0x000fe4000fffe0ff */
[----:B------:R-:W-:Y:S02]  /*5350*/  PLOP3.LUT P0, PT, PT, PT, UP1, 0x80, 0x0 ;  /* 0x000000000000781c */ /* 0x000fe40003f0f018 */
[C---:B------:R-:W-:Y:S01]  /*5360*/  IADD3 R191, R189.reuse, R180, R192 ;  /* 0x000000b4bdbf7210 */ /* 0x040fe20007ffe0c0 */
[--C-:B------:R-:W-:Y:S02]  /*5370*/  IMAD.IADD R133, R189, 0x1, R180.reuse ;  /* 0x00000001bd857824 */ /* 0x100fe400078e02b4 */
[----:B------:R-:W-:Y:S01]  /*5380*/  @!UP1 UIADD3 UR7, UR17, -0x1, URZ ;  /* 0xffffffff11079890 */ /* 0x000fe2000fffe03f */
[----:B------:R-:W-:Y:S03]  /*5390*/  IMAD.IADD R0, R192, 0x1, R180 ;  /* 0x00000001c0007824 */ /* 0x000fe600078e02b4 */
[----:B------:R-:W-:Y:S02]  /*53a0*/  @!UP1 USHF.R.S32.HI UR6, URZ, 0x1f, UR7 ;  /* 0x0000001f3f069899 */ /* 0x000fe40008011407 */
[----:B------:R-:W-:Y:S02]  /*53b0*/  @!UP1 UIMAD.WIDE.U32 UR22, UR7, UR8, URZ ;  /* 0x00000008071692a5 */ /* 0x000fe4000f8e003f */
[----:B------:R-:W-:Y:S01]  /*53c0*/  @!UP1 UIMAD UR6, UR6, UR8, URZ ;  /* 0x00000008060692a4 */ /* 0x000fe2000f8e023f */
[----:B------:R-:W-:Y:S03]  /*53d0*/  LDSM.16.M88.4 R136, [R190] ;  /* 0x00000000be88783b */ /* 0x000fe60000000200 */
[----:B------:R-:W-:Y:S02]  /*53e0*/  @!UP1 UIMAD UR6, UR7, UR9, UR6 ;  /* 0x00000009070692a4 */ /* 0x000fe4000f8e0206 */
[----:B------:R-:W-:Y:S02]  /*53f0*/  @!UP1 USHF.L.U32 UR7, UR22, 0x6, URZ ;  /* 0x0000000616079899 */ /* 0x000fe4000800063f */
[----:B------:R-:W-:Y:S01]  /*5400*/  @!UP1 UIADD3 UR6, UR23, UR6, URZ ;  /* 0x0000000617069290 */ /* 0x000fe2000fffe03f */
[----:B------:R-:W1:Y:S03]  /*5410*/  LDSM.16.M88.4 R140, [R188+UR4+0xc100] ;  /* 0x00c10004bc8c783b */ /* 0x000e660008000200 */
[----:B------:R-:W-:Y:S01]  /*5420*/  @!P0 IADD3 R2, P4, R194, UR7, RZ ;  /* 0x00000007c2028c10 */ /* 0x000fe2000ff9e0ff */
[----:B------:R-:W-:Y:S01]  /*5430*/  @!UP1 USHF.L.U64.HI UR6, UR22, 0x6, UR6 ;  /* 0x0000000616069899 */ /* 0x000fe20008010206 */
[----:B------:R-:W-:Y:S01]  /*5440*/  @!P0 IADD3 R169, P5, R216, UR7, RZ ;  /* 0x00000007d8a98c10 */ /* 0x000fe2000ffbe0ff */
[----:B------:R-:W-:Y:S01]  /*5450*/  @!UP1 UIADD3 UR22, UP0, UR12, UR7, URZ ;  /* 0x000000070c169290 */ /* 0x000fe2000ff1e03f */
[----:B------:R-:W2:Y:S01]  /*5460*/  LDSM.16.M88.4 R144, [R188+UR4+0xc900] ;  /* 0x00c90004bc90783b */ /* 0x000ea20008000200 */
[C---:B------:R-:W-:Y:S02]  /*5470*/  @!P0 LEA R166, P6, R2.reuse, c[0x0][0x1f8], 0x1 ;  /* 0x00007e0002a68a11 */ /* 0x040fe400078c08ff */
[----:B------:R-:W-:Y:S02]  /*5480*/  @!P0 IADD3.X R165, R199, UR6, RZ, P4, !PT ;  /* 0x00000006c7a58c10 */ /* 0x000fe4000a7fe4ff */
[----:B------:R-:W-:Y:S02]  /*5490*/  @!P0 LEA R164, P4, R169, c[0x0][0x1f8], 0x1 ;  /* 0x00007e00a9a48a11 */ /* 0x000fe400078808ff */
[----:B------:R-:W3:Y:S01]  /*54a0*/  LDSM.16.M88.4 R148, [R188+UR4+0xd100] ;  /* 0x00d10004bc94783b */ /* 0x000ee20008000200 */
[----:B------:R-:W-:Y:S02]  /*54b0*/  @!P0 LEA.HI.X R167, R2, c[0x0][0x1fc], R165, 0x1, P6 ;  /* 0x00007f0002a78a11 */ /* 0x000fe400030f0ca5 */
[----:B------:R-:W-:Y:S02]  /*54c0*/  @!P0 IADD3.X R168, R215, UR6, RZ, P5, !PT ;  /* 0x00000006d7a88c10 */ /* 0x000fe4000affe4ff */
[----:B------:R-:W-:Y:S01]  /*54d0*/  @!P0 IADD3 R2, P5, R214, UR7, RZ ;  /* 0x00000007d6028c10 */ /* 0x000fe2000ffbe0ff */
[----:B------:R-:W-:Y:S01]  /*54e0*/  @!UP1 UIADD3.X UR7, UR11, UR6, URZ, UP0, !UPT ;  /* 0x000000060b079290 */ /* 0x000fe200087fe43f */
[----:B------:R-:W4:Y:S01]  /*54f0*/  LDSM.16.M88.4 R152, [R188+UR4+0xd900] ;  /* 0x00d90004bc98783b */ /* 0x000f220008000200 */
[----:B------:R-:W-:Y:S01]  /*5500*/  @!P0 LEA.HI.X R165, R169, c[0x0][0x1fc], R168, 0x1, P4 ;  /* 0x00007f00a9a58a11 */ /* 0x000fe200020f0ca8 */
[----:B------:R-:W-:Y:S01]  /*5510*/  UISETP.GE.AND UP0, UPT, UR15, 0x1, UPT ;  /* 0x000000010f00788c */ /* 0x000fe2000bf06270 */
[----:B------:R-:W-:Y:S02]  /*5520*/  @!P0 LEA R172, P6, R2, c[0x0][0x1f8], 0x1 ;  /* 0x00007e0002ac8a11 */ /* 0x000fe400078c08ff */
[----:B------:R-:W-:Y:S02]  /*5530*/  @!P0 IADD3 R175, P4, R194, UR22, RZ ;  /* 0x00000016c2af8c10 */ /* 0x000fe4000ff9e0ff */
[----:B------:R-:W-:Y:S01]  /*5540*/  LDSM.16.M88.4 R156, [R133+0xd100] ;  /* 0x00d10000859c783b */ /* 0x000fe20000000200 */
[----:B------:R-:W-:Y:S01]  /*5550*/  @!P0 IADD3.X R171, R213, UR6, RZ, P5, !PT ;  /* 0x00000006d5ab8c10 */ /* 0x000fe2000affe4ff */
[----:B------:R-:W-:Y:S01]  /*5560*/  USHF.L.U32 UR6, UR17, 0x6, URZ ;  /* 0x0000000611067899 */ /* 0x000fe2000800063f */
[----:B------:R-:W-:Y:S02]  /*5570*/  @!P0 LEA R170, P5, R175, c[0x0][0x1f8], 0x1 ;  /* 0x00007e00afaa8a11 */ /* 0x000fe400078a08ff */
[----:B------:R-:W-:Y:S02]  /*5580*/  @!P0 LEA.HI.X R173, R2, c[0x0][0x1fc], R171, 0x1, P6 ;  /* 0x00007f0002ad8a11 */ /* 0x000fe400030f0cab */
[----:B------:R-:W-:Y:S01]  /*5590*/  @!P0 IADD3.X R168, R199, UR7, RZ, P4, !PT ;  /* 0x00000007c7a88c10 */ /* 0x000fe2000a7fe4ff */
[----:B------:R-:W-:Y:S01]  /*55a0*/  IMAD.U32 R228, RZ, RZ, UR6 ;  /* 0x00000006ffe47e24 */ /* 0x000fe2000f8e00ff */
[----:B------:R-:W-:Y:S02]  /*55b0*/  @!P0 IADD3 R169, P4, R216, UR22, RZ ;  /* 0x00000016d8a98c10 */ /* 0x000fe4000ff9e0ff */
[----:B------:R-:W-:Y:S01]  /*55c0*/  @!P0 LEA.HI.X R171, R175, c[0x0][0x1fc], R168, 0x1, P5 ;  /* 0x00007f00afab8a11 */ /* 0x000fe200028f0ca8 */
[C---:B-1----:R-:W-:Y:S03]  /*55d0*/  HMMA.16816.F32.BF16 R4, R136.reuse, R140, RZ ;  /* 0x0000008c8804723c */ /* 0x042fe600000418ff */
[----:B------:R-:W-:Y:S02]  /*55e0*/  @!P0 IADD3.X R168, R215, UR7, RZ, P4, !PT ;  /* 0x00000007d7a88c10 */ /* 0x000fe4000a7fe4ff */
[C---:B------:R-:W-:Y:S02]  /*55f0*/  @!P0 LEA R174, P6, R169.reuse, c[0x0][0x1f8], 0x1 ;  /* 0x00007e00a9ae8a11 */ /* 0x040fe400078c08ff */
[----:B------:R-:W-:Y:S01]  /*5600*/  @!P0 IADD3 R2, P5, R214, UR22, RZ ;  /* 0x00000016d6028c10 */ /* 0x000fe2000ffbe0ff */
[C---:B------:R-:W-:Y:S01]  /*5610*/  HMMA.16816.F32.BF16 R8, R136.reuse, R142, RZ ;  /* 0x0000008e8808723c */ /* 0x040fe200000418ff */
[----:B------:R-:W-:Y:S03]  /*5620*/  LDSM.16.M88.4 R140, [R186] ;  /* 0x00000000ba8c783b */ /* 0x000fe60000000200 */
[----:B------:R-:W-:Y:S01]  /*5630*/  @!P0 LEA.HI.X R175, R169, c[0x0][0x1fc], R168, 0x1, P6 ;  /* 0x00007f00a9af8a11 */ /* 0x000fe200030f0ca8 */
[----:B------:R-:W-:Y:S01]  /*5640*/  @!P0 IMAD R169, R179, 0x6000, R204 ;  /* 0x00006000b3a98824 */ /* 0x000fe200078e02cc */
[C---:B------:R-:W-:Y:S02]  /*5650*/  @!P0 LEA R176, P4, R2.reuse, c[0x0][0x1f8], 0x1 ;  /* 0x00007e0002b08a11 */ /* 0x040fe400078808ff */
[C---:B--2---:R-:W-:Y:S01]  /*5660*/  HMMA.16816.F32.BF16 R12, R136.reuse, R144, RZ ;  /* 0x00000090880c723c */ /* 0x044fe200000418ff */
[----:B------:R-:W-:Y:S01]  /*5670*/  @!P0 IADD3.X R177, R213, UR7, RZ, P5, !PT ;  /* 0x00000007d5b18c10 */ /* 0x000fe2000affe4ff */
[----:B------:R-:W-:Y:S02]  /*5680*/  UIADD3 UR7, UR15, 0x1, URZ ;  /* 0x000000010f077890 */ /* 0x000fe4000fffe03f */
[----:B------:R-:W-:Y:S02]  /*5690*/  IADD3 R228, -R201, 0x1, -R228 ;  /* 0x00000001c9e47810 */ /* 0x000fe40007ffe9e4 */
[----:B------:R-:W-:Y:S01]  /*56a0*/  @!P0 LEA.HI.X R177, R2, c[0x0][0x1fc], R177, 0x1, P4 ;  /* 0x00007f0002b18a11 */ /* 0x000fe200020f0cb1 */
[----:B------:R-:W-:Y:S01]  /*56b0*/  USEL UR15, UR7, URZ, !UP0 ;  /* 0x0000003f070f7287 */ /* 0x000fe2000c000000 */
[C---:B------:R-:W-:Y:S01]  /*56c0*/  HMMA.16816.F32.BF16 R16, R136.reuse, R146, RZ ;  /* 0x000000928810723c */ /* 0x040fe200000418ff */
[----:B------:R-:W1:Y:S03]  /*56d0*/  LDSM.16.M88.4 R144, [R133+0xc100] ;  /* 0x00c100008590783b */ /* 0x000e660000000200 */
[----:B------:R-:W-:Y:S02]  /*56e0*/  IADD3 R2, R192, R133, RZ ;  /* 0x00000085c0027210 */ /* 0x000fe40007ffe0ff */
[----:B------:R-:W-:Y:S02]  /*56f0*/  IADD3 R228, R228, c[0x0][0x1d0], RZ ;  /* 0x00007400e4e47a10 */ /* 0x000fe40007ffe0ff */
[C---:B---3--:R-:W-:Y:S04]  /*5700*/  HMMA.16816.F32.BF16 R20, R136.reuse, R148, RZ ;  /* 0x000000948814723c */ /* 0x048fe800000418ff */
[----:B------:R-:W-:Y:S04]  /*5710*/  IADD3 R228, R228, -c[0x0][0x168], RZ ;  /* 0x80005a00e4e47a10 */ /* 0x000fe80007ffe0ff */
[C---:B------:R-:W-:Y:S01]  /*5720*/  HMMA.16816.F32.BF16 R24, R136.reuse, R150, RZ ;  /* 0x000000968818723c */ /* 0x040fe200000418ff */
[----:B------:R-:W2:Y:S03]  /*5730*/  LDSM.16.M88.4 R148, [R133+0xc900] ;  /* 0x00c900008594783b */ /* 0x000ea60000000200 */
[C---:B------:R-:W-:Y:S02]  /*5740*/  IADD3 R229, R228.reuse, c[0x0][0x328], RZ ;  /* 0x0000ca00e4e57a10 */ /* 0x040fe40007ffe0ff */
[----:B------:R-:W-:Y:S02]  /*5750*/  IADD3 R228, R228, UR16, RZ ;  /* 0x00000010e4e47c10 */ /* 0x000fe4000fffe0ff */
[C---:B----4-:R-:W-:Y:S08]  /*5760*/  HMMA.16816.F32.BF16 R28, R136.reuse, R152, RZ ;  /* 0x00000098881c723c */ /* 0x050ff000000418ff */
[----:B------:R-:W-:Y:S01]  /*5770*/  HMMA.16816.F32.BF16 R32, R136, R154, RZ ;  /* 0x0000009a8820723c */ /* 0x000fe200000418ff */
[----:B------:R-:W3:Y:S07]  /*5780*/  LDSM.16.M88.4 R136, [R133+0xd900] ;  /* 0x00d900008588783b */ /* 0x000eee0000000200 */
[----:B------:R-:W-:Y:S01]  /*5790*/  @!PT LDS RZ, [RZ] ;  /* 0x00000000fffff984 */ /* 0x000fe20000000800 */
[----:B------:R-:W-:Y:S01]  /*57a0*/  @!PT LDS RZ, [RZ] ;  /* 0x00000000fffff984 */ /* 0x000fe20000000800 */
[----:B------:R-:W-:Y:S01]  /*57b0*/  @!PT LDS RZ, [RZ] ;  /* 0x00000000fffff984 */ /* 0x000fe20000000800 */
[----:B------:R4:W-:Y:S01]  /*57c0*/  @!P0 LDGSTS.E.BYPASS.LTC128B.128 [R169], [R166.64], !P3 ;  /* 0x00000000a6a98fae */ /* 0x0009e2000d901d52 */
[C---:B-1----:R-:W-:Y:S06]  /*57d0*/  HMMA.16816.F32.BF16 R4, R140.reuse, R144, R4 ;  /* 0x000000908c04723c */ /* 0x042fec0000041804 */
[----:B------:R4:W-:Y:S02]  /*57e0*/  @!P0 LDGSTS.E.BYPASS.LTC128B.128 [R169+0x2000], [R164.64], !P2 ;  /* 0x02000000a4a98fae */ /* 0x0009e4000d101d52 */
[C---:B------:R-:W-:Y:S05]  /*57f0*/  HMMA.16816.F32.BF16 R8, R140.reuse, R146, R8 ;  /* 0x000000928c08723c */ /* 0x040fea0000041808 */
[----:B------:R1:W-:Y:S03]  /*5800*/  @!P0 LDGSTS.E.BYPASS.LTC128B.128 [R169+0x4000], [R172.64], !P1 ;  /* 0x04000000aca98fae */ /* 0x0003e6000c901d52 */
[C---:B--2---:R-:W-:Y:S04]  /*5810*/  HMMA.16816.F32.BF16 R12, R140.reuse, R148, R12 ;  /* 0x000000948c0c723c */ /* 0x044fe8000004180c */
[----:B------:R1:W-:Y:S04]  /*5820*/  @!P0 LDGSTS.E.BYPASS.LTC128B.128 [R169+0x1000], [R170.64], !P3 ;  /* 0x01000000aaa98fae */ /* 0x0003e8000d901d52 */
[C---:B------:R-:W-:Y:S03]  /*5830*/  HMMA.16816.F32.BF16 R16, R140.reuse, R150, R16 ;  /* 0x000000968c10723c */ /* 0x040fe60000041810 */
[----:B------:R1:W-:Y:S05]  /*5840*/  @!P0 LDGSTS.E.BYPASS.LTC128B.128 [R169+0x3000], [R174.64], !P2 ;  /* 0x03000000aea98fae */ /* 0x0003ea000d101d52 */
[C---:B------:R-:W-:Y:S02]  /*5850*/  HMMA.16816.F32.BF16 R20, R140.reuse, R156, R20 ;  /* 0x0000009c8c14723c */ /* 0x040fe40000041814 */
[----:B------:R1:W-:Y:S01]  /*5860*/  @!P0 LDGSTS.E.BYPASS.LTC128B.128 [R169+0x5000], [R176.64], !P1 ;  /* 0x05000000b0a98fae */ /* 0x0003e2000c901d52 */
[----:B------:R-:W-:Y:S05]  /*5870*/  PLOP3.LUT P0, PT, PT, PT, UP3, 0x80, 0x0 ;  /* 0x000000000000781c */ /* 0x000fea0003f0f038 */
[C---:B------:R-:W-:Y:S01]  /*5880*/  HMMA.16816.F32.BF16 R24, R140.reuse, R158, R24 ;  /* 0x0000009e8c18723c */ /* 0x040fe20000041818 */
[----:B------:R-:W-:Y:S07]  /*5890*/  LDSM.16.M88.4 R152, [R185] ;  /* 0x00000000b998783b */ /* 0x000fee0000000200 */
[C---:B---3--:R-:W-:Y:S01]  /*58a0*/  HMMA.16816.F32.BF16 R28, R140.reuse, R136, R28 ;  /* 0x000000888c1c723c */ /* 0x048fe2000004181c */
[----:B------:R-:W2:Y:S03]  /*58b0*/  LDSM.16.M88.4 R160, [R0+0xc100] ;  /* 0x00c1000000a0783b */ /* 0x000ea60000000200 */
[----:B------:R-:W-:Y:S02]  /*58c0*/  @P0 MOV R232, R208 ;  /* 0x000000d000e80202 */ /* 0x000fe40000000f00 */
[----:B------:R-:W-:Y:S02]  /*58d0*/  PLOP3.LUT P0, PT, PT, PT, UP2, 0x40, 0x0 ;  /* 0x000000000000781c */ /* 0x000fe40003f0e828 */
[----:B------:R-:W-:Y:S01]  /*58e0*/  HMMA.16816.F32.BF16 R32, R140, R138, R32 ;  /* 0x0000008a8c20723c */ /* 0x000fe20000041820 */
[----:B------:R-:W3:Y:S07]  /*58f0*/  LDSM.16.M88.4 R144, [R0+0xc900] ;  /* 0x00c900000090783b */ /* 0x000eee0000000200 */
[----:B------:R-:W5:Y:S07]  /*5900*/  LDSM.16.M88.4 R148, [R0+0xd100] ;  /* 0x00d100000094783b */ /* 0x000f6e0000000200 */
[----:B------:R-:W5:Y:S07]  /*5910*/  LDSM.16.M88.4 R156, [R0+0xd900] ;  /* 0x00d90000009c783b */ /* 0x000f6e0000000200 */
[----:B----4-:R-:W-:Y:S07]  /*5920*/  LDSM.16.M88.4 R164, [R184] ;  /* 0x00000000b8a4783b */ /* 0x010fee0000000200 */
[----:B-1----:R-:W1:Y:S01]  /*5930*/  LDSM.16.M88.4 R168, [R2+0xc100] ;  /* 0x00c1000002a8783b */ /* 0x002e620000000200 */
[C---:B--2---:R-:W-:Y:S06]  /*5940*/  HMMA.16816.F32.BF16 R4, R152.reuse, R160, R4 ;  /* 0x000000a09804723c */ /* 0x044fec0000041804 */
[----:B------:R-:W2:Y:S02]  /*5950*/  LDSM.16.M88.4 R136, [R2+0xc900] ;  /* 0x00c900000288783b */ /* 0x000ea40000000200 */
[C---:B------:R-:W-:Y:S05]  /*5960*/  HMMA.16816.F32.BF16 R8, R152.reuse, R162, R8 ;  /* 0x000000a29808723c */ /* 0x040fea0000041808 */
[----:B------:R-:W4:Y:S03]  /*5970*/  LDSM.16.M88.4 R140, [R2+0xd100] ;  /* 0x00d10000028c783b */ /* 0x000f260000000200 */
[C---:B---3--:R-:W-:Y:S04]  /*5980*/  HMMA.16816.F32.BF16 R12, R152.reuse, R144, R12 ;  /* 0x00000090980c723c */ /* 0x048fe8000004180c */
[----:B------:R-:W-:Y:S04]  /*5990*/  LDSM.16.M88.4 R160, [R188+UR4+0xf900] ;  /* 0x00f90004bca0783b */ /* 0x000fe80008000200 */
[C---:B------:R-:W-:Y:S03]  /*59a0*/  HMMA.16816.F32.BF16 R16, R152.reuse, R146, R16 ;  /* 0x000000929810723c */ /* 0x040fe60000041810 */
[----:B------:R-:W3:Y:S05]  /*59b0*/  LDSM.16.M88.4 R144, [R2+0xd900] ;  /* 0x00d900000290783b */ /* 0x000eea0000000200 */
[C---:B-----5:R-:W-:Y:S02]  /*59c0*/  HMMA.16816.F32.BF16 R20, R152.reuse, R148, R20 ;  /* 0x000000949814723c */ /* 0x060fe40000041814 */
[----:B------:R-:W-:Y:S06]  /*59d0*/  LDSM.16.M88.4 R172, [R133+0xe900] ;  /* 0x00e9000085ac783b */ /* 0x000fec0000000200 */
[C---:B------:R-:W-:Y:S01]  /*59e0*/  HMMA.16816.F32.BF16 R24, R152.reuse, R150, R24 ;  /* 0x000000969818723c */ /* 0x040fe20000041818 */
[----:B------:R-:W-:Y:S07]  /*59f0*/  LDSM.16.M88.4 R148, [R190+0x4000] ;  /* 0x00400000be94783b */ /* 0x000fee0000000200 */
[C---:B------:R-:W-:Y:S01]  /*5a00*/  HMMA.16816.F32.BF16 R28, R152.reuse, R156, R28 ;  /* 0x0000009c981c723c */ /* 0x040fe2000004181c */
[----:B------:R-:W-:Y:S07]  /*5a10*/  LDSM.16.M88.4 R176, [R0+0xe100] ;  /* 0x00e1000000b0783b */ /* 0x000fee0000000200 */
[----:B------:R-:W-:Y:S01]  /*5a20*/  HMMA.16816.F32.BF16 R32, R152, R158, R32 ;  /* 0x0000009e9820723c */ /* 0x000fe20000041820 */
[----:B------:R-:W5:Y:S07]  /*5a30*/  LDSM.16.M88.4 R152, [R188+UR4+0xe100] ;  /* 0x00e10004bc98783b */ /* 0x000f6e0008000200 */
[C---:B-1----:R-:W-:Y:S01]  /*5a40*/  HMMA.16816.F32.BF16 R4, R164.reuse, R168, R4 ;  /* 0x000000a8a404723c */ /* 0x042fe20000041804 */
[----:B------:R-:W-:Y:S07]  /*5a50*/  LDSM.16.M88.4 R156, [R188+UR4+0xe900] ;  /* 0x00e90004bc9c783b */ /* 0x000fee0008000200 */
[C---:B------:R-:W-:Y:S01]  /*5a60*/  HMMA.16816.F32.BF16 R8, R164.reuse, R170, R8 ;  /* 0x000000aaa408723c */ /* 0x040fe20000041808 */
[----:B------:R-:W-:Y:S07]  /*5a70*/  LDSM.16.M88.4 R168, [R133+0xe100] ;  /* 0x00e1000085a8783b */ /* 0x000fee0000000200 */
[C---:B--2---:R-:W-:Y:S01]  /*5a80*/  HMMA.16816.F32.BF16 R12, R164.reuse, R136, R12 ;  /* 0x00000088a40c723c */ /* 0x044fe2000004180c */
[----:B------:R-:W-:Y:S07]  /*5a90*/  LDSM.16.M88.4 R180, [R188+UR4+0x10100] ;  /* 0x01010004bcb4783b */ /* 0x000fee0008000200 */
[C---:B------:R-:W-:Y:S01]  /*5aa0*/  HMMA.16816.F32.BF16 R16, R164.reuse, R138, R16 ;  /* 0x0000008aa410723c */ /* 0x040fe20000041810 */
[----:B------:R-:W-:Y:S07]  /*5ab0*/  LDSM.16.M88.4 R136, [R188+UR4+0xf100] ;  /* 0x00f10004bc88783b */ /* 0x000fee0008000200 */
[C---:B----4-:R-:W-:Y:S01]  /*5ac0*/  HMMA.16816.F32.BF16 R20, R164.reuse, R140, R20 ;  /* 0x0000008ca414723c */ /* 0x050fe20000041814 */
[----:B------:R-:W0:Y:S07]  /*5ad0*/  LDGDEPBAR ;  /* 0x00000000000079af */ /* 0x000e2e0000000000 */
[C---:B------:R-:W-:Y:S01]  /*5ae0*/  HMMA.16816.F32.BF16 R24, R164.reuse, R142, R24 ;  /* 0x0000008ea418723c */ /* 0x040fe20000041818 */
[----:B------:R-:W-:Y:S07]  /*5af0*/  LDSM.16.M88.4 R140, [R186+0x4000] ;  /* 0x00400000ba8c783b */ /* 0x000fee0000000200 */
[C---:B---3--:R-:W-:Y:S01]  /*5b00*/  HMMA.16816.F32.BF16 R28, R164.reuse, R144, R28 ;  /* 0x00000090a41c723c */ /* 0x048fe2000004181c */
[----:B------:R-:W1:Y:S07]  /*5b10*/  SHFL.IDX PT, R233, R232, RZ, 0x1c1f ;  /* 0x001c1fffe8e97589 */ /* 0x000e6e00000e0000 */
[----:B------:R-:W-:Y:S01]  /*5b20*/  HMMA.16816.F32.BF16 R32, R164, R146, R32 ;  /* 0x00000092a420723c */ /* 0x000fe20000041820 */
[----:B------:R-:W2:Y:S07]  /*5b30*/  LDSM.16.M88.4 R144, [R133+0xf100] ;  /* 0x00f100008590783b */ /* 0x000eae0000000200 */
[C---:B-----5:R-:W-:Y:S01]  /*5b40*/  HMMA.16816.F32.BF16 R4, R148.reuse, R152, R4 ;  /* 0x000000989404723c */ /* 0x060fe20000041804 */
[----:B------:R-:W-:Y:S07]  /*5b50*/  LDSM.16.M88.4 R164, [R185+0x4000] ;  /* 0x00400000b9a4783b */ /* 0x000fee0000000200 */
[C---:B------:R-:W-:Y:S01]  /*5b60*/  HMMA.16816.F32.BF16 R8, R148.reuse, R154, R8 ;  /* 0x0000009a9408723c */ /* 0x040fe20000041808 */
[----:B------:R-:W3:Y:S03]  /*5b70*/  LDSM.16.M88.4 R152, [R133+0xf900] ;  /* 0x00f900008598783b */ /* 0x000ee60000000200 */
[----:B-1----:R-:W-:Y:S01]  /*5b80*/  IADD3 R231, R229, R233, RZ ;  /* 0x000000e9e5e77210 */ /* 0x002fe20007ffe0ff */
[----:B------:R-:W-:Y:S03]  /*5b90*/  IMAD.IADD R230, R228, 0x1, R233 ;  /* 0x00000001e4e67824 */ /* 0x000fe600078e02e9 */
[C---:B------:R-:W-:Y:S08]  /*5ba0*/  HMMA.16816.F32.BF16 R12, R148.reuse, R156, R12 ;  /* 0x0000009c940c723c */ /* 0x040ff0000004180c */
[C---:B------:R-:W-:Y:S01]  /*5bb0*/  HMMA.16816.F32.BF16 R16, R148.reuse, R158, R16 ;  /* 0x0000009e9410723c */ /* 0x040fe20000041810 */
[----:B------:R-:W-:Y:S07]  /*5bc0*/  LDSM.16.M88.4 R156, [R0+0xf900] ;  /* 0x00f90000009c783b */ /* 0x000fee0000000200 */
[C---:B------:R-:W-:Y:S08]  /*5bd0*/  HMMA.16816.F32.BF16 R20, R148.reuse, R136, R20 ;  /* 0x000000889414723c */ /* 0x040ff00000041814 */
[C---:B------:R-:W-:Y:S01]  /*5be0*/  HMMA.16816.F32.BF16 R24, R148.reuse, R138, R24 ;  /* 0x0000008a9418723c */ /* 0x040fe20000041818 */
[----:B------:R-:W1:Y:S07]  /*5bf0*/  LDSM.16.M88.4 R136, [R0+0xe900] ;  /* 0x00e900000088783b */ /* 0x000e6e0000000200 */
[C---:B------:R-:W-:Y:S08]  /*5c00*/  HMMA.16816.F32.BF16 R28, R148.reuse, R160, R28 ;  /* 0x000000a0941c723c */ /* 0x040ff0000004181c */
[----:B------:R-:W-:Y:S01]  /*5c10*/  HMMA.16816.F32.BF16 R32, R148, R162, R32 ;  /* 0x000000a29420723c */ /* 0x000fe20000041820 */
[----:B------:R-:W4:Y:S07]  /*5c20*/  LDSM.16.M88.4 R148, [R0+0xf100] ;  /* 0x00f100000094783b */ /* 0x000f2e0000000200 */
[C---:B------:R-:W-:Y:S01]  /*5c30*/  HMMA.16816.F32.BF16 R4, R140.reuse, R168, R4 ;  /* 0x000000a88c04723c */ /* 0x040fe20000041804 */
[----:B------:R-:W-:Y:S07]  /*5c40*/  LDSM.16.M88.4 R160, [R184+0x4000] ;  /* 0x00400000b8a0783b */ /* 0x000fee0000000200 */
[C---:B------:R-:W-:Y:S01]  /*5c50*/  HMMA.16816.F32.BF16 R8, R140.reuse, R170, R8 ;  /* 0x000000aa8c08723c */ /* 0x040fe20000041808 */
[----:B------:R-:W5:Y:S07]  /*5c60*/  LDSM.16.M88.4 R168, [R2+0xe100] ;  /* 0x00e1000002a8783b */ /* 0x000f6e0000000200 */
[C---:B------:R-:W-:Y:S08]  /*5c70*/  HMMA.16816.F32.BF16 R12, R140.reuse, R172, R12 ;  /* 0x000000ac8c0c723c */ /* 0x040ff0000004180c */
[C---:B------:R-:W-:Y:S01]  /*5c80*/  HMMA.16816.F32.BF16 R16, R140.reuse, R174, R16 ;  /* 0x000000ae8c10723c */ /* 0x040fe20000041810 */
[----:B------:R-:W-:Y:S07]  /*5c90*/  LDSM.16.M88.4 R172, [R190+0x8000] ;  /* 0x00800000beac783b */ /* 0x000fee0000000200 */
[C---:B--2---:R-:W-:Y:S08]  /*5ca0*/  HMMA.16816.F32.BF16 R20, R140.reuse, R144, R20 ;  /* 0x000000908c14723c */ /* 0x044ff00000041814 */
[C---:B------:R-:W-:Y:S01]  /*5cb0*/  HMMA.16816.F32.BF16 R24, R140.reuse, R146, R24 ;  /* 0x000000928c18723c */ /* 0x040fe20000041818 */
[----:B------:R-:W-:Y:S07]  /*5cc0*/  LDSM.16.M88.4 R144, [R191+0xf100] ;  /* 0x00f10000bf90783b */ /* 0x000fee0000000200 */
[C---:B---3--:R-:W-:Y:S08]  /*5cd0*/  HMMA.16816.F32.BF16 R28, R140.reuse, R152, R28 ;  /* 0x000000988c1c723c */ /* 0x048ff0000004181c */
[----:B------:R-:W-:Y:S01]  /*5ce0*/  HMMA.16816.F32.BF16 R32, R140, R154, R32 ;  /* 0x0000009a8c20723c */ /* 0x000fe20000041820 */
[----:B------:R-:W2:Y:S07]  /*5cf0*/  LDSM.16.M88.4 R140, [R191+0xe900] ;  /* 0x00e90000bf8c783b */ /* 0x000eae0000000200 */
[C---:B------:R-:W-:Y:S01]  /*5d00*/  HMMA.16816.F32.BF16 R4, R164.reuse, R176, R4 ;  /* 0x000000b0a404723c */ /* 0x040fe20000041804 */
[----:B------:R-:W3:Y:S07]  /*5d10*/  LDSM.16.M88.4 R152, [R191+0xf900] ;  /* 0x00f90000bf98783b */ /* 0x000eee0000000200 */
[C---:B------:R-:W-:Y:S01]  /*5d20*/  HMMA.16816.F32.BF16 R8, R164.reuse, R178, R8 ;  /* 0x000000b2a408723c */ /* 0x040fe20000041808 */
[----:B------:R-:W-:Y:S07]  /*5d30*/  LDSM.16.M88.4 R176, [R133+0x10100] ;  /* 0x0101000085b0783b */ /* 0x000fee0000000200 */
        /* <DEDUP_REMOVED lines=8> */
[----:B------:R-:W1:Y:S07]  /*5dc0*/  LDSM.16.M88.4 R156, [R188+UR4+0x11900] ;  /* 0x01190004bc9c783b */ /* 0x000e6e0008000200 */
        /* <DEDUP_REMOVED lines=10> */
[C---:B---3--:R-:W-:Y:S08]  /*5e70*/  HMMA.16816.F32.BF16 R28, R160.reuse, R152, R28 ;  /* 0x00000098a01c723c */ /* 0x048ff0000004181c */
[----:B------:R-:W-:Y:S01]  /*5e80*/  HMMA.16816.F32.BF16 R32, R160, R154, R32 ;  /* 0x0000009aa020723c */ /* 0x000fe20000041820 */
[----:B------:R-:W3:Y:S07]  /*5e90*/  LDSM.16.M88.4 R152, [R133+0x11900] ;  /* 0x011900008598783b */ /* 0x000eee0000000200 */
[----:B------:R-:W2:Y:S01]  /*5ea0*/  LDSM.16.M88.4 R160, [R185+0x8000] ;  /* 0x00800000b9a0783b */ /* 0x000ea20000000200 */
[C---:B------:R-:W-:Y:S08]  /*5eb0*/  HMMA.16816.F32.BF16 R4, R172.reuse, R180, R4 ;  /* 0x000000b4ac04723c */ /* 0x040ff00000041804 */
[C---:B------:R-:W-:Y:S01]  /*5ec0*/  HMMA.16816.F32.BF16 R8, R172.reuse, R182, R8 ;  /* 0x000000b6ac08723c */ /* 0x040fe20000041808 */
[----:B------:R-:W-:Y:S07]  /*5ed0*/  LDSM.16.M88.4 R180, [R2+0x10100] ;  /* 0x0101000002b4783b */ /* 0x000fee0000000200 */
[C---:B-1----:R-:W-:Y:S08]  /*5ee0*/  HMMA.16816.F32.BF16 R12, R172.reuse, R136, R12 ;  /* 0x00000088ac0c723c */ /* 0x042ff0000004180c */
[C---:B------:R-:W-:Y:S01]  /*5ef0*/  HMMA.16816.F32.BF16 R16, R172.reuse, R138, R16 ;  /* 0x0000008aac10723c */ /* 0x040fe20000041810 */
[----:B------:R-:W1:Y:S07]  /*5f00*/  LDSM.16.M88.4 R136, [R0+0x10900] ;  /* 0x010900000088783b */ /* 0x000e6e0000000200 */
[C---:B----4-:R-:W-:Y:S08]  /*5f10*/  HMMA.16816.F32.BF16 R20, R172.reuse, R148, R20 ;  /* 0x00000094ac14723c */ /* 0x050ff00000041814 */
[C---:B------:R-:W-:Y:S01]  /*5f20*/  HMMA.16816.F32.BF16 R24, R172.reuse, R150, R24 ;  /* 0x00000096ac18723c */ /* 0x040fe20000041818 */
[----:B------:R-:W4:Y:S07]  /*5f30*/  LDSM.16.M88.4 R148, [R0+0x11100] ;  /* 0x011100000094783b */ /* 0x000f2e0000000200 */
[C---:B------:R-:W-:Y:S08]  /*5f40*/  HMMA.16816.F32.BF16 R28, R172.reuse, R156, R28 ;  /* 0x0000009cac1c723c */ /* 0x040ff0000004181c */
[----:B------:R-:W-:Y:S01]  /*5f50*/  HMMA.16816.F32.BF16 R32, R172, R158, R32 ;  /* 0x0000009eac20723c */ /* 0x000fe20000041820 */
[----:B------:R-:W1:Y:S07]  /*5f60*/  LDSM.16.M88.4 R156, [R0+0x11900] ;  /* 0x01190000009c783b */ /* 0x000e6e0000000200 */
[----:B------:R-:W1:Y:S01]  /*5f70*/  LDSM.16.M88.4 R172, [R184+0x8000] ;  /* 0x00800000b8ac783b */ /* 0x000e620000000200 */
[C---:B-----5:R-:W-:Y:S08]  /*5f80*/  HMMA.16816.F32.BF16 R4, R164.reuse, R176, R4 ;  /* 0x000000b0a404723c */ /* 0x060ff00000041804 */
[C---:B------:R-:W-:Y:S08]  /*5f90*/  HMMA.16816.F32.BF16 R8, R164.reuse, R178, R8 ;  /* 0x000000b2a408723c */ /* 0x040ff00000041808 */
[C---:B--2---:R-:W-:Y:S08]  /*5fa0*/  HMMA.16816.F32.BF16 R12, R164.reuse, R140, R12 ;  /* 0x0000008ca40c723c */ /* 0x044ff0000004180c */
[C---:B------:R-:W-:Y:S01]  /*5fb0*/  HMMA.16816.F32.BF16 R16, R164.reuse, R142, R16 ;  /* 0x0000008ea410723c */ /* 0x040fe20000041810 */
[----:B------:R-:W-:Y:S07]  /*5fc0*/  LDSM.16.M88.4 R140, [R191+0x11100] ;  /* 0x01110000bf8c783b */ /* 0x000fee0000000200 */
[C---:B------:R-:W-:Y:S08]  /*5fd0*/  HMMA.16816.F32.BF16 R20, R164.reuse, R144, R20 ;  /* 0x00000090a414723c */ /* 0x040ff00000041814 */
[C---:B------:R-:W-:Y:S08]  /*5fe0*/  HMMA.16816.F32.BF16 R24, R164.reuse, R146, R24 ;  /* 0x00000092a418723c */ /* 0x040ff00000041818 */
[C---:B---3--:R-:W-:Y:S08]  /*5ff0*/  HMMA.16816.F32.BF16 R28, R164.reuse, R152, R28 ;  /* 0x00000098a41c723c */ /* 0x048ff0000004181c */
[----:B------:R-:W-:Y:S08]  /*6000*/  HMMA.16816.F32.BF16 R32, R164, R154, R32 ;  /* 0x0000009aa420723c */ /* 0x000ff00000041820 */
[C---:B------:R-:W-:Y:S08]  /*6010*/  HMMA.16816.F32.BF16 R4, R160.reuse, R168, R4 ;  /* 0x000000a8a004723c */ /* 0x040ff00000041804 */
[C---:B------:R-:W-:Y:S08]  /*6020*/  HMMA.16816.F32.BF16 R8, R160.reuse, R170, R8 ;  /* 0x000000aaa008723c */ /* 0x040ff00000041808 */
[C---:B-1----:R-:W-:Y:S08]  /*6030*/  HMMA.16816.F32.BF16 R12, R160.reuse, R136, R12 ;  /* 0x00000088a00c723c */ /* 0x042ff0000004180c */
[C---:B------:R-:W-:Y:S01]  /*6040*/  HMMA.16816.F32.BF16 R16, R160.reuse, R138, R16 ;  /* 0x0000008aa010723c */ /* 0x040fe20000041810 */
[----:B------:R-:W1:Y:S07]  /*6050*/  LDSM.16.M88.4 R136, [R191+0x10900] ;  /* 0x01090000bf88783b */ /* 0x000e6e0000000200 */
[C---:B----4-:R-:W-:Y:S08]  /*6060*/  HMMA.16816.F32.BF16 R20, R160.reuse, R148, R20 ;  /* 0x00000094a014723c */ /* 0x050ff00000041814 */
[C---:B------:R-:W-:Y:S08]  /*6070*/  HMMA.16816.F32.BF16 R24, R160.reuse, R150, R24 ;  /* 0x00000096a018723c */ /* 0x040ff00000041818 */
[C---:B------:R-:W-:Y:S08]  /*6080*/  HMMA.16816.F32.BF16 R28, R160.reuse, R156, R28 ;  /* 0x0000009ca01c723c */ /* 0x040ff0000004181c */
[----:B------:R-:W-:Y:S08]  /*6090*/  HMMA.16816.F32.BF16 R32, R160, R158, R32 ;  /* 0x0000009ea020723c */ /* 0x000ff00000041820 */
[C---:B------:R-:W-:Y:S08]  /*60a0*/  HMMA.16816.F32.BF16 R4, R172.reuse, R180, R4 ;  /* 0x000000b4ac04723c */ /* 0x040ff00000041804 */
[C---:B------:R-:W-:Y:S08]  /*60b0*/  HMMA.16816.F32.BF16 R8, R172.reuse, R182, R8 ;  /* 0x000000b6ac08723c */ /* 0x040ff00000041808 */
[C---:B-1----:R-:W-:Y:S08]  /*60c0*/  HMMA.16816.F32.BF16 R12, R172.reuse, R136, R12 ;  /* 0x00000088ac0c723c */ /* 0x042ff0000004180c */
[C---:B------:R-:W-:Y:S01]  /*60d0*/  HMMA.16816.F32.BF16 R16, R172.reuse, R138, R16 ;  /* 0x0000008aac10723c */ /* 0x040fe20000041810 */
[----:B------:R1:W2:Y:S03]  /*60e0*/  LDSM.16.M88.4 R136, [R191+0x11900] ;  /* 0x01190000bf88783b */ /* 0x0002a60000000200 */
[----:B------:R-:W-:Y:S02]  /*60f0*/  FMUL.FTZ R166, R4, c[0x0][0x320] ;  /* 0x0000c80004a67a20 */ /* 0x000fe40000410000 */
[----:B------:R-:W-:Y:S02]  /*6100*/  FMUL.FTZ R168, R5, c[0x0][0x320] ;  /* 0x0000c80005a87a20 */ /* 0x000fe40000410000 */
[C---:B------:R-:W-:Y:S02]  /*6110*/  HMMA.16816.F32.BF16 R20, R172.reuse, R140, R20 ;  /* 0x0000008cac14723c */ /* 0x040fe40000041814 */
[----:B------:R-:W3:Y:S02]  /*6120*/  MUFU.TANH R166, R166 ;  /* 0x000000a600a67308 */ /* 0x000ee40000002400 */
[----:B------:R-:W-:Y:S02]  /*6130*/  FMUL.FTZ R2, R6, c[0x0][0x320] ;  /* 0x0000c80006027a20 */ /* 0x000fe40000410000 */
[----:B------:R-:W-:Y:S02]  /*6140*/  FMUL.FTZ R164, R7, c[0x0][0x320] ;  /* 0x0000c80007a47a20 */ /* 0x000fe40000410000 */
[C---:B------:R-:W-:Y:S04]  /*6150*/  HMMA.16816.F32.BF16 R24, R172.reuse, R142, R24 ;  /* 0x0000008eac18723c */ /* 0x040fe80000041818 */
[----:B------:R-:W4:Y:S01]  /*6160*/  MUFU.TANH R168, R168 ;  /* 0x000000a800a87308 */ /* 0x000f220000002400 */
[----:B------:R-:W-:Y:S02]  /*6170*/  FMUL.FTZ R169, R8, c[0x0][0x320] ;  /* 0x0000c80008a97a20 */ /* 0x000fe40000410000 */
[----:B------:R-:W-:Y:S02]  /*6180*/  FMUL.FTZ R171, R9, c[0x0][0x320] ;  /* 0x0000c80009ab7a20 */ /* 0x000fe40000410000 */
[----:B------:R-:W-:Y:S03]  /*6190*/  FMUL.FTZ R165, R10, c[0x0][0x320] ;  /* 0x0000c8000aa57a20 */ /* 0x000fe60000410000 */
[----:B------:R-:W-:Y:S02]  /*61a0*/  FMUL.FTZ R167, R11, c[0x0][0x320] ;  /* 0x0000c8000ba77a20 */ /* 0x000fe40000410000 */
[----:B------:R-:W3:Y:S01]  /*61b0*/  MUFU.TANH R2, R2 ;  /* 0x0000000200027308 */ /* 0x000ee20000002400 */
[----:B------:R-:W-:Y:S02]  /*61c0*/  FMUL.FTZ R181, R12, c[0x0][0x320] ;  /* 0x0000c8000cb57a20 */ /* 0x000fe40000410000 */
[----:B------:R-:W-:Y:S02]  /*61d0*/  FMUL.FTZ R218, R22, c[0x0][0x320] ;  /* 0x0000c80016da7a20 */ /* 0x000fe40000410000 */
[----:B------:R-:W-:Y:S02]  /*61e0*/  FMUL.FTZ R177, R13, c[0x0][0x320] ;  /* 0x0000c8000db17a20 */ /* 0x000fe40000410000 */
[----:B------:R-:W-:Y:S02]  /*61f0*/  FMUL.FTZ R176, R14, c[0x0][0x320] ;  /* 0x0000c8000eb07a20 */ /* 0x000fe40000410000 */
[----:B------:R-:W-:Y:S01]  /*6200*/  FMUL.FTZ R170, R15, c[0x0][0x320] ;  /* 0x0000c8000faa7a20 */ /* 0x000fe20000410000 */
[----:B-1----:R-:W1:Y:S01]  /*6210*/  MUFU.TANH R191, R218 ;  /* 0x000000da00bf7308 */ /* 0x002e620000002400 */
[C---:B--2---:R-:W-:Y:S03]  /*6220*/  HMMA.16816.F32.BF16 R28, R172.reuse, R136, R28 ;  /* 0x00000088ac1c723c */ /* 0x044fe6000004181c */
[----:B------:R-:W-:Y:S02]  /*6230*/  FMUL.FTZ R224, R27, c[0x0][0x320] ;  /* 0x0000c8001be07a20 */ /* 0x000fe40000410000 */
[----:B------:R-:W-:Y:S02]  /*6240*/  FMUL.FTZ R182, R16, c[0x0][0x320] ;  /* 0x0000c80010b67a20 */ /* 0x000fe40000410000 */
[----:B------:R-:W-:Y:S01]  /*6250*/  FMUL.FTZ R217, R17, c[0x0][0x320] ;  /* 0x0000c80011d97a20 */ /* 0x000fe20000410000 */
[----:B------:R-:W-:Y:S01]  /*6260*/  HMMA.16816.F32.BF16 R32, R172, R138, R32 ;  /* 0x0000008aac20723c */ /* 0x000fe20000041820 */
[----:B------:R2:W1:Y:S03]  /*6270*/  MUFU.TANH R218, R224 ;  /* 0x000000e000da7308 */ /* 0x0004660000002400 */
[----:B------:R-:W-:Y:S02]  /*6280*/  FMUL.FTZ R179, R18, c[0x0][0x320] ;  /* 0x0000c80012b37a20 */ /* 0x000fe40000410000 */
[----:B------:R-:W-:Y:S02]  /*6290*/  FMUL.FTZ R178, R19, c[0x0][0x320] ;  /* 0x0000c80013b27a20 */ /* 0x000fe40000410000 */
[----:B------:R-:W-:Y:S03]  /*62a0*/  FMUL.FTZ R221, R20, c[0x0][0x320] ;  /* 0x0000c80014dd7a20 */ /* 0x000fe60000410000 */
[----:B------:R-:W1:Y:S01]  /*62b0*/  MUFU.TANH R164, R164 ;  /* 0x000000a400a47308 */ /* 0x000e620000002400 */
[----:B------:R-:W-:Y:S02]  /*62c0*/  FMUL.FTZ R220, R21, c[0x0][0x320] ;  /* 0x0000c80015dc7a20 */ /* 0x000fe40000410000 */
        /* <DEDUP_REMOVED lines=12> */
[----:B--2---:R-:W-:Y:S02]  /*6390*/  FMUL.FTZ R224, R34, c[0x0][0x320] ;  /* 0x0000c80022e07a20 */ /* 0x004fe40000410000 */
[----:B------:R-:W-:Y:S05]  /*63a0*/  FMUL.FTZ R175, R35, c[0x0][0x320] ;  /* 0x0000c80023af7a20 */ /* 0x000fea0000410000 */
[----:B------:R-:W2:Y:S10]  /*63b0*/  MUFU.TANH R165, R165 ;  /* 0x000000a500a57308 */ /* 0x000eb40000002400 */
        /* <DEDUP_REMOVED lines=38> */
.L_x_808:
[----:B------:R-:W-:Y:S04]  /*6620*/  MOV R0, c[0x0][0x32c] ;  /* 0x0000cb0000007a02 */ /* 0x000fe80000000f00 */
[----:B------:R-:W-:Y:S11]  /*6630*/  ISETP.NE.AND P0, PT, R0, 0x1, PT ;  /* 0x000000010000780c */ /* 0x000ff60003f05270 */
[----:B------:R-:W-:Y:S02]  /*6640*/  @!UPT UIADD3 URZ, URZ, URZ, URZ ;  /* 0x0000003f3f3ff290 */ /* 0x000fe4000fffe03f */
[----:B------:R-:W-:Y:S05]  /*6650*/  @P0 IMAD.HI.U32 R0, R5, c[0x0][0x330], RZ ;  /* 0x0000cc0005000a27 */ /* 0x000fea00078e00ff */
[----:B------:R-:W-:Y:S02]  /*6660*/  @P0 SHF.R.U32.HI R5, RZ, c[0x0][0x334], R0 ;  /* 0x0000cd00ff050a19 */ /* 0x000fe40000011600 */
.L_x_809:
[----:B------:R-:W-:Y:S05]  /*6670*/  BSYNC B0 ;  /* 0x0000000000007941 */ /* 0x000fea0003800000 */
.L_x_807:
[----:B------:R-:W-:Y:S04]  /*6680*/  IMAD.MOV.U32 R0, RZ, RZ, c[0x0][0x32c] ;  /* 0x0000cb00ff007624 */ /* 0x000fe800078e00ff */
[----:B------:R-:W-:Y:S04]  /*6690*/  IMAD R0, R5, R0, -UR6 ;  /* 0x8000000605007e24 */ /* 0x000fe8000f8e0200 */
[----:B------:R-:W-:Y:S05]  /*66a0*/  IMAD.IADD R5, R0, 0x1, -R201 ;  /* 0x0000000100057824 */ /* 0x000fea00078e0ac9 */
[----:B------:R-:W-:Y:S02]  /*66b0*/  IADD3 R0, R5, c[0x0][0x32c], RZ ;  /* 0x0000cb0005007a10 */ /* 0x000fe40007ffe0ff */
[----:B------:R-:W-:Y:S02]  /*66c0*/  IMNMX R230, R230, R5, !PT ;  /* 0x00000005e6e67217 */ /* 0x000fe40007800200 */
[----:B------:R-:W-:Y:S02]  /*66d0*/  IMNMX R231, R231, R0, PT ;  /* 0x00000000e7e77217 */ /* 0x000fe40003800200 */
.L_x_806:
[----:B--234-:R-:W-:Y:S01]  /*66e0*/  UISETP.GT.AND UP0, UPT, UR17, -0x1, UPT ;  /* 0xffffffff1100788c */ /* 0x01cfe2000bf04270 */
[----:B------:R-:W2:Y:S05]  /*66f0*/  SHFL.IDX PT, R6, R232, 0x1, 0x1c1f ;  /* 0x003c1f00e8067f89 */ /* 0x000eaa00000e0000 */
[----:B------:R-:W-:Y:S04]  /*6700*/  PLOP3.LUT P0, PT, PT, PT, UP0, 0x80, 0x0 ;  /* 0x000000000000781c */ /* 0x000fe80003f0f008 */
[C---:B------:R-:W-:Y:S02]  /*6710*/  ISETP.GT.AND P4, PT, R230.reuse, 0x1, P0 ;  /* 0x00000001e600780c */ /* 0x040fe40000784270 */
[C---:B------:R-:W-:Y:S02]  /*6720*/  ISETP.GT.AND P5, PT, R230.reuse, RZ, P0 ;  /* 0x000000ffe600720c */ /* 0x040fe400007a4270 */
[C---:B------:R-:W-:Y:S02]  /*6730*/  ISETP.LT.OR P4, PT, R231.reuse, 0x2, P4 ;  /* 0x00000002e700780c */ /* 0x040fe40002781670 */
[----:B------:R-:W-:Y:S02]  /*6740*/  ISETP.GT.AND P6, PT, R230, 0x8, P0 ;  /* 0x00000008e600780c */ /* 0x000fe400007c4270 */
[----:B------:R-:W-:Y:S02]  /*6750*/  FSEL R9, R168, -INF , !P4 ;  /* 0xff800000a8097808 */ /* 0x000fe40006000000 */
[----:B------:R-:W-:Y:S02]  /*6760*/  ISETP.GT.AND P4, PT, R230, 0x10, P0 ;  /* 0x00000010e600780c */ /* 0x000fe40000784270 */
[C---:B------:R-:W-:Y:S02]  /*6770*/  ISETP.LT.OR P5, PT, R231.reuse, 0x1, P5 ;  /* 0x00000001e700780c */ /* 0x040fe40002fa1670 */
[----:B------:R-:W-:Y:S01]  /*6780*/  ISETP.LT.OR P6, PT, R231, 0x9, P6 ;  /* 0x00000009e700780c */ /* 0x000fe200037c1670 */
[--C-:B--2---:R-:W-:Y:S01]  /*6790*/  IMAD.IADD R0, R229, 0x1, R6.reuse ;  /* 0x00000001e5007824 */ /* 0x104fe200078e0206 */
[----:B------:R-:W-:Y:S01]  /*67a0*/  ISETP.LT.OR P4, PT, R231, 0x11, P4 ;  /* 0x00000011e700780c */ /* 0x000fe20002781670 */
[----:B------:R-:W-:Y:S01]  /*67b0*/  IMAD.IADD R4, R228, 0x1, R6 ;  /* 0x00000001e4047824 */ /* 0x000fe200078e0206 */
[----:B------:R-:W-:Y:S02]  /*67c0*/  FSEL R11, R166, -INF , !P5 ;  /* 0xff800000a60b7808 */ /* 0x000fe40006800000 */
[C---:B------:R-:W-:Y:S02]  /*67d0*/  ISETP.GT.AND P5, PT, R230.reuse, 0x9, P0 ;  /* 0x00000009e600780c */ /* 0x040fe400007a4270 */
[----:B-1----:R-:W-:Y:S02]  /*67e0*/  FSEL R5, R169, -INF , !P6 ;  /* 0xff800000a9057808 */ /* 0x002fe40007000000 */
[----:B------:R-:W-:Y:S02]  /*67f0*/  FSEL R169, R181, -INF , !P4 ;  /* 0xff800000b5a97808 */ /* 0x000fe40006000000 */
[C---:B------:R-:W-:Y:S02]  /*6800*/  ISETP.GT.AND P4, PT, R230.reuse, 0x19, P0 ;  /* 0x00000019e600780c */ /* 0x040fe40000784270 */
[C---:B------:R-:W-:Y:S02]  /*6810*/  ISETP.LT.OR P5, PT, R231.reuse, 0xa, P5 ;  /* 0x0000000ae700780c */ /* 0x040fe40002fa1670 */
[----:B------:R-:W-:Y:S02]  /*6820*/  ISETP.LT.OR P4, PT, R231, 0x1a, P4 ;  /* 0x0000001ae700780c */ /* 0x000fe40002781670 */
        /* <DEDUP_REMOVED lines=48> */
.L_x_812:
[----:B------:R-:W-:Y:S04]  /*6b30*/  MOV R6, c[0x0][0x32c] ;  /* 0x0000cb0000067a02 */ /* 0x000fe80000000f00 */
[----:B------:R-:W-:Y:S11]  /*6b40*/  ISETP.NE.AND P4, PT, R6, 0x1, PT ;  /* 0x000000010600780c */ /* 0x000ff60003f85270 */
[----:B------:R-:W-:Y:S02]  /*6b50*/  @!UPT UIADD3 URZ, URZ, URZ, URZ ;  /* 0x0000003f3f3ff290 */ /* 0x000fe4000fffe03f */
[----:B------:R-:W-:Y:S05]  /*6b60*/  @P4 IMAD.HI.U32 R6, R13, c[0x0][0x330], RZ ;  /* 0x0000cc000d064a27 */ /* 0x000fea00078e00ff */
[----:B------:R-:W-:Y:S02]  /*6b70*/  @P4 SHF.R.U32.HI R13, RZ, c[0x0][0x334], R6 ;  /* 0x0000cd00ff0d4a19 */ /* 0x000fe40000011606 */
.L_x_813:
[----:B------:R-:W-:Y:S05]  /*6b80*/  BSYNC B0 ;  /* 0x0000000000007941 */ /* 0x000fea0003800000 */
.L_x_811:
[----:B------:R-:W-:Y:S04]  /*6b90*/  IMAD.MOV.U32 R6, RZ, RZ, c[0x0][0x32c] ;  /* 0x0000cb00ff067624 */ /* 0x000fe800078e00ff */
[----:B------:R-:W-:Y:S04]  /*6ba0*/  IMAD R6, R13, R6, -UR6 ;  /* 0x800000060d067e24 */ /* 0x000fe8000f8e0206 */
[----:B------:R-:W-:Y:S05]  /*6bb0*/  IMAD.IADD R15, R6, 0x1, -R201 ;  /* 0x00000001060f7824 */ /* 0x000fea00078e0ac9 */
[----:B------:R-:W-:Y:S02]  /*6bc0*/  IADD3 R13, R15, c[0x0][0x32c], RZ ;  /* 0x0000cb000f0d7a10 */ /* 0x000fe40007ffe0ff */
[----:B------:R-:W-:Y:S02]  /*6bd0*/  IMNMX R4, R4, R15, !PT ;  /* 0x0000000f04047217 */ /* 0x000fe40007800200 */
[----:B------:R-:W-:Y:S02]  /*6be0*/  IMNMX R0, R0, R13, PT ;  /* 0x0000000d00007217 */ /* 0x000fe40003800200 */
.L_x_810:
[----:B------:R-:W-:Y:S01]  /*6bf0*/  FMNMX.FTZ R6, R11, R132, !PT ;  /* 0x000000840b067209 */ /* 0x000fe20007810000 */
[----:B------:R-:W-:Y:S04]  /*6c00*/  DEPBAR.LE SB0, 0x2 ;  /* 0x000080800000791a */ /* 0x000fe80000000000 */
[----:B------:R-:W-:Y:S01]  /*6c10*/  FMNMX.FTZ R6, R9, R6, !PT ;  /* 0x0000000609067209 */ /* 0x000fe20007810000 */
[----:B------:R-:W-:Y:S01]  /*6c20*/  BAR.SYNC.DEFER_BLOCKING 0x0 ;  /* 0x0000000000007b1d */ /* 0x000fe20000010000 */
[C---:B------:R-:W-:Y:S01]  /*6c30*/  ISETP.GT.AND P6, PT, R4.reuse, RZ, P0 ;  /* 0x000000ff0400720c */ /* 0x040fe200007c4270 */
[----:B------:R-:W-:Y:S01]  /*6c40*/  UIADD3 UR22, UR17, -0x2, URZ ;  /* 0xfffffffe11167890 */ /* 0x000fe2000fffe03f */
[----:B------:R-:W-:Y:S02]  /*6c50*/  FMNMX.FTZ R6, R5, R6, !PT ;  /* 0x0000000605067209 */ /* 0x000fe40007810000 */
[----:B------:R-:W-:Y:S01]  /*6c60*/  ISETP.GT.AND P5, PT, R4, 0x1, P0 ;  /* 0x000000010400780c */ /* 0x000fe200007a4270 */
[----:B------:R-:W-:Y:S01]  /*6c70*/  UISETP.GE.AND UP1, UPT, UR22, UR10, UPT ;  /* 0x0000000a1600728c */ /* 0x000fe2000bf26270 */
[----:B------:R-:W-:Y:S02]  /*6c80*/  FMNMX.FTZ R6, R7, R6, !PT ;  /* 0x0000000607067209 */ /* 0x000fe40007810000 */
[----:B------:R-:W-:Y:S02]  /*6c90*/  ISETP.LT.OR P6, PT, R0, 0x1, P6 ;  /* 0x000000010000780c */ /* 0x000fe400037c1670 */
[----:B------:R-:W-:Y:S02]  /*6ca0*/  FMNMX.FTZ R6, R169, R6, !PT ;  /* 0x00000006a9067209 */ /* 0x000fe40007810000 */
[----:B------:R-:W-:Y:S02]  /*6cb0*/  FSEL R10, R2, -INF , !P6 ;  /* 0xff800000020a7808 */ /* 0x000fe40007000000 */
[----:B------:R-:W-:Y:S02]  /*6cc0*/  ISETP.GT.AND P4, PT, R4, 0x8, P0 ;  /* 0x000000080400780c */ /* 0x000fe40000784270 */
[----:B------:R-:W-:Y:S01]  /*6cd0*/  ISETP.LT.OR P5, PT, R0, 0x2, P5 ;  /* 0x000000020000780c */ /* 0x000fe20002fa1670 */
[----:B------:R-:W-:Y:S01]  /*6ce0*/  @UP1 USHF.R.S32.HI UR23, URZ, 0x1f, UR22 ;  /* 0x0000001f3f171899 */ /* 0x000fe20008011416 */
[----:B------:R-:W-:Y:S02]  /*6cf0*/  FMNMX.FTZ R6, R171, R6, !PT ;  /* 0x00000006ab067209 */ /* 0x000fe40007810000 */
[----:B------:R-:W-:Y:S02]  /*6d00*/  FMNMX.FTZ R13, R10, R3, !PT ;  /* 0x000000030a0d7209 */ /* 0x000fe40007810000 */
[----:B------:R-:W-:Y:S01]  /*6d10*/  ISETP.GT.AND P6, PT, R4, 0x9, P0 ;  /* 0x000000090400780c */ /* 0x000fe200007c4270 */
[----:B------:R-:W-:Y:S01]  /*6d20*/  LDSM.16.MT88.4 R28, [R134+UR4+0x100] ;  /* 0x00010004861c783b */ /* 0x000fe20008004200 */
[----:B------:R-:W-:Y:S01]  /*6d30*/  ISETP.LT.OR P4, PT, R0, 0x9, P4 ;  /* 0x000000090000780c */ /* 0x000fe20002781670 */
[----:B------:R-:W-:Y:S01]  /*6d40*/  ULDC.64 UR6, c[0x0][0x1e0] ;  /* 0x0000780000067ab9 */ /* 0x000fe20000000a00 */
[----:B------:R-:W-:Y:S02]  /*6d50*/  FSEL R164, R164, -INF , !P5 ;  /* 0xff800000a4a47808 */ /* 0x000fe40006800000 */
[----:B------:R-:W-:Y:S02]  /*6d60*/  FMNMX.FTZ R6, R143, R6, !PT ;  /* 0x000000068f067209 */ /* 0x000fe40007810000 */
[----:B------:R-:W-:Y:S01]  /*6d70*/  FSEL R8, R165, -INF , !P4 ;  /* 0xff800000a5087808 */ /* 0x000fe20006000000 */
[----:B------:R-:W-:Y:S01]  /*6d80*/  @UP1 UIMAD UR23, UR23, UR6, URZ ;  /* 0x00000006171712a4 */ /* 0x000fe2000f8e023f */
[----:B------:R-:W-:Y:S01]  /*6d90*/  ISETP.GT.AND P5, PT, R4, 0x10, P0 ;  /* 0x000000100400780c */ /* 0x000fe200007a4270 */
[----:B------:R-:W-:Y:S01]  /*6da0*/  @UP1 UIMAD.WIDE.U32 UR24, UR22, UR6, URZ ;  /* 0x00000006161812a5 */ /* 0x000fe2000f8e003f */
[----:B------:R-:W-:Y:S01]  /*6db0*/  ISETP.LT.OR P6, PT, R0, 0xa, P6 ;  /* 0x0000000a0000780c */ /* 0x000fe200037c1670 */
[----:B------:R-:W-:Y:S01]  /*6dc0*/  @UP1 UIMAD UR23, UR22, UR7, UR23 ;  /* 0x00000007161712a4 */ /* 0x000fe2000f8e0217 */
[----:B------:R-:W-:Y:S01]  /*6dd0*/  FMNMX.FTZ R13, R164, R13, !PT ;  /* 0x0000000da40d7209 */ /* 0x000fe20007810000 */
[----:B------:R-:W-:Y:S01]  /*6de0*/  @UP1 USHF.L.U32 UR6, UR24, 0x6, URZ ;  /* 0x0000000618061899 */ /* 0x000fe2000800063f */
[----:B------:R-:W-:Y:S01]  /*6df0*/  FMNMX.FTZ R2, R141, R6, !PT ;  /* 0x000000068d027209 */ /* 0x000fe20007810000 */
[----:B------:R-:W-:Y:S01]  /*6e00*/  @UP1 UIADD3 UR23, UR25, UR23, URZ ;  /* 0x0000001719171290 */ /* 0x000fe2000fffe03f */
[----:B------:R-:W-:Y:S01]  /*6e10*/  FSEL R6, R167, -INF , !P6 ;  /* 0xff800000a7067808 */ /* 0x000fe20007000000 */
[----:B------:R-:W-:Y:S01]  /*6e20*/  @UP1 UIADD3 UR7, UP0, UR14, UR6, URZ ;  /* 0x000000060e071290 */ /* 0x000fe2000ff1e03f */
[----:B------:R-:W-:Y:S01]  /*6e30*/  FMNMX.FTZ R13, R8, R13, !PT ;  /* 0x0000000d080d7209 */ /* 0x000fe20007810000 */
[----:B------:R-:W-:Y:S01]  /*6e40*/  @UP1 USHF.L.U64.HI UR23, UR24, 0x6, UR23 ;  /* 0x0000000618171899 */ /* 0x000fe20008010217 */
[----:B------:R-:W-:Y:S02]  /*6e50*/  ISETP.GT.AND P4, PT, R4, 0x11, P0 ;  /* 0x000000110400780c */ /* 0x000fe40000784270 */
[----:B------:R-:W-:Y:S02]  /*6e60*/  ISETP.LT.OR P5, PT, R0, 0x11, P5 ;  /* 0x000000110000780c */ /* 0x000fe40002fa1670 */
[----:B------:R-:W-:Y:S02]  /*6e70*/  FMNMX.FTZ R15, R6, R13, !PT ;  /* 0x0000000d060f7209 */ /* 0x000fe40007810000 */
[----:B------:R-:W-:Y:S02]  /*6e80*/  FSEL R176, R176, -INF , !P5 ;  /* 0xff800000b0b07808 */ /* 0x000fe40006800000 */
[----:B------:R-:W-:Y:S02]  /*6e90*/  ISETP.GT.AND P6, PT, R4, 0x18, P0 ;  /* 0x000000180400780c */ /* 0x000fe400007c4270 */
[C---:B------:R-:W-:Y:S02]  /*6ea0*/  ISETP.LT.OR P4, PT, R0.reuse, 0x12, P4 ;  /* 0x000000120000780c */ /* 0x040fe40002781670 */
[----:B------:R-:W-:Y:S02]  /*6eb0*/  FMNMX.FTZ R2, R177, R2, !PT ;  /* 0x00000002b1027209 */ /* 0x000fe40007810000 */
[----:B------:R-:W-:Y:S02]  /*6ec0*/  ISETP.LT.OR P6, PT, R0, 0x19, P6 ;  /* 0x000000190000780c */ /* 0x000fe400037c1670 */
[----:B------:R-:W-:Y:S02]  /*6ed0*/  FMNMX.FTZ R15, R176, R15, !PT ;  /* 0x0000000fb00f7209 */ /* 0x000fe40007810000 */
[----:B------:R-:W-:Y:S02]  /*6ee0*/  ISETP.GT.AND P5, PT, R4, 0x19, P0 ;  /* 0x000000190400780c */ /* 0x000fe400007a4270 */
[----:B------:R-:W-:Y:S02]  /*6ef0*/  FSEL R174, R170, -INF , !P4 ;  /* 0xff800000aaae7808 */ /* 0x000fe40006000000 */
        /* <DEDUP_REMOVED lines=8> */
[----:B------:R-:W-:Y:S02]  /*6f80*/  ISETP.GT.AND P6, PT, R4, 0x21, P0 ;  /* 0x000000210400780c */ /* 0x000fe400007c4270 */
[----:B------:R-:W-:Y:S02]  /*6f90*/  ISETP.LT.OR P4, PT, R0, 0x21, P4 ;  /* 0x000000210000780c */ /* 0x000fe40002781670 */
[----:B------:R-:W-:Y:S02]  /*6fa0*/  FMNMX.FTZ R2, R155, R2, !PT ;  /* 0x000000029b027209 */ /* 0x000fe40007810000 */
[----:B------:R-:W-:Y:S02]  /*6fb0*/  FMNMX.FTZ R15, R140, R15, !PT ;  /* 0x0000000f8c0f7209 */ /* 0x000fe40007810000 */
[----:B------:R-:W-:Y:S02]  /*6fc0*/  ISETP.LT.OR P6, PT, R0, 0x22, P6 ;  /* 0x000000220000780c */ /* 0x000fe400037c1670 */
[----:B------:R-:W-:Y:S02]  /*6fd0*/  FSEL R178, R191, -INF , !P4 ;  /* 0xff800000bfb27808 */ /* 0x000fe40006000000 */
        /* <DEDUP_REMOVED lines=18> */
[----:B------:R-:W-:Y:S01]  /*7100*/  FMNMX.FTZ R15, R154, R15, !PT ;  /* 0x0000000f9a0f7209 */ /* 0x000fe20007810000 */
[----:B------:R-:W1:Y:S01]  /*7110*/  SHFL.BFLY PT, R2, R13, 0x2, 0x1f ;  /* 0x0c401f000d027f89 */ /* 0x000e6200000e0000 */
        /* <DEDUP_REMOVED lines=9> */
[----:B------:R-:W-:Y:S02]  /*71b0*/  FMNMX.FTZ R19, R146, R15, !PT ;  /* 0x0000000f92137209 */ /* 0x000fe40007810000 */
[----:B------:R-:W-:Y:S02]  /*71c0*/  FSEL R144, R175, -INF , !P0 ;  /* 0xff800000af907808 */ /* 0x000fe40004000000 */
[----:B------:R-:W-:Y:S02]  /*71d0*/  IADD3 R16, R134, UR4, RZ ;  /* 0x0000000486107c10 */ /* 0x000fe4000fffe0ff */
[----:B------:R-:W-:Y:S02]  /*71e0*/  FMNMX.FTZ R17, R144, R19, !PT ;  /* 0x0000001390117209 */ /* 0x000fe40007810000 */
[----:B-1----:R-:W-:Y:S02]  /*71f0*/  FMNMX.FTZ R4, R13, R2, !PT ;  /* 0x000000020d047209 */ /* 0x002fe40007810000 */
[----:B------:R-:W-:Y:S01]  /*7200*/  IADD3 R160, R187, R16, RZ ;  /* 0x00000010bba07210 */ /* 0x000fe20007ffe0ff */
[----:B------:R-:W1:Y:S08]  /*7210*/  SHFL.BFLY PT, R0, R17, 0x2, 0x1f ;  /* 0x0c401f0011007f89 */ /* 0x000e7000000e0000 */
[----:B------:R-:W2:Y:S01]  /*7220*/  SHFL.BFLY PT, R15, R4, 0x1, 0x1f ;  /* 0x0c201f00040f7f89 */ /* 0x000ea200000e0000 */
[----:B-1----:R-:W-:Y:S07]  /*7230*/  FMNMX.FTZ R13, R17, R0, !PT ;  /* 0x00000000110d7209 */ /* 0x002fee0007810000 */
[----:B------:R-:W1:Y:S01]  /*7240*/  SHFL.BFLY PT, R0, R13, 0x1, 0x1f ;  /* 0x0c201f000d007f89 */ /* 0x000e6200000e0000 */
[----:B--2---:R-:W-:Y:S04]  /*7250*/  FMNMX.FTZ R2, R4, R15, !PT ;  /* 0x0000000f04027209 */ /* 0x004fe80007810000 */
[C---:B------:R-:W-:Y:S01]  /*7260*/  FSETP.NEU.FTZ.AND P0, PT, R2.reuse, -INF , PT ;  /* 0xff8000000200780b */ /* 0x040fe20003f1d000 */
[----:B------:R-:W-:Y:S05]  /*7270*/  FMUL.FTZ R152, R2, c[0x0][0x2d0] ;  /* 0x0000b40002987a20 */ /* 0x000fea0000410000 */
[----:B------:R-:W-:Y:S05]  /*7280*/  FSEL R152, R152, RZ, P0 ;  /* 0x000000ff98987208 */ /* 0x000fea0000000000 */
[--C-:B------:R-:W-:Y:S01]  /*7290*/  FFMA.FTZ R162, R5, c[0x0][0x2d0], -R152.reuse ;  /* 0x0000b40005a27a23 */ /* 0x100fe20000010898 */
[----:B------:R-:W-:Y:S01]  /*72a0*/  FSEL R5, R2, RZ, P0 ;  /* 0x000000ff02057208 */ /* 0x000fe20000000000 */
[--C-:B------:R-:W-:Y:S02]  /*72b0*/  FFMA.FTZ R168, R11, c[0x0][0x2d0], -R152.reuse ;  /* 0x0000b4000ba87a23 */ /* 0x100fe40000010898 */
[----:B------:R-:W-:Y:S01]  /*72c0*/  FFMA.FTZ R167, R9, c[0x0][0x2d0], -R152 ;  /* 0x0000b40009a77a23 */ /* 0x000fe20000010898 */
[----:B-1----:R-:W-:Y:S01]  /*72d0*/  FMNMX.FTZ R0, R13, R0, !PT ;  /* 0x000000000d007209 */ /* 0x002fe20007810000 */
[----:B------:R-:W-:Y:S01]  /*72e0*/  FADD.FTZ R4, -R5, R132 ;  /* 0x0000008405047221 */ /* 0x000fe20000010100 */
[----:B------:R-:W1:Y:S01]  /*72f0*/  LDSM.16.MT88.4 R12, [R135+UR4+0x100] ;  /* 0x00010004870c783b */ /* 0x000e620008004200 */
[--C-:B------:R-:W-:Y:S01]  /*7300*/  FFMA.FTZ R163, R7, c[0x0][0x2d0], -R152.reuse ;  /* 0x0000b40007a37a23 */ /* 0x100fe20000010898 */
[C---:B------:R-:W-:Y:S01]  /*7310*/  FSETP.NEU.FTZ.AND P0, PT, R0.reuse, -INF , PT ;  /* 0xff8000000000780b */ /* 0x040fe20003f1d000 */
[----:B------:R-:W-:Y:S01]  /*7320*/  FMUL.FTZ R145, R0, c[0x0][0x2d0] ;  /* 0x0000b40000917a20 */ /* 0x000fe20000410000 */
[----:B------:R-:W-:Y:S01]  /*7330*/  MUFU.EX2 R168, R168 ;  /* 0x000000a800a87308 */ /* 0x000fe20000000800 */
[----:B------:R-:W-:Y:S01]  /*7340*/  FMUL.FTZ R132, R4, c[0x0][0x2d0] ;  /* 0x0000b40004847a20 */ /* 0x000fe20000410000 */
[----:B------:R-:W-:Y:S01]  /*7350*/  FSEL R4, R0, RZ, P0 ;  /* 0x000000ff00047208 */ /* 0x000fe20000000000 */
[--C-:B------:R-:W-:Y:S01]  /*7360*/  FFMA.FTZ R172, R141, c[0x0][0x2d0], -R152.reuse ;  /* 0x0000b4008dac7a23 */ /* 0x100fe20000010898 */
[----:B------:R-:W-:Y:S01]  /*7370*/  FSEL R145, R145, RZ, P0 ;  /* 0x000000ff91917208 */ /* 0x000fe20000000000 */
[--C-:B------:R-:W-:Y:S01]  /*7380*/  FFMA.FTZ R180, R159, c[0x0][0x2d0], -R152.reuse ;  /* 0x0000b4009fb47a23 */ /* 0x100fe20000010898 */
[----:B------:R-:W-:Y:S01]  /*7390*/  PLOP3.LUT P0, PT, PT, PT, UP1, 0x80, 0x0 ;  /* 0x000000000000781c */ /* 0x000fe20003f0f018 */
[----:B------:R-:W-:Y:S02]  /*73a0*/  FADD.FTZ R4, -R4, R3 ;  /* 0x0000000304047221 */ /* 0x000fe40000010100 */
[--C-:B------:R-:W-:Y:S01]  /*73b0*/  FFMA.FTZ R166, R10, c[0x0][0x2d0], -R145.reuse ;  /* 0x0000b4000aa67a23 */ /* 0x100fe20000010891 */
[----:B------:R-:W2:Y:S01]  /*73c0*/  MUFU.EX2 R132, R132 ;  /* 0x0000008400847308 */ /* 0x000ea20000000800 */
[--C-:B------:R-:W-:Y:S02]  /*73d0*/  FFMA.FTZ R165, R164, c[0x0][0x2d0], -R145.reuse ;  /* 0x0000b400a4a57a23 */ /* 0x100fe40000010891 */
[--C-:B------:R-:W-:Y:S02]  /*73e0*/  FFMA.FTZ R161, R8, c[0x0][0x2d0], -R145.reuse ;  /* 0x0000b40008a17a23 */ /* 0x100fe40000010891 */
[--C-:B------:R-:W-:Y:S02]  /*73f0*/  FFMA.FTZ R164, R6, c[0x0][0x2d0], -R145.reuse ;  /* 0x0000b40006a47a23 */ /* 0x100fe40000010891 */
[----:B------:R-:W-:Y:S01]  /*7400*/  FMUL.FTZ R3, R4, c[0x0][0x2d0] ;  /* 0x0000b40004037a20 */ /* 0x000fe20000410000 */
[----:B------:R-:W-:Y:S01]  /*7410*/  IADD3 R4, R135, UR4, RZ ;  /* 0x0000000487047c10 */ /* 0x000fe2000fffe0ff */
[--C-:B------:R-:W-:Y:S01]  /*7420*/  FFMA.FTZ R175, R142, c[0x0][0x2d0], -R145.reuse ;  /* 0x0000b4008eaf7a23 */ /* 0x100fe20000010891 */
[----:B------:R-:W3:Y:S01]  /*7430*/  MUFU.EX2 R167, R167 ;  /* 0x000000a700a77308 */ /* 0x000ee20000000800 */
[--C-:B------:R-:W-:Y:S01]  /*7440*/  FFMA.FTZ R179, R157, c[0x0][0x2d0], -R152.reuse ;  /* 0x0000b4009db37a23 */ /* 0x100fe20000010898 */
[----:B------:R-:W-:Y:S01]  /*7450*/  IADD3 R133, R187, R4, RZ ;  /* 0x00000004bb857210 */ /* 0x000fe20007ffe0ff */
[--C-:B------:R-:W-:Y:S02]  /*7460*/  FFMA.FTZ R182, R155, c[0x0][0x2d0], -R152.reuse ;  /* 0x0000b4009bb67a23 */ /* 0x100fe40000010898 */
[--C-:B------:R-:W-:Y:S02]  /*7470*/  FFMA.FTZ R181, R158, c[0x0][0x2d0], -R145.reuse ;  /* 0x0000b4009eb57a23 */ /* 0x100fe40000010891 */
[----:B------:R-:W4:Y:S01]  /*7480*/  LDSM.16.MT88.4 R20, [R133+0x100] ;  /* 0x000100008514783b */ /* 0x000f220000004200 */
[--C-:B------:R-:W-:Y:S02]  /*7490*/  FFMA.FTZ R183, R156, c[0x0][0x2d0], -R145.reuse ;  /* 0x0000b4009cb77a23 */ /* 0x100fe40000010891 */
[----:B------:R-:W5:Y:S01]  /*74a0*/  MUFU.EX2 R3, R3 ;  /* 0x0000000300037308 */ /* 0x000f620000000800 */
[--C-:B------:R-:W-:Y:S02]  /*74b0*/  FFMA.FTZ R218, R154, c[0x0][0x2d0], -R145.reuse ;  /* 0x0000b4009ada7a23 */ /* 0x100fe40000010891 */
[--C-:B------:R-:W-:Y:S02]  /*74c0*/  FFMA.FTZ R191, R153, c[0x0][0x2d0], -R152.reuse ;  /* 0x0000b40099bf7a23 */ /* 0x100fe40000010898 */
[C---:B--2---:R-:W-:Y:S01]  /*74d0*/  FMUL.FTZ R4, R132.reuse, R128 ;  /* 0x0000008084047220 */ /* 0x044fe20000410000 */
[----:B------:R-:W-:Y:S01]  /*74e0*/  LDSM.16.MT88.4 R156, [R134+UR4+0x3900] ;  /* 0x00390004869c783b */ /* 0x000fe20008004200 */
        /* <DEDUP_REMOVED lines=9> */
[----:B------:R-:W2:Y:S01]  /*7580*/  MUFU.EX2 R163, R163 ;  /* 0x000000a300a37308 */ /* 0x000ea20000000800 */
[C---:B------:R-:W-:Y:S02]  /*7590*/  FMUL.FTZ R32, R132.reuse, R100 ;  /* 0x0000006484207220 */ /* 0x040fe40000410000 */
[----:B------:R-:W-:Y:S02]  /*75a0*/  FMUL.FTZ R33, R132, R101 ;  /* 0x0000006584217220 */ /* 0x000fe40000410000 */
[C---:B-----5:R-:W-:Y:S02]  /*75b0*/  FMUL.FTZ R6, R3.reuse, R130 ;  /* 0x0000008203067220 */ /* 0x060fe40000410000 */
[C---:B------:R-:W-:Y:S02]  /*75c0*/  FMUL.FTZ R7, R3.reuse, R131 ;  /* 0x0000008303077220 */ /* 0x040fe40000410000 */
[C---:B------:R-:W-:Y:S01]  /*75d0*/  FMUL.FTZ R10, R3.reuse, R126 ;  /* 0x0000007e030a7220 */ /* 0x040fe20000410000 */
[----:B------:R-:W-:Y:S01]  /*75e0*/  MUFU.EX2 R166, R166 ;  /* 0x000000a600a67308 */ /* 0x000fe20000000800 */
[C---:B------:R-:W-:Y:S01]  /*75f0*/  FMUL.FTZ R11, R3.reuse, R127 ;  /* 0x0000007f030b7220 */ /* 0x040fe20000410000 */
[----:B------:R-:W-:Y:S01]  /*7600*/  LDSM.16.MT88.4 R128, [R133+0x2900] ;  /* 0x002900008580783b */ /* 0x000fe20000004200 */
[C---:B------:R-:W-:Y:S02]  /*7610*/  FMUL.FTZ R18, R3.reuse, R118 ;  /* 0x0000007603127220 */ /* 0x040fe40000410000 */
[C---:B------:R-:W-:Y:S02]  /*7620*/  FMUL.FTZ R19, R3.reuse, R119 ;  /* 0x0000007703137220 */ /* 0x040fe40000410000 */
[C---:B------:R-:W-:Y:S02]  /*7630*/  FMUL.FTZ R26, R3.reuse, R110 ;  /* 0x0000006e031a7220 */ /* 0x040fe40000410000 */
[C---:B------:R-:W-:Y:S01]  /*7640*/  FMUL.FTZ R27, R3.reuse, R111 ;  /* 0x0000006f031b7220 */ /* 0x040fe20000410000 */
[----:B------:R-:W3:Y:S01]  /*7650*/  MUFU.EX2 R165, R165 ;  /* 0x000000a500a57308 */ /* 0x000ee20000000800 */
[C---:B------:R-:W-:Y:S01]  /*7660*/  FMUL.FTZ R34, R3.reuse, R102 ;  /* 0x0000006603227220 */ /* 0x040fe20000410000 */
[----:B------:R-:W-:Y:S01]  /*7670*/  LDSM.16.MT88.4 R108, [R160+0x2100] ;  /* 0x00210000a06c783b */ /* 0x000fe20000004200 */
[----:B------:R-:W-:Y:S01]  /*7680*/  FMUL.FTZ R35, R3, R103 ;  /* 0x0000006703237220 */ /* 0x000fe20000410000 */
[----:B--2---:R-:W-:Y:S01]  /*7690*/  F2FP.BF16.PACK_AB R138, R163, R162 ;  /* 0x000000a2a38a723e */ /* 0x004fe200000010ff */
[--C-:B------:R-:W-:Y:S02]  /*76a0*/  FFMA.FTZ R220, R151, c[0x0][0x2d0], -R152.reuse ;  /* 0x0000b40097dc7a23 */ /* 0x100fe40000010898 */
[--C-:B------:R-:W-:Y:S02]  /*76b0*/  FFMA.FTZ R217, R149, c[0x0][0x2d0], -R152.reuse ;  /* 0x0000b40095d97a23 */ /* 0x100fe40000010898 */
[--C-:B------:R-:W-:Y:S01]  /*76c0*/  FFMA.FTZ R219, R150, c[0x0][0x2d0], -R145.reuse ;  /* 0x0000b40096db7a23 */ /* 0x100fe20000010891 */
[----:B------:R-:W-:Y:S01]  /*76d0*/  MUFU.EX2 R161, R161 ;  /* 0x000000a100a17308 */ /* 0x000fe20000000800 */
[----:B------:R-:W-:Y:S01]  /*76e0*/  LDSM.16.MT88.4 R100, [R134+UR4+0x2100] ;  /* 0x002100048664783b */ /* 0x000fe20008004200 */
[--C-:B------:R-:W-:Y:S02]  /*76f0*/  FFMA.FTZ R224, R148, c[0x0][0x2d0], -R145.reuse ;  /* 0x0000b40094e07a23 */ /* 0x100fe40000010891 */
[--C-:B------:R-:W-:Y:S02]  /*7700*/  FFMA.FTZ R221, R146, c[0x0][0x2d0], -R145.reuse ;  /* 0x0000b40092dd7a23 */ /* 0x100fe40000010891 */
[C---:B------:R-:W-:Y:S02]  /*7710*/  FMUL.FTZ R36, R132.reuse, R36 ;  /* 0x0000002484247220 */ /* 0x040fe40000410000 */
[C---:B------:R-:W-:Y:S01]  /*7720*/  FMUL.FTZ R37, R132.reuse, R37 ;  /* 0x0000002584257220 */ /* 0x040fe20000410000 */
[----:B------:R-:W-:Y:S01]  /*7730*/  LDSM.16.MT88.4 R116, [R133+0x900] ;  /* 0x000900008574783b */ /* 0x000fe20000004200 */
[----:B------:R-:W2:Y:S01]  /*7740*/  MUFU.EX2 R164, R164 ;  /* 0x000000a400a47308 */ /* 0x000ea20000000800 */
[C---:B------:R-:W-:Y:S02]  /*7750*/  FMUL.FTZ R38, R3.reuse, R38 ;  /* 0x0000002603267220 */ /* 0x040fe40000410000 */
[----:B------:R-:W-:Y:S01]  /*7760*/  FMUL.FTZ R39, R3, R39 ;  /* 0x0000002703277220 */ /* 0x000fe20000410000 */
[----:B---3--:R-:W-:Y:S01]  /*7770*/  F2FP.BF16.PACK_AB R137, R165, R166 ;  /* 0x000000a6a589723e */ /* 0x008fe200000010ff */
[C---:B------:R-:W-:Y:S02]  /*7780*/  FMUL.FTZ R40, R132.reuse, R40 ;  /* 0x0000002884287220 */ /* 0x040fe40000410000 */
[----:B------:R-:W-:Y:S01]  /*7790*/  LDSM.16.MT88.4 R124, [R135+UR4+0x2900] ;  /* 0x00290004877c783b */ /* 0x000fe20008004200 */
        /* <DEDUP_REMOVED lines=9> */
[----:B------:R-:W-:Y:S01]  /*7830*/  MUFU.EX2 R175, R175 ;  /* 0x000000af00af7308 */ /* 0x000fe20000000800 */
[----:B------:R-:W-:Y:S01]  /*7840*/  FMUL.FTZ R48, R132, R48 ;  /* 0x0000003084307220 */ /* 0x000fe20000410000 */
[----:B--2---:R-:W-:Y:S01]  /*7850*/  F2FP.BF16.PACK_AB R139, R164, R161 ;  /* 0x000000a1a48b723e */ /* 0x004fe200000010ff */
[C---:B------:R-:W-:Y:S02]  /*7860*/  FMUL.FTZ R49, R132.reuse, R49 ;  /* 0x0000003184317220 */ /* 0x040fe40000410000 */
[C---:B------:R-:W-:Y:S02]  /*7870*/  FMUL.FTZ R50, R3.reuse, R50 ;  /* 0x0000003203327220 */ /* 0x040fe40000410000 */
[C---:B------:R-:W-:Y:S02]  /*7880*/  FMUL.FTZ R51, R3.reuse, R51 ;  /* 0x0000003303337220 */ /* 0x040fe40000410000 */
[C---:B-1----:R-:W-:Y:S01]  /*7890*/  HMMA.16816.F32.BF16 R4, R136.reuse, R12, R4 ;  /* 0x0000000c8804723c */ /* 0x042fe20000041804 */
[----:B------:R-:W-:Y:S04]  /*78a0*/  MUFU.EX2 R180, R180 ;  /* 0x000000b400b47308 */ /* 0x000fe80000000800 */
[C---:B------:R-:W-:Y:S02]  /*78b0*/  FMUL.FTZ R52, R132.reuse, R52 ;  /* 0x0000003484347220 */ /* 0x040fe40000410000 */
[C---:B------:R-:W-:Y:S01]  /*78c0*/  FMUL.FTZ R12, R132.reuse, R120 ;  /* 0x00000078840c7220 */ /* 0x040fe20000410000 */
[C---:B------:R-:W-:Y:S03]  /*78d0*/  HMMA.16816.F32.BF16 R8, R136.reuse, R14, R8 ;  /* 0x0000000e8808723c */ /* 0x040fe60000041808 */
[----:B------:R-:W-:Y:S01]  /*78e0*/  MUFU.EX2 R179, R179 ;  /* 0x000000b300b37308 */ /* 0x000fe20000000800 */
[C---:B------:R-:W-:Y:S02]  /*78f0*/  FMUL.FTZ R13, R132.reuse, R121 ;  /* 0x00000079840d7220 */ /* 0x040fe40000410000 */
[C---:B------:R-:W-:Y:S02]  /*7900*/  FMUL.FTZ R53, R132.reuse, R53 ;  /* 0x0000003584357220 */ /* 0x040fe40000410000 */
[C---:B------:R-:W-:Y:S04]  /*7910*/  FMUL.FTZ R14, R3.reuse, R122 ;  /* 0x0000007a030e7220 */ /* 0x040fe80000410000 */
[C---:B------:R-:W-:Y:S01]  /*7920*/  FMUL.FTZ R15, R3.reuse, R123 ;  /* 0x0000007b030f7220 */ /* 0x040fe20000410000 */
[----:B------:R-:W-:Y:S01]  /*7930*/  MUFU.EX2 R182, R182 ;  /* 0x000000b600b67308 */ /* 0x000fe20000000800 */
[----:B------:R-:W1:Y:S01]  /*7940*/  LDSM.16.MT88.4 R120, [R160+0x100] ;  /* 0x00010000a078783b */ /* 0x000e620000004200 */
[C---:B------:R-:W-:Y:S02]  /*7950*/  FMUL.FTZ R54, R3.reuse, R54 ;  /* 0x0000003603367220 */ /* 0x040fe40000410000 */
[C---:B------:R-:W-:Y:S02]  /*7960*/  FMUL.FTZ R55, R3.reuse, R55 ;  /* 0x0000003703377220 */ /* 0x040fe40000410000 */
[C---:B----4-:R-:W-:Y:S03]  /*7970*/  HMMA.16816.F32.BF16 R12, R136.reuse, R20, R12 ;  /* 0x00000014880c723c */ /* 0x050fe6000004180c */
[C---:B------:R-:W-:Y:S01]  /*7980*/  FMUL.FTZ R56, R132.reuse, R56 ;  /* 0x0000003884387220 */ /* 0x040fe20000410000 */
[----:B------:R-:W-:Y:S01]  /*7990*/  MUFU.EX2 R181, R181 ;  /* 0x000000b500b57308 */ /* 0x000fe20000000800 */
[C---:B------:R-:W-:Y:S02]  /*79a0*/  FMUL.FTZ R57, R132.reuse, R57 ;  /* 0x0000003984397220 */ /* 0x040fe40000410000 */
[C---:B------:R-:W-:Y:S01]  /*79b0*/  FMUL.FTZ R20, R132.reuse, R112 ;  /* 0x0000007084147220 */ /* 0x040fe20000410000 */
[C---:B------:R-:W-:Y:S04]  /*79c0*/  HMMA.16816.F32.BF16 R16, R136.reuse, R22, R16 ;  /* 0x000000168810723c */ /* 0x040fe80000041810 */
[C---:B------:R-:W-:Y:S02]  /*79d0*/  FMUL.FTZ R21, R132.reuse, R113 ;  /* 0x0000007184157220 */ /* 0x040fe40000410000 */
[C---:B------:R-:W-:Y:S01]  /*79e0*/  FMUL.FTZ R58, R3.reuse, R58 ;  /* 0x0000003a033a7220 */ /* 0x040fe20000410000 */
[----:B------:R-:W-:Y:S01]  /*79f0*/  MUFU.EX2 R183, R183 ;  /* 0x000000b700b77308 */ /* 0x000fe20000000800 */
[C---:B------:R-:W-:Y:S04]  /*7a00*/  FMUL.FTZ R22, R3.reuse, R114 ;  /* 0x0000007203167220 */ /* 0x040fe80000410000 */
[C---:B------:R-:W-:Y:S02]  /*7a10*/  FMUL.FTZ R23, R3.reuse, R115 ;  /* 0x0000007303177220 */ /* 0x040fe40000410000 */
[----:B------:R-:W2:Y:S01]  /*7a20*/  LDSM.16.MT88.4 R112, [R135+UR4+0x2100] ;  /* 0x002100048770783b */ /* 0x000ea20008004200 */
[C---:B------:R-:W-:Y:S02]  /*7a30*/  FMUL.FTZ R59, R3.reuse, R59 ;  /* 0x0000003b033b7220 */ /* 0x040fe40000410000 */
[C---:B------:R-:W-:Y:S01]  /*7a40*/  FMUL.FTZ R60, R132.reuse, R60 ;  /* 0x0000003c843c7220 */ /* 0x040fe20000410000 */
[----:B------:R-:W-:Y:S01]  /*7a50*/  MUFU.EX2 R218, R218 ;  /* 0x000000da00da7308 */ /* 0x000fe20000000800 */
[C---:B------:R-:W-:Y:S03]  /*7a60*/  HMMA.16816.F32.BF16 R20, R136.reuse, R28, R20 ;  /* 0x0000001c8814723c */ /* 0x040fe60000041814 */
        /* <DEDUP_REMOVED lines=10> */
[----:B------:R-:W3:Y:S01]  /*7b10*/  LDSM.16.MT88.4 R104, [R133+0x2100] ;  /* 0x002100008568783b */ /* 0x000ee20000004200 */
        /* <DEDUP_REMOVED lines=12> */
[C---:B--2---:R-:W-:Y:S04]  /*7be0*/  HMMA.16816.F32.BF16 R36, R136.reuse, R112, R36 ;  /* 0x000000708824723c */ /* 0x044fe80000041824 */
[C---:B------:R-:W-:Y:S02]  /*7bf0*/  FMUL.FTZ R71, R3.reuse, R71 ;  /* 0x0000004703477220 */ /* 0x040fe40000410000 */
[C---:B------:R-:W-:Y:S01]  /*7c00*/  FMUL.FTZ R72, R132.reuse, R72 ;  /* 0x0000004884487220 */ /* 0x040fe20000410000 */
[----:B------:R-:W-:Y:S01]  /*7c10*/  MUFU.EX2 R224, R224 ;  /* 0x000000e000e07308 */ /* 0x000fe20000000800 */
[C---:B------:R-:W-:Y:S01]  /*7c20*/  HMMA.16816.F32.BF16 R40, R136.reuse, R114, R40 ;  /* 0x000000728828723c */ /* 0x040fe20000041828 */
[----:B------:R-:W-:Y:S03]  /*7c30*/  LDSM.16.MT88.4 R112, [R135+UR4+0x900] ;  /* 0x000900048770783b */ /* 0x000fe60008004200 */
[C---:B------:R-:W-:Y:S02]  /*7c40*/  FMUL.FTZ R73, R132.reuse, R73 ;  /* 0x0000004984497220 */ /* 0x040fe40000410000 */
[C---:B------:R-:W-:Y:S02]  /*7c50*/  FMUL.FTZ R74, R3.reuse, R74 ;  /* 0x0000004a034a7220 */ /* 0x040fe40000410000 */
[C---:B------:R-:W-:Y:S01]  /*7c60*/  FMUL.FTZ R75, R3.reuse, R75 ;  /* 0x0000004b034b7220 */ /* 0x040fe20000410000 */
[----:B------:R-:W-:Y:S01]  /*7c70*/  MUFU.EX2 R221, R221 ;  /* 0x000000dd00dd7308 */ /* 0x000fe20000000800 */
[C---:B---3--:R-:W-:Y:S03]  /*7c80*/  HMMA.16816.F32.BF16 R44, R136.reuse, R104, R44 ;  /* 0x00000068882c723c */ /* 0x048fe6000004182c */
[C---:B------:R-:W-:Y:S02]  /*7c90*/  FMUL.FTZ R84, R132.reuse, R84 ;  /* 0x0000005484547220 */ /* 0x040fe40000410000 */
[----:B------:R-:W-:Y:S02]  /*7ca0*/  FMUL.FTZ R85, R132, R85 ;  /* 0x0000005584557220 */ /* 0x000fe40000410000 */
[C---:B------:R-:W-:Y:S01]  /*7cb0*/  FMUL.FTZ R86, R3.reuse, R86 ;  /* 0x0000005603567220 */ /* 0x040fe20000410000 */
[C---:B------:R-:W-:Y:S01]  /*7cc0*/  HMMA.16816.F32.BF16 R48, R136.reuse, R106, R48 ;  /* 0x0000006a8830723c */ /* 0x040fe20000041830 */
[----:B------:R-:W1:Y:S03]  /*7cd0*/  LDSM.16.MT88.4 R104, [R135+UR4+0x4100] ;  /* 0x004100048768783b */ /* 0x000e660008004200 */
[----:B------:R-:W-:Y:S02]  /*7ce0*/  FMUL.FTZ R87, R3, R87 ;  /* 0x0000005703577220 */ /* 0x000fe40000410000 */
[--C-:B------:R-:W-:Y:S02]  /*7cf0*/  FFMA.FTZ R169, R169, c[0x0][0x2d0], -R152.reuse ;  /* 0x0000b400a9a97a23 */ /* 0x100fe40000010898 */
[C---:B------:R-:W-:Y:S04]  /*7d00*/  HMMA.16816.F32.BF16 R52, R136.reuse, R100, R52 ;  /* 0x000000648834723c */ /* 0x040fe80000041834 */
[--C-:B------:R-:W-:Y:S01]  /*7d10*/  FFMA.FTZ R170, R171, c[0x0][0x2d0], -R152.reuse ;  /* 0x0000b400abaa7a23 */ /* 0x100fe20000010898 */
[----:B------:R-:W-:Y:S01]  /*7d20*/  MUFU.EX2 R169, R169 ;  /* 0x000000a900a97308 */ /* 0x000fe20000000800 */
[--C-:B------:R-:W-:Y:S02]  /*7d30*/  FFMA.FTZ R171, R143, c[0x0][0x2d0], -R152.reuse ;  /* 0x0000b4008fab7a23 */ /* 0x100fe40000010898 */
[C---:B------:R-:W-:Y:S01]  /*7d40*/  HMMA.16816.F32.BF16 R56, R136.reuse, R102, R56 ;  /* 0x000000668838723c */ /* 0x040fe20000041838 */
[----:B------:R-:W2:Y:S03]  /*7d50*/  LDSM.16.MT88.4 R100, [R133+0x4100] ;  /* 0x004100008564783b */ /* 0x000ea60000004200 */
[--C-:B------:R-:W-:Y:S02]  /*7d60*/  FFMA.FTZ R173, R176, c[0x0][0x2d0], -R145.reuse ;  /* 0x0000b400b0ad7a23 */ /* 0x100fe40000010891 */
[--C-:B------:R-:W-:Y:S01]  /*7d70*/  FFMA.FTZ R176, R140, c[0x0][0x2d0], -R145.reuse ;  /* 0x0000b4008cb07a23 */ /* 0x100fe20000010891 */
[----:B------:R-:W3:Y:S01]  /*7d80*/  MUFU.EX2 R170, R170 ;  /* 0x000000aa00aa7308 */ /* 0x000ee20000000800 */
[C---:B------:R-:W-:Y:S01]  /*7d90*/  HMMA.16816.F32.BF16 R60, R136.reuse, R108, R60 ;  /* 0x0000006c883c723c */ /* 0x040fe2000004183c */
[----:B------:R-:W-:Y:S03]  /*7da0*/  LDSM.16.MT88.4 R140, [R134+UR4+0x2900] ;  /* 0x00290004868c783b */ /* 0x000fe60008004200 */
[--C-:B------:R-:W-:Y:S02]  /*7db0*/  FFMA.FTZ R174, R174, c[0x0][0x2d0], -R145.reuse ;  /* 0x0000b400aeae7a23 */ /* 0x100fe40000010891 */
[C---:B------:R-:W-:Y:S02]  /*7dc0*/  FMUL.FTZ R88, R132.reuse, R88 ;  /* 0x0000005884587220 */ /* 0x040fe40000410000 */
[C---:B------:R-:W-:Y:S01]  /*7dd0*/  HMMA.16816.F32.BF16 R64, R136.reuse, R110, R64 ;  /* 0x0000006e8840723c */ /* 0x040fe20000041840 */
[----:B------:R-:W4:Y:S01]  /*7de0*/  LDSM.16.MT88.4 R108, [R134+UR4+0x4100] ;  /* 0x00410004866c783b */ /* 0x000f220008004200 */
[----:B------:R-:W-:Y:S02]  /*7df0*/  MUFU.EX2 R171, R171 ;  /* 0x000000ab00ab7308 */ /* 0x000fe40000000800 */
[C---:B------:R-:W-:Y:S02]  /*7e00*/  FMUL.FTZ R89, R132.reuse, R89 ;  /* 0x0000005984597220 */ /* 0x040fe40000410000 */
[C---:B------:R-:W-:Y:S02]  /*7e10*/  FMUL.FTZ R90, R3.reuse, R90 ;  /* 0x0000005a035a7220 */ /* 0x040fe40000410000 */
        /* <DEDUP_REMOVED lines=10> */
[----:B------:R-:W5:Y:S01]  /*7ec0*/  MUFU.EX2 R174, R174 ;  /* 0x000000ae00ae7308 */ /* 0x000f620000000800 */
[C---:B------:R-:W-:Y:S04]  /*7ed0*/  FMUL.FTZ R79, R3.reuse, R79 ;  /* 0x0000004f034f7220 */ /* 0x040fe80000410000 */
[C---:B------:R-:W-:Y:S02]  /*7ee0*/  FMUL.FTZ R77, R132.reuse, R77 ;  /* 0x0000004d844d7220 */ /* 0x040fe40000410000 */
[C---:B------:R-:W-:Y:S02]  /*7ef0*/  FMUL.FTZ R95, R3.reuse, R95 ;  /* 0x0000005f035f7220 */ /* 0x040fe40000410000 */
[C---:B------:R-:W-:Y:S01]  /*7f00*/  FMUL.FTZ R96, R132.reuse, R96 ;  /* 0x0000006084607220 */ /* 0x040fe20000410000 */
[----:B------:R-:W1:Y:S01]  /*7f10*/  MUFU.EX2 R176, R176 ;  /* 0x000000b000b07308 */ /* 0x000e620000000800 */
[C---:B------:R-:W-:Y:S01]  /*7f20*/  FMUL.FTZ R97, R132.reuse, R97 ;  /* 0x0000006184617220 */ /* 0x040fe20000410000 */
[C---:B--2---:R-:W-:Y:S03]  /*7f30*/  HMMA.16816.F32.BF16 R76, R136.reuse, R100, R76 ;  /* 0x00000064884c723c */ /* 0x044fe6000004184c */
[C---:B------:R-:W-:Y:S02]  /*7f40*/  FMUL.FTZ R82, R3.reuse, R82 ;  /* 0x0000005203527220 */ /* 0x040fe40000410000 */
[----:B------:R-:W-:Y:S02]  /*7f50*/  FMUL.FTZ R80, R132, R80 ;  /* 0x0000005084507220 */ /* 0x000fe40000410000 */
[C---:B------:R-:W-:Y:S01]  /*7f60*/  FMUL.FTZ R83, R3.reuse, R83 ;  /* 0x0000005303537220 */ /* 0x040fe20000410000 */
[----:B---3--:R-:W-:Y:S01]  /*7f70*/  F2FP.BF16.PACK_AB R100, R170, R169 ;  /* 0x000000a9aa64723e */ /* 0x008fe200000010ff */
[----:B------:R-:W-:Y:S03]  /*7f80*/  FMUL.FTZ R81, R132, R81 ;  /* 0x0000005184517220 */ /* 0x000fe60000410000 */
[C---:B------:R-:W-:Y:S01]  /*7f90*/  FMUL.FTZ R98, R3.reuse, R98 ;  /* 0x0000006203627220 */ /* 0x040fe20000410000 */
[----:B-----5:R-:W-:Y:S01]  /*7fa0*/  F2FP.BF16.PACK_AB R101, R174, R173 ;  /* 0x000000adae65723e */ /* 0x020fe200000010ff */
[----:B------:R-:W-:Y:S02]  /*7fb0*/  FMUL.FTZ R99, R3, R99 ;  /* 0x0000006303637220 */ /* 0x000fe40000410000 */
[C---:B------:R-:W-:Y:S03]  /*7fc0*/  HMMA.16816.F32.BF16 R80, R136.reuse, R102, R80 ;  /* 0x000000668850723c */ /* 0x040fe60000041850 */
[--C-:B------:R-:W-:Y:S02]  /*7fd0*/  FFMA.FTZ R177, R177, c[0x0][0x2d0], -R152.reuse ;  /* 0x0000b400b1b17a23 */ /* 0x100fe40000010898 */
[----:B------:R-:W-:Y:S02]  /*7fe0*/  FFMA.FTZ R152, R147, c[0x0][0x2d0], -R152 ;  /* 0x0000b40093987a23 */ /* 0x000fe40000010898 */
[----:B------:R-:W-:Y:S01]  /*7ff0*/  F2FP.BF16.PACK_AB R102, R172, R171 ;  /* 0x000000abac66723e */ /* 0x000fe200000010ff */
[C---:B----4-:R-:W-:Y:S01]  /*8000*/  HMMA.16816.F32.BF16 R84, R136.reuse, R108, R84 ;  /* 0x0000006c8854723c */ /* 0x050fe20000041854 */
[----:B------:R2:W3:Y:S03]  /*8010*/  MUFU.EX2 R222, R152 ;  /* 0x0000009800de7308 */ /* 0x0004e60000000800 */
[----:B-1----:R-:W-:Y:S01]  /*8020*/  F2FP.BF16.PACK_AB R103, R176, R175 ;  /* 0x000000afb067723e */ /* 0x002fe200000010ff */
[--C-:B------:R-:W-:Y:S02]  /*8030*/  FFMA.FTZ R178, R178, c[0x0][0x2d0], -R145.reuse ;  /* 0x0000b400b2b27a23 */ /* 0x100fe40000010891 */
[----:B------:R-:W-:Y:S01]  /*8040*/  FFMA.FTZ R145, R144, c[0x0][0x2d0], -R145 ;  /* 0x0000b40090917a23 */ /* 0x000fe20000010891 */
[C---:B------:R-:W-:Y:S01]  /*8050*/  HMMA.16816.F32.BF16 R88, R136.reuse, R110, R88 ;  /* 0x0000006e8858723c */ /* 0x040fe20000041858 */
[----:B------:R-:W1:Y:S02]  /*8060*/  LDSM.16.MT88.4 R108, [R134+UR4+0x900] ;  /* 0x00090004866c783b */ /* 0x000e640008004200 */
[----:B------:R-:W4:Y:S01]  /*8070*/  MUFU.EX2 R226, R145 ;  /* 0x0000009100e27308 */ /* 0x000f220000000800 */
[----:B------:R-:W-:Y:S02]  /*8080*/  FFMA.FTZ R166, R3, R206, R166 ;  /* 0x000000ce03a67223 */ /* 0x000fe400000100a6 */
[----:B------:R-:W-:Y:S01]  /*8090*/  FFMA.FTZ R168, R132, R205, R168 ;  /* 0x000000cd84a87223 */ /* 0x000fe200000100a8 */
[----:B------:R-:W-:Y:S01]  /*80a0*/  MOV R132, R2 ;  /* 0x0000000200847202 */ /* 0x000fe20000000f00 */
[C---:B------:R-:W-:Y:S04]  /*80b0*/  HMMA.16816.F32.BF16 R92, R136.reuse, R104, R92 ;  /* 0x00000068885c723c */ /* 0x040fe8000004185c */
[----:B------:R-:W-:Y:S01]  /*80c0*/  FADD.FTZ R167, R167, R168 ;  /* 0x000000a8a7a77221 */ /* 0x000fe20000010000 */
[----:B------:R-:W5:Y:S01]  /*80d0*/  MUFU.EX2 R177, R177 ;  /* 0x000000b100b17308 */ /* 0x000f620000000800 */
[----:B------:R-:W-:Y:S02]  /*80e0*/  FADD.FTZ R166, R165, R166 ;  /* 0x000000a6a5a67221 */ /* 0x000fe40000010000 */
[----:B------:R-:W-:Y:S01]  /*80f0*/  HMMA.16816.F32.BF16 R96, R136, R106, R96 ;  /* 0x0000006a8860723c */ /* 0x000fe20000041860 */
[----:B------:R-:W5:Y:S03]  /*8100*/  LDSM.16.MT88.4 R104, [R160+0x2900] ;  /* 0x00290000a068783b */ /* 0x000f660000004200 */
[----:B------:R-:W-:Y:S03]  /*8110*/  FADD.FTZ R161, R161, R166 ;  /* 0x000000a6a1a17221 */ /* 0x000fe60000010000 */
[----:B------:R-:W-:Y:S01]  /*8120*/  F2FP.BF16.PACK_AB R136, R220, R191 ;  /* 0x000000bfdc88723e */ /* 0x000fe200000010ff */
[C---:B------:R-:W-:Y:S01]  /*8130*/  HMMA.16816.F32.BF16 R4, R100.reuse, R112, R4 ;  /* 0x000000706404723c */ /* 0x040fe20000041804 */
[----:B--2---:R-:W-:Y:S01]  /*8140*/  LDSM.16.MT88.4 R152, [R133+0x3900] ;  /* 0x003900008598783b */ /* 0x004fe20000004200 */
[----:B------:R-:W2:Y:S03]  /*8150*/  MUFU.EX2 R178, R178 ;  /* 0x000000b200b27308 */ /* 0x000ea60000000800 */
[----:B---3--:R-:W-:Y:S01]  /*8160*/  F2FP.BF16.PACK_AB R138, R222, R217 ;  /* 0x000000d9de8a723e */ /* 0x008fe200000010ff */
[----:B------:R-:W-:Y:S01]  /*8170*/  FADD.FTZ R164, R164, R161 ;  /* 0x000000a1a4a47221 */ /* 0x000fe20000010000 */
[----:B------:R-:W-:Y:S01]  /*8180*/  F2FP.BF16.PACK_AB R137, R224, R219 ;  /* 0x000000dbe089723e */ /* 0x000fe200000010ff */
[C---:B------:R-:W-:Y:S01]  /*8190*/  HMMA.16816.F32.BF16 R8, R100.reuse, R114, R8 ;  /* 0x000000726408723c */ /* 0x040fe20000041808 */
[----:B------:R-:W-:Y:S03]  /*81a0*/  LDSM.16.MT88.4 R112, [R133+0x4900] ;  /* 0x004900008570783b */ /* 0x000fe60000004200 */
[----:B----4-:R-:W-:Y:S01]  /*81b0*/  F2FP.BF16.PACK_AB R139, R226, R221 ;  /* 0x000000dde28b723e */ /* 0x010fe200000010ff */
[----:B------:R-:W-:Y:S03]  /*81c0*/  FADD.FTZ R173, R173, R164 ;  /* 0x000000a4adad7221 */ /* 0x000fe60000010000 */
[C---:B------:R-:W-:Y:S01]  /*81d0*/  HMMA.16816.F32.BF16 R12, R100.reuse, R116, R12 ;  /* 0x00000074640c723c */ /* 0x040fe2000004180c */
[----:B------:R-:W-:Y:S03]  /*81e0*/  LDSM.16.MT88.4 R144, [R160+0x1900] ;  /* 0x00190000a090783b */ /* 0x000fe60000004200 */
[----:B------:R-:W-:Y:S04]  /*81f0*/  FADD.FTZ R174, R174, R173 ;  /* 0x000000adaeae7221 */ /* 0x000fe80000010000 */
[C---:B------:R-:W-:Y:S01]  /*8200*/  HMMA.16816.F32.BF16 R16, R100.reuse, R118, R16 ;  /* 0x000000766410723c */ /* 0x040fe20000041810 */
[----:B------:R-:W-:Y:S03]  /*8210*/  LDSM.16.MT88.4 R116, [R134+UR4+0x4900] ;  /* 0x004900048674783b */ /* 0x000fe60008004200 */
[----:B------:R-:W-:Y:S04]  /*8220*/  FADD.FTZ R175, R175, R174 ;  /* 0x000000aeafaf7221 */ /* 0x000fe80000010000 */
[C---:B-1----:R-:W-:Y:S04]  /*8230*/  HMMA.16816.F32.BF16 R20, R100.reuse, R108, R20 ;  /* 0x0000006c6414723c */ /* 0x042fe80000041814 */
[----:B------:R-:W-:Y:S04]  /*8240*/  FADD.FTZ R175, R176, R175 ;  /* 0x000000afb0af7221 */ /* 0x000fe80000010000 */
[C---:B------:R-:W-:Y:S01]  /*8250*/  HMMA.16816.F32.BF16 R24, R100.reuse, R110, R24 ;  /* 0x0000006e6418723c */ /* 0x040fe20000041818 */
[----:B------:R-:W1:Y:S07]  /*8260*/  LDSM.16.MT88.4 R108, [R135+UR4+0x4900] ;  /* 0x00490004876c783b */ /* 0x000e6e0008004200 */
[C---:B------:R-:W-:Y:S08]  /*8270*/  HMMA.16816.F32.BF16 R28, R100.reuse, R120, R28 ;  /* 0x00000078641c723c */ /* 0x040ff0000004181c */
[C---:B------:R-:W-:Y:S01]  /*8280*/  HMMA.16816.F32.BF16 R32, R100.reuse, R122, R32 ;  /* 0x0000007a6420723c */ /* 0x040fe20000041820 */
[----:B------:R-:W-:Y:S07]  /*8290*/  LDSM.16.MT88.4 R120, [R133+0x1100] ;  /* 0x001100008578783b */ /* 0x000fee0000004200 */
[C---:B------:R-:W-:Y:S08]  /*82a0*/  HMMA.16816.F32.BF16 R36, R100.reuse, R124, R36 ;  /* 0x0000007c6424723c */ /* 0x040ff00000041824 */
[C---:B------:R-:W-:Y:S01]  /*82b0*/  HMMA.16816.F32.BF16 R40, R100.reuse, R126, R40 ;  /* 0x0000007e6428723c */ /* 0x040fe20000041828 */
[----:B------:R-:W-:Y:S07]  /*82c0*/  LDSM.16.MT88.4 R124, [R160+0x1100] ;  /* 0x00110000a07c783b */ /* 0x000fee0000004200 */
[C---:B------:R-:W-:Y:S08]  /*82d0*/  HMMA.16816.F32.BF16 R44, R100.reuse, R128, R44 ;  /* 0x00000080642c723c */ /* 0x040ff0000004182c */
[C---:B------:R-:W-:Y:S08]  /*82e0*/  HMMA.16816.F32.BF16 R48, R100.reuse, R130, R48 ;  /* 0x000000826430723c */ /* 0x040ff00000041830 */
[C---:B------:R-:W-:Y:S08]  /*82f0*/  HMMA.16816.F32.BF16 R52, R100.reuse, R140, R52 ;  /* 0x0000008c6434723c */ /* 0x040ff00000041834 */
[C---:B------:R-:W-:Y:S01]  /*8300*/  HMMA.16816.F32.BF16 R56, R100.reuse, R142, R56 ;  /* 0x0000008e6438723c */ /* 0x040fe20000041838 */
[----:B------:R-:W-:Y:S07]  /*8310*/  LDSM.16.MT88.4 R140, [R134+UR4+0x1900] ;  /* 0x00190004868c783b */ /* 0x000fee0008004200 */
[C---:B-----5:R-:W-:Y:S08]  /*8320*/  HMMA.16816.F32.BF16 R60, R100.reuse, R104, R60 ;  /* 0x00000068643c723c */ /* 0x060ff0000004183c */
[C---:B------:R-:W-:Y:S01]  /*8330*/  HMMA.16816.F32.BF16 R64, R100.reuse, R106, R64 ;  /* 0x0000006a6440723c */ /* 0x040fe20000041840 */
[----:B------:R-:W3:Y:S07]  /*8340*/  LDSM.16.MT88.4 R104, [R160+0x4900] ;  /* 0x00490000a068783b */ /* 0x000eee0000004200 */
[C---:B-1----:R-:W-:Y:S08]  /*8350*/  HMMA.16816.F32.BF16 R68, R100.reuse, R108, R68 ;  /* 0x0000006c6444723c */ /* 0x042ff00000041844 */
[C---:B------:R-:W-:Y:S01]  /*8360*/  HMMA.16816.F32.BF16 R72, R100.reuse, R110, R72 ;  /* 0x0000006e6448723c */ /* 0x040fe20000041848 */
[----:B------:R-:W1:Y:S07]  /*8370*/  LDSM.16.MT88.4 R108, [R135+UR4+0x1100] ;  /* 0x00110004876c783b */ /* 0x000e6e0008004200 */
[C---:B------:R-:W-:Y:S08]  /*8380*/  HMMA.16816.F32.BF16 R76, R100.reuse, R112, R76 ;  /* 0x00000070644c723c */ /* 0x040ff0000004184c */
[C---:B------:R-:W-:Y:S01]  /*8390*/  HMMA.16816.F32.BF16 R80, R100.reuse, R114, R80 ;  /* 0x000000726450723c */ /* 0x040fe20000041850 */
[----:B------:R-:W4:Y:S07]  /*83a0*/  LDSM.16.MT88.4 R112, [R134+UR4+0x1100] ;  /* 0x001100048670783b */ /* 0x000f2e0008004200 */
[C---:B------:R-:W-:Y:S08]  /*83b0*/  HMMA.16816.F32.BF16 R84, R100.reuse, R116, R84 ;  /* 0x000000746454723c */ /* 0x040ff00000041854 */
[C---:B------:R-:W-:Y:S01]  /*83c0*/  HMMA.16816.F32.BF16 R88, R100.reuse, R118, R88 ;  /* 0x000000766458723c */ /* 0x040fe20000041858 */
[----:B------:R-:W5:Y:S07]  /*83d0*/  LDSM.16.MT88.4 R116, [R135+UR4+0x3100] ;  /* 0x003100048774783b */ /* 0x000f6e0008004200 */
[C---:B---3--:R-:W-:Y:S08]  /*83e0*/  HMMA.16816.F32.BF16 R92, R100.reuse, R104, R92 ;  /* 0x00000068645c723c */ /* 0x048ff0000004185c */
[----:B------:R-:W-:Y:S01]  /*83f0*/  HMMA.16816.F32.BF16 R96, R100, R106, R96 ;  /* 0x0000006a6460723c */ /* 0x000fe20000041860 */
[----:B------:R-:W3:Y:S06]  /*8400*/  LDSM.16.MT88.4 R104, [R133+0x3100] ;  /* 0x003100008568783b */ /* 0x000eec0000004200 */
[----:B------:R-:W-:Y:S02]  /*8410*/  F2FP.BF16.PACK_AB R100, R180, R177 ;  /* 0x000000b1b464723e */ /* 0x000fe400000010ff */
[----:B------:R-:W-:Y:S03]  /*8420*/  F2FP.BF16.PACK_AB R102, R182, R179 ;  /* 0x000000b3b666723e */ /* 0x000fe600000010ff */
[C---:B--2---:R-:W-:Y:S01]  /*8430*/  F2FP.BF16.PACK_AB R101, R181.reuse, R178 ;  /* 0x000000b2b565723e */ /* 0x044fe200000010ff */
[----:B------:R-:W-:Y:S01]  /*8440*/  FADD.FTZ R178, R178, R175 ;  /* 0x000000afb2b27221 */ /* 0x000fe20000010000 */
[C---:B------:R-:W-:Y:S03]  /*8450*/  F2FP.BF16.PACK_AB R103, R218.reuse, R183 ;  /* 0x000000b7da67723e */ /* 0x040fe600000010ff */
[----:B------:R-:W-:Y:S04]  /*8460*/  FADD.FTZ R178, R181, R178 ;  /* 0x000000b2b5b27221 */ /* 0x000fe80000010000 */
[C---:B-1----:R-:W-:Y:S03]  /*8470*/  HMMA.16816.F32.BF16 R4, R100.reuse, R108, R4 ;  /* 0x0000006c6404723c */ /* 0x042fe60000041804 */
[----:B------:R-:W-:Y:S04]  /*8480*/  FADD.FTZ R183, R183, R178 ;  /* 0x000000b2b7b77221 */ /* 0x000fe80000010000 */
[----:B------:R-:W-:Y:S01]  /*8490*/  FADD.FTZ R218, R218, R183 ;  /* 0x000000b7dada7221 */ /* 0x000fe20000010000 */
[C---:B------:R-:W-:Y:S01]  /*84a0*/  HMMA.16816.F32.BF16 R8, R100.reuse, R110, R8 ;  /* 0x0000006e6408723c */ /* 0x040fe20000041808 */
[----:B------:R-:W1:Y:S03]  /*84b0*/  LDSM.16.MT88.4 R108, [R134+UR4+0x3100] ;  /* 0x00310004866c783b */ /* 0x000e660008004200 */
[----:B------:R-:W-:Y:S04]  /*84c0*/  FADD.FTZ R219, R219, R218 ;  /* 0x000000dadbdb7221 */ /* 0x000fe80000010000 */
[C---:B------:R-:W-:Y:S04]  /*84d0*/  HMMA.16816.F32.BF16 R12, R100.reuse, R120, R12 ;  /* 0x00000078640c723c */ /* 0x040fe8000004180c */
[----:B------:R-:W-:Y:S04]  /*84e0*/  FADD.FTZ R224, R224, R219 ;  /* 0x000000dbe0e07221 */ /* 0x000fe80000010000 */
[C---:B------:R-:W-:Y:S04]  /*84f0*/  HMMA.16816.F32.BF16 R16, R100.reuse, R122, R16 ;  /* 0x0000007a6410723c */ /* 0x040fe80000041810 */
[----:B------:R-:W-:Y:S04]  /*8500*/  FADD.FTZ R221, R221, R224 ;  /* 0x000000e0dddd7221 */ /* 0x000fe80000010000 */
[C---:B----4-:R-:W-:Y:S04]  /*8510*/  HMMA.16816.F32.BF16 R20, R100.reuse, R112, R20 ;  /* 0x000000706414723c */ /* 0x050fe80000041814 */
[----:B------:R-:W-:Y:S04]  /*8520*/  FADD.FTZ R206, R226, R221 ;  /* 0x000000dde2ce7221 */ /* 0x000fe80000010000 */
[C---:B------:R-:W-:Y:S01]  /*8530*/  HMMA.16816.F32.BF16 R24, R100.reuse, R114, R24 ;  /* 0x000000726418723c */ /* 0x040fe20000041818 */
[----:B------:R-:W2:Y:S07]  /*8540*/  LDSM.16.MT88.4 R112, [R160+0x3100] ;  /* 0x00310000a070783b */ /* 0x000eae0000004200 */
[C---:B------:R-:W-:Y:S08]  /*8550*/  HMMA.16816.F32.BF16 R28, R100.reuse, R124, R28 ;  /* 0x0000007c641c723c */ /* 0x040ff0000004181c */
[C---:B------:R-:W-:Y:S01]  /*8560*/  HMMA.16816.F32.BF16 R32, R100.reuse, R126, R32 ;  /* 0x0000007e6420723c */ /* 0x040fe20000041820 */
[----:B------:R-:W-:Y:S07]  /*8570*/  LDSM.16.MT88.4 R124, [R135+UR4+0x1900] ;  /* 0x00190004877c783b */ /* 0x000fee0008004200 */
[C---:B-----5:R-:W-:Y:S08]  /*8580*/  HMMA.16816.F32.BF16 R36, R100.reuse, R116, R36 ;  /* 0x000000746424723c */ /* 0x060ff00000041824 */
[C---:B------:R-:W-:Y:S01]  /*8590*/  HMMA.16816.F32.BF16 R40, R100.reuse, R118, R40 ;  /* 0x000000766428723c */ /* 0x040fe20000041828 */
[----:B------:R-:W4:Y:S07]  /*85a0*/  LDSM.16.MT88.4 R116, [R135+UR4+0x5100] ;  /* 0x005100048774783b */ /* 0x000f2e0008004200 */
[C---:B---3--:R-:W-:Y:S08]  /*85b0*/  HMMA.16816.F32.BF16 R44, R100.reuse, R104, R44 ;  /* 0x00000068642c723c */ /* 0x048ff0000004182c */
[C---:B------:R-:W-:Y:S01]  /*85c0*/  HMMA.16816.F32.BF16 R48, R100.reuse, R106, R48 ;  /* 0x0000006a6430723c */ /* 0x040fe20000041830 */
[----:B------:R-:W3:Y:S07]  /*85d0*/  LDSM.16.MT88.4 R104, [R133+0x5100] ;  /* 0x005100008568783b */ /* 0x000eee0000004200 */
[C---:B-1----:R-:W-:Y:S08]  /*85e0*/  HMMA.16816.F32.BF16 R52, R100.reuse, R108, R52 ;  /* 0x0000006c6434723c */ /* 0x042ff00000041834 */
[C---:B------:R-:W-:Y:S01]  /*85f0*/  HMMA.16816.F32.BF16 R56, R100.reuse, R110, R56 ;  /* 0x0000006e6438723c */ /* 0x040fe20000041838 */
[----:B------:R-:W1:Y:S07]  /*8600*/  LDSM.16.MT88.4 R108, [R134+UR4+0x5100] ;  /* 0x00510004866c783b */ /* 0x000e6e0008004200 */
[C---:B--2---:R-:W-:Y:S08]  /*8610*/  HMMA.16816.F32.BF16 R60, R100.reuse, R112, R60 ;  /* 0x00000070643c723c */ /* 0x044ff0000004183c */
[C---:B------:R-:W-:Y:S01]  /*8620*/  HMMA.16816.F32.BF16 R64, R100.reuse, R114, R64 ;  /* 0x000000726440723c */ /* 0x040fe20000041840 */
[----:B------:R-:W2:Y:S07]  /*8630*/  LDSM.16.MT88.4 R112, [R160+0x5100] ;  /* 0x00510000a070783b */ /* 0x000eae0000004200 */
[C---:B----4-:R-:W-:Y:S08]  /*8640*/  HMMA.16816.F32.BF16 R68, R100.reuse, R116, R68 ;  /* 0x000000746444723c */ /* 0x050ff00000041844 */
[C---:B------:R-:W-:Y:S01]  /*8650*/  HMMA.16816.F32.BF16 R72, R100.reuse, R118, R72 ;  /* 0x000000766448723c */ /* 0x040fe20000041848 */
[----:B------:R-:W4:Y:S07]  /*8660*/  LDSM.16.MT88.4 R116, [R133+0x1900] ;  /* 0x001900008574783b */ /* 0x000f2e0000004200 */
[C---:B---3--:R-:W-:Y:S08]  /*8670*/  HMMA.16816.F32.BF16 R76, R100.reuse, R104, R76 ;  /* 0x00000068644c723c */ /* 0x048ff0000004184c */
[C---:B------:R-:W-:Y:S08]  /*8680*/  HMMA.16816.F32.BF16 R80, R100.reuse, R106, R80 ;  /* 0x0000006a6450723c */ /* 0x040ff00000041850 */
[C---:B-1----:R-:W-:Y:S08]  /*8690*/  HMMA.16816.F32.BF16 R84, R100.reuse, R108, R84 ;  /* 0x0000006c6454723c */ /* 0x042ff00000041854 */
[C---:B------:R-:W-:Y:S08]  /*86a0*/  HMMA.16816.F32.BF16 R88, R100.reuse, R110, R88 ;  /* 0x0000006e6458723c */ /* 0x040ff00000041858 */
[C---:B--2---:R-:W-:Y:S08]  /*86b0*/  HMMA.16816.F32.BF16 R92, R100.reuse, R112, R92 ;  /* 0x00000070645c723c */ /* 0x044ff0000004185c */
[----:B------:R-:W-:Y:S08]  /*86c0*/  HMMA.16816.F32.BF16 R96, R100, R114, R96 ;  /* 0x000000726460723c */ /* 0x000ff00000041860 */
[C---:B------:R-:W-:Y:S01]  /*86d0*/  HMMA.16816.F32.BF16 R128, R136.reuse, R124, R4 ;  /* 0x0000007c8880723c */ /* 0x040fe20000041804 */
[----:B------:R-:W1:Y:S07]  /*86e0*/  LDSM.16.MT88.4 R4, [R160+0x3900] ;  /* 0x00390000a004783b */ /* 0x000e6e0000004200 */
[C---:B------:R-:W-:Y:S01]  /*86f0*/  HMMA.16816.F32.BF16 R124, R136.reuse, R126, R8 ;  /* 0x0000007e887c723c */ /* 0x040fe20000041808 */
[----:B------:R-:W2:Y:S07]  /*8700*/  LDSM.16.MT88.4 R8, [R135+UR4+0x5900] ;  /* 0x005900048708783b */ /* 0x000eae0008004200 */
[C---:B----4-:R-:W-:Y:S01]  /*8710*/  HMMA.16816.F32.BF16 R120, R136.reuse, R116, R12 ;  /* 0x000000748878723c */ /* 0x050fe2000004180c */
[----:B------:R-:W3:Y:S07]  /*8720*/  LDSM.16.MT88.4 R12, [R133+0x5900] ;  /* 0x00590000850c783b */ /* 0x000eee0000004200 */
[C---:B------:R-:W-:Y:S08]  /*8730*/  HMMA.16816.F32.BF16 R116, R136.reuse, R118, R16 ;  /* 0x000000768874723c */ /* 0x040ff00000041810 */
[C---:B------:R-:W-:Y:S07]  /*8740*/  HMMA.16816.F32.BF16 R112, R136.reuse, R140, R20 ;  /* 0x0000008c8870723c */ /* 0x040fee0000041814 */
[----:B------:R-:W-:Y:S01]  /*8750*/  FADD.FTZ R20, R162, R167 ;  /* 0x000000a7a2147221 */ /* 0x000fe20000010000 */
[C---:B------:R-:W-:Y:S04]  /*8760*/  HMMA.16816.F32.BF16 R108, R136.reuse, R142, R24 ;  /* 0x0000008e886c723c */ /* 0x040fe80000041818 */
[----:B------:R-:W-:Y:S04]  /*8770*/  FADD.FTZ R20, R163, R20 ;  /* 0x00000014a3147221 */ /* 0x000fe80000010000 */
[C---:B------:R-:W-:Y:S04]  /*8780*/  HMMA.16816.F32.BF16 R104, R136.reuse, R144, R28 ;  /* 0x000000908868723c */ /* 0x040fe8000004181c */
[----:B------:R-:W-:Y:S01]  /*8790*/  FADD.FTZ R169, R169, R20 ;  /* 0x00000014a9a97221 */ /* 0x000fe20000010000 */
[----:B------:R-:W-:Y:S03]  /*87a0*/  MOV R20, UR15 ;  /* 0x0000000f00147c02 */ /* 0x000fe60008000f00 */
[C---:B------:R-:W-:Y:S04]  /*87b0*/  HMMA.16816.F32.BF16 R100, R136.reuse, R146, R32 ;  /* 0x000000928864723c */ /* 0x040fe80000041820 */
[----:B------:R-:W-:Y:S02]  /*87c0*/  @P0 IMAD R25, R20, 0x3000, R193 ;  /* 0x0000300014190824 */ /* 0x000fe400078e02c1 */
[----:B------:R-:W-:Y:S02]  /*87d0*/  FADD.FTZ R170, R170, R169 ;  /* 0x000000a9aaaa7221 */ /* 0x000fe40000010000 */
        /* <DEDUP_REMOVED lines=12> */
[C---:B-1----:R-:W-:Y:S04]  /*88a0*/  HMMA.16816.F32.BF16 R60, R136.reuse, R4, R60 ;  /* 0x00000004883c723c */ /* 0x042fe8000004183c */
[----:B------:R-:W-:Y:S03]  /*88b0*/  FADD.FTZ R191, R191, R182 ;  /* 0x000000b6bfbf7221 */ /* 0x000fe60000010000 */
[----:B------:R-:W-:Y:S01]  /*88c0*/  @P0 IADD3 R4, P5, R196, UR6, RZ ;  /* 0x00000006c4040c10 */ /* 0x000fe2000ffbe0ff */
[C---:B------:R-:W-:Y:S04]  /*88d0*/  HMMA.16816.F32.BF16 R64, R136.reuse, R6, R64 ;  /* 0x000000068840723c */ /* 0x040fe80000041840 */
[----:B------:R-:W-:Y:S01]  /*88e0*/  @P0 LEA R16, P4, R4, c[0x0][0x1c8], 0x1 ;  /* 0x0000720004100a11 */ /* 0x000fe200078808ff */
[----:B------:R-:W-:Y:S01]  /*88f0*/  FADD.FTZ R220, R220, R191 ;  /* 0x000000bfdcdc7221 */ /* 0x000fe20000010000 */
[----:B------:R-:W-:Y:S02]  /*8900*/  @P0 IADD3.X R5, R203, UR23, RZ, P5, !PT ;  /* 0x00000017cb050c10 */ /* 0x000fe4000affe4ff */
[C---:B--2---:R-:W-:Y:S04]  /*8910*/  HMMA.16816.F32.BF16 R68, R136.reuse, R8, R68 ;  /* 0x000000088844723c */ /* 0x044fe80000041844 */
[----:B------:R-:W-:Y:S01]  /*8920*/  @P0 LEA.HI.X R17, R4, c[0x0][0x1cc], R5, 0x1, P4 ;  /* 0x0000730004110a11 */ /* 0x000fe200020f0c05 */
[----:B------:R-:W-:Y:S01]  /*8930*/  FADD.FTZ R205, R217, R220 ;  /* 0x000000dcd9cd7221 */ /* 0x000fe20000010000 */
[----:B------:R-:W1:Y:S01]  /*8940*/  LDSM.16.MT88.4 R4, [R134+UR4+0x5900] ;  /* 0x005900048604783b */ /* 0x000e620008004200 */
[----:B------:R-:W-:Y:S01]  /*8950*/  @P0 IADD3 R8, P5, R212, UR6, RZ ;  /* 0x00000006d4080c10 */ /* 0x000fe2000ffbe0ff */
[C---:B------:R-:W-:Y:S04]  /*8960*/  HMMA.16816.F32.BF16 R72, R136.reuse, R10, R72 ;  /* 0x0000000a8848723c */ /* 0x040fe80000041848 */
[----:B------:R-:W-:Y:S01]  /*8970*/  @P0 LEA R18, P4, R8, c[0x0][0x1c8], 0x1 ;  /* 0x0000720008120a11 */ /* 0x000fe200078808ff */
[----:B------:R-:W-:Y:S01]  /*8980*/  FADD.FTZ R205, R222, R205 ;  /* 0x000000cddecd7221 */ /* 0x000fe20000010000 */
[----:B------:R-:W-:Y:S02]  /*8990*/  @P0 IADD3.X R9, R211, UR23, RZ, P5, !PT ;  /* 0x00000017d3090c10 */ /* 0x000fe4000affe4ff */
[C---:B---3--:R-:W-:Y:S04]  /*89a0*/  HMMA.16816.F32.BF16 R76, R136.reuse, R12, R76 ;  /* 0x0000000c884c723c */ /* 0x048fe8000004184c */
[----:B------:R-:W-:Y:S02]  /*89b0*/  @P0 LEA.HI.X R19, R8, c[0x0][0x1cc], R9, 0x1, P4 ;  /* 0x0000730008130a11 */ /* 0x000fe400020f0c09 */
[----:B------:R-:W2:Y:S01]  /*89c0*/  LDSM.16.MT88.4 R8, [R160+0x5900] ;  /* 0x00590000a008783b */ /* 0x000ea20000004200 */
[----:B------:R-:W-:Y:S01]  /*89d0*/  @P0 IADD3 R3, P4, R210, UR6, RZ ;  /* 0x00000006d2030c10 */ /* 0x000fe2000ff9e0ff */
[----:B------:R-:W-:Y:S01]  /*89e0*/  @UP1 UIADD3.X UR6, UR13, UR23, URZ, UP0, !UPT ;  /* 0x000000170d061290 */ /* 0x000fe200087fe43f */
[----:B------:R-:W-:Y:S01]  /*89f0*/  @P0 IADD3 R21, P5, R196, UR7, RZ ;  /* 0x00000007c4150c10 */ /* 0x000fe2000ffbe0ff */
[C---:B------:R-:W-:Y:S01]  /*8a00*/  HMMA.16816.F32.BF16 R80, R136.reuse, R14, R80 ;  /* 0x0000000e8850723c */ /* 0x040fe20000041850 */
[----:B------:R-:W-:Y:S02]  /*8a10*/  UISETP.GT.AND UP0, UPT, UR17, UR21, UPT ;  /* 0x000000151100728c */ /* 0x000fe4000bf04270 */
[----:B------:R-:W-:Y:S01]  /*8a20*/  @P0 LEA R22, P6, R3, c[0x0][0x1c8], 0x1 ;  /* 0x0000720003160a11 */ /* 0x000fe200078c08ff */
[----:B------:R-:W-:Y:S01]  /*8a30*/  UISETP.GE.AND UP1, UPT, UR5, 0x1, UPT ;  /* 0x000000010500788c */ /* 0x000fe2000bf26270 */
[----:B------:R-:W-:Y:S01]  /*8a40*/  @P0 IADD3.X R24, R209, UR23, RZ, P4, !PT ;  /* 0x00000017d1180c10 */ /* 0x000fe2000a7fe4ff */
[----:B------:R-:W-:Y:S01]  /*8a50*/  UIADD3 UR17, UR17, -0x1, URZ ;  /* 0xffffffff11117890 */ /* 0x000fe2000fffe03f */
[----:B------:R-:W-:Y:S02]  /*8a60*/  @P0 LEA R12, P4, R21, c[0x0][0x1c8], 0x1 ;  /* 0x00007200150c0a11 */ /* 0x000fe400078808ff */
[----:B------:R-:W-:Y:S03]  /*8a70*/  @P0 IADD3.X R26, R203, UR6, RZ, P5, !PT ;  /* 0x00000006cb1a0c10 */ /* 0x000fe6000affe4ff */
[----:B------:R-:W-:Y:S02]  /*8a80*/  @P0 LEA.HI.X R23, R3, c[0x0][0x1cc], R24, 0x1, P6 ;  /* 0x0000730003170a11 */ /* 0x000fe400030f0c18 */
[----:B------:R-:W-:Y:S02]  /*8a90*/  @P0 LEA.HI.X R13, R21, c[0x0][0x1cc], R26, 0x1, P4 ;  /* 0x00007300150d0a11 */ /* 0x000fe400020f0c1a */
[----:B------:R-:W-:Y:S02]  /*8aa0*/  @P0 IADD3 R3, P4, R212, UR7, RZ ;  /* 0x00000007d4030c10 */ /* 0x000fe4000ff9e0ff */
[----:B------:R-:W-:Y:S02]  /*8ab0*/  @P0 IADD3 R21, P5, R210, UR7, RZ ;  /* 0x00000007d2150c10 */ /* 0x000fe4000ffbe0ff */
[----:B------:R-:W-:Y:S01]  /*8ac0*/  @P0 LEA R14, P6, R3, c[0x0][0x1c8], 0x1 ;  /* 0x00007200030e0a11 */ /* 0x000fe200078c08ff */
[C---:B-1----:R-:W-:Y:S03]  /*8ad0*/  HMMA.16816.F32.BF16 R84, R136.reuse, R4, R84 ;  /* 0x000000048854723c */ /* 0x042fe60000041854 */
[----:B------:R-:W-:Y:S02]  /*8ae0*/  @P0 IADD3.X R24, R211, UR6, RZ, P4, !PT ;  /* 0x00000006d3180c10 */ /* 0x000fe4000a7fe4ff */
[----:B------:R-:W-:Y:S02]  /*8af0*/  @P0 LEA R20, P4, R21, c[0x0][0x1c8], 0x1 ;  /* 0x0000720015140a11 */ /* 0x000fe400078808ff */
[----:B------:R-:W-:Y:S01]  /*8b00*/  @P0 LEA.HI.X R15, R3, c[0x0][0x1cc], R24, 0x1, P6 ;  /* 0x00007300030f0a11 */ /* 0x000fe200030f0c18 */
[C---:B------:R-:W-:Y:S04]  /*8b10*/  HMMA.16816.F32.BF16 R88, R136.reuse, R6, R88 ;  /* 0x000000068858723c */ /* 0x040fe80000041858 */
[----:B------:R-:W-:Y:S02]  /*8b20*/  @P0 SHF.L.U32 R3, R25, 0x1, RZ ;  /* 0x0000000119030819 */ /* 0x000fe400000006ff */
[----:B------:R-:W-:Y:S01]  /*8b30*/  @P0 IADD3.X R26, R209, UR6, RZ, P5, !PT ;  /* 0x00000006d11a0c10 */ /* 0x000fe2000affe4ff */
[----:B------:R-:W-:Y:S01]  /*8b40*/  UIADD3 UR6, UR5, 0x1, URZ ;  /* 0x0000000105067890 */ /* 0x000fe2000fffe03f */
[C---:B--2---:R-:W-:Y:S01]  /*8b50*/  HMMA.16816.F32.BF16 R92, R136.reuse, R8, R92 ;  /* 0x00000008885c723c */ /* 0x044fe2000004185c */
[----:B------:R-:W-:Y:S01]  /*8b60*/  @!PT LDS RZ, [RZ] ;  /* 0x00000000fffff984 */ /* 0x000fe20000000800 */
[----:B------:R-:W-:Y:S01]  /*8b70*/  @!PT LDS RZ, [RZ] ;  /* 0x00000000fffff984 */ /* 0x000fe20000000800 */
[----:B------:R-:W-:Y:S01]  /*8b80*/  @!PT LDS RZ, [RZ] ;  /* 0x00000000fffff984 */ /* 0x000fe20000000800 */
[----:B------:R1:W-:Y:S02]  /*8b90*/  @P0 LDGSTS.E.BYPASS.LTC128B.128 [R3+0xc100], [R16.64], !P3 ;  /* 0x0c10000010030fae */ /* 0x0003e4000d901d52 */
[----:B------:R-:W-:Y:S01]  /*8ba0*/  USEL UR5, UR6, URZ, !UP1 ;  /* 0x0000003f06057287 */ /* 0x000fe2000c800000 */
[----:B------:R-:W-:Y:S04]  /*8bb0*/  @P0 LEA.HI.X R21, R21, c[0x0][0x1cc], R26, 0x1, P4 ;  /* 0x0000730015150a11 */ /* 0x000fe800020f0c1a */
[----:B------:R-:W-:Y:S01]  /*8bc0*/  HMMA.16816.F32.BF16 R96, R136, R10, R96 ;  /* 0x0000000a8860723c */ /* 0x000fe20000041860 */
[----:B------:R1:W-:Y:S08]  /*8bd0*/  @P0 LDGSTS.E.BYPASS.LTC128B.128 [R3+0xe100], [R18.64], !P2 ;  /* 0x0e10000012030fae */ /* 0x0003f0000d101d52 */
[----:B------:R1:W-:Y:S08]  /*8be0*/  @P0 LDGSTS.E.BYPASS.LTC128B.128 [R3+0x10100], [R22.64], !P1 ;  /* 0x1010000016030fae */ /* 0x0003f0000c901d52 */
[----:B------:R1:W-:Y:S08]  /*8bf0*/  @P0 LDGSTS.E.BYPASS.LTC128B.128 [R3+0xd100], [R12.64], !P3 ;  /* 0x0d1000000c030fae */ /* 0x0003f0000d901d52 */
[----:B------:R1:W-:Y:S08]  /*8c00*/  @P0 LDGSTS.E.BYPASS.LTC128B.128 [R3+0xf100], [R14.64], !P2 ;  /* 0x0f1000000e030fae */ /* 0x0003f0000d101d52 */
[----:B------:R1:W-:Y:S01]  /*8c10*/  @P0 LDGSTS.E.BYPASS.LTC128B.128 [R3+0x11100], [R20.64], !P1 ;  /* 0x1110000014030fae */ /* 0x0003e2000c901d52 */
[----:B------:R-:W-:Y:S07]  /*8c20*/  PLOP3.LUT P0, PT, PT, PT, UP0, 0x80, 0x0 ;  /* 0x000000000000781c */ /* 0x000fee0003f0f008 */
[----:B------:R-:W0:Y:S01]  /*8c30*/  LDGDEPBAR ;  /* 0x00000000000079af */ /* 0x000e220000000000 */
[----:B-1----:R-:W-:Y:S05]  /*8c40*/  MOV R3, R0 ;  /* 0x0000000000037202 */ /* 0x002fea0000000f00 */
[----:B------:R-:W-:-:S05]  /*8c50*/  @P0 BRA `(.L_x_814) ;  /* 0xffffc68000000947 */ /* 0x000fca000383ffff */
.L_x_805:
[----:B------:R-:W-:Y:S01]  /*8c60*/  ULEA UR20, UR20, 0x7f, 0x7 ;  /* 0x0000007f14147891 */ /* 0x000fe2000f8e383f */
[----:B------:R-:W-:Y:S01]  /*8c70*/  PLOP3.LUT P0, PT, PT, PT, UP2, 0x40, 0x0 ;  /* 0x000000000000781c */ /* 0x000fe20003f0e828 */
[----:B------:R-:W-:-:S02]  /*8c80*/  ULDC.64 UR6, c[0x0][0x2c8] ;  /* 0x0000b20000067ab9 */ /* 0x000fc40000000a00 */
[----:B------:R-:W-:Y:S02]  /*8c90*/  UIMAD.WIDE.U32 UR8, UR20, UR6, URZ ;  /* 0x00000006140872a5 */ /* 0x000fe4000f8e003f */
[----:B------:R-:W-:Y:S02]  /*8ca0*/  ULDC UR4, c[0x0][0x168] ;  /* 0x00005a0000047ab9 */ /* 0x000fe40000000800 */
[----:B------:R-:W-:Y:S02]  /*8cb0*/  UMOV UR6, 0x1 ;  /* 0x0000000100067882 */ /* 0x000fe40000000000 */
[----:B------:R-:W-:Y:S02]  /*8cc0*/  UIADD3 UR4, UR6, -UR4, URZ ;  /* 0x8000000406047290 */ /* 0x000fe4000fffe03f */
[----:B------:R-:W-:Y:S02]  /*8cd0*/  @UP3 USHF.R.U32.HI UR20, URZ, UR7, UR9 ;  /* 0x000000073f143299 */ /* 0x000fe40008011609 */
[----:B------:R-:W-:-:S02]  /*8ce0*/  ULDC UR6, c[0x0][0x1d0] ;  /* 0x0000740000067ab9 */ /* 0x000fc40000000800 */
[----:B------:R-:W-:-:S03]  /*8cf0*/  UIADD3 UR8, UR20, UR6, UR4 ;  /* 0x0000000614087290 */ /* 0x000fc6000fffe004 */
        /* <DEDUP_REMOVED lines=15> */
.L_x_816:
[----:B------:R-:W-:Y:S02]  /*8df0*/  ULDC UR6, c[0x0][0x32c] ;  /* 0x0000cb0000067ab9 */ /* 0x000fe40000000800 */
[----:B------:R-:W-:-:S03]  /*8e00*/  UISETP.NE.AND UP0, UPT, UR6, 0x1, UPT ;  /* 0x000000010600788c */ /* 0x000fc6000bf05270 */
[----:B------:R-:W-:Y:S02]  /*8e10*/  ULDC.64 UR6, c[0x0][0x330] ;  /* 0x0000cc0000067ab9 */ /* 0x000fe40000000a00 */
[----:B------:R-:W-:-:S07]  /*8e20*/  UIMAD.WIDE.U32 UR20, UR8, UR6, URZ ;  /* 0x00000006081472a5 */ /* 0x000fce000f8e003f */
[----:B------:R-:W-:Y:S02]  /*8e30*/  @UP0 UMOV UR9, UR21 ;  /* 0x0000001500090c82 */ /* 0x000fe40008000000 */
[----:B------:R-:W-:Y:S02]  /*8e40*/  @UP0 USHF.R.U32.HI UR8, URZ, UR7, UR9 ;  /* 0x000000073f080299 */ /* 0x000fe40008011609 */
.L_x_817:
[----:B------:R-:W-:Y:S02]  /*8e50*/  ULDC UR6, c[0x0][0x32c] ;  /* 0x0000cb0000067ab9 */ /* 0x000fe40000000800 */
[----:B------:R-:W-:-:S04]  /*8e60*/  UIMAD UR6, UR8, UR6, URZ ;  /* 0x00000006080672a4 */ /* 0x000fc8000f8e023f */
[----:B------:R-:W-:-:S04]  /*8e70*/  UISETP.LT.AND UP0, UPT, UR4, UR6, UPT ;  /* 0x000000060400728c */ /* 0x000fc8000bf01270 */
[----:B------:R-:W-:-:S04]  /*8e80*/  USEL UR4, UR4, UR6, !UP0 ;  /* 0x0000000604047287 */ /* 0x000fc8000c000000 */
.L_x_815:
        /* <DEDUP_REMOVED lines=9> */
[----:B------:R-:W-:Y:S01]  /*8f20*/  IMAD.MOV.U32 R189, RZ, RZ, 0x20 ;  /* 0x00000020ffbd7424 */ /* 0x000fe200078e00ff */
[----:B------:R-:W-:Y:S01]  /*8f30*/  LOP3.LUT P0, RZ, R207, 0x2, RZ, 0xc0, !PT ;  /* 0x00000002cfff7812 */ /* 0x000fe2000780c0ff */
[----:B------:R-:W-:Y:S01]  /*8f40*/  IMAD.MOV.U32 R3, RZ, RZ, R0 ;  /* 0x000000ffff037224 */ /* 0x000fe200078e0000 */
[----:B------:R-:W-:Y:S01]  /*8f50*/  IADD3 R213, P5, R194, 0x80, RZ ;  /* 0x00000080c2d57810 */ /* 0x000fe20007fbe0ff */
[----:B------:R-:W-:Y:S01]  /*8f60*/  IMAD.MOV.U32 R133, RZ, RZ, R2 ;  /* 0x000000ffff857224 */ /* 0x000fe200078e0002 */
[----:B------:R-:W-:Y:S01]  /*8f70*/  IADD3 R211, P4, R196, 0x40, RZ ;  /* 0x00000040c4d37810 */ /* 0x000fe20007f9e0ff */
[----:B------:R-:W-:Y:S01]  /*8f80*/  UMOV UR21, UR17 ;  /* 0x0000001100157c82 */ /* 0x000fe20008000000 */
[----:B------:R-:W-:Y:S01]  /*8f90*/  SEL R189, R189, 0xffffffe0, !P0 ;  /* 0xffffffe0bdbd7807 */ /* 0x000fe20004000000 */
[----:B------:R-:W-:Y:S01]  /*8fa0*/  IMAD.X R212, RZ, RZ, R199, P5 ;  /* 0x000000ffffd47224 */ /* 0x000fe200028e06c7 */
[----:B------:R-:W-:Y:S01]  /*8fb0*/  IADD3 R215, P6, R194, 0x40, RZ ;  /* 0x00000040c2d77810 */ /* 0x000fe20007fde0ff */
[----:B------:R-:W-:Y:S01]  /*8fc0*/  IMAD.X R210, RZ, RZ, R203, P4 ;  /* 0x000000ffffd27224 */ /* 0x000fe200020e06cb */
[----:B------:R-:W-:Y:S01]  /*8fd0*/  IADD3 R209, P0, R196, 0x80, RZ ;  /* 0x00000080c4d17810 */ /* 0x000fe20007f1e0ff */
[----:B------:R-:W-:Y:S01]  /*8fe0*/  ULDC.64 UR8, c[0x0][0x208] ;  /* 0x0000820000087ab9 */ /* 0x000fe20000000a00 */
[----:B------:R-:W-:Y:S01]  /*8ff0*/  IADD3.X R214, RZ, R199, RZ, P6, !PT ;  /* 0x000000c7ffd67210 */ /* 0x000fe200037fe4ff */
[----:B------:R-:W-:Y:S01]  /*9000*/  ULDC.64 UR6, c[0x0][0x1e0] ;  /* 0x0000780000067ab9 */ /* 0x000fe20000000a00 */
[----:B------:R-:W-:-:S02]  /*9010*/  IADD3.X R208, RZ, R203, RZ, P0, !PT ;  /* 0x000000cbffd07210 */ /* 0x000fc400007fe4ff */
.L_x_819:
[----:B------:R-:W-:Y:S04]  /*9020*/  DEPBAR.LE SB0, 0x2 ;  /* 0x000080800000791a */ /* 0x000fe80000000000 */
[----:B------:R-:W-:Y:S01]  /*9030*/  BAR.SYNC.DEFER_BLOCKING 0x0 ;  /* 0x0000000000007b1d */ /* 0x000fe20000010000 */
[----:B------:R-:W-:Y:S01]  /*9040*/  UIMAD UR4, UR5, 0x6000, URZ ;  /* 0x00006000050478a4 */ /* 0x000fe2000f8e023f */
[----:B------:R-:W-:Y:S01]  /*9050*/  MOV R167, UR15 ;  /* 0x0000000f00a77c02 */ /* 0x000fe20008000f00 */
[----:B------:R-:W-:Y:S02]  /*9060*/  UISETP.GE.AND UP1, UPT, UR10, UR21, UPT ;  /* 0x000000150a00728c */ /* 0x000fe4000bf26270 */
[----:B------:R-:W-:Y:S02]  /*9070*/  UIADD3 UR17, UR21, -0x1, URZ ;  /* 0xffffffff15117890 */ /* 0x000fe4000fffe03f */
[----:B------:R-:W-:Y:S02]  /*9080*/  IADD3 R132, R188, UR4, RZ ;  /* 0x00000004bc847c10 */ /* 0x000fe4000fffe0ff */
[----:B------:R-:W-:Y:S02]  /*9090*/  PLOP3.LUT P0, PT, PT, PT, UP1, 0x80, 0x0 ;  /* 0x000000000000781c */ /* 0x000fe40003f0f018 */
[-C--:B------:R-:W-:Y:S03]  /*90a0*/  IADD3 R191, R189, R132.reuse, RZ ;  /* 0x00000084bdbf7210 */ /* 0x080fe60007ffe0ff */
[----:B------:R-:W-:Y:S02]  /*90b0*/  @!UP1 USHF.R.S32.HI UR22, URZ, 0x1f, UR17 ;  /* 0x0000001f3f169899 */ /* 0x000fe40008011411 */
[----:B------:R-:W-:Y:S02]  /*90c0*/  @!UP1 UIMAD.WIDE.U32 UR24, UR17, UR8, URZ ;  /* 0x00000008111892a5 */ /* 0x000fe4000f8e003f */
[----:B------:R-:W-:Y:S02]  /*90d0*/  @!UP1 UIMAD UR22, UR22, UR8, URZ ;  /* 0x00000008161692a4 */ /* 0x000fe4000f8e023f */
[----:B------:R-:W-:Y:S02]  /*90e0*/  @!UP1 USHF.L.U32 UR23, UR24, 0x6, URZ ;  /* 0x0000000618179899 */ /* 0x000fe4000800063f */
[----:B------:R-:W-:Y:S01]  /*90f0*/  @!UP1 UIMAD UR22, UR17, UR9, UR22 ;  /* 0x00000009111692a4 */ /* 0x000fe2000f8e0216 */
[----:B------:R-:W-:Y:S01]  /*9100*/  @!P0 IMAD R167, R167, 0x6000, R204 ;  /* 0x00006000a7a78824 */ /* 0x000fe200078e02cc */
[----:B------:R-:W-:Y:S02]  /*9110*/  LDSM.16.M88.4 R32, [R190] ;  /* 0x00000000be20783b */ /* 0x000fe40000000200 */
[----:B------:R-:W-:Y:S01]  /*9120*/  @!UP1 UIADD3 UR22, UR25, UR22, URZ ;  /* 0x0000001619169290 */ /* 0x000fe2000fffe03f */
[----:B------:R-:W-:Y:S02]  /*9130*/  @!P0 IADD3 R23, P4, R215, UR23, RZ ;  /* 0x00000017d7178c10 */ /* 0x000fe4000ff9e0ff */
[----:B------:R-:W-:Y:S01]  /*9140*/  @!P0 IADD3 R2, P5, R194, UR23, RZ ;  /* 0x00000017c2028c10 */ /* 0x000fe2000ffbe0ff */
[----:B------:R-:W-:Y:S02]  /*9150*/  @!UP1 USHF.L.U64.HI UR22, UR24, 0x6, UR22 ;  /* 0x0000000618169899 */ /* 0x000fe40008010216 */
[----:B------:R-:W1:Y:S01]  /*9160*/  LDSM.16.M88.4 R8, [R188+UR4+0xc100] ;  /* 0x00c10004bc08783b */ /* 0x000e620008000200 */
[----:B------:R-:W-:Y:S01]  /*9170*/  @!P0 LEA R172, P6, R2, c[0x0][0x1f8], 0x1 ;  /* 0x00007e0002ac8a11 */ /* 0x000fe200078c08ff */
[----:B------:R-:W-:Y:S02]  /*9180*/  @!UP1 UIADD3 UR24, UP0, UR12, UR23, URZ ;  /* 0x000000170c189290 */ /* 0x000fe4000ff1e03f */
[----:B------:R-:W-:Y:S02]  /*9190*/  @!P0 IADD3.X R20, R214, UR22, RZ, P4, !PT ;  /* 0x00000016d6148c10 */ /* 0x000fe4000a7fe4ff */
[----:B------:R-:W-:Y:S02]  /*91a0*/  @!P0 IADD3 R0, P4, R213, UR23, RZ ;  /* 0x00000017d5008c10 */ /* 0x000fe4000ff9e0ff */
[----:B------:R-:W2:Y:S01]  /*91b0*/  LDSM.16.M88.4 R16, [R188+UR4+0xc900] ;  /* 0x00c90004bc10783b */ /* 0x000ea20008000200 */
[----:B------:R-:W-:Y:S02]  /*91c0*/  @!P0 IADD3.X R21, R199, UR22, RZ, P5, !PT ;  /* 0x00000016c7158c10 */ /* 0x000fe4000affe4ff */
[C---:B------:R-:W-:Y:S02]  /*91d0*/  @!P0 LEA R164, P5, R23.reuse, c[0x0][0x1f8], 0x1 ;  /* 0x00007e0017a48a11 */ /* 0x040fe400078a08ff */
[----:B------:R-:W-:Y:S02]  /*91e0*/  @!P0 LEA.HI.X R173, R2, c[0x0][0x1fc], R21, 0x1, P6 ;  /* 0x00007f0002ad8a11 */ /* 0x000fe400030f0c15 */
[----:B------:R-:W-:Y:S01]  /*91f0*/  @!P0 LEA.HI.X R165, R23, c[0x0][0x1fc], R20, 0x1, P5 ;  /* 0x00007f0017a58a11 */ /* 0x000fe200028f0c14 */
[----:B------:R-:W3:Y:S01]  /*9200*/  LDSM.16.M88.4 R24, [R188+UR4+0xd100] ;  /* 0x00d10004bc18783b */ /* 0x000ee20008000200 */
[----:B------:R-:W-:Y:S02]  /*9210*/  @!P0 LEA R168, P5, R0, c[0x0][0x1f8], 0x1 ;  /* 0x00007e0000a88a11 */ /* 0x000fe400078a08ff */
[----:B------:R-:W-:Y:S01]  /*9220*/  @!P0 IADD3.X R29, R212, UR22, RZ, P4, !PT ;  /* 0x00000016d41d8c10 */ /* 0x000fe2000a7fe4ff */
[----:B------:R-:W-:Y:S01]  /*9230*/  @!UP1 UIADD3.X UR22, UR11, UR22, URZ, UP0, !UPT ;  /* 0x000000160b169290 */ /* 0x000fe200087fe43f */
[----:B------:R-:W-:Y:S02]  /*9240*/  @!P0 IADD3 R2, P4, R194, UR24, RZ ;  /* 0x00000018c2028c10 */ /* 0x000fe4000ff9e0ff */
[----:B------:R-:W-:Y:S01]  /*9250*/  @!P0 LEA.HI.X R169, R0, c[0x0][0x1fc], R29, 0x1, P5 ;  /* 0x00007f0000a98a11 */ /* 0x000fe200028f0c1d */
[----:B------:R-:W4:Y:S01]  /*9260*/  LDSM.16.M88.4 R136, [R188+UR4+0xd900] ;  /* 0x00d90004bc88783b */ /* 0x000f220008000200 */
[C---:B------:R-:W-:Y:S02]  /*9270*/  @!P0 LEA R170, P5, R2.reuse, c[0x0][0x1f8], 0x1 ;  /* 0x00007e0002aa8a11 */ /* 0x040fe400078a08ff */
[----:B------:R-:W-:Y:S02]  /*9280*/  @!P0 IADD3.X R29, R199, UR22, RZ, P4, !PT ;  /* 0x00000016c71d8c10 */ /* 0x000fe4000a7fe4ff */
[----:B------:R-:W-:Y:S02]  /*9290*/  @!P0 IADD3 R0, P4, R215, UR24, RZ ;  /* 0x00000018d7008c10 */ /* 0x000fe4000ff9e0ff */
[----:B------:R-:W-:Y:S01]  /*92a0*/  @!P0 LEA.HI.X R171, R2, c[0x0][0x1fc], R29, 0x1, P5 ;  /* 0x00007f0002ab8a11 */ /* 0x000fe200028f0c1d */
[----:B------:R-:W-:Y:S01]  /*92b0*/  LDSM.16.M88.4 R140, [R186] ;  /* 0x00000000ba8c783b */ /* 0x000fe20000000200 */
[----:B------:R-:W-:Y:S02]  /*92c0*/  @!P0 IADD3 R159, P5, R213, UR24, RZ ;  /* 0x00000018d59f8c10 */ /* 0x000fe4000ffbe0ff */
[----:B------:R-:W-:Y:S02]  /*92d0*/  @!P0 LEA R176, P6, R0, c[0x0][0x1f8], 0x1 ;  /* 0x00007e0000b08a11 */ /* 0x000fe400078c08ff */
[----:B------:R-:W-:Y:S02]  /*92e0*/  @!P0 IADD3.X R157, R214, UR22, RZ, P4, !PT ;  /* 0x00000016d69d8c10 */ /* 0x000fe4000a7fe4ff */
[----:B------:R-:W-:Y:S01]  /*92f0*/  @!P0 LEA R174, P4, R159, c[0x0][0x1f8], 0x1 ;  /* 0x00007e009fae8a11 */ /* 0x000fe200078808ff */
[C---:B-1----:R-:W-:Y:S01]  /*9300*/  HMMA.16816.F32.BF16 R4, R32.reuse, R8, RZ ;  /* 0x000000082004723c */ /* 0x042fe200000418ff */
[----:B------:R-:W1:Y:S02]  /*9310*/  LDSM.16.M88.4 R144, [R191+0xc100] ;  /* 0x00c10000bf90783b */ /* 0x000e640000000200 */
[----:B------:R-:W-:Y:S02]  /*9320*/  @!P0 LEA.HI.X R177, R0, c[0x0][0x1fc], R157, 0x1, P6 ;  /* 0x00007f0000b18a11 */ /* 0x000fe400030f0c9d */
[-C--:B------:R-:W-:Y:S02]  /*9330*/  IADD3 R0, R192, R132.reuse, RZ ;  /* 0x00000084c0007210 */ /* 0x080fe40007ffe0ff */
[----:B------:R-:W-:Y:S01]  /*9340*/  IADD3 R132, R189, R132, R192 ;  /* 0x00000084bd847210 */ /* 0x000fe20007ffe0c0 */
[C---:B------:R-:W-:Y:S01]  /*9350*/  HMMA.16816.F32.BF16 R8, R32.reuse, R10, RZ ;  /* 0x0000000a2008723c */ /* 0x040fe200000418ff */
[----:B------:R-:W5:Y:S03]  /*9360*/  LDSM.16.M88.4 R148, [R191+0xc900] ;  /* 0x00c90000bf94783b */ /* 0x000f660000000200 */
[----:B------:R-:W-:Y:S01]  /*9370*/  @!P0 IADD3.X R2, R212, UR22, RZ, P5, !PT ;  /* 0x00000016d4028c10 */ /* 0x000fe2000affe4ff */
[----:B------:R-:W-:Y:S03]  /*9380*/  UIADD3 UR22, UR21, -0x2, URZ ;  /* 0xfffffffe15167890 */ /* 0x000fe6000fffe03f */
[C---:B--2---:R-:W-:Y:S01]  /*9390*/  HMMA.16816.F32.BF16 R12, R32.reuse, R16, RZ ;  /* 0x00000010200c723c */ /* 0x044fe200000418ff */
[----:B------:R-:W2:Y:S01]  /*93a0*/  LDSM.16.M88.4 R152, [R191+0xd100] ;  /* 0x00d10000bf98783b */ /* 0x000ea20000000200 */
[----:B------:R-:W-:Y:S02]  /*93b0*/  UISETP.GE.AND UP1, UPT, UR22, UR10, UPT ;  /* 0x0000000a1600728c */ /* 0x000fe4000bf26270 */
[----:B------:R-:W-:Y:S02]  /*93c0*/  @!P0 LEA.HI.X R175, R159, c[0x0][0x1fc], R2, 0x1, P4 ;  /* 0x00007f009faf8a11 */ /* 0x000fe400020f0c02 */
[----:B------:R-:W-:Y:S02]  /*93d0*/  IADD3 R2, R192, R191, RZ ;  /* 0x000000bfc0027210 */ /* 0x000fe40007ffe0ff */
[C---:B------:R-:W-:Y:S01]  /*93e0*/  HMMA.16816.F32.BF16 R16, R32.reuse, R18, RZ ;  /* 0x000000122010723c */ /* 0x040fe200000418ff */
[----:B------:R-:W2:Y:S04]  /*93f0*/  LDSM.16.M88.4 R156, [R191+0xd900] ;  /* 0x00d90000bf9c783b */ /* 0x000ea80000000200 */
[----:B------:R-:W-:Y:S02]  /*9400*/  @UP1 USHF.R.S32.HI UR23, URZ, 0x1f, UR22 ;  /* 0x0000001f3f171899 */ /* 0x000fe40008011416 */
[----:B------:R-:W-:Y:S01]  /*9410*/  @UP1 UIMAD.WIDE.U32 UR24, UR22, UR6, URZ ;  /* 0x00000006161812a5 */ /* 0x000fe2000f8e003f */
[C---:B---3--:R-:W-:Y:S01]  /*9420*/  HMMA.16816.F32.BF16 R20, R32.reuse, R24, RZ ;  /* 0x000000182014723c */ /* 0x048fe200000418ff */
[----:B------:R-:W-:Y:S01]  /*9430*/  @!PT LDS RZ, [RZ] ;  /* 0x00000000fffff984 */ /* 0x000fe20000000800 */
[----:B------:R-:W-:Y:S01]  /*9440*/  @!PT LDS RZ, [RZ] ;  /* 0x00000000fffff984 */ /* 0x000fe20000000800 */
[----:B------:R-:W-:Y:S01]  /*9450*/  @!PT LDS RZ, [RZ] ;  /* 0x00000000fffff984 */ /* 0x000fe20000000800 */
[----:B------:R3:W-:Y:S01]  /*9460*/  @!P0 LDGSTS.E.BYPASS.LTC128B.128 [R167], [R172.64], !P3 ;  /* 0x00000000aca78fae */ /* 0x0007e2000d901d52 */
[----:B------:R-:W-:Y:S04]  /*9470*/  @UP1 UIMAD UR23, UR23, UR6, URZ ;  /* 0x00000006171712a4 */ /* 0x000fe8000f8e023f */
[----:B------:R-:W-:Y:S02]  /*9480*/  @UP1 UIMAD UR23, UR22, UR7, UR23 ;  /* 0x00000007161712a4 */ /* 0x000fe4000f8e0217 */
[C---:B------:R-:W-:Y:S01]  /*9490*/  HMMA.16816.F32.BF16 R24, R32.reuse, R26, RZ ;  /* 0x0000001a2018723c */ /* 0x040fe200000418ff */
[----:B------:R3:W-:Y:S01]  /*94a0*/  @!P0 LDGSTS.E.BYPASS.LTC128B.128 [R167+0x2000], [R164.64], !P2 ;  /* 0x02000000a4a78fae */ /* 0x0007e2000d101d52 */
[----:B------:R-:W-:Y:S02]  /*94b0*/  @UP1 USHF.L.U32 UR22, UR24, 0x6, URZ ;  /* 0x0000000618161899 */ /* 0x000fe4000800063f */
[----:B------:R-:W-:Y:S02]  /*94c0*/  @UP1 UIADD3 UR23, UR25, UR23, URZ ;  /* 0x0000001719171290 */ /* 0x000fe4000fffe03f */
[----:B------:R-:W-:Y:S02]  /*94d0*/  UIADD3 UR25, UR15, 0x1, URZ ;  /* 0x000000010f197890 */ /* 0x000fe4000fffe03f */
[C---:B----4-:R-:W-:Y:S01]  /*94e0*/  HMMA.16816.F32.BF16 R28, R32.reuse, R136, RZ ;  /* 0x00000088201c723c */ /* 0x050fe200000418ff */
[----:B------:R3:W-:Y:S01]  /*94f0*/  @!P0 LDGSTS.E.BYPASS.LTC128B.128 [R167+0x4000], [R168.64], !P1 ;  /* 0x04000000a8a78fae */ /* 0x0007e2000c901d52 */
[----:B------:R-:W-:Y:S02]  /*9500*/  @UP1 USHF.L.U64.HI UR23, UR24, 0x6, UR23 ;  /* 0x0000000618171899 */ /* 0x000fe40008010217 */
[----:B------:R-:W-:Y:S04]  /*9510*/  @UP1 UIADD3 UR24, UP0, UR14, UR22, URZ ;  /* 0x000000160e181290 */ /* 0x000fe8000ff1e03f */
[----:B------:R-:W-:Y:S01]  /*9520*/  HMMA.16816.F32.BF16 R32, R32, R138, RZ ;  /* 0x0000008a2020723c */ /* 0x000fe200000418ff */
[----:B------:R3:W-:Y:S07]  /*9530*/  @!P0 LDGSTS.E.BYPASS.LTC128B.128 [R167+0x1000], [R170.64], !P3 ;  /* 0x01000000aaa78fae */ /* 0x0007ee000d901d52 */
[C---:B-1----:R-:W-:Y:S01]  /*9540*/  HMMA.16816.F32.BF16 R4, R140.reuse, R144, R4 ;  /* 0x000000908c04723c */ /* 0x042fe20000041804 */
[----:B------:R3:W-:Y:S07]  /*9550*/  @!P0 LDGSTS.E.BYPASS.LTC128B.128 [R167+0x3000], [R176.64], !P2 ;  /* 0x03000000b0a78fae */ /* 0x0007ee000d101d52 */
[C---:B------:R-:W-:Y:S01]  /*9560*/  HMMA.16816.F32.BF16 R8, R140.reuse, R146, R8 ;  /* 0x000000928c08723c */ /* 0x040fe20000041808 */
[----:B------:R3:W-:Y:S01]  /*9570*/  @!P0 LDGSTS.E.BYPASS.LTC128B.128 [R167+0x5000], [R174.64], !P1 ;  /* 0x05000000aea78fae */ /* 0x0007e2000c901d52 */
[----:B------:R-:W-:Y:S06]  /*9580*/  PLOP3.LUT P0, PT, PT, PT, UP1, 0x80, 0x0 ;  /* 0x000000000000781c */ /* 0x000fec0003f0f018 */
[C---:B-----5:R-:W-:Y:S01]  /*9590*/  HMMA.16816.F32.BF16 R12, R140.reuse, R148, R12 ;  /* 0x000000948c0c723c */ /* 0x060fe2000004180c */
[----:B------:R-:W-:Y:S07]  /*95a0*/  LDSM.16.M88.4 R136, [R185] ;  /* 0x00000000b988783b */ /* 0x000fee0000000200 */
[C---:B------:R-:W-:Y:S01]  /*95b0*/  HMMA.16816.F32.BF16 R16, R140.reuse, R150, R16 ;  /* 0x000000968c10723c */ /* 0x040fe20000041810 */
[----:B------:R-:W1:Y:S07]  /*95c0*/  LDSM.16.M88.4 R160, [R0+0xc100] ;  /* 0x00c1000000a0783b */ /* 0x000e6e0000000200 */
[C---:B--2---:R-:W-:Y:S01]  /*95d0*/  HMMA.16816.F32.BF16 R20, R140.reuse, R152, R20 ;  /* 0x000000988c14723c */ /* 0x044fe20000041814 */
[----:B------:R-:W0:Y:S07]  /*95e0*/  LDGDEPBAR ;  /* 0x00000000000079af */ /* 0x000e2e0000000000 */
[C---:B------:R-:W-:Y:S01]  /*95f0*/  HMMA.16816.F32.BF16 R24, R140.reuse, R154, R24 ;  /* 0x0000009a8c18723c */ /* 0x040fe20000041818 */
[----:B------:R-:W2:Y:S07]  /*9600*/  LDSM.16.M88.4 R144, [R0+0xc900] ;  /* 0x00c900000090783b */ /* 0x000eae0000000200 */
[C---:B------:R-:W-:Y:S01]  /*9610*/  HMMA.16816.F32.BF16 R28, R140.reuse, R156, R28 ;  /* 0x0000009c8c1c723c */ /* 0x040fe2000004181c */
[----:B------:R-:W4:Y:S07]  /*9620*/  LDSM.16.M88.4 R148, [R0+0xd100] ;  /* 0x00d100000094783b */ /* 0x000f2e0000000200 */
[----:B------:R-:W-:Y:S01]  /*9630*/  HMMA.16816.F32.BF16 R32, R140, R158, R32 ;  /* 0x0000009e8c20723c */ /* 0x000fe20000041820 */
[----:B------:R-:W5:Y:S07]  /*9640*/  LDSM.16.M88.4 R152, [R0+0xd900] ;  /* 0x00d900000098783b */ /* 0x000f6e0000000200 */
[C---:B-1----:R-:W-:Y:S01]  /*9650*/  HMMA.16816.F32.BF16 R4, R136.reuse, R160, R4 ;  /* 0x000000a08804723c */ /* 0x042fe20000041804 */
[----:B---3--:R-:W-:Y:S07]  /*9660*/  LDSM.16.M88.4 R164, [R184] ;  /* 0x00000000b8a4783b */ /* 0x008fee0000000200 */
[C---:B------:R-:W-:Y:S01]  /*9670*/  HMMA.16816.F32.BF16 R8, R136.reuse, R162, R8 ;  /* 0x000000a28808723c */ /* 0x040fe20000041808 */
[----:B------:R-:W1:Y:S07]  /*9680*/  LDSM.16.M88.4 R168, [R2+0xc100] ;  /* 0x00c1000002a8783b */ /* 0x000e6e0000000200 */
[C---:B--2---:R-:W-:Y:S01]  /*9690*/  HMMA.16816.F32.BF16 R12, R136.reuse, R144, R12 ;  /* 0x00000090880c723c */ /* 0x044fe2000004180c */
[----:B------:R-:W2:Y:S07]  /*96a0*/  LDSM.16.M88.4 R140, [R2+0xc900] ;  /* 0x00c90000028c783b */ /* 0x000eae0000000200 */
[C---:B------:R-:W-:Y:S01]  /*96b0*/  HMMA.16816.F32.BF16 R16, R136.reuse, R146, R16 ;  /* 0x000000928810723c */ /* 0x040fe20000041810 */
[----:B------:R-:W3:Y:S07]  /*96c0*/  LDSM.16.M88.4 R156, [R2+0xd100] ;  /* 0x00d10000029c783b */ /* 0x000eee0000000200 */
[C---:B----4-:R-:W-:Y:S01]  /*96d0*/  HMMA.16816.F32.BF16 R20, R136.reuse, R148, R20 ;  /* 0x000000948814723c */ /* 0x050fe20000041814 */
[----:B------:R-:W4:Y:S07]  /*96e0*/  LDSM.16.M88.4 R144, [R2+0xd900] ;  /* 0x00d900000290783b */ /* 0x000f2e0000000200 */
[C---:B------:R-:W-:Y:S01]  /*96f0*/  HMMA.16816.F32.BF16 R24, R136.reuse, R150, R24 ;  /* 0x000000968818723c */ /* 0x040fe20000041818 */
[----:B------:R-:W-:Y:S07]  /*9700*/  LDSM.16.M88.4 R148, [R188+UR4+0xe100] ;  /* 0x00e10004bc94783b */ /* 0x000fee0008000200 */
[C---:B-----5:R-:W-:Y:S01]  /*9710*/  HMMA.16816.F32.BF16 R28, R136.reuse, R152, R28 ;  /* 0x00000098881c723c */ /* 0x060fe2000004181c */
[----:B------:R-:W-:Y:S07]  /*9720*/  LDSM.16.M88.4 R160, [R188+UR4+0xf900] ;  /* 0x00f90004bca0783b */ /* 0x000fee0008000200 */
[----:B------:R-:W-:Y:S01]  /*9730*/  HMMA.16816.F32.BF16 R32, R136, R154, R32 ;  /* 0x0000009a8820723c */ /* 0x000fe20000041820 */
[----:B------:R-:W5:Y:S07]  /*9740*/  LDSM.16.M88.4 R136, [R190+0x4000] ;  /* 0x00400000be88783b */ /* 0x000f6e0000000200 */
[C---:B-1----:R-:W-:Y:S01]  /*9750*/  HMMA.16816.F32.BF16 R4, R164.reuse, R168, R4 ;  /* 0x000000a8a404723c */ /* 0x042fe20000041804 */
[----:B------:R-:W1:Y:S07]  /*9760*/  LDSM.16.M88.4 R152, [R188+UR4+0xe900] ;  /* 0x00e90004bc98783b */ /* 0x000e6e0008000200 */
[C---:B------:R-:W-:Y:S01]  /*9770*/  HMMA.16816.F32.BF16 R8, R164.reuse, R170, R8 ;  /* 0x000000aaa408723c */ /* 0x040fe20000041808 */
[----:B------:R-:W-:Y:S07]  /*9780*/  LDSM.16.M88.4 R168, [R191+0xe100] ;  /* 0x00e10000bfa8783b */ /* 0x000fee0000000200 */
[C---:B--2---:R-:W-:Y:S01]  /*9790*/  HMMA.16816.F32.BF16 R12, R164.reuse, R140, R12 ;  /* 0x0000008ca40c723c */ /* 0x044fe2000004180c */
[----:B------:R-:W-:Y:S07]  /*97a0*/  LDSM.16.M88.4 R172, [R191+0xe900] ;  /* 0x00e90000bfac783b */ /* 0x000fee0000000200 */
[C---:B------:R-:W-:Y:S01]  /*97b0*/  HMMA.16816.F32.BF16 R16, R164.reuse, R142, R16 ;  /* 0x0000008ea410723c */ /* 0x040fe20000041810 */
[----:B------:R-:W2:Y:S07]  /*97c0*/  LDSM.16.M88.4 R140, [R188+UR4+0xf100] ;  /* 0x00f10004bc8c783b */ /* 0x000eae0008000200 */
[C---:B---3--:R-:W-:Y:S01]  /*97d0*/  HMMA.16816.F32.BF16 R20, R164.reuse, R156, R20 ;  /* 0x0000009ca414723c */ /* 0x048fe20000041814 */
[----:B------:R-:W-:Y:S07]  /*97e0*/  LDSM.16.M88.4 R176, [R0+0xe100] ;  /* 0x00e1000000b0783b */ /* 0x000fee0000000200 */
[C---:B------:R-:W-:Y:S01]  /*97f0*/  HMMA.16816.F32.BF16 R24, R164.reuse, R158, R24 ;  /* 0x0000009ea418723c */ /* 0x040fe20000041818 */
[----:B------:R-:W3:Y:S07]  /*9800*/  LDSM.16.M88.4 R156, [R186+0x4000] ;  /* 0x00400000ba9c783b */ /* 0x000eee0000000200 */
[C---:B----4-:R-:W-:Y:S01]  /*9810*/  HMMA.16816.F32.BF16 R28, R164.reuse, R144, R28 ;  /* 0x00000090a41c723c */ /* 0x050fe2000004181c */
[----:B------:R-:W-:Y:S07]  /*9820*/  LDSM.16.M88.4 R180, [R188+UR4+0x10100] ;  /* 0x01010004bcb4783b */ /* 0x000fee0008000200 */
[----:B------:R-:W-:Y:S01]  /*9830*/  HMMA.16816.F32.BF16 R32, R164, R146, R32 ;  /* 0x00000092a420723c */ /* 0x000fe20000041820 */
[----:B------:R-:W4:Y:S07]  /*9840*/  LDSM.16.M88.4 R144, [R191+0xf100] ;  /* 0x00f10000bf90783b */ /* 0x000f2e0000000200 */
[C---:B-----5:R-:W-:Y:S01]  /*9850*/  HMMA.16816.F32.BF16 R4, R136.reuse, R148, R4 ;  /* 0x000000948804723c */ /* 0x060fe20000041804 */
[----:B------:R-:W-:Y:S07]  /*9860*/  LDSM.16.M88.4 R164, [R185+0x4000] ;  /* 0x00400000b9a4783b */ /* 0x000fee0000000200 */
[C---:B------:R-:W-:Y:S01]  /*9870*/  HMMA.16816.F32.BF16 R8, R136.reuse, R150, R8 ;  /* 0x000000968808723c */ /* 0x040fe20000041808 */
[----:B------:R-:W5:Y:S07]  /*9880*/  LDSM.16.M88.4 R148, [R191+0xf900] ;  /* 0x00f90000bf94783b */ /* 0x000f6e0000000200 */
[C---:B-1----:R-:W-:Y:S08]  /*9890*/  HMMA.16816.F32.BF16 R12, R136.reuse, R152, R12 ;  /* 0x00000098880c723c */ /* 0x042ff0000004180c */
[C---:B------:R-:W-:Y:S01]  /*98a0*/  HMMA.16816.F32.BF16 R16, R136.reuse, R154, R16 ;  /* 0x0000009a8810723c */ /* 0x040fe20000041810 */
[----:B------:R-:W-:Y:S07]  /*98b0*/  LDSM.16.M88.4 R152, [R0+0xf900] ;  /* 0x00f900000098783b */ /* 0x000fee0000000200 */
[C---:B--2---:R-:W-:Y:S08]  /*98c0*/  HMMA.16816.F32.BF16 R20, R136.reuse, R140, R20 ;  /* 0x0000008c8814723c */ /* 0x044ff00000041814 */
[C---:B------:R-:W-:Y:S01]  /*98d0*/  HMMA.16816.F32.BF16 R24, R136.reuse, R142, R24 ;  /* 0x0000008e8818723c */ /* 0x040fe20000041818 */
[----:B------:R-:W-:Y:S07]  /*98e0*/  LDSM.16.M88.4 R140, [R0+0xf100] ;  /* 0x00f10000008c783b */ /* 0x000fee0000000200 */
[C---:B------:R-:W-:Y:S08]  /*98f0*/  HMMA.16816.F32.BF16 R28, R136.reuse, R160, R28 ;  /* 0x000000a0881c723c */ /* 0x040ff0000004181c */
[----:B------:R-:W-:Y:S01]  /*9900*/  HMMA.16816.F32.BF16 R32, R136, R162, R32 ;  /* 0x000000a28820723c */ /* 0x000fe20000041820 */
[----:B------:R-:W1:Y:S07]  /*9910*/  LDSM.16.M88.4 R136, [R0+0xe900] ;  /* 0x00e900000088783b */ /* 0x000e6e0000000200 */
[C---:B---3--:R-:W-:Y:S01]  /*9920*/  HMMA.16816.F32.BF16 R4, R156.reuse, R168, R4 ;  /* 0x000000a89c04723c */ /* 0x048fe20000041804 */
[----:B------:R-:W-:Y:S07]  /*9930*/  LDSM.16.M88.4 R160, [R184+0x4000] ;  /* 0x00400000b8a0783b */ /* 0x000fee0000000200 */
[C---:B------:R-:W-:Y:S01]  /*9940*/  HMMA.16816.F32.BF16 R8, R156.reuse, R170, R8 ;  /* 0x000000aa9c08723c */ /* 0x040fe20000041808 */
[----:B------:R-:W2:Y:S07]  /*9950*/  LDSM.16.M88.4 R168, [R2+0xe100] ;  /* 0x00e1000002a8783b */ /* 0x000eae0000000200 */
[C---:B------:R-:W-:Y:S08]  /*9960*/  HMMA.16816.F32.BF16 R12, R156.reuse, R172, R12 ;  /* 0x000000ac9c0c723c */ /* 0x040ff0000004180c */
[C---:B------:R-:W-:Y:S01]  /*9970*/  HMMA.16816.F32.BF16 R16, R156.reuse, R174, R16 ;  /* 0x000000ae9c10723c */ /* 0x040fe20000041810 */
[----:B------:R-:W-:Y:S07]  /*9980*/  LDSM.16.M88.4 R172, [R190+0x8000] ;  /* 0x00800000beac783b */ /* 0x000fee0000000200 */
[C---:B----4-:R-:W-:Y:S08]  /*9990*/  HMMA.16816.F32.BF16 R20, R156.reuse, R144, R20 ;  /* 0x000000909c14723c */ /* 0x050ff00000041814 */
[C---:B------:R-:W-:Y:S01]  /*99a0*/  HMMA.16816.F32.BF16 R24, R156.reuse, R146, R24 ;  /* 0x000000929c18723c */ /* 0x040fe20000041818 */
[----:B------:R-:W3:Y:S07]  /*99b0*/  LDSM.16.M88.4 R144, [R132+0xe900] ;  /* 0x00e900008490783b */ /* 0x000eee0000000200 */
[C---:B-----5:R-:W-:Y:S08]  /*99c0*/  HMMA.16816.F32.BF16 R28, R156.reuse, R148, R28 ;  /* 0x000000949c1c723c */ /* 0x060ff0000004181c */
[----:B------:R-:W-:Y:S01]  /*99d0*/  HMMA.16816.F32.BF16 R32, R156, R150, R32 ;  /* 0x000000969c20723c */ /* 0x000fe20000041820 */
[----:B------:R-:W4:Y:S07]  /*99e0*/  LDSM.16.M88.4 R148, [R132+0xf100] ;  /* 0x00f100008494783b */ /* 0x000f2e0000000200 */
[C---:B------:R-:W-:Y:S01]  /*99f0*/  HMMA.16816.F32.BF16 R4, R164.reuse, R176, R4 ;  /* 0x000000b0a404723c */ /* 0x040fe20000041804 */
[----:B------:R-:W5:Y:S07]  /*9a00*/  LDSM.16.M88.4 R156, [R132+0xf900] ;  /* 0x00f90000849c783b */ /* 0x000f6e0000000200 */
[C---:B------:R-:W-:Y:S01]  /*9a10*/  HMMA.16816.F32.BF16 R8, R164.reuse, R178, R8 ;  /* 0x000000b2a408723c */ /* 0x040fe20000041808 */
[----:B------:R-:W-:Y:S07]  /*9a20*/  LDSM.16.M88.4 R176, [R191+0x10100] ;  /* 0x01010000bfb0783b */ /* 0x000fee0000000200 */
[C---:B-1----:R-:W-:Y:S08]  /*9a30*/  HMMA.16816.F32.BF16 R12, R164.reuse, R136, R12 ;  /* 0x00000088a40c723c */ /* 0x042ff0000004180c */
[C---:B------:R-:W-:Y:S01]  /*9a40*/  HMMA.16816.F32.BF16 R16, R164.reuse, R138, R16 ;  /* 0x0000008aa410723c */ /* 0x040fe20000041810 */
[----:B------:R-:W1:Y:S07]  /*9a50*/  LDSM.16.M88.4 R136, [R188+UR4+0x10900] ;  /* 0x01090004bc88783b */ /* 0x000e6e0008000200 */
[C---:B------:R-:W-:Y:S08]  /*9a60*/  HMMA.16816.F32.BF16 R20, R164.reuse, R140, R20 ;  /* 0x0000008ca414723c */ /* 0x040ff00000041814 */
[C---:B------:R-:W-:Y:S01]  /*9a70*/  HMMA.16816.F32.BF16 R24, R164.reuse, R142, R24 ;  /* 0x0000008ea418723c */ /* 0x040fe20000041818 */
[----:B------:R-:W1:Y:S07]  /*9a80*/  LDSM.16.M88.4 R140, [R188+UR4+0x11100] ;  /* 0x01110004bc8c783b */ /* 0x000e6e0008000200 */
[C---:B------:R-:W-:Y:S08]  /*9a90*/  HMMA.16816.F32.BF16 R28, R164.reuse, R152, R28 ;  /* 0x00000098a41c723c */ /* 0x040ff0000004181c */
[----:B------:R-:W-:Y:S01]  /*9aa0*/  HMMA.16816.F32.BF16 R32, R164, R154, R32 ;  /* 0x0000009aa420723c */ /* 0x000fe20000041820 */
[----:B------:R-:W1:Y:S07]  /*9ab0*/  LDSM.16.M88.4 R152, [R188+UR4+0x11900] ;  /* 0x01190004bc98783b */ /* 0x000e6e0008000200 */
        /* <DEDUP_REMOVED lines=10> */
[C---:B-----5:R-:W-:Y:S08]  /*9b60*/  HMMA.16816.F32.BF16 R28, R160.reuse, R156, R28 ;  /* 0x0000009ca01c723c */ /* 0x060ff0000004181c */
[----:B------:R-:W-:Y:S01]  /*9b70*/  HMMA.16816.F32.BF16 R32, R160, R158, R32 ;  /* 0x0000009ea020723c */ /* 0x000fe20000041820 */
[----:B------:R-:W5:Y:S07]  /*9b80*/  LDSM.16.M88.4 R156, [R191+0x11900] ;  /* 0x01190000bf9c783b */ /* 0x000f6e0000000200 */
        /* <DEDUP_REMOVED lines=15> */
[C---:B------:R-:W-:Y:S08]  /*9c80*/  HMMA.16816.F32.BF16 R8, R164.reuse, R178, R8 ;  /* 0x000000b2a408723c */ /* 0x040ff00000041808 */
[C---:B---3--:R-:W-:Y:S08]  /*9c90*/  HMMA.16816.F32.BF16 R12, R164.reuse, R144, R12 ;  /* 0x00000090a40c723c */ /* 0x048ff0000004180c */
[C---:B------:R-:W-:Y:S08]  /*9ca0*/  HMMA.16816.F32.BF16 R16, R164.reuse, R146, R16 ;  /* 0x00000092a410723c */ /* 0x040ff00000041810 */
[C---:B----4-:R-:W-:Y:S08]  /*9cb0*/  HMMA.16816.F32.BF16 R20, R164.reuse, R148, R20 ;  /* 0x00000094a414723c */ /* 0x050ff00000041814 */
[C---:B------:R-:W-:Y:S08]  /*9cc0*/  HMMA.16816.F32.BF16 R24, R164.reuse, R150, R24 ;  /* 0x00000096a418723c */ /* 0x040ff00000041818 */
[C---:B-----5:R-:W-:Y:S08]  /*9cd0*/  HMMA.16816.F32.BF16 R28, R164.reuse, R156, R28 ;  /* 0x0000009ca41c723c */ /* 0x060ff0000004181c */
[----:B------:R-:W-:Y:S08]  /*9ce0*/  HMMA.16816.F32.BF16 R32, R164, R158, R32 ;  /* 0x0000009ea420723c */ /* 0x000ff00000041820 */
[C---:B------:R-:W-:Y:S08]  /*9cf0*/  HMMA.16816.F32.BF16 R4, R160.reuse, R168, R4 ;  /* 0x000000a8a004723c */ /* 0x040ff00000041804 */
[C---:B------:R-:W-:Y:S08]  /*9d00*/  HMMA.16816.F32.BF16 R8, R160.reuse, R170, R8 ;  /* 0x000000aaa008723c */ /* 0x040ff00000041808 */
[C---:B-1----:R-:W-:Y:S08]  /*9d10*/  HMMA.16816.F32.BF16 R12, R160.reuse, R136, R12 ;  /* 0x00000088a00c723c */ /* 0x042ff0000004180c */
[C---:B------:R-:W-:Y:S01]  /*9d20*/  HMMA.16816.F32.BF16 R16, R160.reuse, R138, R16 ;  /* 0x0000008aa010723c */ /* 0x040fe20000041810 */
[----:B------:R-:W1:Y:S07]  /*9d30*/  LDSM.16.M88.4 R136, [R132+0x10900] ;  /* 0x010900008488783b */ /* 0x000e6e0000000200 */
[C---:B------:R-:W-:Y:S08]  /*9d40*/  HMMA.16816.F32.BF16 R20, R160.reuse, R140, R20 ;  /* 0x0000008ca014723c */ /* 0x040ff00000041814 */
[C---:B------:R-:W-:Y:S08]  /*9d50*/  HMMA.16816.F32.BF16 R24, R160.reuse, R142, R24 ;  /* 0x0000008ea018723c */ /* 0x040ff00000041818 */
[C---:B------:R-:W-:Y:S08]  /*9d60*/  HMMA.16816.F32.BF16 R28, R160.reuse, R152, R28 ;  /* 0x00000098a01c723c */ /* 0x040ff0000004181c */
        /* <DEDUP_REMOVED lines=21> */
[----:B------:R-:W-:Y:S01]  /*9ec0*/  FMUL.FTZ R16, R16, c[0x0][0x320] ;  /* 0x0000c80010107a20 */ /* 0x000fe20000410000 */
[----:B-1----:R-:W-:Y:S01]  /*9ed0*/  FMNMX.FTZ R0, R161, R133, !PT ;  /* 0x00000085a1007209 */ /* 0x002fe20007810000 */
[----:B------:R-:W-:Y:S02]  /*9ee0*/  FMUL.FTZ R17, R17, c[0x0][0x320] ;  /* 0x0000c80011117a20 */ /* 0x000fe40000410000 */
[----:B------:R-:W-:Y:S02]  /*9ef0*/  FMUL.FTZ R18, R18, c[0x0][0x320] ;  /* 0x0000c80012127a20 */ /* 0x000fe40000410000 */
[----:B------:R-:W-:Y:S01]  /*9f00*/  FMUL.FTZ R19, R19, c[0x0][0x320] ;  /* 0x0000c80013137a20 */ /* 0x000fe20000410000 */
[----:B------:R1:W-:Y:S10]  /*9f10*/  MUFU.TANH R170, R11 ;  /* 0x0000000b00aa7308 */ /* 0x0003f40000002400 */
[----:B------:R-:W-:Y:S10]  /*9f20*/  MUFU.TANH R159, R13 ;  /* 0x0000000d009f7308 */ /* 0x000ff40000002400 */
[----:B------:R-:W-:Y:S01]  /*9f30*/  MUFU.TANH R176, R14 ;  /* 0x0000000e00b07308 */ /* 0x000fe20000002400 */
[C---:B--2---:R-:W-:Y:S01]  /*9f40*/  HMMA.16816.F32.BF16 R20, R172.reuse, R4, R20 ;  /* 0x00000004ac14723c */ /* 0x044fe20000041814 */
[----:B-1----:R-:W1:Y:S01]  /*9f50*/  LDSM.16.M88.4 R8, [R132+0x11900] ;  /* 0x011900008408783b */ /* 0x002e620000000200 */
        /* <DEDUP_REMOVED lines=28> */
[----:B------:R-:W-:Y:S01]  /*a120*/  FMUL.FTZ R32, R32, c[0x0][0x320] ;  /* 0x0000c80020207a20 */ /* 0x000fe20000410000 */
[----:B------:R-:W-:Y:S01]  /*a130*/  FMNMX.FTZ R13, R170, R13, !PT ;  /* 0x0000000daa0d7209 */ /* 0x000fe20007810000 */
[----:B------:R-:W-:Y:S01]  /*a140*/  FMUL.FTZ R33, R33, c[0x0][0x320] ;  /* 0x0000c80021217a20 */ /* 0x000fe20000410000 */
[----:B---3--:R-:W-:Y:S01]  /*a150*/  FMNMX.FTZ R0, R163, R0, !PT ;  /* 0x00000000a3007209 */ /* 0x008fe20007810000 */
[----:B------:R-:W-:Y:S01]  /*a160*/  FMUL.FTZ R34, R34, c[0x0][0x320] ;  /* 0x0000c80022227a20 */ /* 0x000fe20000410000 */
[----:B------:R-:W-:Y:S01]  /*a170*/  FMNMX.FTZ R13, R176, R13, !PT ;  /* 0x0000000db00d7209 */ /* 0x000fe20007810000 */
[----:B------:R-:W-:Y:S01]  /*a180*/  FMUL.FTZ R35, R35, c[0x0][0x320] ;  /* 0x0000c80023237a20 */ /* 0x000fe20000410000 */
[----:B------:R-:W-:Y:S02]  /*a190*/  FMNMX.FTZ R0, R171, R0, !PT ;  /* 0x00000000ab007209 */ /* 0x000fe40007810000 */
[----:B------:R-:W3:Y:S02]  /*a1a0*/  MUFU.TANH R139, R16 ;  /* 0x00000010008b7308 */ /* 0x000ee40000002400 */
[----:B--2---:R-:W-:Y:S04]  /*a1b0*/  FMNMX.FTZ R0, R169, R0, !PT ;  /* 0x00000000a9007209 */ /* 0x004fe80007810000 */
[----:B------:R-:W-:Y:S04]  /*a1c0*/  FMNMX.FTZ R0, R159, R0, !PT ;  /* 0x000000009f007209 */ /* 0x000fe80007810000 */
[----:B------:R-:W2:Y:S01]  /*a1d0*/  MUFU.TANH R137, R17 ;  /* 0x0000001100897308 */ /* 0x000ea20000002400 */
[----:B-1----:R-:W-:Y:S09]  /*a1e0*/  FMNMX.FTZ R13, R138, R13, !PT ;  /* 0x0000000d8a0d7209 */ /* 0x002ff20007810000 */
        /* <DEDUP_REMOVED lines=40> */
[----:B--2---:R-:W-:Y:S03]  /*a470*/  FMNMX.FTZ R9, R140, R13, !PT ;  /* 0x0000000d8c097209 */ /* 0x004fe60007810000 */
[----:B------:R-:W-:Y:S01]  /*a480*/  LDSM.16.MT88.4 R12, [R135+UR4+0x100] ;  /* 0x00010004870c783b */ /* 0x000fe20008004200 */
[----:B-1----:R-:W-:Y:S07]  /*a490*/  FMNMX.FTZ R7, R11, R2, !PT ;  /* 0x000000020b077209 */ /* 0x002fee0007810000 */
[----:B------:R-:W1:Y:S08]  /*a4a0*/  SHFL.BFLY PT, R0, R9, 0x2, 0x1f ;  /* 0x0c401f0009007f89 */ /* 0x000e7000000e0000 */
[----:B------:R-:W2:Y:S01]  /*a4b0*/  SHFL.BFLY PT, R2, R7, 0x1, 0x1f ;  /* 0x0c201f0007027f89 */ /* 0x000ea200000e0000 */
[----:B-1----:R-:W-:Y:S07]  /*a4c0*/  FMNMX.FTZ R5, R9, R0, !PT ;  /* 0x0000000009057209 */ /* 0x002fee0007810000 */
[----:B------:R-:W1:Y:S01]  /*a4d0*/  SHFL.BFLY PT, R0, R5, 0x1, 0x1f ;  /* 0x0c201f0005007f89 */ /* 0x000e6200000e0000 */
[----:B--2---:R-:W-:Y:S05]  /*a4e0*/  FMNMX.FTZ R2, R7, R2, !PT ;  /* 0x0000000207027209 */ /* 0x004fea0007810000 */
[C---:B------:R-:W-:Y:S02]  /*a4f0*/  FADD.FTZ R4, -R2.reuse, R133 ;  /* 0x0000008502047221 */ /* 0x040fe40000010100 */
[----:B------:R-:W-:Y:S02]  /*a500*/  FMUL.FTZ R148, R2, c[0x0][0x2d0] ;  /* 0x0000b40002947a20 */ /* 0x000fe40000410000 */
[----:B------:R-:W-:Y:S02]  /*a510*/  FMUL.FTZ R132, R4, c[0x0][0x2d0] ;  /* 0x0000b40004847a20 */ /* 0x000fe40000410000 */
[--C-:B------:R-:W-:Y:S02]  /*a520*/  FFMA.FTZ R167, R141, c[0x0][0x2d0], -R148.reuse ;  /* 0x0000b4008da77a23 */ /* 0x100fe40000010894 */
[--C-:B------:R-:W-:Y:S02]  /*a530*/  FFMA.FTZ R168, R161, c[0x0][0x2d0], -R148.reuse ;  /* 0x0000b400a1a87a23 */ /* 0x100fe40000010894 */
[--C-:B------:R-:W-:Y:S01]  /*a540*/  FFMA.FTZ R165, R163, c[0x0][0x2d0], -R148.reuse ;  /* 0x0000b400a3a57a23 */ /* 0x100fe20000010894 */
[----:B------:R-:W2:Y:S01]  /*a550*/  MUFU.EX2 R132, R132 ;  /* 0x0000008400847308 */ /* 0x000ea20000000800 */
[--C-:B------:R-:W-:Y:S02]  /*a560*/  FFMA.FTZ R164, R171, c[0x0][0x2d0], -R148.reuse ;  /* 0x0000b400aba47a23 */ /* 0x100fe40000010894 */
[--C-:B------:R-:W-:Y:S01]  /*a570*/  FFMA.FTZ R171, R139, c[0x0][0x2d0], -R148.reuse ;  /* 0x0000b4008bab7a23 */ /* 0x100fe20000010894 */
[----:B-1----:R-:W-:Y:S01]  /*a580*/  FMNMX.FTZ R0, R5, R0, !PT ;  /* 0x0000000005007209 */ /* 0x002fe20007810000 */
[--C-:B------:R-:W-:Y:S02]  /*a590*/  FFMA.FTZ R172, R137, c[0x0][0x2d0], -R148.reuse ;  /* 0x0000b40089ac7a23 */ /* 0x100fe40000010894 */
[--C-:B------:R-:W-:Y:S02]  /*a5a0*/  FFMA.FTZ R177, R157, c[0x0][0x2d0], -R148.reuse ;  /* 0x0000b4009db17a23 */ /* 0x100fe40000010894 */
[C---:B------:R-:W-:Y:S01]  /*a5b0*/  FMUL.FTZ R141, R0.reuse, c[0x0][0x2d0] ;  /* 0x0000b400008d7a20 */ /* 0x040fe20000410000 */
[----:B------:R-:W-:Y:S01]  /*a5c0*/  MUFU.EX2 R168, R168 ;  /* 0x000000a800a87308 */ /* 0x000fe20000000800 */
[----:B------:R-:W-:Y:S02]  /*a5d0*/  FADD.FTZ R4, -R0, R3 ;  /* 0x0000000300047221 */ /* 0x000fe40000010100 */
[--C-:B------:R-:W-:Y:S02]  /*a5e0*/  FFMA.FTZ R166, R162, c[0x0][0x2d0], -R141.reuse ;  /* 0x0000b400a2a67a23 */ /* 0x100fe4000001088d */
[--C-:B------:R-:W-:Y:S01]  /*a5f0*/  FFMA.FTZ R163, R160, c[0x0][0x2d0], -R141.reuse ;  /* 0x0000b400a0a37a23 */ /* 0x100fe2000001088d */
[----:B------:R-:W-:Y:S01]  /*a600*/  IADD3 R160, R187, R16, RZ ;  /* 0x00000010bba07210 */ /* 0x000fe20007ffe0ff */
[--C-:B------:R-:W-:Y:S02]  /*a610*/  FFMA.FTZ R162, R178, c[0x0][0x2d0], -R141.reuse ;  /* 0x0000b400b2a27a23 */ /* 0x100fe4000001088d */
[--C-:B------:R-:W-:Y:S01]  /*a620*/  FFMA.FTZ R161, R170, c[0x0][0x2d0], -R141.reuse ;  /* 0x0000b400aaa17a23 */ /* 0x100fe2000001088d */
[----:B------:R-:W1:Y:S01]  /*a630*/  MUFU.EX2 R167, R167 ;  /* 0x000000a700a77308 */ /* 0x000e620000000800 */
[----:B------:R-:W-:Y:S01]  /*a640*/  FMUL.FTZ R3, R4, c[0x0][0x2d0] ;  /* 0x0000b40004037a20 */ /* 0x000fe20000410000 */
[----:B------:R-:W-:Y:S01]  /*a650*/  IADD3 R4, R135, UR4, RZ ;  /* 0x0000000487047c10 */ /* 0x000fe2000fffe0ff */
[C---:B--2---:R-:W-:Y:S02]  /*a660*/  FMUL.FTZ R5, R132.reuse, R129 ;  /* 0x0000008184057220 */ /* 0x044fe40000410000 */
[C---:B------:R-:W-:Y:S01]  /*a670*/  FMUL.FTZ R8, R132.reuse, R124 ;  /* 0x0000007c84087220 */ /* 0x040fe20000410000 */
[----:B------:R-:W-:Y:S01]  /*a680*/  IADD3 R133, R187, R4, RZ ;  /* 0x00000004bb857210 */ /* 0x000fe20007ffe0ff */
[C---:B------:R-:W-:Y:S02]  /*a690*/  FMUL.FTZ R4, R132.reuse, R128 ;  /* 0x0000008084047220 */ /* 0x040fe40000410000 */
[C---:B------:R-:W-:Y:S01]  /*a6a0*/  FMUL.FTZ R9, R132.reuse, R125 ;  /* 0x0000007d84097220 */ /* 0x040fe20000410000 */
[----:B------:R-:W2:Y:S01]  /*a6b0*/  MUFU.EX2 R3, R3 ;  /* 0x0000000300037308 */ /* 0x000ea20000000800 */
[----:B------:R-:W3:Y:S01]  /*a6c0*/  LDSM.16.MT88.4 R20, [R133+0x100] ;  /* 0x000100008514783b */ /* 0x000ee20000004200 */
[C---:B------:R-:W-:Y:S02]  /*a6d0*/  FMUL.FTZ R16, R132.reuse, R116 ;  /* 0x0000007484107220 */ /* 0x040fe40000410000 */
[C---:B------:R-:W-:Y:S02]  /*a6e0*/  FMUL.FTZ R17, R132.reuse, R117 ;  /* 0x0000007584117220 */ /* 0x040fe40000410000 */
[C---:B------:R-:W-:Y:S02]  /*a6f0*/  FMUL.FTZ R24, R132.reuse, R108 ;  /* 0x0000006c84187220 */ /* 0x040fe40000410000 */
[C---:B------:R-:W-:Y:S02]  /*a700*/  FMUL.FTZ R25, R132.reuse, R109 ;  /* 0x0000006d84197220 */ /* 0x040fe40000410000 */
[----:B------:R-:W-:Y:S01]  /*a710*/  MUFU.EX2 R165, R165 ;  /* 0x000000a500a57308 */ /* 0x000fe20000000800 */
[C---:B------:R-:W-:Y:S02]  /*a720*/  FMUL.FTZ R32, R132.reuse, R100 ;  /* 0x0000006484207220 */ /* 0x040fe40000410000 */
[C---:B------:R-:W-:Y:S01]  /*a730*/  FMUL.FTZ R33, R132.reuse, R101 ;  /* 0x0000006584217220 */ /* 0x040fe20000410000 */
[----:B-1----:R-:W-:Y:S01]  /*a740*/  F2FP.BF16.PACK_AB R128, R167, R168 ;  /* 0x000000a8a780723e */ /* 0x002fe200000010ff */
[C---:B------:R-:W-:Y:S02]  /*a750*/  FMUL.FTZ R36, R132.reuse, R36 ;  /* 0x0000002484247220 */ /* 0x040fe40000410000 */
[----:B------:R-:W-:Y:S02]  /*a760*/  FMUL.FTZ R37, R132, R37 ;  /* 0x0000002584257220 */ /* 0x000fe40000410000 */
[--C-:B------:R-:W-:Y:S01]  /*a770*/  FFMA.FTZ R170, R159, c[0x0][0x2d0], -R148.reuse ;  /* 0x0000b4009faa7a23 */ /* 0x100fe20000010894 */
[----:B------:R-:W1:Y:S01]  /*a780*/  MUFU.EX2 R164, R164 ;  /* 0x000000a400a47308 */ /* 0x000e620000000800 */
[--C-:B------:R-:W-:Y:S02]  /*a790*/  FFMA.FTZ R174, R138, c[0x0][0x2d0], -R141.reuse ;  /* 0x0000b4008aae7a23 */ /* 0x100fe4000001088d */
[--C-:B------:R-:W-:Y:S02]  /*a7a0*/  FFMA.FTZ R175, R158, c[0x0][0x2d0], -R141.reuse ;  /* 0x0000b4009eaf7a23 */ /* 0x100fe4000001088d */
[C---:B--2---:R-:W-:Y:S02]  /*a7b0*/  FMUL.FTZ R6, R3.reuse, R130 ;  /* 0x0000008203067220 */ /* 0x044fe40000410000 */
        /* <DEDUP_REMOVED lines=9> */
[----:B------:R-:W2:Y:S01]  /*a850*/  MUFU.EX2 R163, R163 ;  /* 0x000000a300a37308 */ /* 0x000ea20000000800 */
[C---:B------:R-:W-:Y:S01]  /*a860*/  FMUL.FTZ R34, R3.reuse, R102 ;  /* 0x0000006603227220 */ /* 0x040fe20000410000 */
[----:B------:R-:W-:Y:S01]  /*a870*/  LDSM.16.MT88.4 R108, [R160+0x2100] ;  /* 0x00210000a06c783b */ /* 0x000fe20000004200 */
[C---:B------:R-:W-:Y:S01]  /*a880*/  FMUL.FTZ R35, R3.reuse, R103 ;  /* 0x0000006703237220 */ /* 0x040fe20000410000 */
[----:B-1----:R-:W-:Y:S01]  /*a890*/  F2FP.BF16.PACK_AB R130, R164, R165 ;  /* 0x000000a5a482723e */ /* 0x002fe200000010ff */
[C---:B------:R-:W-:Y:S02]  /*a8a0*/  FMUL.FTZ R38, R3.reuse, R38 ;  /* 0x0000002603267220 */ /* 0x040fe40000410000 */
[----:B------:R-:W-:Y:S02]  /*a8b0*/  FMUL.FTZ R39, R3, R39 ;  /* 0x0000002703277220 */ /* 0x000fe40000410000 */
[--C-:B------:R-:W-:Y:S01]  /*a8c0*/  FFMA.FTZ R178, R151, c[0x0][0x2d0], -R148.reuse ;  /* 0x0000b40097b27a23 */ /* 0x100fe20000010894 */
[----:B------:R-:W-:Y:S01]  /*a8d0*/  MUFU.EX2 R162, R162 ;  /* 0x000000a200a27308 */ /* 0x000fe20000000800 */
[----:B------:R-:W-:Y:S01]  /*a8e0*/  LDSM.16.MT88.4 R100, [R134+UR4+0x2100] ;  /* 0x002100048664783b */ /* 0x000fe20008004200 */
[--C-:B------:R-:W-:Y:S02]  /*a8f0*/  FFMA.FTZ R179, R155, c[0x0][0x2d0], -R148.reuse ;  /* 0x0000b4009bb37a23 */ /* 0x100fe40000010894 */
[--C-:B------:R-:W-:Y:S02]  /*a900*/  FFMA.FTZ R180, R153, c[0x0][0x2d0], -R148.reuse ;  /* 0x0000b40099b47a23 */ /* 0x100fe40000010894 */
[--C-:B------:R-:W-:Y:S02]  /*a910*/  FFMA.FTZ R181, R156, c[0x0][0x2d0], -R141.reuse ;  /* 0x0000b4009cb57a23 */ /* 0x100fe4000001088d */
[--C-:B------:R-:W-:Y:S01]  /*a920*/  FFMA.FTZ R182, R152, c[0x0][0x2d0], -R141.reuse ;  /* 0x0000b40098b67a23 */ /* 0x100fe2000001088d */
[----:B------:R-:W-:Y:S01]  /*a930*/  LDSM.16.MT88.4 R116, [R133+0x900] ;  /* 0x000900008574783b */ /* 0x000fe20000004200 */
[----:B------:R-:W1:Y:S01]  /*a940*/  MUFU.EX2 R161, R161 ;  /* 0x000000a100a17308 */ /* 0x000e620000000800 */
[--C-:B------:R-:W-:Y:S02]  /*a950*/  FFMA.FTZ R183, R154, c[0x0][0x2d0], -R141.reuse ;  /* 0x0000b4009ab77a23 */ /* 0x100fe4000001088d */
[--C-:B------:R-:W-:Y:S01]  /*a960*/  FFMA.FTZ R216, R150, c[0x0][0x2d0], -R141.reuse ;  /* 0x0000b40096d87a23 */ /* 0x100fe2000001088d */
[----:B--2---:R-:W-:Y:S01]  /*a970*/  F2FP.BF16.PACK_AB R129, R163, R166 ;  /* 0x000000a6a381723e */ /* 0x004fe200000010ff */
[--C-:B------:R-:W-:Y:S02]  /*a980*/  FFMA.FTZ R191, R149, c[0x0][0x2d0], -R148.reuse ;  /* 0x0000b40095bf7a23 */ /* 0x100fe40000010894 */
[----:B------:R-:W-:Y:S01]  /*a990*/  LDSM.16.MT88.4 R152, [R133+0x3900] ;  /* 0x003900008598783b */ /* 0x000fe20000004200 */
[--C-:B------:R-:W-:Y:S02]  /*a9a0*/  FFMA.FTZ R218, R147, c[0x0][0x2d0], -R148.reuse ;  /* 0x0000b40093da7a23 */ /* 0x100fe40000010894 */
[--C-:B------:R-:W-:Y:S01]  /*a9b0*/  FFMA.FTZ R217, R145, c[0x0][0x2d0], -R148.reuse ;  /* 0x0000b40091d97a23 */ /* 0x100fe20000010894 */
[----:B------:R-:W-:Y:S01]  /*a9c0*/  MUFU.EX2 R170, R170 ;  /* 0x000000aa00aa7308 */ /* 0x000fe20000000800 */
[--C-:B------:R-:W-:Y:S02]  /*a9d0*/  FFMA.FTZ R219, R146, c[0x0][0x2d0], -R141.reuse ;  /* 0x0000b40092db7a23 */ /* 0x100fe4000001088d */
[--C-:B------:R-:W-:Y:S01]  /*a9e0*/  FFMA.FTZ R222, R144, c[0x0][0x2d0], -R141.reuse ;  /* 0x0000b40090de7a23 */ /* 0x100fe2000001088d */
[----:B------:R-:W-:Y:S01]  /*a9f0*/  LDSM.16.MT88.4 R156, [R134+UR4+0x3900] ;  /* 0x00390004869c783b */ /* 0x000fe20008004200 */
[--C-:B------:R-:W-:Y:S02]  /*aa00*/  FFMA.FTZ R221, R142, c[0x0][0x2d0], -R141.reuse ;  /* 0x0000b4008edd7a23 */ /* 0x100fe4000001088d */
[C---:B------:R-:W-:Y:S02]  /*aa10*/  FMUL.FTZ R40, R132.reuse, R40 ;  /* 0x0000002884287220 */ /* 0x040fe40000410000 */
[C---:B------:R-:W-:Y:S01]  /*aa20*/  FMUL.FTZ R41, R132.reuse, R41 ;  /* 0x0000002984297220 */ /* 0x040fe20000410000 */
[----:B------:R-:W-:Y:S01]  /*aa30*/  MUFU.EX2 R171, R171 ;  /* 0x000000ab00ab7308 */ /* 0x000fe20000000800 */
[----:B------:R-:W-:Y:S01]  /*aa40*/  FMUL.FTZ R42, R3, R42 ;  /* 0x0000002a032a7220 */ /* 0x000fe20000410000 */
[----:B------:R-:W-:Y:S01]  /*aa50*/  LDSM.16.MT88.4 R144, [R160+0x1900] ;  /* 0x00190000a090783b */ /* 0x000fe20000004200 */
[----:B-1----:R-:W-:Y:S01]  /*aa60*/  F2FP.BF16.PACK_AB R131, R161, R162 ;  /* 0x000000a2a183723e */ /* 0x002fe200000010ff */
[C---:B------:R-:W-:Y:S02]  /*aa70*/  FMUL.FTZ R43, R3.reuse, R43 ;  /* 0x0000002b032b7220 */ /* 0x040fe40000410000 */
[C---:B------:R-:W-:Y:S02]  /*aa80*/  FMUL.FTZ R44, R132.reuse, R44 ;  /* 0x0000002c842c7220 */ /* 0x040fe40000410000 */
[C---:B------:R-:W-:Y:S02]  /*aa90*/  FMUL.FTZ R45, R132.reuse, R45 ;  /* 0x0000002d842d7220 */ /* 0x040fe40000410000 */
[C---:B------:R-:W-:Y:S01]  /*aaa0*/  HMMA.16816.F32.BF16 R4, R128.reuse, R12, R4 ;  /* 0x0000000c8004723c */ /* 0x040fe20000041804 */
[----:B------:R-:W1:Y:S04]  /*aab0*/  MUFU.EX2 R172, R172 ;  /* 0x000000ac00ac7308 */ /* 0x000e680000000800 */
        /* <DEDUP_REMOVED lines=9> */
[----:B------:R-:W2:Y:S01]  /*ab50*/  LDSM.16.MT88.4 R120, [R160+0x100] ;  /* 0x00010000a078783b */ /* 0x000ea20000004200 */
[C---:B------:R-:W-:Y:S02]  /*ab60*/  FMUL.FTZ R48, R132.reuse, R48 ;  /* 0x0000003084307220 */ /* 0x040fe40000410000 */
[C---:B------:R-:W-:Y:S02]  /*ab70*/  FMUL.FTZ R49, R132.reuse, R49 ;  /* 0x0000003184317220 */ /* 0x040fe40000410000 */
[C---:B---3--:R-:W-:Y:S03]  /*ab80*/  HMMA.16816.F32.BF16 R12, R128.reuse, R20, R12 ;  /* 0x00000014800c723c */ /* 0x048fe6000004180c */
        /* <DEDUP_REMOVED lines=10> */
[----:B------:R-:W3:Y:S01]  /*ac30*/  LDSM.16.MT88.4 R112, [R135+UR4+0x2100] ;  /* 0x002100048770783b */ /* 0x000ee20008004200 */
        /* <DEDUP_REMOVED lines=14> */
[----:B------:R-:W4:Y:S01]  /*ad20*/  LDSM.16.MT88.4 R104, [R133+0x2100] ;  /* 0x002100008568783b */ /* 0x000f220000004200 */
[C---:B------:R-:W-:Y:S02]  /*ad30*/  FMUL.FTZ R58, R3.reuse, R58 ;  /* 0x0000003a033a7220 */ /* 0x040fe40000410000 */
[C---:B------:R-:W-:Y:S02]  /*ad40*/  FMUL.FTZ R59, R3.reuse, R59 ;  /* 0x0000003b033b7220 */ /* 0x040fe40000410000 */
[C---:B--2---:R-:W-:Y:S02]  /*ad50*/  HMMA.16816.F32.BF16 R28, R128.reuse, R120, R28 ;  /* 0x00000078801c723c */ /* 0x044fe4000004181c */
        /* <DEDUP_REMOVED lines=19> */
[C---:B----4-:R-:W-:Y:S03]  /*ae90*/  HMMA.16816.F32.BF16 R44, R128.reuse, R104, R44 ;  /* 0x00000068802c723c */ /* 0x050fe6000004182c */
[C---:B------:R-:W-:Y:S02]  /*aea0*/  FMUL.FTZ R70, R3.reuse, R70 ;  /* 0x0000004603467220 */ /* 0x040fe40000410000 */
[C---:B------:R-:W-:Y:S02]  /*aeb0*/  FMUL.FTZ R71, R3.reuse, R71 ;  /* 0x0000004703477220 */ /* 0x040fe40000410000 */
[C---:B------:R-:W-:Y:S01]  /*aec0*/  FMUL.FTZ R72, R132.reuse, R72 ;  /* 0x0000004884487220 */ /* 0x040fe20000410000 */
[C---:B------:R-:W-:Y:S01]  /*aed0*/  HMMA.16816.F32.BF16 R48, R128.reuse, R106, R48 ;  /* 0x0000006a8030723c */ /* 0x040fe20000041830 */
[----:B------:R-:W2:Y:S01]  /*aee0*/  LDSM.16.MT88.4 R104, [R135+UR4+0x4100] ;  /* 0x004100048768783b */ /* 0x000ea20008004200 */
        /* <DEDUP_REMOVED lines=8> */
[----:B------:R-:W3:Y:S03]  /*af70*/  LDSM.16.MT88.4 R100, [R133+0x4100] ;  /* 0x004100008564783b */ /* 0x000ee60000004200 */
[C---:B------:R-:W-:Y:S02]  /*af80*/  FMUL.FTZ R77, R132.reuse, R77 ;  /* 0x0000004d844d7220 */ /* 0x040fe40000410000 */
[C---:B------:R-:W-:Y:S01]  /*af90*/  FMUL.FTZ R78, R3.reuse, R78 ;  /* 0x0000004e034e7220 */ /* 0x040fe20000410000 */
[----:B------:R-:W-:Y:S01]  /*afa0*/  MUFU.EX2 R219, R219 ;  /* 0x000000db00db7308 */ /* 0x000fe20000000800 */
[C---:B------:R-:W-:Y:S04]  /*afb0*/  HMMA.16816.F32.BF16 R60, R128.reuse, R108, R60 ;  /* 0x0000006c803c723c */ /* 0x040fe8000004183c */
[C---:B------:R-:W-:Y:S02]  /*afc0*/  FMUL.FTZ R79, R3.reuse, R79 ;  /* 0x0000004f034f7220 */ /* 0x040fe40000410000 */
[C---:B------:R-:W-:Y:S02]  /*afd0*/  FMUL.FTZ R80, R132.reuse, R80 ;  /* 0x0000005084507220 */ /* 0x040fe40000410000 */
[C---:B------:R-:W-:Y:S01]  /*afe0*/  HMMA.16816.F32.BF16 R64, R128.reuse, R110, R64 ;  /* 0x0000006e8040723c */ /* 0x040fe20000041840 */
[----:B------:R-:W4:Y:S01]  /*aff0*/  LDSM.16.MT88.4 R108, [R134+UR4+0x4100] ;  /* 0x00410004866c783b */ /* 0x000f220008004200 */
[----:B------:R-:W-:Y:S02]  /*b000*/  MUFU.EX2 R222, R222 ;  /* 0x000000de00de7308 */ /* 0x000fe40000000800 */
[C---:B------:R-:W-:Y:S02]  /*b010*/  FMUL.FTZ R81, R132.reuse, R81 ;  /* 0x0000005184517220 */ /* 0x040fe40000410000 */
[C---:B------:R-:W-:Y:S02]  /*b020*/  FMUL.FTZ R82, R3.reuse, R82 ;  /* 0x0000005203527220 */ /* 0x040fe40000410000 */
[C---:B------:R-:W-:Y:S01]  /*b030*/  FMUL.FTZ R83, R3.reuse, R83 ;  /* 0x0000005303537220 */ /* 0x040fe20000410000 */
[C---:B--2---:R-:W-:Y:S03]  /*b040*/  HMMA.16816.F32.BF16 R68, R128.reuse, R104, R68 ;  /* 0x000000688044723c */ /* 0x044fe60000041844 */
[C---:B------:R-:W-:Y:S01]  /*b050*/  FMUL.FTZ R84, R132.reuse, R84 ;  /* 0x0000005484547220 */ /* 0x040fe20000410000 */
[----:B------:R-:W-:Y:S01]  /*b060*/  MUFU.EX2 R221, R221 ;  /* 0x000000dd00dd7308 */ /* 0x000fe20000000800 */
[----:B------:R-:W-:Y:S02]  /*b070*/  FMUL.FTZ R85, R132, R85 ;  /* 0x0000005584557220 */ /* 0x000fe40000410000 */
[C---:B------:R-:W-:Y:S01]  /*b080*/  FMUL.FTZ R86, R3.reuse, R86 ;  /* 0x0000005603567220 */ /* 0x040fe20000410000 */
[C---:B------:R-:W-:Y:S01]  /*b090*/  HMMA.16816.F32.BF16 R72, R128.reuse, R106, R72 ;  /* 0x0000006a8048723c */ /* 0x040fe20000041848 */
[----:B------:R-:W2:Y:S03]  /*b0a0*/  LDSM.16.MT88.4 R104, [R160+0x4100] ;  /* 0x00410000a068783b */ /* 0x000ea60000004200 */
[----:B------:R-:W-:Y:S02]  /*b0b0*/  FMUL.FTZ R87, R3, R87 ;  /* 0x0000005703577220 */ /* 0x000fe40000410000 */
[--C-:B------:R-:W-:Y:S02]  /*b0c0*/  FFMA.FTZ R169, R169, c[0x0][0x2d0], -R148.reuse ;  /* 0x0000b400a9a97a23 */ /* 0x100fe40000010894 */
[C---:B---3--:R-:W-:Y:S04]  /*b0d0*/  HMMA.16816.F32.BF16 R76, R128.reuse, R100, R76 ;  /* 0x00000064804c723c */ /* 0x048fe8000004184c */
[----:B------:R-:W-:Y:S01]  /*b0e0*/  FFMA.FTZ R148, R143, c[0x0][0x2d0], -R148 ;  /* 0x0000b4008f947a23 */ /* 0x000fe20000010894 */
[----:B------:R-:W3:Y:S01]  /*b0f0*/  MUFU.EX2 R169, R169 ;  /* 0x000000a900a97308 */ /* 0x000ee20000000800 */
[--C-:B------:R-:W-:Y:S02]  /*b100*/  FFMA.FTZ R173, R176, c[0x0][0x2d0], -R141.reuse ;  /* 0x0000b400b0ad7a23 */ /* 0x100fe4000001088d */
[C---:B------:R-:W-:Y:S04]  /*b110*/  HMMA.16816.F32.BF16 R80, R128.reuse, R102, R80 ;  /* 0x000000668050723c */ /* 0x040fe80000041850 */
[--C-:B------:R-:W-:Y:S02]  /*b120*/  FFMA.FTZ R176, R136, c[0x0][0x2d0], -R141.reuse ;  /* 0x0000b40088b07a23 */ /* 0x100fe4000001088d */
[----:B------:R-:W-:Y:S01]  /*b130*/  LDSM.16.MT88.4 R136, [R133+0x2900] ;  /* 0x002900008588783b */ /* 0x000fe20000004200 */
[----:B------:R-:W-:Y:S01]  /*b140*/  FFMA.FTZ R141, R140, c[0x0][0x2d0], -R141 ;  /* 0x0000b4008c8d7a23 */ /* 0x000fe2000001088d */
[C---:B----4-:R-:W-:Y:S01]  /*b150*/  HMMA.16816.F32.BF16 R84, R128.reuse, R108, R84 ;  /* 0x0000006c8054723c */ /* 0x050fe20000041854 */
[----:B------:R-:W4:Y:S03]  /*b160*/  MUFU.EX2 R173, R173 ;  /* 0x000000ad00ad7308 */ /* 0x000f260000000800 */
[----:B------:R-:W-:Y:S01]  /*b170*/  FMUL.FTZ R88, R132, R88 ;  /* 0x0000005884587220 */ /* 0x000fe20000410000 */
[----:B-1----:R-:W-:Y:S01]  /*b180*/  F2FP.BF16.PACK_AB R102, R172, R171 ;  /* 0x000000abac66723e */ /* 0x002fe200000010ff */
[----:B------:R-:W-:Y:S02]  /*b190*/  FMUL.FTZ R89, R132, R89 ;  /* 0x0000005984597220 */ /* 0x000fe40000410000 */
[C---:B------:R-:W-:Y:S03]  /*b1a0*/  FMUL.FTZ R90, R3.reuse, R90 ;  /* 0x0000005a035a7220 */ /* 0x040fe60000410000 */
[----:B------:R-:W1:Y:S01]  /*b1b0*/  MUFU.EX2 R176, R176 ;  /* 0x000000b000b07308 */ /* 0x000e620000000800 */
[C---:B------:R-:W-:Y:S01]  /*b1c0*/  FMUL.FTZ R91, R3.reuse, R91 ;  /* 0x0000005b035b7220 */ /* 0x040fe20000410000 */
[----:B---3--:R-:W-:Y:S01]  /*b1d0*/  F2FP.BF16.PACK_AB R100, R170, R169 ;  /* 0x000000a9aa64723e */ /* 0x008fe200000010ff */
[C---:B------:R-:W-:Y:S02]  /*b1e0*/  FMUL.FTZ R92, R132.reuse, R92 ;  /* 0x0000005c845c7220 */ /* 0x040fe40000410000 */
[C---:B------:R-:W-:Y:S02]  /*b1f0*/  FMUL.FTZ R93, R132.reuse, R93 ;  /* 0x0000005d845d7220 */ /* 0x040fe40000410000 */
[C---:B------:R-:W-:Y:S01]  /*b200*/  FMUL.FTZ R94, R3.reuse, R94 ;  /* 0x0000005e035e7220 */ /* 0x040fe20000410000 */
[C---:B------:R-:W-:Y:S01]  /*b210*/  HMMA.16816.F32.BF16 R88, R128.reuse, R110, R88 ;  /* 0x0000006e8058723c */ /* 0x040fe20000041858 */
[----:B------:R-:W3:Y:S01]  /*b220*/  LDSM.16.MT88.4 R108, [R134+UR4+0x900] ;  /* 0x00090004866c783b */ /* 0x000ee20008004200 */
[----:B------:R5:W-:Y:S01]  /*b230*/  MUFU.EX2 R224, R141 ;  /* 0x0000008d00e07308 */ /* 0x000be20000000800 */
[C---:B------:R-:W-:Y:S02]  /*b240*/  FMUL.FTZ R95, R3.reuse, R95 ;  /* 0x0000005f035f7220 */ /* 0x040fe40000410000 */
[----:B------:R-:W-:Y:S01]  /*b250*/  FMUL.FTZ R96, R132, R96 ;  /* 0x0000006084607220 */ /* 0x000fe20000410000 */
[----:B----4-:R-:W-:Y:S01]  /*b260*/  F2FP.BF16.PACK_AB R101, R174, R173 ;  /* 0x000000adae65723e */ /* 0x010fe200000010ff */
[----:B------:R-:W-:Y:S02]  /*b270*/  FMUL.FTZ R97, R132, R97 ;  /* 0x0000006184617220 */ /* 0x000fe40000410000 */
[C---:B------:R-:W-:Y:S01]  /*b280*/  FMUL.FTZ R98, R3.reuse, R98 ;  /* 0x0000006203627220 */ /* 0x040fe20000410000 */
[C---:B--2---:R-:W-:Y:S02]  /*b290*/  HMMA.16816.F32.BF16 R92, R128.reuse, R104, R92 ;  /* 0x00000068805c723c */ /* 0x044fe4000004185c */
[----:B------:R2:W4:Y:S01]  /*b2a0*/  MUFU.EX2 R220, R148 ;  /* 0x0000009400dc7308 */ /* 0x0005220000000800 */
[C---:B------:R-:W-:Y:S02]  /*b2b0*/  FMUL.FTZ R99, R3.reuse, R99 ;  /* 0x0000006303637220 */ /* 0x040fe40000410000 */
[----:B------:R-:W-:Y:S01]  /*b2c0*/  FFMA.FTZ R166, R3, R206, R166 ;  /* 0x000000ce03a67223 */ /* 0x000fe200000100a6 */
[----:B------:R-:W-:Y:S01]  /*b2d0*/  @P0 IADD3 R3, P4, R196, UR22, RZ ;  /* 0x00000016c4030c10 */ /* 0x000fe2000ff9e0ff */
[----:B------:R-:W-:Y:S01]  /*b2e0*/  FFMA.FTZ R168, R132, R205, R168 ;  /* 0x000000cd84a87223 */ /* 0x000fe200000100a8 */
[----:B-1----:R-:W-:Y:S01]  /*b2f0*/  F2FP.BF16.PACK_AB R103, R176, R175 ;  /* 0x000000afb067723e */ /* 0x002fe200000010ff */
[----:B------:R-:W-:Y:S01]  /*b300*/  FADD.FTZ R163, R163, R166 ;  /* 0x000000a6a3a37221 */ /* 0x000fe20000010000 */
[----:B------:R-:W-:Y:S01]  /*b310*/  HMMA.16816.F32.BF16 R96, R128, R106, R96 ;  /* 0x0000006a8060723c */ /* 0x000fe20000041860 */
[----:B------:R-:W1:Y:S02]  /*b320*/  LDSM.16.MT88.4 R104, [R134+UR4+0x2900] ;  /* 0x002900048668783b */ /* 0x000e640008004200 */
[----:B------:R-:W-:Y:S02]  /*b330*/  FADD.FTZ R168, R167, R168 ;  /* 0x000000a8a7a87221 */ /* 0x000fe40000010000 */
[----:B------:R-:W-:Y:S02]  /*b340*/  FADD.FTZ R162, R162, R163 ;  /* 0x000000a3a2a27221 */ /* 0x000fe40000010000 */
[----:B------:R-:W-:Y:S01]  /*b350*/  FADD.FTZ R165, R165, R168 ;  /* 0x000000a8a5a57221 */ /* 0x000fe20000010000 */
[C---:B------:R-:W-:Y:S01]  /*b360*/  HMMA.16816.F32.BF16 R4, R100.reuse, R112, R4 ;  /* 0x000000706404723c */ /* 0x040fe20000041804 */
[----:B------:R-:W-:Y:S04]  /*b370*/  LDSM.16.MT88.4 R128, [R135+UR4+0x3100] ;  /* 0x003100048780783b */ /* 0x000fe80008004200 */
[----:B------:R-:W-:Y:S02]  /*b380*/  FADD.FTZ R164, R164, R165 ;  /* 0x000000a5a4a47221 */ /* 0x000fe40000010000 */
[----:B------:R-:W-:Y:S01]  /*b390*/  FADD.FTZ R162, R161, R162 ;  /* 0x000000a2a1a27221 */ /* 0x000fe20000010000 */
[C---:B------:R-:W-:Y:S01]  /*b3a0*/  HMMA.16816.F32.BF16 R8, R100.reuse, R114, R8 ;  /* 0x000000726408723c */ /* 0x040fe20000041808 */
[----:B------:R-:W1:Y:S03]  /*b3b0*/  LDSM.16.MT88.4 R112, [R160+0x2900] ;  /* 0x00290000a070783b */ /* 0x000e660000004200 */
[----:B------:R-:W-:Y:S02]  /*b3c0*/  FADD.FTZ R169, R169, R164 ;  /* 0x000000a4a9a97221 */ /* 0x000fe40000010000 */
[----:B------:R-:W-:Y:S02]  /*b3d0*/  FADD.FTZ R173, R173, R162 ;  /* 0x000000a2adad7221 */ /* 0x000fe40000010000 */
[C---:B------:R-:W-:Y:S01]  /*b3e0*/  HMMA.16816.F32.BF16 R12, R100.reuse, R116, R12 ;  /* 0x00000074640c723c */ /* 0x040fe2000004180c */
[----:B-----5:R-:W-:Y:S03]  /*b3f0*/  LDSM.16.MT88.4 R140, [R134+UR4+0x1900] ;  /* 0x00190004868c783b */ /* 0x020fe60008004200 */
[----:B------:R-:W-:Y:S02]  /*b400*/  FADD.FTZ R170, R170, R169 ;  /* 0x000000a9aaaa7221 */ /* 0x000fe40000010000 */
[----:B------:R-:W-:Y:S02]  /*b410*/  FADD.FTZ R174, R174, R173 ;  /* 0x000000adaeae7221 */ /* 0x000fe40000010000 */
[C---:B------:R-:W-:Y:S01]  /*b420*/  HMMA.16816.F32.BF16 R16, R100.reuse, R118, R16 ;  /* 0x000000766410723c */ /* 0x040fe20000041810 */
[----:B------:R-:W-:Y:S03]  /*b430*/  LDSM.16.MT88.4 R116, [R133+0x4900] ;  /* 0x004900008574783b */ /* 0x000fe60000004200 */
[----:B------:R-:W-:Y:S02]  /*b440*/  FADD.FTZ R171, R171, R170 ;  /* 0x000000aaabab7221 */ /* 0x000fe40000010000 */
[----:B------:R-:W-:Y:S02]  /*b450*/  FADD.FTZ R175, R175, R174 ;  /* 0x000000aeafaf7221 */ /* 0x000fe40000010000 */
[C---:B---3--:R-:W-:Y:S01]  /*b460*/  HMMA.16816.F32.BF16 R20, R100.reuse, R108, R20 ;  /* 0x0000006c6414723c */ /* 0x048fe20000041814 */
[----:B--2---:R-:W-:Y:S03]  /*b470*/  LDSM.16.MT88.4 R148, [R135+UR4+0x3900] ;  /* 0x003900048794783b */ /* 0x004fe60008004200 */
[----:B------:R-:W-:Y:S02]  /*b480*/  FADD.FTZ R172, R172, R171 ;  /* 0x000000abacac7221 */ /* 0x000fe40000010000 */
[----:B------:R-:W-:Y:S02]  /*b490*/  FADD.FTZ R176, R176, R175 ;  /* 0x000000afb0b07221 */ /* 0x000fe40000010000 */
[C---:B------:R-:W-:Y:S01]  /*b4a0*/  HMMA.16816.F32.BF16 R24, R100.reuse, R110, R24 ;  /* 0x0000006e6418723c */ /* 0x040fe20000041818 */
[----:B------:R-:W2:Y:S07]  /*b4b0*/  LDSM.16.MT88.4 R108, [R135+UR4+0x4900] ;  /* 0x00490004876c783b */ /* 0x000eae0008004200 */
        /* <DEDUP_REMOVED lines=11> */
[----:B------:R-:W1:Y:S07]  /*b570*/  LDSM.16.MT88.4 R104, [R134+UR4+0x4900] ;  /* 0x004900048668783b */ /* 0x000e6e0008004200 */
[C---:B------:R-:W-:Y:S08]  /*b580*/  HMMA.16816.F32.BF16 R60, R100.reuse, R112, R60 ;  /* 0x00000070643c723c */ /* 0x040ff0000004183c */
[C---:B------:R-:W-:Y:S01]  /*b590*/  HMMA.16816.F32.BF16 R64, R100.reuse, R114, R64 ;  /* 0x000000726440723c */ /* 0x040fe20000041840 */
[----:B------:R-:W3:Y:S07]  /*b5a0*/  LDSM.16.MT88.4 R112, [R160+0x4900] ;  /* 0x00490000a070783b */ /* 0x000eee0000004200 */
[C---:B--2---:R-:W-:Y:S08]  /*b5b0*/  HMMA.16816.F32.BF16 R68, R100.reuse, R108, R68 ;  /* 0x0000006c6444723c */ /* 0x044ff00000041844 */
[C---:B------:R-:W-:Y:S01]  /*b5c0*/  HMMA.16816.F32.BF16 R72, R100.reuse, R110, R72 ;  /* 0x0000006e6448723c */ /* 0x040fe20000041848 */
[----:B------:R-:W2:Y:S07]  /*b5d0*/  LDSM.16.MT88.4 R108, [R135+UR4+0x1100] ;  /* 0x00110004876c783b */ /* 0x000eae0008004200 */
[C---:B------:R-:W-:Y:S08]  /*b5e0*/  HMMA.16816.F32.BF16 R76, R100.reuse, R116, R76 ;  /* 0x00000074644c723c */ /* 0x040ff0000004184c */
[C---:B------:R-:W-:Y:S01]  /*b5f0*/  HMMA.16816.F32.BF16 R80, R100.reuse, R118, R80 ;  /* 0x000000766450723c */ /* 0x040fe20000041850 */
[----:B------:R-:W5:Y:S07]  /*b600*/  LDSM.16.MT88.4 R116, [R134+UR4+0x1100] ;  /* 0x001100048674783b */ /* 0x000f6e0008004200 */
[C---:B-1----:R-:W-:Y:S08]  /*b610*/  HMMA.16816.F32.BF16 R84, R100.reuse, R104, R84 ;  /* 0x000000686454723c */ /* 0x042ff00000041854 */
[C---:B------:R-:W-:Y:S01]  /*b620*/  HMMA.16816.F32.BF16 R88, R100.reuse, R106, R88 ;  /* 0x0000006a6458723c */ /* 0x040fe20000041858 */
[----:B------:R-:W1:Y:S07]  /*b630*/  LDSM.16.MT88.4 R104, [R134+UR4+0x3100] ;  /* 0x003100048668783b */ /* 0x000e6e0008004200 */
[C---:B---3--:R-:W-:Y:S08]  /*b640*/  HMMA.16816.F32.BF16 R92, R100.reuse, R112, R92 ;  /* 0x00000070645c723c */ /* 0x048ff0000004185c */
[----:B------:R-:W-:Y:S01]  /*b650*/  HMMA.16816.F32.BF16 R96, R100, R114, R96 ;  /* 0x000000726460723c */ /* 0x000fe20000041860 */
[----:B------:R-:W-:Y:S06]  /*b660*/  LDSM.16.MT88.4 R112, [R135+UR4+0x5100] ;  /* 0x005100048770783b */ /* 0x000fec0008004200 */
        /* <DEDUP_REMOVED lines=9> */
[C---:B--2---:R-:W-:Y:S03]  /*b700*/  HMMA.16816.F32.BF16 R4, R100.reuse, R108, R4 ;  /* 0x0000006c6404723c */ /* 0x044fe60000041804 */
[----:B------:R-:W-:Y:S02]  /*b710*/  FADD.FTZ R183, R183, R182 ;  /* 0x000000b6b7b77221 */ /* 0x000fe40000010000 */
[----:B------:R-:W-:Y:S02]  /*b720*/  FADD.FTZ R180, R180, R179 ;  /* 0x000000b3b4b47221 */ /* 0x000fe40000010000 */
[----:B------:R-:W-:Y:S01]  /*b730*/  FADD.FTZ R216, R216, R183 ;  /* 0x000000b7d8d87221 */ /* 0x000fe20000010000 */
[C---:B------:R-:W-:Y:S01]  /*b740*/  HMMA.16816.F32.BF16 R8, R100.reuse, R110, R8 ;  /* 0x0000006e6408723c */ /* 0x040fe20000041808 */
[----:B------:R-:W2:Y:S07]  /*b750*/  LDSM.16.MT88.4 R108, [R160+0x3100] ;  /* 0x00310000a06c783b */ /* 0x000eae0000004200 */
[C---:B------:R-:W-:Y:S08]  /*b760*/  HMMA.16816.F32.BF16 R12, R100.reuse, R120, R12 ;  /* 0x00000078640c723c */ /* 0x040ff0000004180c */
[C---:B------:R-:W-:Y:S08]  /*b770*/  HMMA.16816.F32.BF16 R16, R100.reuse, R122, R16 ;  /* 0x0000007a6410723c */ /* 0x040ff00000041810 */
[C---:B-----5:R-:W-:Y:S08]  /*b780*/  HMMA.16816.F32.BF16 R20, R100.reuse, R116, R20 ;  /* 0x000000746414723c */ /* 0x060ff00000041814 */
[C---:B------:R-:W-:Y:S01]  /*b790*/  HMMA.16816.F32.BF16 R24, R100.reuse, R118, R24 ;  /* 0x000000766418723c */ /* 0x040fe20000041818 */
[----:B------:R-:W3:Y:S07]  /*b7a0*/  LDSM.16.MT88.4 R116, [R133+0x5100] ;  /* 0x005100008574783b */ /* 0x000eee0000004200 */
[C---:B------:R-:W-:Y:S08]  /*b7b0*/  HMMA.16816.F32.BF16 R28, R100.reuse, R124, R28 ;  /* 0x0000007c641c723c */ /* 0x040ff0000004181c */
[C---:B------:R-:W-:Y:S01]  /*b7c0*/  HMMA.16816.F32.BF16 R32, R100.reuse, R126, R32 ;  /* 0x0000007e6420723c */ /* 0x040fe20000041820 */
[----:B------:R-:W-:Y:S07]  /*b7d0*/  LDSM.16.MT88.4 R124, [R135+UR4+0x1900] ;  /* 0x00190004877c783b */ /* 0x000fee0008004200 */
[C---:B------:R-:W-:Y:S08]  /*b7e0*/  HMMA.16816.F32.BF16 R36, R100.reuse, R128, R36 ;  /* 0x000000806424723c */ /* 0x040ff00000041824 */
[C---:B------:R-:W-:Y:S08]  /*b7f0*/  HMMA.16816.F32.BF16 R40, R100.reuse, R130, R40 ;  /* 0x000000826428723c */ /* 0x040ff00000041828 */
[C---:B------:R-:W-:Y:S07]  /*b800*/  HMMA.16816.F32.BF16 R44, R100.reuse, R136, R44 ;  /* 0x00000088642c723c */ /* 0x040fee000004182c */
[----:B------:R-:W-:Y:S01]  /*b810*/  F2FP.BF16.PACK_AB R136, R218, R191 ;  /* 0x000000bfda88723e */ /* 0x000fe200000010ff */
[C---:B------:R-:W-:Y:S04]  /*b820*/  HMMA.16816.F32.BF16 R48, R100.reuse, R138, R48 ;  /* 0x0000008a6430723c */ /* 0x040fe80000041830 */
[----:B------:R-:W-:Y:S01]  /*b830*/  F2FP.BF16.PACK_AB R137, R222, R219 ;  /* 0x000000dbde89723e */ /* 0x000fe200000010ff */
[----:B------:R-:W-:Y:S02]  /*b840*/  FADD.FTZ R191, R191, R180 ;  /* 0x000000b4bfbf7221 */ /* 0x000fe40000010000 */
[----:B----4-:R-:W-:Y:S01]  /*b850*/  F2FP.BF16.PACK_AB R138, R220, R217 ;  /* 0x000000d9dc8a723e */ /* 0x010fe200000010ff */
[C---:B-1----:R-:W-:Y:S04]  /*b860*/  HMMA.16816.F32.BF16 R52, R100.reuse, R104, R52 ;  /* 0x000000686434723c */ /* 0x042fe80000041834 */
[----:B------:R-:W-:Y:S01]  /*b870*/  F2FP.BF16.PACK_AB R139, R224, R221 ;  /* 0x000000dde08b723e */ /* 0x000fe200000010ff */
[----:B------:R-:W-:Y:S02]  /*b880*/  FADD.FTZ R219, R219, R216 ;  /* 0x000000d8dbdb7221 */ /* 0x000fe40000010000 */
[----:B------:R-:W-:Y:S01]  /*b890*/  FADD.FTZ R218, R218, R191 ;  /* 0x000000bfdada7221 */ /* 0x000fe20000010000 */
[C---:B------:R-:W-:Y:S01]  /*b8a0*/  HMMA.16816.F32.BF16 R56, R100.reuse, R106, R56 ;  /* 0x0000006a6438723c */ /* 0x040fe20000041838 */
[----:B------:R-:W1:Y:S03]  /*b8b0*/  LDSM.16.MT88.4 R104, [R134+UR4+0x5100] ;  /* 0x005100048668783b */ /* 0x000e660008004200 */
[----:B------:R-:W-:Y:S02]  /*b8c0*/  FADD.FTZ R222, R222, R219 ;  /* 0x000000dbdede7221 */ /* 0x000fe40000010000 */
[----:B------:R-:W-:Y:S02]  /*b8d0*/  FADD.FTZ R205, R217, R218 ;  /* 0x000000dad9cd7221 */ /* 0x000fe40000010000 */
[C---:B--2---:R-:W-:Y:S04]  /*b8e0*/  HMMA.16816.F32.BF16 R60, R100.reuse, R108, R60 ;  /* 0x0000006c643c723c */ /* 0x044fe8000004183c */
[----:B------:R-:W-:Y:S02]  /*b8f0*/  FADD.FTZ R221, R221, R222 ;  /* 0x000000dedddd7221 */ /* 0x000fe40000010000 */
[----:B------:R-:W-:Y:S02]  /*b900*/  FADD.FTZ R205, R220, R205 ;  /* 0x000000cddccd7221 */ /* 0x000fe40000010000 */
[C---:B------:R-:W-:Y:S01]  /*b910*/  HMMA.16816.F32.BF16 R64, R100.reuse, R110, R64 ;  /* 0x0000006e6440723c */ /* 0x040fe20000041840 */
[----:B------:R-:W2:Y:S03]  /*b920*/  LDSM.16.MT88.4 R108, [R160+0x5100] ;  /* 0x00510000a06c783b */ /* 0x000ea60000004200 */
[----:B------:R-:W-:Y:S04]  /*b930*/  FADD.FTZ R206, R224, R221 ;  /* 0x000000dde0ce7221 */ /* 0x000fe80000010000 */
[C---:B------:R-:W-:Y:S08]  /*b940*/  HMMA.16816.F32.BF16 R68, R100.reuse, R112, R68 ;  /* 0x000000706444723c */ /* 0x040ff00000041844 */
        /* <DEDUP_REMOVED lines=13> */
[----:B------:R3:W4:Y:S07]  /*ba20*/  LDSM.16.MT88.4 R12, [R133+0x5900] ;  /* 0x00590000850c783b */ /* 0x00072e0000004200 */
[C---:B------:R-:W-:Y:S07]  /*ba30*/  HMMA.16816.F32.BF16 R116, R136.reuse, R114, R16 ;  /* 0x000000728874723c */ /* 0x040fee0000041810 */
[----:B------:R-:W-:Y:S01]  /*ba40*/  @P0 LEA R18, P6, R3, c[0x0][0x1c8], 0x1 ;  /* 0x0000720003120a11 */ /* 0x000fe200078c08ff */
[C---:B------:R-:W-:Y:S08]  /*ba50*/  HMMA.16816.F32.BF16 R112, R136.reuse, R140, R20 ;  /* 0x0000008c8870723c */ /* 0x040ff00000041814 */
[C---:B------:R-:W-:Y:S04]  /*ba60*/  HMMA.16816.F32.BF16 R108, R136.reuse, R142, R24 ;  /* 0x0000008e886c723c */ /* 0x040fe80000041818 */
[----:B---3--:R-:W-:Y:S04]  /*ba70*/  MOV R133, R2 ;  /* 0x0000000200857202 */ /* 0x008fe80000000f00 */
        /* <DEDUP_REMOVED lines=9> */
[C---:B------:R-:W-:Y:S01]  /*bb10*/  HMMA.16816.F32.BF16 R64, R136.reuse, R6, R64 ;  /* 0x000000068840723c */ /* 0x040fe20000041840 */
[----:B------:R-:W1:Y:S07]  /*bb20*/  LDSM.16.MT88.4 R4, [R134+UR4+0x5900] ;  /* 0x005900048604783b */ /* 0x000e6e0008004200 */
[C---:B--2---:R-:W-:Y:S07]  /*bb30*/  HMMA.16816.F32.BF16 R68, R136.reuse, R8, R68 ;  /* 0x000000088844723c */ /* 0x044fee0000041844 */
[----:B------:R-:W-:Y:S01]  /*bb40*/  @P0 IADD3 R8, P5, R211, UR22, RZ ;  /* 0x00000016d3080c10 */ /* 0x000fe2000ffbe0ff */
[C---:B------:R-:W-:Y:S04]  /*bb50*/  HMMA.16816.F32.BF16 R72, R136.reuse, R10, R72 ;  /* 0x0000000a8848723c */ /* 0x040fe80000041848 */
[----:B------:R-:W-:Y:S02]  /*bb60*/  @P0 IADD3.X R9, R210, UR23, RZ, P5, !PT ;  /* 0x00000017d2090c10 */ /* 0x000fe4000affe4ff */
[----:B------:R-:W-:Y:S02]  /*bb70*/  @P0 IADD3 R24, P5, R196, UR24, RZ ;  /* 0x00000018c4180c10 */ /* 0x000fe4000ffbe0ff */
[----:B------:R-:W-:Y:S01]  /*bb80*/  @P0 IADD3.X R10, R203, UR23, RZ, P4, !PT ;  /* 0x00000017cb0a0c10 */ /* 0x000fe2000a7fe4ff */
[C---:B----4-:R-:W-:Y:S03]  /*bb90*/  HMMA.16816.F32.BF16 R76, R136.reuse, R12, R76 ;  /* 0x0000000c884c723c */ /* 0x050fe6000004184c */
[C---:B------:R-:W-:Y:S02]  /*bba0*/  @P0 LEA R16, P4, R8.reuse, c[0x0][0x1c8], 0x1 ;  /* 0x0000720008100a11 */ /* 0x040fe400078808ff */
[----:B------:R-:W-:Y:S02]  /*bbb0*/  @P0 LEA.HI.X R19, R3, c[0x0][0x1cc], R10, 0x1, P6 ;  /* 0x0000730003130a11 */ /* 0x000fe400030f0c0a */
[----:B------:R-:W-:Y:S01]  /*bbc0*/  @P0 LEA.HI.X R17, R8, c[0x0][0x1cc], R9, 0x1, P4 ;  /* 0x0000730008110a11 */ /* 0x000fe200020f0c09 */
[C---:B------:R-:W-:Y:S01]  /*bbd0*/  HMMA.16816.F32.BF16 R80, R136.reuse, R14, R80 ;  /* 0x0000000e8850723c */ /* 0x040fe20000041850 */
[----:B------:R-:W2:Y:S03]  /*bbe0*/  LDSM.16.MT88.4 R8, [R160+0x5900] ;  /* 0x00590000a008783b */ /* 0x000ea60000004200 */
[----:B------:R-:W-:Y:S01]  /*bbf0*/  @P0 IADD3 R22, P4, R209, UR22, RZ ;  /* 0x00000016d1160c10 */ /* 0x000fe2000ff9e0ff */
[----:B------:R-:W-:Y:S02]  /*bc00*/  @UP1 UIADD3.X UR22, UR13, UR23, URZ, UP0, !UPT ;  /* 0x000000170d161290 */ /* 0x000fe400087fe43f */
[----:B------:R-:W-:Y:S01]  /*bc10*/  UISETP.GE.AND UP0, UPT, UR15, 0x1, UPT ;  /* 0x000000010f00788c */ /* 0x000fe2000bf06270 */
[----:B------:R-:W-:Y:S01]  /*bc20*/  @P0 LEA R20, P6, R22, c[0x0][0x1c8], 0x1 ;  /* 0x0000720016140a11 */ /* 0x000fe200078c08ff */
[C---:B-1----:R-:W-:Y:S01]  /*bc30*/  HMMA.16816.F32.BF16 R84, R136.reuse, R4, R84 ;  /* 0x000000048854723c */ /* 0x042fe20000041854 */
[----:B------:R-:W-:Y:S02]  /*bc40*/  UISETP.GE.AND UP1, UPT, UR5, 0x1, UPT ;  /* 0x000000010500788c */ /* 0x000fe4000bf26270 */
[----:B------:R-:W-:Y:S01]  /*bc50*/  USEL UR15, UR25, URZ, !UP0 ;  /* 0x0000003f190f7287 */ /* 0x000fe2000c000000 */
[----:B------:R-:W-:Y:S01]  /*bc60*/  @P0 IADD3.X R3, R208, UR23, RZ, P4, !PT ;  /* 0x00000017d0030c10 */ /* 0x000fe2000a7fe4ff */
[----:B------:R-:W-:Y:S01]  /*bc70*/  UISETP.GT.AND UP0, UPT, UR21, UR20, UPT ;  /* 0x000000141500728c */ /* 0x000fe2000bf04270 */
[----:B------:R-:W-:Y:S01]  /*bc80*/  @P0 LEA R12, P4, R24, c[0x0][0x1c8], 0x1 ;  /* 0x00007200180c0a11 */ /* 0x000fe200078808ff */
[----:B------:R-:W-:Y:S01]  /*bc90*/  UIADD3 UR21, UR5, 0x1, URZ ;  /* 0x0000000105157890 */ /* 0x000fe2000fffe03f */
[----:B------:R-:W-:Y:S01]  /*bca0*/  @P0 IADD3.X R13, R203, UR22, RZ, P5, !PT ;  /* 0x00000016cb0d0c10 */ /* 0x000fe2000affe4ff */
[C---:B------:R-:W-:Y:S02]  /*bcb0*/  HMMA.16816.F32.BF16 R88, R136.reuse, R6, R88 ;  /* 0x000000068858723c */ /* 0x040fe40000041858 */
[----:B------:R-:W-:Y:S01]  /*bcc0*/  USEL UR5, UR21, URZ, !UP1 ;  /* 0x0000003f15057287 */ /* 0x000fe2000c800000 */
[----:B------:R-:W-:Y:S02]  /*bcd0*/  @P0 LEA.HI.X R21, R22, c[0x0][0x1cc], R3, 0x1, P6 ;  /* 0x0000730016150a11 */ /* 0x000fe400030f0c03 */
[----:B------:R-:W-:Y:S01]  /*bce0*/  MOV R22, UR15 ;  /* 0x0000000f00167c02 */ /* 0x000fe20008000f00 */
[----:B------:R-:W-:Y:S01]  /*bcf0*/  UMOV UR21, UR17 ;  /* 0x0000001100157c82 */ /* 0x000fe20008000000 */
[----:B------:R-:W-:Y:S02]  /*bd00*/  @P0 LEA.HI.X R13, R24, c[0x0][0x1cc], R13, 0x1, P4 ;  /* 0x00007300180d0a11 */ /* 0x000fe400020f0c0d */
[----:B------:R-:W-:Y:S03]  /*bd10*/  @P0 IADD3 R3, P4, R211, UR24, RZ ;  /* 0x00000018d3030c10 */ /* 0x000fe6000ff9e0ff */
[----:B------:R-:W-:Y:S01]  /*bd20*/  @P0 IMAD R25, R22, 0x3000, R193 ;  /* 0x0000300016190824 */ /* 0x000fe200078e02c1 */
[----:B------:R-:W-:Y:S02]  /*bd30*/  @P0 LEA R14, P6, R3, c[0x0][0x1c8], 0x1 ;  /* 0x00007200030e0a11 */ /* 0x000fe400078c08ff */
[----:B------:R-:W-:Y:S02]  /*bd40*/  @P0 IADD3.X R24, R210, UR22, RZ, P4, !PT ;  /* 0x00000016d2180c10 */ /* 0x000fe4000a7fe4ff */
[----:B------:R-:W-:Y:S02]  /*bd50*/  @P0 IADD3 R23, P5, R209, UR24, RZ ;  /* 0x00000018d1170c10 */ /* 0x000fe4000ffbe0ff */
[----:B------:R-:W-:Y:S02]  /*bd60*/  @P0 LEA.HI.X R15, R3, c[0x0][0x1cc], R24, 0x1, P6 ;  /* 0x00007300030f0a11 */ /* 0x000fe400030f0c18 */
[----:B------:R-:W-:Y:S02]  /*bd70*/  @P0 SHF.L.U32 R3, R25, 0x1, RZ ;  /* 0x0000000119030819 */ /* 0x000fe400000006ff */
[C---:B------:R-:W-:Y:S01]  /*bd80*/  @P0 LEA R22, P4, R23.reuse, c[0x0][0x1c8], 0x1 ;  /* 0x0000720017160a11 */ /* 0x040fe200078808ff */
[C---:B--2---:R-:W-:Y:S02]  /*bd90*/  HMMA.16816.F32.BF16 R92, R136.reuse, R8, R92 ;  /* 0x00000008885c723c */ /* 0x044fe4000004185c */
[----:B------:R-:W-:Y:S01]  /*bda0*/  @!PT LDS RZ, [RZ] ;  /* 0x00000000fffff984 */ /* 0x000fe20000000800 */
[----:B------:R-:W-:Y:S01]  /*bdb0*/  @!PT LDS RZ, [RZ] ;  /* 0x00000000fffff984 */ /* 0x000fe20000000800 */
[----:B------:R-:W-:Y:S01]  /*bdc0*/  @!PT LDS RZ, [RZ] ;  /* 0x00000000fffff984 */ /* 0x000fe20000000800 */
[----:B------:R1:W-:Y:S01]  /*bdd0*/  @P0 LDGSTS.E.BYPASS.LTC128B.128 [R3+0xc100], [R18.64], !P3 ;  /* 0x0c10000012030fae */ /* 0x0003e2000d901d52 */
[----:B------:R-:W-:Y:S04]  /*bde0*/  @P0 IADD3.X R26, R208, UR22, RZ, P5, !PT ;  /* 0x00000016d01a0c10 */ /* 0x000fe8000affe4ff */
[----:B------:R-:W-:Y:S01]  /*bdf0*/  @P0 LEA.HI.X R23, R23, c[0x0][0x1cc], R26, 0x1, P4 ;  /* 0x0000730017170a11 */ /* 0x000fe200020f0c1a */
[----:B------:R-:W-:Y:S02]  /*be00*/  HMMA.16816.F32.BF16 R96, R136, R10, R96 ;  /* 0x0000000a8860723c */ /* 0x000fe40000041860 */
        /* <DEDUP_REMOVED lines=9> */
.L_x_818:
[----:B------:R-:W-:-:S06]  /*bea0*/  UISETP.GE.AND UP0, UPT, UR17, UR10, UPT ;  /* 0x0000000a1100728c */ /* 0x000fcc000bf06270 */
[----:B------:R-:W-:-:S13]  /*beb0*/  PLOP3.LUT P0, PT, PT, PT, UP0, 0x80, 0x0 ;  /* 0x000000000000781c */ /* 0x000fda0003f0f008 */
[----:B------:R-:W-:Y:S05]  /*bec0*/  @!P0 BRA `(.L_x_820) ;  /* 0x00003a9000008947 */ /* 0x000fea0003800000 */
[----:B------:R-:W-:Y:S01]  /*bed0*/  PLOP3.LUT P5, PT, PT, PT, UP3, 0x80, 0x0 ;  /* 0x000000000000781c */ /* 0x000fe20003faf038 */
[----:B------:R-:W-:Y:S01]  /*bee0*/  IMAD.MOV.U32 R133, RZ, RZ, 0x40 ;  /* 0x00000040ff857424 */ /* 0x000fe200078e00ff */
[----:B------:R-:W-:Y:S01]  /*bef0*/  PLOP3.LUT P4, PT, PT, PT, UP3, 0x80, 0x0 ;  /* 0x000000000000781c */ /* 0x000fe20003f8f038 */
[----:B------:R-:W-:Y:S01]  /*bf00*/  IMAD.MOV.U32 R3, RZ, RZ, R0 ;  /* 0x000000ffff037224 */ /* 0x000fe200078e0000 */
[----:B------:R-:W-:Y:S01]  /*bf10*/  LOP3.LUT P0, RZ, R207, 0x4, RZ, 0xc0, !PT ;  /* 0x00000004cfff7812 */ /* 0x000fe2000780c0ff */
[----:B------:R-:W-:Y:S01]  /*bf20*/  IMAD.MOV.U32 R132, RZ, RZ, R2 ;  /* 0x000000ffff847224 */ /* 0x000fe200078e0002 */
[C---:B------:R-:W-:Y:S01]  /*bf30*/  IADD3 R207, P6, R194.reuse, 0x40, RZ ;  /* 0x00000040c2cf7810 */ /* 0x040fe20007fde0ff */
[----:B------:R-:W-:Y:S01]  /*bf40*/  ULDC.64 UR8, c[0x0][0x208] ;  /* 0x0000820000087ab9 */ /* 0x000fe20000000a00 */
[----:B------:R-:W-:Y:S02]  /*bf50*/  SEL R133, R133, 0xffffffc0, !P0 ;  /* 0xffffffc085857807 */ /* 0x000fe40004000000 */
[----:B------:R-:W-:Y:S01]  /*bf60*/  IADD3 R214, P0, R194, 0x80, RZ ;  /* 0x00000080c2d67810 */ /* 0x000fe20007f1e0ff */
[----:B------:R-:W-:Y:S01]  /*bf70*/  IMAD.X R215, RZ, RZ, R199, P6 ;  /* 0x000000ffffd77224 */ /* 0x000fe200030e06c7 */
[----:B------:R-:W-:Y:S01]  /*bf80*/  IADD3 R210, P6, R196, 0x80, RZ ;  /* 0x00000080c4d27810 */ /* 0x000fe20007fde0ff */
[----:B------:R-:W-:Y:S01]  /*bf90*/  @P5 IMAD.HI.U32 R208, R200, c[0x0][0x2c8], RZ ;  /* 0x0000b200c8d05a27 */ /* 0x000fe200078e00ff */
[----:B------:R-:W-:-:S03]  /*bfa0*/  IADD3 R212, P5, R196, 0x40, RZ ;  /* 0x00000040c4d47810 */ /* 0x000fc60007fbe0ff */
[----:B------:R-:W-:Y:S01]  /*bfb0*/  IMAD.X R213, RZ, RZ, R199, P0 ;  /* 0x000000ffffd57224 */ /* 0x000fe200000e06c7 */
[----:B------:R-:W-:Y:S01]  /*bfc0*/  @P4 SHF.R.U32.HI R208, RZ, c[0x0][0x2cc], R208 ;  /* 0x0000b300ffd04a19 */ /* 0x000fe200000116d0 */
[--C-:B------:R-:W-:Y:S02]  /*bfd0*/  IMAD.X R211, RZ, RZ, R203.reuse, P5 ;  /* 0x000000ffffd37224 */ /* 0x100fe400028e06cb */
[----:B------:R-:W-:Y:S02]  /*bfe0*/  IMAD.X R209, RZ, RZ, R203, P6 ;  /* 0x000000ffffd17224 */ /* 0x000fe400030e06cb */
.L_x_829:
[----:B------:R-:W-:Y:S04]  /*bff0*/  DEPBAR.LE SB0, 0x2 ;  /* 0x000080800000791a */ /* 0x000fe80000000000 */
[----:B------:R-:W-:Y:S01]  /*c000*/  BAR.SYNC.DEFER_BLOCKING 0x0 ;  /* 0x0000000000007b1d */ /* 0x000fe20000010000 */
[----:B------:R-:W-:Y:S01]  /*c010*/  UIMAD UR4, UR5, 0x6000, URZ ;  /* 0x00006000050478a4 */ /* 0x000fe2000f8e023f */
[----:B------:R-:W-:Y:S01]  /*c020*/  IMAD.U32 R175, RZ, RZ, UR15 ;  /* 0x0000000fffaf7e24 */ /* 0x000fe2000f8e00ff */
[----:B------:R-:W-:Y:S04]  /*c030*/  UISETP.GE.AND UP1, UPT, UR10, UR17, UPT ;  /* 0x000000110a00728c */ /* 0x000fe8000bf26270 */
[----:B------:R-:W-:Y:S02]  /*c040*/  IADD3 R0, R188, UR4, RZ ;  /* 0x00000004bc007c10 */ /* 0x000fe4000fffe0ff */
[----:B------:R-:W-:Y:S03]  /*c050*/  PLOP3.LUT P0, PT, PT, PT, UP1, 0x80, 0x0 ;  /* 0x000000000000781c */ /* 0x000fe60003f0f018 */
[----:B------:R-:W-:Y:S01]  /*c060*/  IMAD.IADD R192, R189, 0x1, R0 ;  /* 0x00000001bdc07824 */ /* 0x000fe200078e0200 */
[----:B------:R-:W-:Y:S01]  /*c070*/  IADD3 R0, R133, R0, RZ ;  /* 0x0000000085007210 */ /* 0x000fe20007ffe0ff */
[----:B------:R-:W-:Y:S04]  /*c080*/  @!UP1 UIADD3 UR7, UR17, -0x1, URZ ;  /* 0xffffffff11079890 */ /* 0x000fe8000fffe03f */
[----:B------:R-:W-:Y:S02]  /*c090*/  @!UP1 USHF.R.S32.HI UR6, URZ, 0x1f, UR7 ;  /* 0x0000001f3f069899 */ /* 0x000fe40008011407 */
[----:B------:R-:W-:Y:S02]  /*c0a0*/  @!UP1 UIMAD.WIDE.U32 UR20, UR7, UR8, URZ ;  /* 0x00000008071492a5 */ /* 0x000fe4000f8e003f */
[----:B------:R-:W-:Y:S01]  /*c0b0*/  @!UP1 UIMAD UR6, UR6, UR8, URZ ;  /* 0x00000008060692a4 */ /* 0x000fe2000f8e023f */
[----:B------:R-:W-:Y:S01]  /*c0c0*/  @!P0 IMAD R175, R175, 0x6000, R204 ;  /* 0x00006000afaf8824 */ /* 0x000fe200078e02cc */
[----:B------:R-:W-:Y:S02]  /*c0d0*/  LDSM.16.M88.4 R32, [R190] ;  /* 0x00000000be20783b */ /* 0x000fe40000000200 */
[----:B------:R-:W-:Y:S02]  /*c0e0*/  @!UP1 UIMAD UR6, UR7, UR9, UR6 ;  /* 0x00000009070692a4 */ /* 0x000fe4000f8e0206 */
[----:B------:R-:W-:Y:S02]  /*c0f0*/  @!UP1 USHF.L.U32 UR7, UR20, 0x6, URZ ;  /* 0x0000000614079899 */ /* 0x000fe4000800063f */
[----:B------:R-:W-:Y:S01]  /*c100*/  @!UP1 UIADD3 UR6, UR21, UR6, URZ ;  /* 0x0000000615069290 */ /* 0x000fe2000fffe03f */
[----:B------:R-:W1:Y:S03]  /*c110*/  LDSM.16.M88.4 R8, [R188+UR4+0xc100] ;  /* 0x00c10004bc08783b */ /* 0x000e660008000200 */
[----:B------:R-:W-:Y:S01]  /*c120*/  @!P0 IADD3 R2, P5, R194, UR7, RZ ;  /* 0x00000007c2028c10 */ /* 0x000fe2000ffbe0ff */
[----:B------:R-:W-:Y:S02]  /*c130*/  @!UP1 USHF.L.U64.HI UR6, UR20, 0x6, UR6 ;  /* 0x0000000614069899 */ /* 0x000fe40008010206 */
[----:B------:R-:W-:Y:S01]  /*c140*/  @!UP1 UIADD3 UR20, UP0, UR12, UR7, URZ ;  /* 0x000000070c149290 */ /* 0x000fe2000ff1e03f */
[----:B------:R-:W2:Y:S01]  /*c150*/  LDSM.16.M88.4 R16, [R188+UR4+0xc900] ;  /* 0x00c90004bc10783b */ /* 0x000ea20008000200 */
[----:B------:R-:W-:Y:S02]  /*c160*/  @!P0 LEA R176, P4, R2, c[0x0][0x1f8], 0x1 ;  /* 0x00007e0002b08a11 */ /* 0x000fe400078808ff */
[----:B------:R-:W-:Y:S02]  /*c170*/  @!P0 IADD3.X R29, R199, UR6, RZ, P5, !PT ;  /* 0x00000006c71d8c10 */ /* 0x000fe4000affe4ff */
[----:B------:R-:W-:Y:S02]  /*c180*/  @!P0 IADD3 R30, P5, R214, UR7, RZ ;  /* 0x00000007d61e8c10 */ /* 0x000fe4000ffbe0ff */
[----:B------:R-:W3:Y:S01]  /*c190*/  LDSM.16.M88.4 R24, [R188+UR4+0xd100] ;  /* 0x00d10004bc18783b */ /* 0x000ee20008000200 */
[----:B------:R-:W-:Y:S02]  /*c1a0*/  @!P0 LEA.HI.X R177, R2, c[0x0][0x1fc], R29, 0x1, P4 ;  /* 0x00007f0002b18a11 */ /* 0x000fe400020f0c1d */
[----:B------:R-:W-:Y:S01]  /*c1b0*/  @!P0 IADD3 R29, P6, R207, UR7, RZ ;  /* 0x00000007cf1d8c10 */ /* 0x000fe2000ffde0ff */
[----:B------:R-:W-:Y:S01]  /*c1c0*/  @!UP1 UIADD3.X UR7, UR11, UR6, URZ, UP0, !UPT ;  /* 0x000000060b079290 */ /* 0x000fe200087fe43f */
[----:B------:R-:W-:Y:S01]  /*c1d0*/  @!P0 IADD3.X R31, R213, UR6, RZ, P5, !PT ;  /* 0x00000006d51f8c10 */ /* 0x000fe2000affe4ff */
[----:B------:R-:W-:Y:S01]  /*c1e0*/  UISETP.GE.AND UP0, UPT, UR15, 0x1, UPT ;  /* 0x000000010f00788c */ /* 0x000fe2000bf06270 */
[----:B------:R-:W4:Y:S01]  /*c1f0*/  LDSM.16.M88.4 R136, [R188+UR4+0xd900] ;  /* 0x00d90004bc88783b */ /* 0x000f220008000200 */
[C---:B------:R-:W-:Y:S02]  /*c200*/  @!P0 LEA R170, P5, R30.reuse, c[0x0][0x1f8], 0x1 ;  /* 0x00007e001eaa8a11 */ /* 0x040fe400078a08ff */
[----:B------:R-:W-:Y:S01]  /*c210*/  @!P0 IADD3.X R28, R215, UR6, RZ, P6, !PT ;  /* 0x00000006d71c8c10 */ /* 0x000fe2000b7fe4ff */
[----:B------:R-:W-:Y:S01]  /*c220*/  USHF.L.U32 UR6, UR17, 0x6, URZ ;  /* 0x0000000611067899 */ /* 0x000fe2000800063f */
[C---:B------:R-:W-:Y:S02]  /*c230*/  @!P0 LEA R172, P6, R29.reuse, c[0x0][0x1f8], 0x1 ;  /* 0x00007e001dac8a11 */ /* 0x040fe400078c08ff */
[----:B------:R-:W-:Y:S01]  /*c240*/  LDSM.16.M88.4 R140, [R186] ;  /* 0x00000000ba8c783b */ /* 0x000fe20000000200 */
[----:B------:R-:W-:Y:S02]  /*c250*/  @!P0 LEA.HI.X R171, R30, c[0x0][0x1fc], R31, 0x1, P5 ;  /* 0x00007f001eab8a11 */ /* 0x000fe400028f0c1f */
[----:B------:R-:W-:Y:S02]  /*c260*/  @!P0 LEA.HI.X R173, R29, c[0x0][0x1fc], R28, 0x1, P6 ;  /* 0x00007f001dad8a11 */ /* 0x000fe400030f0c1c */
[----:B------:R-:W-:Y:S02]  /*c270*/  @!P0 IADD3 R2, P4, R194, UR20, RZ ;  /* 0x00000014c2028c10 */ /* 0x000fe4000ff9e0ff */
[----:B------:R-:W5:Y:S02]  /*c280*/  LDSM.16.M88.4 R144, [R192+0xc100] ;  /* 0x00c10000c090783b */ /* 0x000f640000000200 */
[----:B------:R-:W-:Y:S02]  /*c290*/  @!P0 IADD3.X R149, R199, UR7, RZ, P4, !PT ;  /* 0x00000007c7958c10 */ /* 0x000fe4000a7fe4ff */
[C---:B------:R-:W-:Y:S01]  /*c2a0*/  @!P0 LEA R168, P4, R2.reuse, c[0x0][0x1f8], 0x1 ;  /* 0x00007e0002a88a11 */ /* 0x040fe200078808ff */
[C---:B-1----:R-:W-:Y:S03]  /*c2b0*/  HMMA.16816.F32.BF16 R4, R32.reuse, R8, RZ ;  /* 0x000000082004723c */ /* 0x042fe600000418ff */
[----:B------:R-:W-:Y:S02]  /*c2c0*/  @!P0 LEA.HI.X R169, R2, c[0x0][0x1fc], R149, 0x1, P4 ;  /* 0x00007f0002a98a11 */ /* 0x000fe400020f0c95 */
[----:B------:R-:W1:Y:S01]  /*c2d0*/  LDSM.16.M88.4 R148, [R192+0xc900] ;  /* 0x00c90000c094783b */ /* 0x000e620000000200 */
[----:B------:R-:W-:Y:S02]  /*c2e0*/  @!P0 IADD3 R2, P5, R214, UR20, RZ ;  /* 0x00000014d6028c10 */ /* 0x000fe4000ffbe0ff */
[C---:B------:R-:W-:Y:S04]  /*c2f0*/  HMMA.16816.F32.BF16 R8, R32.reuse, R10, RZ ;  /* 0x0000000a2008723c */ /* 0x040fe800000418ff */
[----:B------:R-:W-:Y:S04]  /*c300*/  @!P0 IADD3.X R153, R213, UR7, RZ, P5, !PT ;  /* 0x00000007d5998c10 */ /* 0x000fe8000affe4ff */
[C---:B--2---:R-:W-:Y:S08]  /*c310*/  HMMA.16816.F32.BF16 R12, R32.reuse, R16, RZ ;  /* 0x00000010200c723c */ /* 0x044ff000000418ff */
[C---:B------:R-:W-:Y:S08]  /*c320*/  HMMA.16816.F32.BF16 R16, R32.reuse, R18, RZ ;  /* 0x000000122010723c */ /* 0x040ff000000418ff */
[C---:B---3--:R-:W-:Y:S08]  /*c330*/  HMMA.16816.F32.BF16 R20, R32.reuse, R24, RZ ;  /* 0x000000182014723c */ /* 0x048ff000000418ff */
[C---:B------:R-:W-:Y:S08]  /*c340*/  HMMA.16816.F32.BF16 R24, R32.reuse, R26, RZ ;  /* 0x0000001a2018723c */ /* 0x040ff000000418ff */
[C---:B----4-:R-:W-:Y:S07]  /*c350*/  HMMA.16816.F32.BF16 R28, R32.reuse, R136, RZ ;  /* 0x00000088201c723c */ /* 0x050fee00000418ff */
[----:B------:R-:W-:Y:S01]  /*c360*/  @!P0 IADD3 R137, P4, R207, UR20, RZ ;  /* 0x00000014cf898c10 */ /* 0x000fe2000ff9e0ff */
[----:B------:R-:W-:Y:S04]  /*c370*/  HMMA.16816.F32.BF16 R32, R32, R138, RZ ;  /* 0x0000008a2020723c */ /* 0x000fe800000418ff */
[----:B------:R-:W-:Y:S02]  /*c380*/  @!P0 LEA R178, P6, R137, c[0x0][0x1f8], 0x1 ;  /* 0x00007e0089b28a11 */ /* 0x000fe400078c08ff */
[----:B------:R-:W-:Y:S02]  /*c390*/  @!P0 IADD3.X R136, R215, UR7, RZ, P4, !PT ;  /* 0x00000007d7888c10 */ /* 0x000fe4000a7fe4ff */
[C---:B-----5:R-:W-:Y:S05]  /*c3a0*/  HMMA.16816.F32.BF16 R4, R140.reuse, R144, R4 ;  /* 0x000000908c04723c */ /* 0x060fea0000041804 */
[C---:B------:R-:W-:Y:S02]  /*c3b0*/  @!P0 LEA R180, P4, R2.reuse, c[0x0][0x1f8], 0x1 ;  /* 0x00007e0002b48a11 */ /* 0x040fe400078808ff */
[----:B------:R-:W-:Y:S01]  /*c3c0*/  @!P0 LEA.HI.X R179, R137, c[0x0][0x1fc], R136, 0x1, P6 ;  /* 0x00007f0089b38a11 */ /* 0x000fe200030f0c88 */
[C---:B------:R-:W-:Y:S01]  /*c3d0*/  HMMA.16816.F32.BF16 R8, R140.reuse, R146, R8 ;  /* 0x000000928c08723c */ /* 0x040fe20000041808 */
[----:B------:R-:W2:Y:S03]  /*c3e0*/  LDSM.16.M88.4 R136, [R192+0xd100] ;  /* 0x00d10000c088783b */ /* 0x000ea60000000200 */
[----:B------:R-:W-:Y:S01]  /*c3f0*/  @!P0 LEA.HI.X R181, R2, c[0x0][0x1fc], R153, 0x1, P4 ;  /* 0x00007f0002b58a11 */ /* 0x000fe200020f0c99 */
[C---:B------:R-:W-:Y:S03]  /*c400*/  IMAD.IADD R2, R133.reuse, 0x1, R192 ;  /* 0x0000000185027824 */ /* 0x040fe600078e02c0 */
[C---:B-1----:R-:W-:Y:S01]  /*c410*/  HMMA.16816.F32.BF16 R12, R140.reuse, R148, R12 ;  /* 0x000000948c0c723c */ /* 0x042fe2000004180c */
[----:B------:R-:W1:Y:S07]  /*c420*/  LDSM.16.M88.4 R152, [R192+0xd900] ;  /* 0x00d90000c098783b */ /* 0x000e6e0000000200 */
[C---:B------:R-:W-:Y:S01]  /*c430*/  HMMA.16816.F32.BF16 R16, R140.reuse, R150, R16 ;  /* 0x000000968c10723c */ /* 0x040fe20000041810 */
[----:B------:R-:W-:Y:S01]  /*c440*/  @!PT LDS RZ, [RZ] ;  /* 0x00000000fffff984 */ /* 0x000fe20000000800 */
[----:B------:R-:W-:Y:S01]  /*c450*/  @!PT LDS RZ, [RZ] ;  /* 0x00000000fffff984 */ /* 0x000fe20000000800 */
[----:B------:R-:W-:Y:S01]  /*c460*/  @!PT LDS RZ, [RZ] ;  /* 0x00000000fffff984 */ /* 0x000fe20000000800 */
[----:B------:R3:W-:Y:S07]  /*c470*/  @!P0 LDGSTS.E.BYPASS.LTC128B.128 [R175], [R176.64], !P3 ;  /* 0x00000000b0af8fae */ /* 0x0007ee000d901d52 */
[----:B------:R3:W-:Y:S07]  /*c480*/  @!P0 LDGSTS.E.BYPASS.LTC128B.128 [R175+0x2000], [R172.64], !P2 ;  /* 0x02000000acaf8fae */ /* 0x0007ee000d101d52 */
[----:B------:R4:W-:Y:S07]  /*c490*/  @!P0 LDGSTS.E.BYPASS.LTC128B.128 [R175+0x4000], [R170.64], !P1 ;  /* 0x04000000aaaf8fae */ /* 0x0009ee000c901d52 */
[----:B------:R4:W-:Y:S01]  /*c4a0*/  @!P0 LDGSTS.E.BYPASS.LTC128B.128 [R175+0x1000], [R168.64], !P3 ;  /* 0x01000000a8af8fae */ /* 0x0009e2000d901d52 */
[C---:B--2---:R-:W-:Y:S06]  /*c4b0*/  HMMA.16816.F32.BF16 R20, R140.reuse, R136, R20 ;  /* 0x000000888c14723c */ /* 0x044fec0000041814 */
[----:B------:R3:W-:Y:S02]  /*c4c0*/  @!P0 LDGSTS.E.BYPASS.LTC128B.128 [R175+0x3000], [R178.64], !P2 ;  /* 0x03000000b2af8fae */ /* 0x0007e4000d101d52 */
[C---:B------:R-:W-:Y:S05]  /*c4d0*/  HMMA.16816.F32.BF16 R24, R140.reuse, R138, R24 ;  /* 0x0000008a8c18723c */ /* 0x040fea0000041818 */
[----:B------:R3:W-:Y:S01]  /*c4e0*/  @!P0 LDGSTS.E.BYPASS.LTC128B.128 [R175+0x5000], [R180.64], !P1 ;  /* 0x05000000b4af8fae */ /* 0x0007e2000c901d52 */
[----:B------:R-:W-:Y:S02]  /*c4f0*/  PLOP3.LUT P0, PT, PT, PT, UP3, 0x80, 0x0 ;  /* 0x000000000000781c */ /* 0x000fe40003f0f038 */
[C---:B-1----:R-:W-:Y:S04]  /*c500*/  HMMA.16816.F32.BF16 R28, R140.reuse, R152, R28 ;  /* 0x000000988c1c723c */ /* 0x042fe8000004181c */
[----:B------:R-:W-:Y:S04]  /*c510*/  LDSM.16.M88.4 R156, [R185] ;  /* 0x00000000b99c783b */ /* 0x000fe80000000200 */
[----:B------:R-:W-:Y:S03]  /*c520*/  HMMA.16816.F32.BF16 R32, R140, R154, R32 ;  /* 0x0000009a8c20723c */ /* 0x000fe60000041820 */
[----:B------:R-:W1:Y:S07]  /*c530*/  LDSM.16.M88.4 R160, [R0+0xc100] ;  /* 0x00c1000000a0783b */ /* 0x000e6e0000000200 */
[----:B------:R-:W2:Y:S07]  /*c540*/  LDSM.16.M88.4 R164, [R0+0xc900] ;  /* 0x00c9000000a4783b */ /* 0x000eae0000000200 */
[----:B------:R-:W5:Y:S07]  /*c550*/  LDSM.16.M88.4 R144, [R0+0xd100] ;  /* 0x00d100000090783b */ /* 0x000f6e0000000200 */
[----:B------:R-:W3:Y:S07]  /*c560*/  LDSM.16.M88.4 R148, [R0+0xd900] ;  /* 0x00d900000094783b */ /* 0x000eee0000000200 */
[----:B------:R-:W-:Y:S07]  /*c570*/  LDSM.16.M88.4 R136, [R184] ;  /* 0x00000000b888783b */ /* 0x000fee0000000200 */
[----:B----4-:R-:W4:Y:S01]  /*c580*/  LDSM.16.M88.4 R168, [R2+0xc100] ;  /* 0x00c1000002a8783b */ /* 0x010f220000000200 */
[C---:B-1----:R-:W-:Y:S06]  /*c590*/  HMMA.16816.F32.BF16 R4, R156.reuse, R160, R4 ;  /* 0x000000a09c04723c */ /* 0x042fec0000041804 */
[----:B------:R-:W1:Y:S02]  /*c5a0*/  LDSM.16.M88.4 R140, [R2+0xc900] ;  /* 0x00c90000028c783b */ /* 0x000e640000000200 */
[C---:B------:R-:W-:Y:S05]  /*c5b0*/  HMMA.16816.F32.BF16 R8, R156.reuse, R162, R8 ;  /* 0x000000a29c08723c */ /* 0x040fea0000041808 */
[----:B------:R-:W1:Y:S03]  /*c5c0*/  LDSM.16.M88.4 R152, [R2+0xd100] ;  /* 0x00d100000298783b */ /* 0x000e660000000200 */
[C---:B--2---:R-:W-:Y:S04]  /*c5d0*/  HMMA.16816.F32.BF16 R12, R156.reuse, R164, R12 ;  /* 0x000000a49c0c723c */ /* 0x044fe8000004180c */
[----:B------:R-:W2:Y:S04]  /*c5e0*/  LDSM.16.M88.4 R160, [R2+0xd900] ;  /* 0x00d9000002a0783b */ /* 0x000ea80000000200 */
[C---:B------:R-:W-:Y:S03]  /*c5f0*/  HMMA.16816.F32.BF16 R16, R156.reuse, R166, R16 ;  /* 0x000000a69c10723c */ /* 0x040fe60000041810 */
[----:B------:R-:W-:Y:S05]  /*c600*/  LDSM.16.M88.4 R164, [R188+UR4+0xe100] ;  /* 0x00e10004bca4783b */ /* 0x000fea0008000200 */
[C---:B-----5:R-:W-:Y:S02]  /*c610*/  HMMA.16816.F32.BF16 R20, R156.reuse, R144, R20 ;  /* 0x000000909c14723c */ /* 0x060fe40000041814 */
[----:B---3--:R-:W-:Y:S06]  /*c620*/  LDSM.16.M88.4 R172, [R192+0xf900] ;  /* 0x00f90000c0ac783b */ /* 0x008fec0000000200 */
[C---:B------:R-:W-:Y:S01]  /*c630*/  HMMA.16816.F32.BF16 R24, R156.reuse, R146, R24 ;  /* 0x000000929c18723c */ /* 0x040fe20000041818 */
[----:B------:R-:W3:Y:S07]  /*c640*/  LDSM.16.M88.4 R144, [R190+0x4000] ;  /* 0x00400000be90783b */ /* 0x000eee0000000200 */
[C---:B------:R-:W-:Y:S01]  /*c650*/  HMMA.16816.F32.BF16 R28, R156.reuse, R148, R28 ;  /* 0x000000949c1c723c */ /* 0x040fe2000004181c */
[----:B------:R-:W-:Y:S07]  /*c660*/  LDSM.16.M88.4 R176, [R190+0x8000] ;  /* 0x00800000beb0783b */ /* 0x000fee0000000200 */
[----:B------:R-:W-:Y:S01]  /*c670*/  HMMA.16816.F32.BF16 R32, R156, R150, R32 ;  /* 0x000000969c20723c */ /* 0x000fe20000041820 */
[----:B------:R-:W5:Y:S07]  /*c680*/  LDSM.16.M88.4 R148, [R188+UR4+0xe900] ;  /* 0x00e90004bc94783b */ /* 0x000f6e0008000200 */
[C---:B----4-:R-:W-:Y:S01]  /*c690*/  HMMA.16816.F32.BF16 R4, R136.reuse, R168, R4 ;  /* 0x000000a88804723c */ /* 0x050fe20000041804 */
[----:B------:R-:W4:Y:S07]  /*c6a0*/  LDSM.16.M88.4 R156, [R188+UR4+0xf100] ;  /* 0x00f10004bc9c783b */ /* 0x000f2e0008000200 */
[C---:B------:R-:W-:Y:S01]  /*c6b0*/  HMMA.16816.F32.BF16 R8, R136.reuse, R170, R8 ;  /* 0x000000aa8808723c */ /* 0x040fe20000041808 */
[----:B------:R-:W3:Y:S07]  /*c6c0*/  LDSM.16.M88.4 R168, [R188+UR4+0xf900] ;  /* 0x00f90004bca8783b */ /* 0x000eee0008000200 */
[C---:B-1----:R-:W-:Y:S01]  /*c6d0*/  HMMA.16816.F32.BF16 R12, R136.reuse, R140, R12 ;  /* 0x0000008c880c723c */ /* 0x042fe2000004180c */
[----:B------:R-:W-:Y:S07]  /*c6e0*/  LDSM.16.M88.4 R180, [R188+UR4+0x10100] ;  /* 0x01010004bcb4783b */ /* 0x000fee0008000200 */
[C---:B------:R-:W-:Y:S01]  /*c6f0*/  HMMA.16816.F32.BF16 R16, R136.reuse, R142, R16 ;  /* 0x0000008e8810723c */ /* 0x040fe20000041810 */
[----:B------:R-:W-:Y:S07]  /*c700*/  LDSM.16.M88.4 R140, [R192+0xe100] ;  /* 0x00e10000c08c783b */ /* 0x000fee0000000200 */
[C---:B------:R-:W-:Y:S01]  /*c710*/  HMMA.16816.F32.BF16 R20, R136.reuse, R152, R20 ;  /* 0x000000988814723c */ /* 0x040fe20000041814 */
[----:B------:R-:W0:Y:S07]  /*c720*/  LDGDEPBAR ;  /* 0x00000000000079af */ /* 0x000e2e0000000000 */
[C---:B------:R-:W-:Y:S01]  /*c730*/  HMMA.16816.F32.BF16 R24, R136.reuse, R154, R24 ;  /* 0x0000009a8818723c */ /* 0x040fe20000041818 */
[----:B------:R-:W-:Y:S07]  /*c740*/  LDSM.16.M88.4 R152, [R192+0xe900] ;  /* 0x00e90000c098783b */ /* 0x000fee0000000200 */
[C---:B--2---:R-:W-:Y:S08]  /*c750*/  HMMA.16816.F32.BF16 R28, R136.reuse, R160, R28 ;  /* 0x000000a0881c723c */ /* 0x044ff0000004181c */
[----:B------:R-:W-:Y:S01]  /*c760*/  HMMA.16816.F32.BF16 R32, R136, R162, R32 ;  /* 0x000000a28820723c */ /* 0x000fe20000041820 */
[----:B------:R-:W1:Y:S07]  /*c770*/  LDSM.16.M88.4 R136, [R186+0x4000] ;  /* 0x00400000ba88783b */ /* 0x000e6e0000000200 */
[C---:B---3--:R-:W-:Y:S01]  /*c780*/  HMMA.16816.F32.BF16 R4, R144.reuse, R164, R4 ;  /* 0x000000a49004723c */ /* 0x048fe20000041804 */
[----:B------:R-:W2:Y:S07]  /*c790*/  LDSM.16.M88.4 R160, [R192+0xf100] ;  /* 0x00f10000c0a0783b */ /* 0x000eae0000000200 */
[C---:B------:R-:W-:Y:S01]  /*c7a0*/  HMMA.16816.F32.BF16 R8, R144.reuse, R166, R8 ;  /* 0x000000a69008723c */ /* 0x040fe20000041808 */
[----:B------:R-:W-:Y:S07]  /*c7b0*/  LDSM.16.M88.4 R164, [R2+0xe100] ;  /* 0x00e1000002a4783b */ /* 0x000fee0000000200 */
[C---:B-----5:R-:W-:Y:S08]  /*c7c0*/  HMMA.16816.F32.BF16 R12, R144.reuse, R148, R12 ;  /* 0x00000094900c723c */ /* 0x060ff0000004180c */
[C---:B------:R-:W-:Y:S01]  /*c7d0*/  HMMA.16816.F32.BF16 R16, R144.reuse, R150, R16 ;  /* 0x000000969010723c */ /* 0x040fe20000041810 */
[----:B------:R-:W-:Y:S07]  /*c7e0*/  LDSM.16.M88.4 R148, [R185+0x4000] ;  /* 0x00400000b994783b */ /* 0x000fee0000000200 */
[C---:B----4-:R-:W-:Y:S08]  /*c7f0*/  HMMA.16816.F32.BF16 R20, R144.reuse, R156, R20 ;  /* 0x0000009c9014723c */ /* 0x050ff00000041814 */
[C---:B------:R-:W-:Y:S01]  /*c800*/  HMMA.16816.F32.BF16 R24, R144.reuse, R158, R24 ;  /* 0x0000009e9018723c */ /* 0x040fe20000041818 */
[----:B------:R-:W3:Y:S07]  /*c810*/  LDSM.16.M88.4 R156, [R0+0xe100] ;  /* 0x00e10000009c783b */ /* 0x000eee0000000200 */
        /* <DEDUP_REMOVED lines=9> */
[C---:B--2---:R-:W-:Y:S08]  /*c8b0*/  HMMA.16816.F32.BF16 R20, R136.reuse, R160, R20 ;  /* 0x000000a08814723c */ /* 0x044ff00000041814 */
[C---:B------:R-:W-:Y:S01]  /*c8c0*/  HMMA.16816.F32.BF16 R24, R136.reuse, R162, R24 ;  /* 0x000000a28818723c */ /* 0x040fe20000041818 */
[----:B------:R-:W2:Y:S07]  /*c8d0*/  LDSM.16.M88.4 R160, [R184+0x4000] ;  /* 0x00400000b8a0783b */ /* 0x000eae0000000200 */
[C---:B------:R-:W-:Y:S08]  /*c8e0*/  HMMA.16816.F32.BF16 R28, R136.reuse, R172, R28 ;  /* 0x000000ac881c723c */ /* 0x040ff0000004181c */
[----:B------:R-:W-:Y:S07]  /*c8f0*/  HMMA.16816.F32.BF16 R32, R136, R174, R32 ;  /* 0x000000ae8820723c */ /* 0x000fee0000041820 */
[----:B------:R-:W-:Y:S01]  /*c900*/  IADD3 R136, R133, UR4, R188 ;  /* 0x0000000485887c10 */ /* 0x000fe2000fffe0bc */
[C---:B---3--:R-:W-:Y:S05]  /*c910*/  HMMA.16816.F32.BF16 R4, R148.reuse, R156, R4 ;  /* 0x0000009c9404723c */ /* 0x048fea0000041804 */
[----:B------:R-:W-:Y:S03]  /*c920*/  IADD3 R191, R189, R136, RZ ;  /* 0x00000088bdbf7210 */ /* 0x000fe60007ffe0ff */
[C---:B------:R-:W-:Y:S01]  /*c930*/  HMMA.16816.F32.BF16 R8, R148.reuse, R158, R8 ;  /* 0x0000009e9408723c */ /* 0x040fe20000041808 */
[----:B------:R-:W-:Y:S07]  /*c940*/  LDSM.16.M88.4 R156, [R192+0x10100] ;  /* 0x01010000c09c783b */ /* 0x000fee0000000200 */
[C---:B-1----:R-:W-:Y:S01]  /*c950*/  HMMA.16816.F32.BF16 R12, R148.reuse, R140, R12 ;  /* 0x0000008c940c723c */ /* 0x042fe2000004180c */
[----:B------:R-:W1:Y:S07]  /*c960*/  LDSM.16.M88.4 R136, [R191+0xe900] ;  /* 0x00e90000bf88783b */ /* 0x000e6e0000000200 */
[C---:B------:R-:W-:Y:S01]  /*c970*/  HMMA.16816.F32.BF16 R16, R148.reuse, R142, R16 ;  /* 0x0000008e9410723c */ /* 0x040fe20000041810 */
[----:B------:R-:W3:Y:S07]  /*c980*/  LDSM.16.M88.4 R168, [R191+0xf100] ;  /* 0x00f10000bfa8783b */ /* 0x000eee0000000200 */
[C---:B------:R-:W-:Y:S01]  /*c990*/  HMMA.16816.F32.BF16 R20, R148.reuse, R144, R20 ;  /* 0x000000909414723c */ /* 0x040fe20000041814 */
[----:B------:R-:W5:Y:S07]  /*c9a0*/  LDSM.16.M88.4 R172, [R191+0xf900] ;  /* 0x00f90000bfac783b */ /* 0x000f6e0000000200 */
[C---:B------:R-:W-:Y:S01]  /*c9b0*/  HMMA.16816.F32.BF16 R24, R148.reuse, R146, R24 ;  /* 0x000000929418723c */ /* 0x040fe20000041818 */
[----:B------:R-:W3:Y:S07]  /*c9c0*/  LDSM.16.M88.4 R140, [R188+UR4+0x10900] ;  /* 0x01090004bc8c783b */ /* 0x000eee0008000200 */
[C---:B----4-:R-:W-:Y:S01]  /*c9d0*/  HMMA.16816.F32.BF16 R28, R148.reuse, R152, R28 ;  /* 0x00000098941c723c */ /* 0x050fe2000004181c */
[----:B------:R-:W4:Y:S07]  /*c9e0*/  LDSM.16.M88.4 R144, [R188+UR4+0x11100] ;  /* 0x01110004bc90783b */ /* 0x000f2e0008000200 */
[----:B------:R-:W-:Y:S01]  /*c9f0*/  HMMA.16816.F32.BF16 R32, R148, R154, R32 ;  /* 0x0000009a9420723c */ /* 0x000fe20000041820 */
[----:B------:R-:W4:Y:S07]  /*ca00*/  LDSM.16.M88.4 R148, [R188+UR4+0x11900] ;  /* 0x01190004bc94783b */ /* 0x000f2e0008000200 */
[C---:B--2---:R-:W-:Y:S01]  /*ca10*/  HMMA.16816.F32.BF16 R4, R160.reuse, R164, R4 ;  /* 0x000000a4a004723c */ /* 0x044fe20000041804 */
[----:B------:R-:W2:Y:S07]  /*ca20*/  LDSM.16.M88.4 R152, [R186+0x8000] ;  /* 0x00800000ba98783b */ /* 0x000eae0000000200 */
[C---:B------:R-:W-:Y:S01]  /*ca30*/  HMMA.16816.F32.BF16 R8, R160.reuse, R166, R8 ;  /* 0x000000a6a008723c */ /* 0x040fe20000041808 */
[----:B------:R-:W-:Y:S07]  /*ca40*/  LDSM.16.M88.4 R164, [R192+0x11900] ;  /* 0x01190000c0a4783b */ /* 0x000fee0000000200 */
[C---:B-1----:R-:W-:Y:S08]  /*ca50*/  HMMA.16816.F32.BF16 R12, R160.reuse, R136, R12 ;  /* 0x00000088a00c723c */ /* 0x042ff0000004180c */
[C---:B------:R-:W-:Y:S01]  /*ca60*/  HMMA.16816.F32.BF16 R16, R160.reuse, R138, R16 ;  /* 0x0000008aa010723c */ /* 0x040fe20000041810 */
[----:B------:R-:W1:Y:S07]  /*ca70*/  LDSM.16.M88.4 R136, [R192+0x10900] ;  /* 0x01090000c088783b */ /* 0x000e6e0000000200 */
[C---:B---3--:R-:W-:Y:S08]  /*ca80*/  HMMA.16816.F32.BF16 R20, R160.reuse, R168, R20 ;  /* 0x000000a8a014723c */ /* 0x048ff00000041814 */
[C---:B------:R-:W-:Y:S01]  /*ca90*/  HMMA.16816.F32.BF16 R24, R160.reuse, R170, R24 ;  /* 0x000000aaa018723c */ /* 0x040fe20000041818 */
[----:B------:R-:W-:Y:S07]  /*caa0*/  LDSM.16.M88.4 R168, [R185+0x8000] ;  /* 0x00800000b9a8783b */ /* 0x000fee0000000200 */
[C---:B-----5:R-:W-:Y:S08]  /*cab0*/  HMMA.16816.F32.BF16 R28, R160.reuse, R172, R28 ;  /* 0x000000aca01c723c */ /* 0x060ff0000004181c */
[----:B------:R-:W-:Y:S01]  /*cac0*/  HMMA.16816.F32.BF16 R32, R160, R174, R32 ;  /* 0x000000aea020723c */ /* 0x000fe20000041820 */
[----:B------:R-:W3:Y:S07]  /*cad0*/  LDSM.16.M88.4 R160, [R192+0x11100] ;  /* 0x01110000c0a0783b */ /* 0x000eee0000000200 */
[C---:B------:R-:W-:Y:S01]  /*cae0*/  HMMA.16816.F32.BF16 R4, R176.reuse, R180, R4 ;  /* 0x000000b4b004723c */ /* 0x040fe20000041804 */
[----:B------:R-:W5:Y:S07]  /*caf0*/  LDSM.16.M88.4 R172, [R0+0x10100] ;  /* 0x0101000000ac783b */ /* 0x000f6e0000000200 */
[C---:B------:R-:W-:Y:S01]  /*cb00*/  HMMA.16816.F32.BF16 R8, R176.reuse, R182, R8 ;  /* 0x000000b6b008723c */ /* 0x040fe20000041808 */
[----:B------:R-:W-:Y:S07]  /*cb10*/  LDSM.16.M88.4 R180, [R2+0x10100] ;  /* 0x0101000002b4783b */ /* 0x000fee0000000200 */
[C---:B------:R-:W-:Y:S08]  /*cb20*/  HMMA.16816.F32.BF16 R12, R176.reuse, R140, R12 ;  /* 0x0000008cb00c723c */ /* 0x040ff0000004180c */
[C---:B------:R-:W-:Y:S01]  /*cb30*/  HMMA.16816.F32.BF16 R16, R176.reuse, R142, R16 ;  /* 0x0000008eb010723c */ /* 0x040fe20000041810 */
[----:B------:R-:W1:Y:S07]  /*cb40*/  LDSM.16.M88.4 R140, [R0+0x10900] ;  /* 0x01090000008c783b */ /* 0x000e6e0000000200 */
[C---:B----4-:R-:W-:Y:S08]  /*cb50*/  HMMA.16816.F32.BF16 R20, R176.reuse, R144, R20 ;  /* 0x00000090b014723c */ /* 0x050ff00000041814 */
[C---:B------:R-:W-:Y:S01]  /*cb60*/  HMMA.16816.F32.BF16 R24, R176.reuse, R146, R24 ;  /* 0x00000092b018723c */ /* 0x040fe20000041818 */
[----:B------:R-:W4:Y:S07]  /*cb70*/  LDSM.16.M88.4 R144, [R0+0x11100] ;  /* 0x011100000090783b */ /* 0x000f2e0000000200 */
[C---:B------:R-:W-:Y:S08]  /*cb80*/  HMMA.16816.F32.BF16 R28, R176.reuse, R148, R28 ;  /* 0x00000094b01c723c */ /* 0x040ff0000004181c */
[----:B------:R-:W-:Y:S01]  /*cb90*/  HMMA.16816.F32.BF16 R32, R176, R150, R32 ;  /* 0x00000096b020723c */ /* 0x000fe20000041820 */
[----:B------:R-:W3:Y:S07]  /*cba0*/  LDSM.16.M88.4 R148, [R0+0x11900] ;  /* 0x011900000094783b */ /* 0x000eee0000000200 */
[----:B------:R-:W4:Y:S01]  /*cbb0*/  LDSM.16.M88.4 R176, [R184+0x8000] ;  /* 0x00800000b8b0783b */ /* 0x000f220000000200 */
[C---:B--2---:R-:W-:Y:S08]  /*cbc0*/  HMMA.16816.F32.BF16 R4, R152.reuse, R156, R4 ;  /* 0x0000009c9804723c */ /* 0x044ff00000041804 */
[C---:B------:R-:W-:Y:S08]  /*cbd0*/  HMMA.16816.F32.BF16 R8, R152.reuse, R158, R8 ;  /* 0x0000009e9808723c */ /* 0x040ff00000041808 */
[C---:B-1----:R-:W-:Y:S08]  /*cbe0*/  HMMA.16816.F32.BF16 R12, R152.reuse, R136, R12 ;  /* 0x00000088980c723c */ /* 0x042ff0000004180c */
[C---:B------:R-:W-:Y:S01]  /*cbf0*/  HMMA.16816.F32.BF16 R16, R152.reuse, R138, R16 ;  /* 0x0000008a9810723c */ /* 0x040fe20000041810 */
[----:B------:R-:W1:Y:S07]  /*cc00*/  LDSM.16.M88.4 R136, [R191+0x10900] ;  /* 0x01090000bf88783b */ /* 0x000e6e0000000200 */
[C---:B---3--:R-:W-:Y:S08]  /*cc10*/  HMMA.16816.F32.BF16 R20, R152.reuse, R160, R20 ;  /* 0x000000a09814723c */ /* 0x048ff00000041814 */
[C---:B------:R-:W-:Y:S08]  /*cc20*/  HMMA.16816.F32.BF16 R24, R152.reuse, R162, R24 ;  /* 0x000000a29818723c */ /* 0x040ff00000041818 */
[C---:B------:R-:W-:Y:S08]  /*cc30*/  HMMA.16816.F32.BF16 R28, R152.reuse, R164, R28 ;  /* 0x000000a4981c723c */ /* 0x040ff0000004181c */
[----:B------:R-:W-:Y:S08]  /*cc40*/  HMMA.16816.F32.BF16 R32, R152, R166, R32 ;  /* 0x000000a69820723c */ /* 0x000ff00000041820 */
[C---:B-----5:R-:W-:Y:S08]  /*cc50*/  HMMA.16816.F32.BF16 R4, R168.reuse, R172, R4 ;  /* 0x000000aca804723c */ /* 0x060ff00000041804 */
[C---:B------:R-:W-:Y:S08]  /*cc60*/  HMMA.16816.F32.BF16 R8, R168.reuse, R174, R8 ;  /* 0x000000aea808723c */ /* 0x040ff00000041808 */
[C---:B------:R-:W-:Y:S08]  /*cc70*/  HMMA.16816.F32.BF16 R12, R168.reuse, R140, R12 ;  /* 0x0000008ca80c723c */ /* 0x040ff0000004180c */
[C---:B------:R-:W-:Y:S08]  /*cc80*/  HMMA.16816.F32.BF16 R16, R168.reuse, R142, R16 ;  /* 0x0000008ea810723c */ /* 0x040ff00000041810 */
[C---:B----4-:R-:W-:Y:S08]  /*cc90*/  HMMA.16816.F32.BF16 R20, R168.reuse, R144, R20 ;  /* 0x00000090a814723c */ /* 0x050ff00000041814 */
[C---:B------:R-:W-:Y:S08]  /*cca0*/  HMMA.16816.F32.BF16 R24, R168.reuse, R146, R24 ;  /* 0x00000092a818723c */ /* 0x040ff00000041818 */
[C---:B------:R-:W-:Y:S08]  /*ccb0*/  HMMA.16816.F32.BF16 R28, R168.reuse, R148, R28 ;  /* 0x00000094a81c723c */ /* 0x040ff0000004181c */
[----:B------:R-:W-:Y:S08]  /*ccc0*/  HMMA.16816.F32.BF16 R32, R168, R150, R32 ;  /* 0x00000096a820723c */ /* 0x000ff00000041820 */
[C---:B------:R-:W-:Y:S08]  /*ccd0*/  HMMA.16816.F32.BF16 R4, R176.reuse, R180, R4 ;  /* 0x000000b4b004723c */ /* 0x040ff00000041804 */
[C---:B------:R-:W-:Y:S08]  /*cce0*/  HMMA.16816.F32.BF16 R8, R176.reuse, R182, R8 ;  /* 0x000000b6b008723c */ /* 0x040ff00000041808 */
[C---:B-1----:R-:W-:Y:S08]  /*ccf0*/  HMMA.16816.F32.BF16 R12, R176.reuse, R136, R12 ;  /* 0x00000088b00c723c */ /* 0x042ff0000004180c */
        /* <DEDUP_REMOVED lines=18> */
[----:B------:R-:W-:Y:S03]  /*ce20*/  FMUL.FTZ R14, R17, c[0x0][0x320] ;  /* 0x0000c800110e7a20 */ /* 0x000fe60000410000 */
[----:B------:R5:W1:Y:S10]  /*ce30*/  MUFU.TANH R137, R11 ;  /* 0x0000000b00897308 */ /* 0x000a740000002400 */
[----:B------:R-:W1:Y:S10]  /*ce40*/  MUFU.TANH R141, R141 ;  /* 0x0000008d008d7308 */ /* 0x000e740000002400 */
[----:B------:R-:W1:Y:S01]  /*ce50*/  MUFU.TANH R0, R0 ;  /* 0x0000000000007308 */ /* 0x000e620000002400 */
[C---:B---3--:R-:W-:Y:S01]  /*ce60*/  HMMA.16816.F32.BF16 R20, R176.reuse, R4, R20 ;  /* 0x00000004b014723c */ /* 0x048fe20000041814 */
[----:B-----5:R-:W3:Y:S08]  /*ce70*/  LDSM.16.M88.4 R8, [R191+0x11900] ;  /* 0x01190000bf08783b */ /* 0x020ef00000000200 */
[----:B------:R-:W1:Y:S01]  /*ce80*/  MUFU.TANH R2, R2 ;  /* 0x0000000200027308 */ /* 0x000e620000002400 */
[C---:B------:R-:W-:Y:S03]  /*ce90*/  HMMA.16816.F32.BF16 R24, R176.reuse, R6, R24 ;  /* 0x00000006b018723c */ /* 0x040fe60000041818 */
[----:B------:R-:W-:Y:S02]  /*cea0*/  FMUL.FTZ R5, R18, c[0x0][0x320] ;  /* 0x0000c80012057a20 */ /* 0x000fe40000410000 */
[----:B------:R-:W-:Y:S04]  /*ceb0*/  FMUL.FTZ R4, R19, c[0x0][0x320] ;  /* 0x0000c80013047a20 */ /* 0x000fe80000410000 */
[----:B------:R-:W1:Y:S05]  /*cec0*/  MUFU.TANH R142, R142 ;  /* 0x0000008e008e7308 */ /* 0x000e6a0000002400 */
[----:B------:R-:W-:Y:S02]  /*ced0*/  FMUL.FTZ R7, R20, c[0x0][0x320] ;  /* 0x0000c80014077a20 */ /* 0x000fe40000410000 */
[----:B------:R-:W-:Y:S03]  /*cee0*/  IMAD.MOV.U32 R20, RZ, RZ, R200 ;  /* 0x000000ffff147224 */ /* 0x000fe600078e00c8 */
[----:B------:R-:W1:Y:S01]  /*cef0*/  MUFU.TANH R173, R173 ;  /* 0x000000ad00ad7308 */ /* 0x000e620000002400 */
[----:B------:R-:W-:Y:S01]  /*cf00*/  @P0 MOV R20, R208 ;  /* 0x000000d000140202 */ /* 0x000fe20000000f00 */
[----:B------:R-:W-:Y:S01]  /*cf10*/  FMUL.FTZ R6, R22, c[0x0][0x320] ;  /* 0x0000c80016067a20 */ /* 0x000fe20000410000 */
[----:B------:R-:W-:Y:S01]  /*cf20*/  PLOP3.LUT P0, PT, PT, PT, UP2, 0x40, 0x0 ;  /* 0x000000000000781c */ /* 0x000fe20003f0e828 */
[----:B------:R-:W-:Y:S02]  /*cf30*/  FMUL.FTZ R21, R21, c[0x0][0x320] ;  /* 0x0000c80015157a20 */ /* 0x000fe40000410000 */
[----:B------:R-:W-:Y:S02]  /*cf40*/  FMUL.FTZ R157, R24, c[0x0][0x320] ;  /* 0x0000c800189d7a20 */ /* 0x000fe40000410000 */
[----:B------:R-:W-:Y:S02]  /*cf50*/  FMUL.FTZ R23, R23, c[0x0][0x320] ;  /* 0x0000c80017177a20 */ /* 0x000fe40000410000 */
[----:B------:R-:W1:Y:S01]  /*cf60*/  MUFU.TANH R171, R171 ;  /* 0x000000ab00ab7308 */ /* 0x000e620000002400 */
[----:B------:R-:W-:Y:S02]  /*cf70*/  FMUL.FTZ R25, R25, c[0x0][0x320] ;  /* 0x0000c80019197a20 */ /* 0x000fe40000410000 */
[----:B------:R-:W-:Y:S01]  /*cf80*/  FMUL.FTZ R26, R26, c[0x0][0x320] ;  /* 0x0000c8001a1a7a20 */ /* 0x000fe20000410000 */
[C---:B---3--:R-:W-:Y:S01]  /*cf90*/  HMMA.16816.F32.BF16 R28, R176.reuse, R8, R28 ;  /* 0x00000008b01c723c */ /* 0x048fe2000004181c */
[----:B------:R-:W3:Y:S02]  /*cfa0*/  SHFL.IDX PT, R9, R20, RZ, 0x1c1f ;  /* 0x001c1fff14097589 */ /* 0x000ee400000e0000 */
[----:B------:R-:W-:Y:S03]  /*cfb0*/  FMUL.FTZ R27, R27, c[0x0][0x320] ;  /* 0x0000c8001b1b7a20 */ /* 0x000fe60000410000 */
[----:B------:R-:W1:Y:S01]  /*cfc0*/  MUFU.TANH R174, R174 ;  /* 0x000000ae00ae7308 */ /* 0x000e620000002400 */
[----:B------:R-:W-:Y:S01]  /*cfd0*/  IMAD.U32 R8, RZ, RZ, UR6 ;  /* 0x00000006ff087e24 */ /* 0x000fe2000f8e00ff */
[----:B------:R-:W-:Y:S01]  /*cfe0*/  HMMA.16816.F32.BF16 R32, R176, R10, R32 ;  /* 0x0000000ab020723c */ /* 0x000fe20000041820 */
[----:B------:R-:W-:Y:S04]  /*cff0*/  UIADD3 UR6, UR15, 0x1, URZ ;  /* 0x000000010f067890 */ /* 0x000fe8000fffe03f */
[----:B------:R-:W-:Y:S02]  /*d000*/  USEL UR15, UR6, URZ, !UP0 ;  /* 0x0000003f060f7287 */ /* 0x000fe4000c000000 */
[----:B------:R-:W-:Y:S01]  /*d010*/  IADD3 R10, -R201, 0x1, -R8 ;  /* 0x00000001c90a7810 */ /* 0x000fe20007ffe908 */
[----:B------:R-:W1:Y:S04]  /*d020*/  MUFU.TANH R12, R12 ;  /* 0x0000000c000c7308 */ /* 0x000e680000002400 */
[----:B------:R-:W-:Y:S04]  /*d030*/  IADD3 R10, R10, c[0x0][0x1d0], RZ ;  /* 0x000074000a0a7a10 */ /* 0x000fe80007ffe0ff */
[----:B------:R-:W-:Y:S01]  /*d040*/  FMUL.FTZ R153, R28, c[0x0][0x320] ;  /* 0x0000c8001c997a20 */ /* 0x000fe20000410000 */
[----:B------:R-:W-:Y:S01]  /*d050*/  IADD3 R10, R10, -c[0x0][0x168], RZ ;  /* 0x80005a000a0a7a10 */ /* 0x000fe20007ffe0ff */
[----:B------:R-:W1:Y:S01]  /*d060*/  MUFU.TANH R13, R13 ;  /* 0x0000000d000d7308 */ /* 0x000e620000002400 */
[----:B------:R-:W-:Y:S02]  /*d070*/  FMUL.FTZ R29, R29, c[0x0][0x320] ;  /* 0x0000c8001d1d7a20 */ /* 0x000fe40000410000 */
[----:B------:R-:W-:Y:S01]  /*d080*/  FMUL.FTZ R30, R30, c[0x0][0x320] ;  /* 0x0000c8001e1e7a20 */ /* 0x000fe20000410000 */
[C---:B------:R-:W-:Y:S01]  /*d090*/  IADD3 R16, R10.reuse, c[0x0][0x328], RZ ;  /* 0x0000ca000a107a10 */ /* 0x040fe20007ffe0ff */
[----:B------:R-:W-:Y:S01]  /*d0a0*/  FMUL.FTZ R31, R31, c[0x0][0x320] ;  /* 0x0000c8001f1f7a20 */ /* 0x000fe20000410000 */
[----:B------:R-:W-:Y:S01]  /*d0b0*/  IADD3 R10, R10, UR16, RZ ;  /* 0x000000100a0a7c10 */ /* 0x000fe2000fffe0ff */
[----:B------:R-:W-:Y:S01]  /*d0c0*/  FMUL.FTZ R149, R32, c[0x0][0x320] ;  /* 0x0000c80020957a20 */ /* 0x000fe20000410000 */
[-C--:B---3--:R-:W-:Y:S01]  /*d0d0*/  IADD3 R19, R16, R9.reuse, RZ ;  /* 0x0000000910137210 */ /* 0x088fe20007ffe0ff */
[----:B------:R-:W-:Y:S01]  /*d0e0*/  FMUL.FTZ R33, R33, c[0x0][0x320] ;  /* 0x0000c80021217a20 */ /* 0x000fe20000410000 */
[----:B------:R-:W3:Y:S01]  /*d0f0*/  MUFU.TANH R14, R14 ;  /* 0x0000000e000e7308 */ /* 0x000ee20000002400 */
[----:B------:R-:W-:Y:S01]  /*d100*/  FMUL.FTZ R34, R34, c[0x0][0x320] ;  /* 0x0000c80022227a20 */ /* 0x000fe20000410000 */
[----:B------:R-:W-:Y:S01]  /*d110*/  IADD3 R18, R10, R9, RZ ;  /* 0x000000090a127210 */ /* 0x000fe20007ffe0ff */
[----:B------:R-:W-:Y:S07]  /*d120*/  FMUL.FTZ R35, R35, c[0x0][0x320] ;  /* 0x0000c80023237a20 */ /* 0x000fee0000410000 */
[----:B------:R-:W1:Y:S10]  /*d130*/  MUFU.TANH R5, R5 ;  /* 0x0000000500057308 */ /* 0x000e740000002400 */
[----:B------:R-:W1:Y:S10]  /*d140*/  MUFU.TANH R4, R4 ;  /* 0x0000000400047308 */ /* 0x000e740000002400 */
[----:B------:R-:W1:Y:S10]  /*d150*/  MUFU.TANH R7, R7 ;  /* 0x0000000700077308 */ /* 0x000e740000002400 */
[----:B------:R1:W1:Y:S10]  /*d160*/  MUFU.TANH R159, R21 ;  /* 0x00000015009f7308 */ /* 0x0002740000002400 */
[----:B------:R-:W1:Y:S10]  /*d170*/  MUFU.TANH R6, R6 ;  /* 0x0000000600067308 */ /* 0x000e740000002400 */
[----:B------:R1:W1:Y:S10]  /*d180*/  MUFU.TANH R158, R23 ;  /* 0x00000017009e7308 */ /* 0x0002740000002400 */
[----:B------:R-:W1:Y:S10]  /*d190*/  MUFU.TANH R157, R157 ;  /* 0x0000009d009d7308 */ /* 0x000e740000002400 */
[----:B------:R1:W1:Y:S10]  /*d1a0*/  MUFU.TANH R155, R25 ;  /* 0x00000019009b7308 */ /* 0x0002740000002400 */
[----:B------:R1:W1:Y:S10]  /*d1b0*/  MUFU.TANH R156, R26 ;  /* 0x0000001a009c7308 */ /* 0x0002740000002400 */
        /* <DEDUP_REMOVED lines=24> */
.L_x_823:
[----:B------:R-:W-:Y:S04]  /*d340*/  MOV R9, c[0x0][0x32c] ;  /* 0x0000cb0000097a02 */ /* 0x000fe80000000f00 */
[----:B------:R-:W-:Y:S11]  /*d350*/  ISETP.NE.AND P0, PT, R9, 0x1, PT ;  /* 0x000000010900780c */ /* 0x000ff60003f05270 */
[----:B------:R-:W-:Y:S02]  /*d360*/  @!UPT UIADD3 URZ, URZ, URZ, URZ ;  /* 0x0000003f3f3ff290 */ /* 0x000fe4000fffe03f */
[----:B------:R-:W-:Y:S05]  /*d370*/  @P0 IMAD.HI.U32 R9, R11, c[0x0][0x330], RZ ;  /* 0x0000cc000b090a27 */ /* 0x000fea00078e00ff */
[----:B------:R-:W-:Y:S02]  /*d380*/  @P0 SHF.R.U32.HI R11, RZ, c[0x0][0x334], R9 ;  /* 0x0000cd00ff0b0a19 */ /* 0x000fe40000011609 */
.L_x_824:
[----:B------:R-:W-:Y:S05]  /*d390*/  BSYNC B0 ;  /* 0x0000000000007941 */ /* 0x000fea0003800000 */
.L_x_822:
[----:B------:R-:W-:Y:S04]  /*d3a0*/  IMAD R22, R11, c[0x0][0x32c], -R8 ;  /* 0x0000cb000b167a24 */ /* 0x000fe800078e0a08 */
[----:B------:R-:W-:Y:S05]  /*d3b0*/  IMAD.IADD R9, R22, 0x1, -R201 ;  /* 0x0000000116097824 */ /* 0x000fea00078e0ac9 */
[----:B------:R-:W-:Y:S02]  /*d3c0*/  IADD3 R22, R9, c[0x0][0x32c], RZ ;  /* 0x0000cb0009167a10 */ /* 0x000fe40007ffe0ff */
[----:B------:R-:W-:Y:S02]  /*d3d0*/  IMNMX R18, R18, R9, !PT ;  /* 0x0000000912127217 */ /* 0x000fe40007800200 */
[----:B------:R-:W-:Y:S02]  /*d3e0*/  IMNMX R19, R19, R22, PT ;  /* 0x0000001613137217 */ /* 0x000fe40003800200 */
.L_x_821:
[----:B--234-:R-:W-:Y:S01]  /*d3f0*/  UISETP.GT.AND UP0, UPT, UR17, -0x1, UPT ;  /* 0xffffffff1100788c */ /* 0x01cfe2000bf04270 */
[----:B-1----:R-:W1:Y:S05]  /*d400*/  SHFL.IDX PT, R21, R20, 0x1, 0x1c1f ;  /* 0x003c1f0014157f89 */ /* 0x002e6a00000e0000 */
        /* <DEDUP_REMOVED lines=27> */
[----:B------:R-:W-:Y:S01]  /*d5c0*/  FSEL R143, R13, -INF , !P5 ;  /* 0xff8000000d8f7808 */ /* 0x000fe20006800000 */
[--C-:B-1----:R-:W-:Y:S01]  /*d5d0*/  IMAD.IADD R13, R10, 0x1, R21.reuse ;  /* 0x000000010a0d7824 */ /* 0x102fe200078e0215 */
[C---:B------:R-:W-:Y:S02]  /*d5e0*/  ISETP.GT.AND P5, PT, R18.reuse, 0x21, P0 ;  /* 0x000000211200780c */ /* 0x040fe400007a4270 */
[----:B------:R-:W-:Y:S02]  /*d5f0*/  FSEL R157, R157, -INF , !P4 ;  /* 0xff8000009d9d7808 */ /* 0x000fe40006000000 */
[----:B------:R-:W-:Y:S02]  /*d600*/  ISETP.GT.AND P4, PT, R18, 0x31, P0 ;  /* 0x000000311200780c */ /* 0x000fe40000784270 */
[C---:B------:R-:W-:Y:S02]  /*d610*/  ISETP.LT.OR P6, PT, R19.reuse, 0x21, P6 ;  /* 0x000000211300780c */ /* 0x040fe400037c1670 */
[C---:B------:R-:W-:Y:S02]  /*d620*/  ISETP.LT.OR P5, PT, R19.reuse, 0x22, P5 ;  /* 0x000000221300780c */ /* 0x040fe40002fa1670 */
[----:B------:R-:W-:Y:S02]  /*d630*/  ISETP.LT.OR P4, PT, R19, 0x32, P4 ;  /* 0x000000321300780c */ /* 0x000fe40002781670 */
[----:B------:R-:W-:Y:S01]  /*d640*/  FSEL R179, R7, -INF , !P6 ;  /* 0xff80000007b37808 */ /* 0x000fe20007000000 */
[----:B------:R-:W-:Y:S01]  /*d650*/  IMAD.IADD R7, R16, 0x1, R21 ;  /* 0x0000000110077824 */ /* 0x000fe200078e0215 */
        /* <DEDUP_REMOVED lines=30> */
.L_x_827:
[----:B------:R-:W-:Y:S04]  /*d840*/  MOV R10, c[0x0][0x32c] ;  /* 0x0000cb00000a7a02 */ /* 0x000fe80000000f00 */
[----:B------:R-:W-:Y:S11]  /*d850*/  ISETP.NE.AND P4, PT, R10, 0x1, PT ;  /* 0x000000010a00780c */ /* 0x000ff60003f85270 */
[----:B------:R-:W-:Y:S02]  /*d860*/  @!UPT UIADD3 URZ, URZ, URZ, URZ ;  /* 0x0000003f3f3ff290 */ /* 0x000fe4000fffe03f */
[----:B------:R-:W-:Y:S05]  /*d870*/  @P4 IMAD.HI.U32 R10, R19, c[0x0][0x330], RZ ;  /* 0x0000cc00130a4a27 */ /* 0x000fea00078e00ff */
[----:B------:R-:W-:Y:S02]  /*d880*/  @P4 SHF.R.U32.HI R19, RZ, c[0x0][0x334], R10 ;  /* 0x0000cd00ff134a19 */ /* 0x000fe4000001160a */
.L_x_828:
[----:B------:R-:W-:Y:S05]  /*d890*/  BSYNC B0 ;  /* 0x0000000000007941 */ /* 0x000fea0003800000 */
.L_x_826:
[----:B------:R-:W-:Y:S04]  /*d8a0*/  IMAD R8, R19, c[0x0][0x32c], -R8 ;  /* 0x0000cb0013087a24 */ /* 0x000fe800078e0a08 */
[----:B------:R-:W-:Y:S05]  /*d8b0*/  IMAD.IADD R10, R8, 0x1, -R201 ;  /* 0x00000001080a7824 */ /* 0x000fea00078e0ac9 */
[----:B------:R-:W-:Y:S02]  /*d8c0*/  IADD3 R8, R10, c[0x0][0x32c], RZ ;  /* 0x0000cb000a087a10 */ /* 0x000fe40007ffe0ff */
[----:B------:R-:W-:Y:S02]  /*d8d0*/  IMNMX R13, R13, R10, !PT ;  /* 0x0000000a0d0d7217 */ /* 0x000fe40007800200 */
[----:B------:R-:W-:Y:S02]  /*d8e0*/  IMNMX R7, R7, R8, PT ;  /* 0x0000000807077217 */ /* 0x000fe40003800200 */
.L_x_825:
[----:B------:R-:W-:Y:S01]  /*d8f0*/  FMNMX.FTZ R8, R17, R132, !PT ;  /* 0x0000008411087209 */ /* 0x000fe20007810000 */
[----:B------:R-:W-:Y:S04]  /*d900*/  DEPBAR.LE SB0, 0x2 ;  /* 0x000080800000791a */ /* 0x000fe80000000000 */
[----:B------:R-:W-:Y:S01]  /*d910*/  FMNMX.FTZ R8, R15, R8, !PT ;  /* 0x000000080f087209 */ /* 0x000fe20007810000 */
[----:B------:R-:W-:Y:S01]  /*d920*/  BAR.SYNC.DEFER_BLOCKING 0x0 ;  /* 0x0000000000007b1d */ /* 0x000fe20000010000 */
[----:B------:R-:W-:Y:S01]  /*d930*/  ISETP.GT.AND P6, PT, R13, RZ, P0 ;  /* 0x000000ff0d00720c */ /* 0x000fe200007c4270 */
        /* <DEDUP_REMOVED lines=8> */
[----:B------:R-:W-:Y:S02]  /*d9c0*/  FMNMX.FTZ R8, R171, R8, !PT ;  /* 0x00000008ab087209 */ /* 0x000fe40007810000 */
[----:B------:R-:W-:Y:S01]  /*d9d0*/  ISETP.GT.AND P4, PT, R13, 0x8, P0 ;  /* 0x000000080d00780c */ /* 0x000fe20000784270 */
[----:B------:R-:W-:Y:S01]  /*d9e0*/  @UP1 USHF.R.S32.HI UR21, URZ, 0x1f, UR20 ;  /* 0x0000001f3f151899 */ /* 0x000fe20008011414 */
[----:B------:R-:W-:Y:S02]  /*d9f0*/  ISETP.LT.OR P5, PT, R7, 0x2, P5 ;  /* 0x000000020700780c */ /* 0x000fe40002fa1670 */
[----:B------:R-:W-:Y:S02]  /*da00*/  FMNMX.FTZ R8, R143, R8, !PT ;  /* 0x000000088f087209 */ /* 0x000fe40007810000 */
[----:B------:R-:W-:Y:S01]  /*da10*/  FMNMX.FTZ R19, R14, R3, !PT ;  /* 0x000000030e137209 */ /* 0x000fe20007810000 */
[----:B------:R-:W-:Y:S01]  /*da20*/  LDSM.16.MT88.4 R28, [R134+UR4+0x100] ;  /* 0x00010004861c783b */ /* 0x000fe20008004200 */
[----:B------:R-:W-:Y:S01]  /*da30*/  ISETP.GT.AND P6, PT, R13, 0x9, P0 ;  /* 0x000000090d00780c */ /* 0x000fe200007c4270 */
[----:B------:R-:W-:Y:S01]  /*da40*/  ULDC.64 UR6, c[0x0][0x1e0] ;  /* 0x0000780000067ab9 */ /* 0x000fe20000000a00 */
[----:B------:R-:W-:Y:S02]  /*da50*/  ISETP.LT.OR P4, PT, R7, 0x9, P4 ;  /* 0x000000090700780c */ /* 0x000fe40002781670 */
[----:B------:R-:W-:Y:S02]  /*da60*/  FSEL R10, R2, -INF , !P5 ;  /* 0xff800000020a7808 */ /* 0x000fe40006800000 */
[----:B------:R-:W-:Y:S01]  /*da70*/  FMNMX.FTZ R0, R141, R8, !PT ;  /* 0x000000088d007209 */ /* 0x000fe20007810000 */
[----:B------:R-:W-:Y:S01]  /*da80*/  @UP1 UIMAD UR21, UR21, UR6, URZ ;  /* 0x00000006151512a4 */ /* 0x000fe2000f8e023f */
[----:B------:R-:W-:Y:S01]  /*da90*/  ISETP.GT.AND P5, PT, R13, 0x10, P0 ;  /* 0x000000100d00780c */ /* 0x000fe200007a4270 */
[----:B------:R-:W-:Y:S01]  /*daa0*/  @UP1 UIMAD.WIDE.U32 UR22, UR20, UR6, URZ ;  /* 0x00000006141612a5 */ /* 0x000fe2000f8e003f */
[----:B------:R-:W-:Y:S01]  /*dab0*/  ISETP.LT.OR P6, PT, R7, 0xa, P6 ;  /* 0x0000000a0700780c */ /* 0x000fe200037c1670 */
[----:B------:R-:W-:Y:S01]  /*dac0*/  @UP1 UIMAD UR21, UR20, UR7, UR21 ;  /* 0x00000007141512a4 */ /* 0x000fe2000f8e0215 */
[----:B------:R-:W-:Y:S01]  /*dad0*/  FMNMX.FTZ R19, R10, R19, !PT ;  /* 0x000000130a137209 */ /* 0x000fe20007810000 */
[----:B------:R-:W-:Y:S01]  /*dae0*/  @UP1 USHF.L.U32 UR6, UR22, 0x6, URZ ;  /* 0x0000000616061899 */ /* 0x000fe2000800063f */
[----:B------:R-:W-:Y:S01]  /*daf0*/  FSEL R136, R136, -INF , !P4 ;  /* 0xff80000088887808 */ /* 0x000fe20006000000 */
[----:B------:R-:W-:Y:S01]  /*db00*/  @UP1 UIADD3 UR21, UR23, UR21, URZ ;  /* 0x0000001517151290 */ /* 0x000fe2000fffe03f */
[----:B------:R-:W-:Y:S01]  /*db10*/  FMNMX.FTZ R0, R179, R0, !PT ;  /* 0x00000000b3007209 */ /* 0x000fe20007810000 */
[----:B------:R-:W-:Y:S01]  /*db20*/  @UP1 UIADD3 UR7, UP0, UR14, UR6, URZ ;  /* 0x000000060e071290 */ /* 0x000fe2000ff1e03f */
[----:B------:R-:W-:Y:S01]  /*db30*/  ISETP.GT.AND P4, PT, R13, 0x11, P0 ;  /* 0x000000110d00780c */ /* 0x000fe20000784270 */
[----:B------:R-:W-:Y:S01]  /*db40*/  @UP1 USHF.L.U64.HI UR21, UR22, 0x6, UR21 ;  /* 0x0000000616151899 */ /* 0x000fe20008010215 */
[----:B------:R-:W-:Y:S02]  /*db50*/  FSEL R8, R137, -INF , !P6 ;  /* 0xff80000089087808 */ /* 0x000fe40007000000 */
[----:B------:R-:W-:Y:S02]  /*db60*/  ISETP.LT.OR P5, PT, R7, 0x11, P5 ;  /* 0x000000110700780c */ /* 0x000fe40002fa1670 */
[----:B------:R-:W-:Y:S02]  /*db70*/  FMNMX.FTZ R19, R136, R19, !PT ;  /* 0x0000001388137209 */ /* 0x000fe40007810000 */
[----:B------:R-:W-:Y:S02]  /*db80*/  FMNMX.FTZ R0, R159, R0, !PT ;  /* 0x000000009f007209 */ /* 0x000fe40007810000 */
[----:B------:R-:W-:Y:S02]  /*db90*/  ISETP.GT.AND P6, PT, R13, 0x18, P0 ;  /* 0x000000180d00780c */ /* 0x000fe400007c4270 */
[----:B------:R-:W-:Y:S02]  /*dba0*/  ISETP.LT.OR P4, PT, R7, 0x12, P4 ;  /* 0x000000120700780c */ /* 0x000fe40002781670 */
[----:B------:R-:W-:Y:S02]  /*dbb0*/  FMNMX.FTZ R19, R8, R19, !PT ;  /* 0x0000001308137209 */ /* 0x000fe40007810000 */
[----:B------:R-:W-:Y:S02]  /*dbc0*/  FSEL R174, R174, -INF , !P5 ;  /* 0xff800000aeae7808 */ /* 0x000fe40006800000 */
[----:B------:R-:W-:Y:S02]  /*dbd0*/  FMNMX.FTZ R0, R157, R0, !PT ;  /* 0x000000009d007209 */ /* 0x000fe40007810000 */
[----:B------:R-:W-:Y:S02]  /*dbe0*/  FSEL R176, R12, -INF , !P4 ;  /* 0xff8000000cb07808 */ /* 0x000fe40006000000 */
[----:B------:R-:W-:Y:S02]  /*dbf0*/  ISETP.GT.AND P5, PT, R13, 0x19, P0 ;  /* 0x000000190d00780c */ /* 0x000fe400007a4270 */
[----:B------:R-:W-:Y:S02]  /*dc00*/  ISETP.LT.OR P6, PT, R7, 0x19, P6 ;  /* 0x000000190700780c */ /* 0x000fe400037c1670 */
[----:B------:R-:W-:Y:S02]  /*dc10*/  FMNMX.FTZ R19, R174, R19, !PT ;  /* 0x00000013ae137209 */ /* 0x000fe40007810000 */
[----:B------:R-:W-:Y:S02]  /*dc20*/  FMNMX.FTZ R0, R155, R0, !PT ;  /* 0x000000009b007209 */ /* 0x000fe40007810000 */
[----:B------:R-:W-:Y:S02]  /*dc30*/  FSEL R142, R5, -INF , !P6 ;  /* 0xff800000058e7808 */ /* 0x000fe40007000000 */
[----:B------:R-:W-:Y:S02]  /*dc40*/  ISETP.GT.AND P4, PT, R13, 0x20, P0 ;  /* 0x000000200d00780c */ /* 0x000fe40000784270 */
[----:B------:R-:W-:Y:S02]  /*dc50*/  ISETP.LT.OR P5, PT, R7, 0x1a, P5 ;  /* 0x0000001a0700780c */ /* 0x000fe40002fa1670 */
[----:B------:R-:W-:Y:S02]  /*dc60*/  FMNMX.FTZ R19, R176, R19, !PT ;  /* 0x00000013b0137209 */ /* 0x000fe40007810000 */
[----:B------:R-:W-:Y:S02]  /*dc70*/  FMNMX.FTZ R0, R153, R0, !PT ;  /* 0x0000000099007209 */ /* 0x000fe40007810000 */
[----:B------:R-:W-:Y:S02]  /*dc80*/  FSEL R140, R4, -INF , !P5 ;  /* 0xff800000048c7808 */ /* 0x000fe40006800000 */
[----:B------:R-:W-:Y:S02]  /*dc90*/  FMNMX.FTZ R19, R142, R19, !PT ;  /* 0x000000138e137209 */ /* 0x000fe40007810000 */
[----:B------:R-:W-:Y:S02]  /*dca0*/  ISETP.GT.AND P6, PT, R13, 0x21, P0 ;  /* 0x000000210d00780c */ /* 0x000fe400007c4270 */
[----:B------:R-:W-:Y:S02]  /*dcb0*/  ISETP.LT.OR P4, PT, R7, 0x21, P4 ;  /* 0x000000210700780c */ /* 0x000fe40002781670 */
[----:B------:R-:W-:Y:S02]  /*dcc0*/  FMNMX.FTZ R0, R151, R0, !PT ;  /* 0x0000000097007209 */ /* 0x000fe40007810000 */
[----:B------:R-:W-:Y:S02]  /*dcd0*/  FMNMX.FTZ R19, R140, R19, !PT ;  /* 0x000000138c137209 */ /* 0x000fe40007810000 */
[----:B------:R-:W-:Y:S02]  /*dce0*/  ISETP.GT.AND P5, PT, R13, 0x28, P0 ;  /* 0x000000280d00780c */ /* 0x000fe400007a4270 */
[----:B------:R-:W-:Y:S02]  /*dcf0*/  ISETP.LT.OR P6, PT, R7, 0x22, P6 ;  /* 0x000000220700780c */ /* 0x000fe400037c1670 */
        /* <DEDUP_REMOVED lines=8> */
[----:B------:R-:W-:Y:S01]  /*dd80*/  FMNMX.FTZ R19, R158, R19, !PT ;  /* 0x000000139e137209 */ /* 0x000fe20007810000 */
[----:B------:R-:W1:Y:S01]  /*dd90*/  SHFL.BFLY PT, R0, R5, 0x2, 0x1f ;  /* 0x0c401f0005007f89 */ /* 0x000e6200000e0000 */
[----:B------:R-:W-:Y:S02]  /*dda0*/  ISETP.GT.AND P6, PT, R13, 0x30, P0 ;  /* 0x000000300d00780c */ /* 0x000fe400007c4270 */
[C---:B------:R-:W-:Y:S02]  /*ddb0*/  ISETP.LT.OR P4, PT, R7.reuse, 0x2a, P4 ;  /* 0x0000002a0700780c */ /* 0x040fe40002781670 */
[----:B------:R-:W-:Y:S02]  /*ddc0*/  FMNMX.FTZ R19, R156, R19, !PT ;  /* 0x000000139c137209 */ /* 0x000fe40007810000 */
[----:B------:R-:W-:Y:S02]  /*ddd0*/  FSEL R154, R154, -INF , !P4 ;  /* 0xff8000009a9a7808 */ /* 0x000fe40006000000 */
[----:B------:R-:W-:Y:S02]  /*dde0*/  ISETP.LT.OR P6, PT, R7, 0x31, P6 ;  /* 0x000000310700780c */ /* 0x000fe400037c1670 */
[C---:B------:R-:W-:Y:S02]  /*ddf0*/  ISETP.GT.AND P5, PT, R13.reuse, 0x31, P0 ;  /* 0x000000310d00780c */ /* 0x040fe400007a4270 */
[----:B------:R-:W-:Y:S02]  /*de00*/  FSEL R150, R150, -INF , !P6 ;  /* 0xff80000096967808 */ /* 0x000fe40007000000 */
[----:B------:R-:W-:Y:S02]  /*de10*/  FMNMX.FTZ R19, R154, R19, !PT ;  /* 0x000000139a137209 */ /* 0x000fe40007810000 */
[----:B------:R-:W-:Y:S02]  /*de20*/  ISETP.GT.AND P4, PT, R13, 0x38, P0 ;  /* 0x000000380d00780c */ /* 0x000fe40000784270 */
[C---:B------:R-:W-:Y:S02]  /*de30*/  ISETP.LT.OR P5, PT, R7.reuse, 0x32, P5 ;  /* 0x000000320700780c */ /* 0x040fe40002fa1670 */
[----:B------:R-:W-:Y:S02]  /*de40*/  FMNMX.FTZ R19, R150, R19, !PT ;  /* 0x0000001396137209 */ /* 0x000fe40007810000 */
[----:B------:R-:W-:Y:S02]  /*de50*/  FSEL R148, R148, -INF , !P5 ;  /* 0xff80000094947808 */ /* 0x000fe40006800000 */
[----:B------:R-:W-:Y:S02]  /*de60*/  ISETP.LT.OR P4, PT, R7, 0x39, P4 ;  /* 0x000000390700780c */ /* 0x000fe40002781670 */
[----:B------:R-:W-:Y:S02]  /*de70*/  ISETP.GT.AND P0, PT, R13, 0x39, P0 ;  /* 0x000000390d00780c */ /* 0x000fe40000704270 */
[----:B------:R-:W-:Y:S02]  /*de80*/  FSEL R146, R146, -INF , !P4 ;  /* 0xff80000092927808 */ /* 0x000fe40006000000 */
[----:B------:R-:W-:Y:S02]  /*de90*/  FMNMX.FTZ R19, R148, R19, !PT ;  /* 0x0000001394137209 */ /* 0x000fe40007810000 */
[----:B------:R-:W-:Y:S02]  /*dea0*/  ISETP.LT.OR P0, PT, R7, 0x3a, P0 ;  /* 0x0000003a0700780c */ /* 0x000fe40000701670 */
[----:B------:R-:W-:Y:S02]  /*deb0*/  FMNMX.FTZ R19, R146, R19, !PT ;  /* 0x0000001392137209 */ /* 0x000fe40007810000 */
[----:B------:R-:W-:Y:S02]  /*dec0*/  FSEL R144, R144, -INF , !P0 ;  /* 0xff80000090907808 */ /* 0x000fe40004000000 */
[----:B-1----:R-:W-:Y:S02]  /*ded0*/  FMNMX.FTZ R5, R5, R0, !PT ;  /* 0x0000000005057209 */ /* 0x002fe40007810000 */
[----:B------:R-:W-:Y:S02]  /*dee0*/  FMNMX.FTZ R13, R144, R19, !PT ;  /* 0x00000013900d7209 */ /* 0x000fe40007810000 */
[----:B------:R-:W-:Y:S01]  /*def0*/  IADD3 R16, R134, UR4, RZ ;  /* 0x0000000486107c10 */ /* 0x000fe2000fffe0ff */
[----:B------:R-:W1:Y:S03]  /*df00*/  SHFL.BFLY PT, R2, R5, 0x1, 0x1f ;  /* 0x0c201f0005027f89 */ /* 0x000e6600000e0000 */
[----:B------:R-:W-:Y:S05]  /*df10*/  IADD3 R161, R187, R16, RZ ;  /* 0x00000010bba17210 */ /* 0x000fea0007ffe0ff */
[----:B------:R-:W2:Y:S01]  /*df20*/  SHFL.BFLY PT, R0, R13, 0x2, 0x1f ;  /* 0x0c401f000d007f89 */ /* 0x000ea200000e0000 */
[----:B-1----:R-:W-:Y:S04]  /*df30*/  FMNMX.FTZ R2, R5, R2, !PT ;  /* 0x0000000205027209 */ /* 0x002fe80007810000 */
[C---:B------:R-:W-:Y:S01]  /*df40*/  FSETP.NEU.FTZ.AND P0, PT, R2.reuse, -INF , PT ;  /* 0xff8000000200780b */ /* 0x040fe20003f1d000 */
[C---:B------:R-:W-:Y:S01]  /*df50*/  FMUL.FTZ R152, R2.reuse, c[0x0][0x2d0] ;  /* 0x0000b40002987a20 */ /* 0x040fe20000410000 */
[----:B--2---:R-:W-:Y:S02]  /*df60*/  FMNMX.FTZ R7, R13, R0, !PT ;  /* 0x000000000d077209 */ /* 0x004fe40007810000 */
[----:B------:R-:W-:Y:S02]  /*df70*/  FSEL R5, R2, RZ, P0 ;  /* 0x000000ff02057208 */ /* 0x000fe40000000000 */
[----:B------:R-:W-:Y:S01]  /*df80*/  FSEL R152, R152, RZ, P0 ;  /* 0x000000ff98987208 */ /* 0x000fe20000000000 */
[----:B------:R-:W1:Y:S02]  /*df90*/  SHFL.BFLY PT, R0, R7, 0x1, 0x1f ;  /* 0x0c201f0007007f89 */ /* 0x000e6400000e0000 */
[----:B------:R-:W-:Y:S02]  /*dfa0*/  FADD.FTZ R4, -R5, R132 ;  /* 0x0000008405047221 */ /* 0x000fe40000010100 */
[--C-:B------:R-:W-:Y:S02]  /*dfb0*/  FFMA.FTZ R168, R15, c[0x0][0x2d0], -R152.reuse ;  /* 0x0000b4000fa87a23 */ /* 0x100fe40000010898 */
[----:B------:R-:W-:Y:S02]  /*dfc0*/  FMUL.FTZ R132, R4, c[0x0][0x2d0] ;  /* 0x0000b40004847a20 */ /* 0x000fe40000410000 */
[--C-:B------:R-:W-:Y:S02]  /*dfd0*/  FFMA.FTZ R169, R17, c[0x0][0x2d0], -R152.reuse ;  /* 0x0000b40011a97a23 */ /* 0x100fe40000010898 */
[--C-:B------:R-:W-:Y:S01]  /*dfe0*/  FFMA.FTZ R163, R11, c[0x0][0x2d0], -R152.reuse ;  /* 0x0000b4000ba37a23 */ /* 0x100fe20000010898 */
[----:B------:R-:W-:Y:S01]  /*dff0*/  MUFU.EX2 R168, R168 ;  /* 0x000000a800a87308 */ /* 0x000fe20000000800 */
[--C-:B------:R-:W-:Y:S02]  /*e000*/  FFMA.FTZ R164, R9, c[0x0][0x2d0], -R152.reuse ;  /* 0x0000b40009a47a23 */ /* 0x100fe40000010898 */
[--C-:B------:R-:W-:Y:S02]  /*e010*/  FFMA.FTZ R172, R143, c[0x0][0x2d0], -R152.reuse ;  /* 0x0000b4008fac7a23 */ /* 0x100fe40000010898 */
[--C-:B------:R-:W-:Y:S02]  /*e020*/  FFMA.FTZ R180, R159, c[0x0][0x2d0], -R152.reuse ;  /* 0x0000b4009fb47a23 */ /* 0x100fe40000010898 */
        /* <DEDUP_REMOVED lines=8> */
[C---:B------:R-:W-:Y:S03]  /*e0b0*/  FMUL.FTZ R145, R0.reuse, c[0x0][0x2d0] ;  /* 0x0000b40000917a20 */ /* 0x040fe60000410000 */
[----:B------:R-:W1:Y:S01]  /*e0c0*/  MUFU.EX2 R169, R169 ;  /* 0x000000a900a97308 */ /* 0x000e620000000800 */
[----:B------:R-:W-:Y:S01]  /*e0d0*/  FSEL R4, R0, RZ, P0 ;  /* 0x000000ff00047208 */ /* 0x000fe20000000000 */
[--C-:B------:R-:W-:Y:S01]  /*e0e0*/  FFMA.FTZ R170, R173, c[0x0][0x2d0], -R152.reuse ;  /* 0x0000b400adaa7a23 */ /* 0x100fe20000010898 */
[----:B------:R-:W-:Y:S01]  /*e0f0*/  FSEL R145, R145, RZ, P0 ;  /* 0x000000ff91917208 */ /* 0x000fe20000000000 */
[--C-:B------:R-:W-:Y:S01]  /*e100*/  FFMA.FTZ R173, R141, c[0x0][0x2d0], -R152.reuse ;  /* 0x0000b4008dad7a23 */ /* 0x100fe20000010898 */
[----:B------:R-:W-:Y:S01]  /*e110*/  PLOP3.LUT P0, PT, PT, PT, UP1, 0x80, 0x0 ;  /* 0x000000000000781c */ /* 0x000fe20003f0f018 */
[----:B------:R-:W-:Y:S02]  /*e120*/  FADD.FTZ R4, -R4, R3 ;  /* 0x0000000304047221 */ /* 0x000fe40000010100 */
[--C-:B------:R-:W-:Y:S02]  /*e130*/  FFMA.FTZ R167, R14, c[0x0][0x2d0], -R145.reuse ;  /* 0x0000b4000ea77a23 */ /* 0x100fe40000010891 */
[----:B------:R-:W3:Y:S01]  /*e140*/  LDSM.16.MT88.4 R12, [R135+UR4+0x100] ;  /* 0x00010004870c783b */ /* 0x000ee20008004200 */
[--C-:B------:R-:W-:Y:S01]  /*e150*/  FFMA.FTZ R166, R10, c[0x0][0x2d0], -R145.reuse ;  /* 0x0000b4000aa67a23 */ /* 0x100fe20000010891 */
[----:B------:R-:W-:Y:S01]  /*e160*/  MUFU.EX2 R163, R163 ;  /* 0x000000a300a37308 */ /* 0x000fe20000000800 */
[--C-:B------:R-:W-:Y:S02]  /*e170*/  FFMA.FTZ R162, R136, c[0x0][0x2d0], -R145.reuse ;  /* 0x0000b40088a27a23 */ /* 0x100fe40000010891 */
[--C-:B------:R-:W-:Y:S02]  /*e180*/  FFMA.FTZ R165, R8, c[0x0][0x2d0], -R145.reuse ;  /* 0x0000b40008a57a23 */ /* 0x100fe40000010891 */
[----:B------:R-:W-:Y:S01]  /*e190*/  FMUL.FTZ R3, R4, c[0x0][0x2d0] ;  /* 0x0000b40004037a20 */ /* 0x000fe20000410000 */
[----:B------:R-:W-:Y:S01]  /*e1a0*/  IADD3 R4, R135, UR4, RZ ;  /* 0x0000000487047c10 */ /* 0x000fe2000fffe0ff */
[C---:B--2---:R-:W-:Y:S02]  /*e1b0*/  FMUL.FTZ R5, R132.reuse, R129 ;  /* 0x0000008184057220 */ /* 0x044fe40000410000 */
[C---:B------:R-:W-:Y:S01]  /*e1c0*/  FMUL.FTZ R8, R132.reuse, R124 ;  /* 0x0000007c84087220 */ /* 0x040fe20000410000 */
[----:B------:R-:W2:Y:S01]  /*e1d0*/  MUFU.EX2 R164, R164 ;  /* 0x000000a400a47308 */ /* 0x000ea20000000800 */
[----:B------:R-:W-:Y:S01]  /*e1e0*/  IADD3 R160, R187, R4, RZ ;  /* 0x00000004bba07210 */ /* 0x000fe20007ffe0ff */
[----:B------:R-:W-:Y:S01]  /*e1f0*/  FMUL.FTZ R4, R132, R128 ;  /* 0x0000008084047220 */ /* 0x000fe20000410000 */
[----:B-1----:R-:W-:Y:S01]  /*e200*/  F2FP.BF16.PACK_AB R136, R168, R169 ;  /* 0x000000a9a888723e */ /* 0x002fe200000010ff */
[C---:B------:R-:W-:Y:S02]  /*e210*/  FMUL.FTZ R9, R132.reuse, R125 ;  /* 0x0000007d84097220 */ /* 0x040fe40000410000 */
[----:B------:R-:W1:Y:S01]  /*e220*/  LDSM.16.MT88.4 R20, [R160+0x100] ;  /* 0x00010000a014783b */ /* 0x000e620000004200 */
[C---:B------:R-:W-:Y:S02]  /*e230*/  FMUL.FTZ R16, R132.reuse, R116 ;  /* 0x0000007484107220 */ /* 0x040fe40000410000 */
[C---:B------:R-:W-:Y:S01]  /*e240*/  FMUL.FTZ R17, R132.reuse, R117 ;  /* 0x0000007584117220 */ /* 0x040fe20000410000 */
[----:B------:R-:W4:Y:S01]  /*e250*/  MUFU.EX2 R3, R3 ;  /* 0x0000000300037308 */ /* 0x000f220000000800 */
[C---:B------:R-:W-:Y:S02]  /*e260*/  FMUL.FTZ R24, R132.reuse, R108 ;  /* 0x0000006c84187220 */ /* 0x040fe40000410000 */
[C---:B------:R-:W-:Y:S02]  /*e270*/  FMUL.FTZ R25, R132.reuse, R109 ;  /* 0x0000006d84197220 */ /* 0x040fe40000410000 */
[C---:B------:R-:W-:Y:S02]  /*e280*/  FMUL.FTZ R32, R132.reuse, R100 ;  /* 0x0000006484207220 */ /* 0x040fe40000410000 */
[----:B------:R-:W-:Y:S02]  /*e290*/  FMUL.FTZ R33, R132, R101 ;  /* 0x0000006584217220 */ /* 0x000fe40000410000 */
[--C-:B------:R-:W-:Y:S01]  /*e2a0*/  FFMA.FTZ R177, R140, c[0x0][0x2d0], -R145.reuse ;  /* 0x0000b4008cb17a23 */ /* 0x100fe20000010891 */
[----:B------:R-:W-:Y:S01]  /*e2b0*/  MUFU.EX2 R167, R167 ;  /* 0x000000a700a77308 */ /* 0x000fe20000000800 */
[--C-:B------:R-:W-:Y:S02]  /*e2c0*/  FFMA.FTZ R183, R158, c[0x0][0x2d0], -R145.reuse ;  /* 0x0000b4009eb77a23 */ /* 0x100fe40000010891 */
[--C-:B------:R-:W-:Y:S01]  /*e2d0*/  FFMA.FTZ R191, R156, c[0x0][0x2d0], -R145.reuse ;  /* 0x0000b4009cbf7a23 */ /* 0x100fe20000010891 */
[----:B--2---:R-:W-:Y:S01]  /*e2e0*/  F2FP.BF16.PACK_AB R138, R164, R163 ;  /* 0x000000a3a48a723e */ /* 0x004fe200000010ff */
[----:B------:R-:W-:Y:S01]  /*e2f0*/  LDSM.16.MT88.4 R156, [R134+UR4+0x3900] ;  /* 0x00390004869c783b */ /* 0x000fe20008004200 */
[--C-:B------:R-:W-:Y:S02]  /*e300*/  FFMA.FTZ R192, R154, c[0x0][0x2d0], -R145.reuse ;  /* 0x0000b4009ac07a23 */ /* 0x100fe40000010891 */
[--C-:B------:R-:W-:Y:S02]  /*e310*/  FFMA.FTZ R220, R150, c[0x0][0x2d0], -R145.reuse ;  /* 0x0000b40096dc7a23 */ /* 0x100fe40000010891 */
[----:B------:R-:W2:Y:S01]  /*e320*/  MUFU.EX2 R166, R166 ;  /* 0x000000a600a67308 */ /* 0x000ea20000000800 */
[--C-:B------:R-:W-:Y:S02]  /*e330*/  FFMA.FTZ R221, R148, c[0x0][0x2d0], -R145.reuse ;  /* 0x0000b40094dd7a23 */ /* 0x100fe40000010891 */
[----:B------:R-:W-:Y:S01]  /*e340*/  LDSM.16.MT88.4 R148, [R135+UR4+0x3900] ;  /* 0x003900048794783b */ /* 0x000fe20008004200 */
[C---:B----4-:R-:W-:Y:S02]  /*e350*/  FMUL.FTZ R6, R3.reuse, R130 ;  /* 0x0000008203067220 */ /* 0x050fe40000410000 */
[C---:B------:R-:W-:Y:S02]  /*e360*/  FMUL.FTZ R7, R3.reuse, R131 ;  /* 0x0000008303077220 */ /* 0x040fe40000410000 */
[C---:B------:R-:W-:Y:S02]  /*e370*/  FMUL.FTZ R10, R3.reuse, R126 ;  /* 0x0000007e030a7220 */ /* 0x040fe40000410000 */
[----:B------:R-:W-:Y:S01]  /*e380*/  MUFU.EX2 R162, R162 ;  /* 0x000000a200a27308 */ /* 0x000fe20000000800 */
[C---:B------:R-:W-:Y:S01]  /*e390*/  FMUL.FTZ R11, R3.reuse, R127 ;  /* 0x0000007f030b7220 */ /* 0x040fe20000410000 */
[----:B------:R-:W-:Y:S01]  /*e3a0*/  LDSM.16.MT88.4 R128, [R160+0x2900] ;  /* 0x00290000a080783b */ /* 0x000fe20000004200 */
[C---:B------:R-:W-:Y:S02]  /*e3b0*/  FMUL.FTZ R18, R3.reuse, R118 ;  /* 0x0000007603127220 */ /* 0x040fe40000410000 */
[C---:B------:R-:W-:Y:S02]  /*e3c0*/  FMUL.FTZ R19, R3.reuse, R119 ;  /* 0x0000007703137220 */ /* 0x040fe40000410000 */
[C---:B------:R-:W-:Y:S02]  /*e3d0*/  FMUL.FTZ R26, R3.reuse, R110 ;  /* 0x0000006e031a7220 */ /* 0x040fe40000410000 */
[C---:B------:R-:W-:Y:S01]  /*e3e0*/  FMUL.FTZ R27, R3.reuse, R111 ;  /* 0x0000006f031b7220 */ /* 0x040fe20000410000 */
[----:B------:R-:W4:Y:S01]  /*e3f0*/  MUFU.EX2 R165, R165 ;  /* 0x000000a500a57308 */ /* 0x000f220000000800 */
[C---:B------:R-:W-:Y:S01]  /*e400*/  FMUL.FTZ R34, R3.reuse, R102 ;  /* 0x0000006603227220 */ /* 0x040fe20000410000 */
[----:B------:R-:W-:Y:S01]  /*e410*/  LDSM.16.MT88.4 R108, [R161+0x2100] ;  /* 0x00210000a16c783b */ /* 0x000fe20000004200 */
[C---:B------:R-:W-:Y:S01]  /*e420*/  FMUL.FTZ R35, R3.reuse, R103 ;  /* 0x0000006703237220 */ /* 0x040fe20000410000 */
[----:B--2---:R-:W-:Y:S01]  /*e430*/  F2FP.BF16.PACK_AB R137, R166, R167 ;  /* 0x000000a7a689723e */ /* 0x004fe200000010ff */
[--C-:B------:R-:W-:Y:S02]  /*e440*/  FFMA.FTZ R222, R146, c[0x0][0x2d0], -R145.reuse ;  /* 0x0000b40092de7a23 */ /* 0x100fe40000010891 */
[C---:B------:R-:W-:Y:S02]  /*e450*/  FMUL.FTZ R36, R132.reuse, R36 ;  /* 0x0000002484247220 */ /* 0x040fe40000410000 */
[C---:B------:R-:W-:Y:S01]  /*e460*/  FMUL.FTZ R37, R132.reuse, R37 ;  /* 0x0000002584257220 */ /* 0x040fe20000410000 */
[----:B------:R-:W-:Y:S01]  /*e470*/  LDSM.16.MT88.4 R100, [R134+UR4+0x2100] ;  /* 0x002100048664783b */ /* 0x000fe20008004200 */
[C---:B------:R-:W-:Y:S01]  /*e480*/  FMUL.FTZ R38, R3.reuse, R38 ;  /* 0x0000002603267220 */ /* 0x040fe20000410000 */
[----:B------:R-:W-:Y:S01]  /*e490*/  MUFU.EX2 R170, R170 ;  /* 0x000000aa00aa7308 */ /* 0x000fe20000000800 */
[C---:B------:R-:W-:Y:S02]  /*e4a0*/  FMUL.FTZ R39, R3.reuse, R39 ;  /* 0x0000002703277220 */ /* 0x040fe40000410000 */
[C---:B------:R-:W-:Y:S02]  /*e4b0*/  FMUL.FTZ R40, R132.reuse, R40 ;  /* 0x0000002884287220 */ /* 0x040fe40000410000 */
[C---:B------:R-:W-:Y:S01]  /*e4c0*/  FMUL.FTZ R41, R132.reuse, R41 ;  /* 0x0000002984297220 */ /* 0x040fe20000410000 */
[----:B------:R-:W-:Y:S01]  /*e4d0*/  LDSM.16.MT88.4 R116, [R160+0x900] ;  /* 0x00090000a074783b */ /* 0x000fe20000004200 */
[C---:B------:R-:W-:Y:S02]  /*e4e0*/  FMUL.FTZ R42, R3.reuse, R42 ;  /* 0x0000002a032a7220 */ /* 0x040fe40000410000 */
[----:B------:R-:W-:Y:S01]  /*e4f0*/  FMUL.FTZ R43, R3, R43 ;  /* 0x0000002b032b7220 */ /* 0x000fe20000410000 */
[----:B------:R-:W-:Y:S01]  /*e500*/  MUFU.EX2 R172, R172 ;  /* 0x000000ac00ac7308 */ /* 0x000fe20000000800 */
[C---:B------:R-:W-:Y:S01]  /*e510*/  FMUL.FTZ R44, R132.reuse, R44 ;  /* 0x0000002c842c7220 */ /* 0x040fe20000410000 */
[----:B----4-:R-:W-:Y:S01]  /*e520*/  F2FP.BF16.PACK_AB R139, R165, R162 ;  /* 0x000000a2a58b723e */ /* 0x010fe200000010ff */
[C---:B------:R-:W-:Y:S01]  /*e530*/  FMUL.FTZ R45, R132.reuse, R45 ;  /* 0x0000002d842d7220 */ /* 0x040fe20000410000 */
[----:B------:R-:W-:Y:S01]  /*e540*/  LDSM.16.MT88.4 R124, [R135+UR4+0x2900] ;  /* 0x00290004877c783b */ /* 0x000fe20008004200 */
[C---:B------:R-:W-:Y:S02]  /*e550*/  FMUL.FTZ R46, R3.reuse, R46 ;  /* 0x0000002e032e7220 */ /* 0x040fe40000410000 */
[C---:B------:R-:W-:Y:S02]  /*e560*/  FMUL.FTZ R47, R3.reuse, R47 ;  /* 0x0000002f032f7220 */ /* 0x040fe40000410000 */
[C---:B---3--:R-:W-:Y:S01]  /*e570*/  HMMA.16816.F32.BF16 R4, R136.reuse, R12, R4 ;  /* 0x0000000c8804723c */ /* 0x048fe20000041804 */
        /* <DEDUP_REMOVED lines=13> */
[C---:B-1----:R-:W-:Y:S03]  /*e650*/  HMMA.16816.F32.BF16 R12, R136.reuse, R20, R12 ;  /* 0x00000014880c723c */ /* 0x042fe6000004180c */
        /* <DEDUP_REMOVED lines=10> */
[----:B------:R-:W1:Y:S01]  /*e700*/  LDSM.16.MT88.4 R112, [R135+UR4+0x2100] ;  /* 0x002100048770783b */ /* 0x000e620008004200 */
        /* <DEDUP_REMOVED lines=27> */
[C---:B-1----:R-:W-:Y:S04]  /*e8c0*/  HMMA.16816.F32.BF16 R36, R136.reuse, R112, R36 ;  /* 0x000000708824723c */ /* 0x042fe80000041824 */
        /* <DEDUP_REMOVED lines=11> */
[C---:B------:R-:W-:Y:S02]  /*e980*/  FMUL.FTZ R73, R132.reuse, R73 ;  /* 0x0000004984497220 */ /* 0x040fe40000410000 */
[C---:B------:R-:W-:Y:S01]  /*e990*/  FMUL.FTZ R74, R3.reuse, R74 ;  /* 0x0000004a034a7220 */ /* 0x040fe20000410000 */
[C---:B------:R-:W-:Y:S01]  /*e9a0*/  HMMA.16816.F32.BF16 R48, R136.reuse, R106, R48 ;  /* 0x0000006a8830723c */ /* 0x040fe20000041830 */
[----:B------:R-:W1:Y:S01]  /*e9b0*/  LDSM.16.MT88.4 R104, [R135+UR4+0x4100] ;  /* 0x004100048768783b */ /* 0x000e620008004200 */
[----:B------:R-:W-:Y:S02]  /*e9c0*/  MUFU.EX2 R221, R221 ;  /* 0x000000dd00dd7308 */ /* 0x000fe40000000800 */
[C---:B------:R-:W-:Y:S02]  /*e9d0*/  FMUL.FTZ R75, R3.reuse, R75 ;  /* 0x0000004b034b7220 */ /* 0x040fe40000410000 */
[C---:B------:R-:W-:Y:S02]  /*e9e0*/  FMUL.FTZ R84, R132.reuse, R84 ;  /* 0x0000005484547220 */ /* 0x040fe40000410000 */
[C---:B------:R-:W-:Y:S04]  /*e9f0*/  HMMA.16816.F32.BF16 R52, R136.reuse, R100, R52 ;  /* 0x000000648834723c */ /* 0x040fe80000041834 */
[----:B------:R-:W-:Y:S01]  /*ea00*/  FMUL.FTZ R85, R132, R85 ;  /* 0x0000005584557220 */ /* 0x000fe20000410000 */
[----:B------:R-:W-:Y:S01]  /*ea10*/  MUFU.EX2 R222, R222 ;  /* 0x000000de00de7308 */ /* 0x000fe20000000800 */
[C---:B------:R-:W-:Y:S02]  /*ea20*/  FMUL.FTZ R86, R3.reuse, R86 ;  /* 0x0000005603567220 */ /* 0x040fe40000410000 */
[C---:B------:R-:W-:Y:S01]  /*ea30*/  HMMA.16816.F32.BF16 R56, R136.reuse, R102, R56 ;  /* 0x000000668838723c */ /* 0x040fe20000041838 */
[----:B------:R-:W2:Y:S03]  /*ea40*/  LDSM.16.MT88.4 R100, [R160+0x4100] ;  /* 0x00410000a064783b */ /* 0x000ea60000004200 */
[----:B------:R-:W-:Y:S02]  /*ea50*/  FMUL.FTZ R87, R3, R87 ;  /* 0x0000005703577220 */ /* 0x000fe40000410000 */
[--C-:B------:R-:W-:Y:S02]  /*ea60*/  FFMA.FTZ R171, R171, c[0x0][0x2d0], -R152.reuse ;  /* 0x0000b400abab7a23 */ /* 0x100fe40000010898 */
[C---:B------:R-:W-:Y:S04]  /*ea70*/  HMMA.16816.F32.BF16 R60, R136.reuse, R108, R60 ;  /* 0x0000006c883c723c */ /* 0x040fe8000004183c */
[--C-:B------:R-:W-:Y:S01]  /*ea80*/  FFMA.FTZ R174, R174, c[0x0][0x2d0], -R145.reuse ;  /* 0x0000b400aeae7a23 */ /* 0x100fe20000010891 */
[----:B------:R-:W3:Y:S01]  /*ea90*/  MUFU.EX2 R171, R171 ;  /* 0x000000ab00ab7308 */ /* 0x000ee20000000800 */
[--C-:B------:R-:W-:Y:S02]  /*eaa0*/  FFMA.FTZ R175, R176, c[0x0][0x2d0], -R145.reuse ;  /* 0x0000b400b0af7a23 */ /* 0x100fe40000010891 */
[C---:B------:R-:W-:Y:S01]  /*eab0*/  HMMA.16816.F32.BF16 R64, R136.reuse, R110, R64 ;  /* 0x0000006e8840723c */ /* 0x040fe20000041840 */
[----:B------:R-:W4:Y:S03]  /*eac0*/  LDSM.16.MT88.4 R108, [R134+UR4+0x4100] ;  /* 0x00410004866c783b */ /* 0x000f260008004200 */
[--C-:B------:R-:W-:Y:S02]  /*ead0*/  FFMA.FTZ R176, R142, c[0x0][0x2d0], -R145.reuse ;  /* 0x0000b4008eb07a23 */ /* 0x100fe40000010891 */
[C---:B------:R-:W-:Y:S01]  /*eae0*/  FMUL.FTZ R88, R132.reuse, R88 ;  /* 0x0000005884587220 */ /* 0x040fe20000410000 */
[----:B------:R-:W-:Y:S01]  /*eaf0*/  MUFU.EX2 R174, R174 ;  /* 0x000000ae00ae7308 */ /* 0x000fe20000000800 */
[C---:B------:R-:W-:Y:S01]  /*eb00*/  FMUL.FTZ R89, R132.reuse, R89 ;  /* 0x0000005984597220 */ /* 0x040fe20000410000 */
[C---:B-1----:R-:W-:Y:S01]  /*eb10*/  HMMA.16816.F32.BF16 R68, R136.reuse, R104, R68 ;  /* 0x000000688844723c */ /* 0x042fe20000041844 */
[----:B------:R-:W-:Y:S02]  /*eb20*/  LDSM.16.MT88.4 R140, [R134+UR4+0x2900] ;  /* 0x00290004868c783b */ /* 0x000fe40008004200 */
[C---:B------:R-:W-:Y:S02]  /*eb30*/  FMUL.FTZ R90, R3.reuse, R90 ;  /* 0x0000005a035a7220 */ /* 0x040fe40000410000 */
[C---:B------:R-:W-:Y:S02]  /*eb40*/  FMUL.FTZ R91, R3.reuse, R91 ;  /* 0x0000005b035b7220 */ /* 0x040fe40000410000 */
[C---:B------:R-:W-:Y:S01]  /*eb50*/  FMUL.FTZ R92, R132.reuse, R92 ;  /* 0x0000005c845c7220 */ /* 0x040fe20000410000 */
[C---:B------:R-:W-:Y:S01]  /*eb60*/  HMMA.16816.F32.BF16 R72, R136.reuse, R106, R72 ;  /* 0x0000006a8848723c */ /* 0x040fe20000041848 */
[----:B------:R-:W1:Y:S01]  /*eb70*/  LDSM.16.MT88.4 R104, [R161+0x4100] ;  /* 0x00410000a168783b */ /* 0x000e620000004200 */
[----:B------:R-:W5:Y:S02]  /*eb80*/  MUFU.EX2 R175, R175 ;  /* 0x000000af00af7308 */ /* 0x000f640000000800 */
[C---:B------:R-:W-:Y:S02]  /*eb90*/  FMUL.FTZ R76, R132.reuse, R76 ;  /* 0x0000004c844c7220 */ /* 0x040fe40000410000 */
[C---:B------:R-:W-:Y:S02]  /*eba0*/  FMUL.FTZ R77, R132.reuse, R77 ;  /* 0x0000004d844d7220 */ /* 0x040fe40000410000 */
[C---:B------:R-:W-:Y:S04]  /*ebb0*/  FMUL.FTZ R78, R3.reuse, R78 ;  /* 0x0000004e034e7220 */ /* 0x040fe80000410000 */
[C---:B------:R-:W-:Y:S01]  /*ebc0*/  FMUL.FTZ R79, R3.reuse, R79 ;  /* 0x0000004f034f7220 */ /* 0x040fe20000410000 */
[----:B------:R-:W1:Y:S01]  /*ebd0*/  MUFU.EX2 R176, R176 ;  /* 0x000000b000b07308 */ /* 0x000e620000000800 */
[C---:B------:R-:W-:Y:S02]  /*ebe0*/  FMUL.FTZ R93, R132.reuse, R93 ;  /* 0x0000005d845d7220 */ /* 0x040fe40000410000 */
[C---:B------:R-:W-:Y:S02]  /*ebf0*/  FMUL.FTZ R94, R3.reuse, R94 ;  /* 0x0000005e035e7220 */ /* 0x040fe40000410000 */
[C---:B------:R-:W-:Y:S01]  /*ec00*/  FMUL.FTZ R95, R3.reuse, R95 ;  /* 0x0000005f035f7220 */ /* 0x040fe20000410000 */
[C---:B--2---:R-:W-:Y:S03]  /*ec10*/  HMMA.16816.F32.BF16 R76, R136.reuse, R100, R76 ;  /* 0x00000064884c723c */ /* 0x044fe6000004184c */
[C---:B------:R-:W-:Y:S02]  /*ec20*/  FMUL.FTZ R80, R132.reuse, R80 ;  /* 0x0000005084507220 */ /* 0x040fe40000410000 */
[C---:B------:R-:W-:Y:S02]  /*ec30*/  FMUL.FTZ R81, R132.reuse, R81 ;  /* 0x0000005184517220 */ /* 0x040fe40000410000 */
[----:B------:R-:W-:Y:S01]  /*ec40*/  FMUL.FTZ R82, R3, R82 ;  /* 0x0000005203527220 */ /* 0x000fe20000410000 */
[----:B---3--:R-:W-:Y:S01]  /*ec50*/  F2FP.BF16.PACK_AB R100, R171, R170 ;  /* 0x000000aaab64723e */ /* 0x008fe200000010ff */
[----:B------:R-:W-:Y:S03]  /*ec60*/  FMUL.FTZ R83, R3, R83 ;  /* 0x0000005303537220 */ /* 0x000fe60000410000 */
[C---:B------:R-:W-:Y:S01]  /*ec70*/  FMUL.FTZ R96, R132.reuse, R96 ;  /* 0x0000006084607220 */ /* 0x040fe20000410000 */
[----:B-----5:R-:W-:Y:S01]  /*ec80*/  F2FP.BF16.PACK_AB R101, R175, R174 ;  /* 0x000000aeaf65723e */ /* 0x020fe200000010ff */
[----:B------:R-:W-:Y:S02]  /*ec90*/  FMUL.FTZ R97, R132, R97 ;  /* 0x0000006184617220 */ /* 0x000fe40000410000 */
[C---:B------:R-:W-:Y:S03]  /*eca0*/  HMMA.16816.F32.BF16 R80, R136.reuse, R102, R80 ;  /* 0x000000668850723c */ /* 0x040fe60000041850 */
[C---:B------:R-:W-:Y:S02]  /*ecb0*/  FMUL.FTZ R98, R3.reuse, R98 ;  /* 0x0000006203627220 */ /* 0x040fe40000410000 */
[----:B------:R-:W-:Y:S02]  /*ecc0*/  FMUL.FTZ R99, R3, R99 ;  /* 0x0000006303637220 */ /* 0x000fe40000410000 */
[----:B------:R-:W-:Y:S01]  /*ecd0*/  F2FP.BF16.PACK_AB R102, R173, R172 ;  /* 0x000000acad66723e */ /* 0x000fe200000010ff */
[C---:B----4-:R-:W-:Y:S04]  /*ece0*/  HMMA.16816.F32.BF16 R84, R136.reuse, R108, R84 ;  /* 0x0000006c8854723c */ /* 0x050fe80000041854 */
[----:B-1----:R-:W-:Y:S01]  /*ecf0*/  F2FP.BF16.PACK_AB R103, R177, R176 ;  /* 0x000000b0b167723e */ /* 0x002fe200000010ff */
[--C-:B------:R-:W-:Y:S02]  /*ed00*/  FFMA.FTZ R179, R179, c[0x0][0x2d0], -R152.reuse ;  /* 0x0000b400b3b37a23 */ /* 0x100fe40000010898 */
[----:B------:R-:W-:Y:S01]  /*ed10*/  FFMA.FTZ R152, R147, c[0x0][0x2d0], -R152 ;  /* 0x0000b40093987a23 */ /* 0x000fe20000010898 */
[C---:B------:R-:W-:Y:S01]  /*ed20*/  HMMA.16816.F32.BF16 R88, R136.reuse, R110, R88 ;  /* 0x0000006e8858723c */ /* 0x040fe20000041858 */
[----:B------:R-:W1:Y:S02]  /*ed30*/  LDSM.16.MT88.4 R108, [R134+UR4+0x900] ;  /* 0x00090004866c783b */ /* 0x000e640008004200 */
[----:B------:R2:W3:Y:S01]  /*ed40*/  MUFU.EX2 R219, R152 ;  /* 0x0000009800db7308 */ /* 0x0004e20000000800 */
[--C-:B------:R-:W-:Y:S02]  /*ed50*/  FFMA.FTZ R178, R178, c[0x0][0x2d0], -R145.reuse ;  /* 0x0000b400b2b27a23 */ /* 0x100fe40000010891 */
[----:B------:R-:W-:Y:S02]  /*ed60*/  FFMA.FTZ R145, R144, c[0x0][0x2d0], -R145 ;  /* 0x0000b40090917a23 */ /* 0x000fe40000010891 */
[C---:B------:R-:W-:Y:S04]  /*ed70*/  HMMA.16816.F32.BF16 R92, R136.reuse, R104, R92 ;  /* 0x00000068885c723c */ /* 0x040fe8000004185c */
[----:B------:R-:W-:Y:S01]  /*ed80*/  FFMA.FTZ R167, R3, R206, R167 ;  /* 0x000000ce03a77223 */ /* 0x000fe200000100a7 */
[----:B------:R-:W4:Y:S01]  /*ed90*/  MUFU.EX2 R223, R145 ;  /* 0x0000009100df7308 */ /* 0x000f220000000800 */
[----:B------:R-:W-:Y:S01]  /*eda0*/  FFMA.FTZ R169, R132, R205, R169 ;  /* 0x000000cd84a97223 */ /* 0x000fe200000100a9 */
[----:B------:R-:W-:Y:S01]  /*edb0*/  MOV R132, R2 ;  /* 0x0000000200847202 */ /* 0x000fe20000000f00 */
[----:B------:R-:W-:Y:S01]  /*edc0*/  HMMA.16816.F32.BF16 R96, R136, R106, R96 ;  /* 0x0000006a8860723c */ /* 0x000fe20000041860 */
[----:B------:R-:W5:Y:S03]  /*edd0*/  LDSM.16.MT88.4 R104, [R161+0x2900] ;  /* 0x00290000a168783b */ /* 0x000f660000004200 */
[----:B------:R-:W-:Y:S02]  /*ede0*/  FADD.FTZ R168, R168, R169 ;  /* 0x000000a9a8a87221 */ /* 0x000fe40000010000 */
[----:B------:R-:W-:Y:S01]  /*edf0*/  FADD.FTZ R167, R166, R167 ;  /* 0x000000a7a6a77221 */ /* 0x000fe20000010000 */
[----:B------:R-:W-:Y:S01]  /*ee00*/  F2FP.BF16.PACK_AB R136, R217, R216 ;  /* 0x000000d8d988723e */ /* 0x000fe200000010ff */
[C---:B------:R-:W-:Y:S01]  /*ee10*/  HMMA.16816.F32.BF16 R4, R100.reuse, R112, R4 ;  /* 0x000000706404723c */ /* 0x040fe20000041804 */
[----:B------:R-:W1:Y:S01]  /*ee20*/  MUFU.EX2 R179, R179 ;  /* 0x000000b300b37308 */ /* 0x000e620000000800 */
[----:B--2---:R-:W-:Y:S03]  /*ee30*/  LDSM.16.MT88.4 R152, [R160+0x3900] ;  /* 0x00390000a098783b */ /* 0x004fe60000004200 */
[----:B---3--:R-:W-:Y:S01]  /*ee40*/  F2FP.BF16.PACK_AB R138, R219, R218 ;  /* 0x000000dadb8a723e */ /* 0x008fe200000010ff */
[----:B------:R-:W-:Y:S01]  /*ee50*/  FADD.FTZ R163, R163, R168 ;  /* 0x000000a8a3a37221 */ /* 0x000fe20000010000 */
[----:B------:R-:W-:Y:S01]  /*ee60*/  F2FP.BF16.PACK_AB R137, R221, R220 ;  /* 0x000000dcdd89723e */ /* 0x000fe200000010ff */
[C---:B------:R-:W-:Y:S02]  /*ee70*/  HMMA.16816.F32.BF16 R8, R100.reuse, R114, R8 ;  /* 0x000000726408723c */ /* 0x040fe40000041808 */
[----:B------:R-:W-:Y:S01]  /*ee80*/  LDSM.16.MT88.4 R112, [R160+0x4900] ;  /* 0x00490000a070783b */ /* 0x000fe20000004200 */
[----:B------:R-:W2:Y:S01]  /*ee90*/  MUFU.EX2 R178, R178 ;  /* 0x000000b200b27308 */ /* 0x000ea20000000800 */
[----:B----4-:R-:W-:Y:S01]  /*eea0*/  F2FP.BF16.PACK_AB R139, R223, R222 ;  /* 0x000000dedf8b723e */ /* 0x010fe200000010ff */
[----:B------:R-:W-:Y:S03]  /*eeb0*/  FADD.FTZ R3, R164, R163 ;  /* 0x000000a3a4037221 */ /* 0x000fe60000010000 */
[C---:B------:R-:W-:Y:S02]  /*eec0*/  HMMA.16816.F32.BF16 R12, R100.reuse, R116, R12 ;  /* 0x00000074640c723c */ /* 0x040fe4000004180c */
[----:B------:R-:W-:Y:S02]  /*eed0*/  LDSM.16.MT88.4 R144, [R161+0x1900] ;  /* 0x00190000a190783b */ /* 0x000fe40000004200 */
[----:B------:R-:W-:Y:S02]  /*eee0*/  FADD.FTZ R170, R170, R3 ;  /* 0x00000003aaaa7221 */ /* 0x000fe40000010000 */
[----:B------:R-:W-:Y:S02]  /*eef0*/  FADD.FTZ R162, R162, R167 ;  /* 0x000000a7a2a27221 */ /* 0x000fe40000010000 */
[C---:B------:R-:W-:Y:S02]  /*ef00*/  HMMA.16816.F32.BF16 R16, R100.reuse, R118, R16 ;  /* 0x000000766410723c */ /* 0x040fe40000041810 */
[----:B------:R-:W-:Y:S02]  /*ef10*/  LDSM.16.MT88.4 R116, [R134+UR4+0x4900] ;  /* 0x004900048674783b */ /* 0x000fe40008004200 */
[----:B------:R-:W-:Y:S02]  /*ef20*/  FADD.FTZ R165, R165, R162 ;  /* 0x000000a2a5a57221 */ /* 0x000fe40000010000 */
[----:B------:R-:W-:Y:S02]  /*ef30*/  FADD.FTZ R171, R171, R170 ;  /* 0x000000aaabab7221 */ /* 0x000fe40000010000 */
[C---:B-1----:R-:W-:Y:S04]  /*ef40*/  HMMA.16816.F32.BF16 R20, R100.reuse, R108, R20 ;  /* 0x0000006c6414723c */ /* 0x042fe80000041814 */
[----:B------:R-:W-:Y:S02]  /*ef50*/  FADD.FTZ R174, R174, R165 ;  /* 0x000000a5aeae7221 */ /* 0x000fe40000010000 */
[----:B------:R-:W-:Y:S02]  /*ef60*/  FADD.FTZ R172, R172, R171 ;  /* 0x000000abacac7221 */ /* 0x000fe40000010000 */
[C---:B------:R-:W-:Y:S01]  /*ef70*/  HMMA.16816.F32.BF16 R24, R100.reuse, R110, R24 ;  /* 0x0000006e6418723c */ /* 0x040fe20000041818 */
[----:B------:R-:W1:Y:S03]  /*ef80*/  LDSM.16.MT88.4 R108, [R135+UR4+0x4900] ;  /* 0x00490004876c783b */ /* 0x000e660008004200 */
[----:B------:R-:W-:Y:S02]  /*ef90*/  FADD.FTZ R175, R175, R174 ;  /* 0x000000aeafaf7221 */ /* 0x000fe40000010000 */
[----:B------:R-:W-:Y:S02]  /*efa0*/  FADD.FTZ R172, R173, R172 ;  /* 0x000000acadac7221 */ /* 0x000fe40000010000 */
[C---:B------:R-:W-:Y:S04]  /*efb0*/  HMMA.16816.F32.BF16 R28, R100.reuse, R120, R28 ;  /* 0x00000078641c723c */ /* 0x040fe8000004181c */
[----:B------:R-:W-:Y:S04]  /*efc0*/  FADD.FTZ R176, R176, R175 ;  /* 0x000000afb0b07221 */ /* 0x000fe80000010000 */
[C---:B------:R-:W-:Y:S01]  /*efd0*/  HMMA.16816.F32.BF16 R32, R100.reuse, R122, R32 ;  /* 0x0000007a6420723c */ /* 0x040fe20000041820 */
[----:B------:R-:W-:Y:S03]  /*efe0*/  LDSM.16.MT88.4 R120, [R160+0x1100] ;  /* 0x00110000a078783b */ /* 0x000fe60000004200 */
[----:B------:R-:W-:Y:S04]  /*eff0*/  FADD.FTZ R177, R177, R176 ;  /* 0x000000b0b1b17221 */ /* 0x000fe80000010000 */
        /* <DEDUP_REMOVED lines=23> */
[----:B------:R-:W-:Y:S01]  /*f170*/  F2FP.BF16.PACK_AB R100, R180, R179 ;  /* 0x000000b3b464723e */ /* 0x000fe200000010ff */
[----:B------:R-:W-:Y:S01]  /*f180*/  FADD.FTZ R179, R179, R172 ;  /* 0x000000acb3b37221 */ /* 0x000fe20000010000 */
[----:B------:R-:W-:Y:S03]  /*f190*/  F2FP.BF16.PACK_AB R102, R182, R181 ;  /* 0x000000b5b666723e */ /* 0x000fe600000010ff */
[C---:B--2---:R-:W-:Y:S01]  /*f1a0*/  F2FP.BF16.PACK_AB R101, R183.reuse, R178 ;  /* 0x000000b2b765723e */ /* 0x044fe200000010ff */
        /* <DEDUP_REMOVED lines=10> */
[----:B------:R-:W1:Y:S03]  /*f250*/  LDSM.16.MT88.4 R108, [R134+UR4+0x3100] ;  /* 0x00310004866c783b */ /* 0x000e660008004200 */
        /* <DEDUP_REMOVED lines=55> */
[----:B------:R-:W-:Y:S01]  /*f5d0*/  @P0 IADD3 R4, P5, R196, UR6, RZ ;  /* 0x00000006c4040c10 */ /* 0x000fe2000ffbe0ff */
[C---:B------:R-:W-:Y:S04]  /*f5e0*/  HMMA.16816.F32.BF16 R64, R136.reuse, R6, R64 ;  /* 0x000000068840723c */ /* 0x040fe80000041840 */
[C---:B------:R-:W-:Y:S02]  /*f5f0*/  @P0 LEA R16, P4, R4.reuse, c[0x0][0x1c8], 0x1 ;  /* 0x0000720004100a11 */ /* 0x040fe400078808ff */
[----:B------:R-:W-:Y:S02]  /*f600*/  @P0 IADD3.X R5, R203, UR21, RZ, P5, !PT ;  /* 0x00000015cb050c10 */ /* 0x000fe4000affe4ff */
[C---:B--2---:R-:W-:Y:S04]  /*f610*/  HMMA.16816.F32.BF16 R68, R136.reuse, R8, R68 ;  /* 0x000000088844723c */ /* 0x044fe80000041844 */
[----:B------:R-:W-:Y:S02]  /*f620*/  @P0 LEA.HI.X R17, R4, c[0x0][0x1cc], R5, 0x1, P4 ;  /* 0x0000730004110a11 */ /* 0x000fe400020f0c05 */
[----:B------:R-:W1:Y:S01]  /*f630*/  LDSM.16.MT88.4 R4, [R134+UR4+0x5900] ;  /* 0x005900048604783b */ /* 0x000e620008004200 */
[----:B------:R-:W-:Y:S01]  /*f640*/  @P0 IADD3 R8, P5, R212, UR6, RZ ;  /* 0x00000006d4080c10 */ /* 0x000fe2000ffbe0ff */
[C---:B------:R-:W-:Y:S04]  /*f650*/  HMMA.16816.F32.BF16 R72, R136.reuse, R10, R72 ;  /* 0x0000000a8848723c */ /* 0x040fe80000041848 */
[C---:B------:R-:W-:Y:S02]  /*f660*/  @P0 LEA R18, P4, R8.reuse, c[0x0][0x1c8], 0x1 ;  /* 0x0000720008120a11 */ /* 0x040fe400078808ff */
        /* <DEDUP_REMOVED lines=8> */
[----:B------:R-:W-:Y:S02]  /*f6f0*/  UISETP.GE.AND UP0, UPT, UR10, UR17, UPT ;  /* 0x000000110a00728c */ /* 0x000fe4000bf06270 */
[C---:B------:R-:W-:Y:S01]  /*f700*/  @P0 LEA R22, P6, R20.reuse, c[0x0][0x1c8], 0x1 ;  /* 0x0000720014160a11 */ /* 0x040fe200078c08ff */
[----:B------:R-:W-:Y:S01]  /*f710*/  UISETP.GE.AND UP1, UPT, UR5, 0x1, UPT ;  /* 0x000000010500788c */ /* 0x000fe2000bf26270 */
[----:B------:R-:W-:Y:S01]  /*f720*/  @P0 IADD3.X R13, R209, UR21, RZ, P4, !PT ;  /* 0x00000015d10d0c10 */ /* 0x000fe2000a7fe4ff */
[----:B------:R-:W-:Y:S01]  /*f730*/  UIADD3 UR17, UR17, -0x1, URZ ;  /* 0xffffffff11117890 */ /* 0x000fe2000fffe03f */
[----:B------:R-:W-:Y:S02]  /*f740*/  @P0 LEA R12, P4, R21, c[0x0][0x1c8], 0x1 ;  /* 0x00007200150c0a11 */ /* 0x000fe400078808ff */
[----:B------:R-:W-:Y:S03]  /*f750*/  @P0 IADD3.X R24, R203, UR6, RZ, P5, !PT ;  /* 0x00000006cb180c10 */ /* 0x000fe6000affe4ff */
[----:B------:R-:W-:Y:S02]  /*f760*/  @P0 LEA.HI.X R23, R20, c[0x0][0x1cc], R13, 0x1, P6 ;  /* 0x0000730014170a11 */ /* 0x000fe400030f0c0d */
[----:B------:R-:W-:Y:S02]  /*f770*/  MOV R20, UR15 ;  /* 0x0000000f00147c02 */ /* 0x000fe40008000f00 */
[----:B------:R-:W-:Y:S02]  /*f780*/  @P0 LEA.HI.X R13, R21, c[0x0][0x1cc], R24, 0x1, P4 ;  /* 0x00007300150d0a11 */ /* 0x000fe400020f0c18 */
[----:B------:R-:W-:Y:S01]  /*f790*/  @P0 IADD3 R3, P4, R212, UR7, RZ ;  /* 0x00000007d4030c10 */ /* 0x000fe2000ff9e0ff */
[----:B------:R-:W-:Y:S01]  /*f7a0*/  @P0 IMAD R25, R20, 0x3000, R193 ;  /* 0x0000300014190824 */ /* 0x000fe200078e02c1 */
[----:B------:R-:W-:Y:S01]  /*f7b0*/  @P0 IADD3 R21, P5, R210, UR7, RZ ;  /* 0x00000007d2150c10 */ /* 0x000fe2000ffbe0ff */
[C---:B-1----:R-:W-:Y:S03]  /*f7c0*/  HMMA.16816.F32.BF16 R84, R136.reuse, R4, R84 ;  /* 0x000000048854723c */ /* 0x042fe60000041854 */
[----:B------:R-:W-:Y:S02]  /*f7d0*/  @P0 LEA R14, P6, R3, c[0x0][0x1c8], 0x1 ;  /* 0x00007200030e0a11 */ /* 0x000fe400078c08ff */
[----:B------:R-:W-:Y:S02]  /*f7e0*/  @P0 IADD3.X R24, R211, UR6, RZ, P4, !PT ;  /* 0x00000006d3180c10 */ /* 0x000fe4000a7fe4ff */
[----:B------:R-:W-:Y:S01]  /*f7f0*/  @P0 LEA R20, P4, R21, c[0x0][0x1c8], 0x1 ;  /* 0x0000720015140a11 */ /* 0x000fe200078808ff */
[C---:B------:R-:W-:Y:S04]  /*f800*/  HMMA.16816.F32.BF16 R88, R136.reuse, R6, R88 ;  /* 0x000000068858723c */ /* 0x040fe80000041858 */
[----:B------:R-:W-:Y:S02]  /*f810*/  @P0 LEA.HI.X R15, R3, c[0x0][0x1cc], R24, 0x1, P6 ;  /* 0x00007300030f0a11 */ /* 0x000fe400030f0c18 */
[----:B------:R-:W-:Y:S02]  /*f820*/  @P0 SHF.L.U32 R3, R25, 0x1, RZ ;  /* 0x0000000119030819 */ /* 0x000fe400000006ff */
[----:B------:R-:W-:Y:S01]  /*f830*/  @P0 IADD3.X R26, R209, UR6, RZ, P5, !PT ;  /* 0x00000006d11a0c10 */ /* 0x000fe2000affe4ff */
[C---:B--2---:R-:W-:Y:S01]  /*f840*/  HMMA.16816.F32.BF16 R92, R136.reuse, R8, R92 ;  /* 0x00000008885c723c */ /* 0x044fe2000004185c */
[----:B------:R-:W-:Y:S01]  /*f850*/  UIADD3 UR6, UR5, 0x1, URZ ;  /* 0x0000000105067890 */ /* 0x000fe2000fffe03f */
[----:B------:R-:W-:Y:S01]  /*f860*/  @!PT LDS RZ, [RZ] ;  /* 0x00000000fffff984 */ /* 0x000fe20000000800 */
[----:B------:R-:W-:Y:S01]  /*f870*/  @!PT LDS RZ, [RZ] ;  /* 0x00000000fffff984 */ /* 0x000fe20000000800 */
[----:B------:R-:W-:Y:S01]  /*f880*/  @!PT LDS RZ, [RZ] ;  /* 0x00000000fffff984 */ /* 0x000fe20000000800 */
[----:B------:R1:W-:Y:S01]  /*f890*/  @P0 LDGSTS.E.BYPASS.LTC128B.128 [R3+0xc100], [R16.64], !P3 ;  /* 0x0c10000010030fae */ /* 0x0003e2000d901d52 */
[----:B------:R-:W-:Y:S02]  /*f8a0*/  @P0 LEA.HI.X R21, R21, c[0x0][0x1cc], R26, 0x1, P4 ;  /* 0x0000730015150a11 */ /* 0x000fe400020f0c1a */
[----:B------:R-:W-:Y:S03]  /*f8b0*/  USEL UR5, UR6, URZ, !UP1 ;  /* 0x0000003f06057287 */ /* 0x000fe6000c800000 */
        /* <DEDUP_REMOVED lines=9> */
[----:B------:R-:W-:-:S05]  /*f950*/  @!P0 BRA `(.L_x_829) ;  /* 0xffffc69000008947 */ /* 0x000fca000383ffff */
.L_x_820:
[----:B------:R-:W1:Y:S01]  /*f960*/  SHFL.BFLY PT, R4, R205, 0x2, 0x1f ;  /* 0x0c401f00cd047f89 */ /* 0x000e6200000e0000 */
[----:B------:R-:W-:-:S02]  /*f970*/  MOV R6, RZ ;  /* 0x000000ff00067202 */ /* 0x000fc40000000f00 */
[----:B------:R-:W-:Y:S01]  /*f980*/  MOV R5, RZ ;  /* 0x000000ff00057202 */ /* 0x000fe20000000f00 */
[----:B------:R-:W2:Y:S01]  /*f990*/  SHFL.BFLY PT, R3, R206, 0x2, 0x1f ;  /* 0x0c401f00ce037f89 */ /* 0x000ea200000e0000 */
[----:B------:R-:W-:Y:S01]  /*f9a0*/  PLOP3.LUT P2, PT, PT, PT, PT, 0x8, 0x0 ;  /* 0x000000000000781c */ /* 0x000fe20003f4e170 */
[----:B-1----:R-:W-:Y:S02]  /*f9b0*/  FADD.FTZ R7, R4, R205 ;  /* 0x000000cd04077221 */ /* 0x002fe40000010000 */
[----:B--2---:R-:W-:-:S03]  /*f9c0*/  FADD.FTZ R8, R3, R206 ;  /* 0x000000ce03087221 */ /* 0x004fc60000010000 */
[----:B------:R-:W1:Y:S04]  /*f9d0*/  SHFL.BFLY PT, R4, R7, 0x1, 0x1f ;  /* 0x0c201f0007047f89 */ /* 0x000e6800000e0000 */
[----:B------:R-:W2:Y:S01]  /*f9e0*/  SHFL.BFLY PT, R3, R8, 0x1, 0x1f ;  /* 0x0c201f0008037f89 */ /* 0x000ea200000e0000 */
[----:B-1----:R-:W-:Y:S01]  /*f9f0*/  FADD.FTZ R4, R7, R4 ;  /* 0x0000000407047221 */ /* 0x002fe20000010000 */
[----:B------:R-:W-:Y:S01]  /*fa00*/  MOV R7, 0xff800000 ;  /* 0xff80000000077802 */ /* 0x000fe20000000f00 */
        /* <DEDUP_REMOVED lines=112> */
.L_x_793:
        /* <DEDUP_REMOVED lines=223> */
[----:B-1----:R-:W-:-:S03]  /*10f00*/  IMAD.IADD R5, R17, 0x1, R2 ;  /* 0x0000000111057824 */ /* 0x002fc600078e0202 */
[----:B------:R-:W-:Y:S02]  /*10f10*/  STS [R29+0x8000], R96 ;  /* 0x008000601d007388 */ /* 0x000fe40000000800 */
[----:B------:R-:W-:Y:S02]  /*10f20*/  LEA.HI.X R2, R16, c[0x0][0x384], R5, 0x1, P0 ;  /* 0x0000e10010027a11 */ /* 0x000fe400000f0c05 */
[----:B------:R-:W-:Y:S04]  /*10f30*/  STS [R29+0x8400], R98 ;  /* 0x008400621d007388 */ /* 0x000fe80000000800 */
[----:B------:R-:W-:Y:S01]  /*10f40*/  BAR.SYNC.DEFER_BLOCKING 0x1, 0x100 ;  /* 0x0044000000007b1d */ /* 0x000fe20000010000 */
[----:B------:R-:W-:-:S05]  /*10f50*/  ISETP.GE.AND P0, PT, R57, R10, PT ;  /* 0x0000000a3900720c */ /* 0x000fca0003f06270 */
[----:B------:R-:W-:Y:S04]  /*10f60*/  SHFL.IDX PT, R30, R12, RZ, 0x1c1f ;  /* 0x001c1fff0c1e7589 */ /* 0x000fe800000e0000 */
[----:B------:R-:W1:Y:S04]  /*10f70*/  SHFL.IDX PT, R31, R23, RZ, 0x1c1f ;  /* 0x001c1fff171f7589 */ /* 0x000e6800000e0000 */
[----:B------:R-:W-:Y:S04]  /*10f80*/  SHFL.IDX PT, R100, R12, 0x1, 0x1c1f ;  /* 0x003c1f000c647f89 */ /* 0x000fe800000e0000 */
[----:B------:R-:W2:Y:S04]  /*10f90*/  SHFL.IDX PT, R101, R23, 0x1, 0x1c1f ;  /* 0x003c1f0017657f89 */ /* 0x000ea800000e0000 */
[----:B------:R3:W4:Y:S04]  /*10fa0*/  SHFL.IDX PT, R60, R0, RZ, 0x181f ;  /* 0x00181fff003c7589 */ /* 0x00072800000e0000 */
[----:B------:R3:W3:Y:S04]  /*10fb0*/  SHFL.IDX PT, R61, R2, RZ, 0x181f ;  /* 0x00181fff023d7589 */ /* 0x0006e800000e0000 */
[----:B-1----:R1:W-:Y:S04]  /*10fc0*/  @!P5 ST.E [R30.64], R6 ;  /* 0x000000061e00d985 */ /* 0x0023e8000c101912 */
[----:B--2---:R1:W-:Y:S04]  /*10fd0*/  @!P4 ST.E [R100.64], R7 ;  /* 0x000000076400c985 */ /* 0x0043e8000c101912 */
[----:B------:R1:W2:Y:S04]  /*10fe0*/  LDS.128 R52, [R58+0x1080] ;  /* 0x001080003a347984 */ /* 0x0002a80000000c00 */
        /* <DEDUP_REMOVED lines=9> */
[----:B-1-34-:R-:W1:Y:S01]  /*11080*/  LDS.128 R28, [R58+0x80] ;  /* 0x000080003a1c7984 */ /* 0x01ae620000000c00 */
[----:B------:R-:W-:-:S02]  /*11090*/  IADD3 R56, R3, 0x40, RZ ;  /* 0x0000004003387810 */ /* 0x000fc40007ffe0ff */
[----:B------:R-:W-:Y:S01]  /*110a0*/  IADD3 R9, R3, 0x80, RZ ;  /* 0x0000008003097810 */ /* 0x000fe20007ffe0ff */
[----:B------:R-:W3:Y:S01]  /*110b0*/  LDS.128 R16, [R58+0x4080] ;  /* 0x004080003a107984 */ /* 0x000ee20000000c00 */
        /* <DEDUP_REMOVED lines=13> */
[----:B-1----:R1:W-:Y:S04]  /*11190*/  @!P2 ST.E.128 [R58.64], R28 ;  /* 0x0000001c3a00a985 */ /* 0x0023e8000c101d12 */
[----:B---3--:R1:W-:Y:S04]  /*111a0*/  @!P1 ST.E.128 [R62.64], R16 ;  /* 0x000000103e009985 */ /* 0x0083e8000c101d12 */
[----:B-----5:R1:W-:Y:S02]  /*111b0*/  @!P0 ST.E.128 [R8.64], R4 ;  /* 0x0000000408008985 */ /* 0x0203e4000c101d12 */
.L_x_832:
[----:B---34-:R-:W-:Y:S05]  /*111c0*/  BSYNC B0 ;  /* 0x0000000000007941 */ /* 0x018fea0003800000 */
.L_x_831:
[----:B-1----:R-:W-:Y:S01]  /*111d0*/  IADD3 R5, R57, 0x20, RZ ;  /* 0x0000002039057810 */ /* 0x002fe20007ffe0ff */
[----:B------:R1:W3:Y:S01]  /*111e0*/  SHFL.IDX PT, R9, R2, 0x1, 0x181f ;  /* 0x00381f0002097f89 */ /* 0x0002e200000e0000 */
        /* <DEDUP_REMOVED lines=16> */
[----:B--2---:R2:W-:Y:S02]  /*112f0*/  @!P2 ST.E.128 [R16.64], R52 ;  /* 0x000000341000a985 */ /* 0x0045e4000c101d12 */
[----:B------:R-:W-:-:S04]  /*11300*/  @!P1 IMAD.WIDE R6, R6, 0x2, R8 ;  /* 0x0000000206069825 */ /* 0x000fc800078e0208 */
[----:B------:R-:W-:Y:S01]  /*11310*/  @!P0 IMAD.WIDE R4, R4, 0x2, R8 ;  /* 0x0000000204048825 */ /* 0x000fe200078e0208 */
[----:B------:R2:W-:Y:S04]  /*11320*/  @!P1 ST.E.128 [R6.64], R40 ;  /* 0x0000002806009985 */ /* 0x0005e8000c101d12 */
[----:B------:R2:W-:Y:S02]  /*11330*/  @!P0 ST.E.128 [R4.64], R24 ;  /* 0x0000001804008985 */ /* 0x0005e4000c101d12 */
.L_x_834:
[----:B------:R-:W-:Y:S05]  /*11340*/  BSYNC B0 ;  /* 0x0000000000007941 */ /* 0x000fea0003800000 */
.L_x_833:
[----:B--2---:R-:W-:Y:S01]  /*11350*/  IADD3 R5, R57, 0x40, RZ ;  /* 0x0000004039057810 */ /* 0x004fe20007ffe0ff */
[----:B---3--:R2:W3:Y:S01]  /*11360*/  SHFL.IDX PT, R9, R2, 0x2, 0x181f ;  /* 0x00581f0002097f89 */ /* 0x0084e200000e0000 */
        /* <DEDUP_REMOVED lines=21> */
.L_x_836:
[----:B------:R-:W-:Y:S05]  /*114c0*/  BSYNC B0 ;  /* 0x0000000000007941 */ /* 0x000fea0003800000 */
.L_x_835:
[----:B------:R-:W-:Y:S01]  /*114d0*/  IADD3 R57, R57, 0x60, RZ ;  /* 0x0000006039397810 */ /* 0x000fe20007ffe0ff */
[----:B---3--:R3:W1:Y:S03]  /*114e0*/  SHFL.IDX PT, R7, R2, 0x3, 0x181f ;  /* 0x00781f0002077f89 */ /* 0x00866600000e0000 */
[----:B------:R-:W-:Y:S01]  /*114f0*/  ISETP.GE.AND P0, PT, R57, R10, PT ;  /* 0x0000000a3900720c */ /* 0x000fe20003f06270 */
[----:B------:R3:W2:-:S12]  /*11500*/  SHFL.IDX PT, R6, R0, 0x3, 0x181f ;  /* 0x00781f0000067f89 */ /* 0x00069800000e0000 */
        /* <DEDUP_REMOVED lines=20> */
.L_x_830:
        /* <DEDUP_REMOVED lines=40> */
.L_x_838:
[----:B------:R-:W-:Y:S05]  /*118d0*/  BSYNC B0 ;  /* 0x0000000000007941 */ /* 0x000fea0003800000 */
.L_x_837:
        /* <DEDUP_REMOVED lines=62> */
.L_x_840:
[----:B------:R-:W-:Y:S05]  /*11cc0*/  BSYNC B0 ;  /* 0x0000000000007941 */ /* 0x000fea0003800000 */
.L_x_839:
        /* <DEDUP_REMOVED lines=21> */
.L_x_842:
[----:B------:R-:W-:Y:S05]  /*11e20*/  BSYNC B0 ;  /* 0x0000000000007941 */ /* 0x000fea0003800000 */
.L_x_841:
        /* <DEDUP_REMOVED lines=21> */
.L_x_844:
[----:B------:R-:W-:Y:S05]  /*11f80*/  BSYNC B0 ;  /* 0x0000000000007941 */ /* 0x000fea0003800000 */
.L_x_843:
        /* <DEDUP_REMOVED lines=22> */
.L_x_845:
        /* <DEDUP_REMOVED lines=9> */
.L_x_2628:


//--------------------- .text._ZN7cutlass13device_kernelIN5flash19enable_sm80_to_sm89INS1_16FlashAttnFwdSm80INS1_25CollectiveMainloopFwdSm80ILi8ELi2ELb0EN4cute5tupleIJNS5_1CILi128EEENS7_ILi64EEENS7_ILi192EEEEEELi192ENS_10bfloat16_tEfNS_4arch4Sm80ELb0ELb1ELb1ELb1ELb0ELb0ELb1ELb0EEENS1_21CollectiveEpilogueFwdINS6_IJS8_SA_S9_EEENS6_IJNS7_ILi1EEESI_SI_EEESC_SE_Li256ELb1ELb1ELb0ELb0EEENS1_19SingleTileSchedulerILb1ELb0ELb1ELi128EEEEEEEEEvNT_6ParamsE --------------------------
	.section	.text._ZN7cutlass13device_kernelIN5flash19enable_sm80_to_sm89INS1_16FlashAttnFwdSm80INS1_25CollectiveMainloopFwdSm80ILi8ELi2ELb0EN4cute5tupleIJNS5_1CILi128EEENS7_ILi64EEENS7_ILi192EEEEEELi192ENS_10bfloat16_tEfNS_4arch4Sm80ELb0ELb1ELb1ELb1ELb0ELb0ELb1ELb0EEENS1_21CollectiveEpilogueFwdINS6_IJS8_SA_S9_EEENS6_IJNS7_ILi1EEESI_SI_EEESC_SE_Li256ELb1ELb1ELb0ELb0EEENS1_19SingleTileSchedulerILb1ELb0ELb1ELi128EEEEEEEEEvNT_6ParamsE,"ax",@progbits
	.sectioninfo	@"SHI_REGISTERS=252"
	.align	128
.text._ZN7cutlass13device_kernelIN5flash19enable_sm80_to_sm89INS1_16FlashAttnFwdSm80INS1_25CollectiveMainloopFwdSm80ILi8ELi2ELb0EN4cute5tupleIJNS5_1CILi128EEENS7_ILi64EEENS7_ILi192EEEEEELi192ENS_10bfloat16_tEfNS_4arch4Sm80ELb0ELb1ELb1ELb1ELb0ELb0ELb1ELb0EEENS1_21CollectiveEpilogueFwdINS6_IJS8_SA_S9_EEENS6_IJNS7_ILi1EEESI_SI_EEESC_SE_Li256ELb1ELb1ELb0ELb0EEENS1_19SingleTileSchedulerILb1ELb0ELb1ELi128EEEEEEEEEvNT_6ParamsE:
        .type           _ZN7cutlass13device_kernelIN5flash19enable_sm80_to_sm89INS1_16FlashAttnFwdSm80INS1_25CollectiveMainloopFwdSm80ILi8ELi2ELb0EN4cute5tupleIJNS5_1CILi128EEENS7_ILi64EEENS7_ILi192EEEEEELi192ENS_10bfloat16_tEfNS_4arch4Sm80ELb0ELb1ELb1ELb1ELb0ELb0ELb1ELb0EEENS1_21CollectiveEpilogueFwdINS6_IJS8_SA_S9_EEENS6_IJNS7_ILi1EEESI_SI_EEESC_SE_Li256ELb1ELb1ELb0ELb0EEENS1_19SingleTileSchedulerILb1ELb0ELb1ELi128EEEEEEEEEvNT_6ParamsE,@function
        .size           _ZN7cutlass13device_kernelIN5flash19enable_sm80_to_sm89INS1_16FlashAttnFwdSm80INS1_25CollectiveMainloopFwdSm80ILi8ELi2ELb0EN4cute5tupleIJNS5_1CILi128EEENS7_ILi64EEENS7_ILi192EEEEEELi192ENS_10bfloat16_tEfNS_4arch4Sm80ELb0ELb1ELb1ELb1ELb0ELb0ELb1ELb0EEENS1_21CollectiveEpilogueFwdINS6_IJS8_SA_S9_EEENS6_IJNS7_ILi1EEESI_SI_EEESC_SE_Li256ELb1ELb1ELb0ELb0EEENS1_19SingleTileSchedulerILb1ELb0ELb1ELi128EEEEEEEEEvNT_6ParamsE,(.L_x_2629 - _ZN7cutlass13device_kernelIN5flash19enable_sm80_to_sm89INS1_16FlashAttnFwdSm80INS1_25CollectiveMainloopFwdSm80ILi8ELi2ELb0EN4cute5tupleIJNS5_1CILi128EEENS7_ILi64EEENS7_ILi192EEEEEELi192ENS_10bfloat16_tEfNS_4arch4Sm80ELb0ELb1ELb1ELb1ELb0ELb0ELb1ELb0EEENS1_21CollectiveEpilogueFwdINS6_IJS8_SA_S9_EEENS6_IJNS7_ILi1EEESI_SI_EEESC_SE_Li256ELb1ELb1ELb0ELb0EEENS1_19SingleTileSchedulerILb1ELb0ELb1ELi128EEEEEEEEEvNT_6ParamsE)
        .other          _ZN7cutlass13device_kernelIN5flash19enable_sm80_to_sm89INS1_16FlashAttnFwdSm80INS1_25CollectiveMainloopFwdSm80ILi8ELi2ELb0EN4cute5tupleIJNS5_1CILi128EEENS7_ILi64EEENS7_ILi192EEEEEELi192ENS_10bfloat16_tEfNS_4arch4Sm80ELb0ELb1ELb1ELb1ELb0ELb0ELb1ELb0EEENS1_21CollectiveEpilogueFwdINS6_IJS8_SA_S9_EEENS6_IJNS7_ILi1EEESI_SI_EEESC_SE_Li256ELb1ELb1ELb0ELb0EEENS1_19SingleTileSchedulerILb1ELb0ELb1ELi128EEEEEEEEEvNT_6ParamsE,@"STO_CUDA_ENTRY STV_DEFAULT"
_ZN7cutlass13device_kernelIN5flash19enable_sm80_to_sm89INS1_16FlashAttnFwdSm80INS1_25CollectiveMainloopFwdSm80ILi8ELi2ELb0EN4cute5tupleIJNS5_1CILi128EEENS7_ILi64EEENS7_ILi192EEEEEELi192ENS_10bfloat16_tEfNS_4arch4Sm80ELb0ELb1ELb1ELb1ELb0ELb0ELb1ELb0EEENS1_21CollectiveEpilogueFwdINS6_IJS8_SA_S9_EEENS6_IJNS7_ILi1EEESI_SI_EEESC_SE_Li256ELb1ELb1ELb0ELb0EEENS1_19SingleTileSchedulerILb1ELb0ELb1ELi128EEEEEEEEEvNT_6ParamsE:
        /* <DEDUP_REMOVED lines=16> */
.L_x_847:
        /* <DEDUP_REMOVED lines=8> */
.L_x_849:
[----:B------:R-:W-:-:S05]  /*0180*/  MOV R3, c[0x0][0x54c] ;  /* 0x0001530000037a02 */ /* 0x000fca0000000f00 */
.L_x_848:
[----:B-----5:R-:W-:Y:S01]  /*0190*/  IMAD R3, R3, c[0x0][0x548], RZ ;  /* 0x0001520003037a24 */ /* 0x020fe200078e02ff */
[----:B------:R-:W-:-:S04]  /*01a0*/  SHF.L.U32 R144, R219, 0x7, RZ ;  /* 0x00000007db907819 */ /* 0x000fc800000006ff */
[----:B------:R-:W-:-:S04]  /*01b0*/  ISETP.GE.AND P0, PT, R144, R3, PT ;  /* 0x000000039000720c */ /* 0x000fc80003f06270 */
[----:B------:R-:W-:Y:S01]  /*01c0*/  SEL R202, R202, 0xffffffff, !P0 ;  /* 0xffffffffcaca7807 */ /* 0x000fe20004000000 */
[----:B------:R-:W-:Y:S05]  /*01d0*/  BRA `(.L_x_850) ;  /* 0x0000012000007947 */ /* 0x000fea0003800000 */
.L_x_846:
[----:B---3--:R-:W-:-:S04]  /*01e0*/  ISETP.NE.U32.AND P0, PT, RZ, c[0x0][0x568], PT ;  /* 0x00015a00ff007a0c */ /* 0x008fc80003f05070 */
[----:B------:R-:W-:-:S13]  /*01f0*/  ISETP.NE.AND.EX P0, PT, RZ, c[0x0][0x56c], PT, P0 ;  /* 0x00015b00ff007a0c */ /* 0x000fda0003f05300 */
[----:B------:R-:W-:Y:S05]  /*0200*/  @!P0 BRA `(.L_x_851) ;  /* 0x0000002000008947 */ /* 0x000fea0003800000 */
[----:B------:R1:W5:Y:S01]  /*0210*/  LDG.E R3, [R2.64] ;  /* 0x0000000802037981 */ /* 0x000362000c1e1900 */
[----:B------:R-:W-:Y:S05]  /*0220*/  BRA `(.L_x_852) ;  /* 0x0000009000007947 */ /* 0x000fea0003800000 */
.L_x_851:
        /* <DEDUP_REMOVED lines=8> */
.L_x_853:
[----:B------:R-:W-:-:S05]  /*02b0*/  MOV R3, c[0x0][0x54c] ;  /* 0x0001530000037a02 */ /* 0x000fca0000000f00 */
.L_x_852:
[----:B-----5:R-:W-:Y:S01]  /*02c0*/  IMAD R3, R3, c[0x0][0x548], RZ ;  /* 0x0001520003037a24 */ /* 0x020fe200078e02ff */
[----:B------:R-:W-:-:S04]  /*02d0*/  SHF.L.U32 R144, R219, 0x7, RZ ;  /* 0x00000007db907819 */ /* 0x000fc800000006ff */
[----:B------:R-:W-:-:S04]  /*02e0*/  ISETP.GE.AND P0, PT, R144, R3, PT ;  /* 0x000000039000720c */ /* 0x000fc80003f06270 */
[----:B------:R-:W-:-:S04]  /*02f0*/  SEL R202, R202, 0xffffffff, !P0 ;  /* 0xffffffffcaca7807 */ /* 0x000fc80004000000 */
.L_x_850:
        /* <DEDUP_REMOVED lines=12> */
[----:B-1----:R-:W-:Y:S01]  /*03c0*/  IMAD.WIDE R2, R202, R11, c[0x0][0x350] ;  /* 0x0000d400ca027625 */ /* 0x002fe200078e020b */
        /* <DEDUP_REMOVED lines=8> */
[----:B------:R-:W-:Y:S01]  /*0450*/  IMAD.MOV.U32 R194, RZ, RZ, c[0x0][0x1d0] ;  /* 0x00007400ffc27624 */ /* 0x000fe200078e00ff */
[----:B------:R-:W-:Y:S05]  /*0460*/  @P0 BRA `(.L_x_854) ;  /* 0x0000004000000947 */ /* 0x000fea0003800000 */
[----:B------:R-:W-:Y:S05]  /*0470*/  @!P3 BRA `(.L_x_854) ;  /* 0x000000300000b947 */ /* 0x000fea0003800000 */
[----:B-----5:R-:W2:Y:S04]  /*0480*/  LDG.E R203, [R8.64] ;  /* 0x0000000808cb7981 */ /* 0x020ea8000c1e1900 */
[----:B------:R-:W2:Y:S02]  /*0490*/  LDG.E R0, [R8.64+0x4] ;  /* 0x0000040808007981 */ /* 0x000ea4000c1e1900 */
[----:B--2---:R-:W-:-:S02]  /*04a0*/  IADD3 R203, -R203, R0, RZ ;  /* 0x00000000cbcb7210 */ /* 0x004fc40007ffe1ff */
.L_x_854:
[----:B------:R-:W-:-:S04]  /*04b0*/  ISETP.NE.U32.AND P0, PT, RZ, c[0x0][0x368], PT ;  /* 0x0000da00ff007a0c */ /* 0x000fc80003f05070 */
[----:B------:R-:W-:-:S13]  /*04c0*/  ISETP.NE.AND.EX P0, PT, RZ, c[0x0][0x36c], PT, P0 ;  /* 0x0000db00ff007a0c */ /* 0x000fda0003f05300 */
[----:B------:R-:W-:Y:S05]  /*04d0*/  @!P0 BRA `(.L_x_855) ;  /* 0x0000003000008947 */ /* 0x000fea0003800000 */
[----:B------:R-:W-:-:S06]  /*04e0*/  IMAD.WIDE R194, R202, R11, c[0x0][0x368] ;  /* 0x0000da00cac27625 */ /* 0x000fcc00078e020b */
[----:B------:R2:W5:Y:S01]  /*04f0*/  LDG.E R194, [R194.64] ;  /* 0x00000008c2c27981 */ /* 0x000562000c1e1900 */
[----:B------:R-:W-:Y:S05]  /*0500*/  BRA `(.L_x_856) ;  /* 0x0000004000007947 */ /* 0x000fea0003800000 */
.L_x_855:
[----:B------:R-:W-:Y:S05]  /*0510*/  @!P4 BRA `(.L_x_856) ;  /* 0x000000300000c947 */ /* 0x000fea0003800000 */
[----:B------:R-:W2:Y:S04]  /*0520*/  LDG.E R194, [R2.64] ;  /* 0x0000000802c27981 */ /* 0x000ea8000c1e1900 */
[----:B------:R-:W2:Y:S02]  /*0530*/  LDG.E R5, [R2.64+0x4] ;  /* 0x0000040802057981 */ /* 0x000ea4000c1e1900 */
[----:B--2---:R-:W-:Y:S02]  /*0540*/  IADD3 R194, -R194, R5, RZ ;  /* 0x00000005c2c27210 */ /* 0x004fe40007ffe1ff */
.L_x_856:
[----:B------:R-:W-:Y:S01]  /*0550*/  IMAD.MOV.U32 R196, RZ, RZ, c[0x0][0x2c4] ;  /* 0x0000b100ffc47624 */ /* 0x000fe200078e00ff */
[----:B------:R-:W-:Y:S01]  /*0560*/  LOP3.LUT R0, R0, 0xfffffff7, RZ, 0xc0, !PT ;  /* 0xfffffff700007812 */ /* 0x000fe200078ec0ff */
[----:B--2---:R-:W-:Y:S01]  /*0570*/  IMAD.MOV.U32 R195, RZ, RZ, c[0x0][0x32c] ;  /* 0x0000cb00ffc37624 */ /* 0x004fe200078e00ff */
[----:B------:R-:W-:Y:S01]  /*0580*/  IADD3 R5, R144, 0x7f, RZ ;  /* 0x0000007f90057810 */ /* 0x000fe20007ffe0ff */
[----:B-----5:R-:W-:Y:S01]  /*0590*/  IMAD.IADD R194, R194, 0x1, -R7 ;  /* 0x00000001c2c27824 */ /* 0x020fe200078e0a07 */
[----:B------:R-:W-:-:S02]  /*05a0*/  ISETP.NE.AND P2, PT, R196, 0x1, PT ;  /* 0x00000001c400780c */ /* 0x000fc40003f45270 */
[----:B------:R-:W-:Y:S02]  /*05b0*/  ISETP.GE.AND P1, PT, R195, 0x1, PT ;  /* 0x00000001c300780c */ /* 0x000fe40003f26270 */
[----:B-1----:R-:W-:-:S09]  /*05c0*/  IADD3 R2, R194, 0x1, -R203 ;  /* 0x00000001c2027810 */ /* 0x002fd20007ffe8cb */
[----:B------:R-:W-:Y:S02]  /*05d0*/  @P2 IADD3 R3, R144, 0x7f, RZ ;  /* 0x0000007f90032810 */ /* 0x000fe40007ffe0ff */
[----:B------:R-:W-:-:S03]  /*05e0*/  @P2 LOP3.LUT R0, R0, 0x8, RZ, 0xfc, !PT ;  /* 0x0000000800002812 */ /* 0x000fc600078efcff */
[----:B------:R-:W-:Y:S01]  /*05f0*/  @P2 IMAD.HI.U32 R3, R3, c[0x0][0x2c8], RZ ;  /* 0x0000b20003032a27 */ /* 0x000fe200078e00ff */
[----:B------:R-:W-:-:S04]  /*0600*/  LOP3.LUT R0, R0, 0xfffffffb, RZ, 0xc0, !PT ;  /* 0xfffffffb00007812 */ /* 0x000fc800078ec0ff */
[----:B------:R-:W-:Y:S02]  /*0610*/  @P2 SHF.R.U32.HI R5, RZ, c[0x0][0x2cc], R3 ;  /* 0x0000b300ff052a19 */ /* 0x000fe40000011603 */
[----:B------:R-:W-:-:S03]  /*0620*/  @P1 LOP3.LUT R0, R0, 0x4, RZ, 0xfc, !PT ;  /* 0x0000000400001812 */ /* 0x000fc600078efcff */
[----:B------:R-:W-:Y:S02]  /*0630*/  IMAD.IADD R5, R2, 0x1, R5 ;  /* 0x0000000102057824 */ /* 0x000fe400078e0205 */
[----:B------:R-:W-:-:S03]  /*0640*/  IMAD.IADD R2, R6, 0x1, R7 ;  /* 0x0000000106027824 */ /* 0x000fc600078e0207 */
[----:B------:R-:W-:Y:S01]  /*0650*/  IADD3 R8, R5, c[0x0][0x328], RZ ;  /* 0x0000ca0005087a10 */ /* 0x000fe20007ffe0ff */
[----:B------:R-:W-:Y:S05]  /*0660*/  @!P1 BRA `(.L_x_857) ;  /* 0x000000e000009947 */ /* 0x000fea0003800000 */
[C---:B------:R-:W-:Y:S02]  /*0670*/  ISETP.GT.AND P0, PT, R5.reuse, RZ, PT ;  /* 0x000000ff0500720c */ /* 0x040fe40003f04270 */
[----:B------:R-:W-:-:S11]  /*0680*/  IADD3 R6, R5, -0x1, RZ ;  /* 0xffffffff05067810 */ /* 0x000fd60007ffe0ff */
[----:B------:R-:W-:Y:S05]  /*0690*/  @P0 BRA `(.L_x_858) ;  /* 0x0000006000000947 */ /* 0x000fea0003800000 */
[----:B------:R-:W-:Y:S01]  /*06a0*/  ISETP.NE.AND P0, PT, R195, 0x1, PT ;  /* 0x00000001c300780c */ /* 0x000fe20003f05270 */
[----:B------:R-:W-:-:S12]  /*06b0*/  IMAD.MOV R5, RZ, RZ, -R5 ;  /* 0x000000ffff057224 */ /* 0x000fd800078e0a05 */
[----:B------:R-:W-:-:S05]  /*06c0*/  @P0 IMAD.HI.U32 R3, R5, c[0x0][0x330], RZ ;  /* 0x0000cc0005030a27 */ /* 0x000fca00078e00ff */
[----:B------:R-:W-:-:S04]  /*06d0*/  @P0 SHF.R.U32.HI R5, RZ, c[0x0][0x334], R3 ;  /* 0x0000cd00ff050a19 */ /* 0x000fc80000011603 */
[----:B------:R-:W-:Y:S01]  /*06e0*/  LOP3.LUT R6, RZ, R5, RZ, 0x33, !PT ;  /* 0x00000005ff067212 */ /* 0x000fe200078e33ff */
[----:B------:R-:W-:Y:S05]  /*06f0*/  BRA `(.L_x_859) ;  /* 0x0000003000007947 */ /* 0x000fea0003800000 */
.L_x_858:
[----:B------:R-:W-:-:S13]  /*0700*/  ISETP.NE.AND P0, PT, R195, 0x1, PT ;  /* 0x00000001c300780c */ /* 0x000fda0003f05270 */
[----:B------:R-:W-:-:S05]  /*0710*/  @P0 IMAD.HI.U32 R3, R6, c[0x0][0x330], RZ ;  /* 0x0000cc0006030a27 */ /* 0x000fca00078e00ff */
[----:B------:R-:W-:-:S05]  /*0720*/  @P0 SHF.R.U32.HI R6, RZ, c[0x0][0x334], R3 ;  /* 0x0000cd00ff060a19 */ /* 0x000fca0000011603 */
.L_x_859:
[----:B------:R-:W-:-:S05]  /*0730*/  IMAD R3, R6, R195, c[0x0][0x32c] ;  /* 0x0000cb0006037624 */ /* 0x000fca00078e02c3 */
[----:B------:R-:W-:-:S04]  /*0740*/  IMNMX R8, R8, R3, PT ;  /* 0x0000000308087217 */ /* 0x000fc80003800200 */
.L_x_857:
[----:B------:R-:W-:Y:S01]  /*0750*/  IADD3 R8, R8, 0x3f, RZ ;  /* 0x0000003f08087810 */ /* 0x000fe20007ffe0ff */
[----:B------:R-:W-:Y:S01]  /*0760*/  @P2 IMAD.HI.U32 R7, R144, c[0x0][0x2c8], RZ ;  /* 0x0000b20090072a27 */ /* 0x000fe200078e00ff */
[C---:B------:R-:W-:Y:S02]  /*0770*/  IADD3 R10, R194.reuse, 0x3f, RZ ;  /* 0x0000003fc20a7810 */ /* 0x040fe40007ffe0ff */
[----:B------:R-:W-:Y:S01]  /*0780*/  SHF.R.S32.HI R3, RZ, 0x1f, R8 ;  /* 0x0000001fff037819 */ /* 0x000fe20000011408 */
[----:B------:R-:W-:Y:S01]  /*0790*/  IMAD.MOV.U32 R6, RZ, RZ, R144 ;  /* 0x000000ffff067224 */ /* 0x000fe200078e0090 */
[----:B------:R-:W-:Y:S01]  /*07a0*/  SHF.R.S32.HI R5, RZ, 0x1f, R10 ;  /* 0x0000001fff057819 */ /* 0x000fe2000001140a */
[----:B------:R-:W-:Y:S01]  /*07b0*/  IMAD.IADD R133, R194, 0x1, -R203 ;  /* 0x00000001c2857824 */ /* 0x000fe200078e0acb */
[----:B------:R-:W-:Y:S02]  /*07c0*/  @P2 SHF.R.U32.HI R6, RZ, c[0x0][0x2cc], R7 ;  /* 0x0000b300ff062a19 */ /* 0x000fe40000011607 */
[----:B------:R-:W-:-:S02]  /*07d0*/  LEA.HI R3, R3, R8, RZ, 0x6 ;  /* 0x0000000803037211 */ /* 0x000fc400078f30ff */
[----:B------:R-:W-:Y:S01]  /*07e0*/  LEA.HI R10, R5, R10, RZ, 0x6 ;  /* 0x0000000a050a7211 */ /* 0x000fe200078f30ff */
[----:B------:R-:W-:Y:S01]  /*07f0*/  IMAD.IADD R5, R133, 0x1, R6 ;  /* 0x0000000185057824 */ /* 0x000fe200078e0206 */
[----:B------:R-:W-:Y:S02]  /*0800*/  SHF.R.S32.HI R3, RZ, 0x6, R3 ;  /* 0x00000006ff037819 */ /* 0x000fe40000011403 */
[----:B------:R-:W-:Y:S02]  /*0810*/  SHF.R.S32.HI R10, RZ, 0x6, R10 ;  /* 0x00000006ff0a7819 */ /* 0x000fe4000001140a */
[----:B------:R-:W-:Y:S02]  /*0820*/  IADD3 R6, R5, -c[0x0][0x324], RZ ;  /* 0x8000c90005067a10 */ /* 0x000fe40007ffe0ff */
[----:B------:R-:W-:Y:S01]  /*0830*/  IMNMX R132, R10, R3, PT ;  /* 0x000000030a847217 */ /* 0x000fe20003800200 */
[----:B------:R-:W-:Y:S05]  /*0840*/  @!P1 BRA `(.L_x_860) ;  /* 0x000000d000009947 */ /* 0x000fea0003800000 */
[----:B------:R-:W-:-:S13]  /*0850*/  ISETP.GT.AND P0, PT, R5, -0x1, PT ;  /* 0xffffffff0500780c */ /* 0x000fda0003f04270 */
[----:B------:R-:W-:Y:S05]  /*0860*/  @P0 BRA `(.L_x_861) ;  /* 0x0000006000000947 */ /* 0x000fea0003800000 */
[----:B------:R-:W-:Y:S02]  /*0870*/  ISETP.NE.AND P0, PT, R195, 0x1, PT ;  /* 0x00000001c300780c */ /* 0x000fe40003f05270 */
[----:B------:R-:W-:-:S11]  /*0880*/  LOP3.LUT R5, RZ, R5, RZ, 0x33, !PT ;  /* 0x00000005ff057212 */ /* 0x000fd600078e33ff */
[----:B------:R-:W-:-:S05]  /*0890*/  @P0 IMAD.HI.U32 R3, R5, c[0x0][0x330], RZ ;  /* 0x0000cc0005030a27 */ /* 0x000fca00078e00ff */
[----:B------:R-:W-:-:S04]  /*08a0*/  @P0 SHF.R.U32.HI R5, RZ, c[0x0][0x334], R3 ;  /* 0x0000cd00ff050a19 */ /* 0x000fc80000011603 */
[----:B------:R-:W-:Y:S01]  /*08b0*/  LOP3.LUT R5, RZ, R5, RZ, 0x33, !PT ;  /* 0x00000005ff057212 */ /* 0x000fe200078e33ff */
[----:B------:R-:W-:Y:S05]  /*08c0*/  BRA `(.L_x_862) ;  /* 0x0000003000007947 */ /* 0x000fea0003800000 */
.L_x_861:
[----:B------:R-:W-:-:S13]  /*08d0*/  ISETP.NE.AND P0, PT, R195, 0x1, PT ;  /* 0x00000001c300780c */ /* 0x000fda0003f05270 */
[----:B------:R-:W-:-:S05]  /*08e0*/  @P0 IMAD.HI.U32 R3, R5, c[0x0][0x330], RZ ;  /* 0x0000cc0005030a27 */ /* 0x000fca00078e00ff */
[----:B------:R-:W-:-:S05]  /*08f0*/  @P0 SHF.R.U32.HI R5, RZ, c[0x0][0x334], R3 ;  /* 0x0000cd00ff050a19 */ /* 0x000fca0000011603 */
.L_x_862:
[----:B------:R-:W-:-:S05]  /*0900*/  IMAD R5, R5, c[0x0][0x32c], RZ ;  /* 0x0000cb0005057a24 */ /* 0x000fca00078e02ff */
[----:B------:R-:W-:-:S04]  /*0910*/  IMNMX R6, R6, R5, !PT ;  /* 0x0000000506067217 */ /* 0x000fc80007800200 */
.L_x_860:
[----:B------:R-:W-:Y:S01]  /*0920*/  SHF.R.S32.HI R193, RZ, 0x1f, R6 ;  /* 0x0000001fffc17819 */ /* 0x000fe20000011406 */
[----:B------:R-:W-:Y:S01]  /*0930*/  CS2R R98, SRZ ;  /* 0x0000000000627805 */ /* 0x000fe2000001ff00 */
[----:B------:R-:W-:Y:S01]  /*0940*/  PLOP3.LUT P2, PT, PT, PT, PT, 0x80, 0x0 ;  /* 0x000000000000781c */ /* 0x000fe20003f4f070 */
[----:B------:R-:W-:Y:S01]  /*0950*/  IMAD.MOV.U32 R5, RZ, RZ, RZ ;  /* 0x000000ffff057224 */ /* 0x000fe200078e00ff */
[----:B------:R-:W-:Y:S01]  /*0960*/  LEA.HI R193, R193, R6, RZ, 0x6 ;  /* 0x00000006c1c17211 */ /* 0x000fe200078f30ff */
[----:B------:R-:W-:Y:S01]  /*0970*/  IMAD.MOV.U32 R96, RZ, RZ, RZ ;  /* 0x000000ffff607224 */ /* 0x000fe200078e00ff */
[----:B------:R-:W-:Y:S01]  /*0980*/  CS2R R94, SRZ ;  /* 0x00000000005e7805 */ /* 0x000fe2000001ff00 */
[----:B------:R-:W-:Y:S01]  /*0990*/  CS2R R92, SRZ ;  /* 0x00000000005c7805 */ /* 0x000fe2000001ff00 */
[----:B------:R-:W-:Y:S01]  /*09a0*/  SHF.R.S32.HI R193, RZ, 0x6, R193 ;  /* 0x00000006ffc17819 */ /* 0x000fe200000114c1 */
[----:B------:R-:W-:Y:S01]  /*09b0*/  CS2R R90, SRZ ;  /* 0x00000000005a7805 */ /* 0x000fe2000001ff00 */
[----:B------:R-:W-:Y:S01]  /*09c0*/  CS2R R88, SRZ ;  /* 0x0000000000587805 */ /* 0x000fe2000001ff00 */
[----:B------:R-:W-:Y:S01]  /*09d0*/  CS2R R86, SRZ ;  /* 0x0000000000567805 */ /* 0x000fe2000001ff00 */
[----:B------:R-:W-:Y:S01]  /*09e0*/  IMNMX R193, RZ, R193, !PT ;  /* 0x000000c1ffc17217 */ /* 0x000fe20007800200 */
[----:B------:R-:W-:Y:S01]  /*09f0*/  CS2R R8, SRZ ;  /* 0x0000000000087805 */ /* 0x000fe2000001ff00 */
[----:B------:R-:W-:Y:S01]  /*0a00*/  IMAD.MOV.U32 R7, RZ, RZ, RZ ;  /* 0x000000ffff077224 */ /* 0x000fe200078e00ff */
[----:B------:R-:W-:Y:S01]  /*0a10*/  CS2R R82, SRZ ;  /* 0x0000000000527805 */ /* 0x000fe2000001ff00 */
[----:B------:R-:W-:Y:S01]  /*0a20*/  ISETP.GT.AND P0, PT, R132, R193, PT ;  /* 0x000000c18400720c */ /* 0x000fe20003f04270 */
        /* <DEDUP_REMOVED lines=43> */
[----:B------:R-:W-:-:S05]  /*0ce0*/  @P0 IMAD.WIDE R14, R202, R11, c[0x0][0x340] ;  /* 0x0000d000ca0e0625 */ /* 0x000fca00078e020b */
[----:B------:R1:W2:Y:S01]  /*0cf0*/  @P0 LDG.E R6, [R14.64] ;  /* 0x000000080e060981 */ /* 0x0002a2000c1e1900 */
[----:B------:R-:W-:Y:S01]  /*0d00*/  SHF.R.S32.HI R87, RZ, 0x1f, R84 ;  /* 0x0000001fff577819 */ /* 0x000fe20000011454 */
[C---:B------:R-:W-:Y:S01]  /*0d10*/  IMAD.WIDE.U32 R24, R4.reuse, c[0x0][0x178], RZ ;  /* 0x00005e0004187a25 */ /* 0x040fe200078e00ff */
[----:B------:R-:W-:Y:S01]  /*0d20*/  SHF.R.S32.HI R9, RZ, 0x1f, R4 ;  /* 0x0000001fff097819 */ /* 0x000fe20000011404 */
[----:B------:R-:W3:Y:S01]  /*0d30*/  S2R R3, SR_CTAID.Y ;  /* 0x0000000000037919 */ /* 0x000ee20000002600 */
[CC--:B------:R-:W-:Y:S01]  /*0d40*/  LEA.HI R7, R87.reuse, R84.reuse, RZ, 0x3 ;  /* 0x0000005457077211 */ /* 0x0c0fe200078f18ff */
[----:B------:R-:W-:Y:S01]  /*0d50*/  BSSY B0, `(.L_x_864) ;  /* 0x000009b000007945 */ /* 0x000fe20003800000 */
[----:B------:R-:W-:Y:S01]  /*0d60*/  LEA.HI R11, R87, R84, RZ, 0x4 ;  /* 0x00000054570b7211 */ /* 0x000fe200078f20ff */
[----:B------:R-:W-:Y:S01]  /*0d70*/  IMAD R9, R9, c[0x0][0x178], RZ ;  /* 0x00005e0009097a24 */ /* 0x000fe200078e02ff */
[----:B------:R-:W-:Y:S02]  /*0d80*/  SHF.R.S32.HI R13, RZ, 0x3, R7 ;  /* 0x00000003ff0d7819 */ /* 0x000fe40000011407 */
[----:B------:R-:W-:Y:S01]  /*0d90*/  LOP3.LUT R5, R7, 0xfffffff8, RZ, 0xc0, !PT ;  /* 0xfffffff807057812 */ /* 0x000fe200078ec0ff */
[----:B------:R-:W-:Y:S01]  /*0da0*/  IMAD R9, R4, c[0x0][0x17c], R9 ;  /* 0x00005f0004097a24 */ /* 0x000fe200078e0209 */
[----:B------:R-:W-:Y:S01]  /*0db0*/  SHF.R.S32.HI R8, RZ, 0x4, R11 ;  /* 0x00000004ff087819 */ /* 0x000fe2000001140b */
[----:B------:R-:W-:Y:S01]  /*0dc0*/  IMAD.SHL.U32 R201, R13, 0x40, RZ ;  /* 0x000000400dc97824 */ /* 0x000fe200078e00ff */
[----:B------:R-:W-:Y:S01]  /*0dd0*/  ISETP.NE.AND P5, PT, R196, 0x1, PT ;  /* 0x00000001c400780c */ /* 0x000fe20003fa5270 */
[----:B------:R-:W-:Y:S01]  /*0de0*/  IMAD.IADD R218, R84, 0x1, -R5 ;  /* 0x0000000154da7824 */ /* 0x000fe200078e0a05 */
[----:B------:R-:W-:Y:S01]  /*0df0*/  LEA.HI R5, R11, R8, RZ, 0x1 ;  /* 0x000000080b057211 */ /* 0x000fe200078f08ff */
[----:B------:R-:W-:Y:S01]  /*0e00*/  IMAD.IADD R25, R25, 0x1, R9 ;  /* 0x0000000119197824 */ /* 0x000fe200078e0209 */
[----:B------:R-:W-:Y:S01]  /*0e10*/  LOP3.LUT R201, R201, 0x1c0, RZ, 0xc0, !PT ;  /* 0x000001c0c9c97812 */ /* 0x000fe200078ec0ff */
[C---:B------:R-:W-:Y:S01]  /*0e20*/  IMAD.SHL.U32 R18, R218.reuse, 0x8, RZ ;  /* 0x00000008da127824 */ /* 0x040fe200078e00ff */
[----:B------:R-:W-:Y:S01]  /*0e30*/  LOP3.LUT R5, R5, 0xfffffffe, RZ, 0xc0, !PT ;  /* 0xfffffffe05057812 */ /* 0x000fe200078ec0ff */
[----:B------:R-:W-:Y:S01]  /*0e40*/  IMAD.SHL.U32 R20, R218, 0x40, RZ ;  /* 0x00000040da147824 */ /* 0x000fe200078e00ff */
[----:B------:R-:W-:-:S02]  /*0e50*/  IADD3 R27, P1, R2, R13, RZ ;  /* 0x0000000d021b7210 */ /* 0x000fc40007f3e0ff */
[----:B------:R-:W-:Y:S01]  /*0e60*/  LOP3.LUT R10, R201, 0x38, R18, 0xf8, !PT ;  /* 0x00000038c90a7812 */ /* 0x000fe200078ef812 */
[----:B------:R-:W-:Y:S01]  /*0e70*/  IMAD.IADD R4, R8, 0x1, -R5 ;  /* 0x0000000108047824 */ /* 0x000fe200078e0a05 */
[----:B------:R-:W-:Y:S01]  /*0e80*/  SHF.R.U32.HI R201, RZ, 0x3, R201 ;  /* 0x00000003ffc97819 */ /* 0x000fe200000116c9 */
[----:B-1----:R-:W-:Y:S01]  /*0e90*/  IMAD R15, R218, 0x20, R13 ;  /* 0x00000020da0f7824 */ /* 0x002fe200078e020d */
[----:B---3--:R-:W-:Y:S01]  /*0ea0*/  SHF.R.S32.HI R5, RZ, 0x1f, R3 ;  /* 0x0000001fff057819 */ /* 0x008fe20000011403 */
[----:B------:R-:W-:Y:S01]  /*0eb0*/  IMAD.WIDE.U32 R24, R3, c[0x0][0x1b8], R24 ;  /* 0x00006e0003187a25 */ /* 0x000fe200078e0018 */
[----:B------:R-:W-:Y:S02]  /*0ec0*/  LOP3.LUT R201, R10, R201, RZ, 0x3c, !PT ;  /* 0x000000c90ac97212 */ /* 0x000fe400078e3cff */
[----:B------:R-:W-:Y:S01]  /*0ed0*/  SHF.R.S32.HI R10, RZ, 0x1f, R2 ;  /* 0x0000001fff0a7819 */ /* 0x000fe20000011402 */
[----:B------:R-:W-:Y:S01]  /*0ee0*/  IMAD R2, R5, c[0x0][0x1b8], RZ ;  /* 0x00006e0005027a24 */ /* 0x000fe200078e02ff */
[----:B------:R-:W-:-:S02]  /*0ef0*/  IADD3 R8, R18, 0x80, RZ ;  /* 0x0000008012087810 */ /* 0x000fc40007ffe0ff */
[----:B------:R-:W-:Y:S01]  /*0f00*/  LOP3.LUT R11, R11, 0xfffffff0, RZ, 0xc0, !PT ;  /* 0xfffffff00b0b7812 */ /* 0x000fe200078ec0ff */
[----:B------:R-:W-:Y:S01]  /*0f10*/  IMAD R9, R3, c[0x0][0x1bc], R2 ;  /* 0x00006f0003097a24 */ /* 0x000fe200078e0202 */
[----:B------:R-:W-:Y:S02]  /*0f20*/  LEA.HI.X.SX32 R10, R13, R10, 0x1, P1 ;  /* 0x0000000a0d0a7211 */ /* 0x000fe400008f0eff */
[----:B------:R-:W-:Y:S01]  /*0f30*/  ISETP.GE.AND P6, PT, R8, c[0x0][0x1d4], PT ;  /* 0x0000750008007a0c */ /* 0x000fe20003fc6270 */
[----:B------:R-:W-:Y:S01]  /*0f40*/  IMAD.IADD R22, R84, 0x1, -R11 ;  /* 0x0000000154167824 */ /* 0x000fe200078e0a0b */
[----:B------:R-:W-:Y:S01]  /*0f50*/  ISETP.GE.AND P1, PT, R8, c[0x0][0x198], PT ;  /* 0x0000660008007a0c */ /* 0x000fe20003f26270 */
[----:B------:R-:W-:Y:S01]  /*0f60*/  IMAD.IADD R8, R144, 0x1, R15 ;  /* 0x0000000190087824 */ /* 0x000fe200078e020f */
[----:B------:R-:W-:Y:S01]  /*0f70*/  SHF.R.S32.HI R15, RZ, 0x1f, R202 ;  /* 0x0000001fff0f7819 */ /* 0x000fe200000114ca */
[----:B------:R-:W-:Y:S01]  /*0f80*/  IMAD.IADD R25, R25, 0x1, R9 ;  /* 0x0000000119197824 */ /* 0x000fe200078e0209 */
[----:B------:R-:W-:Y:S01]  /*0f90*/  SHF.R.S32.HI R17, RZ, 0x1f, R22 ;  /* 0x0000001fff117819 */ /* 0x000fe20000011416 */
[----:B------:R-:W-:Y:S01]  /*0fa0*/  @P5 IMAD.HI.U32 R2, R8, c[0x0][0x2c8], RZ ;  /* 0x0000b20008025a27 */ /* 0x000fe200078e00ff */
[----:B------:R-:W-:-:S02]  /*0fb0*/  SEL R16, R15, RZ, !P3 ;  /* 0x000000ff0f107207 */ /* 0x000fc40005800000 */
[----:B------:R-:W-:Y:S01]  /*0fc0*/  SEL R9, R202, RZ, !P3 ;  /* 0x000000ffca097207 */ /* 0x000fe20005800000 */
[----:B------:R-:W-:Y:S01]  /*0fd0*/  IMAD.MOV.U32 R14, RZ, RZ, R8 ;  /* 0x000000ffff0e7224 */ /* 0x000fe200078e0008 */
[----:B------:R-:W-:Y:S01]  /*0fe0*/  @P5 SHF.R.U32.HI R14, RZ, c[0x0][0x2cc], R2 ;  /* 0x0000b300ff0e5a19 */ /* 0x000fe20000011602 */
[----:B------:R-:W-:Y:S01]  /*0ff0*/  IMAD R16, R16, c[0x0][0x1c0], RZ ;  /* 0x0000700010107a24 */ /* 0x000fe200078e02ff */
[----:B------:R-:W-:Y:S01]  /*1000*/  LEA.HI R2, R17, R22, RZ, 0x3 ;  /* 0x0000001611027211 */ /* 0x000fe200078f18ff */
[----:B------:R-:W-:Y:S01]  /*1010*/  IMAD R12, R10, c[0x0][0x1e0], RZ ;  /* 0x000078000a0c7a24 */ /* 0x000fe200078e02ff */
[----:B------:R-:W-:Y:S01]  /*1020*/  LEA.HI R21, R87, R84, RZ, 0x6 ;  /* 0x0000005457157211 */ /* 0x000fe200078f30ff */
[C---:B------:R-:W-:Y:S01]  /*1030*/  IMAD R16, R9.reuse, c[0x0][0x1c4], R16 ;  /* 0x0000710009107a24 */ /* 0x040fe200078e0210 */
[----:B------:R-:W-:Y:S01]  /*1040*/  SHF.R.S32.HI R19, RZ, 0x1f, R18 ;  /* 0x0000001fff137819 */ /* 0x000fe20000011412 */
[----:B------:R-:W-:Y:S01]  /*1050*/  IMAD.WIDE.U32 R24, R9, c[0x0][0x1c0], R24 ;  /* 0x0000700009187a25 */ /* 0x000fe200078e0018 */
[----:B------:R-:W-:-:S02]  /*1060*/  LOP3.LUT R17, R2, 0xfffffff8, RZ, 0xc0, !PT ;  /* 0xfffffff802117812 */ /* 0x000fc400078ec0ff */
[----:B------:R-:W-:Y:S01]  /*1070*/  SHF.L.U32 R30, R21, 0x3, RZ ;  /* 0x00000003151e7819 */ /* 0x000fe200000006ff */
[--C-:B------:R-:W-:Y:S01]  /*1080*/  IMAD.MOV R21, RZ, RZ, -R14.reuse ;  /* 0x000000ffff157224 */ /* 0x100fe200078e0a0e */
[----:B------:R-:W-:Y:S01]  /*1090*/  SHF.R.S32.HI R9, RZ, 0x1f, R14 ;  /* 0x0000001fff097819 */ /* 0x000fe2000001140e */
[C---:B------:R-:W-:Y:S01]  /*10a0*/  IMAD R12, R27.reuse, c[0x0][0x1e4], R12 ;  /* 0x000079001b0c7a24 */ /* 0x040fe200078e020c */
[----:B------:R-:W-:Y:S01]  /*10b0*/  LOP3.LUT R20, R20, 0x1c0, RZ, 0xc0, !PT ;  /* 0x000001c014147812 */ /* 0x000fe200078ec0ff */
[----:B------:R-:W-:Y:S01]  /*10c0*/  IMAD.WIDE.U32 R28, R27, c[0x0][0x1e0], R18 ;  /* 0x000078001b1c7a25 */ /* 0x000fe200078e0012 */
[----:B------:R-:W-:Y:S02]  /*10d0*/  LOP3.LUT R0, R0, 0xffffffef, RZ, 0xc0, !PT ;  /* 0xffffffef00007812 */ /* 0x000fe400078ec0ff */
[----:B------:R-:W-:Y:S01]  /*10e0*/  LOP3.LUT R7, R20, 0x8, R7, 0xf8, !PT ;  /* 0x0000000814077812 */ /* 0x000fe200078ef807 */
[----:B------:R-:W-:Y:S01]  /*10f0*/  IMAD.IADD R17, R22, 0x1, -R17 ;  /* 0x0000000116117824 */ /* 0x000fe200078e0a11 */
[----:B------:R-:W-:Y:S01]  /*1100*/  SHF.R.U32.HI R20, RZ, 0x3, R20 ;  /* 0x00000003ff147819 */ /* 0x000fe20000011614 */
[----:B------:R-:W-:Y:S01]  /*1110*/  IMAD R21, R21, c[0x0][0x2c4], R8 ;  /* 0x0000b10015157a24 */ /* 0x000fe200078e0208 */
[----:B------:R-:W-:Y:S01]  /*1120*/  LEA.HI R86, R87, R84, RZ, 0x5 ;  /* 0x0000005457567211 */ /* 0x000fe200078f28ff */
[----:B------:R-:W-:Y:S01]  /*1130*/  IMAD.IADD R29, R29, 0x1, R12 ;  /* 0x000000011d1d7824 */ /* 0x000fe200078e020c */
[----:B------:R-:W-:Y:S01]  /*1140*/  LOP3.LUT R7, R7, R20, RZ, 0x3c, !PT ;  /* 0x0000001407077212 */ /* 0x000fe200078e3cff */
[----:B------:R-:W-:Y:S01]  /*1150*/  IMAD.IADD R25, R25, 0x1, R16 ;  /* 0x0000000119197824 */ /* 0x000fe200078e0210 */
[----:B------:R-:W-:Y:S01]  /*1160*/  LOP3.LUT P3, RZ, R17, 0x4, RZ, 0xc0, !PT ;  /* 0x0000000411ff7812 */ /* 0x000fe2000786c0ff */
[----:B------:R-:W-:Y:S01]  /*1170*/  IMAD R9, R9, c[0x0][0x1b0], RZ ;  /* 0x00006c0009097a24 */ /* 0x000fe200078e02ff */
[----:B------:R-:W-:Y:S01]  /*1180*/  LOP3.LUT P2, RZ, R17, 0x2, RZ, 0xc0, !PT ;  /* 0x0000000211ff7812 */ /* 0x000fe2000784c0ff */
[----:B------:R-:W-:Y:S01]  /*1190*/  IMAD R8, R5, c[0x0][0x210], RZ ;  /* 0x0000840005087a24 */ /* 0x000fe200078e02ff */
[----:B------:R-:W-:Y:S01]  /*11a0*/  SHF.L.U32 R17, R17, 0x6, RZ ;  /* 0x0000000611117819 */ /* 0x000fe200000006ff */
[----:B------:R-:W-:Y:S01]  /*11b0*/  IMAD.WIDE.U32 R206, R3, c[0x0][0x1e8], R28 ;  /* 0x00007a0003ce7a25 */ /* 0x000fe200078e001c */
[----:B------:R-:W-:-:S02]  /*11c0*/  P2R R11, PR, RZ, 0x2 ;  /* 0x00000002ff0b7803 */ /* 0x000fc40000000000 */
[----:B------:R-:W-:Y:S01]  /*11d0*/  LOP3.LUT R17, R17, 0x1c0, RZ, 0xc0, !PT ;  /* 0x000001c011117812 */ /* 0x000fe200078ec0ff */
[C---:B------:R-:W-:Y:S01]  /*11e0*/  IMAD R9, R14.reuse, c[0x0][0x1b4], R9 ;  /* 0x00006d000e097a24 */ /* 0x040fe200078e0209 */
[----:B------:R-:W-:Y:S01]  /*11f0*/  LOP3.LUT R201, R201, 0xfffffe00, R30, 0xf8, !PT ;  /* 0xfffffe00c9c97812 */ /* 0x000fe200078ef81e */
[----:B------:R-:W-:Y:S01]  /*1200*/  IMAD.WIDE.U32 R24, R14, c[0x0][0x1b0], R24 ;  /* 0x00006c000e187a25 */ /* 0x000fe200078e0018 */
[----:B------:R-:W-:Y:S02]  /*1210*/  SHF.R.S32.HI R85, RZ, 0x5, R86 ;  /* 0x00000005ff557819 */ /* 0x000fe40000011456 */
[----:B------:R-:W-:Y:S01]  /*1220*/  LOP3.LUT P1, RZ, R218, 0x4, RZ, 0xc0, !PT ;  /* 0x00000004daff7812 */ /* 0x000fe2000782c0ff */
[----:B------:R-:W-:Y:S01]  /*1230*/  IMAD R10, R10, c[0x0][0x208], RZ ;  /* 0x000082000a0a7a24 */ /* 0x000fe200078e02ff */
[----:B------:R-:W-:Y:S01]  /*1240*/  ISETP.GE.AND P5, PT, R18, c[0x0][0x1d4], PT ;  /* 0x0000750012007a0c */ /* 0x000fe20003fa6270 */
[----:B------:R-:W-:Y:S02]  /*1250*/  IMAD.IADD R25, R25, 0x1, R9 ;  /* 0x0000000119197824 */ /* 0x000fe400078e0209 */
[----:B------:R-:W-:-:S02]  /*1260*/  IMAD R10, R27, c[0x0][0x20c], R10 ;  /* 0x000083001b0a7a24 */ /* 0x000fc400078e020a */
[----:B------:R-:W-:-:S04]  /*1270*/  IMAD.WIDE.U32 R26, R27, c[0x0][0x208], R18 ;  /* 0x000082001b1a7a25 */ /* 0x000fc800078e0012 */
[----:B------:R-:W-:-:S04]  /*1280*/  IMAD.WIDE.U32 R24, R21, c[0x0][0x1a8], R24 ;  /* 0x00006a0015187a25 */ /* 0x000fc800078e0018 */
[----:B------:R-:W-:Y:S02]  /*1290*/  IMAD.IADD R27, R27, 0x1, R10 ;  /* 0x000000011b1b7824 */ /* 0x000fe400078e020a */
[C---:B------:R-:W-:Y:S02]  /*12a0*/  IMAD R188, R4.reuse, 0x200, R7 ;  /* 0x0000020004bc7824 */ /* 0x040fe400078e0207 */
[----:B------:R-:W-:Y:S02]  /*12b0*/  IMAD R8, R3, c[0x0][0x214], R8 ;  /* 0x0000850003087a24 */ /* 0x000fe400078e0208 */
[----:B------:R-:W-:-:S05]  /*12c0*/  IMAD.SHL.U32 R4, R4, 0x8, RZ ;  /* 0x0000000804047824 */ /* 0x000fca00078e00ff */
[----:B------:R-:W-:Y:S02]  /*12d0*/  LOP3.LUT R4, R17, 0x8, R4, 0xf8, !PT ;  /* 0x0000000811047812 */ /* 0x000fe400078ef804 */
[----:B------:R-:W-:-:S04]  /*12e0*/  SHF.R.U32.HI R17, RZ, 0x3, R17 ;  /* 0x00000003ff117819 */ /* 0x000fc80000011611 */
[----:B------:R-:W-:Y:S02]  /*12f0*/  LOP3.LUT R4, R4, R17, RZ, 0x3c, !PT ;  /* 0x0000001104047212 */ /* 0x000fe400078e3cff */
[--C-:B--2---:R-:W-:Y:S01]  /*1300*/  @P0 SHF.R.S32.HI R23, RZ, 0x1f, R6.reuse ;  /* 0x0000001fff170819 */ /* 0x104fe20000011406 */
[----:B------:R-:W-:Y:S02]  /*1310*/  @P0 IMAD.MOV.U32 R22, RZ, RZ, R6 ;  /* 0x000000ffff160224 */ /* 0x000fe400078e0006 */
[----:B------:R-:W-:Y:S01]  /*1320*/  IMAD R6, R5, c[0x0][0x1e8], RZ ;  /* 0x00007a0005067a24 */ /* 0x000fe200078e02ff */
[----:B------:R-:W-:Y:S01]  /*1330*/  SHF.R.S32.HI R5, RZ, 0x1f, R21 ;  /* 0x0000001fff057819 */ /* 0x000fe20000011415 */
[----:B------:R-:W-:Y:S02]  /*1340*/  @!P0 IMAD.MOV.U32 R22, RZ, RZ, R202 ;  /* 0x000000ffff168224 */ /* 0x000fe400078e00ca */
[----:B------:R-:W-:Y:S02]  /*1350*/  IMAD R6, R3, c[0x0][0x1ec], R6 ;  /* 0x00007b0003067a24 */ /* 0x000fe400078e0206 */
[----:B------:R-:W-:Y:S01]  /*1360*/  @!P0 IMAD.MOV.U32 R23, RZ, RZ, R15 ;  /* 0x000000ffff178224 */ /* 0x000fe200078e000f */
[----:B------:R-:W-:Y:S01]  /*1370*/  LEA R9, P0, R24, c[0x0][0x160], 0x1 ;  /* 0x0000580018097a11 */ /* 0x000fe200078008ff */
[----:B------:R-:W-:Y:S01]  /*1380*/  IMAD.IADD R207, R207, 0x1, R6 ;  /* 0x00000001cfcf7824 */ /* 0x000fe200078e0206 */
[----:B------:R-:W-:Y:S01]  /*1390*/  SEL R205, R22, RZ, !P4 ;  /* 0x000000ff16cd7207 */ /* 0x000fe20006000000 */
[----:B------:R-:W-:Y:S01]  /*13a0*/  IMAD R6, R5, c[0x0][0x1a8], RZ ;  /* 0x00006a0005067a24 */ /* 0x000fe200078e02ff */
[----:B------:R-:W-:Y:S01]  /*13b0*/  SEL R22, R23, RZ, !P4 ;  /* 0x000000ff17167207 */ /* 0x000fe20006000000 */
[----:B------:R-:W-:Y:S01]  /*13c0*/  IMAD.WIDE.U32 R14, R3, c[0x0][0x210], R26 ;  /* 0x00008400030e7a25 */ /* 0x000fe200078e001a */
[----:B------:R1:W2:Y:S03]  /*13d0*/  SHFL.IDX PT, R20, R9, RZ, 0x181f ;  /* 0x00181fff09147589 */ /* 0x0002a600000e0000 */
[----:B------:R-:W-:-:S02]  /*13e0*/  IMAD R6, R21, c[0x0][0x1ac], R6 ;  /* 0x00006b0015067a24 */ /* 0x000fc400078e0206 */
[----:B------:R-:W-:Y:S01]  /*13f0*/  IMAD.SHL.U32 R3, R2, 0x40, RZ ;  /* 0x0000004002037824 */ /* 0x000fe200078e00ff */
[----:B------:R-:W-:Y:S01]  /*1400*/  LEA.HI R2, R87, R84, RZ, 0x3 ;  /* 0x0000005457027211 */ /* 0x000fe200078f18ff */
[----:B------:R-:W-:Y:S02]  /*1410*/  IMAD.IADD R7, R25, 0x1, R6 ;  /* 0x0000000119077824 */ /* 0x000fe400078e0206 */
[----:B------:R-:W-:Y:S01]  /*1420*/  IMAD R6, R22, c[0x0][0x1f0], RZ ;  /* 0x00007c0016067a24 */ /* 0x000fe200078e02ff */
[----:B------:R-:W-:Y:S01]  /*1430*/  LOP3.LUT R5, R2, 0xfffffff8, RZ, 0xc0, !PT ;  /* 0xfffffff802057812 */ /* 0x000fe200078ec0ff */
[----:B------:R-:W-:Y:S01]  /*1440*/  IMAD R22, R22, c[0x0][0x218], RZ ;  /* 0x0000860016167a24 */ /* 0x000fe200078e02ff */
[----:B------:R-:W-:Y:S01]  /*1450*/  LEA.HI.X R7, R24, c[0x0][0x164], R7, 0x1, P0 ;  /* 0x0000590018077a11 */ /* 0x000fe200000f0c07 */
[----:B------:R-:W-:Y:S01]  /*1460*/  IMAD R213, R205, c[0x0][0x1f4], R6 ;  /* 0x00007d00cdd57a24 */ /* 0x000fe200078e0206 */
[----:B------:R-:W-:Y:S01]  /*1470*/  LOP3.LUT P0, RZ, R218, 0x2, RZ, 0xc0, !PT ;  /* 0x00000002daff7812 */ /* 0x000fe2000780c0ff */
[----:B------:R-:W-:Y:S01]  /*1480*/  IMAD.IADD R10, R84, 0x1, -R5 ;  /* 0x00000001540a7824 */ /* 0x000fe200078e0a05 */
[----:B------:R-:W-:Y:S01]  /*1490*/  LOP3.LUT R4, R4, 0xfffffe00, R3, 0xf8, !PT ;  /* 0xfffffe0004047812 */ /* 0x000fe200078ef803 */
[----:B------:R-:W-:Y:S01]  /*14a0*/  IMAD R6, R203, c[0x0][0x2c4], RZ ;  /* 0x0000b100cb067a24 */ /* 0x000fe200078e02ff */
[----:B------:R-:W-:Y:S01]  /*14b0*/  MOV R2, 0x10 ;  /* 0x0000001000027802 */ /* 0x000fe20000000f00 */
[----:B------:R-:W-:Y:S01]  /*14c0*/  IMAD.IADD R5, R144, 0x1, R13 ;  /* 0x0000000190057824 */ /* 0x000fe200078e020d */
[----:B------:R1:W3:Y:S01]  /*14d0*/  SHFL.IDX PT, R21, R7, RZ, 0x181f ;  /* 0x00181fff07157589 */ /* 0x0002e200000e0000 */
[----:B------:R-:W-:Y:S01]  /*14e0*/  IMAD.IADD R15, R15, 0x1, R8 ;  /* 0x000000010f0f7824 */ /* 0x000fe200078e0208 */
[----:B------:R-:W-:Y:S01]  /*14f0*/  SEL R2, R2, 0xfffffff0, !P2 ;  /* 0xfffffff002027807 */ /* 0x000fe20005000000 */
[----:B------:R-:W-:-:S02]  /*1500*/  IMAD R209, R205, c[0x0][0x21c], R22 ;  /* 0x00008700cdd17a24 */ /* 0x000fc400078e0216 */
[----:B------:R-:W-:Y:S02]  /*1510*/  IMAD.WIDE.U32 R206, R205, c[0x0][0x1f0], R206 ;  /* 0x00007c00cdce7a25 */ /* 0x000fe400078e00ce */
[----:B------:R-:W-:Y:S02]  /*1520*/  @P0 LOP3.LUT R0, R0, 0x10, RZ, 0xfc, !PT ;  /* 0x0000001000000812 */ /* 0x000fe400078efcff */
[----:B------:R-:W-:Y:S01]  /*1530*/  ISETP.GE.AND P0, PT, R5, R6, PT ;  /* 0x000000060500720c */ /* 0x000fe20003f06270 */
[----:B------:R-:W-:Y:S02]  /*1540*/  IMAD.MOV.U32 R3, RZ, RZ, 0x20 ;  /* 0x00000020ff037424 */ /* 0x000fe400078e00ff */
[----:B------:R-:W-:Y:S01]  /*1550*/  IMAD.WIDE.U32 R204, R205, c[0x0][0x218], R14 ;  /* 0x00008600cdcc7a25 */ /* 0x000fe200078e000e */
[----:B------:R-:W-:Y:S02]  /*1560*/  IADD3 R15, R18, 0x40, RZ ;  /* 0x00000040120f7810 */ /* 0x000fe40007ffe0ff */
[----:B------:R-:W-:Y:S01]  /*1570*/  SEL R3, R3, 0xffffffe0, !P3 ;  /* 0xffffffe003037807 */ /* 0x000fe20005800000 */
[----:B------:R-:W-:Y:S01]  /*1580*/  IMAD.SHL.U32 R10, R10, 0x8, RZ ;  /* 0x000000080a0a7824 */ /* 0x000fe200078e00ff */
[----:B------:R-:W-:Y:S01]  /*1590*/  ISETP.GE.AND P4, PT, R15, c[0x0][0x1d4], PT ;  /* 0x000075000f007a0c */ /* 0x000fe20003f86270 */
[----:B------:R-:W-:Y:S01]  /*15a0*/  IMAD.IADD R213, R207, 0x1, R213 ;  /* 0x00000001cfd57824 */ /* 0x000fe200078e02d5 */
[----:B------:R-:W-:Y:S01]  /*15b0*/  ISETP.GE.AND P3, PT, R15, c[0x0][0x198], PT ;  /* 0x000066000f007a0c */ /* 0x000fe20003f66270 */
[----:B------:R-:W-:Y:S01]  /*15c0*/  IMAD.IADD R209, R205, 0x1, R209 ;  /* 0x00000001cdd17824 */ /* 0x000fe200078e02d1 */
[----:B------:R-:W-:Y:S01]  /*15d0*/  ISETP.GE.AND P2, PT, R10, c[0x0][0x198], PT ;  /* 0x000066000a007a0c */ /* 0x000fe20003f46270 */
[----:B------:R-:W-:Y:S07]  /*15e0*/  @P0 BRA `(.L_x_865) ;  /* 0x0000011000000947 */ /* 0x000fee0003800000 */
[----:B--2---:R-:W-:Y:S02]  /*15f0*/  IADD3 R0, R10, 0x80, RZ ;  /* 0x000000800a007810 */ /* 0x004fe40007ffe0ff */
[----:B------:R-:W-:-:S02]  /*1600*/  SHF.R.S32.HI R8, RZ, 0x1f, R15 ;  /* 0x0000001fff087819 */ /* 0x000fc4000001140f */
[----:B------:R-:W-:Y:S02]  /*1610*/  LEA R22, P0, R10, R20, 0x1 ;  /* 0x000000140a167211 */ /* 0x000fe400078008ff */
[----:B------:R-:W-:Y:S02]  /*1620*/  SHF.R.S32.HI R17, RZ, 0x1f, R0 ;  /* 0x0000001fff117819 */ /* 0x000fe40000011400 */
[----:B------:R-:W-:Y:S02]  /*1630*/  LEA.HI R8, R8, R15, RZ, 0x3 ;  /* 0x0000000f08087211 */ /* 0x000fe400078f18ff */
[----:B---3--:R-:W-:Y:S02]  /*1640*/  LEA.HI.X R23, R10, R21, R19, 0x1, P0 ;  /* 0x000000150a177211 */ /* 0x008fe400000f0c13 */
[----:B------:R-:W-:Y:S01]  /*1650*/  LEA.HI R17, R17, R0, RZ, 0x3 ;  /* 0x0000000011117211 */ /* 0x000fe200078f18ff */
[----:B------:R-:W-:Y:S01]  /*1660*/  IMAD.SHL.U32 R0, R201, 0x2, RZ ;  /* 0x00000002c9007824 */ /* 0x000fe200078e00ff */
[----:B------:R-:W-:-:S02]  /*1670*/  ISETP.NE.AND P0, PT, R11, RZ, PT ;  /* 0x000000ff0b00720c */ /* 0x000fc40003f05270 */
        /* <DEDUP_REMOVED lines=8> */
.L_x_865:
[----:B--2---:R-:W-:Y:S05]  /*1700*/  BSYNC B0 ;  /* 0x0000000000007941 */ /* 0x004fea0003800000 */
.L_x_864:
[----:B------:R-:W-:Y:S01]  /*1710*/  IADD3 R17, R5, 0x20, RZ ;  /* 0x0000002005117810 */ /* 0x000fe20007ffe0ff */
[----:B---3--:R2:W3:Y:S01]  /*1720*/  SHFL.IDX PT, R21, R7, 0x1, 0x181f ;  /* 0x00381f0007157f89 */ /* 0x0084e200000e0000 */
[----:B------:R-:W-:Y:S02]  /*1730*/  BSSY B0, `(.L_x_866) ;  /* 0x0000015000007945 */ /* 0x000fe40003800000 */
[----:B------:R-:W-:Y:S01]  /*1740*/  ISETP.GE.AND P0, PT, R17, R6, PT ;  /* 0x000000061100720c */ /* 0x000fe20003f06270 */
[----:B------:R2:W4:-:S12]  /*1750*/  SHFL.IDX PT, R20, R9, 0x1, 0x181f ;  /* 0x00381f0009147f89 */ /* 0x00051800000e0000 */
[----:B------:R-:W-:Y:S05]  /*1760*/  @P0 BRA `(.L_x_867) ;  /* 0x0000011000000947 */ /* 0x000fea0003800000 */
[C---:B------:R-:W-:Y:S01]  /*1770*/  IADD3 R17, R10.reuse, 0x80, RZ ;  /* 0x000000800a117810 */ /* 0x040fe20007ffe0ff */
[----:B------:R-:W-:Y:S01]  /*1780*/  IMAD.SHL.U32 R12, R201, 0x2, RZ ;  /* 0x00000002c90c7824 */ /* 0x000fe200078e00ff */
[----:B------:R-:W-:Y:S02]  /*1790*/  SHF.R.S32.HI R8, RZ, 0x1f, R15 ;  /* 0x0000001fff087819 */ /* 0x000fe4000001140f */
[----:B----4-:R-:W-:Y:S02]  /*17a0*/  LEA R22, P0, R10, R20, 0x1 ;  /* 0x000000140a167211 */ /* 0x010fe400078008ff */
[----:B------:R-:W-:Y:S02]  /*17b0*/  SHF.R.S32.HI R0, RZ, 0x1f, R17 ;  /* 0x0000001fff007819 */ /* 0x000fe40000011411 */
[----:B------:R-:W-:Y:S02]  /*17c0*/  LEA.HI R8, R8, R15, RZ, 0x3 ;  /* 0x0000000f08087211 */ /* 0x000fe400078f18ff */
[----:B---3--:R-:W-:-:S02]  /*17d0*/  LEA.HI.X R23, R10, R21, R19, 0x1, P0 ;  /* 0x000000150a177211 */ /* 0x008fc400000f0c13 */
[----:B------:R-:W-:Y:S02]  /*17e0*/  LEA.HI R0, R0, R17, RZ, 0x3 ;  /* 0x0000001100007211 */ /* 0x000fe400078f18ff */
[----:B------:R-:W-:Y:S01]  /*17f0*/  ISETP.NE.AND P0, PT, R11, RZ, PT ;  /* 0x000000ff0b00720c */ /* 0x000fe20003f05270 */
[----:B------:R-:W-:Y:S01]  /*1800*/  @!PT LDS RZ, [RZ] ;  /* 0x00000000fffff984 */ /* 0x000fe20000000800 */
[----:B------:R3:W-:Y:S01]  /*1810*/  LDGSTS.E.BYPASS.LTC128B.128 [R12+0x19100], [R22.64], !P2 ;  /* 0x19100000160c7fae */ /* 0x0007e2000d101d48 */
[----:B------:R-:W-:Y:S02]  /*1820*/  LOP3.LUT R8, R8, 0xfffffff8, RZ, 0xc0, !PT ;  /* 0xfffffff808087812 */ /* 0x000fe400078ec0ff */
[----:B------:R-:W-:-:S03]  /*1830*/  LOP3.LUT R0, R0, 0xfffffff8, RZ, 0xc0, !PT ;  /* 0xfffffff800007812 */ /* 0x000fc600078ec0ff */
[----:B------:R-:W-:-:S04]  /*1840*/  IMAD.WIDE R16, R8, 0x2, R20 ;  /* 0x0000000208107825 */ /* 0x000fc800078e0214 */
[----:B------:R-:W-:Y:S01]  /*1850*/  IMAD.WIDE R20, R0, 0x2, R20 ;  /* 0x0000000200147825 */ /* 0x000fe200078e0214 */
[----:B------:R3:W-:Y:S04]  /*1860*/  LDGSTS.E.BYPASS.LTC128B.128 [R12+0x1d100], [R16.64], !P3 ;  /* 0x1d100000100c7fae */ /* 0x0007e8000d901d48 */
[----:B------:R3:W-:Y:S02]  /*1870*/  LDGSTS.E.BYPASS.LTC128B.128 [R12+0x21100], [R20.64], !P0 ;  /* 0x21100000140c7fae */ /* 0x0007e4000c101d48 */
.L_x_867:
[----:B------:R-:W-:Y:S05]  /*1880*/  BSYNC B0 ;  /* 0x0000000000007941 */ /* 0x000fea0003800000 */
.L_x_866:
[----:B---3--:R-:W-:Y:S01]  /*1890*/  IADD3 R17, R5, 0x40, RZ ;  /* 0x0000004005117810 */ /* 0x008fe20007ffe0ff */
[----:B------:R3:W1:Y:S01]  /*18a0*/  SHFL.IDX PT, R21, R7, 0x2, 0x181f ;  /* 0x00581f0007157f89 */ /* 0x00066200000e0000 */
[----:B------:R-:W-:Y:S02]  /*18b0*/  BSSY B0, `(.L_x_868) ;  /* 0x0000015000007945 */ /* 0x000fe40003800000 */
[----:B------:R-:W-:Y:S01]  /*18c0*/  ISETP.GE.AND P0, PT, R17, R6, PT ;  /* 0x000000061100720c */ /* 0x000fe20003f06270 */
[----:B----4-:R3:W4:-:S12]  /*18d0*/  SHFL.IDX PT, R20, R9, 0x2, 0x181f ;  /* 0x00581f0009147f89 */ /* 0x01071800000e0000 */
[----:B------:R-:W-:Y:S05]  /*18e0*/  @P0 BRA `(.L_x_869) ;  /* 0x0000011000000947 */ /* 0x000fea0003800000 */
[C---:B------:R-:W-:Y:S01]  /*18f0*/  IADD3 R17, R10.reuse, 0x80, RZ ;  /* 0x000000800a117810 */ /* 0x040fe20007ffe0ff */
[----:B------:R-:W-:Y:S01]  /*1900*/  IMAD.SHL.U32 R12, R201, 0x2, RZ ;  /* 0x00000002c90c7824 */ /* 0x000fe200078e00ff */
[----:B------:R-:W-:Y:S02]  /*1910*/  SHF.R.S32.HI R8, RZ, 0x1f, R15 ;  /* 0x0000001fff087819 */ /* 0x000fe4000001140f */
[----:B----4-:R-:W-:Y:S02]  /*1920*/  LEA R22, P0, R10, R20, 0x1 ;  /* 0x000000140a167211 */ /* 0x010fe400078008ff */
[----:B------:R-:W-:Y:S02]  /*1930*/  SHF.R.S32.HI R0, RZ, 0x1f, R17 ;  /* 0x0000001fff007819 */ /* 0x000fe40000011411 */
[----:B------:R-:W-:Y:S02]  /*1940*/  LEA.HI R8, R8, R15, RZ, 0x3 ;  /* 0x0000000f08087211 */ /* 0x000fe400078f18ff */
[----:B-1----:R-:W-:-:S02]  /*1950*/  LEA.HI.X R23, R10, R21, R19, 0x1, P0 ;  /* 0x000000150a177211 */ /* 0x002fc400000f0c13 */
        /* <DEDUP_REMOVED lines=10> */
.L_x_869:
[----:B------:R-:W-:Y:S05]  /*1a00*/  BSYNC B0 ;  /* 0x0000000000007941 */ /* 0x000fea0003800000 */
.L_x_868:
[----:B-1----:R-:W1:Y:S01]  /*1a10*/  SHFL.IDX PT, R16, R9, 0x3, 0x181f ;  /* 0x00781f0009107f89 */ /* 0x002e6200000e0000 */
[----:B------:R-:W-:Y:S01]  /*1a20*/  IADD3 R5, R5, 0x60, RZ ;  /* 0x0000006005057810 */ /* 0x000fe20007ffe0ff */
[----:B------:R-:W-:Y:S01]  /*1a30*/  IMAD.MOV.U32 R12, RZ, RZ, c[0x0][0x208] ;  /* 0x00008200ff0c7624 */ /* 0x000fe200078e00ff */
[----:B------:R-:W-:Y:S01]  /*1a40*/  P2R R0, PR, RZ, 0x40 ;  /* 0x00000040ff007803 */ /* 0x000fe20000000000 */
[----:B------:R-:W5:Y:S01]  /*1a50*/  SHFL.IDX PT, R17, R7, 0x3, 0x181f ;  /* 0x00781f0007117f89 */ /* 0x000f6200000e0000 */
[----:B------:R-:W-:Y:S01]  /*1a60*/  ISETP.GE.AND P0, PT, R5, R6, PT ;  /* 0x000000060500720c */ /* 0x000fe20003f06270 */
[----:B------:R-:W-:Y:S01]  /*1a70*/  IMAD.SHL.U32 R145, R201, 0x2, RZ ;  /* 0x00000002c9917824 */ /* 0x000fe200078e00ff */
[----:B------:R-:W-:Y:S01]  /*1a80*/  P2R R8, PR, RZ, 0x2 ;  /* 0x00000002ff087803 */ /* 0x000fe20000000000 */
[----:B------:R-:W-:Y:S01]  /*1a90*/  IMAD.MOV.U32 R208, RZ, RZ, R204 ;  /* 0x000000ffffd07224 */ /* 0x000fe200078e00cc */
[----:B------:R-:W-:Y:S01]  /*1aa0*/  ISETP.NE.AND P1, PT, R11, RZ, PT ;  /* 0x000000ff0b00720c */ /* 0x000fe20003f25270 */
[----:B------:R-:W-:Y:S01]  /*1ab0*/  IMAD.MOV.U32 R200, RZ, RZ, c[0x0][0x1e0] ;  /* 0x00007800ffc87624 */ /* 0x000fe200078e00ff */
[----:B------:R-:W-:Y:S01]  /*1ac0*/  IADD3 R11, R10, 0x80, RZ ;  /* 0x000000800a0b7810 */ /* 0x000fe20007ffe0ff */
[----:B------:R-:W-:Y:S01]  /*1ad0*/  IMAD.MOV.U32 R212, RZ, RZ, R206 ;  /* 0x000000ffffd47224 */ /* 0x000fe200078e00ce */
[----:B------:R-:W-:Y:S01]  /*1ae0*/  IADD3 R21, R132, -0x1, RZ ;  /* 0xffffffff84157810 */ /* 0x000fe20007ffe0ff */
[----:B------:R-:W-:Y:S01]  /*1af0*/  IMAD.MOV.U32 R197, RZ, RZ, 0x5 ;  /* 0x00000005ffc57424 */ /* 0x000fe200078e00ff */
[----:B------:R-:W-:Y:S01]  /*1b00*/  LEA.HI R87, R87, R84, RZ, 0x2 ;  /* 0x0000005457577211 */ /* 0x000fe200078f10ff */
[----:B------:R-:W-:Y:S01]  /*1b10*/  IMAD.SHL.U32 R198, R12, 0x20, RZ ;  /* 0x000000200cc67824 */ /* 0x000fe200078e00ff */
[----:B------:R-:W-:Y:S01]  /*1b20*/  SHF.R.S32.HI R14, RZ, 0x1f, R21 ;  /* 0x0000001fff0e7819 */ /* 0x000fe20000011415 */
[----:B------:R-:W-:Y:S01]  /*1b30*/  IMAD.MOV.U32 R192, RZ, RZ, 0x40 ;  /* 0x00000040ffc07424 */ /* 0x000fe200078e00ff */
[-C--:B------:R-:W-:Y:S01]  /*1b40*/  SHF.L.U64.HI R199, R200, R197.reuse, c[0x0][0x1e4] ;  /* 0x00007900c8c77619 */ /* 0x080fe200000102c5 */
[----:B------:R-:W-:Y:S01]  /*1b50*/  IMAD.SHL.U32 R77, R198, 0x2, RZ ;  /* 0x00000002c64d7824 */ /* 0x000fe200078e00ff */
[----:B------:R-:W-:Y:S01]  /*1b60*/  SHF.L.U64.HI R197, R12, R197, c[0x0][0x20c] ;  /* 0x000083000cc57619 */ /* 0x000fe200000102c5 */
[----:B------:R-:W-:Y:S01]  /*1b70*/  IMAD.SHL.U32 R188, R188, 0x2, RZ ;  /* 0x00000002bcbc7824 */ /* 0x000fe200078e00ff */
[----:B------:R-:W-:Y:S01]  /*1b80*/  LOP3.LUT R87, R87, 0xfffffffc, RZ, 0xc0, !PT ;  /* 0xfffffffc57577812 */ /* 0x000fe200078ec0ff */
[----:B------:R-:W-:Y:S01]  /*1b90*/  IMAD.MOV.U32 R189, RZ, RZ, 0x20 ;  /* 0x00000020ffbd7424 */ /* 0x000fe200078e00ff */
[----:B-1----:R-:W-:Y:S01]  /*1ba0*/  @!P0 LEA R18, P6, R10, R16, 0x1 ;  /* 0x000000100a128211 */ /* 0x002fe200078c08ff */
[----:B------:R-:W-:Y:S01]  /*1bb0*/  IMAD.SHL.U32 R187, R2, 0x2, RZ ;  /* 0x0000000202bb7824 */ /* 0x000fe200078e00ff */
[----:B------:R-:W-:Y:S01]  /*1bc0*/  ULDC UR6, c[0x0][0x324] ;  /* 0x0000c90000067ab9 */ /* 0x000fe20000000800 */
[----:B------:R-:W-:Y:S01]  /*1bd0*/  IADD3 R214, R145, 0x100, RZ ;  /* 0x0000010091d67810 */ /* 0x000fe20007ffe0ff */
[----:B------:R-:W-:Y:S01]  /*1be0*/  ULOP3.LUT UR6, URZ, UR6, URZ, 0x33, !UPT ;  /* 0x000000063f067292 */ /* 0x000fe2000f8e333f */
[----:B-----5:R-:W-:-:S02]  /*1bf0*/  @!P0 LEA.HI.X R19, R10, R17, R19, 0x1, P6 ;  /* 0x000000110a138211 */ /* 0x020fc400030f0c13 */
[----:B------:R-:W-:Y:S02]  /*1c00*/  ISETP.NE.AND P6, PT, R0, RZ, PT ;  /* 0x000000ff0000720c */ /* 0x000fe40003fc5270 */
[----:B------:R-:W-:Y:S01]  /*1c10*/  @!P0 SHF.R.S32.HI R0, RZ, 0x1f, R15 ;  /* 0x0000001fff008819 */ /* 0x000fe2000001140f */
[----:B------:R-:W-:Y:S01]  /*1c20*/  @!PT LDS RZ, [RZ] ;  /* 0x00000000fffff984 */ /* 0x000fe20000000800 */
[----:B------:R1:W-:Y:S03]  /*1c30*/  @!P0 LDGSTS.E.BYPASS.LTC128B.128 [R145+0x1b100], [R18.64], !P2 ;  /* 0x1b10000012918fae */ /* 0x0003e6000d101d48 */
[----:B------:R-:W-:Y:S02]  /*1c40*/  @!P0 LEA.HI R5, R0, R15, RZ, 0x3 ;  /* 0x0000000f00058211 */ /* 0x000fe400078f18ff */
[----:B------:R-:W-:Y:S02]  /*1c50*/  @!P0 SHF.R.S32.HI R0, RZ, 0x1f, R11 ;  /* 0x0000001fff008819 */ /* 0x000fe4000001140b */
[----:B------:R-:W-:-:S05]  /*1c60*/  @!P0 LOP3.LUT R5, R5, 0xfffffff8, RZ, 0xc0, !PT ;  /* 0xfffffff805058812 */ /* 0x000fca00078ec0ff */
[----:B------:R-:W-:Y:S01]  /*1c70*/  @!P0 IMAD.WIDE R22, R5, 0x2, R16 ;  /* 0x0000000205168825 */ /* 0x000fe200078e0210 */
[----:B------:R-:W-:-:S04]  /*1c80*/  @!P0 LEA.HI R5, R0, R11, RZ, 0x3 ;  /* 0x0000000b00058211 */ /* 0x000fc800078f18ff */
[----:B------:R-:W-:Y:S01]  /*1c90*/  @!P0 LOP3.LUT R5, R5, 0xfffffff8, RZ, 0xc0, !PT ;  /* 0xfffffff805058812 */ /* 0x000fe200078ec0ff */
[----:B------:R5:W-:Y:S04]  /*1ca0*/  @!P0 LDGSTS.E.BYPASS.LTC128B.128 [R145+0x1f100], [R22.64], !P3 ;  /* 0x1f10000016918fae */ /* 0x000be8000d901d48 */
[----:B------:R-:W-:-:S04]  /*1cb0*/  @!P0 IMAD.WIDE R24, R5, 0x2, R16 ;  /* 0x0000000205188825 */ /* 0x000fc800078e0210 */
[----:B------:R-:W-:Y:S01]  /*1cc0*/  IMAD.MOV.U32 R5, RZ, RZ, 0x6 ;  /* 0x00000006ff057424 */ /* 0x000fe200078e00ff */
[----:B------:R2:W-:Y:S01]  /*1cd0*/  @!P0 LDGSTS.E.BYPASS.LTC128B.128 [R145+0x23100], [R24.64], !P1 ;  /* 0x2310000018918fae */ /* 0x0005e2000c901d48 */
[----:B------:R-:W-:-:S03]  /*1ce0*/  IMAD.SHL.U32 R17, R12, 0x40, RZ ;  /* 0x000000400c117824 */ /* 0x000fc600078e00ff */
[----:B------:R-:W-:Y:S01]  /*1cf0*/  SHF.L.U64.HI R6, R12, R5, c[0x0][0x20c] ;  /* 0x000083000c067619 */ /* 0x000fe20000010205 */
[----:B------:R-:W0:Y:S04]  /*1d00*/  LDGDEPBAR ;  /* 0x00000000000079af */ /* 0x000e280000000000 */
[----:B------:R-:W-:-:S04]  /*1d10*/  IMAD R0, R6, R21, RZ ;  /* 0x0000001506007224 */ /* 0x000fc800078e02ff */
[-C--:B------:R-:W-:Y:S02]  /*1d20*/  IMAD R0, R14, R17.reuse, R0 ;  /* 0x000000110e007224 */ /* 0x080fe400078e0200 */
[----:B-----5:R-:W-:-:S04]  /*1d30*/  IMAD.WIDE.U32 R22, R21, R17, R208 ;  /* 0x0000001115167225 */ /* 0x020fc800078e00d0 */
[----:B------:R-:W-:Y:S01]  /*1d40*/  IMAD.IADD R0, R23, 0x1, R0 ;  /* 0x0000000117007824 */ /* 0x000fe200078e0200 */
[----:B------:R-:W-:Y:S01]  /*1d50*/  BAR.SYNC.DEFER_BLOCKING 0x0 ;  /* 0x0000000000007b1d */ /* 0x000fe20000010000 */
[----:B-1----:R-:W-:-:S04]  /*1d60*/  LEA R18, P0, R22, c[0x0][0x1f8], 0x1 ;  /* 0x00007e0016127a11 */ /* 0x002fc800078008ff */
[----:B------:R-:W-:Y:S02]  /*1d70*/  LEA.HI.X R19, R22, c[0x0][0x1fc], R0, 0x1, P0 ;  /* 0x00007f0016137a11 */ /* 0x000fe400000f0c00 */
[----:B------:R-:W-:-:S13]  /*1d80*/  ISETP.GT.AND P0, PT, R21, R193, PT ;  /* 0x000000c11500720c */ /* 0x000fda0003f04270 */
[----:B--23--:R-:W-:-:S04]  /*1d90*/  @P0 IADD3 R7, R132, -0x2, RZ ;  /* 0xfffffffe84070810 */ /* 0x00cfc80007ffe0ff */
[----:B------:R-:W-:Y:S01]  /*1da0*/  @P0 SHF.R.S32.HI R0, RZ, 0x1f, R7 ;  /* 0x0000001fff000819 */ /* 0x000fe20000011407 */
[----:B------:R-:W-:Y:S02]  /*1db0*/  @P0 IMAD R9, R6, R7, RZ ;  /* 0x0000000706090224 */ /* 0x000fe400078e02ff */
[----:B------:R-:W-:-:S04]  /*1dc0*/  @P0 IMAD.WIDE.U32 R6, R7, R17, R208 ;  /* 0x0000001107060225 */ /* 0x000fc800078e00d0 */
[----:B------:R-:W-:Y:S01]  /*1dd0*/  @P0 IMAD R0, R0, R17, R9 ;  /* 0x0000001100000224 */ /* 0x000fe200078e0209 */
[----:B------:R-:W-:Y:S02]  /*1de0*/  @P0 LEA R52, P2, R6, c[0x0][0x1f8], 0x1 ;  /* 0x00007e0006340a11 */ /* 0x000fe400078408ff */
[----:B------:R-:W-:Y:S01]  /*1df0*/  @P0 IADD3 R9, R132, -0x2, RZ ;  /* 0xfffffffe84090810 */ /* 0x000fe20007ffe0ff */
[----:B------:R-:W-:Y:S02]  /*1e00*/  @P0 IMAD.IADD R0, R7, 0x1, R0 ;  /* 0x0000000107000824 */ /* 0x000fe400078e0200 */
[----:B------:R-:W-:-:S03]  /*1e10*/  IMAD.SHL.U32 R7, R200, 0x40, RZ ;  /* 0x00000040c8077824 */ /* 0x000fc600078e00ff */
[----:B------:R-:W-:Y:S01]  /*1e20*/  @P0 LEA.HI.X R53, R6, c[0x0][0x1fc], R0, 0x1, P2 ;  /* 0x00007f0006350a11 */ /* 0x000fe200010f0c00 */
[----:B------:R-:W-:Y:S01]  /*1e30*/  @P0 IMAD.WIDE.U32 R22, R9, R7, R212 ;  /* 0x0000000709160225 */ /* 0x000fe200078e00d4 */
[C---:B------:R-:W-:Y:S02]  /*1e40*/  SHF.L.U64.HI R6, R200.reuse, R5, c[0x0][0x1e4] ;  /* 0x00007900c8067619 */ /* 0x040fe40000010205 */
[----:B------:R-:W-:Y:S01]  /*1e50*/  @P0 SHF.R.S32.HI R5, RZ, 0x1f, R9 ;  /* 0x0000001fff050819 */ /* 0x000fe20000011409 */
[----:B------:R-:W-:Y:S01]  /*1e60*/  IMAD.SHL.U32 R200, R200, 0x20, RZ ;  /* 0x00000020c8c87824 */ /* 0x000fe200078e00ff */
[----:B------:R-:W-:Y:S01]  /*1e70*/  @P0 LEA R16, P2, R22, c[0x0][0x1c8], 0x1 ;  /* 0x0000720016100a11 */ /* 0x000fe200078408ff */
[----:B------:R-:W-:Y:S01]  /*1e80*/  @P0 IMAD R0, R6, R9, RZ ;  /* 0x0000000906000224 */ /* 0x000fe200078e02ff */
[----:B------:R-:W-:-:S03]  /*1e90*/  P2R R9, PR, RZ, 0x1 ;  /* 0x00000001ff097803 */ /* 0x000fc60000000000 */
[----:B------:R-:W-:Y:S02]  /*1ea0*/  @P0 IMAD R0, R5, R7, R0 ;  /* 0x0000000705000224 */ /* 0x000fe400078e0200 */
[----:B------:R-:W-:Y:S02]  /*1eb0*/  IMAD.SHL.U32 R5, R21, 0x40, RZ ;  /* 0x0000004015057824 */ /* 0x000fe400078e00ff */
[----:B------:R-:W-:-:S05]  /*1ec0*/  @P0 IMAD.IADD R0, R23, 0x1, R0 ;  /* 0x0000000117000824 */ /* 0x000fca00078e0200 */
[----:B------:R-:W-:Y:S01]  /*1ed0*/  @P0 LEA.HI.X R17, R22, c[0x0][0x1cc], R0, 0x1, P2 ;  /* 0x0000730016110a11 */ /* 0x000fe200010f0c00 */
[----:B------:R-:W-:Y:S02]  /*1ee0*/  IMAD R0, R6, R21, RZ ;  /* 0x0000001506007224 */ /* 0x000fe400078e02ff */
[----:B----4-:R-:W-:-:S04]  /*1ef0*/  IMAD.WIDE.U32 R20, R21, R7, R212 ;  /* 0x0000000715147225 */ /* 0x010fc800078e00d4 */
[----:B------:R-:W-:Y:S01]  /*1f00*/  IMAD R14, R14, R7, R0 ;  /* 0x000000070e0e7224 */ /* 0x000fe200078e0200 */
[----:B------:R-:W-:-:S03]  /*1f10*/  IADD3 R0, -R5, R194, -R13 ;  /* 0x000000c205007210 */ /* 0x000fc60007ffe90d */
[----:B------:R-:W-:Y:S01]  /*1f20*/  IMAD.IADD R14, R21, 0x1, R14 ;  /* 0x00000001150e7824 */ /* 0x000fe200078e020e */
[----:B------:R-:W-:-:S13]  /*1f30*/  ISETP.GE.AND P3, PT, R0, 0x1, PT ;  /* 0x000000010000780c */ /* 0x000fda0003f66270 */
[----:B------:R-:W-:-:S04]  /*1f40*/  @P3 LEA R22, P2, R20, c[0x0][0x1c8], 0x1 ;  /* 0x0000720014163a11 */ /* 0x000fc800078408ff */
[----:B------:R-:W-:Y:S02]  /*1f50*/  @P3 LEA.HI.X R23, R20, c[0x0][0x1cc], R14, 0x1, P2 ;  /* 0x0000730014173a11 */ /* 0x000fe400010f0c0e */
[----:B------:R-:W-:-:S03]  /*1f60*/  ISETP.GT.AND P2, PT, R0, 0x20, PT ;  /* 0x000000200000780c */ /* 0x000fc60003f44270 */
[----:B------:R-:W-:Y:S01]  /*1f70*/  @!PT LDS RZ, [RZ] ;  /* 0x00000000fffff984 */ /* 0x000fe20000000800 */
[----:B------:R-:W-:Y:S01]  /*1f80*/  @!PT LDS RZ, [RZ] ;  /* 0x00000000fffff984 */ /* 0x000fe20000000800 */
[----:B------:R-:W-:Y:S01]  /*1f90*/  @!PT LDS RZ, [RZ] ;  /* 0x00000000fffff984 */ /* 0x000fe20000000800 */
[----:B------:R1:W-:Y:S04]  /*1fa0*/  @P3 LDGSTS.E.BYPASS.LTC128B.128 [R145+0xc100], [R22.64], !P5 ;  /* 0x0c10000016913fae */ /* 0x0003e8000e901d48 */
[----:B------:R1:W-:Y:S04]  /*1fb0*/  @P3 LDGSTS.E.BYPASS.LTC128B.128 [R145+0xe100], [R22.64+0x80], !P4 ;  /* 0x0e10008016913fae */ /* 0x0003e8000e101d48 */
[----:B------:R1:W-:Y:S01]  /*1fc0*/  @P3 LDGSTS.E.BYPASS.LTC128B.128 [R145+0x10100], [R22.64+0x100], !P6 ;  /* 0x1010010016913fae */ /* 0x0003e2000f101d48 */
[----:B------:R-:W-:Y:S02]  /*1fd0*/  ISETP.GE.AND P3, PT, R15, c[0x0][0x1d4], PT ;  /* 0x000075000f007a0c */ /* 0x000fe40003f66270 */
[----:B------:R-:W-:-:S04]  /*1fe0*/  @P2 IADD3 R13, P1, R200, R20, RZ ;  /* 0x00000014c80d2210 */ /* 0x000fc80007f3e0ff */
[----:B------:R-:W-:Y:S01]  /*1ff0*/  @P2 LEA R20, P0, R13, c[0x0][0x1c8], 0x1 ;  /* 0x000072000d142a11 */ /* 0x000fe200078008ff */
[----:B------:R-:W-:Y:S01]  /*2000*/  @P2 IMAD.X R14, R199, 0x1, R14, P1 ;  /* 0x00000001c70e2824 */ /* 0x000fe200008e060e */
[----:B------:R-:W-:-:S04]  /*2010*/  ISETP.GE.AND P1, PT, R10, c[0x0][0x1d4], PT ;  /* 0x000075000a007a0c */ /* 0x000fc80003f26270 */
[----:B------:R-:W-:-:S05]  /*2020*/  @P2 LEA.HI.X R21, R13, c[0x0][0x1cc], R14, 0x1, P0 ;  /* 0x000073000d152a11 */ /* 0x000fca00000f0c0e */
[----:B------:R1:W-:Y:S04]  /*2030*/  @P2 LDGSTS.E.BYPASS.LTC128B.128 [R145+0xd100], [R20.64], !P5 ;  /* 0x0d10000014912fae */ /* 0x0003e8000e901d48 */
[----:B------:R1:W-:Y:S04]  /*2040*/  @P2 LDGSTS.E.BYPASS.LTC128B.128 [R145+0xf100], [R20.64+0x80], !P4 ;  /* 0x0f10008014912fae */ /* 0x0003e8000e101d48 */
[----:B------:R1:W-:Y:S01]  /*2050*/  @P2 LDGSTS.E.BYPASS.LTC128B.128 [R145+0x11100], [R20.64+0x100], !P6 ;  /* 0x1110010014912fae */ /* 0x0003e2000f101d48 */
[C---:B------:R-:W-:Y:S02]  /*2060*/  ISETP.LT.OR P2, PT, R0.reuse, 0x1, P1 ;  /* 0x000000010000780c */ /* 0x040fe40000f41670 */
[C---:B------:R-:W-:Y:S01]  /*2070*/  ISETP.LT.OR P1, PT, R0.reuse, 0x21, P1 ;  /* 0x000000210000780c */ /* 0x040fe20000f21670 */
[----:B------:R-:W0:Y:S10]  /*2080*/  LDGDEPBAR ;  /* 0x00000000000079af */ /* 0x000e340000000000 */
[----:B------:R2:W-:Y:S01]  /*2090*/  LDGSTS.E.BYPASS.LTC128B.128 [R145+0x100], [R18.64], !P2 ;  /* 0x0010000012917fae */ /* 0x0005e2000d101d48 */
[----:B------:R-:W-:-:S02]  /*20a0*/  ISETP.LT.OR P2, PT, R0, 0x1, P3 ;  /* 0x000000010000780c */ /* 0x000fc40001f41670 */
[----:B------:R-:W-:-:S11]  /*20b0*/  ISETP.LT.OR P3, PT, R0, 0x21, P3 ;  /* 0x000000210000780c */ /* 0x000fd60001f61670 */
[----:B------:R2:W-:Y:S01]  /*20c0*/  LDGSTS.E.BYPASS.LTC128B.128 [R145+0x2100], [R18.64+0x80], !P2 ;  /* 0x0210008012917fae */ /* 0x0005e2000d101d48 */
[----:B------:R-:W-:Y:S02]  /*20d0*/  ISETP.GE.AND P2, PT, R11, c[0x0][0x1d4], PT ;  /* 0x000075000b007a0c */ /* 0x000fe40003f46270 */
[----:B------:R-:W-:Y:S02]  /*20e0*/  SHF.L.U64.HI R11, R198, 0x1, R197 ;  /* 0x00000001c60b7819 */ /* 0x000fe400000102c5 */
[C---:B------:R-:W-:Y:S02]  /*20f0*/  ISETP.LT.OR P0, PT, R0.reuse, 0x1, P2 ;  /* 0x000000010000780c */ /* 0x040fe40001701670 */
[----:B------:R-:W-:Y:S01]  /*2100*/  ISETP.LT.OR P2, PT, R0, 0x21, P2 ;  /* 0x000000210000780c */ /* 0x000fe20001741670 */
[----:B------:R-:W-:-:S04]  /*2110*/  IMAD R0, R85, 0x400, R4 ;  /* 0x0000040055007824 */ /* 0x000fc800078e0204 */
[C---:B------:R-:W-:Y:S01]  /*2120*/  IMAD.SHL.U32 R72, R0.reuse, 0x2, RZ ;  /* 0x0000000200487824 */ /* 0x040fe200078e00ff */
[----:B------:R-:W-:-:S05]  /*2130*/  LEA R190, R0, 0x18100, 0x1 ;  /* 0x0001810000be7811 */ /* 0x000fca00078e08ff */
[----:B------:R2:W-:Y:S01]  /*2140*/  LDGSTS.E.BYPASS.LTC128B.128 [R145+0x4100], [R18.64+0x100], !P0 ;  /* 0x0410010012917fae */ /* 0x0005e2000c101d48 */
[----:B------:R-:W-:Y:S01]  /*2150*/  IADD3 R12, P0, R77, R18, RZ ;  /* 0x000000124d0c7210 */ /* 0x000fe20007f1e0ff */
[----:B------:R-:W-:Y:S02]  /*2160*/  IMAD.IADD R186, R190, 0x1, R187 ;  /* 0x00000001beba7824 */ /* 0x000fe400078e02bb */
[----:B------:R-:W-:Y:S02]  /*2170*/  IMAD R185, R3, 0x2, R190 ;  /* 0x0000000203b97824 */ /* 0x000fe400078e02be */
[----:B------:R-:W-:Y:S01]  /*2180*/  IMAD.X R13, R11, 0x1, R19, P0 ;  /* 0x000000010b0d7824 */ /* 0x000fe200000e0613 */
[----:B------:R-:W-:Y:S01]  /*2190*/  ISETP.NE.AND P0, PT, R9, RZ, PT ;  /* 0x000000ff0900720c */ /* 0x000fe20003f05270 */
[----:B------:R-:W-:-:S03]  /*21a0*/  IMAD R184, R3, 0x2, R186 ;  /* 0x0000000203b87824 */ /* 0x000fc600078e02ba */
[----:B------:R3:W-:Y:S01]  /*21b0*/  LDGSTS.E.BYPASS.LTC128B.128 [R145+0x1100], [R12.64], !P1 ;  /* 0x011000000c917fae */ /* 0x0007e2000c901d48 */
[----:B------:R-:W-:-:S03]  /*21c0*/  ISETP.NE.AND P1, PT, R8, RZ, PT ;  /* 0x000000ff0800720c */ /* 0x000fc60003f25270 */
[----:B------:R3:W-:Y:S01]  /*21d0*/  LDGSTS.E.BYPASS.LTC128B.128 [R145+0x3100], [R12.64+0x80], !P3 ;  /* 0x031000800c917fae */ /* 0x0007e2000d901d48 */
[----:B------:R-:W-:Y:S02]  /*21e0*/  SEL R192, R192, 0xffffffc0, !P1 ;  /* 0xffffffc0c0c07807 */ /* 0x000fe40004800000 */
[----:B------:R-:W-:Y:S01]  /*21f0*/  LOP3.LUT P3, RZ, R218, 0x2, RZ, 0xc0, !PT ;  /* 0x00000002daff7812 */ /* 0x000fe2000786c0ff */
[----:B------:R3:W-:Y:S01]  /*2200*/  LDGSTS.E.BYPASS.LTC128B.128 [R145+0x5100], [R12.64+0x100], !P2 ;  /* 0x051001000c917fae */ /* 0x0007e2000d101d48 */
[----:B------:R-:W-:Y:S01]  /*2210*/  @P0 IADD3 R76, P1, R77, R52, RZ ;  /* 0x000000344d4c0210 */ /* 0x000fe20007f3e0ff */
[----:B------:R-:W-:Y:S01]  /*2220*/  IMAD.IADD R2, R188, 0x1, R192 ;  /* 0x00000001bc027824 */ /* 0x000fe200078e02c0 */
[----:B------:R-:W-:Y:S01]  /*2230*/  SEL R189, R189, 0xffffffe0, !P3 ;  /* 0xffffffe0bdbd7807 */ /* 0x000fe20005800000 */
[----:B------:R-:W0:Y:S01]  /*2240*/  LDGDEPBAR ;  /* 0x00000000000079af */ /* 0x000e220000000000 */
[----:B------:R-:W-:Y:S01]  /*2250*/  ISETP.NE.AND P3, PT, R196, 0x1, PT ;  /* 0x00000001c400780c */ /* 0x000fe20003f65270 */
[----:B------:R-:W-:Y:S01]  /*2260*/  @P0 IMAD.X R77, R11, 0x1, R53, P1 ;  /* 0x000000010b4d0824 */ /* 0x000fe200008e0635 */
[----:B------:R-:W-:Y:S01]  /*2270*/  @P0 LEA R8, P1, R200, R16, 0x1 ;  /* 0x00000010c8080211 */ /* 0x000fe200078208ff */
[----:B------:R2:W-:Y:S01]  /*2280*/  @P0 LDGSTS.E.BYPASS.LTC128B.128 [R145+0x12100], [R16.64], !P5 ;  /* 0x1210000010910fae */ /* 0x0005e2000e901d48 */
[----:B------:R-:W-:-:S02]  /*2290*/  IMAD.IADD R89, R188, 0x1, R189 ;  /* 0x00000001bc597824 */ /* 0x000fc400078e02bd */
[----:B------:R-:W-:Y:S01]  /*22a0*/  @P0 LEA.HI.X R9, R200, R17, R199, 0x1, P1 ;  /* 0x00000011c8090211 */ /* 0x000fe200008f0cc7 */
[----:B------:R2:W-:Y:S01]  /*22b0*/  @P0 LDGSTS.E.BYPASS.LTC128B.128 [R145+0x14100], [R16.64+0x80], !P4 ;  /* 0x1410008010910fae */ /* 0x0005e2000e101d48 */
[----:B------:R-:W-:-:S03]  /*22c0*/  IMAD.IADD R0, R192, 0x1, R89 ;  /* 0x00000001c0007824 */ /* 0x000fc600078e0259 */
[----:B------:R2:W-:Y:S04]  /*22d0*/  @P0 LDGSTS.E.BYPASS.LTC128B.128 [R145+0x16100], [R16.64+0x100], !P6 ;  /* 0x1610010010910fae */ /* 0x0005e8000f101d48 */
[----:B------:R4:W-:Y:S04]  /*22e0*/  @P0 LDGSTS.E.BYPASS.LTC128B.128 [R145+0x13100], [R8.64], !P5 ;  /* 0x1310000008910fae */ /* 0x0009e8000e901d48 */
[----:B------:R4:W-:Y:S04]  /*22f0*/  @P0 LDGSTS.E.BYPASS.LTC128B.128 [R145+0x15100], [R8.64+0x80], !P4 ;  /* 0x1510008008910fae */ /* 0x0009e8000e101d48 */
[----:B------:R4:W-:Y:S04]  /*2300*/  @P0 LDGSTS.E.BYPASS.LTC128B.128 [R145+0x17100], [R8.64+0x100], !P6 ;  /* 0x1710010008910fae */ /* 0x0009e8000f101d48 */
[----:B------:R-:W0:Y:S01]  /*2310*/  LDGDEPBAR ;  /* 0x00000000000079af */ /* 0x000e220000000000 */
[----:B------:R-:W-:-:S04]  /*2320*/  DEPBAR.LE SB0, 0x3 ;  /* 0x000080c00000791a */ /* 0x000fc80000000000 */
[----:B------:R-:W-:-:S04]  /*2330*/  DEPBAR.LE SB0, 0x2 ;  /* 0x000080800000791a */ /* 0x000fc80000000000 */
[----:B------:R-:W-:Y:S06]  /*2340*/  BAR.SYNC.DEFER_BLOCKING 0x0 ;  /* 0x0000000000007b1d */ /* 0x000fec0000010000 */
[----:B------:R-:W-:Y:S04]  /*2350*/  LDSM.16.M88.4 R72, [R72+0x18100] ;  /* 0x018100004848783b */ /* 0x000fe80000000200 */
[----:B------:R-:W5:Y:S04]  /*2360*/  LDSM.16.M88.4 R36, [R188+0xc900] ;  /* 0x00c90000bc24783b */ /* 0x000f680000000200 */
[----:B------:R-:W5:Y:S04]  /*2370*/  LDSM.16.M88.4 R28, [R188+0xd100] ;  /* 0x00d10000bc1c783b */ /* 0x000f680000000200 */
[----:B------:R-:W5:Y:S04]  /*2380*/  LDSM.16.M88.4 R44, [R188+0xc100] ;  /* 0x00c10000bc2c783b */ /* 0x000f680000000200 */
[----:B-1----:R-:W1:Y:S04]  /*2390*/  LDSM.16.M88.4 R20, [R188+0xd900] ;  /* 0x00d90000bc14783b */ /* 0x002e680000000200 */
[----:B------:R-:W-:Y:S04]  /*23a0*/  LDSM.16.M88.4 R64, [R186] ;  /* 0x00000000ba40783b */ /* 0x000fe80000000200 */
[----:B----4-:R-:W4:Y:S04]  /*23b0*/  LDSM.16.M88.4 R8, [R89+0xc900] ;  /* 0x00c900005908783b */ /* 0x010f280000000200 */
[----:B---3--:R-:W3:Y:S04]  /*23c0*/  LDSM.16.M88.4 R12, [R89+0xd100] ;  /* 0x00d10000590c783b */ /* 0x008ee80000000200 */
[----:B--2---:R-:W2:Y:S04]  /*23d0*/  LDSM.16.M88.4 R16, [R89+0xc100] ;  /* 0x00c100005910783b */ /* 0x004ea80000000200 */
[----:B------:R-:W1:Y:S04]  /*23e0*/  LDSM.16.M88.4 R68, [R89+0xd900] ;  /* 0x00d900005944783b */ /* 0x000e680000000200 */
[----:B------:R-:W-:Y:S01]  /*23f0*/  @!PT LDS RZ, [RZ] ;  /* 0x00000000fffff984 */ /* 0x000fe20000000800 */
[----:B------:R-:W-:Y:S01]  /*2400*/  @!PT LDS RZ, [RZ] ;  /* 0x00000000fffff984 */ /* 0x000fe20000000800 */
[----:B------:R-:W-:Y:S01]  /*2410*/  @!PT LDS RZ, [RZ] ;  /* 0x00000000fffff984 */ /* 0x000fe20000000800 */
[----:B------:R1:W-:Y:S01]  /*2420*/  @P0 LDGSTS.E.BYPASS.LTC128B.128 [R145+0x6100], [R52.64], !P5 ;  /* 0x0610000034910fae */ /* 0x0003e2000e901d48 */
[C---:B-----5:R-:W-:Y:S03]  /*2430*/  HMMA.16816.F32.BF16 R40, R72.reuse, R36, RZ ;  /* 0x000000244828723c */ /* 0x060fe600000418ff */
[----:B------:R1:W-:Y:S04]  /*2440*/  @P0 LDGSTS.E.BYPASS.LTC128B.128 [R145+0x8100], [R52.64+0x80], !P4 ;  /* 0x0810008034910fae */ /* 0x0003e8000e101d48 */
[----:B------:R1:W-:Y:S01]  /*2450*/  @P0 LDGSTS.E.BYPASS.LTC128B.128 [R145+0xa100], [R52.64+0x100], !P6 ;  /* 0x0a10010034910fae */ /* 0x0003e2000f101d48 */
[C---:B------:R-:W-:Y:S03]  /*2460*/  HMMA.16816.F32.BF16 R36, R72.reuse, R38, RZ ;  /* 0x000000264824723c */ /* 0x040fe600000418ff */
[----:B------:R5:W-:Y:S04]  /*2470*/  @P0 LDGSTS.E.BYPASS.LTC128B.128 [R145+0x7100], [R76.64], !P5 ;  /* 0x071000004c910fae */ /* 0x000be8000e901d48 */
[----:B------:R5:W-:Y:S01]  /*2480*/  @P0 LDGSTS.E.BYPASS.LTC128B.128 [R145+0x9100], [R76.64+0x80], !P4 ;  /* 0x091000804c910fae */ /* 0x000be2000e101d48 */
[C---:B------:R-:W-:Y:S03]  /*2490*/  HMMA.16816.F32.BF16 R32, R72.reuse, R28, RZ ;  /* 0x0000001c4820723c */ /* 0x040fe600000418ff */
[----:B------:R5:W-:Y:S04]  /*24a0*/  @P0 LDGSTS.E.BYPASS.LTC128B.128 [R145+0xb100], [R76.64+0x100], !P6 ;  /* 0x0b1001004c910fae */ /* 0x000be8000f101d48 */
[----:B------:R-:W-:Y:S01]  /*24b0*/  LDSM.16.M88.4 R56, [R2+0xc900] ;  /* 0x00c900000238783b */ /* 0x000fe20000000200 */
[C---:B------:R-:W-:Y:S03]  /*24c0*/  HMMA.16816.F32.BF16 R28, R72.reuse, R30, RZ ;  /* 0x0000001e481c723c */ /* 0x040fe600000418ff */
[----:B------:R-:W-:Y:S04]  /*24d0*/  LDSM.16.M88.4 R60, [R2+0xc100] ;  /* 0x00c10000023c783b */ /* 0x000fe80000000200 */
[----:B------:R-:W-:Y:S01]  /*24e0*/  LDSM.16.M88.4 R80, [R0+0xd900] ;  /* 0x00d900000050783b */ /* 0x000fe20000000200 */
[C---:B------:R-:W-:Y:S03]  /*24f0*/  HMMA.16816.F32.BF16 R48, R72.reuse, R44, RZ ;  /* 0x0000002c4830723c */ /* 0x040fe600000418ff */
[----:B-1----:R-:W-:Y:S04]  /*2500*/  LDSM.16.M88.4 R52, [R2+0xd900] ;  /* 0x00d900000234783b */ /* 0x002fe80000000200 */
[----:B------:R-:W0:Y:S01]  /*2510*/  LDGDEPBAR ;  /* 0x00000000000079af */ /* 0x000e220000000000 */
[C---:B------:R-:W-:Y:S03]  /*2520*/  HMMA.16816.F32.BF16 R44, R72.reuse, R46, RZ ;  /* 0x0000002e482c723c */ /* 0x040fe600000418ff */
[----:B-----5:R-:W-:Y:S05]  /*2530*/  LDSM.16.M88.4 R76, [R184] ;  /* 0x00000000b84c783b */ /* 0x020fea0000000200 */
[C---:B------:R-:W-:Y:S08]  /*2540*/  HMMA.16816.F32.BF16 R24, R72.reuse, R20, RZ ;  /* 0x000000144818723c */ /* 0x040ff000000418ff */
[----:B------:R-:W-:Y:S01]  /*2550*/  HMMA.16816.F32.BF16 R72, R72, R22, RZ ;  /* 0x000000164848723c */ /* 0x000fe200000418ff */
[----:B------:R-:W-:Y:S07]  /*2560*/  LDSM.16.M88.4 R20, [R185] ;  /* 0x00000000b914783b */ /* 0x000fee0000000200 */
[C---:B----4-:R-:W-:Y:S08]  /*2570*/  HMMA.16816.F32.BF16 R40, R64.reuse, R8, R40 ;  /* 0x000000084028723c */ /* 0x050ff00000041828 */
[C---:B------:R-:W-:Y:S01]  /*2580*/  HMMA.16816.F32.BF16 R36, R64.reuse, R10, R36 ;  /* 0x0000000a4024723c */ /* 0x040fe20000041824 */
[----:B------:R-:W1:Y:S07]  /*2590*/  LDSM.16.M88.4 R8, [R2+0xd100] ;  /* 0x00d100000208783b */ /* 0x000e6e0000000200 */
[C---:B---3--:R-:W-:Y:S08]  /*25a0*/  HMMA.16816.F32.BF16 R32, R64.reuse, R12, R32 ;  /* 0x0000000c4020723c */ /* 0x048ff00000041820 */
[C---:B------:R-:W-:Y:S01]  /*25b0*/  HMMA.16816.F32.BF16 R28, R64.reuse, R14, R28 ;  /* 0x0000000e401c723c */ /* 0x040fe2000004181c */
[----:B------:R-:W3:Y:S07]  /*25c0*/  LDSM.16.M88.4 R12, [R0+0xc900] ;  /* 0x00c90000000c783b */ /* 0x000eee0000000200 */
[C---:B--2---:R-:W-:Y:S08]  /*25d0*/  HMMA.16816.F32.BF16 R48, R64.reuse, R16, R48 ;  /* 0x000000104030723c */ /* 0x044ff00000041830 */
[C---:B------:R-:W-:Y:S01]  /*25e0*/  HMMA.16816.F32.BF16 R44, R64.reuse, R18, R44 ;  /* 0x00000012402c723c */ /* 0x040fe2000004182c */
[----:B------:R-:W2:Y:S07]  /*25f0*/  LDSM.16.M88.4 R16, [R0+0xc100] ;  /* 0x00c100000010783b */ /* 0x000eae0000000200 */
[----:B------:R-:W-:Y:S08]  /*2600*/  HMMA.16816.F32.BF16 R24, R64, R68, R24 ;  /* 0x000000444018723c */ /* 0x000ff00000041818 */
[C---:B-1----:R-:W-:Y:S08]  /*2610*/  HMMA.16816.F32.BF16 R32, R20.reuse, R8, R32 ;  /* 0x000000081420723c */ /* 0x042ff00000041820 */
[----:B------:R-:W-:Y:S01]  /*2620*/  HMMA.16816.F32.BF16 R28, R20, R10, R28 ;  /* 0x0000000a141c723c */ /* 0x000fe2000004181c */
[----:B------:R-:W1:Y:S07]  /*2630*/  LDSM.16.M88.4 R8, [R0+0xd100] ;  /* 0x00d100000008783b */ /* 0x000e6e0000000200 */
[----:B------:R-:W-:Y:S01]  /*2640*/  HMMA.16816.F32.BF16 R72, R64, R70, R72 ;  /* 0x000000464048723c */ /* 0x000fe20000041848 */
[----:B------:R-:W-:Y:S04]  /*2650*/  LDSM.16.M88.4 R68, [R190+0x4000] ;  /* 0x00400000be44783b */ /* 0x000fe80000000200 */
[----:B------:R-:W-:Y:S03]  /*2660*/  LDSM.16.M88.4 R64, [R188+0xe100] ;  /* 0x00e10000bc40783b */ /* 0x000fe60000000200 */
[C---:B------:R-:W-:Y:S08]  /*2670*/  HMMA.16816.F32.BF16 R40, R20.reuse, R56, R40 ;  /* 0x000000381428723c */ /* 0x040ff00000041828 */
[C---:B------:R-:W-:Y:S01]  /*2680*/  HMMA.16816.F32.BF16 R36, R20.reuse, R58, R36 ;  /* 0x0000003a1424723c */ /* 0x040fe20000041824 */
[----:B------:R-:W-:Y:S07]  /*2690*/  LDSM.16.M88.4 R56, [R188+0xf100] ;  /* 0x00f10000bc38783b */ /* 0x000fee0000000200 */
[C---:B------:R-:W-:Y:S08]  /*26a0*/  HMMA.16816.F32.BF16 R48, R20.reuse, R60, R48 ;  /* 0x0000003c1430723c */ /* 0x040ff00000041830 */
[C---:B------:R-:W-:Y:S01]  /*26b0*/  HMMA.16816.F32.BF16 R44, R20.reuse, R62, R44 ;  /* 0x0000003e142c723c */ /* 0x040fe2000004182c */
[----:B------:R-:W4:Y:S07]  /*26c0*/  LDSM.16.M88.4 R60, [R188+0xe900] ;  /* 0x00e90000bc3c783b */ /* 0x000f2e0000000200 */
[C---:B------:R-:W-:Y:S08]  /*26d0*/  HMMA.16816.F32.BF16 R24, R20.reuse, R52, R24 ;  /* 0x000000341418723c */ /* 0x040ff00000041818 */
[----:B------:R-:W-:Y:S01]  /*26e0*/  HMMA.16816.F32.BF16 R72, R20, R54, R72 ;  /* 0x000000361448723c */ /* 0x000fe20000041848 */
[----:B------:R-:W5:Y:S04]  /*26f0*/  LDSM.16.M88.4 R52, [R188+0xf900] ;  /* 0x00f90000bc34783b */ /* 0x000f680000000200 */
[----:B------:R-:W-:Y:S03]  /*2700*/  LDSM.16.M88.4 R20, [R186+0x4000] ;  /* 0x00400000ba14783b */ /* 0x000fe60000000200 */
[C---:B---3--:R-:W-:Y:S08]  /*2710*/  HMMA.16816.F32.BF16 R40, R76.reuse, R12, R40 ;  /* 0x0000000c4c28723c */ /* 0x048ff00000041828 */
[C---:B------:R-:W-:Y:S01]  /*2720*/  HMMA.16816.F32.BF16 R36, R76.reuse, R14, R36 ;  /* 0x0000000e4c24723c */ /* 0x040fe20000041824 */
[----:B------:R-:W3:Y:S07]  /*2730*/  LDSM.16.M88.4 R12, [R89+0xe900] ;  /* 0x00e90000590c783b */ /* 0x000eee0000000200 */
[C---:B--2---:R-:W-:Y:S08]  /*2740*/  HMMA.16816.F32.BF16 R48, R76.reuse, R16, R48 ;  /* 0x000000104c30723c */ /* 0x044ff00000041830 */
[C---:B------:R-:W-:Y:S01]  /*2750*/  HMMA.16816.F32.BF16 R44, R76.reuse, R18, R44 ;  /* 0x000000124c2c723c */ /* 0x040fe2000004182c */
[----:B------:R-:W2:Y:S07]  /*2760*/  LDSM.16.M88.4 R16, [R89+0xe100] ;  /* 0x00e100005910783b */ /* 0x000eae0000000200 */
[C---:B-1----:R-:W-:Y:S08]  /*2770*/  HMMA.16816.F32.BF16 R32, R76.reuse, R8, R32 ;  /* 0x000000084c20723c */ /* 0x042ff00000041820 */
[C---:B------:R-:W-:Y:S01]  /*2780*/  HMMA.16816.F32.BF16 R28, R76.reuse, R10, R28 ;  /* 0x0000000a4c1c723c */ /* 0x040fe2000004181c */
[----:B------:R-:W1:Y:S07]  /*2790*/  LDSM.16.M88.4 R8, [R89+0xf100] ;  /* 0x00f100005908783b */ /* 0x000e6e0000000200 */
[----:B------:R-:W-:Y:S08]  /*27a0*/  HMMA.16816.F32.BF16 R24, R76, R80, R24 ;  /* 0x000000504c18723c */ /* 0x000ff00000041818 */
[C---:B----4-:R-:W-:Y:S08]  /*27b0*/  HMMA.16816.F32.BF16 R40, R68.reuse, R60, R40 ;  /* 0x0000003c4428723c */ /* 0x050ff00000041828 */
        /* <DEDUP_REMOVED lines=8> */
[----:B------:R-:W4:Y:S07]  /*2840*/  LDSM.16.M88.4 R56, [R89+0xf900] ;  /* 0x00f900005938783b */ /* 0x000f2e0000000200 */
[----:B-----5:R-:W-:Y:S01]  /*2850*/  HMMA.16816.F32.BF16 R64, R68, R52, R24 ;  /* 0x000000344440723c */ /* 0x020fe20000041818 */
[----:B------:R-:W5:Y:S07]  /*2860*/  LDSM.16.M88.4 R24, [R2+0xe100] ;  /* 0x00e100000218783b */ /* 0x000f6e0000000200 */
[C---:B---3--:R-:W-:Y:S08]  /*2870*/  HMMA.16816.F32.BF16 R40, R20.reuse, R12, R40 ;  /* 0x0000000c1428723c */ /* 0x048ff00000041828 */
[----:B------:R-:W-:Y:S01]  /*2880*/  HMMA.16816.F32.BF16 R36, R20, R14, R36 ;  /* 0x0000000e1424723c */ /* 0x000fe20000041824 */
[----:B------:R-:W3:Y:S07]  /*2890*/  LDSM.16.M88.4 R12, [R2+0xe900] ;  /* 0x00e90000020c783b */ /* 0x000eee0000000200 */
[----:B------:R-:W-:Y:S01]  /*28a0*/  HMMA.16816.F32.BF16 R72, R68, R54, R72 ;  /* 0x000000364448723c */ /* 0x000fe20000041848 */
[----:B------:R-:W3:Y:S07]  /*28b0*/  LDSM.16.M88.4 R52, [R2+0xf100] ;  /* 0x00f100000234783b */ /* 0x000eee0000000200 */
[C---:B--2---:R-:W-:Y:S08]  /*28c0*/  HMMA.16816.F32.BF16 R48, R20.reuse, R16, R48 ;  /* 0x000000101430723c */ /* 0x044ff00000041830 */
[C---:B------:R-:W-:Y:S01]  /*28d0*/  HMMA.16816.F32.BF16 R44, R20.reuse, R18, R44 ;  /* 0x00000012142c723c */ /* 0x040fe2000004182c */
[----:B------:R-:W2:Y:S07]  /*28e0*/  LDSM.16.M88.4 R16, [R2+0xf900] ;  /* 0x00f900000210783b */ /* 0x000eae0000000200 */
[C---:B-1----:R-:W-:Y:S08]  /*28f0*/  HMMA.16816.F32.BF16 R32, R20.reuse, R8, R32 ;  /* 0x000000081420723c */ /* 0x042ff00000041820 */
[C---:B------:R-:W-:Y:S01]  /*2900*/  HMMA.16816.F32.BF16 R68, R20.reuse, R10, R28 ;  /* 0x0000000a1444723c */ /* 0x040fe2000004181c */
[----:B------:R-:W-:Y:S04]  /*2910*/  LDSM.16.M88.4 R28, [R184+0x4000] ;  /* 0x00400000b81c783b */ /* 0x000fe80000000200 */
[----:B------:R-:W1:Y:S03]  /*2920*/  LDSM.16.M88.4 R8, [R0+0xe100] ;  /* 0x00e100000008783b */ /* 0x000e660000000200 */
[C---:B----4-:R-:W-:Y:S08]  /*2930*/  HMMA.16816.F32.BF16 R64, R20.reuse, R56, R64 ;  /* 0x000000381440723c */ /* 0x050ff00000041840 */
[----:B------:R-:W-:Y:S01]  /*2940*/  HMMA.16816.F32.BF16 R72, R20, R58, R72 ;  /* 0x0000003a1448723c */ /* 0x000fe20000041848 */
[----:B------:R-:W4:Y:S04]  /*2950*/  LDSM.16.M88.4 R56, [R0+0xe900] ;  /* 0x00e900000038783b */ /* 0x000f280000000200 */
[----:B------:R-:W1:Y:S03]  /*2960*/  LDSM.16.M88.4 R20, [R0+0xf100] ;  /* 0x00f100000014783b */ /* 0x000e660000000200 */
[C---:B-----5:R-:W-:Y:S08]  /*2970*/  HMMA.16816.F32.BF16 R48, R60.reuse, R24, R48 ;  /* 0x000000183c30723c */ /* 0x060ff00000041830 */
        /* <DEDUP_REMOVED lines=8> */
[C---:B--2---:R-:W-:Y:S08]  /*2a00*/  HMMA.16816.F32.BF16 R64, R60.reuse, R16, R64 ;  /* 0x000000103c40723c */ /* 0x044ff00000041840 */
[----:B------:R-:W-:Y:S01]  /*2a10*/  HMMA.16816.F32.BF16 R72, R60, R18, R72 ;  /* 0x000000123c48723c */ /* 0x000fe20000041848 */
[----:B------:R-:W2:Y:S04]  /*2a20*/  LDSM.16.M88.4 R16, [R188+0x10100] ;  /* 0x01010000bc10783b */ /* 0x000ea80000000200 */
[----:B------:R-:W-:Y:S03]  /*2a30*/  LDSM.16.M88.4 R60, [R89+0x10900] ;  /* 0x01090000593c783b */ /* 0x000fe60000000200 */
[C---:B-1----:R-:W-:Y:S08]  /*2a40*/  HMMA.16816.F32.BF16 R48, R28.reuse, R8, R48 ;  /* 0x000000081c30723c */ /* 0x042ff00000041830 */
[C---:B------:R-:W-:Y:S01]  /*2a50*/  HMMA.16816.F32.BF16 R44, R28.reuse, R10, R44 ;  /* 0x0000000a1c2c723c */ /* 0x040fe2000004182c */
[----:B------:R-:W1:Y:S07]  /*2a60*/  LDSM.16.M88.4 R8, [R188+0x10900] ;  /* 0x01090000bc08783b */ /* 0x000e6e0000000200 */
[C---:B----4-:R-:W-:Y:S08]  /*2a70*/  HMMA.16816.F32.BF16 R40, R28.reuse, R56, R40 ;  /* 0x000000381c28723c */ /* 0x050ff00000041828 */
[C---:B------:R-:W-:Y:S01]  /*2a80*/  HMMA.16816.F32.BF16 R36, R28.reuse, R58, R36 ;  /* 0x0000003a1c24723c */ /* 0x040fe20000041824 */
[----:B------:R-:W-:Y:S07]  /*2a90*/  LDSM.16.M88.4 R56, [R186+0x8000] ;  /* 0x00800000ba38783b */ /* 0x000fee0000000200 */
[C---:B------:R-:W-:Y:S08]  /*2aa0*/  HMMA.16816.F32.BF16 R32, R28.reuse, R20, R32 ;  /* 0x000000141c20723c */ /* 0x040ff00000041820 */
[C---:B------:R-:W-:Y:S01]  /*2ab0*/  HMMA.16816.F32.BF16 R68, R28.reuse, R22, R68 ;  /* 0x000000161c44723c */ /* 0x040fe20000041844 */
[----:B------:R-:W4:Y:S07]  /*2ac0*/  LDSM.16.M88.4 R20, [R89+0x10100] ;  /* 0x010100005914783b */ /* 0x000f2e0000000200 */
[C---:B---3--:R-:W-:Y:S08]  /*2ad0*/  HMMA.16816.F32.BF16 R64, R28.reuse, R12, R64 ;  /* 0x0000000c1c40723c */ /* 0x048ff00000041840 */
[----:B------:R-:W-:Y:S01]  /*2ae0*/  HMMA.16816.F32.BF16 R72, R28, R14, R72 ;  /* 0x0000000e1c48723c */ /* 0x000fe20000041848 */
[----:B------:R-:W3:Y:S04]  /*2af0*/  LDSM.16.M88.4 R12, [R188+0x11900] ;  /* 0x01190000bc0c783b */ /* 0x000ee80000000200 */
[----:B------:R-:W-:Y:S03]  /*2b00*/  LDSM.16.M88.4 R28, [R89+0x11100] ;  /* 0x01110000591c783b */ /* 0x000fe60000000200 */
[C---:B--2---:R-:W-:Y:S08]  /*2b10*/  HMMA.16816.F32.BF16 R48, R24.reuse, R16, R48 ;  /* 0x000000101830723c */ /* 0x044ff00000041830 */
[C---:B------:R-:W-:Y:S01]  /*2b20*/  HMMA.16816.F32.BF16 R44, R24.reuse, R18, R44 ;  /* 0x00000012182c723c */ /* 0x040fe2000004182c */
[----:B------:R-:W-:Y:S07]  /*2b30*/  LDSM.16.M88.4 R16, [R185+0x8000] ;  /* 0x00800000b910783b */ /* 0x000fee0000000200 */
[C---:B-1----:R-:W-:Y:S08]  /*2b40*/  HMMA.16816.F32.BF16 R40, R24.reuse, R8, R40 ;  /* 0x000000081828723c */ /* 0x042ff00000041828 */
[----:B------:R-:W-:Y:S01]  /*2b50*/  HMMA.16816.F32.BF16 R36, R24, R10, R36 ;  /* 0x0000000a1824723c */ /* 0x000fe20000041824 */
[----:B------:R-:W1:Y:S07]  /*2b60*/  LDSM.16.M88.4 R8, [R2+0x10100] ;  /* 0x010100000208783b */ /* 0x000e6e0000000200 */
[C---:B----4-:R-:W-:Y:S08]  /*2b70*/  HMMA.16816.F32.BF16 R48, R56.reuse, R20, R48 ;  /* 0x000000143830723c */ /* 0x050ff00000041830 */
[----:B------:R-:W-:Y:S01]  /*2b80*/  HMMA.16816.F32.BF16 R44, R56, R22, R44 ;  /* 0x00000016382c723c */ /* 0x000fe2000004182c */
[----:B------:R-:W-:Y:S07]  /*2b90*/  LDSM.16.M88.4 R20, [R2+0x10900] ;  /* 0x010900000214783b */ /* 0x000fee0000000200 */
[C---:B------:R-:W-:Y:S08]  /*2ba0*/  HMMA.16816.F32.BF16 R32, R24.reuse, R52, R32 ;  /* 0x000000341820723c */ /* 0x040ff00000041820 */
[C---:B------:R-:W-:Y:S01]  /*2bb0*/  HMMA.16816.F32.BF16 R68, R24.reuse, R54, R68 ;  /* 0x000000361844723c */ /* 0x040fe20000041844 */
[----:B------:R-:W-:Y:S07]  /*2bc0*/  LDSM.16.M88.4 R52, [R2+0x11100] ;  /* 0x011100000234783b */ /* 0x000fee0000000200 */
[C---:B---3--:R-:W-:Y:S08]  /*2bd0*/  HMMA.16816.F32.BF16 R64, R24.reuse, R12, R64 ;  /* 0x0000000c1840723c */ /* 0x048ff00000041840 */
[----:B------:R-:W-:Y:S01]  /*2be0*/  HMMA.16816.F32.BF16 R72, R24, R14, R72 ;  /* 0x0000000e1848723c */ /* 0x000fe20000041848 */
[----:B------:R-:W-:Y:S04]  /*2bf0*/  LDSM.16.M88.4 R24, [R184+0x8000] ;  /* 0x00800000b818783b */ /* 0x000fe80000000200 */
[----:B------:R-:W2:Y:S03]  /*2c00*/  LDSM.16.M88.4 R12, [R0+0x10100] ;  /* 0x01010000000c783b */ /* 0x000ea60000000200 */
[C---:B-1----:R-:W-:Y:S08]  /*2c10*/  HMMA.16816.F32.BF16 R48, R16.reuse, R8, R48 ;  /* 0x000000081030723c */ /* 0x042ff00000041830 */
[----:B------:R-:W-:Y:S01]  /*2c20*/  HMMA.16816.F32.BF16 R44, R16, R10, R44 ;  /* 0x0000000a102c723c */ /* 0x000fe2000004182c */
[----:B------:R-:W1:Y:S07]  /*2c30*/  LDSM.16.M88.4 R8, [R0+0x11100] ;  /* 0x011100000008783b */ /* 0x000e6e0000000200 */
[C---:B------:R-:W-:Y:S08]  /*2c40*/  HMMA.16816.F32.BF16 R32, R56.reuse, R28, R32 ;  /* 0x0000001c3820723c */ /* 0x040ff00000041820 */
[C---:B------:R-:W-:Y:S01]  /*2c50*/  HMMA.16816.F32.BF16 R68, R56.reuse, R30, R68 ;  /* 0x0000001e3844723c */ /* 0x040fe20000041844 */
[----:B------:R-:W-:Y:S07]  /*2c60*/  LDSM.16.M88.4 R28, [R0+0x10900] ;  /* 0x01090000001c783b */ /* 0x000fee0000000200 */
[----:B------:R-:W-:Y:S08]  /*2c70*/  HMMA.16816.F32.BF16 R40, R56, R60, R40 ;  /* 0x0000003c3828723c */ /* 0x000ff00000041828 */
[C---:B--2---:R-:W-:Y:S08]  /*2c80*/  HMMA.16816.F32.BF16 R48, R24.reuse, R12, R48 ;  /* 0x0000000c1830723c */ /* 0x044ff00000041830 */
[----:B------:R-:W-:Y:S01]  /*2c90*/  HMMA.16816.F32.BF16 R44, R24, R14, R44 ;  /* 0x0000000e182c723c */ /* 0x000fe2000004182c */
[----:B------:R2:W3:Y:S07]  /*2ca0*/  LDSM.16.M88.4 R12, [R2+0x11900] ;  /* 0x01190000020c783b */ /* 0x0004ee0000000200 */
[----:B------:R-:W-:Y:S08]  /*2cb0*/  HMMA.16816.F32.BF16 R36, R56, R62, R36 ;  /* 0x0000003e3824723c */ /* 0x000ff00000041824 */
[----:B------:R-:W-:Y:S01]  /*2cc0*/  HMMA.16816.F32.BF16 R32, R16, R52, R32 ;  /* 0x000000341020723c */ /* 0x000fe20000041820 */
[----:B------:R-:W-:-:S06]  /*2cd0*/  FMUL.FTZ R48, R48, c[0x0][0x320] ;  /* 0x0000c80030307a20 */ /* 0x000fcc0000410000 */
[----:B------:R-:W4:Y:S01]  /*2ce0*/  MUFU.TANH R48, R48 ;  /* 0x0000003000307308 */ /* 0x000f220000002400 */
[----:B------:R-:W-:Y:S01]  /*2cf0*/  HMMA.16816.F32.BF16 R72, R56, R78, R72 ;  /* 0x0000004e3848723c */ /* 0x000fe20000041848 */
[----:B------:R-:W-:-:S06]  /*2d00*/  FMUL.FTZ R44, R44, c[0x0][0x320] ;  /* 0x0000c8002c2c7a20 */ /* 0x000fcc0000410000 */
[----:B--2---:R2:W1:Y:S01]  /*2d10*/  MUFU.TANH R2, R44 ;  /* 0x0000002c00027308 */ /* 0x0044620000002400 */
[----:B------:R-:W-:Y:S08]  /*2d20*/  HMMA.16816.F32.BF16 R64, R56, R76, R64 ;  /* 0x0000004c3840723c */ /* 0x000ff00000041840 */
[C---:B------:R-:W-:Y:S08]  /*2d30*/  HMMA.16816.F32.BF16 R68, R16.reuse, R54, R68 ;  /* 0x000000361044723c */ /* 0x040ff00000041844 */
[C---:B------:R-:W-:Y:S08]  /*2d40*/  HMMA.16816.F32.BF16 R40, R16.reuse, R20, R40 ;  /* 0x000000141028723c */ /* 0x040ff00000041828 */
[----:B------:R-:W-:Y:S01]  /*2d50*/  HMMA.16816.F32.BF16 R36, R16, R22, R36 ;  /* 0x000000161024723c */ /* 0x000fe20000041824 */
[----:B------:R-:W5:Y:S07]  /*2d60*/  LDSM.16.M88.4 R20, [R0+0x11900] ;  /* 0x011900000014783b */ /* 0x000f6e0000000200 */
[----:B-1----:R-:W-:Y:S07]  /*2d70*/  HMMA.16816.F32.BF16 R32, R24, R8, R32 ;  /* 0x000000081820723c */ /* 0x002fee0000041820 */
[----:B------:R-:W-:Y:S01]  /*2d80*/  LOP3.LUT R9, R86, 0xffffffe0, RZ, 0xc0, !PT ;  /* 0xffffffe056097812 */ /* 0x000fe200078ec0ff */
[----:B---3--:R-:W-:Y:S04]  /*2d90*/  HMMA.16816.F32.BF16 R72, R16, R14, R72 ;  /* 0x0000000e1048723c */ /* 0x008fe80000041848 */
[----:B------:R-:W-:-:S02]  /*2da0*/  IMAD.IADD R9, R84, 0x1, -R9 ;  /* 0x0000000154097824 */ /* 0x000fc400078e0a09 */
[----:B------:R-:W-:Y:S01]  /*2db0*/  IMAD.IADD R84, R84, 0x1, -R87 ;  /* 0x0000000154547824 */ /* 0x000fe200078e0a57 */
[----:B------:R-:W-:Y:S01]  /*2dc0*/  SHF.R.S32.HI R14, RZ, 0x1f, R85 ;  /* 0x0000001fff0e7819 */ /* 0x000fe20000011455 */
[----:B------:R-:W-:Y:S08]  /*2dd0*/  HMMA.16816.F32.BF16 R64, R16, R12, R64 ;  /* 0x0000000c1040723c */ /* 0x000ff00000041840 */
[----:B------:R-:W-:Y:S01]  /*2de0*/  HMMA.16816.F32.BF16 R68, R24, R10, R68 ;  /* 0x0000000a1844723c */ /* 0x000fe20000041844 */
[----:B------:R-:W-:-:S02]  /*2df0*/  FMUL.FTZ R32, R32, c[0x0][0x320] ;  /* 0x0000c80020207a20 */ /* 0x000fc40000410000 */
[----:B------:R-:W-:Y:S02]  /*2e00*/  FMUL.FTZ R33, R33, c[0x0][0x320] ;  /* 0x0000c80021217a20 */ /* 0x000fe40000410000 */
[----:B------:R2:W1:Y:S02]  /*2e10*/  MUFU.TANH R166, R32 ;  /* 0x0000002000a67308 */ /* 0x0004640000002400 */
[----:B------:R-:W-:Y:S01]  /*2e20*/  LEA.HI R11, R14, R85, RZ, 0x3 ;  /* 0x000000550e0b7211 */ /* 0x000fe200078f18ff */
[C---:B------:R-:W-:Y:S01]  /*2e30*/  HMMA.16816.F32.BF16 R40, R24.reuse, R28, R40 ;  /* 0x0000001c1828723c */ /* 0x040fe20000041828 */
[----:B------:R-:W-:Y:S02]  /*2e40*/  SHF.R.S32.HI R14, RZ, 0x1f, R9 ;  /* 0x0000001fff0e7819 */ /* 0x000fe40000011409 */
[----:B------:R-:W-:Y:S02]  /*2e50*/  LOP3.LUT R16, R11, 0xffffff8, RZ, 0xc0, !PT ;  /* 0x0ffffff80b107812 */ /* 0x000fe400078ec0ff */
[----:B------:R-:W-:Y:S01]  /*2e60*/  LEA.HI R13, R14, R9, RZ, 0x2 ;  /* 0x000000090e0d7211 */ /* 0x000fe200078f10ff */
[----:B------:R2:W3:Y:S01]  /*2e70*/  MUFU.TANH R176, R33 ;  /* 0x0000002100b07308 */ /* 0x0004e20000002400 */
[----:B------:R-:W-:Y:S01]  /*2e80*/  LEA.HI R11, R84, R84, RZ, 0x1 ;  /* 0x00000054540b7211 */ /* 0x000fe200078f08ff */
[----:B------:R-:W-:Y:S01]  /*2e90*/  IMAD.IADD R85, R85, 0x1, -R16 ;  /* 0x0000000155557824 */ /* 0x000fe200078e0a10 */
[----:B------:R-:W-:Y:S01]  /*2ea0*/  LEA.HI.SX32 R210, R13, R144, 0x1e ;  /* 0x000000900dd27211 */ /* 0x000fe200078ff2ff */
[----:B------:R-:W-:Y:S01]  /*2eb0*/  HMMA.16816.F32.BF16 R36, R24, R30, R36 ;  /* 0x0000001e1824723c */ /* 0x000fe20000041824 */
[----:B------:R-:W-:Y:S01]  /*2ec0*/  LOP3.LUT R11, R11, 0x1ffffffe, RZ, 0xc0, !PT ;  /* 0x1ffffffe0b0b7812 */ /* 0x000fe200078ec0ff */
[----:B------:R-:W-:Y:S01]  /*2ed0*/  FMUL.FTZ R29, R49, c[0x0][0x320] ;  /* 0x0000c800311d7a20 */ /* 0x000fe20000410000 */
[----:B------:R-:W-:Y:S01]  /*2ee0*/  LOP3.LUT R16, R13, 0x7ffffffc, RZ, 0xc0, !PT ;  /* 0x7ffffffc0d107812 */ /* 0x000fe200078ec0ff */
[----:B------:R-:W-:-:S02]  /*2ef0*/  IMAD R210, R85, 0x10, R210 ;  /* 0x0000001055d27824 */ /* 0x000fc400078e02d2 */
[----:B------:R-:W-:Y:S02]  /*2f00*/  IMAD.IADD R11, R84, 0x1, -R11 ;  /* 0x00000001540b7824 */ /* 0x000fe400078e0a0b */
[C---:B-----5:R-:W-:Y:S01]  /*2f10*/  HMMA.16816.F32.BF16 R64, R24.reuse, R20, R64 ;  /* 0x000000141840723c */ /* 0x060fe20000041840 */
[----:B------:R-:W-:Y:S01]  /*2f20*/  IMAD.IADD R211, R9, 0x1, -R16 ;  /* 0x0000000109d37824 */ /* 0x000fe200078e0a10 */
[----:B------:R-:W-:Y:S01]  /*2f30*/  IADD3 R16, R194, 0x1, -R5 ;  /* 0x00000001c2107810 */ /* 0x000fe20007ffe805 */
[----:B------:R-:W-:Y:S01]  /*2f40*/  IMAD R210, R11, 0x8, R210 ;  /* 0x000000080bd27824 */ /* 0x000fe200078e02d2 */
[----:B------:R-:W1:Y:S01]  /*2f50*/  MUFU.TANH R29, R29 ;  /* 0x0000001d001d7308 */ /* 0x000e620000002400 */
[----:B------:R-:W-:Y:S02]  /*2f60*/  IMAD.SHL.U32 R211, R211, 0x2, RZ ;  /* 0x00000002d3d37824 */ /* 0x000fe400078e00ff */
[----:B------:R-:W-:Y:S01]  /*2f70*/  @P3 IMAD.HI.U32 R14, R210, c[0x0][0x2c8], RZ ;  /* 0x0000b200d20e3a27 */ /* 0x000fe200078e00ff */
[----:B------:R-:W-:Y:S02]  /*2f80*/  HMMA.16816.F32.BF16 R72, R24, R22, R72 ;  /* 0x000000161848723c */ /* 0x000fe40000041848 */
[----:B------:R-:W-:Y:S01]  /*2f90*/  IADD3 R13, -R203, R16, -R211 ;  /* 0x00000010cb0d7210 */ /* 0x000fe20007ffe9d3 */
[----:B------:R-:W-:Y:S01]  /*2fa0*/  IMAD.MOV.U32 R11, RZ, RZ, R210 ;  /* 0x000000ffff0b7224 */ /* 0x000fe200078e00d2 */
[----:B------:R-:W-:Y:S01]  /*2fb0*/  @P3 SHF.R.U32.HI R11, RZ, c[0x0][0x2cc], R14 ;  /* 0x0000b300ff0b3a19 */ /* 0x000fe2000001160e */
[----:B------:R-:W-:Y:S01]  /*2fc0*/  FMUL.FTZ R28, R50, c[0x0][0x320] ;  /* 0x0000c800321c7a20 */ /* 0x000fe20000410000 */
[----:B------:R-:W-:Y:S01]  /*2fd0*/  ISETP.GE.AND P3, PT, R195, 0x1, PT ;  /* 0x00000001c300780c */ /* 0x000fe20003f66270 */
[----:B------:R-:W-:Y:S01]  /*2fe0*/  FMUL.FTZ R30, R45, c[0x0][0x320] ;  /* 0x0000c8002d1e7a20 */ /* 0x000fe20000410000 */
[----:B------:R-:W-:Y:S01]  /*2ff0*/  IADD3 R15, R13, c[0x0][0x328], RZ ;  /* 0x0000ca000d0f7a10 */ /* 0x000fe20007ffe0ff */
[----:B------:R-:W5:Y:S01]  /*3000*/  SHFL.IDX PT, R14, R11, RZ, 0x1c1f ;  /* 0x001c1fff0b0e7589 */ /* 0x000f6200000e0000 */
[----:B------:R-:W-:Y:S01]  /*3010*/  FMUL.FTZ R8, R40, c[0x0][0x320] ;  /* 0x0000c80028087a20 */ /* 0x000fe20000410000 */
[----:B------:R-:W1:Y:S01]  /*3020*/  MUFU.TANH R28, R28 ;  /* 0x0000001c001c7308 */ /* 0x000e620000002400 */
[----:B------:R-:W-:Y:S01]  /*3030*/  FMUL.FTZ R12, R41, c[0x0][0x320] ;  /* 0x0000c800290c7a20 */ /* 0x000fe20000410000 */
[----:B------:R-:W-:Y:S01]  /*3040*/  IADD3 R13, R13, UR6, RZ ;  /* 0x000000060d0d7c10 */ /* 0x000fe2000fffe0ff */
[----:B------:R-:W-:Y:S01]  /*3050*/  FMUL.FTZ R10, R36, c[0x0][0x320] ;  /* 0x0000c800240a7a20 */ /* 0x000fe20000410000 */
[----:B------:R-:W-:Y:S01]  /*3060*/  IADD3 R9, -R211, R194, -R5 ;  /* 0x000000c2d3097210 */ /* 0x000fe20007ffe905 */
[----:B------:R-:W-:-:S02]  /*3070*/  FMUL.FTZ R0, R37, c[0x0][0x320] ;  /* 0x0000c80025007a20 */ /* 0x000fc40000410000 */
[----:B------:R-:W-:Y:S01]  /*3080*/  FMUL.FTZ R68, R68, c[0x0][0x320] ;  /* 0x0000c80044447a20 */ /* 0x000fe20000410000 */
[----:B------:R-:W1:Y:S01]  /*3090*/  MUFU.TANH R30, R30 ;  /* 0x0000001e001e7308 */ /* 0x000e620000002400 */
[----:B------:R-:W-:Y:S02]  /*30a0*/  FMUL.FTZ R69, R69, c[0x0][0x320] ;  /* 0x0000c80045457a20 */ /* 0x000fe40000410000 */
[----:B------:R-:W-:Y:S02]  /*30b0*/  FMUL.FTZ R64, R64, c[0x0][0x320] ;  /* 0x0000c80040407a20 */ /* 0x000fe40000410000 */
[----:B------:R-:W-:Y:S02]  /*30c0*/  FMUL.FTZ R65, R65, c[0x0][0x320] ;  /* 0x0000c80041417a20 */ /* 0x000fe40000410000 */
[----:B------:R-:W-:Y:S01]  /*30d0*/  FMUL.FTZ R72, R72, c[0x0][0x320] ;  /* 0x0000c80048487a20 */ /* 0x000fe20000410000 */
[----:B------:R-:W1:Y:S01]  /*30e0*/  MUFU.TANH R8, R8 ;  /* 0x0000000800087308 */ /* 0x000e620000002400 */
[----:B------:R-:W-:-:S02]  /*30f0*/  FMUL.FTZ R73, R73, c[0x0][0x320] ;  /* 0x0000c80049497a20 */ /* 0x000fc40000410000 */
[----:B-----5:R-:W-:-:S05]  /*3100*/  IMAD.IADD R16, R15, 0x1, R14 ;  /* 0x000000010f107824 */ /* 0x020fca00078e020e */
[----:B------:R-:W1:Y:S01]  /*3110*/  MUFU.TANH R12, R12 ;  /* 0x0000000c000c7308 */ /* 0x000e620000002400 */
[----:B------:R-:W-:Y:S01]  /*3120*/  IMAD.IADD R17, R13, 0x1, R14 ;  /* 0x000000010d117824 */ /* 0x000fe200078e020e */
[----:B------:R-:W-:-:S06]  /*3130*/  IMNMX R19, R16, R9, PT ;  /* 0x0000000910137217 */ /* 0x000fcc0003800200 */
[----:B------:R-:W1:Y:S08]  /*3140*/  MUFU.TANH R10, R10 ;  /* 0x0000000a000a7308 */ /* 0x000e700000002400 */
[----:B------:R-:W1:Y:S08]  /*3150*/  MUFU.TANH R0, R0 ;  /* 0x0000000000007308 */ /* 0x000e700000002400 */
[----:B------:R2:W1:Y:S08]  /*3160*/  MUFU.TANH R174, R68 ;  /* 0x0000004400ae7308 */ /* 0x0004700000002400 */
[----:B------:R2:W1:Y:S08]  /*3170*/  MUFU.TANH R168, R69 ;  /* 0x0000004500a87308 */ /* 0x0004700000002400 */
[----:B------:R2:W1:Y:S08]  /*3180*/  MUFU.TANH R180, R64 ;  /* 0x0000004000b47308 */ /* 0x0004700000002400 */
[----:B------:R2:W1:Y:S08]  /*3190*/  MUFU.TANH R178, R65 ;  /* 0x0000004100b27308 */ /* 0x0004700000002400 */
[----:B------:R2:W1:Y:S08]  /*31a0*/  MUFU.TANH R142, R72 ;  /* 0x00000048008e7308 */ /* 0x0004700000002400 */
[----:B------:R2:W1:Y:S01]  /*31b0*/  MUFU.TANH R140, R73 ;  /* 0x00000049008c7308 */ /* 0x0004620000002400 */
[----:B------:R-:W-:Y:S05]  /*31c0*/  @!P3 BRA `(.L_x_870) ;  /* 0x000001500000b947 */ /* 0x000fea0003800000 */
[----:B---34-:R-:W-:Y:S01]  /*31d0*/  IADD3 R16, -R203, R194, R14 ;  /* 0x000000c2cb107210 */ /* 0x018fe20007ffe10e */
[----:B------:R-:W-:Y:S03]  /*31e0*/  BSSY B0, `(.L_x_871) ;  /* 0x000000e000007945 */ /* 0x000fe60003800000 */
        /* <DEDUP_REMOVED lines=9> */
.L_x_872:
[----:B------:R-:W-:-:S04]  /*3280*/  MOV R14, c[0x0][0x32c] ;  /* 0x0000cb00000e7a02 */ /* 0x000fc80000000f00 */
[----:B------:R-:W-:-:S13]  /*3290*/  ISETP.NE.AND P0, PT, R14, 0x1, PT ;  /* 0x000000010e00780c */ /* 0x000fda0003f05270 */
[----:B------:R-:W-:-:S05]  /*32a0*/  @P0 IMAD.HI.U32 R14, R16, c[0x0][0x330], RZ ;  /* 0x0000cc00100e0a27 */ /* 0x000fca00078e00ff */
[----:B------:R-:W-:Y:S02]  /*32b0*/  @P0 SHF.R.U32.HI R16, RZ, c[0x0][0x334], R14 ;  /* 0x0000cd00ff100a19 */ /* 0x000fe4000001160e */
.L_x_873:
[----:B------:R-:W-:Y:S05]  /*32c0*/  BSYNC B0 ;  /* 0x0000000000007941 */ /* 0x000fea0003800000 */
.L_x_871:
[----:B------:R-:W-:-:S04]  /*32d0*/  IMAD R16, R16, c[0x0][0x32c], -R5 ;  /* 0x0000cb0010107a24 */ /* 0x000fc800078e0a05 */
[----:B------:R-:W-:-:S05]  /*32e0*/  IMAD.IADD R16, R16, 0x1, -R211 ;  /* 0x0000000110107824 */ /* 0x000fca00078e0ad3 */
[----:B------:R-:W-:Y:S02]  /*32f0*/  IADD3 R14, R16, c[0x0][0x32c], RZ ;  /* 0x0000cb00100e7a10 */ /* 0x000fe40007ffe0ff */
[----:B------:R-:W-:Y:S02]  /*3300*/  IMNMX R17, R17, R16, !PT ;  /* 0x0000001011117217 */ /* 0x000fe40007800200 */
[----:B------:R-:W-:Y:S02]  /*3310*/  IMNMX R19, R19, R14, PT ;  /* 0x0000000e13137217 */ /* 0x000fe40003800200 */
.L_x_870:
[----:B---34-:R-:W-:Y:S01]  /*3320*/  ISETP.GT.AND P1, PT, R132, RZ, PT ;  /* 0x000000ff8400720c */ /* 0x018fe20003f24270 */
[----:B------:R-:W3:Y:S01]  /*3330*/  SHFL.IDX PT, R24, R11, 0x1, 0x1c1f ;  /* 0x003c1f000b187f89 */ /* 0x000ee200000e0000 */
[----:B------:R-:W-:Y:S02]  /*3340*/  FMUL.FTZ R22, R42, c[0x0][0x320] ;  /* 0x0000c8002a167a20 */ /* 0x000fe40000410000 */
[----:B------:R-:W-:Y:S01]  /*3350*/  ISETP.GT.AND P0, PT, R17, RZ, P1 ;  /* 0x000000ff1100720c */ /* 0x000fe20000f04270 */
[----:B------:R-:W-:Y:S02]  /*3360*/  FMUL.FTZ R23, R43, c[0x0][0x320] ;  /* 0x0000c8002b177a20 */ /* 0x000fe40000410000 */
[----:B------:R-:W-:Y:S01]  /*3370*/  FMUL.FTZ R34, R34, c[0x0][0x320] ;  /* 0x0000c80022227a20 */ /* 0x000fe20000410000 */
[----:B------:R-:W-:Y:S01]  /*3380*/  ISETP.LT.OR P0, PT, R19, 0x1, P0 ;  /* 0x000000011300780c */ /* 0x000fe20000701670 */
[----:B------:R-:W-:Y:S01]  /*3390*/  FMUL.FTZ R35, R35, c[0x0][0x320] ;  /* 0x0000c80023237a20 */ /* 0x000fe20000410000 */
[----:B------:R-:W4:Y:S01]  /*33a0*/  MUFU.TANH R22, R22 ;  /* 0x0000001600167308 */ /* 0x000f220000002400 */
[----:B------:R-:W-:Y:S01]  /*33b0*/  FMUL.FTZ R47, R47, c[0x0][0x320] ;  /* 0x0000c8002f2f7a20 */ /* 0x000fe20000410000 */
[----:B------:R-:W-:Y:S01]  /*33c0*/  FSEL R48, R48, -INF , !P0 ;  /* 0xff80000030307808 */ /* 0x000fe20004000000 */
[----:B------:R-:W-:Y:S01]  /*33d0*/  FMUL.FTZ R70, R70, c[0x0][0x320] ;  /* 0x0000c80046467a20 */ /* 0x000fe20000410000 */
[----:B------:R-:W-:Y:S01]  /*33e0*/  ISETP.GT.AND P0, PT, R17, 0x1, P1 ;  /* 0x000000011100780c */ /* 0x000fe20000f04270 */
[----:B------:R-:W-:-:S02]  /*33f0*/  FMUL.FTZ R66, R66, c[0x0][0x320] ;  /* 0x0000c80042427a20 */ /* 0x000fc40000410000 */
[----:B------:R-:W-:Y:S01]  /*3400*/  FMUL.FTZ R67, R67, c[0x0][0x320] ;  /* 0x0000c80043437a20 */ /* 0x000fe20000410000 */
[----:B------:R-:W-:Y:S01]  /*3410*/  ISETP.LT.OR P0, PT, R19, 0x2, P0 ;  /* 0x000000021300780c */ /* 0x000fe20000701670 */
[----:B------:R-:W-:Y:S01]  /*3420*/  FMUL.FTZ R74, R74, c[0x0][0x320] ;  /* 0x0000c8004a4a7a20 */ /* 0x000fe20000410000 */
[----:B------:R2:W1:Y:S01]  /*3430*/  MUFU.TANH R173, R34 ;  /* 0x0000002200ad7308 */ /* 0x0004620000002400 */
[----:B------:R-:W-:Y:S01]  /*3440*/  FMUL.FTZ R75, R75, c[0x0][0x320] ;  /* 0x0000c8004b4b7a20 */ /* 0x000fe20000410000 */
[----:B-1----:R-:W-:Y:S01]  /*3450*/  FSEL R18, R29, -INF , !P0 ;  /* 0xff8000001d127808 */ /* 0x002fe20004000000 */
[----:B------:R-:W-:Y:S01]  /*3460*/  FMUL.FTZ R71, R71, c[0x0][0x320] ;  /* 0x0000c80047477a20 */ /* 0x000fe20000410000 */
[----:B------:R-:W-:Y:S01]  /*3470*/  ISETP.GT.AND P0, PT, R17, 0x8, P1 ;  /* 0x000000081100780c */ /* 0x000fe20000f04270 */
[--C-:B---3--:R-:W-:Y:S02]  /*3480*/  IMAD.IADD R20, R15, 0x1, R24.reuse ;  /* 0x000000010f147824 */ /* 0x108fe400078e0218 */
[----:B------:R-:W-:Y:S01]  /*3490*/  IMAD.IADD R21, R13, 0x1, R24 ;  /* 0x000000010d157824 */ /* 0x000fe200078e0218 */
[----:B------:R-:W-:Y:S01]  /*34a0*/  ISETP.LT.OR P0, PT, R19, 0x9, P0 ;  /* 0x000000091300780c */ /* 0x000fe20000701670 */
[----:B------:R2:W1:Y:S01]  /*34b0*/  MUFU.TANH R183, R35 ;  /* 0x0000002300b77308 */ /* 0x0004620000002400 */
[----:B------:R-:W-:-:S02]  /*34c0*/  IMNMX R20, R20, R9, PT ;  /* 0x0000000914147217 */ /* 0x000fc40003800200 */
[----:B------:R-:W-:Y:S01]  /*34d0*/  FSEL R16, R2, -INF , !P0 ;  /* 0xff80000002107808 */ /* 0x000fe20004000000 */
[----:B------:R-:W-:Y:S01]  /*34e0*/  FMUL.FTZ R2, R38, c[0x0][0x320] ;  /* 0x0000c80026027a20 */ /* 0x000fe20000410000 */
[----:B------:R-:W-:-:S03]  /*34f0*/  ISETP.GT.AND P0, PT, R17, 0x9, P1 ;  /* 0x000000091100780c */ /* 0x000fc60000f04270 */
[----:B------:R2:W3:Y:S01]  /*3500*/  MUFU.TANH R157, R47 ;  /* 0x0000002f009d7308 */ /* 0x0004e20000002400 */
[----:B------:R-:W-:-:S04]  /*3510*/  ISETP.LT.OR P0, PT, R19, 0xa, P0 ;  /* 0x0000000a1300780c */ /* 0x000fc80000701670 */
[----:B------:R-:W-:Y:S02]  /*3520*/  FSEL R30, R30, -INF , !P0 ;  /* 0xff8000001e1e7808 */ /* 0x000fe40004000000 */
[----:B------:R-:W-:Y:S01]  /*3530*/  ISETP.GT.AND P0, PT, R17, 0x10, P1 ;  /* 0x000000101100780c */ /* 0x000fe20000f04270 */
[----:B------:R-:W1:Y:S03]  /*3540*/  MUFU.TANH R2, R2 ;  /* 0x0000000200027308 */ /* 0x000e660000002400 */
[----:B------:R-:W-:-:S04]  /*3550*/  ISETP.LT.OR P0, PT, R19, 0x11, P0 ;  /* 0x000000111300780c */ /* 0x000fc80000701670 */
[----:B------:R-:W-:Y:S01]  /*3560*/  FSEL R14, R8, -INF , !P0 ;  /* 0xff800000080e7808 */ /* 0x000fe20004000000 */
[----:B------:R2:W1:Y:S01]  /*3570*/  MUFU.TANH R175, R70 ;  /* 0x0000004600af7308 */ /* 0x0004620000002400 */
[----:B------:R-:W-:-:S04]  /*3580*/  ISETP.GT.AND P0, PT, R17, 0x11, P1 ;  /* 0x000000111100780c */ /* 0x000fc80000f04270 */
[----:B------:R-:W-:-:S03]  /*3590*/  ISETP.LT.OR P0, PT, R19, 0x12, P0 ;  /* 0x000000121300780c */ /* 0x000fc60000701670 */
[----:B------:R2:W1:Y:S01]  /*35a0*/  MUFU.TANH R177, R66 ;  /* 0x0000004200b17308 */ /* 0x0004620000002400 */
[----:B------:R-:W-:Y:S02]  /*35b0*/  FSEL R12, R12, -INF , !P0 ;  /* 0xff8000000c0c7808 */ /* 0x000fe40004000000 */
[----:B------:R-:W-:-:S04]  /*35c0*/  ISETP.GT.AND P0, PT, R17, 0x18, P1 ;  /* 0x000000181100780c */ /* 0x000fc80000f04270 */
[----:B------:R-:W-:Y:S01]  /*35d0*/  ISETP.LT.OR P0, PT, R19, 0x19, P0 ;  /* 0x000000191300780c */ /* 0x000fe20000701670 */
[----:B------:R2:W1:Y:S03]  /*35e0*/  MUFU.TANH R143, R67 ;  /* 0x00000043008f7308 */ /* 0x0004660000002400 */
[----:B------:R-:W-:Y:S02]  /*35f0*/  FSEL R10, R10, -INF , !P0 ;  /* 0xff8000000a0a7808 */ /* 0x000fe40004000000 */
[----:B------:R-:W-:-:S03]  /*3600*/  ISETP.GT.AND P0, PT, R17, 0x19, P1 ;  /* 0x000000191100780c */ /* 0x000fc60000f04270 */
[----:B------:R-:W1:Y:S01]  /*3610*/  MUFU.TANH R23, R23 ;  /* 0x0000001700177308 */ /* 0x000e620000002400 */
[----:B------:R-:W-:-:S04]  /*3620*/  ISETP.LT.OR P0, PT, R19, 0x1a, P0 ;  /* 0x0000001a1300780c */ /* 0x000fc80000701670 */
[----:B------:R-:W-:Y:S01]  /*3630*/  FSEL R8, R0, -INF , !P0 ;  /* 0xff80000000087808 */ /* 0x000fe20004000000 */
[----:B------:R-:W-:Y:S01]  /*3640*/  FMUL.FTZ R0, R39, c[0x0][0x320] ;  /* 0x0000c80027007a20 */ /* 0x000fe20000410000 */
[----:B------:R-:W-:Y:S01]  /*3650*/  ISETP.GT.AND P0, PT, R17, 0x20, P1 ;  /* 0x000000201100780c */ /* 0x000fe20000f04270 */
[----:B------:R2:W1:Y:S03]  /*3660*/  MUFU.TANH R141, R74 ;  /* 0x0000004a008d7308 */ /* 0x0004660000002400 */
[----:B------:R-:W-:-:S04]  /*3670*/  ISETP.LT.OR P0, PT, R19, 0x21, P0 ;  /* 0x000000211300780c */ /* 0x000fc80000701670 */
[----:B------:R-:W-:Y:S01]  /*3680*/  FSEL R166, R166, -INF , !P0 ;  /* 0xff800000a6a67808 */ /* 0x000fe20004000000 */
[----:B------:R-:W1:Y:S01]  /*3690*/  MUFU.TANH R0, R0 ;  /* 0x0000000000007308 */ /* 0x000e620000002400 */
        /* <DEDUP_REMOVED lines=8> */
[----:B------:R-:W-:-:S04]  /*3720*/  ISETP.GT.AND P0, PT, R17, 0x29, P1 ;  /* 0x000000291100780c */ /* 0x000fc80000f04270 */
[----:B------:R-:W-:-:S04]  /*3730*/  ISETP.LT.OR P0, PT, R19, 0x2a, P0 ;  /* 0x0000002a1300780c */ /* 0x000fc80000701670 */
        /* <DEDUP_REMOVED lines=10> */
[----:B------:R-:W-:Y:S01]  /*37e0*/  ISETP.GT.AND P0, PT, R17, 0x39, P1 ;  /* 0x000000391100780c */ /* 0x000fe20000f04270 */
[----:B------:R-:W-:-:S03]  /*37f0*/  FMUL.FTZ R17, R51, c[0x0][0x320] ;  /* 0x0000c80033117a20 */ /* 0x000fc60000410000 */
[----:B------:R-:W-:Y:S01]  /*3800*/  ISETP.LT.OR P0, PT, R19, 0x3a, P0 ;  /* 0x0000003a1300780c */ /* 0x000fe20000701670 */
[----:B------:R-:W-:Y:S02]  /*3810*/  FMUL.FTZ R19, R46, c[0x0][0x320] ;  /* 0x0000c8002e137a20 */ /* 0x000fe40000410000 */
[----:B------:R-:W1:Y:S01]  /*3820*/  MUFU.TANH R17, R17 ;  /* 0x0000001100117308 */ /* 0x000e620000002400 */
[----:B------:R-:W-:-:S07]  /*3830*/  FSEL R140, R140, -INF , !P0 ;  /* 0xff8000008c8c7808 */ /* 0x000fce0004000000 */
[----:B------:R-:W1:Y:S01]  /*3840*/  MUFU.TANH R19, R19 ;  /* 0x0000001300137308 */ /* 0x000e620000002400 */
[----:B------:R-:W-:Y:S05]  /*3850*/  @!P3 BRA `(.L_x_874) ;  /* 0x000001500000b947 */ /* 0x000fea0003800000 */
[----:B--234-:R-:W-:Y:S01]  /*3860*/  IADD3 R24, -R203, R194, R24 ;  /* 0x000000c2cb187210 */ /* 0x01cfe20007ffe118 */
        /* <DEDUP_REMOVED lines=10> */
.L_x_876:
[----:B------:R-:W-:-:S04]  /*3910*/  MOV R9, c[0x0][0x32c] ;  /* 0x0000cb0000097a02 */ /* 0x000fc80000000f00 */
[----:B------:R-:W-:-:S13]  /*3920*/  ISETP.NE.AND P0, PT, R9, 0x1, PT ;  /* 0x000000010900780c */ /* 0x000fda0003f05270 */
[----:B------:R-:W-:-:S05]  /*3930*/  @P0 IMAD.HI.U32 R9, R24, c[0x0][0x330], RZ ;  /* 0x0000cc0018090a27 */ /* 0x000fca00078e00ff */
[----:B------:R-:W-:Y:S02]  /*3940*/  @P0 SHF.R.U32.HI R24, RZ, c[0x0][0x334], R9 ;  /* 0x0000cd00ff180a19 */ /* 0x000fe40000011609 */
.L_x_877:
[----:B------:R-:W-:Y:S05]  /*3950*/  BSYNC B0 ;  /* 0x0000000000007941 */ /* 0x000fea0003800000 */
.L_x_875:
[----:B------:R-:W-:-:S04]  /*3960*/  IMAD R24, R24, c[0x0][0x32c], -R5 ;  /* 0x0000cb0018187a24 */ /* 0x000fc800078e0a05 */
[----:B------:R-:W-:-:S05]  /*3970*/  IMAD.IADD R24, R24, 0x1, -R211 ;  /* 0x0000000118187824 */ /* 0x000fca00078e0ad3 */
[----:B------:R-:W-:Y:S02]  /*3980*/  IADD3 R5, R24, c[0x0][0x32c], RZ ;  /* 0x0000cb0018057a10 */ /* 0x000fe40007ffe0ff */
[----:B------:R-:W-:Y:S02]  /*3990*/  IMNMX R21, R21, R24, !PT ;  /* 0x0000001815157217 */ /* 0x000fe40007800200 */
[----:B------:R-:W-:Y:S02]  /*39a0*/  IMNMX R20, R20, R5, PT ;  /* 0x0000000514147217 */ /* 0x000fe40003800200 */
.L_x_874:
[----:B--234-:R-:W-:Y:S01]  /*39b0*/  ISETP.GT.AND P0, PT, R21, 0x1, P1 ;  /* 0x000000011500780c */ /* 0x01cfe20000f04270 */
[----:B------:R-:W-:-:S04]  /*39c0*/  DEPBAR.LE SB0, 0x2 ;  /* 0x000080800000791a */ /* 0x000fc80000000000 */
[----:B------:R-:W-:Y:S01]  /*39d0*/  BAR.SYNC.DEFER_BLOCKING 0x0 ;  /* 0x0000000000007b1d */ /* 0x000fe20000010000 */
[----:B------:R-:W-:Y:S01]  /*39e0*/  ISETP.LT.OR P0, PT, R20, 0x2, P0 ;  /* 0x000000021400780c */ /* 0x000fe20000701670 */
[----:B------:R-:W-:Y:S01]  /*39f0*/  IMAD.SHL.U32 R135, R4, 0x2, RZ ;  /* 0x0000000204877824 */ /* 0x000fe200078e00ff */
[C---:B------:R-:W-:Y:S02]  /*3a00*/  IADD3 R9, R132.reuse, -0x3, RZ ;  /* 0xfffffffd84097810 */ /* 0x040fe40007ffe0ff */
[----:B-1----:R-:W-:Y:S01]  /*3a10*/  FSEL R17, R17, -INF , !P0 ;  /* 0xff80000011117808 */ /* 0x002fe20004000000 */
[--C-:B------:R-:W-:Y:S01]  /*3a20*/  IMAD R134, R3, 0x2, R135.reuse ;  /* 0x0000000203867824 */ /* 0x100fe200078e0287 */
[----:B------:R-:W-:Y:S01]  /*3a30*/  ISETP.GT.AND P0, PT, R21, 0x8, P1 ;  /* 0x000000081500780c */ /* 0x000fe20000f04270 */
[C---:B------:R-:W-:Y:S01]  /*3a40*/  IMAD.IADD R172, R187.reuse, 0x1, R135 ;  /* 0x00000001bbac7824 */ /* 0x040fe200078e0287 */
[----:B------:R-:W-:Y:S01]  /*3a50*/  IADD3 R220, R132, -0x2, RZ ;  /* 0xfffffffe84dc7810 */ /* 0x000fe20007ffe0ff */
[----:B------:R-:W-:Y:S01]  /*3a60*/  IMAD.IADD R165, R187, 0x1, R134 ;  /* 0x00000001bba57824 */ /* 0x000fe200078e0286 */
[----:B------:R-:W-:Y:S01]  /*3a70*/  ISETP.LT.OR P0, PT, R20, 0x9, P0 ;  /* 0x000000091400780c */ /* 0x000fe20000701670 */
[----:B------:R-:W-:-:S03]  /*3a80*/  IMAD R3, R3, 0x2, R172 ;  /* 0x0000000203037824 */ /* 0x000fc600078e02ac */
[----:B------:R-:W-:Y:S02]  /*3a90*/  FSEL R5, R19, -INF , !P0 ;  /* 0xff80000013057808 */ /* 0x000fe40004000000 */
[C---:B------:R-:W-:Y:S01]  /*3aa0*/  ISETP.GE.AND P0, PT, R9.reuse, R193, PT ;  /* 0x000000c10900720c */ /* 0x040fe20003f06270 */
[----:B------:R-:W-:Y:S04]  /*3ab0*/  LDSM.16.MT88.4 R40, [R135+0x2100] ;  /* 0x002100008728783b */ /* 0x000fe80000004200 */
[----:B------:R-:W-:Y:S08]  /*3ac0*/  LDSM.16.MT88.4 R56, [R134+0x2100] ;  /* 0x002100008638783b */ /* 0x000ff00000004200 */
[----:B------:R-:W-:Y:S01]  /*3ad0*/  @P0 SHF.R.S32.HI R24, RZ, 0x1f, R9 ;  /* 0x0000001fff180819 */ /* 0x000fe20000011409 */
[----:B------:R-:W-:Y:S01]  /*3ae0*/  @P0 IMAD R6, R6, R9, RZ ;  /* 0x0000000906060224 */ /* 0x000fe200078e02ff */
[----:B------:R-:W-:Y:S01]  /*3af0*/  LDSM.16.MT88.4 R124, [R135+0x100] ;  /* 0x00010000877c783b */ /* 0x000fe20000004200 */
[----:B------:R-:W-:-:S03]  /*3b00*/  @P0 IMAD.WIDE.U32 R26, R9, R7, R212 ;  /* 0x00000007091a0225 */ /* 0x000fc600078e00d4 */
[----:B------:R-:W-:Y:S01]  /*3b10*/  LDSM.16.MT88.4 R116, [R172+0x100] ;  /* 0x00010000ac74783b */ /* 0x000fe20000004200 */
[----:B------:R-:W-:Y:S01]  /*3b20*/  @P0 IMAD R6, R24, R7, R6 ;  /* 0x0000000718060224 */ /* 0x000fe200078e0206 */
[----:B------:R-:W-:Y:S02]  /*3b30*/  @P0 LEA R148, P2, R26, c[0x0][0x1c8], 0x1 ;  /* 0x000072001a940a11 */ /* 0x000fe400078408ff */
[----:B------:R-:W-:Y:S01]  /*3b40*/  FMNMX.FTZ R7, R48, R18, !PT ;  /* 0x0000001230077209 */ /* 0x000fe20007810000 */
[----:B------:R-:W-:Y:S01]  /*3b50*/  @P0 IMAD.IADD R6, R27, 0x1, R6 ;  /* 0x000000011b060824 */ /* 0x000fe200078e0206 */
[----:B------:R-:W-:Y:S02]  /*3b60*/  LDSM.16.MT88.4 R108, [R134+0x100] ;  /* 0x00010000866c783b */ /* 0x000fe40000004200 */
[----:B------:R-:W-:Y:S02]  /*3b70*/  FMNMX.FTZ R7, R16, R7, !PT ;  /* 0x0000000710077209 */ /* 0x000fe40007810000 */
[----:B------:R-:W-:Y:S01]  /*3b80*/  @P0 LEA.HI.X R149, R26, c[0x0][0x1cc], R6, 0x1, P2 ;  /* 0x000073001a950a11 */ /* 0x000fe200010f0c06 */
[----:B------:R-:W-:Y:S01]  /*3b90*/  LDSM.16.MT88.4 R100, [R3+0x100] ;  /* 0x000100000364783b */ /* 0x000fe20000004200 */
[----:B------:R-:W-:-:S02]  /*3ba0*/  ISETP.GT.AND P2, PT, R21, 0x9, P1 ;  /* 0x000000091500780c */ /* 0x000fc40000f44270 */
[----:B------:R-:W-:Y:S01]  /*3bb0*/  FMNMX.FTZ R7, R30, R7, !PT ;  /* 0x000000071e077209 */ /* 0x000fe20007810000 */
[----:B------:R-:W-:Y:S01]  /*3bc0*/  LDSM.16.MT88.4 R64, [R165+0x2100] ;  /* 0x00210000a540783b */ /* 0x000fe20000004200 */
[----:B------:R-:W-:Y:S02]  /*3bd0*/  ISETP.LT.OR P2, PT, R20, 0xa, P2 ;  /* 0x0000000a1400780c */ /* 0x000fe40001741670 */
[----:B------:R-:W-:Y:S01]  /*3be0*/  FMNMX.FTZ R7, R14, R7, !PT ;  /* 0x000000070e077209 */ /* 0x000fe20007810000 */
[----:B------:R-:W-:Y:S01]  /*3bf0*/  LDSM.16.MT88.4 R72, [R135+0x4100] ;  /* 0x004100008748783b */ /* 0x000fe20000004200 */
[----:B------:R-:W-:Y:S02]  /*3c00*/  FSEL R157, R157, -INF , !P2 ;  /* 0xff8000009d9d7808 */ /* 0x000fe40005000000 */
[----:B------:R-:W-:Y:S01]  /*3c10*/  ISETP.GT.AND P2, PT, R21, 0x10, P1 ;  /* 0x000000101500780c */ /* 0x000fe20000f44270 */
[----:B------:R-:W-:Y:S01]  /*3c20*/  LDSM.16.MT88.4 R80, [R172+0x4100] ;  /* 0x00410000ac50783b */ /* 0x000fe20000004200 */
[----:B------:R-:W-:-:S02]  /*3c30*/  FMNMX.FTZ R7, R12, R7, !PT ;  /* 0x000000070c077209 */ /* 0x000fc40007810000 */
[----:B------:R-:W-:Y:S01]  /*3c40*/  ISETP.LT.OR P2, PT, R20, 0x11, P2 ;  /* 0x000000111400780c */ /* 0x000fe20001741670 */
[----:B------:R-:W-:Y:S01]  /*3c50*/  LDSM.16.MT88.4 R88, [R134+0x4100] ;  /* 0x004100008658783b */ /* 0x000fe20000004200 */
[----:B------:R-:W-:Y:S02]  /*3c60*/  FMNMX.FTZ R7, R10, R7, !PT ;  /* 0x000000070a077209 */ /* 0x000fe40007810000 */
[----:B------:R-:W-:Y:S01]  /*3c70*/  FSEL R15, R22, -INF , !P2 ;  /* 0xff800000160f7808 */ /* 0x000fe20005000000 */
[----:B------:R-:W-:Y:S01]  /*3c80*/  LDSM.16.MT88.4 R136, [R172+0x900] ;  /* 0x00090000ac88783b */ /* 0x000fe20000004200 */
[----:B------:R-:W-:Y:S02]  /*3c90*/  ISETP.GT.AND P2, PT, R21, 0x11, P1 ;  /* 0x000000111500780c */ /* 0x000fe40000f44270 */
[----:B------:R-:W-:Y:S01]  /*3ca0*/  FMNMX.FTZ R7, R8, R7, !PT ;  /* 0x0000000708077209 */ /* 0x000fe20007810000 */
[----:B------:R-:W-:Y:S01]  /*3cb0*/  LDSM.16.MT88.4 R32, [R134+0x900] ;  /* 0x000900008620783b */ /* 0x000fe20000004200 */
[----:B------:R-:W-:-:S02]  /*3cc0*/  ISETP.LT.OR P2, PT, R20, 0x12, P2 ;  /* 0x000000121400780c */ /* 0x000fc40001741670 */
[----:B------:R-:W-:Y:S01]  /*3cd0*/  FMNMX.FTZ R7, R166, R7, !PT ;  /* 0x00000007a6077209 */ /* 0x000fe20007810000 */
[----:B------:R-:W-:Y:S01]  /*3ce0*/  LDSM.16.MT88.4 R24, [R172+0x2900] ;  /* 0x00290000ac18783b */ /* 0x000fe20000004200 */
[----:B------:R-:W-:Y:S02]  /*3cf0*/  FSEL R13, R23, -INF , !P2 ;  /* 0xff800000170d7808 */ /* 0x000fe40005000000 */
[----:B------:R-:W-:Y:S02]  /*3d00*/  ISETP.GT.AND P2, PT, R21, 0x18, P1 ;  /* 0x000000181500780c */ /* 0x000fe40000f44270 */
[----:B------:R-:W-:Y:S02]  /*3d10*/  FMNMX.FTZ R7, R176, R7, !PT ;  /* 0x00000007b0077209 */ /* 0x000fe40007810000 */
[----:B------:R-:W-:Y:S02]  /*3d20*/  ISETP.LT.OR P2, PT, R20, 0x19, P2 ;  /* 0x000000191400780c */ /* 0x000fe40001741670 */
[----:B------:R-:W-:-:S02]  /*3d30*/  FMNMX.FTZ R7, R174, R7, !PT ;  /* 0x00000007ae077209 */ /* 0x000fc40007810000 */
[----:B------:R-:W-:Y:S02]  /*3d40*/  FSEL R11, R2, -INF , !P2 ;  /* 0xff800000020b7808 */ /* 0x000fe40005000000 */
[----:B------:R-:W-:Y:S02]  /*3d50*/  ISETP.GT.AND P2, PT, R21, 0x19, P1 ;  /* 0x000000191500780c */ /* 0x000fe40000f44270 */
[----:B------:R-:W-:Y:S02]  /*3d60*/  FMNMX.FTZ R7, R168, R7, !PT ;  /* 0x00000007a8077209 */ /* 0x000fe40007810000 */
[----:B------:R-:W-:Y:S02]  /*3d70*/  ISETP.LT.OR P2, PT, R20, 0x1a, P2 ;  /* 0x0000001a1400780c */ /* 0x000fe40001741670 */
[----:B------:R-:W-:Y:S02]  /*3d80*/  FMNMX.FTZ R7, R180, R7, !PT ;  /* 0x00000007b4077209 */ /* 0x000fe40007810000 */
[----:B------:R-:W-:-:S02]  /*3d90*/  FSEL R9, R0, -INF , !P2 ;  /* 0xff80000000097808 */ /* 0x000fc40005000000 */
[----:B------:R-:W-:Y:S02]  /*3da0*/  ISETP.GT.AND P2, PT, R21, 0x20, P1 ;  /* 0x000000201500780c */ /* 0x000fe40000f44270 */
[----:B------:R-:W-:Y:S02]  /*3db0*/  FMNMX.FTZ R7, R178, R7, !PT ;  /* 0x00000007b2077209 */ /* 0x000fe40007810000 */
[----:B------:R-:W-:Y:S02]  /*3dc0*/  ISETP.LT.OR P2, PT, R20, 0x21, P2 ;  /* 0x000000211400780c */ /* 0x000fe40001741670 */
[----:B------:R-:W-:Y:S02]  /*3dd0*/  FMNMX.FTZ R7, R142, R7, !PT ;  /* 0x000000078e077209 */ /* 0x000fe40007810000 */
[----:B------:R-:W-:Y:S02]  /*3de0*/  FSEL R173, R173, -INF , !P2 ;  /* 0xff800000adad7808 */ /* 0x000fe40005000000 */
[----:B------:R-:W-:-:S02]  /*3df0*/  ISETP.GT.AND P2, PT, R21, 0x21, P1 ;  /* 0x000000211500780c */ /* 0x000fc40000f44270 */
[----:B------:R-:W-:Y:S02]  /*3e00*/  FMNMX.FTZ R0, R140, R7, !PT ;  /* 0x000000078c007209 */ /* 0x000fe40007810000 */
[----:B------:R-:W-:-:S03]  /*3e10*/  ISETP.LT.OR P2, PT, R20, 0x22, P2 ;  /* 0x000000221400780c */ /* 0x000fc60001741670 */
[----:B------:R-:W1:Y:S01]  /*3e20*/  SHFL.BFLY PT, R7, R0, 0x2, 0x1f ;  /* 0x0c401f0000077f89 */ /* 0x000e6200000e0000 */
[----:B------:R-:W-:Y:S02]  /*3e30*/  FSEL R183, R183, -INF , !P2 ;  /* 0xff800000b7b77808 */ /* 0x000fe40005000000 */
[----:B------:R-:W-:-:S04]  /*3e40*/  ISETP.GT.AND P2, PT, R21, 0x28, P1 ;  /* 0x000000281500780c */ /* 0x000fc80000f44270 */
[----:B------:R-:W-:-:S04]  /*3e50*/  ISETP.LT.OR P2, PT, R20, 0x29, P2 ;  /* 0x000000291400780c */ /* 0x000fc80001741670 */
[----:B------:R-:W-:Y:S02]  /*3e60*/  FSEL R175, R175, -INF , !P2 ;  /* 0xff800000afaf7808 */ /* 0x000fe40005000000 */
[----:B------:R-:W-:-:S04]  /*3e70*/  ISETP.GT.AND P2, PT, R21, 0x29, P1 ;  /* 0x000000291500780c */ /* 0x000fc80000f44270 */
[----:B------:R-:W-:-:S04]  /*3e80*/  ISETP.LT.OR P2, PT, R20, 0x2a, P2 ;  /* 0x0000002a1400780c */ /* 0x000fc80001741670 */
[----:B------:R-:W-:Y:S02]  /*3e90*/  FSEL R181, R181, -INF , !P2 ;  /* 0xff800000b5b57808 */ /* 0x000fe40005000000 */
[----:B------:R-:W-:Y:S02]  /*3ea0*/  ISETP.GT.AND P2, PT, R21, 0x30, P1 ;  /* 0x000000301500780c */ /* 0x000fe40000f44270 */
[----:B-1----:R-:W-:Y:S02]  /*3eb0*/  FMNMX.FTZ R7, R0, R7, !PT ;  /* 0x0000000700077209 */ /* 0x002fe40007810000 */
        /* <DEDUP_REMOVED lines=9> */
[C---:B------:R-:W-:Y:S02]  /*3f50*/  ISETP.GT.AND P2, PT, R21.reuse, RZ, P1 ;  /* 0x000000ff1500720c */ /* 0x040fe40000f44270 */
[----:B------:R-:W-:Y:S02]  /*3f60*/  ISETP.GT.AND P1, PT, R21, 0x39, P1 ;  /* 0x000000391500780c */ /* 0x000fe40000f24270 */
[C---:B------:R-:W-:Y:S02]  /*3f70*/  ISETP.LT.OR P2, PT, R20.reuse, 0x1, P2 ;  /* 0x000000011400780c */ /* 0x040fe40001741670 */
[----:B------:R-:W-:Y:S02]  /*3f80*/  ISETP.LT.OR P1, PT, R20, 0x3a, P1 ;  /* 0x0000003a1400780c */ /* 0x000fe40000f21670 */
[----:B------:R-:W-:Y:S01]  /*3f90*/  FSEL R28, R28, -INF , !P2 ;  /* 0xff8000001c1c7808 */ /* 0x000fe20005000000 */
[----:B------:R-:W-:Y:S01]  /*3fa0*/  LDSM.16.MT88.4 R20, [R135+0x900] ;  /* 0x000900008714783b */ /* 0x000fe20000004200 */
[----:B------:R-:W-:-:S02]  /*3fb0*/  FSEL R171, R171, -INF , !P1 ;  /* 0xff800000abab7808 */ /* 0x000fc40004800000 */
[----:B------:R-:W-:Y:S02]  /*3fc0*/  FMNMX.FTZ R6, R28, R17, !PT ;  /* 0x000000111c067209 */ /* 0x000fe40007810000 */
[----:B-1----:R-:W-:Y:S02]  /*3fd0*/  FMNMX.FTZ R2, R7, R2, !PT ;  /* 0x0000000207027209 */ /* 0x002fe40007810000 */
[----:B------:R-:W-:Y:S02]  /*3fe0*/  FMNMX.FTZ R6, R5, R6, !PT ;  /* 0x0000000605067209 */ /* 0x000fe40007810000 */
[----:B------:R-:W-:Y:S01]  /*3ff0*/  @P0 LEA R146, P1, R200, R148, 0x1 ;  /* 0x00000094c8920211 */ /* 0x000fe200078208ff */
[----:B------:R-:W-:Y:S01]  /*4000*/  FMUL.FTZ R179, R2, c[0x0][0x2d0] ;  /* 0x0000b40002b37a20 */ /* 0x000fe20000410000 */
[----:B------:R-:W-:Y:S02]  /*4010*/  FMNMX.FTZ R6, R157, R6, !PT ;  /* 0x000000069d067209 */ /* 0x000fe40007810000 */
[----:B------:R-:W-:-:S02]  /*4020*/  @P0 LEA.HI.X R147, R200, R149, R199, 0x1, P1 ;  /* 0x00000095c8930211 */ /* 0x000fc400008f0cc7 */
[----:B------:R-:W-:Y:S02]  /*4030*/  FMNMX.FTZ R6, R15, R6, !PT ;  /* 0x000000060f067209 */ /* 0x000fe40007810000 */
[----:B------:R-:W-:Y:S02]  /*4040*/  FSETP.NEU.FTZ.AND P1, PT, R2, -INF , PT ;  /* 0xff8000000200780b */ /* 0x000fe40003f3d000 */
[----:B------:R-:W-:Y:S02]  /*4050*/  FMNMX.FTZ R6, R13, R6, !PT ;  /* 0x000000060d067209 */ /* 0x000fe40007810000 */
[----:B------:R-:W-:Y:S02]  /*4060*/  FSEL R179, R179, RZ, P1 ;  /* 0x000000ffb3b37208 */ /* 0x000fe40000800000 */
[----:B------:R-:W-:Y:S02]  /*4070*/  FMNMX.FTZ R6, R11, R6, !PT ;  /* 0x000000060b067209 */ /* 0x000fe40007810000 */
[----:B------:R-:W-:Y:S01]  /*4080*/  ISETP.NE.AND P2, PT, R196, 0x1, PT ;  /* 0x00000001c400780c */ /* 0x000fe20003f45270 */
[--C-:B------:R-:W-:Y:S01]  /*4090*/  FFMA.FTZ R161, R48, c[0x0][0x2d0], -R179.reuse ;  /* 0x0000b40030a17a23 */ /* 0x100fe200000108b3 */
[----:B------:R-:W-:Y:S01]  /*40a0*/  FMNMX.FTZ R6, R9, R6, !PT ;  /* 0x0000000609067209 */ /* 0x000fe20007810000 */
[--C-:B------:R-:W-:Y:S01]  /*40b0*/  FFMA.FTZ R160, R18, c[0x0][0x2d0], -R179.reuse ;  /* 0x0000b40012a07a23 */ /* 0x100fe200000108b3 */
[----:B------:R-:W-:Y:S01]  /*40c0*/  LDSM.16.MT88.4 R48, [R172+0x2100] ;  /* 0x00210000ac30783b */ /* 0x000fe20000004200 */
[--C-:B------:R-:W-:Y:S01]  /*40d0*/  FFMA.FTZ R158, R16, c[0x0][0x2d0], -R179.reuse ;  /* 0x0000b400109e7a23 */ /* 0x100fe200000108b3 */
[----:B------:R-:W-:Y:S01]  /*40e0*/  FMNMX.FTZ R6, R173, R6, !PT ;  /* 0x00000006ad067209 */ /* 0x000fe20007810000 */
[--C-:B------:R-:W-:Y:S01]  /*40f0*/  FFMA.FTZ R155, R30, c[0x0][0x2d0], -R179.reuse ;  /* 0x0000b4001e9b7a23 */ /* 0x100fe200000108b3 */
[----:B------:R-:W-:Y:S01]  /*4100*/  MUFU.EX2 R161, R161 ;  /* 0x000000a100a17308 */ /* 0x000fe20000000800 */
[--C-:B------:R-:W-:Y:S01]  /*4110*/  FFMA.FTZ R153, R10, c[0x0][0x2d0], -R179.reuse ;  /* 0x0000b4000a997a23 */ /* 0x100fe200000108b3 */
[----:B------:R-:W-:Y:S01]  /*4120*/  FMNMX.FTZ R6, R183, R6, !PT ;  /* 0x00000006b7067209 */ /* 0x000fe20007810000 */
[----:B------:R-:W-:-:S02]  /*4130*/  FFMA.FTZ R150, R8, c[0x0][0x2d0], -R179 ;  /* 0x0000b40008967a23 */ /* 0x000fc400000108b3 */
[--C-:B------:R-:W-:Y:S01]  /*4140*/  FFMA.FTZ R159, R14, c[0x0][0x2d0], -R179.reuse ;  /* 0x0000b4000e9f7a23 */ /* 0x100fe200000108b3 */
[----:B------:R-:W-:Y:S01]  /*4150*/  FMNMX.FTZ R6, R175, R6, !PT ;  /* 0x00000006af067209 */ /* 0x000fe20007810000 */
[--C-:B------:R-:W-:Y:S01]  /*4160*/  FFMA.FTZ R154, R12, c[0x0][0x2d0], -R179.reuse ;  /* 0x0000b4000c9a7a23 */ /* 0x100fe200000108b3 */
[----:B------:R-:W1:Y:S01]  /*4170*/  MUFU.EX2 R160, R160 ;  /* 0x000000a000a07308 */ /* 0x000e620000000800 */
[--C-:B------:R-:W-:Y:S01]  /*4180*/  FFMA.FTZ R169, R176, c[0x0][0x2d0], -R179.reuse ;  /* 0x0000b400b0a97a23 */ /* 0x100fe200000108b3 */
[----:B------:R-:W-:Y:S01]  /*4190*/  FMNMX.FTZ R6, R181, R6, !PT ;  /* 0x00000006b5067209 */ /* 0x000fe20007810000 */
[--C-:B------:R-:W-:Y:S02]  /*41a0*/  FFMA.FTZ R167, R174, c[0x0][0x2d0], -R179.reuse ;  /* 0x0000b400aea77a23 */ /* 0x100fe400000108b3 */
[--C-:B------:R-:W-:Y:S01]  /*41b0*/  FFMA.FTZ R166, R166, c[0x0][0x2d0], -R179.reuse ;  /* 0x0000b400a6a67a23 */ /* 0x100fe200000108b3 */
[----:B------:R-:W-:Y:S01]  /*41c0*/  FMNMX.FTZ R6, R177, R6, !PT ;  /* 0x00000006b1067209 */ /* 0x000fe20007810000 */
[--C-:B------:R-:W-:Y:S01]  /*41d0*/  FFMA.FTZ R168, R168, c[0x0][0x2d0], -R179.reuse ;  /* 0x0000b400a8a87a23 */ /* 0x100fe200000108b3 */
[----:B------:R-:W-:Y:S01]  /*41e0*/  MUFU.EX2 R158, R158 ;  /* 0x0000009e009e7308 */ /* 0x000fe20000000800 */
[--C-:B------:R-:W-:Y:S01]  /*41f0*/  FFMA.FTZ R180, R180, c[0x0][0x2d0], -R179.reuse ;  /* 0x0000b400b4b47a23 */ /* 0x100fe200000108b3 */
[----:B------:R-:W-:Y:S01]  /*4200*/  FMNMX.FTZ R6, R143, R6, !PT ;  /* 0x000000068f067209 */ /* 0x000fe20007810000 */
[----:B------:R-:W-:-:S03]  /*4210*/  FFMA.FTZ R217, R140, c[0x0][0x2d0], -R179 ;  /* 0x0000b4008cd97a23 */ /* 0x000fc600000108b3 */
[----:B------:R-:W-:Y:S02]  /*4220*/  FMNMX.FTZ R6, R141, R6, !PT ;  /* 0x000000068d067209 */ /* 0x000fe40007810000 */
[----:B------:R-:W2:Y:S01]  /*4230*/  MUFU.EX2 R155, R155 ;  /* 0x0000009b009b7308 */ /* 0x000ea20000000800 */
[----:B-1----:R-:W-:Y:S01]  /*4240*/  F2FP.BF16.PACK_AB R96, R160, R161 ;  /* 0x000000a1a060723e */ /* 0x002fe200000010ff */
[----:B------:R-:W-:Y:S01]  /*4250*/  FADD.FTZ R161, R161, R160 ;  /* 0x000000a0a1a17221 */ /* 0x000fe20000010000 */
[----:B------:R-:W-:-:S05]  /*4260*/  FMNMX.FTZ R6, R171, R6, !PT ;  /* 0x00000006ab067209 */ /* 0x000fca0007810000 */
[----:B------:R-:W1:Y:S01]  /*4270*/  SHFL.BFLY PT, R7, R6, 0x2, 0x1f ;  /* 0x0c401f0006077f89 */ /* 0x000e6200000e0000 */
[----:B------:R-:W-:Y:S01]  /*4280*/  MUFU.EX2 R159, R159 ;  /* 0x0000009f009f7308 */ /* 0x000fe20000000800 */
[----:B--2---:R-:W-:-:S07]  /*4290*/  F2FP.BF16.PACK_AB R98, R155, R158 ;  /* 0x0000009e9b62723e */ /* 0x004fce00000010ff */
[----:B------:R-:W-:Y:S01]  /*42a0*/  MUFU.EX2 R154, R154 ;  /* 0x0000009a009a7308 */ /* 0x000fe20000000800 */
[----:B------:R-:W-:-:S04]  /*42b0*/  FADD.FTZ R158, R158, R161 ;  /* 0x000000a19e9e7221 */ /* 0x000fc80000010000 */
[----:B------:R-:W-:-:S03]  /*42c0*/  FADD.FTZ R158, R155, R158 ;  /* 0x0000009e9b9e7221 */ /* 0x000fc60000010000 */
[----:B------:R-:W-:Y:S01]  /*42d0*/  MUFU.EX2 R153, R153 ;  /* 0x0000009900997308 */ /* 0x000fe20000000800 */
[----:B-1----:R-:W-:-:S07]  /*42e0*/  FMNMX.FTZ R7, R6, R7, !PT ;  /* 0x0000000706077209 */ /* 0x002fce0007810000 */
[----:B------:R-:W-:Y:S01]  /*42f0*/  MUFU.EX2 R150, R150 ;  /* 0x0000009600967308 */ /* 0x000fe20000000800 */
[----:B------:R-:W1:Y:S07]  /*4300*/  SHFL.BFLY PT, R0, R7, 0x1, 0x1f ;  /* 0x0c201f0007007f89 */ /* 0x000e6e00000e0000 */
[----:B------:R-:W-:Y:S08]  /*4310*/  MUFU.EX2 R166, R166 ;  /* 0x000000a600a67308 */ /* 0x000ff00000000800 */
[----:B------:R-:W-:Y:S08]  /*4320*/  MUFU.EX2 R169, R169 ;  /* 0x000000a900a97308 */ /* 0x000ff00000000800 */
[----:B------:R-:W-:Y:S01]  /*4330*/  MUFU.EX2 R167, R167 ;  /* 0x000000a700a77308 */ /* 0x000fe20000000800 */
[----:B-1----:R-:W-:-:S04]  /*4340*/  FMNMX.FTZ R0, R7, R0, !PT ;  /* 0x0000000007007209 */ /* 0x002fc80007810000 */
[C---:B------:R-:W-:Y:S01]  /*4350*/  FSETP.NEU.FTZ.AND P1, PT, R0.reuse, -INF , PT ;  /* 0xff8000000000780b */ /* 0x040fe20003f3d000 */
[----:B------:R-:W-:Y:S02]  /*4360*/  FMUL.FTZ R170, R0, c[0x0][0x2d0] ;  /* 0x0000b40000aa7a20 */ /* 0x000fe40000410000 */
[----:B------:R-:W-:Y:S03]  /*4370*/  MUFU.EX2 R168, R168 ;  /* 0x000000a800a87308 */ /* 0x000fe60000000800 */
[----:B------:R-:W-:-:S05]  /*4380*/  FSEL R170, R170, RZ, P1 ;  /* 0x000000ffaaaa7208 */ /* 0x000fca0000800000 */
[----:B------:R-:W-:Y:S01]  /*4390*/  MUFU.EX2 R180, R180 ;  /* 0x000000b400b47308 */ /* 0x000fe20000000800 */
[--C-:B------:R-:W-:Y:S02]  /*43a0*/  FFMA.FTZ R163, R28, c[0x0][0x2d0], -R170.reuse ;  /* 0x0000b4001ca37a23 */ /* 0x100fe400000108aa */
[--C-:B------:R-:W-:Y:S01]  /*43b0*/  FFMA.FTZ R162, R17, c[0x0][0x2d0], -R170.reuse ;  /* 0x0000b40011a27a23 */ /* 0x100fe200000108aa */
[----:B------:R-:W-:Y:S01]  /*43c0*/  LDSM.16.MT88.4 R28, [R165+0x900] ;  /* 0x00090000a51c783b */ /* 0x000fe20000004200 */
[--C-:B------:R-:W-:Y:S02]  /*43d0*/  FFMA.FTZ R164, R5, c[0x0][0x2d0], -R170.reuse ;  /* 0x0000b40005a47a23 */ /* 0x100fe400000108aa */
[--C-:B------:R-:W-:Y:S01]  /*43e0*/  FFMA.FTZ R157, R157, c[0x0][0x2d0], -R170.reuse ;  /* 0x0000b4009d9d7a23 */ /* 0x100fe200000108aa */
[----:B------:R1:W2:Y:S01]  /*43f0*/  LDSM.16.MT88.4 R4, [R3+0x4100] ;  /* 0x004100000304783b */ /* 0x0002a20000004200 */
[----:B------:R-:W-:Y:S01]  /*4400*/  MUFU.EX2 R163, R163 ;  /* 0x000000a300a37308 */ /* 0x000fe20000000800 */
[----:B------:R-:W-:-:S02]  /*4410*/  FFMA.FTZ R152, R11, c[0x0][0x2d0], -R170 ;  /* 0x0000b4000b987a23 */ /* 0x000fc400000108aa */
[----:B------:R-:W-:Y:S01]  /*4420*/  LDSM.16.MT88.4 R16, [R134+0x2900] ;  /* 0x002900008610783b */ /* 0x000fe20000004200 */
[--C-:B------:R-:W-:Y:S02]  /*4430*/  FFMA.FTZ R156, R15, c[0x0][0x2d0], -R170.reuse ;  /* 0x0000b4000f9c7a23 */ /* 0x100fe400000108aa */
[--C-:B------:R-:W-:Y:S02]  /*4440*/  FFMA.FTZ R151, R13, c[0x0][0x2d0], -R170.reuse ;  /* 0x0000b4000d977a23 */ /* 0x100fe400000108aa */
[----:B------:R-:W3:Y:S01]  /*4450*/  MUFU.EX2 R162, R162 ;  /* 0x000000a200a27308 */ /* 0x000ee20000000800 */
[----:B------:R-:W-:Y:S01]  /*4460*/  LDSM.16.MT88.4 R12, [R165+0x2900] ;  /* 0x00290000a50c783b */ /* 0x000fe20000004200 */
[--C-:B------:R-:W-:Y:S02]  /*4470*/  FFMA.FTZ R173, R173, c[0x0][0x2d0], -R170.reuse ;  /* 0x0000b400adad7a23 */ /* 0x100fe400000108aa */
[--C-:B------:R-:W-:Y:S02]  /*4480*/  FFMA.FTZ R174, R183, c[0x0][0x2d0], -R170.reuse ;  /* 0x0000b400b7ae7a23 */ /* 0x100fe400000108aa */
[----:B------:R-:W-:-:S02]  /*4490*/  FFMA.FTZ R175, R175, c[0x0][0x2d0], -R170 ;  /* 0x0000b400afaf7a23 */ /* 0x000fc400000108aa */
[----:B------:R-:W-:Y:S01]  /*44a0*/  MUFU.EX2 R164, R164 ;  /* 0x000000a400a47308 */ /* 0x000fe20000000800 */
[--C-:B------:R-:W-:Y:S02]  /*44b0*/  FFMA.FTZ R176, R181, c[0x0][0x2d0], -R170.reuse ;  /* 0x0000b400b5b07a23 */ /* 0x100fe400000108aa */
[--C-:B------:R-:W-:Y:S02]  /*44c0*/  FFMA.FTZ R181, R178, c[0x0][0x2d0], -R179.reuse ;  /* 0x0000b400b2b57a23 */ /* 0x100fe400000108b3 */
[----:B------:R-:W-:Y:S02]  /*44d0*/  FFMA.FTZ R178, R142, c[0x0][0x2d0], -R179 ;  /* 0x0000b4008eb27a23 */ /* 0x000fe400000108b3 */
[--C-:B-1----:R-:W-:Y:S01]  /*44e0*/  FFMA.FTZ R3, R9, c[0x0][0x2d0], -R170.reuse ;  /* 0x0000b40009037a23 */ /* 0x102fe200000108aa */
[----:B------:R-:W1:Y:S01]  /*44f0*/  MUFU.EX2 R157, R157 ;  /* 0x0000009d009d7308 */ /* 0x000e620000000800 */
[----:B------:R-:W4:Y:S01]  /*4500*/  LDSM.16.MT88.4 R8, [R135+0x2900] ;  /* 0x002900008708783b */ /* 0x000f220000004200 */
[----:B---3--:R-:W-:Y:S01]  /*4510*/  F2FP.BF16.PACK_AB R97, R162, R163 ;  /* 0x000000a3a261723e */ /* 0x008fe200000010ff */
[----:B------:R-:W-:-:S02]  /*4520*/  FFMA.FTZ R177, R177, c[0x0][0x2d0], -R170 ;  /* 0x0000b400b1b17a23 */ /* 0x000fc400000108aa */
[--C-:B------:R-:W-:Y:S02]  /*4530*/  FFMA.FTZ R182, R143, c[0x0][0x2d0], -R170.reuse ;  /* 0x0000b4008fb67a23 */ /* 0x100fe400000108aa */
[--C-:B------:R-:W-:Y:S01]  /*4540*/  FFMA.FTZ R179, R141, c[0x0][0x2d0], -R170.reuse ;  /* 0x0000b4008db37a23 */ /* 0x100fe200000108aa */
[----:B------:R-:W-:Y:S01]  /*4550*/  MUFU.EX2 R156, R156 ;  /* 0x0000009c009c7308 */ /* 0x000fe20000000800 */
[----:B------:R-:W-:Y:S01]  /*4560*/  FFMA.FTZ R216, R171, c[0x0][0x2d0], -R170 ;  /* 0x0000b400abd87a23 */ /* 0x000fe200000108aa */
[----:B------:R-:W-:Y:S01]  /*4570*/  LDSM.16.MT88.4 R140, [R172+0x3900] ;  /* 0x00390000ac8c783b */ /* 0x000fe20000004200 */
[----:B------:R-:W-:Y:S01]  /*4580*/  FADD.FTZ R163, R163, R162 ;  /* 0x000000a2a3a37221 */ /* 0x000fe20000010000 */
[----:B-1----:R-:W-:-:S04]  /*4590*/  F2FP.BF16.PACK_AB R99, R157, R164 ;  /* 0x000000a49d63723e */ /* 0x002fc800000010ff */
[----:B------:R-:W1:Y:S01]  /*45a0*/  MUFU.EX2 R151, R151 ;  /* 0x0000009700977308 */ /* 0x000e620000000800 */
[----:B------:R-:W-:-:S04]  /*45b0*/  FADD.FTZ R164, R164, R163 ;  /* 0x000000a3a4a47221 */ /* 0x000fc80000010000 */
[----:B------:R-:W-:Y:S01]  /*45c0*/  FADD.FTZ R157, R157, R164 ;  /* 0x000000a49d9d7221 */ /* 0x000fe20000010000 */
[C---:B------:R-:W-:Y:S02]  /*45d0*/  HMMA.16816.F32.BF16 R36, R96.reuse, R40, RZ ;  /* 0x000000286024723c */ /* 0x040fe400000418ff */
[----:B------:R-:W-:Y:S06]  /*45e0*/  MUFU.EX2 R152, R152 ;  /* 0x0000009800987308 */ /* 0x000fec0000000800 */
[C---:B------:R-:W-:Y:S02]  /*45f0*/  HMMA.16816.F32.BF16 R52, R96.reuse, R56, RZ ;  /* 0x000000386034723c */ /* 0x040fe400000418ff */
[----:B------:R-:W3:Y:S06]  /*4600*/  MUFU.EX2 R3, R3 ;  /* 0x0000000300037308 */ /* 0x000eec0000000800 */
        /* <DEDUP_REMOVED lines=31> */
[C---:B--2---:R-:W-:Y:S07]  /*4800*/  HMMA.16816.F32.BF16 R92, R96.reuse, R4, RZ ;  /* 0x00000004605c723c */ /* 0x044fee00000418ff */
[----:B------:R-:W-:Y:S01]  /*4810*/  F2FP.BF16.PACK_AB R4, R154, R159 ;  /* 0x0000009f9a04723e */ /* 0x000fe200000010ff */
[----:B------:R-:W-:Y:S01]  /*4820*/  HMMA.16816.F32.BF16 R96, R96, R6, RZ ;  /* 0x000000066060723c */ /* 0x000fe200000418ff */
[----:B-1----:R-:W-:Y:S01]  /*4830*/  F2FP.BF16.PACK_AB R5, R151, R156 ;  /* 0x0000009c9705723e */ /* 0x002fe200000010ff */
[----:B------:R-:W-:-:S02]  /*4840*/  FADD.FTZ R159, R159, R158 ;  /* 0x0000009e9f9f7221 */ /* 0x000fc40000010000 */
[----:B------:R-:W-:Y:S02]  /*4850*/  FADD.FTZ R156, R156, R157 ;  /* 0x0000009d9c9c7221 */ /* 0x000fe40000010000 */
[----:B------:R-:W-:Y:S01]  /*4860*/  FADD.FTZ R154, R154, R159 ;  /* 0x0000009f9a9a7221 */ /* 0x000fe20000010000 */
[----:B------:R-:W-:Y:S01]  /*4870*/  F2FP.BF16.PACK_AB R6, R150, R153 ;  /* 0x000000999606723e */ /* 0x000fe200000010ff */
[----:B------:R-:W-:Y:S01]  /*4880*/  FADD.FTZ R151, R151, R156 ;  /* 0x0000009c97977221 */ /* 0x000fe20000010000 */
[----:B---3--:R-:W-:Y:S01]  /*4890*/  F2FP.BF16.PACK_AB R7, R3, R152 ;  /* 0x000000980307723e */ /* 0x008fe200000010ff */
[----:B------:R-:W-:Y:S02]  /*48a0*/  FADD.FTZ R153, R153, R154 ;  /* 0x0000009a99997221 */ /* 0x000fe40000010000 */
[----:B------:R-:W-:Y:S02]  /*48b0*/  FADD.FTZ R152, R152, R151 ;  /* 0x0000009798987221 */ /* 0x000fe40000010000 */
[----:B------:R-:W-:-:S02]  /*48c0*/  FADD.FTZ R153, R150, R153 ;  /* 0x0000009996997221 */ /* 0x000fc40000010000 */
[----:B----4-:R-:W-:Y:S01]  /*48d0*/  HMMA.16816.F32.BF16 R36, R4, R8, R36 ;  /* 0x000000080424723c */ /* 0x010fe20000041824 */
[----:B------:R-:W-:Y:S02]  /*48e0*/  FADD.FTZ R152, R3, R152 ;  /* 0x0000009803987221 */ /* 0x000fe40000010000 */
[----:B------:R-:W-:-:S05]  /*48f0*/  @P2 IMAD.HI.U32 R3, R144, c[0x0][0x2c8], RZ ;  /* 0x0000b20090032a27 */ /* 0x000fca00078e00ff */
[----:B------:R-:W-:Y:S01]  /*4900*/  HMMA.16816.F32.BF16 R40, R4, R10, R40 ;  /* 0x0000000a0428723c */ /* 0x000fe20000041828 */
[----:B------:R-:W1:Y:S01]  /*4910*/  LDSM.16.MT88.4 R8, [R172+0x4900] ;  /* 0x00490000ac08783b */ /* 0x000e620000004200 */
[----:B------:R-:W-:-:S05]  /*4920*/  @P2 SHF.R.U32.HI R144, RZ, c[0x0][0x2cc], R3 ;  /* 0x0000b300ff902a19 */ /* 0x000fca0000011603 */
[----:B------:R-:W-:Y:S01]  /*4930*/  IMAD.IADD R133, R133, 0x1, R144 ;  /* 0x0000000185857824 */ /* 0x000fe200078e0290 */
        /* <DEDUP_REMOVED lines=36> */
[----:B-----5:R-:W-:Y:S01]  /*4b80*/  F2FP.BF16.PACK_AB R5, R174, R173 ;  /* 0x000000adae05723e */ /* 0x020fe200000010ff */
        /* <DEDUP_REMOVED lines=64> */
[----:B------:R-:W2:Y:S04]  /*4f90*/  LDSM.16.MT88.4 R16, [R165+0x5900] ;  /* 0x00590000a510783b */ /* 0x000ea80000004200 */
[----:B------:R-:W-:Y:S01]  /*4fa0*/  @!PT LDS RZ, [RZ] ;  /* 0x00000000fffff984 */ /* 0x000fe20000000800 */
[----:B------:R-:W-:Y:S01]  /*4fb0*/  @!PT LDS RZ, [RZ] ;  /* 0x00000000fffff984 */ /* 0x000fe20000000800 */
[----:B------:R-:W-:Y:S01]  /*4fc0*/  @!PT LDS RZ, [RZ] ;  /* 0x00000000fffff984 */ /* 0x000fe20000000800 */
[----:B------:R1:W-:Y:S03]  /*4fd0*/  @P0 LDGSTS.E.BYPASS.LTC128B.128 [R145+0xc100], [R148.64], !P5 ;  /* 0x0c10000094910fae */ /* 0x0003e6000e901d48 */
[C---:B------:R-:W-:Y:S01]  /*4fe0*/  HMMA.16816.F32.BF16 R44, R4.reuse, R140, R44 ;  /* 0x0000008c042c723c */ /* 0x040fe2000004182c */
[----:B------:R1:W-:Y:S04]  /*4ff0*/  @P0 LDGSTS.E.BYPASS.LTC128B.128 [R145+0xe100], [R148.64+0x80], !P4 ;  /* 0x0e10008094910fae */ /* 0x0003e8000e101d48 */
[----:B------:R1:W-:Y:S03]  /*5000*/  @P0 LDGSTS.E.BYPASS.LTC128B.128 [R145+0x10100], [R148.64+0x100], !P6 ;  /* 0x1010010094910fae */ /* 0x0003e6000f101d48 */
[C---:B------:R-:W-:Y:S01]  /*5010*/  HMMA.16816.F32.BF16 R48, R4.reuse, R142, R48 ;  /* 0x0000008e0430723c */ /* 0x040fe20000041830 */
[----:B------:R1:W-:Y:S04]  /*5020*/  @P0 LDGSTS.E.BYPASS.LTC128B.128 [R145+0xd100], [R146.64], !P5 ;  /* 0x0d10000092910fae */ /* 0x0003e8000e901d48 */
[----:B------:R1:W-:Y:S03]  /*5030*/  @P0 LDGSTS.E.BYPASS.LTC128B.128 [R145+0xf100], [R146.64+0x80], !P4 ;  /* 0x0f10008092910fae */ /* 0x0003e6000e101d48 */
[C---:B------:R-:W-:Y:S01]  /*5040*/  HMMA.16816.F32.BF16 R76, R4.reuse, R136, R76 ;  /* 0x00000088044c723c */ /* 0x040fe2000004184c */
[----:B------:R1:W-:Y:S04]  /*5050*/  @P0 LDGSTS.E.BYPASS.LTC128B.128 [R145+0x11100], [R146.64+0x100], !P6 ;  /* 0x1110010092910fae */ /* 0x0003e8000f101d48 */
[----:B------:R-:W0:Y:S03]  /*5060*/  LDGDEPBAR ;  /* 0x00000000000079af */ /* 0x000e260000000000 */
        /* <DEDUP_REMOVED lines=14> */
[----:B------:R-:W-:Y:S07]  /*5150*/  HMMA.16816.F32.BF16 R96, R4, R18, R96 ;  /* 0x000000120460723c */ /* 0x000fee0000041860 */
[----:B------:R-:W-:Y:S01]  /*5160*/  IADD3 R4, R133, c[0x0][0x328], RZ ;  /* 0x0000ca0085047a10 */ /* 0x000fe20007ffe0ff */
[----:B------:R-:W-:Y:S05]  /*5170*/  @!P3 BRA `(.L_x_878) ;  /* 0x000000f00000b947 */ /* 0x000fea0003800000 */
[C---:B------:R-:W-:Y:S01]  /*5180*/  ISETP.GT.AND P0, PT, R133.reuse, RZ, PT ;  /* 0x000000ff8500720c */ /* 0x040fe20003f04270 */
[----:B------:R-:W-:Y:S01]  /*5190*/  IMAD.MOV.U32 R3, RZ, RZ, c[0x0][0x32c] ;  /* 0x0000cb00ff037624 */ /* 0x000fe200078e00ff */
        /* <DEDUP_REMOVED lines=8> */
.L_x_879:
[----:B------:R-:W-:-:S13]  /*5220*/  ISETP.NE.AND P0, PT, R3, 0x1, PT ;  /* 0x000000010300780c */ /* 0x000fda0003f05270 */
[----:B------:R-:W-:-:S05]  /*5230*/  @P0 IMAD.HI.U32 R5, R6, c[0x0][0x330], RZ ;  /* 0x0000cc0006050a27 */ /* 0x000fca00078e00ff */
[----:B------:R-:W-:-:S05]  /*5240*/  @P0 SHF.R.U32.HI R6, RZ, c[0x0][0x334], R5 ;  /* 0x0000cd00ff060a19 */ /* 0x000fca0000011605 */
.L_x_880:
[----:B------:R-:W-:-:S05]  /*5250*/  IMAD R3, R6, R3, c[0x0][0x32c] ;  /* 0x0000cb0006037624 */ /* 0x000fca00078e0203 */
[----:B------:R-:W-:-:S04]  /*5260*/  IMNMX R4, R4, R3, PT ;  /* 0x0000000304047217 */ /* 0x000fc80003800200 */
.L_x_878:
[----:B------:R-:W-:Y:S01]  /*5270*/  SHF.R.S32.HI R3, RZ, 0x1f, R4 ;  /* 0x0000001fff037819 */ /* 0x000fe20000011404 */
[----:B------:R-:W-:Y:S01]  /*5280*/  UMOV UR5, 0x1 ;  /* 0x0000000100057882 */ /* 0x000fe20000000000 */
[----:B------:R-:W-:Y:S02]  /*5290*/  IMAD.MOV.U32 R215, RZ, RZ, RZ ;  /* 0x000000ffffd77224 */ /* 0x000fe400078e00ff */
[----:B------:R-:W-:-:S04]  /*52a0*/  LEA.HI R4, R3, R4, RZ, 0x6 ;  /* 0x0000000403047211 */ /* 0x000fc800078f30ff */
[----:B------:R-:W-:-:S04]  /*52b0*/  SHF.R.S32.HI R4, RZ, 0x6, R4 ;  /* 0x00000006ff047819 */ /* 0x000fc80000011404 */
[----:B------:R-:W-:-:S04]  /*52c0*/  IMNMX R231, R193, R4, !PT ;  /* 0x00000004c1e77217 */ /* 0x000fc80007800200 */
[----:B------:R-:W-:-:S13]  /*52d0*/  ISETP.GE.AND P0, PT, R220, R231, PT ;  /* 0x000000e7dc00720c */ /* 0x000fda0003f06270 */
[----:B------:R-:W-:Y:S05]  /*52e0*/  @!P0 BRA `(.L_x_881) ;  /* 0x000039c000008947 */ /* 0x000fea0003800000 */
[----:B------:R-:W-:Y:S01]  /*52f0*/  ISETP.NE.AND P3, PT, R196, 0x1, PT ;  /* 0x00000001c400780c */ /* 0x000fe20003f65270 */
[----:B------:R-:W-:Y:S01]  /*5300*/  IMAD.MOV.U32 R189, RZ, RZ, 0x20 ;  /* 0x00000020ffbd7424 */ /* 0x000fe200078e00ff */
[----:B------:R-:W-:Y:S01]  /*5310*/  LOP3.LUT P1, RZ, R218, 0x2, RZ, 0xc0, !PT ;  /* 0x00000002daff7812 */ /* 0x000fe2000782c0ff */
[----:B------:R-:W-:Y:S01]  /*5320*/  IMAD.MOV.U32 R3, RZ, RZ, R0 ;  /* 0x000000ffff037224 */ /* 0x000fe200078e0000 */
[C---:B------:R-:W-:Y:S01]  /*5330*/  IADD3 R229, P0, R204.reuse, 0x40, RZ ;  /* 0x00000040cce57810 */ /* 0x040fe20007f1e0ff */
[----:B------:R-:W-:Y:S01]  /*5340*/  IMAD.MOV.U32 R215, RZ, RZ, RZ ;  /* 0x000000ffffd77224 */ /* 0x000fe200078e00ff */
[----:B------:R-:W-:Y:S01]  /*5350*/  SEL R189, R189, 0xffffffe0, !P1 ;  /* 0xffffffe0bdbd7807 */ /* 0x000fe20004800000 */
[----:B------:R-:W-:Y:S01]  /*5360*/  UMOV UR5, 0x1 ;  /* 0x0000000100057882 */ /* 0x000fe20000000000 */
[----:B------:R-:W-:Y:S01]  /*5370*/  IADD3 R227, P2, R204, 0x80, RZ ;  /* 0x00000080cce37810 */ /* 0x000fe20007f5e0ff */
[----:B------:R-:W-:Y:S01]  /*5380*/  IMAD.X R228, RZ, RZ, R209, P0 ;  /* 0x000000ffffe47224 */ /* 0x000fe200000e06d1 */
[----:B------:R-:W-:-:S02]  /*5390*/  IADD3 R225, P1, R206, 0x40, RZ ;  /* 0x00000040cee17810 */ /* 0x000fc40007f3e0ff */
[----:B------:R-:W-:Y:S01]  /*53a0*/  IADD3 R223, P0, R206, 0x80, RZ ;  /* 0x00000080cedf7810 */ /* 0x000fe20007f1e0ff */
[----:B------:R-:W-:Y:S01]  /*53b0*/  @P3 IMAD.HI.U32 R221, R210, c[0x0][0x2c8], RZ ;  /* 0x0000b200d2dd3a27 */ /* 0x000fe200078e00ff */
[----:B------:R-:W-:Y:S02]  /*53c0*/  MOV R132, R2 ;  /* 0x0000000200847202 */ /* 0x000fe40000000f00 */
[----:B------:R-:W-:Y:S01]  /*53d0*/  IADD3.X R222, RZ, R213, RZ, P0, !PT ;  /* 0x000000d5ffde7210 */ /* 0x000fe200007fe4ff */
[----:B------:R-:W-:Y:S01]  /*53e0*/  IMAD.X R226, RZ, RZ, R209, P2 ;  /* 0x000000ffffe27224 */ /* 0x000fe200010e06d1 */
[----:B------:R-:W-:Y:S01]  /*53f0*/  @P3 SHF.R.U32.HI R221, RZ, c[0x0][0x2cc], R221 ;  /* 0x0000b300ffdd3a19 */ /* 0x000fe200000116dd */
[----:B------:R-:W-:Y:S02]  /*5400*/  IMAD.X R224, RZ, RZ, R213, P1 ;  /* 0x000000ffffe07224 */ /* 0x000fe400008e06d5 */
.L_x_890:
[----:B------:R-:W-:Y:S04]  /*5410*/  DEPBAR.LE SB0, 0x2 ;  /* 0x000080800000791a */ /* 0x000fe80000000000 */
[----:B------:R-:W-:Y:S01]  /*5420*/  BAR.SYNC.DEFER_BLOCKING 0x0 ;  /* 0x0000000000007b1d */ /* 0x000fe20000010000 */
[----:B------:R-:W-:Y:S01]  /*5430*/  UIMAD UR4, UR5, 0x6000, URZ ;  /* 0x00006000050478a4 */ /* 0x000fe2000f8e023f */
[----:B------:R-:W-:Y:S01]  /*5440*/  ISETP.GE.AND P0, PT, R193, R220, PT ;  /* 0x000000dcc100720c */ /* 0x000fe20003f06270 */
[----:B------:R-:W-:Y:S01]  /*5450*/  IMAD.SHL.U32 R244, R220, 0x40, RZ ;  /* 0x00000040dcf47824 */ /* 0x000fe200078e00ff */
[----:B------:R-:W-:Y:S02]  /*5460*/  ISETP.NE.AND P2, PT, R196, 0x1, PT ;  /* 0x00000001c400780c */ /* 0x000fe40003f45270 */
[----:B------:R-:W-:Y:S02]  /*5470*/  MOV R249, R210 ;  /* 0x000000d200f97202 */ /* 0x000fe40000000f00 */
[----:B------:R-:W-:Y:S02]  /*5480*/  IADD3 R180, R188, UR4, RZ ;  /* 0x00000004bcb47c10 */ /* 0x000fe4000fffe0ff */
[----:B------:R-:W-:Y:S02]  /*5490*/  ISETP.GE.AND P3, PT, R195, 0x1, PT ;  /* 0x00000001c300780c */ /* 0x000fe40003f66270 */
[-C--:B------:R-:W-:Y:S01]  /*54a0*/  IADD3 R0, R192, R180.reuse, RZ ;  /* 0x000000b4c0007210 */ /* 0x080fe20007ffe0ff */
[C---:B------:R-:W-:Y:S01]  /*54b0*/  IMAD.IADD R133, R189.reuse, 0x1, R180 ;  /* 0x00000001bd857824 */ /* 0x040fe200078e02b4 */
[----:B------:R-:W-:Y:S02]  /*54c0*/  IADD3 R191, R189, R180, R192 ;  /* 0x000000b4bdbf7210 */ /* 0x000fe40007ffe0c0 */
[----:B------:R-:W-:Y:S02]  /*54d0*/  @!P0 IADD3 R165, R220, -0x1, RZ ;  /* 0xffffffffdca58810 */ /* 0x000fe40007ffe0ff */
[----:B------:R-:W-:Y:S02]  /*54e0*/  @P2 MOV R249, R221 ;  /* 0x000000dd00f92202 */ /* 0x000fe40000000f00 */
[----:B------:R-:W-:Y:S02]  /*54f0*/  @!P0 SHF.R.S32.HI R2, RZ, 0x1f, R165 ;  /* 0x0000001fff028819 */ /* 0x000fe400000114a5 */
[----:B------:R-:W-:Y:S01]  /*5500*/  IADD3 R245, -R211, 0x1, -R244 ;  /* 0x00000001d3f57810 */ /* 0x000fe20007ffe9f4 */
[----:B------:R-:W-:Y:S02]  /*5510*/  LDSM.16.M88.4 R136, [R190] ;  /* 0x00000000be88783b */ /* 0x000fe40000000200 */
[----:B------:R-:W-:Y:S01]  /*5520*/  @!P0 IMAD R2, R2, c[0x0][0x208], RZ ;  /* 0x0000820002028a24 */ /* 0x000fe200078e02ff */
[----:B------:R-:W-:Y:S03]  /*5530*/  IADD3 R245, -R203, R245, R194 ;  /* 0x000000f5cbf57210 */ /* 0x000fe60007ffe1c2 */
[----:B------:R-:W-:Y:S01]  /*5540*/  @!P0 IMAD R2, R165, c[0x0][0x20c], R2 ;  /* 0x00008300a5028a24 */ /* 0x000fe200078e0202 */
[----:B------:R-:W-:Y:S01]  /*5550*/  IADD3 R246, R245, c[0x0][0x328], RZ ;  /* 0x0000ca00f5f67a10 */ /* 0x000fe20007ffe0ff */
[----:B------:R-:W1:Y:S01]  /*5560*/  LDSM.16.M88.4 R140, [R188+UR4+0xc100] ;  /* 0x00c10004bc8c783b */ /* 0x000e620008000200 */
[----:B------:R-:W-:Y:S01]  /*5570*/  @!P0 IMAD.WIDE.U32 R164, R165, c[0x0][0x208], RZ ;  /* 0x00008200a5a48a25 */ /* 0x000fe200078e00ff */
[----:B------:R-:W-:Y:S04]  /*5580*/  IADD3 R245, R245, UR6, RZ ;  /* 0x00000006f5f57c10 */ /* 0x000fe8000fffe0ff */
[----:B------:R-:W-:Y:S01]  /*5590*/  @!P0 IADD3 R171, R165, R2, RZ ;  /* 0x00000002a5ab8210 */ /* 0x000fe20007ffe0ff */
[----:B------:R-:W2:Y:S01]  /*55a0*/  LDSM.16.M88.4 R144, [R188+UR4+0xc900] ;  /* 0x00c90004bc90783b */ /* 0x000ea20008000200 */
[C---:B------:R-:W-:Y:S02]  /*55b0*/  @!P0 IMAD.SHL.U32 R2, R164.reuse, 0x40, RZ ;  /* 0x00000040a4028824 */ /* 0x040fe400078e00ff */
[----:B------:R-:W-:Y:S03]  /*55c0*/  @!P0 SHF.L.U64.HI R171, R164, 0x6, R171 ;  /* 0x00000006a4ab8819 */ /* 0x000fe600000102ab */
[C---:B------:R-:W-:Y:S01]  /*55d0*/  @!P0 IADD3 R165, P1, R2.reuse, R204, RZ ;  /* 0x000000cc02a58210 */ /* 0x040fe20007f3e0ff */
[----:B------:R-:W3:Y:S03]  /*55e0*/  LDSM.16.M88.4 R148, [R188+UR4+0xd100] ;  /* 0x00d10004bc94783b */ /* 0x000ee60008000200 */
[----:B------:R-:W-:Y:S02]  /*55f0*/  @!P0 IADD3.X R164, R171, R209, RZ, P1, !PT ;  /* 0x000000d1aba48210 */ /* 0x000fe40000ffe4ff */
[C---:B------:R-:W-:Y:S02]  /*5600*/  @!P0 LEA R166, P1, R165.reuse, c[0x0][0x1f8], 0x1 ;  /* 0x00007e00a5a68a11 */ /* 0x040fe400078208ff */
[----:B------:R-:W4:Y:S02]  /*5610*/  LDSM.16.M88.4 R152, [R188+UR4+0xd900] ;  /* 0x00d90004bc98783b */ /* 0x000f240008000200 */
[----:B------:R-:W-:Y:S02]  /*5620*/  @!P0 LEA.HI.X R167, R165, c[0x0][0x1fc], R164, 0x1, P1 ;  /* 0x00007f00a5a78a11 */ /* 0x000fe400008f0ca4 */
[----:B------:R-:W-:Y:S03]  /*5630*/  @!P0 IADD3 R168, P1, R2, R229, RZ ;  /* 0x000000e502a88210 */ /* 0x000fe60007f3e0ff */
[----:B------:R-:W-:Y:S02]  /*5640*/  LDSM.16.M88.4 R156, [R133+0xd100] ;  /* 0x00d10000859c783b */ /* 0x000fe40000000200 */
[C---:B------:R-:W-:Y:S01]  /*5650*/  @!P0 IMAD.X R165, R171.reuse, 0x1, R228, P1 ;  /* 0x00000001aba58824 */ /* 0x040fe200008e06e4 */
[C---:B------:R-:W-:Y:S04]  /*5660*/  @!P0 LEA R164, P1, R168.reuse, c[0x0][0x1f8], 0x1 ;  /* 0x00007e00a8a48a11 */ /* 0x040fe800078208ff */
[----:B------:R-:W-:Y:S02]  /*5670*/  @!P0 LEA.HI.X R165, R168, c[0x0][0x1fc], R165, 0x1, P1 ;  /* 0x00007f00a8a58a11 */ /* 0x000fe400008f0ca5 */
[----:B------:R-:W-:Y:S01]  /*5680*/  @!P0 IADD3 R169, P1, R2, R227, RZ ;  /* 0x000000e302a98210 */ /* 0x000fe20007f3e0ff */
[C---:B-1----:R-:W-:Y:S03]  /*5690*/  HMMA.16816.F32.BF16 R4, R136.reuse, R140, RZ ;  /* 0x0000008c8804723c */ /* 0x042fe600000418ff */
[----:B------:R-:W-:Y:S02]  /*56a0*/  @!P0 IADD3.X R170, R171, R226, RZ, P1, !PT ;  /* 0x000000e2abaa8210 */ /* 0x000fe40000ffe4ff */
[C---:B------:R-:W-:Y:S03]  /*56b0*/  @!P0 LEA R168, P1, R169.reuse, c[0x0][0x1f8], 0x1 ;  /* 0x00007e00a9a88a11 */ /* 0x040fe600078208ff */
[C---:B------:R-:W-:Y:S01]  /*56c0*/  HMMA.16816.F32.BF16 R8, R136.reuse, R142, RZ ;  /* 0x0000008e8808723c */ /* 0x040fe200000418ff */
[----:B------:R-:W-:Y:S03]  /*56d0*/  LDSM.16.M88.4 R140, [R186] ;  /* 0x00000000ba8c783b */ /* 0x000fe60000000200 */
[----:B------:R-:W-:Y:S02]  /*56e0*/  @!P0 LEA.HI.X R169, R169, c[0x0][0x1fc], R170, 0x1, P1 ;  /* 0x00007f00a9a98a11 */ /* 0x000fe400008f0caa */
[----:B------:R-:W-:Y:S02]  /*56f0*/  @!P0 IADD3 R2, P1, R198, R2, RZ ;  /* 0x00000002c6028210 */ /* 0x000fe40007f3e0ff */
[C---:B--2---:R-:W-:Y:S04]  /*5700*/  HMMA.16816.F32.BF16 R12, R136.reuse, R144, RZ ;  /* 0x00000090880c723c */ /* 0x044fe800000418ff */
[----:B------:R-:W-:Y:S01]  /*5710*/  @!P0 IMAD.X R171, R197, 0x1, R171, P1 ;  /* 0x00000001c5ab8824 */ /* 0x000fe200008e06ab */
[----:B------:R-:W-:Y:S03]  /*5720*/  @!P0 IADD3 R170, P1, R2, R204, RZ ;  /* 0x000000cc02aa8210 */ /* 0x000fe60007f3e0ff */
[C---:B------:R-:W-:Y:S01]  /*5730*/  HMMA.16816.F32.BF16 R16, R136.reuse, R146, RZ ;  /* 0x000000928810723c */ /* 0x040fe200000418ff */
[----:B------:R-:W1:Y:S03]  /*5740*/  LDSM.16.M88.4 R144, [R133+0xc100] ;  /* 0x00c100008590783b */ /* 0x000e660000000200 */
[C---:B------:R-:W-:Y:S02]  /*5750*/  @!P0 IADD3.X R173, R171.reuse, R209, RZ, P1, !PT ;  /* 0x000000d1abad8210 */ /* 0x040fe40000ffe4ff */
[C---:B------:R-:W-:Y:S02]  /*5760*/  @!P0 LEA R172, P1, R170.reuse, c[0x0][0x1f8], 0x1 ;  /* 0x00007e00aaac8a11 */ /* 0x040fe400078208ff */
[C---:B---3--:R-:W-:Y:S04]  /*5770*/  HMMA.16816.F32.BF16 R20, R136.reuse, R148, RZ ;  /* 0x000000948814723c */ /* 0x048fe800000418ff */
[----:B------:R-:W-:Y:S02]  /*5780*/  @!P0 LEA.HI.X R173, R170, c[0x0][0x1fc], R173, 0x1, P1 ;  /* 0x00007f00aaad8a11 */ /* 0x000fe400008f0cad */
[C---:B------:R-:W-:Y:S02]  /*5790*/  @!P0 IADD3 R175, P1, R2.reuse, R229, RZ ;  /* 0x000000e502af8210 */ /* 0x040fe40007f3e0ff */
[C---:B------:R-:W-:Y:S01]  /*57a0*/  HMMA.16816.F32.BF16 R24, R136.reuse, R150, RZ ;  /* 0x000000968818723c */ /* 0x040fe200000418ff */
[----:B------:R-:W2:Y:S03]  /*57b0*/  LDSM.16.M88.4 R148, [R133+0xc900] ;  /* 0x00c900008594783b */ /* 0x000ea60000000200 */
[----:B------:R-:W-:Y:S02]  /*57c0*/  @!P0 IADD3.X R170, R171, R228, RZ, P1, !PT ;  /* 0x000000e4abaa8210 */ /* 0x000fe40000ffe4ff */
[C---:B------:R-:W-:Y:S02]  /*57d0*/  @!P0 LEA R174, P1, R175.reuse, c[0x0][0x1f8], 0x1 ;  /* 0x00007e00afae8a11 */ /* 0x040fe400078208ff */
[C---:B----4-:R-:W-:Y:S04]  /*57e0*/  HMMA.16816.F32.BF16 R28, R136.reuse, R152, RZ ;  /* 0x00000098881c723c */ /* 0x050fe800000418ff */
[----:B------:R-:W-:Y:S02]  /*57f0*/  @!P0 LEA.HI.X R175, R175, c[0x0][0x1fc], R170, 0x1, P1 ;  /* 0x00007f00afaf8a11 */ /* 0x000fe400008f0caa */
[----:B------:R-:W-:Y:S02]  /*5800*/  @!P0 IADD3 R2, P1, R2, R227, RZ ;  /* 0x000000e302028210 */ /* 0x000fe40007f3e0ff */
[----:B------:R-:W-:Y:S01]  /*5810*/  HMMA.16816.F32.BF16 R32, R136, R154, RZ ;  /* 0x0000009a8820723c */ /* 0x000fe200000418ff */
[----:B------:R-:W3:Y:S03]  /*5820*/  LDSM.16.M88.4 R136, [R133+0xd900] ;  /* 0x00d900008588783b */ /* 0x000ee60000000200 */
[----:B------:R-:W-:Y:S01]  /*5830*/  @!P0 IMAD.X R177, R171, 0x1, R226, P1 ;  /* 0x00000001abb18824 */ /* 0x000fe200008e06e2 */
[C---:B------:R-:W-:Y:S01]  /*5840*/  @!P0 LEA R176, P1, R2.reuse, c[0x0][0x1f8], 0x1 ;  /* 0x00007e0002b08a11 */ /* 0x040fe200078208ff */
[C---:B------:R-:W-:Y:S02]  /*5850*/  @!P0 IMAD R171, R215.reuse, 0x6000, R214 ;  /* 0x00006000d7ab8824 */ /* 0x040fe400078e02d6 */
[C---:B-1----:R-:W-:Y:S03]  /*5860*/  HMMA.16816.F32.BF16 R4, R140.reuse, R144, R4 ;  /* 0x000000908c04723c */ /* 0x042fe60000041804 */
[----:B------:R-:W-:Y:S01]  /*5870*/  @!PT LDS RZ, [RZ] ;  /* 0x00000000fffff984 */ /* 0x000fe20000000800 */
[----:B------:R-:W-:Y:S01]  /*5880*/  @!PT LDS RZ, [RZ] ;  /* 0x00000000fffff984 */ /* 0x000fe20000000800 */
[----:B------:R-:W-:Y:S01]  /*5890*/  @!PT LDS RZ, [RZ] ;  /* 0x00000000fffff984 */ /* 0x000fe20000000800 */
[----:B------:R1:W-:Y:S02]  /*58a0*/  @!P0 LDGSTS.E.BYPASS.LTC128B.128 [R171], [R166.64], !P5 ;  /* 0x00000000a6ab8fae */ /* 0x0003e4000e901d48 */
[----:B------:R-:W-:Y:S01]  /*58b0*/  @!P0 LEA.HI.X R177, R2, c[0x0][0x1fc], R177, 0x1, P1 ;  /* 0x00007f0002b18a11 */ /* 0x000fe200008f0cb1 */
[----:B------:R-:W-:Y:S02]  /*58c0*/  IMAD.IADD R2, R192, 0x1, R133 ;  /* 0x00000001c0027824 */ /* 0x000fe400078e0285 */
[C---:B------:R-:W-:Y:S02]  /*58d0*/  HMMA.16816.F32.BF16 R8, R140.reuse, R146, R8 ;  /* 0x000000928c08723c */ /* 0x040fe40000041808 */
[----:B------:R1:W-:Y:S06]  /*58e0*/  @!P0 LDGSTS.E.BYPASS.LTC128B.128 [R171+0x2000], [R164.64], !P4 ;  /* 0x02000000a4ab8fae */ /* 0x0003ec000e101d48 */
[C---:B--2---:R-:W-:Y:S01]  /*58f0*/  HMMA.16816.F32.BF16 R12, R140.reuse, R148, R12 ;  /* 0x000000948c0c723c */ /* 0x044fe2000004180c */
[----:B------:R2:W-:Y:S07]  /*5900*/  @!P0 LDGSTS.E.BYPASS.LTC128B.128 [R171+0x4000], [R168.64], !P6 ;  /* 0x04000000a8ab8fae */ /* 0x0005ee000f101d48 */
[C---:B------:R-:W-:Y:S01]  /*5910*/  HMMA.16816.F32.BF16 R16, R140.reuse, R150, R16 ;  /* 0x000000968c10723c */ /* 0x040fe20000041810 */
[----:B------:R2:W-:Y:S07]  /*5920*/  @!P0 LDGSTS.E.BYPASS.LTC128B.128 [R171+0x1000], [R172.64], !P5 ;  /* 0x01000000acab8fae */ /* 0x0005ee000e901d48 */
[C---:B------:R-:W-:Y:S01]  /*5930*/  HMMA.16816.F32.BF16 R20, R140.reuse, R156, R20 ;  /* 0x0000009c8c14723c */ /* 0x040fe20000041814 */
[----:B------:R2:W-:Y:S07]  /*5940*/  @!P0 LDGSTS.E.BYPASS.LTC128B.128 [R171+0x3000], [R174.64], !P4 ;  /* 0x03000000aeab8fae */ /* 0x0005ee000e101d48 */
[C---:B------:R-:W-:Y:S01]  /*5950*/  HMMA.16816.F32.BF16 R24, R140.reuse, R158, R24 ;  /* 0x0000009e8c18723c */ /* 0x040fe20000041818 */
[----:B------:R2:W-:Y:S02]  /*5960*/  @!P0 LDGSTS.E.BYPASS.LTC128B.128 [R171+0x5000], [R176.64], !P6 ;  /* 0x05000000b0ab8fae */ /* 0x0005e4000f101d48 */
[C---:B------:R-:W-:Y:S02]  /*5970*/  ISETP.GE.AND P0, PT, R215.reuse, 0x1, PT ;  /* 0x00000001d700780c */ /* 0x040fe40003f06270 */
[----:B------:R-:W-:Y:S03]  /*5980*/  IADD3 R215, R215, 0x1, RZ ;  /* 0x00000001d7d77810 */ /* 0x000fe60007ffe0ff */
[C---:B---3--:R-:W-:Y:S01]  /*5990*/  HMMA.16816.F32.BF16 R28, R140.reuse, R136, R28 ;  /* 0x000000888c1c723c */ /* 0x048fe2000004181c */
[----:B------:R-:W-:Y:S03]  /*59a0*/  LDSM.16.M88.4 R152, [R185] ;  /* 0x00000000b998783b */ /* 0x000fe60000000200 */
[----:B------:R-:W-:Y:S04]  /*59b0*/  SEL R215, R215, RZ, !P0 ;  /* 0x000000ffd7d77207 */ /* 0x000fe80004000000 */
[----:B------:R-:W-:Y:S01]  /*59c0*/  HMMA.16816.F32.BF16 R32, R140, R138, R32 ;  /* 0x0000008a8c20723c */ /* 0x000fe20000041820 */
[----:B------:R-:W3:Y:S07]  /*59d0*/  LDSM.16.M88.4 R160, [R0+0xc100] ;  /* 0x00c1000000a0783b */ /* 0x000eee0000000200 */
[----:B------:R-:W4:Y:S07]  /*59e0*/  LDSM.16.M88.4 R144, [R0+0xc900] ;  /* 0x00c900000090783b */ /* 0x000f2e0000000200 */
[----:B------:R-:W5:Y:S07]  /*59f0*/  LDSM.16.M88.4 R148, [R0+0xd100] ;  /* 0x00d100000094783b */ /* 0x000f6e0000000200 */
[----:B------:R-:W5:Y:S07]  /*5a00*/  LDSM.16.M88.4 R156, [R0+0xd900] ;  /* 0x00d90000009c783b */ /* 0x000f6e0000000200 */
[----:B-1----:R-:W-:Y:S07]  /*5a10*/  LDSM.16.M88.4 R164, [R184] ;  /* 0x00000000b8a4783b */ /* 0x002fee0000000200 */
[----:B--2---:R-:W1:Y:S01]  /*5a20*/  LDSM.16.M88.4 R168, [R2+0xc100] ;  /* 0x00c1000002a8783b */ /* 0x004e620000000200 */
[C---:B---3--:R-:W-:Y:S06]  /*5a30*/  HMMA.16816.F32.BF16 R4, R152.reuse, R160, R4 ;  /* 0x000000a09804723c */ /* 0x048fec0000041804 */
[----:B------:R-:W2:Y:S02]  /*5a40*/  LDSM.16.M88.4 R136, [R2+0xc900] ;  /* 0x00c900000288783b */ /* 0x000ea40000000200 */
[C---:B------:R-:W-:Y:S05]  /*5a50*/  HMMA.16816.F32.BF16 R8, R152.reuse, R162, R8 ;  /* 0x000000a29808723c */ /* 0x040fea0000041808 */
[----:B------:R-:W3:Y:S03]  /*5a60*/  LDSM.16.M88.4 R140, [R2+0xd100] ;  /* 0x00d10000028c783b */ /* 0x000ee60000000200 */
[C---:B----4-:R-:W-:Y:S04]  /*5a70*/  HMMA.16816.F32.BF16 R12, R152.reuse, R144, R12 ;  /* 0x00000090980c723c */ /* 0x050fe8000004180c */
[----:B------:R-:W-:Y:S04]  /*5a80*/  LDSM.16.M88.4 R160, [R188+UR4+0xf900] ;  /* 0x00f90004bca0783b */ /* 0x000fe80008000200 */
[C---:B------:R-:W-:Y:S03]  /*5a90*/  HMMA.16816.F32.BF16 R16, R152.reuse, R146, R16 ;  /* 0x000000929810723c */ /* 0x040fe60000041810 */
[----:B------:R-:W4:Y:S05]  /*5aa0*/  LDSM.16.M88.4 R144, [R2+0xd900] ;  /* 0x00d900000290783b */ /* 0x000f2a0000000200 */
        /* <DEDUP_REMOVED lines=9> */
[----:B------:R-:W1:Y:S07]  /*5b40*/  LDSM.16.M88.4 R156, [R188+UR4+0xe900] ;  /* 0x00e90004bc9c783b */ /* 0x000e6e0008000200 */
[C---:B------:R-:W-:Y:S01]  /*5b50*/  HMMA.16816.F32.BF16 R8, R164.reuse, R170, R8 ;  /* 0x000000aaa408723c */ /* 0x040fe20000041808 */
[----:B------:R-:W-:Y:S07]  /*5b60*/  LDSM.16.M88.4 R168, [R133+0xe100] ;  /* 0x00e1000085a8783b */ /* 0x000fee0000000200 */
[C---:B--2---:R-:W-:Y:S01]  /*5b70*/  HMMA.16816.F32.BF16 R12, R164.reuse, R136, R12 ;  /* 0x00000088a40c723c */ /* 0x044fe2000004180c */
[----:B------:R-:W-:Y:S07]  /*5b80*/  LDSM.16.M88.4 R180, [R188+UR4+0x10100] ;  /* 0x01010004bcb4783b */ /* 0x000fee0008000200 */
[C---:B------:R-:W-:Y:S01]  /*5b90*/  HMMA.16816.F32.BF16 R16, R164.reuse, R138, R16 ;  /* 0x0000008aa410723c */ /* 0x040fe20000041810 */
[----:B------:R-:W2:Y:S07]  /*5ba0*/  LDSM.16.M88.4 R136, [R188+UR4+0xf100] ;  /* 0x00f10004bc88783b */ /* 0x000eae0008000200 */
[C---:B---3--:R-:W-:Y:S01]  /*5bb0*/  HMMA.16816.F32.BF16 R20, R164.reuse, R140, R20 ;  /* 0x0000008ca414723c */ /* 0x048fe20000041814 */
[----:B------:R-:W0:Y:S07]  /*5bc0*/  LDGDEPBAR ;  /* 0x00000000000079af */ /* 0x000e2e0000000000 */
[C---:B------:R-:W-:Y:S01]  /*5bd0*/  HMMA.16816.F32.BF16 R24, R164.reuse, R142, R24 ;  /* 0x0000008ea418723c */ /* 0x040fe20000041818 */
[----:B------:R-:W3:Y:S07]  /*5be0*/  LDSM.16.M88.4 R140, [R186+0x4000] ;  /* 0x00400000ba8c783b */ /* 0x000eee0000000200 */
[C---:B----4-:R-:W-:Y:S08]  /*5bf0*/  HMMA.16816.F32.BF16 R28, R164.reuse, R144, R28 ;  /* 0x00000090a41c723c */ /* 0x050ff0000004181c */
        /* <DEDUP_REMOVED lines=11> */
[----:B------:R-:W1:Y:S07]  /*5cb0*/  LDSM.16.M88.4 R136, [R0+0xe900] ;  /* 0x00e900000088783b */ /* 0x000e6e0000000200 */
[C---:B------:R-:W-:Y:S08]  /*5cc0*/  HMMA.16816.F32.BF16 R28, R148.reuse, R160, R28 ;  /* 0x000000a0941c723c */ /* 0x040ff0000004181c */
[----:B------:R-:W-:Y:S01]  /*5cd0*/  HMMA.16816.F32.BF16 R32, R148, R162, R32 ;  /* 0x000000a29420723c */ /* 0x000fe20000041820 */
[----:B------:R-:W2:Y:S07]  /*5ce0*/  LDSM.16.M88.4 R148, [R0+0xf100] ;  /* 0x00f100000094783b */ /* 0x000eae0000000200 */
[C---:B---3--:R-:W-:Y:S01]  /*5cf0*/  HMMA.16816.F32.BF16 R4, R140.reuse, R168, R4 ;  /* 0x000000a88c04723c */ /* 0x048fe20000041804 */
[----:B------:R-:W-:Y:S07]  /*5d00*/  LDSM.16.M88.4 R160, [R184+0x4000] ;  /* 0x00400000b8a0783b */ /* 0x000fee0000000200 */
[C---:B------:R-:W-:Y:S01]  /*5d10*/  HMMA.16816.F32.BF16 R8, R140.reuse, R170, R8 ;  /* 0x000000aa8c08723c */ /* 0x040fe20000041808 */
[----:B------:R-:W3:Y:S07]  /*5d20*/  LDSM.16.M88.4 R168, [R2+0xe100] ;  /* 0x00e1000002a8783b */ /* 0x000eee0000000200 */
[C---:B------:R-:W-:Y:S08]  /*5d30*/  HMMA.16816.F32.BF16 R12, R140.reuse, R172, R12 ;  /* 0x000000ac8c0c723c */ /* 0x040ff0000004180c */
[C---:B------:R-:W-:Y:S01]  /*5d40*/  HMMA.16816.F32.BF16 R16, R140.reuse, R174, R16 ;  /* 0x000000ae8c10723c */ /* 0x040fe20000041810 */
[----:B------:R-:W-:Y:S07]  /*5d50*/  LDSM.16.M88.4 R172, [R190+0x8000] ;  /* 0x00800000beac783b */ /* 0x000fee0000000200 */
[C---:B----4-:R-:W-:Y:S08]  /*5d60*/  HMMA.16816.F32.BF16 R20, R140.reuse, R144, R20 ;  /* 0x000000908c14723c */ /* 0x050ff00000041814 */
[C---:B------:R-:W-:Y:S01]  /*5d70*/  HMMA.16816.F32.BF16 R24, R140.reuse, R146, R24 ;  /* 0x000000928c18723c */ /* 0x040fe20000041818 */
[----:B------:R-:W-:Y:S07]  /*5d80*/  LDSM.16.M88.4 R144, [R191+0xf100] ;  /* 0x00f10000bf90783b */ /* 0x000fee0000000200 */
        /* <DEDUP_REMOVED lines=10> */
[C---:B--2---:R-:W-:Y:S08]  /*5e30*/  HMMA.16816.F32.BF16 R20, R164.reuse, R148, R20 ;  /* 0x00000094a414723c */ /* 0x044ff00000041814 */
[C---:B------:R-:W-:Y:S01]  /*5e40*/  HMMA.16816.F32.BF16 R24, R164.reuse, R150, R24 ;  /* 0x00000096a418723c */ /* 0x040fe20000041818 */
[----:B------:R-:W2:Y:S07]  /*5e50*/  LDSM.16.M88.4 R148, [R188+UR4+0x11100] ;  /* 0x01110004bc94783b */ /* 0x000eae0008000200 */
[C---:B------:R-:W-:Y:S08]  /*5e60*/  HMMA.16816.F32.BF16 R28, R164.reuse, R156, R28 ;  /* 0x0000009ca41c723c */ /* 0x040ff0000004181c */
[----:B------:R-:W-:Y:S01]  /*5e70*/  HMMA.16816.F32.BF16 R32, R164, R158, R32 ;  /* 0x0000009ea420723c */ /* 0x000fe20000041820 */
[----:B------:R-:W1:Y:S07]  /*5e80*/  LDSM.16.M88.4 R156, [R188+UR4+0x11900] ;  /* 0x01190004bc9c783b */ /* 0x000e6e0008000200 */
[C---:B---3--:R-:W-:Y:S01]  /*5e90*/  HMMA.16816.F32.BF16 R4, R160.reuse, R168, R4 ;  /* 0x000000a8a004723c */ /* 0x048fe20000041804 */
[----:B------:R-:W3:Y:S07]  /*5ea0*/  LDSM.16.M88.4 R164, [R186+0x8000] ;  /* 0x00800000baa4783b */ /* 0x000eee0000000200 */
        /* <DEDUP_REMOVED lines=11> */
[----:B------:R-:W3:Y:S01]  /*5f60*/  LDSM.16.M88.4 R160, [R185+0x8000] ;  /* 0x00800000b9a0783b */ /* 0x000ee20000000200 */
        /* <DEDUP_REMOVED lines=9> */
[C---:B------:R-:W-:Y:S08]  /*6000*/  HMMA.16816.F32.BF16 R28, R172.reuse, R156, R28 ;  /* 0x0000009cac1c723c */ /* 0x040ff0000004181c */
[----:B------:R-:W-:Y:S01]  /*6010*/  HMMA.16816.F32.BF16 R32, R172, R158, R32 ;  /* 0x0000009eac20723c */ /* 0x000fe20000041820 */
[----:B------:R-:W1:Y:S07]  /*6020*/  LDSM.16.M88.4 R156, [R0+0x11900] ;  /* 0x01190000009c783b */ /* 0x000e6e0000000200 */
[----:B------:R-:W1:Y:S01]  /*6030*/  LDSM.16.M88.4 R172, [R184+0x8000] ;  /* 0x00800000b8ac783b */ /* 0x000e620000000200 */
[C---:B---3--:R-:W-:Y:S08]  /*6040*/  HMMA.16816.F32.BF16 R4, R164.reuse, R176, R4 ;  /* 0x000000b0a404723c */ /* 0x048ff00000041804 */
[C---:B------:R-:W-:Y:S08]  /*6050*/  HMMA.16816.F32.BF16 R8, R164.reuse, R178, R8 ;  /* 0x000000b2a408723c */ /* 0x040ff00000041808 */
[C---:B----4-:R-:W-:Y:S08]  /*6060*/  HMMA.16816.F32.BF16 R12, R164.reuse, R140, R12 ;  /* 0x0000008ca40c723c */ /* 0x050ff0000004180c */
[C---:B------:R-:W-:Y:S01]  /*6070*/  HMMA.16816.F32.BF16 R16, R164.reuse, R142, R16 ;  /* 0x0000008ea410723c */ /* 0x040fe20000041810 */
[----:B------:R-:W-:Y:S07]  /*6080*/  LDSM.16.M88.4 R140, [R191+0x11100] ;  /* 0x01110000bf8c783b */ /* 0x000fee0000000200 */
[C---:B------:R-:W-:Y:S08]  /*6090*/  HMMA.16816.F32.BF16 R20, R164.reuse, R144, R20 ;  /* 0x00000090a414723c */ /* 0x040ff00000041814 */
        /* <DEDUP_REMOVED lines=8> */
[C---:B--2---:R-:W-:Y:S08]  /*6120*/  HMMA.16816.F32.BF16 R20, R160.reuse, R148, R20 ;  /* 0x00000094a014723c */ /* 0x044ff00000041814 */
        /* <DEDUP_REMOVED lines=32> */
[----:B------:R2:W1:Y:S01]  /*6330*/  MUFU.TANH R232, R240 ;  /* 0x000000f000e87308 */ /* 0x0004620000002400 */
[----:B------:R-:W5:Y:S02]  /*6340*/  SHFL.IDX PT, R173, R249, RZ, 0x1c1f ;  /* 0x001c1ffff9ad7589 */ /* 0x000f6400000e0000 */
        /* <DEDUP_REMOVED lines=12> */
[----:B------:R-:W-:Y:S01]  /*6410*/  FMUL.FTZ R239, R30, c[0x0][0x320] ;  /* 0x0000c8001eef7a20 */ /* 0x000fe20000410000 */
[-C--:B-----5:R-:W-:Y:S01]  /*6420*/  IADD3 R248, R246, R173.reuse, RZ ;  /* 0x000000adf6f87210 */ /* 0x0a0fe20007ffe0ff */
[----:B------:R-:W-:Y:S01]  /*6430*/  FMUL.FTZ R238, R31, c[0x0][0x320] ;  /* 0x0000c8001fee7a20 */ /* 0x000fe20000410000 */
[----:B------:R-:W-:Y:S01]  /*6440*/  IADD3 R247, R245, R173, RZ ;  /* 0x000000adf5f77210 */ /* 0x000fe20007ffe0ff */
[----:B------:R-:W-:Y:S01]  /*6450*/  FMUL.FTZ R243, R32, c[0x0][0x320] ;  /* 0x0000c80020f37a20 */ /* 0x000fe20000410000 */
[----:B------:R-:W1:Y:S01]  /*6460*/  MUFU.TANH R176, R176 ;  /* 0x000000b000b07308 */ /* 0x000e620000002400 */
[----:B------:R-:W-:Y:S02]  /*6470*/  FMUL.FTZ R242, R33, c[0x0][0x320] ;  /* 0x0000c80021f27a20 */ /* 0x000fe40000410000 */
[----:B------:R-:W-:Y:S02]  /*6480*/  FMUL.FTZ R241, R34, c[0x0][0x320] ;  /* 0x0000c80022f17a20 */ /* 0x000fe40000410000 */
[----:B--2---:R-:W-:Y:S05]  /*6490*/  FMUL.FTZ R240, R35, c[0x0][0x320] ;  /* 0x0000c80023f07a20 */ /* 0x004fea0000410000 */
        /* <DEDUP_REMOVED lines=24> */
[----:B------:R-:W-:-:S05]  /*6620*/  @!P3 BRA `(.L_x_882) ;  /* 0x000001800000b947 */ /* 0x000fca0003800000 */
[----:B--234-:R-:W-:Y:S01]  /*6630*/  IADD3 R5, -R203, R194, R173 ;  /* 0x000000c2cb057210 */ /* 0x01cfe20007ffe1ad */
[----:B------:R-:W-:Y:S03]  /*6640*/  BSSY B0, `(.L_x_883) ;  /* 0x0000011000007945 */ /* 0x000fe60003800000 */
        /* <DEDUP_REMOVED lines=11> */
.L_x_884:
[----:B------:R-:W-:Y:S04]  /*6700*/  MOV R0, c[0x0][0x32c] ;  /* 0x0000cb0000007a02 */ /* 0x000fe80000000f00 */
[----:B------:R-:W-:Y:S11]  /*6710*/  ISETP.NE.AND P0, PT, R0, 0x1, PT ;  /* 0x000000010000780c */ /* 0x000ff60003f05270 */
[----:B------:R-:W-:Y:S02]  /*6720*/  @!UPT UIADD3 URZ, URZ, URZ, URZ ;  /* 0x0000003f3f3ff290 */ /* 0x000fe4000fffe03f */
[----:B------:R-:W-:Y:S05]  /*6730*/  @P0 IMAD.HI.U32 R0, R5, c[0x0][0x330], RZ ;  /* 0x0000cc0005000a27 */ /* 0x000fea00078e00ff */
[----:B------:R-:W-:Y:S02]  /*6740*/  @P0 SHF.R.U32.HI R5, RZ, c[0x0][0x334], R0 ;  /* 0x0000cd00ff050a19 */ /* 0x000fe40000011600 */
.L_x_885:
[----:B------:R-:W-:Y:S05]  /*6750*/  BSYNC B0 ;  /* 0x0000000000007941 */ /* 0x000fea0003800000 */
.L_x_883:
[----:B------:R-:W-:Y:S04]  /*6760*/  IMAD R0, R5, c[0x0][0x32c], -R244 ;  /* 0x0000cb0005007a24 */ /* 0x000fe800078e0af4 */
[----:B------:R-:W-:Y:S05]  /*6770*/  IMAD.IADD R0, R0, 0x1, -R211 ;  /* 0x0000000100007824 */ /* 0x000fea00078e0ad3 */
[----:B------:R-:W-:Y:S02]  /*6780*/  IADD3 R5, R0, c[0x0][0x32c], RZ ;  /* 0x0000cb0000057a10 */ /* 0x000fe40007ffe0ff */
[----:B------:R-:W-:Y:S02]  /*6790*/  IMNMX R247, R247, R0, !PT ;  /* 0x00000000f7f77217 */ /* 0x000fe40007800200 */
[----:B------:R-:W-:Y:S02]  /*67a0*/  IMNMX R248, R248, R5, PT ;  /* 0x00000005f8f87217 */ /* 0x000fe40003800200 */
.L_x_882:
[----:B--234-:R-:W-:Y:S01]  /*67b0*/  ISETP.GT.AND P2, PT, R220, -0x1, PT ;  /* 0xffffffffdc00780c */ /* 0x01cfe20003f44270 */
[----:B------:R-:W2:Y:S03]  /*67c0*/  SHFL.IDX PT, R0, R249, 0x1, 0x1c1f ;  /* 0x003c1f00f9007f89 */ /* 0x000ea600000e0000 */
[----:B------:R-:W-:Y:S04]  /*67d0*/  ISETP.GT.AND P0, PT, R247, RZ, P2 ;  /* 0x000000fff700720c */ /* 0x000fe80001704270 */
[C---:B------:R-:W-:Y:S04]  /*67e0*/  ISETP.LT.OR P0, PT, R248.reuse, 0x1, P0 ;  /* 0x00000001f800780c */ /* 0x040fe80000701670 */
[----:B------:R-:W-:Y:S02]  /*67f0*/  FSEL R9, R165, -INF , !P0 ;  /* 0xff800000a5097808 */ /* 0x000fe40004000000 */
[----:B------:R-:W-:Y:S04]  /*6800*/  ISETP.GT.AND P0, PT, R247, 0x1, P2 ;  /* 0x00000001f700780c */ /* 0x000fe80001704270 */
[----:B------:R-:W-:Y:S04]  /*6810*/  ISETP.LT.OR P0, PT, R248, 0x2, P0 ;  /* 0x00000002f800780c */ /* 0x000fe80000701670 */
[----:B------:R-:W-:Y:S02]  /*6820*/  FSEL R5, R167, -INF , !P0 ;  /* 0xff800000a7057808 */ /* 0x000fe40004000000 */
[----:B------:R-:W-:Y:S01]  /*6830*/  ISETP.GT.AND P0, PT, R247, 0x8, P2 ;  /* 0x00000008f700780c */ /* 0x000fe20001704270 */
[--C-:B--2---:R-:W-:Y:S02]  /*6840*/  IMAD.IADD R246, R246, 0x1, R0.reuse ;  /* 0x00000001f6f67824 */ /* 0x104fe400078e0200 */
[----:B------:R-:W-:Y:S01]  /*6850*/  IMAD.IADD R245, R245, 0x1, R0 ;  /* 0x00000001f5f57824 */ /* 0x000fe200078e0200 */
[C---:B------:R-:W-:Y:S04]  /*6860*/  ISETP.LT.OR P0, PT, R248.reuse, 0x9, P0 ;  /* 0x00000009f800780c */ /* 0x040fe80000701670 */
[----:B-1----:R-:W-:Y:S02]  /*6870*/  FSEL R169, R169, -INF , !P0 ;  /* 0xff800000a9a97808 */ /* 0x002fe40004000000 */
[C---:B------:R-:W-:Y:S04]  /*6880*/  ISETP.GT.AND P0, PT, R247.reuse, 0x9, P2 ;  /* 0x00000009f700780c */ /* 0x040fe80001704270 */
[----:B------:R-:W-:Y:S04]  /*6890*/  ISETP.LT.OR P0, PT, R248, 0xa, P0 ;  /* 0x0000000af800780c */ /* 0x000fe80000701670 */
[----:B------:R-:W-:Y:S02]  /*68a0*/  FSEL R7, R176, -INF , !P0 ;  /* 0xff800000b0077808 */ /* 0x000fe40004000000 */
[----:B------:R-:W-:Y:S04]  /*68b0*/  ISETP.GT.AND P0, PT, R247, 0x10, P2 ;  /* 0x00000010f700780c */ /* 0x000fe80001704270 */
[C---:B------:R-:W-:Y:S04]  /*68c0*/  ISETP.LT.OR P0, PT, R248.reuse, 0x11, P0 ;  /* 0x00000011f800780c */ /* 0x040fe80000701670 */
[----:B------:R-:W-:Y:S02]  /*68d0*/  FSEL R165, R181, -INF , !P0 ;  /* 0xff800000b5a57808 */ /* 0x000fe40004000000 */
[----:B------:R-:W-:Y:S04]  /*68e0*/  ISETP.GT.AND P0, PT, R247, 0x11, P2 ;  /* 0x00000011f700780c */ /* 0x000fe80001704270 */
[C---:B------:R-:W-:Y:S04]  /*68f0*/  ISETP.LT.OR P0, PT, R248.reuse, 0x12, P0 ;  /* 0x00000012f800780c */ /* 0x040fe80000701670 */
[----:B------:R-:W-:Y:S02]  /*6900*/  FSEL R167, R177, -INF , !P0 ;  /* 0xff800000b1a77808 */ /* 0x000fe40004000000 */
[C---:B------:R-:W-:Y:S04]  /*6910*/  ISETP.GT.AND P0, PT, R247.reuse, 0x18, P2 ;  /* 0x00000018f700780c */ /* 0x040fe80001704270 */
[----:B------:R-:W-:Y:S04]  /*6920*/  ISETP.LT.OR P0, PT, R248, 0x19, P0 ;  /* 0x00000019f800780c */ /* 0x000fe80000701670 */
[----:B------:R-:W-:Y:S02]  /*6930*/  FSEL R143, R182, -INF , !P0 ;  /* 0xff800000b68f7808 */ /* 0x000fe40004000000 */
[C---:B------:R-:W-:Y:S04]  /*6940*/  ISETP.GT.AND P0, PT, R247.reuse, 0x19, P2 ;  /* 0x00000019f700780c */ /* 0x040fe80001704270 */
[----:B------:R-:W-:Y:S04]  /*6950*/  ISETP.LT.OR P0, PT, R248, 0x1a, P0 ;  /* 0x0000001af800780c */ /* 0x000fe80000701670 */
        /* <DEDUP_REMOVED lines=22> */
[----:B------:R-:W-:Y:S04]  /*6ac0*/  ISETP.GT.AND P0, PT, R247, 0x39, P2 ;  /* 0x00000039f700780c */ /* 0x000fe80001704270 */
[----:B------:R-:W-:Y:S04]  /*6ad0*/  ISETP.LT.OR P0, PT, R248, 0x3a, P0 ;  /* 0x0000003af800780c */ /* 0x000fe80000701670 */
[----:B------:R-:W-:Y:S01]  /*6ae0*/  FSEL R147, R242, -INF , !P0 ;  /* 0xff800000f2937808 */ /* 0x000fe20004000000 */
[----:B------:R-:W-:-:S05]  /*6af0*/  @!P3 BRA `(.L_x_886) ;  /* 0x000001800000b947 */ /* 0x000fca0003800000 */
[----:B------:R-:W-:Y:S01]  /*6b00*/  IADD3 R11, -R203, R194, R0 ;  /* 0x000000c2cb0b7210 */ /* 0x000fe20007ffe100 */
        /* <DEDUP_REMOVED lines=12> */
.L_x_888:
[----:B------:R-:W-:Y:S04]  /*6bd0*/  MOV R0, c[0x0][0x32c] ;  /* 0x0000cb0000007a02 */ /* 0x000fe80000000f00 */
[----:B------:R-:W-:Y:S11]  /*6be0*/  ISETP.NE.AND P0, PT, R0, 0x1, PT ;  /* 0x000000010000780c */ /* 0x000ff60003f05270 */
[----:B------:R-:W-:Y:S02]  /*6bf0*/  @!UPT UIADD3 URZ, URZ, URZ, URZ ;  /* 0x0000003f3f3ff290 */ /* 0x000fe4000fffe03f */
[----:B------:R-:W-:Y:S05]  /*6c00*/  @P0 IMAD.HI.U32 R0, R11, c[0x0][0x330], RZ ;  /* 0x0000cc000b000a27 */ /* 0x000fea00078e00ff */
[----:B------:R-:W-:Y:S02]  /*6c10*/  @P0 SHF.R.U32.HI R11, RZ, c[0x0][0x334], R0 ;  /* 0x0000cd00ff0b0a19 */ /* 0x000fe40000011600 */
.L_x_889:
[----:B------:R-:W-:Y:S05]  /*6c20*/  BSYNC B0 ;  /* 0x0000000000007941 */ /* 0x000fea0003800000 */
.L_x_887:
[----:B------:R-:W-:Y:S04]  /*6c30*/  IMAD R244, R11, c[0x0][0x32c], -R244 ;  /* 0x0000cb000bf47a24 */ /* 0x000fe800078e0af4 */
[----:B------:R-:W-:Y:S05]  /*6c40*/  IMAD.IADD R244, R244, 0x1, -R211 ;  /* 0x00000001f4f47824 */ /* 0x000fea00078e0ad3 */
[----:B------:R-:W-:Y:S02]  /*6c50*/  IADD3 R11, R244, c[0x0][0x32c], RZ ;  /* 0x0000cb00f40b7a10 */ /* 0x000fe40007ffe0ff */
[----:B------:R-:W-:Y:S02]  /*6c60*/  IMNMX R245, R245, R244, !PT ;  /* 0x000000f4f5f57217 */ /* 0x000fe40007800200 */
[----:B------:R-:W-:Y:S02]  /*6c70*/  IMNMX R246, R246, R11, PT ;  /* 0x0000000bf6f67217 */ /* 0x000fe40003800200 */
.L_x_886:
[----:B------:R-:W-:Y:S01]  /*6c80*/  ISETP.GT.AND P0, PT, R245, RZ, P2 ;  /* 0x000000fff500720c */ /* 0x000fe20001704270 */
[----:B------:R-:W-:Y:S04]  /*6c90*/  DEPBAR.LE SB0, 0x2 ;  /* 0x000080800000791a */ /* 0x000fe80000000000 */
[----:B------:R-:W-:Y:S01]  /*6ca0*/  BAR.SYNC.DEFER_BLOCKING 0x0 ;  /* 0x0000000000007b1d */ /* 0x000fe20000010000 */
[----:B------:R-:W-:Y:S01]  /*6cb0*/  ISETP.LT.OR P0, PT, R246, 0x1, P0 ;  /* 0x00000001f600780c */ /* 0x000fe20000701670 */
[----:B------:R-:W-:Y:S01]  /*6cc0*/  UIADD3 UR7, UR5, 0x1, URZ ;  /* 0x0000000105077890 */ /* 0x000fe2000fffe03f */
[----:B------:R-:W-:Y:S01]  /*6cd0*/  FMNMX.FTZ R0, R9, R132, !PT ;  /* 0x0000008409007209 */ /* 0x000fe20007810000 */
[----:B------:R-:W-:Y:S01]  /*6ce0*/  UISETP.GE.AND UP0, UPT, UR5, 0x1, UPT ;  /* 0x000000010500788c */ /* 0x000fe2000bf06270 */
[----:B------:R-:W-:Y:S02]  /*6cf0*/  FSEL R8, R2, -INF , !P0 ;  /* 0xff80000002087808 */ /* 0x000fe40004000000 */
[----:B------:R-:W-:Y:S01]  /*6d00*/  ISETP.GT.AND P0, PT, R245, 0x1, P2 ;  /* 0x00000001f500780c */ /* 0x000fe20001704270 */
[----:B------:R-:W-:Y:S01]  /*6d10*/  USEL UR5, UR7, URZ, !UP0 ;  /* 0x0000003f07057287 */ /* 0x000fe2000c000000 */
[----:B------:R-:W-:Y:S02]  /*6d20*/  FMNMX.FTZ R0, R5, R0, !PT ;  /* 0x0000000005007209 */ /* 0x000fe40007810000 */
[----:B------:R-:W-:Y:S02]  /*6d30*/  ISETP.LT.OR P0, PT, R246, 0x2, P0 ;  /* 0x00000002f600780c */ /* 0x000fe40000701670 */
[----:B------:R-:W-:Y:S02]  /*6d40*/  FMNMX.FTZ R0, R169, R0, !PT ;  /* 0x00000000a9007209 */ /* 0x000fe40007810000 */
[----:B------:R-:W-:Y:S02]  /*6d50*/  FSEL R6, R164, -INF , !P0 ;  /* 0xff800000a4067808 */ /* 0x000fe40004000000 */
[----:B------:R-:W-:Y:S02]  /*6d60*/  ISETP.GT.AND P0, PT, R245, 0x8, P2 ;  /* 0x00000008f500780c */ /* 0x000fe40001704270 */
[----:B------:R-:W-:Y:S02]  /*6d70*/  FMNMX.FTZ R0, R7, R0, !PT ;  /* 0x0000000007007209 */ /* 0x000fe40007810000 */
[----:B------:R-:W-:Y:S02]  /*6d80*/  ISETP.LT.OR P0, PT, R246, 0x9, P0 ;  /* 0x00000009f600780c */ /* 0x000fe40000701670 */
[----:B------:R-:W-:Y:S01]  /*6d90*/  FMNMX.FTZ R0, R165, R0, !PT ;  /* 0x00000000a5007209 */ /* 0x000fe20007810000 */
[----:B------:R-:W-:Y:S01]  /*6da0*/  LDSM.16.MT88.4 R28, [R134+UR4+0x100] ;  /* 0x00010004861c783b */ /* 0x000fe20008004200 */
[----:B------:R-:W-:Y:S02]  /*6db0*/  FSEL R166, R166, -INF , !P0 ;  /* 0xff800000a6a67808 */ /* 0x000fe40004000000 */
[----:B------:R-:W-:Y:S02]  /*6dc0*/  ISETP.GT.AND P0, PT, R245, 0x9, P2 ;  /* 0x00000009f500780c */ /* 0x000fe40001704270 */
[----:B------:R-:W-:Y:S02]  /*6dd0*/  FMNMX.FTZ R0, R167, R0, !PT ;  /* 0x00000000a7007209 */ /* 0x000fe40007810000 */
[----:B------:R-:W-:Y:S02]  /*6de0*/  ISETP.LT.OR P0, PT, R246, 0xa, P0 ;  /* 0x0000000af600780c */ /* 0x000fe40000701670 */
[----:B------:R-:W-:Y:S02]  /*6df0*/  FMNMX.FTZ R0, R143, R0, !PT ;  /* 0x000000008f007209 */ /* 0x000fe40007810000 */
        /* <DEDUP_REMOVED lines=45> */
[----:B------:R-:W-:Y:S01]  /*70d0*/  FMNMX.FTZ R13, R176, R13, !PT ;  /* 0x0000000db00d7209 */ /* 0x000fe20007810000 */
[----:B------:R-:W1:Y:S01]  /*70e0*/  SHFL.BFLY PT, R11, R0, 0x2, 0x1f ;  /* 0x0c401f00000b7f89 */ /* 0x000e6200000e0000 */
[----:B------:R-:W-:Y:S02]  /*70f0*/  FSEL R150, R239, -INF , !P0 ;  /* 0xff800000ef967808 */ /* 0x000fe40004000000 */
[----:B------:R-:W-:Y:S02]  /*7100*/  FMNMX.FTZ R13, R174, R13, !PT ;  /* 0x0000000dae0d7209 */ /* 0x000fe40007810000 */
[C---:B------:R-:W-:Y:S02]  /*7110*/  ISETP.GT.AND P0, PT, R245.reuse, 0x31, P2 ;  /* 0x00000031f500780c */ /* 0x040fe40001704270 */
[----:B------:R-:W-:Y:S02]  /*7120*/  FMNMX.FTZ R13, R154, R13, !PT ;  /* 0x0000000d9a0d7209 */ /* 0x000fe40007810000 */
[----:B------:R-:W-:Y:S02]  /*7130*/  ISETP.LT.OR P0, PT, R246, 0x32, P0 ;  /* 0x00000032f600780c */ /* 0x000fe40000701670 */
[C---:B------:R-:W-:Y:S02]  /*7140*/  ISETP.GT.AND P1, PT, R245.reuse, 0x38, P2 ;  /* 0x00000038f500780c */ /* 0x040fe40001724270 */
        /* <DEDUP_REMOVED lines=17> */
[----:B------:R-:W-:Y:S01]  /*7260*/  FMUL.FTZ R152, R2, c[0x0][0x2d0] ;  /* 0x0000b40002987a20 */ /* 0x000fe20000410000 */
[----:B--2---:R-:W-:Y:S04]  /*7270*/  FMNMX.FTZ R11, R15, R0, !PT ;  /* 0x000000000f0b7209 */ /* 0x004fe80007810000 */
[----:B------:R-:W-:Y:S01]  /*7280*/  FSEL R152, R152, RZ, P0 ;  /* 0x000000ff98987208 */ /* 0x000fe20000000000 */
[----:B------:R-:W-:Y:S04]  /*7290*/  LDSM.16.MT88.4 R12, [R135+UR4+0x100] ;  /* 0x00010004870c783b */ /* 0x000fe80008004200 */
[--C-:B------:R-:W-:Y:S01]  /*72a0*/  FFMA.FTZ R159, R5, c[0x0][0x2d0], -R152.reuse ;  /* 0x0000b400059f7a23 */ /* 0x100fe20000010898 */
[----:B------:R-:W-:Y:S01]  /*72b0*/  FSEL R5, R2, RZ, P0 ;  /* 0x000000ff02057208 */ /* 0x000fe20000000000 */
[--C-:B------:R-:W-:Y:S02]  /*72c0*/  FFMA.FTZ R162, R9, c[0x0][0x2d0], -R152.reuse ;  /* 0x0000b40009a27a23 */ /* 0x100fe40000010898 */
[----:B------:R-:W1:Y:S01]  /*72d0*/  SHFL.BFLY PT, R0, R11, 0x1, 0x1f ;  /* 0x0c201f000b007f89 */ /* 0x000e6200000e0000 */
[----:B------:R-:W-:Y:S01]  /*72e0*/  FFMA.FTZ R160, R169, c[0x0][0x2d0], -R152 ;  /* 0x0000b400a9a07a23 */ /* 0x000fe20000010898 */
[----:B------:R-:W-:Y:S01]  /*72f0*/  MUFU.EX2 R159, R159 ;  /* 0x0000009f009f7308 */ /* 0x000fe20000000800 */
[----:B------:R-:W-:Y:S02]  /*7300*/  FADD.FTZ R4, -R5, R132 ;  /* 0x0000008405047221 */ /* 0x000fe40000010100 */
[--C-:B------:R-:W-:Y:S02]  /*7310*/  FFMA.FTZ R157, R7, c[0x0][0x2d0], -R152.reuse ;  /* 0x0000b400079d7a23 */ /* 0x100fe40000010898 */
[----:B------:R-:W-:Y:S02]  /*7320*/  FMUL.FTZ R132, R4, c[0x0][0x2d0] ;  /* 0x0000b40004847a20 */ /* 0x000fe40000410000 */
[--C-:B------:R-:W-:Y:S02]  /*7330*/  FFMA.FTZ R182, R155, c[0x0][0x2d0], -R152.reuse ;  /* 0x0000b4009bb67a23 */ /* 0x100fe40000010898 */
[--C-:B------:R-:W-:Y:S01]  /*7340*/  FFMA.FTZ R181, R151, c[0x0][0x2d0], -R152.reuse ;  /* 0x0000b40097b57a23 */ /* 0x100fe20000010898 */
[----:B------:R-:W2:Y:S01]  /*7350*/  MUFU.EX2 R162, R162 ;  /* 0x000000a200a27308 */ /* 0x000ea20000000800 */
[--C-:B------:R-:W-:Y:S02]  /*7360*/  FFMA.FTZ R183, R149, c[0x0][0x2d0], -R152.reuse ;  /* 0x0000b40095b77a23 */ /* 0x100fe40000010898 */
[--C-:B------:R-:W-:Y:S02]  /*7370*/  FFMA.FTZ R165, R165, c[0x0][0x2d0], -R152.reuse ;  /* 0x0000b400a5a57a23 */ /* 0x100fe40000010898 */
[--C-:B------:R-:W-:Y:S02]  /*7380*/  FFMA.FTZ R173, R173, c[0x0][0x2d0], -R152.reuse ;  /* 0x0000b400adad7a23 */ /* 0x100fe40000010898 */
[--C-:B------:R-:W-:Y:S02]  /*7390*/  FFMA.FTZ R180, R177, c[0x0][0x2d0], -R152.reuse ;  /* 0x0000b400b1b47a23 */ /* 0x100fe40000010898 */
[--C-:B------:R-:W-:Y:S01]  /*73a0*/  FFMA.FTZ R175, R175, c[0x0][0x2d0], -R152.reuse ;  /* 0x0000b400afaf7a23 */ /* 0x100fe20000010898 */
[----:B------:R-:W-:Y:S01]  /*73b0*/  MUFU.EX2 R160, R160 ;  /* 0x000000a000a07308 */ /* 0x000fe20000000800 */
[----:B-1----:R-:W-:Y:S04]  /*73c0*/  FMNMX.FTZ R0, R11, R0, !PT ;  /* 0x000000000b007209 */ /* 0x002fe80007810000 */
[C---:B------:R-:W-:Y:S01]  /*73d0*/  FSETP.NEU.FTZ.AND P0, PT, R0.reuse, -INF , PT ;  /* 0xff8000000000780b */ /* 0x040fe20003f1d000 */
[C---:B------:R-:W-:Y:S03]  /*73e0*/  FMUL.FTZ R145, R0.reuse, c[0x0][0x2d0] ;  /* 0x0000b40000917a20 */ /* 0x040fe60000410000 */
[----:B------:R-:W-:Y:S01]  /*73f0*/  FSEL R4, R0, RZ, P0 ;  /* 0x000000ff00047208 */ /* 0x000fe20000000000 */
[----:B------:R-:W1:Y:S01]  /*7400*/  MUFU.EX2 R157, R157 ;  /* 0x0000009d009d7308 */ /* 0x000e620000000800 */
[----:B------:R-:W-:Y:S02]  /*7410*/  FSEL R145, R145, RZ, P0 ;  /* 0x000000ff91917208 */ /* 0x000fe40000000000 */
[----:B--2---:R-:W-:Y:S01]  /*7420*/  F2FP.BF16.PACK_AB R136, R159, R162 ;  /* 0x000000a29f88723e */ /* 0x004fe200000010ff */
[----:B------:R-:W-:Y:S02]  /*7430*/  FADD.FTZ R4, -R4, R3 ;  /* 0x0000000304047221 */ /* 0x000fe40000010100 */
[--C-:B------:R-:W-:Y:S02]  /*7440*/  FFMA.FTZ R164, R8, c[0x0][0x2d0], -R145.reuse ;  /* 0x0000b40008a47a23 */ /* 0x100fe40000010891 */
[--C-:B------:R-:W-:Y:S02]  /*7450*/  FFMA.FTZ R163, R6, c[0x0][0x2d0], -R145.reuse ;  /* 0x0000b40006a37a23 */ /* 0x100fe40000010891 */
[--C-:B------:R-:W-:Y:S01]  /*7460*/  FFMA.FTZ R158, R166, c[0x0][0x2d0], -R145.reuse ;  /* 0x0000b400a69e7a23 */ /* 0x100fe20000010891 */
[----:B------:R-:W2:Y:S01]  /*7470*/  MUFU.EX2 R132, R132 ;  /* 0x0000008400847308 */ /* 0x000ea20000000800 */
[--C-:B------:R-:W-:Y:S02]  /*7480*/  FFMA.FTZ R161, R168, c[0x0][0x2d0], -R145.reuse ;  /* 0x0000b400a8a17a23 */ /* 0x100fe40000010891 */
[----:B------:R-:W-:Y:S01]  /*7490*/  FMUL.FTZ R3, R4, c[0x0][0x2d0] ;  /* 0x0000b40004037a20 */ /* 0x000fe20000410000 */
[----:B------:R-:W-:Y:S01]  /*74a0*/  IADD3 R4, R135, UR4, RZ ;  /* 0x0000000487047c10 */ /* 0x000fe2000fffe0ff */
[--C-:B------:R-:W-:Y:S02]  /*74b0*/  FFMA.FTZ R168, R141, c[0x0][0x2d0], -R152.reuse ;  /* 0x0000b4008da87a23 */ /* 0x100fe40000010898 */
[--C-:B------:R-:W-:Y:S01]  /*74c0*/  FFMA.FTZ R171, R142, c[0x0][0x2d0], -R145.reuse ;  /* 0x0000b4008eab7a23 */ /* 0x100fe20000010891 */
[----:B------:R-:W-:Y:S01]  /*74d0*/  IADD3 R133, R187, R4, RZ ;  /* 0x00000004bb857210 */ /* 0x000fe20007ffe0ff */
[--C-:B------:R-:W-:Y:S01]  /*74e0*/  FFMA.FTZ R179, R154, c[0x0][0x2d0], -R145.reuse ;  /* 0x0000b4009ab37a23 */ /* 0x100fe20000010891 */
[----:B------:R-:W-:Y:S01]  /*74f0*/  MUFU.EX2 R164, R164 ;  /* 0x000000a400a47308 */ /* 0x000fe20000000800 */
[--C-:B------:R-:W-:Y:S02]  /*7500*/  FFMA.FTZ R191, R150, c[0x0][0x2d0], -R145.reuse ;  /* 0x0000b40096bf7a23 */ /* 0x100fe40000010891 */
[----:B------:R-:W3:Y:S01]  /*7510*/  LDSM.16.MT88.4 R20, [R133+0x100] ;  /* 0x000100008514783b */ /* 0x000ee20000004200 */
[----:B-1----:R-:W-:Y:S01]  /*7520*/  F2FP.BF16.PACK_AB R138, R157, R160 ;  /* 0x000000a09d8a723e */ /* 0x002fe200000010ff */
[--C-:B------:R-:W-:Y:S02]  /*7530*/  FFMA.FTZ R232, R148, c[0x0][0x2d0], -R145.reuse ;  /* 0x0000b40094e87a23 */ /* 0x100fe40000010891 */
[--C-:B------:R-:W-:Y:S02]  /*7540*/  FFMA.FTZ R233, R146, c[0x0][0x2d0], -R145.reuse ;  /* 0x0000b40092e97a23 */ /* 0x100fe40000010891 */
[--C-:B------:R-:W-:Y:S01]  /*7550*/  FFMA.FTZ R166, R167, c[0x0][0x2d0], -R152.reuse ;  /* 0x0000b400a7a67a23 */ /* 0x100fe20000010898 */
[----:B------:R-:W1:Y:S01]  /*7560*/  MUFU.EX2 R163, R163 ;  /* 0x000000a300a37308 */ /* 0x000e620000000800 */
[----:B------:R-:W-:Y:S01]  /*7570*/  LDSM.16.MT88.4 R148, [R135+UR4+0x3900] ;  /* 0x003900048794783b */ /* 0x000fe20008004200 */
[--C-:B------:R-:W-:Y:S02]  /*7580*/  FFMA.FTZ R167, R143, c[0x0][0x2d0], -R152.reuse ;  /* 0x0000b4008fa77a23 */ /* 0x100fe40000010898 */
[C---:B--2---:R-:W-:Y:S02]  /*7590*/  FMUL.FTZ R4, R132.reuse, R128 ;  /* 0x0000008084047220 */ /* 0x044fe40000410000 */
[C---:B------:R-:W-:Y:S02]  /*75a0*/  FMUL.FTZ R5, R132.reuse, R129 ;  /* 0x0000008184057220 */ /* 0x040fe40000410000 */
[C---:B------:R-:W-:Y:S02]  /*75b0*/  FMUL.FTZ R8, R132.reuse, R124 ;  /* 0x0000007c84087220 */ /* 0x040fe40000410000 */
        /* <DEDUP_REMOVED lines=8> */
[C---:B------:R-:W-:Y:S01]  /*7640*/  FMUL.FTZ R33, R132.reuse, R101 ;  /* 0x0000006584217220 */ /* 0x040fe20000410000 */
[----:B-1----:R-:W-:Y:S01]  /*7650*/  F2FP.BF16.PACK_AB R137, R163, R164 ;  /* 0x000000a4a389723e */ /* 0x002fe200000010ff */
[C---:B------:R-:W-:Y:S02]  /*7660*/  FMUL.FTZ R36, R132.reuse, R36 ;  /* 0x0000002484247220 */ /* 0x040fe40000410000 */
[C---:B------:R-:W-:Y:S02]  /*7670*/  FMUL.FTZ R37, R132.reuse, R37 ;  /* 0x0000002584257220 */ /* 0x040fe40000410000 */
[C---:B------:R-:W-:Y:S01]  /*7680*/  FMUL.FTZ R40, R132.reuse, R40 ;  /* 0x0000002884287220 */ /* 0x040fe20000410000 */
[----:B------:R-:W1:Y:S01]  /*7690*/  MUFU.EX2 R3, R3 ;  /* 0x0000000300037308 */ /* 0x000e620000000800 */
[C---:B------:R-:W-:Y:S02]  /*76a0*/  FMUL.FTZ R41, R132.reuse, R41 ;  /* 0x0000002984297220 */ /* 0x040fe40000410000 */
[C---:B------:R-:W-:Y:S02]  /*76b0*/  FMUL.FTZ R44, R132.reuse, R44 ;  /* 0x0000002c842c7220 */ /* 0x040fe40000410000 */
        /* <DEDUP_REMOVED lines=20> */
[----:B------:R-:W-:Y:S02]  /*7800*/  LDSM.16.MT88.4 R124, [R135+UR4+0x2900] ;  /* 0x00290004877c783b */ /* 0x000fe40008004200 */
[C---:B------:R-:W-:Y:S02]  /*7810*/  FMUL.FTZ R18, R3.reuse, R118 ;  /* 0x0000007603127220 */ /* 0x040fe40000410000 */
[C---:B------:R-:W-:Y:S01]  /*7820*/  FMUL.FTZ R12, R132.reuse, R120 ;  /* 0x00000078840c7220 */ /* 0x040fe20000410000 */
[C---:B------:R-:W-:Y:S01]  /*7830*/  HMMA.16816.F32.BF16 R8, R136.reuse, R14, R8 ;  /* 0x0000000e8808723c */ /* 0x040fe20000041808 */
[----:B------:R-:W1:Y:S03]  /*7840*/  MUFU.EX2 R168, R168 ;  /* 0x000000a800a87308 */ /* 0x000e660000000800 */
[C---:B------:R-:W-:Y:S02]  /*7850*/  FMUL.FTZ R13, R132.reuse, R121 ;  /* 0x00000079840d7220 */ /* 0x040fe40000410000 */
[C---:B------:R-:W-:Y:S02]  /*7860*/  FMUL.FTZ R19, R3.reuse, R119 ;  /* 0x0000007703137220 */ /* 0x040fe40000410000 */
[C---:B------:R-:W-:Y:S01]  /*7870*/  FMUL.FTZ R14, R3.reuse, R122 ;  /* 0x0000007a030e7220 */ /* 0x040fe20000410000 */
[----:B------:R-:W-:Y:S02]  /*7880*/  LDSM.16.MT88.4 R116, [R133+0x900] ;  /* 0x000900008574783b */ /* 0x000fe40000004200 */
[----:B------:R-:W-:Y:S01]  /*7890*/  MUFU.EX2 R171, R171 ;  /* 0x000000ab00ab7308 */ /* 0x000fe20000000800 */
[C---:B------:R-:W-:Y:S02]  /*78a0*/  FMUL.FTZ R15, R3.reuse, R123 ;  /* 0x0000007b030f7220 */ /* 0x040fe40000410000 */
[C---:B------:R-:W-:Y:S02]  /*78b0*/  FMUL.FTZ R26, R3.reuse, R110 ;  /* 0x0000006e031a7220 */ /* 0x040fe40000410000 */
[C---:B------:R-:W-:Y:S01]  /*78c0*/  FMUL.FTZ R27, R3.reuse, R111 ;  /* 0x0000006f031b7220 */ /* 0x040fe20000410000 */
[----:B------:R-:W4:Y:S01]  /*78d0*/  LDSM.16.MT88.4 R120, [R156+0x100] ;  /* 0x000100009c78783b */ /* 0x000f220000004200 */
[C---:B------:R-:W-:Y:S01]  /*78e0*/  FMUL.FTZ R34, R3.reuse, R102 ;  /* 0x0000006603227220 */ /* 0x040fe20000410000 */
[C---:B---3--:R-:W-:Y:S02]  /*78f0*/  HMMA.16816.F32.BF16 R12, R136.reuse, R20, R12 ;  /* 0x00000014880c723c */ /* 0x048fe4000004180c */
[----:B------:R-:W-:Y:S01]  /*7900*/  MUFU.EX2 R173, R173 ;  /* 0x000000ad00ad7308 */ /* 0x000fe20000000800 */
[C---:B------:R-:W-:Y:S02]  /*7910*/  FMUL.FTZ R35, R3.reuse, R103 ;  /* 0x0000006703237220 */ /* 0x040fe40000410000 */
[C---:B------:R-:W-:Y:S01]  /*7920*/  FMUL.FTZ R38, R3.reuse, R38 ;  /* 0x0000002603267220 */ /* 0x040fe20000410000 */
[----:B------:R-:W-:Y:S01]  /*7930*/  LDSM.16.MT88.4 R100, [R134+UR4+0x2100] ;  /* 0x002100048664783b */ /* 0x000fe20008004200 */
[C---:B------:R-:W-:Y:S01]  /*7940*/  FMUL.FTZ R20, R132.reuse, R112 ;  /* 0x0000007084147220 */ /* 0x040fe20000410000 */
[C---:B------:R-:W-:Y:S04]  /*7950*/  HMMA.16816.F32.BF16 R16, R136.reuse, R22, R16 ;  /* 0x000000168810723c */ /* 0x040fe80000041810 */
[C---:B------:R-:W-:Y:S01]  /*7960*/  FMUL.FTZ R21, R132.reuse, R113 ;  /* 0x0000007184157220 */ /* 0x040fe20000410000 */
[----:B------:R-:W-:Y:S01]  /*7970*/  MUFU.EX2 R180, R180 ;  /* 0x000000b400b47308 */ /* 0x000fe20000000800 */
[C---:B------:R-:W-:Y:S01]  /*7980*/  FMUL.FTZ R39, R3.reuse, R39 ;  /* 0x0000002703277220 */ /* 0x040fe20000410000 */
[----:B------:R-:W-:Y:S01]  /*7990*/  LDSM.16.MT88.4 R108, [R156+0x2100] ;  /* 0x002100009c6c783b */ /* 0x000fe20000004200 */
[C---:B------:R-:W-:Y:S04]  /*79a0*/  FMUL.FTZ R22, R3.reuse, R114 ;  /* 0x0000007203167220 */ /* 0x040fe80000410000 */
[C---:B------:R-:W-:Y:S02]  /*79b0*/  FMUL.FTZ R23, R3.reuse, R115 ;  /* 0x0000007303177220 */ /* 0x040fe40000410000 */
[C---:B------:R-:W-:Y:S01]  /*79c0*/  FMUL.FTZ R42, R3.reuse, R42 ;  /* 0x0000002a032a7220 */ /* 0x040fe20000410000 */
[----:B------:R-:W3:Y:S01]  /*79d0*/  LDSM.16.MT88.4 R112, [R135+UR4+0x2100] ;  /* 0x002100048770783b */ /* 0x000ee20008004200 */
[C---:B------:R-:W-:Y:S01]  /*79e0*/  FMUL.FTZ R43, R3.reuse, R43 ;  /* 0x0000002b032b7220 */ /* 0x040fe20000410000 */
[----:B------:R-:W-:Y:S01]  /*79f0*/  MUFU.EX2 R175, R175 ;  /* 0x000000af00af7308 */ /* 0x000fe20000000800 */
[C---:B------:R-:W-:Y:S01]  /*7a00*/  FMUL.FTZ R46, R3.reuse, R46 ;  /* 0x0000002e032e7220 */ /* 0x040fe20000410000 */
        /* <DEDUP_REMOVED lines=11> */
[----:B------:R-:W5:Y:S01]  /*7ac0*/  LDSM.16.MT88.4 R104, [R133+0x2100] ;  /* 0x002100008568783b */ /* 0x000f620000004200 */
[C---:B------:R-:W-:Y:S02]  /*7ad0*/  FMUL.FTZ R54, R3.reuse, R54 ;  /* 0x0000003603367220 */ /* 0x040fe40000410000 */
[C---:B------:R-:W-:Y:S02]  /*7ae0*/  FMUL.FTZ R55, R3.reuse, R55 ;  /* 0x0000003703377220 */ /* 0x040fe40000410000 */
[C---:B----4-:R-:W-:Y:S02]  /*7af0*/  HMMA.16816.F32.BF16 R28, R136.reuse, R120, R28 ;  /* 0x00000078881c723c */ /* 0x050fe4000004181c */
[----:B------:R-:W-:Y:S01]  /*7b00*/  MUFU.EX2 R181, R181 ;  /* 0x000000b500b57308 */ /* 0x000fe20000000800 */
[C---:B------:R-:W-:Y:S02]  /*7b10*/  FMUL.FTZ R58, R3.reuse, R58 ;  /* 0x0000003a033a7220 */ /* 0x040fe40000410000 */
[C---:B------:R-:W-:Y:S02]  /*7b20*/  FMUL.FTZ R59, R3.reuse, R59 ;  /* 0x0000003b033b7220 */ /* 0x040fe40000410000 */
[C---:B------:R-:W-:Y:S01]  /*7b30*/  FMUL.FTZ R62, R3.reuse, R62 ;  /* 0x0000003e033e7220 */ /* 0x040fe20000410000 */
[C---:B------:R-:W-:Y:S01]  /*7b40*/  HMMA.16816.F32.BF16 R32, R136.reuse, R122, R32 ;  /* 0x0000007a8820723c */ /* 0x040fe20000041820 */
[----:B------:R-:W-:Y:S03]  /*7b50*/  LDSM.16.MT88.4 R120, [R134+UR4+0x900] ;  /* 0x000900048678783b */ /* 0x000fe60008004200 */
        /* <DEDUP_REMOVED lines=13> */
[C---:B-----5:R-:W-:Y:S03]  /*7c30*/  HMMA.16816.F32.BF16 R44, R136.reuse, R104, R44 ;  /* 0x00000068882c723c */ /* 0x060fe6000004182c */
[C---:B------:R-:W-:Y:S02]  /*7c40*/  FMUL.FTZ R71, R3.reuse, R71 ;  /* 0x0000004703477220 */ /* 0x040fe40000410000 */
[C---:B------:R-:W-:Y:S02]  /*7c50*/  FMUL.FTZ R72, R132.reuse, R72 ;  /* 0x0000004884487220 */ /* 0x040fe40000410000 */
[C---:B------:R-:W-:Y:S01]  /*7c60*/  FMUL.FTZ R73, R132.reuse, R73 ;  /* 0x0000004984497220 */ /* 0x040fe20000410000 */
[C---:B------:R-:W-:Y:S01]  /*7c70*/  HMMA.16816.F32.BF16 R48, R136.reuse, R106, R48 ;  /* 0x0000006a8830723c */ /* 0x040fe20000041830 */
[----:B------:R-:W3:Y:S01]  /*7c80*/  LDSM.16.MT88.4 R104, [R135+UR4+0x4100] ;  /* 0x004100048768783b */ /* 0x000ee20008004200 */
[----:B------:R-:W-:Y:S02]  /*7c90*/  MUFU.EX2 R233, R233 ;  /* 0x000000e900e97308 */ /* 0x000fe40000000800 */
[C---:B------:R-:W-:Y:S02]  /*7ca0*/  FMUL.FTZ R74, R3.reuse, R74 ;  /* 0x0000004a034a7220 */ /* 0x040fe40000410000 */
[C---:B------:R-:W-:Y:S02]  /*7cb0*/  FMUL.FTZ R75, R3.reuse, R75 ;  /* 0x0000004b034b7220 */ /* 0x040fe40000410000 */
[C---:B------:R-:W-:Y:S04]  /*7cc0*/  HMMA.16816.F32.BF16 R52, R136.reuse, R100, R52 ;  /* 0x000000648834723c */ /* 0x040fe80000041834 */
[C---:B------:R-:W-:Y:S02]  /*7cd0*/  FMUL.FTZ R76, R132.reuse, R76 ;  /* 0x0000004c844c7220 */ /* 0x040fe40000410000 */
[C---:B------:R-:W-:Y:S02]  /*7ce0*/  FMUL.FTZ R77, R132.reuse, R77 ;  /* 0x0000004d844d7220 */ /* 0x040fe40000410000 */
[C---:B------:R-:W-:Y:S01]  /*7cf0*/  HMMA.16816.F32.BF16 R56, R136.reuse, R102, R56 ;  /* 0x000000668838723c */ /* 0x040fe20000041838 */
[----:B------:R-:W4:Y:S03]  /*7d00*/  LDSM.16.MT88.4 R100, [R133+0x4100] ;  /* 0x004100008564783b */ /* 0x000f260000004200 */
[C---:B------:R-:W-:Y:S02]  /*7d10*/  FMUL.FTZ R78, R3.reuse, R78 ;  /* 0x0000004e034e7220 */ /* 0x040fe40000410000 */
[C---:B------:R-:W-:Y:S02]  /*7d20*/  FMUL.FTZ R79, R3.reuse, R79 ;  /* 0x0000004f034f7220 */ /* 0x040fe40000410000 */
[C---:B------:R-:W-:Y:S04]  /*7d30*/  HMMA.16816.F32.BF16 R60, R136.reuse, R108, R60 ;  /* 0x0000006c883c723c */ /* 0x040fe8000004183c */
[C---:B------:R-:W-:Y:S02]  /*7d40*/  FMUL.FTZ R80, R132.reuse, R80 ;  /* 0x0000005084507220 */ /* 0x040fe40000410000 */
[C---:B------:R-:W-:Y:S02]  /*7d50*/  FMUL.FTZ R81, R132.reuse, R81 ;  /* 0x0000005184517220 */ /* 0x040fe40000410000 */
[C---:B------:R-:W-:Y:S01]  /*7d60*/  HMMA.16816.F32.BF16 R64, R136.reuse, R110, R64 ;  /* 0x0000006e8840723c */ /* 0x040fe20000041840 */
[----:B------:R-:W5:Y:S03]  /*7d70*/  LDSM.16.MT88.4 R108, [R134+UR4+0x4100] ;  /* 0x00410004866c783b */ /* 0x000f660008004200 */
[C---:B------:R-:W-:Y:S02]  /*7d80*/  FMUL.FTZ R82, R3.reuse, R82 ;  /* 0x0000005203527220 */ /* 0x040fe40000410000 */
[C---:B------:R-:W-:Y:S02]  /*7d90*/  FMUL.FTZ R83, R3.reuse, R83 ;  /* 0x0000005303537220 */ /* 0x040fe40000410000 */
[C---:B------:R-:W-:Y:S01]  /*7da0*/  FMUL.FTZ R84, R132.reuse, R84 ;  /* 0x0000005484547220 */ /* 0x040fe20000410000 */
[C---:B---3--:R-:W-:Y:S03]  /*7db0*/  HMMA.16816.F32.BF16 R68, R136.reuse, R104, R68 ;  /* 0x000000688844723c */ /* 0x048fe60000041844 */
[----:B------:R-:W-:Y:S02]  /*7dc0*/  FMUL.FTZ R85, R132, R85 ;  /* 0x0000005584557220 */ /* 0x000fe40000410000 */
[C---:B------:R-:W-:Y:S02]  /*7dd0*/  FMUL.FTZ R86, R3.reuse, R86 ;  /* 0x0000005603567220 */ /* 0x040fe40000410000 */
[C---:B------:R-:W-:Y:S01]  /*7de0*/  FMUL.FTZ R87, R3.reuse, R87 ;  /* 0x0000005703577220 */ /* 0x040fe20000410000 */
[C---:B------:R-:W-:Y:S01]  /*7df0*/  HMMA.16816.F32.BF16 R72, R136.reuse, R106, R72 ;  /* 0x0000006a8848723c */ /* 0x040fe20000041848 */
[----:B------:R-:W3:Y:S03]  /*7e00*/  LDSM.16.MT88.4 R104, [R156+0x4100] ;  /* 0x004100009c68783b */ /* 0x000ee60000004200 */
[--C-:B------:R-:W-:Y:S02]  /*7e10*/  FFMA.FTZ R169, R172, c[0x0][0x2d0], -R145.reuse ;  /* 0x0000b400aca97a23 */ /* 0x100fe40000010891 */
[--C-:B------:R-:W-:Y:S02]  /*7e20*/  FFMA.FTZ R172, R140, c[0x0][0x2d0], -R145.reuse ;  /* 0x0000b4008cac7a23 */ /* 0x100fe40000010891 */
[C---:B----4-:R-:W-:Y:S01]  /*7e30*/  HMMA.16816.F32.BF16 R76, R136.reuse, R100, R76 ;  /* 0x00000064884c723c */ /* 0x050fe2000004184c */
[----:B------:R-:W-:Y:S01]  /*7e40*/  LDSM.16.MT88.4 R140, [R134+UR4+0x2900] ;  /* 0x00290004868c783b */ /* 0x000fe20008004200 */
[----:B------:R-:W-:Y:S02]  /*7e50*/  MUFU.EX2 R169, R169 ;  /* 0x000000a900a97308 */ /* 0x000fe40000000800 */
[--C-:B------:R-:W-:Y:S02]  /*7e60*/  FFMA.FTZ R170, R170, c[0x0][0x2d0], -R145.reuse ;  /* 0x0000b400aaaa7a23 */ /* 0x100fe40000010891 */
[----:B------:R-:W-:Y:S01]  /*7e70*/  FMUL.FTZ R88, R132, R88 ;  /* 0x0000005884587220 */ /* 0x000fe20000410000 */
[----:B--2---:R-:W-:Y:S01]  /*7e80*/  F2FP.BF16.PACK_AB R100, R166, R165 ;  /* 0x000000a5a664723e */ /* 0x004fe200000010ff */
[C---:B------:R-:W-:Y:S04]  /*7e90*/  HMMA.16816.F32.BF16 R80, R136.reuse, R102, R80 ;  /* 0x000000668850723c */ /* 0x040fe80000041850 */
[----:B------:R-:W-:Y:S01]  /*7ea0*/  FMUL.FTZ R89, R132, R89 ;  /* 0x0000005984597220 */ /* 0x000fe20000410000 */
[----:B------:R-:W2:Y:S01]  /*7eb0*/  MUFU.EX2 R170, R170 ;  /* 0x000000aa00aa7308 */ /* 0x000ea20000000800 */
[C---:B------:R-:W-:Y:S01]  /*7ec0*/  FMUL.FTZ R90, R3.reuse, R90 ;  /* 0x0000005a035a7220 */ /* 0x040fe20000410000 */
[----:B-1----:R-:W-:Y:S01]  /*7ed0*/  F2FP.BF16.PACK_AB R102, R168, R167 ;  /* 0x000000a7a866723e */ /* 0x002fe200000010ff */
[C---:B-----5:R-:W-:Y:S04]  /*7ee0*/  HMMA.16816.F32.BF16 R84, R136.reuse, R108, R84 ;  /* 0x0000006c8854723c */ /* 0x060fe80000041854 */
[C---:B------:R-:W-:Y:S02]  /*7ef0*/  FMUL.FTZ R91, R3.reuse, R91 ;  /* 0x0000005b035b7220 */ /* 0x040fe40000410000 */
[C---:B------:R-:W-:Y:S01]  /*7f00*/  FMUL.FTZ R92, R132.reuse, R92 ;  /* 0x0000005c845c7220 */ /* 0x040fe20000410000 */
[----:B------:R-:W1:Y:S01]  /*7f10*/  MUFU.EX2 R172, R172 ;  /* 0x000000ac00ac7308 */ /* 0x000e620000000800 */
[C---:B------:R-:W-:Y:S03]  /*7f20*/  FMUL.FTZ R93, R132.reuse, R93 ;  /* 0x0000005d845d7220 */ /* 0x040fe60000410000 */
[C---:B------:R-:W-:Y:S01]  /*7f30*/  HMMA.16816.F32.BF16 R88, R136.reuse, R110, R88 ;  /* 0x0000006e8858723c */ /* 0x040fe20000041858 */
[----:B------:R-:W4:Y:S02]  /*7f40*/  LDSM.16.MT88.4 R108, [R156+0x900] ;  /* 0x000900009c6c783b */ /* 0x000f240000004200 */
[C---:B------:R-:W-:Y:S02]  /*7f50*/  FMUL.FTZ R94, R3.reuse, R94 ;  /* 0x0000005e035e7220 */ /* 0x040fe40000410000 */
[C---:B------:R-:W-:Y:S02]  /*7f60*/  FMUL.FTZ R95, R3.reuse, R95 ;  /* 0x0000005f035f7220 */ /* 0x040fe40000410000 */
[C---:B------:R-:W-:Y:S02]  /*7f70*/  FMUL.FTZ R96, R132.reuse, R96 ;  /* 0x0000006084607220 */ /* 0x040fe40000410000 */
[----:B------:R-:W-:Y:S03]  /*7f80*/  FMUL.FTZ R97, R132, R97 ;  /* 0x0000006184617220 */ /* 0x000fe60000410000 */
[C---:B---3--:R-:W-:Y:S03]  /*7f90*/  HMMA.16816.F32.BF16 R92, R136.reuse, R104, R92 ;  /* 0x00000068885c723c */ /* 0x048fe6000004185c */
[C---:B------:R-:W-:Y:S01]  /*7fa0*/  FMUL.FTZ R98, R3.reuse, R98 ;  /* 0x0000006203627220 */ /* 0x040fe20000410000 */
[----:B--2---:R-:W-:Y:S01]  /*7fb0*/  F2FP.BF16.PACK_AB R101, R170, R169 ;  /* 0x000000a9aa65723e */ /* 0x004fe200000010ff */
[----:B------:R-:W-:Y:S02]  /*7fc0*/  FMUL.FTZ R99, R3, R99 ;  /* 0x0000006303637220 */ /* 0x000fe40000410000 */
[--C-:B------:R-:W-:Y:S01]  /*7fd0*/  FFMA.FTZ R177, R178, c[0x0][0x2d0], -R145.reuse ;  /* 0x0000b400b2b17a23 */ /* 0x100fe20000010891 */
[----:B-1----:R-:W-:Y:S01]  /*7fe0*/  F2FP.BF16.PACK_AB R103, R172, R171 ;  /* 0x000000abac67723e */ /* 0x002fe200000010ff */
[--C-:B------:R-:W-:Y:S03]  /*7ff0*/  FFMA.FTZ R178, R153, c[0x0][0x2d0], -R152.reuse ;  /* 0x0000b40099b27a23 */ /* 0x100fe60000010898 */
[----:B------:R-:W-:Y:S01]  /*8000*/  HMMA.16816.F32.BF16 R96, R136, R106, R96 ;  /* 0x0000006a8860723c */ /* 0x000fe20000041860 */
[----:B------:R-:W1:Y:S01]  /*8010*/  LDSM.16.MT88.4 R104, [R156+0x2900] ;  /* 0x002900009c68783b */ /* 0x000e620000004200 */
[----:B------:R-:W-:Y:S01]  /*8020*/  MUFU.EX2 R177, R177 ;  /* 0x000000b100b17308 */ /* 0x000fe20000000800 */
[----:B------:R-:W-:Y:S02]  /*8030*/  FFMA.FTZ R152, R147, c[0x0][0x2d0], -R152 ;  /* 0x0000b40093987a23 */ /* 0x000fe40000010898 */
[--C-:B------:R-:W-:Y:S02]  /*8040*/  FFMA.FTZ R176, R176, c[0x0][0x2d0], -R145.reuse ;  /* 0x0000b400b0b07a23 */ /* 0x100fe40000010891 */
[--C-:B------:R-:W-:Y:S01]  /*8050*/  FFMA.FTZ R174, R174, c[0x0][0x2d0], -R145.reuse ;  /* 0x0000b400aeae7a23 */ /* 0x100fe20000010891 */
[C---:B------:R-:W-:Y:S01]  /*8060*/  HMMA.16816.F32.BF16 R4, R100.reuse, R112, R4 ;  /* 0x000000706404723c */ /* 0x040fe20000041804 */
[----:B------:R-:W-:Y:S03]  /*8070*/  LDSM.16.MT88.4 R136, [R134+UR4+0x3100] ;  /* 0x003100048688783b */ /* 0x000fe60008004200 */
[----:B------:R2:W-:Y:S01]  /*8080*/  MUFU.EX2 R230, R152 ;  /* 0x0000009800e67308 */ /* 0x0005e20000000800 */
[----:B------:R-:W-:Y:S02]  /*8090*/  FFMA.FTZ R145, R144, c[0x0][0x2d0], -R145 ;  /* 0x0000b40090917a23 */ /* 0x000fe40000010891 */
[----:B------:R-:W-:Y:S01]  /*80a0*/  FFMA.FTZ R164, R3, R216, R164 ;  /* 0x000000d803a47223 */ /* 0x000fe200000100a4 */
[C---:B------:R-:W-:Y:S01]  /*80b0*/  HMMA.16816.F32.BF16 R8, R100.reuse, R114, R8 ;  /* 0x000000726408723c */ /* 0x040fe20000041808 */
[----:B------:R-:W-:Y:S03]  /*80c0*/  LDSM.16.MT88.4 R112, [R133+0x4900] ;  /* 0x004900008570783b */ /* 0x000fe60000004200 */
[----:B------:R-:W-:Y:S01]  /*80d0*/  FFMA.FTZ R162, R132, R217, R162 ;  /* 0x000000d984a27223 */ /* 0x000fe200000100a2 */
[----:B------:R-:W-:Y:S01]  /*80e0*/  MOV R132, R2 ;  /* 0x0000000200847202 */ /* 0x000fe20000000f00 */
[----:B------:R3:W-:Y:S01]  /*80f0*/  MUFU.EX2 R234, R145 ;  /* 0x0000009100ea7308 */ /* 0x0007e20000000800 */
[----:B------:R-:W-:Y:S01]  /*8100*/  FADD.FTZ R163, R163, R164 ;  /* 0x000000a4a3a37221 */ /* 0x000fe20000010000 */
[C---:B------:R-:W-:Y:S04]  /*8110*/  HMMA.16816.F32.BF16 R12, R100.reuse, R116, R12 ;  /* 0x00000074640c723c */ /* 0x040fe8000004180c */
[----:B------:R-:W-:Y:S02]  /*8120*/  FADD.FTZ R159, R159, R162 ;  /* 0x000000a29f9f7221 */ /* 0x000fe40000010000 */
[----:B------:R-:W-:Y:S02]  /*8130*/  FADD.FTZ R158, R158, R163 ;  /* 0x000000a39e9e7221 */ /* 0x000fe40000010000 */
[C---:B------:R-:W-:Y:S01]  /*8140*/  HMMA.16816.F32.BF16 R16, R100.reuse, R118, R16 ;  /* 0x000000766410723c */ /* 0x040fe20000041810 */
[----:B------:R-:W-:Y:S01]  /*8150*/  LDSM.16.MT88.4 R116, [R134+UR4+0x4900] ;  /* 0x004900048674783b */ /* 0x000fe20008004200 */
[----:B------:R-:W5:Y:S02]  /*8160*/  MUFU.EX2 R176, R176 ;  /* 0x000000b000b07308 */ /* 0x000f640000000800 */
[----:B------:R-:W-:Y:S02]  /*8170*/  FADD.FTZ R160, R160, R159 ;  /* 0x0000009fa0a07221 */ /* 0x000fe40000010000 */
[----:B------:R-:W-:Y:S02]  /*8180*/  FADD.FTZ R158, R161, R158 ;  /* 0x0000009ea19e7221 */ /* 0x000fe40000010000 */
[C---:B------:R-:W-:Y:S01]  /*8190*/  HMMA.16816.F32.BF16 R20, R100.reuse, R120, R20 ;  /* 0x000000786414723c */ /* 0x040fe20000041814 */
[----:B--2---:R-:W-:Y:S03]  /*81a0*/  LDSM.16.MT88.4 R152, [R133+0x3900] ;  /* 0x003900008598783b */ /* 0x004fe60000004200 */
[----:B------:R-:W2:Y:S01]  /*81b0*/  MUFU.EX2 R174, R174 ;  /* 0x000000ae00ae7308 */ /* 0x000ea20000000800 */
[----:B------:R-:W-:Y:S02]  /*81c0*/  FADD.FTZ R160, R157, R160 ;  /* 0x000000a09da07221 */ /* 0x000fe40000010000 */
[----:B------:R-:W-:Y:S01]  /*81d0*/  FADD.FTZ R169, R169, R158 ;  /* 0x0000009ea9a97221 */ /* 0x000fe20000010000 */
[C---:B------:R-:W-:Y:S01]  /*81e0*/  HMMA.16816.F32.BF16 R24, R100.reuse, R122, R24 ;  /* 0x0000007a6418723c */ /* 0x040fe20000041818 */
[----:B------:R-:W-:Y:S03]  /*81f0*/  LDSM.16.MT88.4 R120, [R134+UR4+0x1100] ;  /* 0x001100048678783b */ /* 0x000fe60008004200 */
[----:B------:R-:W-:Y:S02]  /*8200*/  FADD.FTZ R165, R165, R160 ;  /* 0x000000a0a5a57221 */ /* 0x000fe40000010000 */
[----:B------:R-:W1:Y:S01]  /*8210*/  MUFU.EX2 R178, R178 ;  /* 0x000000b200b27308 */ /* 0x000e620000000800 */
[----:B------:R-:W-:Y:S01]  /*8220*/  FADD.FTZ R170, R170, R169 ;  /* 0x000000a9aaaa7221 */ /* 0x000fe20000010000 */
[C---:B----4-:R-:W-:Y:S01]  /*8230*/  HMMA.16816.F32.BF16 R28, R100.reuse, R108, R28 ;  /* 0x0000006c641c723c */ /* 0x050fe2000004181c */
[----:B---3--:R-:W-:Y:S03]  /*8240*/  LDSM.16.MT88.4 R144, [R156+0x1900] ;  /* 0x001900009c90783b */ /* 0x008fe60000004200 */
[----:B------:R-:W-:Y:S02]  /*8250*/  FADD.FTZ R166, R166, R165 ;  /* 0x000000a5a6a67221 */ /* 0x000fe40000010000 */
[----:B------:R-:W-:Y:S02]  /*8260*/  FADD.FTZ R171, R171, R170 ;  /* 0x000000aaabab7221 */ /* 0x000fe40000010000 */
[C---:B------:R-:W-:Y:S01]  /*8270*/  HMMA.16816.F32.BF16 R32, R100.reuse, R110, R32 ;  /* 0x0000006e6420723c */ /* 0x040fe20000041820 */
[----:B------:R-:W3:Y:S03]  /*8280*/  LDSM.16.MT88.4 R108, [R135+UR4+0x4900] ;  /* 0x00490004876c783b */ /* 0x000ee60008004200 */
[----:B------:R-:W-:Y:S02]  /*8290*/  FADD.FTZ R167, R167, R166 ;  /* 0x000000a6a7a77221 */ /* 0x000fe40000010000 */
[----:B------:R-:W-:Y:S02]  /*82a0*/  FADD.FTZ R172, R172, R171 ;  /* 0x000000abacac7221 */ /* 0x000fe40000010000 */
[C---:B------:R-:W-:Y:S04]  /*82b0*/  HMMA.16816.F32.BF16 R36, R100.reuse, R124, R36 ;  /* 0x0000007c6424723c */ /* 0x040fe80000041824 */
[----:B------:R-:W-:Y:S04]  /*82c0*/  FADD.FTZ R168, R168, R167 ;  /* 0x000000a7a8a87221 */ /* 0x000fe80000010000 */
[C---:B------:R-:W-:Y:S01]  /*82d0*/  HMMA.16816.F32.BF16 R40, R100.reuse, R126, R40 ;  /* 0x0000007e6428723c */ /* 0x040fe20000041828 */
[----:B------:R-:W-:Y:S07]  /*82e0*/  LDSM.16.MT88.4 R124, [R135+UR4+0x3100] ;  /* 0x00310004877c783b */ /* 0x000fee0008004200 */
        /* <DEDUP_REMOVED lines=9> */
[C---:B---3--:R-:W-:Y:S08]  /*8380*/  HMMA.16816.F32.BF16 R68, R100.reuse, R108, R68 ;  /* 0x0000006c6444723c */ /* 0x048ff00000041844 */
[C---:B------:R-:W-:Y:S01]  /*8390*/  HMMA.16816.F32.BF16 R72, R100.reuse, R110, R72 ;  /* 0x0000006e6448723c */ /* 0x040fe20000041848 */
[----:B------:R-:W3:Y:S07]  /*83a0*/  LDSM.16.MT88.4 R108, [R135+UR4+0x1100] ;  /* 0x00110004876c783b */ /* 0x000eee0008004200 */
[C---:B------:R-:W-:Y:S08]  /*83b0*/  HMMA.16816.F32.BF16 R76, R100.reuse, R112, R76 ;  /* 0x00000070644c723c */ /* 0x040ff0000004184c */
[C---:B------:R-:W-:Y:S01]  /*83c0*/  HMMA.16816.F32.BF16 R80, R100.reuse, R114, R80 ;  /* 0x000000726450723c */ /* 0x040fe20000041850 */
[----:B------:R-:W4:Y:S07]  /*83d0*/  LDSM.16.MT88.4 R112, [R133+0x1100] ;  /* 0x001100008570783b */ /* 0x000f2e0000004200 */
[C---:B------:R-:W-:Y:S08]  /*83e0*/  HMMA.16816.F32.BF16 R84, R100.reuse, R116, R84 ;  /* 0x000000746454723c */ /* 0x040ff00000041854 */
[C---:B------:R-:W-:Y:S01]  /*83f0*/  HMMA.16816.F32.BF16 R88, R100.reuse, R118, R88 ;  /* 0x000000766458723c */ /* 0x040fe20000041858 */
[----:B------:R-:W4:Y:S07]  /*8400*/  LDSM.16.MT88.4 R116, [R156+0x1100] ;  /* 0x001100009c74783b */ /* 0x000f2e0000004200 */
[C---:B-1----:R-:W-:Y:S08]  /*8410*/  HMMA.16816.F32.BF16 R92, R100.reuse, R104, R92 ;  /* 0x00000068645c723c */ /* 0x042ff0000004185c */
[----:B------:R-:W-:Y:S01]  /*8420*/  HMMA.16816.F32.BF16 R96, R100, R106, R96 ;  /* 0x0000006a6460723c */ /* 0x000fe20000041860 */
[----:B------:R-:W1:Y:S06]  /*8430*/  LDSM.16.MT88.4 R104, [R156+0x3100] ;  /* 0x003100009c68783b */ /* 0x000e6c0000004200 */
[----:B------:R-:W-:Y:S01]  /*8440*/  F2FP.BF16.PACK_AB R100, R180, R173 ;  /* 0x000000adb464723e */ /* 0x000fe200000010ff */
[----:B------:R-:W-:Y:S01]  /*8450*/  FADD.FTZ R173, R173, R168 ;  /* 0x000000a8adad7221 */ /* 0x000fe20000010000 */
[----:B------:R-:W-:Y:S03]  /*8460*/  F2FP.BF16.PACK_AB R102, R182, R175 ;  /* 0x000000afb666723e */ /* 0x000fe600000010ff */
[----:B-----5:R-:W-:Y:S01]  /*8470*/  F2FP.BF16.PACK_AB R101, R176, R177 ;  /* 0x000000b1b065723e */ /* 0x020fe200000010ff */
[----:B------:R-:W-:Y:S01]  /*8480*/  FADD.FTZ R177, R177, R172 ;  /* 0x000000acb1b17221 */ /* 0x000fe20000010000 */
[----:B--2---:R-:W-:Y:S01]  /*8490*/  F2FP.BF16.PACK_AB R103, R179, R174 ;  /* 0x000000aeb367723e */ /* 0x004fe200000010ff */
[----:B------:R-:W-:Y:S02]  /*84a0*/  FADD.FTZ R180, R180, R173 ;  /* 0x000000adb4b47221 */ /* 0x000fe40000010000 */
[----:B------:R-:W-:Y:S02]  /*84b0*/  FADD.FTZ R177, R176, R177 ;  /* 0x000000b1b0b17221 */ /* 0x000fe40000010000 */
[----:B------:R-:W-:Y:S02]  /*84c0*/  FADD.FTZ R175, R175, R180 ;  /* 0x000000b4afaf7221 */ /* 0x000fe40000010000 */
[C---:B---3--:R-:W-:Y:S03]  /*84d0*/  HMMA.16816.F32.BF16 R4, R100.reuse, R108, R4 ;  /* 0x0000006c6404723c */ /* 0x048fe60000041804 */
[----:B------:R-:W-:Y:S02]  /*84e0*/  FADD.FTZ R174, R174, R177 ;  /* 0x000000b1aeae7221 */ /* 0x000fe40000010000 */
[----:B------:R-:W-:Y:S02]  /*84f0*/  FADD.FTZ R175, R182, R175 ;  /* 0x000000afb6af7221 */ /* 0x000fe40000010000 */
[----:B------:R-:W-:Y:S01]  /*8500*/  FADD.FTZ R174, R179, R174 ;  /* 0x000000aeb3ae7221 */ /* 0x000fe20000010000 */
[C---:B------:R-:W-:Y:S01]  /*8510*/  HMMA.16816.F32.BF16 R8, R100.reuse, R110, R8 ;  /* 0x0000006e6408723c */ /* 0x040fe20000041808 */
[----:B------:R-:W2:Y:S07]  /*8520*/  LDSM.16.MT88.4 R108, [R135+UR4+0x5100] ;  /* 0x00510004876c783b */ /* 0x000eae0008004200 */
[C---:B----4-:R-:W-:Y:S08]  /*8530*/  HMMA.16816.F32.BF16 R12, R100.reuse, R112, R12 ;  /* 0x00000070640c723c */ /* 0x050ff0000004180c */
[C---:B------:R-:W-:Y:S01]  /*8540*/  HMMA.16816.F32.BF16 R16, R100.reuse, R114, R16 ;  /* 0x000000726410723c */ /* 0x040fe20000041810 */
[----:B------:R-:W3:Y:S07]  /*8550*/  LDSM.16.MT88.4 R112, [R133+0x5100] ;  /* 0x005100008570783b */ /* 0x000eee0000004200 */
[C---:B------:R-:W-:Y:S08]  /*8560*/  HMMA.16816.F32.BF16 R20, R100.reuse, R120, R20 ;  /* 0x000000786414723c */ /* 0x040ff00000041814 */
[C---:B------:R-:W-:Y:S08]  /*8570*/  HMMA.16816.F32.BF16 R24, R100.reuse, R122, R24 ;  /* 0x0000007a6418723c */ /* 0x040ff00000041818 */
        /* <DEDUP_REMOVED lines=14> */
[C---:B-1----:R-:W-:Y:S04]  /*8660*/  HMMA.16816.F32.BF16 R60, R100.reuse, R104, R60 ;  /* 0x00000068643c723c */ /* 0x042fe8000004183c */
[----:B------:R-:W-:Y:S01]  /*8670*/  F2FP.BF16.PACK_AB R139, R234, R233 ;  /* 0x000000e9ea8b723e */ /* 0x000fe200000010ff */
[----:B------:R-:W-:Y:S02]  /*8680*/  FADD.FTZ R191, R191, R174 ;  /* 0x000000aebfbf7221 */ /* 0x000fe40000010000 */
[----:B------:R-:W-:Y:S01]  /*8690*/  FADD.FTZ R178, R181, R178 ;  /* 0x000000b2b5b27221 */ /* 0x000fe20000010000 */
[C---:B------:R-:W-:Y:S01]  /*86a0*/  HMMA.16816.F32.BF16 R64, R100.reuse, R106, R64 ;  /* 0x0000006a6440723c */ /* 0x040fe20000041840 */
[----:B------:R-:W1:Y:S03]  /*86b0*/  LDSM.16.MT88.4 R104, [R156+0x5100] ;  /* 0x005100009c68783b */ /* 0x000e660000004200 */
        /* <DEDUP_REMOVED lines=8> */
[C---:B---3--:R-:W-:Y:S08]  /*8740*/  HMMA.16816.F32.BF16 R76, R100.reuse, R112, R76 ;  /* 0x00000070644c723c */ /* 0x048ff0000004184c */
[C---:B------:R-:W-:Y:S08]  /*8750*/  HMMA.16816.F32.BF16 R80, R100.reuse, R114, R80 ;  /* 0x000000726450723c */ /* 0x040ff00000041850 */
[C---:B----4-:R-:W-:Y:S08]  /*8760*/  HMMA.16816.F32.BF16 R84, R100.reuse, R116, R84 ;  /* 0x000000746454723c */ /* 0x050ff00000041854 */
[C---:B------:R-:W-:Y:S08]  /*8770*/  HMMA.16816.F32.BF16 R88, R100.reuse, R118, R88 ;  /* 0x000000766458723c */ /* 0x040ff00000041858 */
[C---:B-1----:R-:W-:Y:S08]  /*8780*/  HMMA.16816.F32.BF16 R92, R100.reuse, R104, R92 ;  /* 0x00000068645c723c */ /* 0x042ff0000004185c */
[----:B------:R-:W-:Y:S08]  /*8790*/  HMMA.16816.F32.BF16 R96, R100, R106, R96 ;  /* 0x0000006a6460723c */ /* 0x000ff00000041860 */
[C---:B------:R-:W-:Y:S01]  /*87a0*/  HMMA.16816.F32.BF16 R128, R136.reuse, R124, R4 ;  /* 0x0000007c8880723c */ /* 0x040fe20000041804 */
[----:B------:R-:W1:Y:S07]  /*87b0*/  LDSM.16.MT88.4 R4, [R134+UR4+0x3900] ;  /* 0x003900048604783b */ /* 0x000e6e0008004200 */
[C---:B------:R-:W-:Y:S01]  /*87c0*/  HMMA.16816.F32.BF16 R124, R136.reuse, R126, R8 ;  /* 0x0000007e887c723c */ /* 0x040fe20000041808 */
[----:B------:R-:W3:Y:S07]  /*87d0*/  LDSM.16.MT88.4 R8, [R156+0x3900] ;  /* 0x003900009c08783b */ /* 0x000eee0000004200 */
[C---:B--2---:R-:W-:Y:S07]  /*87e0*/  HMMA.16816.F32.BF16 R120, R136.reuse, R108, R12 ;  /* 0x0000006c8878723c */ /* 0x044fee000004180c */
[----:B------:R-:W-:Y:S01]  /*87f0*/  IADD3 R12, R220, -0x2, RZ ;  /* 0xfffffffedc0c7810 */ /* 0x000fe20007ffe0ff */
[C---:B------:R-:W-:Y:S03]  /*8800*/  HMMA.16816.F32.BF16 R116, R136.reuse, R110, R16 ;  /* 0x0000006e8874723c */ /* 0x040fe60000041810 */
[C---:B------:R-:W-:Y:S05]  /*8810*/  ISETP.GE.AND P0, PT, R12.reuse, R193, PT ;  /* 0x000000c10c00720c */ /* 0x040fea0003f06270 */
[C---:B------:R-:W-:Y:S08]  /*8820*/  HMMA.16816.F32.BF16 R112, R136.reuse, R140, R20 ;  /* 0x0000008c8870723c */ /* 0x040ff00000041814 */
[C---:B------:R-:W-:Y:S04]  /*8830*/  HMMA.16816.F32.BF16 R108, R136.reuse, R142, R24 ;  /* 0x0000008e886c723c */ /* 0x040fe80000041818 */
[----:B------:R-:W-:Y:S01]  /*8840*/  @P0 SHF.R.S32.HI R16, RZ, 0x1f, R12 ;  /* 0x0000001fff100819 */ /* 0x000fe2000001140c */
[----:B------:R-:W-:Y:S03]  /*8850*/  @P0 IMAD.WIDE.U32 R18, R12, c[0x0][0x1e0], RZ ;  /* 0x000078000c120a25 */ /* 0x000fe600078e00ff */
[C---:B------:R-:W-:Y:S04]  /*8860*/  HMMA.16816.F32.BF16 R104, R136.reuse, R144, R28 ;  /* 0x000000908868723c */ /* 0x040fe8000004181c */
[----:B------:R-:W-:Y:S01]  /*8870*/  @P0 SHF.L.U32 R24, R18, 0x6, RZ ;  /* 0x0000000612180819 */ /* 0x000fe200000006ff */
[----:B------:R-:W-:Y:S03]  /*8880*/  @P0 IMAD R16, R16, c[0x0][0x1e0], RZ ;  /* 0x0000780010100a24 */ /* 0x000fe600078e02ff */
[C---:B------:R-:W-:Y:S04]  /*8890*/  HMMA.16816.F32.BF16 R100, R136.reuse, R146, R32 ;  /* 0x000000928864723c */ /* 0x040fe80000041820 */
[----:B------:R-:W-:Y:S02]  /*88a0*/  @P0 IMAD R16, R12, c[0x0][0x1e4], R16 ;  /* 0x000079000c100a24 */ /* 0x000fe400078e0210 */
[----:B------:R-:W2:Y:S02]  /*88b0*/  LDSM.16.MT88.4 R12, [R135+UR4+0x5900] ;  /* 0x00590004870c783b */ /* 0x000ea40008004200 */
[C---:B------:R-:W-:Y:S04]  /*88c0*/  HMMA.16816.F32.BF16 R36, R136.reuse, R148, R36 ;  /* 0x000000948824723c */ /* 0x040fe80000041824 */
[----:B------:R-:W-:Y:S02]  /*88d0*/  @P0 IADD3 R25, R19, R16, RZ ;  /* 0x0000001013190210 */ /* 0x000fe40007ffe0ff */
[----:B------:R-:W-:Y:S02]  /*88e0*/  @P0 IADD3 R16, P1, R24, R206, RZ ;  /* 0x000000ce18100210 */ /* 0x000fe40007f3e0ff */
[C---:B------:R-:W-:Y:S04]  /*88f0*/  HMMA.16816.F32.BF16 R40, R136.reuse, R150, R40 ;  /* 0x000000968828723c */ /* 0x040fe80000041828 */
[----:B------:R-:W-:Y:S04]  /*8900*/  @P0 SHF.L.U64.HI R25, R18, 0x6, R25 ;  /* 0x0000000612190819 */ /* 0x000fe80000010219 */
[C---:B------:R-:W-:Y:S08]  /*8910*/  HMMA.16816.F32.BF16 R44, R136.reuse, R152, R44 ;  /* 0x00000098882c723c */ /* 0x040ff0000004182c */
[C---:B------:R-:W-:Y:S08]  /*8920*/  HMMA.16816.F32.BF16 R48, R136.reuse, R154, R48 ;  /* 0x0000009a8830723c */ /* 0x040ff00000041830 */
[C---:B-1----:R-:W-:Y:S07]  /*8930*/  HMMA.16816.F32.BF16 R52, R136.reuse, R4, R52 ;  /* 0x000000048834723c */ /* 0x042fee0000041834 */
[C---:B------:R-:W-:Y:S01]  /*8940*/  @P0 IADD3.X R5, R25.reuse, R213, RZ, P1, !PT ;  /* 0x000000d519050210 */ /* 0x040fe20000ffe4ff */
[C---:B------:R-:W-:Y:S04]  /*8950*/  HMMA.16816.F32.BF16 R56, R136.reuse, R6, R56 ;  /* 0x000000068838723c */ /* 0x040fe80000041838 */
[C---:B------:R-:W-:Y:S04]  /*8960*/  @P0 LEA R20, P1, R16.reuse, c[0x0][0x1c8], 0x1 ;  /* 0x0000720010140a11 */ /* 0x040fe800078208ff */
[C---:B---3--:R-:W-:Y:S04]  /*8970*/  HMMA.16816.F32.BF16 R60, R136.reuse, R8, R60 ;  /* 0x00000008883c723c */ /* 0x048fe8000004183c */
[----:B------:R-:W-:Y:S02]  /*8980*/  @P0 LEA.HI.X R21, R16, c[0x0][0x1cc], R5, 0x1, P1 ;  /* 0x0000730010150a11 */ /* 0x000fe400008f0c05 */
[----:B------:R-:W1:Y:S01]  /*8990*/  LDSM.16.MT88.4 R16, [R133+0x5900] ;  /* 0x005900008510783b */ /* 0x000e620000004200 */
[----:B------:R-:W-:Y:S01]  /*89a0*/  @P0 IADD3 R4, P1, R24, R225, RZ ;  /* 0x000000e118040210 */ /* 0x000fe20007f3e0ff */
[C---:B------:R-:W-:Y:S04]  /*89b0*/  HMMA.16816.F32.BF16 R64, R136.reuse, R10, R64 ;  /* 0x0000000a8840723c */ /* 0x040fe80000041840 */
[C---:B------:R-:W-:Y:S02]  /*89c0*/  @P0 IADD3.X R5, R25.reuse, R224, RZ, P1, !PT ;  /* 0x000000e019050210 */ /* 0x040fe40000ffe4ff */
[C---:B------:R-:W-:Y:S02]  /*89d0*/  @P0 LEA R22, P1, R4.reuse, c[0x0][0x1c8], 0x1 ;  /* 0x0000720004160a11 */ /* 0x040fe400078208ff */
[C---:B--2---:R-:W-:Y:S04]  /*89e0*/  HMMA.16816.F32.BF16 R68, R136.reuse, R12, R68 ;  /* 0x0000000c8844723c */ /* 0x044fe80000041844 */
[----:B------:R-:W-:Y:S02]  /*89f0*/  @P0 LEA.HI.X R23, R4, c[0x0][0x1cc], R5, 0x1, P1 ;  /* 0x0000730004170a11 */ /* 0x000fe400008f0c05 */
[----:B------:R-:W-:Y:S02]  /*8a00*/  @P0 IADD3 R5, P1, R24, R223, RZ ;  /* 0x000000df18050210 */ /* 0x000fe40007f3e0ff */
[C---:B------:R-:W-:Y:S04]  /*8a10*/  HMMA.16816.F32.BF16 R72, R136.reuse, R14, R72 ;  /* 0x0000000e8848723c */ /* 0x040fe80000041848 */
[----:B------:R-:W-:Y:S02]  /*8a20*/  @P0 IADD3.X R4, R25, R222, RZ, P1, !PT ;  /* 0x000000de19040210 */ /* 0x000fe40000ffe4ff */
[C---:B------:R-:W-:Y:S06]  /*8a30*/  @P0 LEA R26, P1, R5.reuse, c[0x0][0x1c8], 0x1 ;  /* 0x00007200051a0a11 */ /* 0x040fec00078208ff */
[----:B------:R-:W-:Y:S02]  /*8a40*/  @P0 LEA.HI.X R27, R5, c[0x0][0x1cc], R4, 0x1, P1 ;  /* 0x00007300051b0a11 */ /* 0x000fe400008f0c04 */
[----:B------:R-:W2:Y:S01]  /*8a50*/  LDSM.16.MT88.4 R4, [R134+UR4+0x5900] ;  /* 0x005900048604783b */ /* 0x000ea20008004200 */
[----:B------:R-:W-:Y:S04]  /*8a60*/  @P0 IADD3 R24, P1, R200, R24, RZ ;  /* 0x00000018c8180210 */ /* 0x000fe80007f3e0ff */
[----:B------:R-:W-:Y:S02]  /*8a70*/  @P0 IADD3.X R25, R199, R25, RZ, P1, !PT ;  /* 0x00000019c7190210 */ /* 0x000fe40000ffe4ff */
[----:B------:R-:W-:Y:S01]  /*8a80*/  @P0 IADD3 R8, P1, R24, R206, RZ ;  /* 0x000000ce18080210 */ /* 0x000fe20007f3e0ff */
[C---:B-1----:R-:W-:Y:S03]  /*8a90*/  HMMA.16816.F32.BF16 R76, R136.reuse, R16, R76 ;  /* 0x00000010884c723c */ /* 0x042fe6000004184c */
[----:B------:R-:W-:Y:S02]  /*8aa0*/  @P0 IADD3.X R9, R25, R213, RZ, P1, !PT ;  /* 0x000000d519090210 */ /* 0x000fe40000ffe4ff */
[C---:B------:R-:W-:Y:S03]  /*8ab0*/  @P0 LEA R12, P1, R8.reuse, c[0x0][0x1c8], 0x1 ;  /* 0x00007200080c0a11 */ /* 0x040fe600078208ff */
[C---:B------:R-:W-:Y:S04]  /*8ac0*/  HMMA.16816.F32.BF16 R80, R136.reuse, R18, R80 ;  /* 0x000000128850723c */ /* 0x040fe80000041850 */
[----:B------:R-:W-:Y:S02]  /*8ad0*/  @P0 LEA.HI.X R13, R8, c[0x0][0x1cc], R9, 0x1, P1 ;  /* 0x00007300080d0a11 */ /* 0x000fe400008f0c09 */
[----:B------:R-:W1:Y:S01]  /*8ae0*/  LDSM.16.MT88.4 R8, [R156+0x5900] ;  /* 0x005900009c08783b */ /* 0x000e620000004200 */
[----:B------:R-:W-:Y:S01]  /*8af0*/  @P0 IADD3 R3, P1, R24, R225, RZ ;  /* 0x000000e118030210 */ /* 0x000fe20007f3e0ff */
[----:B------:R-:W-:Y:S04]  /*8b00*/  @P0 IMAD R18, R215, 0x3000, R201 ;  /* 0x00003000d7120824 */ /* 0x000fe800078e02c9 */
[----:B------:R-:W-:Y:S02]  /*8b10*/  @P0 IADD3.X R16, R25, R224, RZ, P1, !PT ;  /* 0x000000e019100210 */ /* 0x000fe40000ffe4ff */
[C---:B------:R-:W-:Y:S04]  /*8b20*/  @P0 LEA R14, P1, R3.reuse, c[0x0][0x1c8], 0x1 ;  /* 0x00007200030e0a11 */ /* 0x040fe800078208ff */
[----:B------:R-:W-:Y:S02]  /*8b30*/  @P0 LEA.HI.X R15, R3, c[0x0][0x1cc], R16, 0x1, P1 ;  /* 0x00007300030f0a11 */ /* 0x000fe400008f0c10 */
[----:B------:R-:W-:Y:S02]  /*8b40*/  @P0 SHF.L.U32 R3, R18, 0x1, RZ ;  /* 0x0000000112030819 */ /* 0x000fe400000006ff */
[----:B------:R-:W-:Y:S01]  /*8b50*/  @P0 IADD3 R24, P1, R24, R223, RZ ;  /* 0x000000df18180210 */ /* 0x000fe20007f3e0ff */
[C---:B--2---:R-:W-:Y:S02]  /*8b60*/  HMMA.16816.F32.BF16 R84, R136.reuse, R4, R84 ;  /* 0x000000048854723c */ /* 0x044fe40000041854 */
[----:B------:R-:W-:Y:S01]  /*8b70*/  @!PT LDS RZ, [RZ] ;  /* 0x00000000fffff984 */ /* 0x000fe20000000800 */
[----:B------:R-:W-:Y:S01]  /*8b80*/  @!PT LDS RZ, [RZ] ;  /* 0x00000000fffff984 */ /* 0x000fe20000000800 */
[----:B------:R-:W-:Y:S01]  /*8b90*/  @!PT LDS RZ, [RZ] ;  /* 0x00000000fffff984 */ /* 0x000fe20000000800 */
[----:B------:R2:W-:Y:S01]  /*8ba0*/  @P0 LDGSTS.E.BYPASS.LTC128B.128 [R3+0xc100], [R20.64], !P5 ;  /* 0x0c10000014030fae */ /* 0x0005e2000e901d48 */
[----:B------:R-:W-:Y:S02]  /*8bb0*/  @P0 IADD3.X R25, R25, R222, RZ, P1, !PT ;  /* 0x000000de19190210 */ /* 0x000fe40000ffe4ff */
[C---:B------:R-:W-:Y:S03]  /*8bc0*/  @P0 LEA R16, P1, R24.reuse, c[0x0][0x1c8], 0x1 ;  /* 0x0000720018100a11 */ /* 0x040fe600078208ff */
[C---:B------:R-:W-:Y:S02]  /*8bd0*/  HMMA.16816.F32.BF16 R88, R136.reuse, R6, R88 ;  /* 0x000000068858723c */ /* 0x040fe40000041858 */
[----:B------:R2:W-:Y:S02]  /*8be0*/  @P0 LDGSTS.E.BYPASS.LTC128B.128 [R3+0xe100], [R22.64], !P4 ;  /* 0x0e10000016030fae */ /* 0x0005e4000e101d48 */
[----:B------:R-:W-:Y:S06]  /*8bf0*/  @P0 LEA.HI.X R17, R24, c[0x0][0x1cc], R25, 0x1, P1 ;  /* 0x0000730018110a11 */ /* 0x000fec00008f0c19 */
[----:B------:R2:W-:Y:S01]  /*8c00*/  @P0 LDGSTS.E.BYPASS.LTC128B.128 [R3+0x10100], [R26.64], !P6 ;  /* 0x101000001a030fae */ /* 0x0005e2000f101d48 */
[C---:B-1----:R-:W-:Y:S07]  /*8c10*/  HMMA.16816.F32.BF16 R92, R136.reuse, R8, R92 ;  /* 0x00000008885c723c */ /* 0x042fee000004185c */
[----:B------:R2:W-:Y:S01]  /*8c20*/  @P0 LDGSTS.E.BYPASS.LTC128B.128 [R3+0xd100], [R12.64], !P5 ;  /* 0x0d1000000c030fae */ /* 0x0005e2000e901d48 */
[----:B------:R-:W-:Y:S07]  /*8c30*/  HMMA.16816.F32.BF16 R96, R136, R10, R96 ;  /* 0x0000000a8860723c */ /* 0x000fee0000041860 */
[----:B------:R2:W-:Y:S08]  /*8c40*/  @P0 LDGSTS.E.BYPASS.LTC128B.128 [R3+0xf100], [R14.64], !P4 ;  /* 0x0f1000000e030fae */ /* 0x0005f0000e101d48 */
[----:B------:R2:W-:Y:S01]  /*8c50*/  @P0 LDGSTS.E.BYPASS.LTC128B.128 [R3+0x11100], [R16.64], !P6 ;  /* 0x1110000010030fae */ /* 0x0005e2000f101d48 */
[C---:B------:R-:W-:Y:S02]  /*8c60*/  ISETP.GT.AND P0, PT, R220.reuse, R231, PT ;  /* 0x000000e7dc00720c */ /* 0x040fe40003f04270 */
[----:B------:R-:W-:Y:S05]  /*8c70*/  IADD3 R220, R220, -0x1, RZ ;  /* 0xffffffffdcdc7810 */ /* 0x000fea0007ffe0ff */
[----:B------:R-:W0:Y:S01]  /*8c80*/  LDGDEPBAR ;  /* 0x00000000000079af */ /* 0x000e220000000000 */
[----:B--2---:R-:W-:Y:S05]  /*8c90*/  MOV R3, R0 ;  /* 0x0000000000037202 */ /* 0x004fea0000000f00 */
[----:B------:R-:W-:-:S05]  /*8ca0*/  @P0 BRA `(.L_x_890) ;  /* 0xffffc76000000947 */ /* 0x000fca000383ffff */
.L_x_881:
[----:B------:R-:W-:Y:S02]  /*8cb0*/  ISETP.NE.AND P1, PT, R196, 0x1, PT ;  /* 0x00000001c400780c */ /* 0x000fe40003f25270 */
[----:B------:R-:W-:-:S02]  /*8cc0*/  LEA R6, R219, 0x7f, 0x7 ;  /* 0x0000007fdb067811 */ /* 0x000fc400078e38ff */
[----:B------:R-:W-:Y:S02]  /*8cd0*/  ISETP.GE.AND P0, PT, R195, 0x1, PT ;  /* 0x00000001c300780c */ /* 0x000fe40003f06270 */
[----:B------:R-:W-:-:S07]  /*8ce0*/  IADD3 R3, R194, 0x1, -R203 ;  /* 0x00000001c2037810 */ /* 0x000fce0007ffe8cb */
[----:B------:R-:W-:-:S05]  /*8cf0*/  @P1 IMAD.HI.U32 R4, R6, c[0x0][0x2c8], RZ ;  /* 0x0000b20006041a27 */ /* 0x000fca00078e00ff */
[----:B------:R-:W-:-:S05]  /*8d00*/  @P1 SHF.R.U32.HI R6, RZ, c[0x0][0x2cc], R4 ;  /* 0x0000b300ff061a19 */ /* 0x000fca0000011604 */
[----:B------:R-:W-:-:S05]  /*8d10*/  IMAD.IADD R5, R3, 0x1, R6 ;  /* 0x0000000103057824 */ /* 0x000fca00078e0206 */
[----:B------:R-:W-:Y:S01]  /*8d20*/  IADD3 R4, R5, -c[0x0][0x324], RZ ;  /* 0x8000c90005047a10 */ /* 0x000fe20007ffe0ff */
[----:B------:R-:W-:Y:S05]  /*8d30*/  @!P0 BRA `(.L_x_891) ;  /* 0x000000f000008947 */ /* 0x000fea0003800000 */
        /* <DEDUP_REMOVED lines=9> */
.L_x_892:
[----:B------:R-:W-:-:S04]  /*8dd0*/  MOV R3, c[0x0][0x32c] ;  /* 0x0000cb0000037a02 */ /* 0x000fc80000000f00 */
[----:B------:R-:W-:-:S13]  /*8de0*/  ISETP.NE.AND P0, PT, R3, 0x1, PT ;  /* 0x000000010300780c */ /* 0x000fda0003f05270 */
[----:B------:R-:W-:-:S05]  /*8df0*/  @P0 IMAD.HI.U32 R3, R5, c[0x0][0x330], RZ ;  /* 0x0000cc0005030a27 */ /* 0x000fca00078e00ff */
[----:B------:R-:W-:-:S05]  /*8e00*/  @P0 SHF.R.U32.HI R5, RZ, c[0x0][0x334], R3 ;  /* 0x0000cd00ff050a19 */ /* 0x000fca0000011603 */
.L_x_893:
[----:B------:R-:W-:-:S05]  /*8e10*/  IMAD R5, R5, c[0x0][0x32c], RZ ;  /* 0x0000cb0005057a24 */ /* 0x000fca00078e02ff */
[----:B------:R-:W-:-:S04]  /*8e20*/  IMNMX R4, R4, R5, !PT ;  /* 0x0000000504047217 */ /* 0x000fc80007800200 */
.L_x_891:
[----:B------:R-:W-:-:S04]  /*8e30*/  IADD3 R4, R4, 0x3f, RZ ;  /* 0x0000003f04047810 */ /* 0x000fc80007ffe0ff */
[----:B------:R-:W-:-:S04]  /*8e40*/  SHF.R.S32.HI R3, RZ, 0x1f, R4 ;  /* 0x0000001fff037819 */ /* 0x000fc80000011404 */
[----:B------:R-:W-:-:S04]  /*8e50*/  LEA.HI R4, R3, R4, RZ, 0x6 ;  /* 0x0000000403047211 */ /* 0x000fc800078f30ff */
[----:B------:R-:W-:-:S04]  /*8e60*/  SHF.R.S32.HI R4, RZ, 0x6, R4 ;  /* 0x00000006ff047819 */ /* 0x000fc80000011404 */
[----:B------:R-:W-:-:S04]  /*8e70*/  IMNMX R229, R193, R4, !PT ;  /* 0x00000004c1e57217 */ /* 0x000fc80007800200 */
[----:B------:R-:W-:-:S13]  /*8e80*/  ISETP.GE.AND P0, PT, R220, R229, PT ;  /* 0x000000e5dc00720c */ /* 0x000fda0003f06270 */
[----:B------:R-:W-:Y:S05]  /*8e90*/  @!P0 BRA `(.L_x_894) ;  /* 0x00002f1000008947 */ /* 0x000fea0003800000 */
[----:B------:R-:W-:Y:S01]  /*8ea0*/  IMAD.MOV.U32 R189, RZ, RZ, 0x20 ;  /* 0x00000020ffbd7424 */ /* 0x000fe200078e00ff */
[----:B------:R-:W-:Y:S01]  /*8eb0*/  LOP3.LUT P0, RZ, R218, 0x2, RZ, 0xc0, !PT ;  /* 0x00000002daff7812 */ /* 0x000fe2000780c0ff */
[----:B------:R-:W-:Y:S01]  /*8ec0*/  IMAD.MOV.U32 R3, RZ, RZ, R0 ;  /* 0x000000ffff037224 */ /* 0x000fe200078e0000 */
[C---:B------:R-:W-:Y:S01]  /*8ed0*/  IADD3 R227, P1, R204.reuse, 0x40, RZ ;  /* 0x00000040cce37810 */ /* 0x040fe20007f3e0ff */
[----:B------:R-:W-:Y:S01]  /*8ee0*/  IMAD.MOV.U32 R228, RZ, RZ, R220 ;  /* 0x000000ffffe47224 */ /* 0x000fe200078e00dc */
[----:B------:R-:W-:Y:S02]  /*8ef0*/  SEL R189, R189, 0xffffffe0, !P0 ;  /* 0xffffffe0bdbd7807 */ /* 0x000fe40004000000 */
[----:B------:R-:W-:Y:S01]  /*8f00*/  IADD3 R225, P0, R204, 0x80, RZ ;  /* 0x00000080cce17810 */ /* 0x000fe20007f1e0ff */
[--C-:B------:R-:W-:Y:S01]  /*8f10*/  IMAD.X R226, RZ, RZ, R209.reuse, P1 ;  /* 0x000000ffffe27224 */ /* 0x100fe200008e06d1 */
[C---:B------:R-:W-:Y:S02]  /*8f20*/  IADD3 R223, P1, R206.reuse, 0x40, RZ ;  /* 0x00000040cedf7810 */ /* 0x040fe40007f3e0ff */
[----:B------:R-:W-:Y:S01]  /*8f30*/  MOV R133, R2 ;  /* 0x0000000200857202 */ /* 0x000fe20000000f00 */
[----:B------:R-:W-:Y:S01]  /*8f40*/  IMAD.X R224, RZ, RZ, R209, P0 ;  /* 0x000000ffffe07224 */ /* 0x000fe200000e06d1 */
[----:B------:R-:W-:Y:S01]  /*8f50*/  IADD3 R221, P0, R206, 0x80, RZ ;  /* 0x00000080cedd7810 */ /* 0x000fe20007f1e0ff */
[----:B------:R-:W-:-:S03]  /*8f60*/  IMAD.X R222, RZ, RZ, R213, P1 ;  /* 0x000000ffffde7224 */ /* 0x000fc600008e06d5 */
[----:B------:R-:W-:Y:S02]  /*8f70*/  IADD3.X R219, RZ, R213, RZ, P0, !PT ;  /* 0x000000d5ffdb7210 */ /* 0x000fe400007fe4ff */
.L_x_895:
[----:B------:R-:W-:Y:S04]  /*8f80*/  DEPBAR.LE SB0, 0x2 ;  /* 0x000080800000791a */ /* 0x000fe80000000000 */
[----:B------:R-:W-:Y:S01]  /*8f90*/  BAR.SYNC.DEFER_BLOCKING 0x0 ;  /* 0x0000000000007b1d */ /* 0x000fe20000010000 */
[----:B------:R-:W-:Y:S01]  /*8fa0*/  ISETP.GE.AND P0, PT, R193, R228, PT ;  /* 0x000000e4c100720c */ /* 0x000fe20003f06270 */
[----:B------:R-:W-:Y:S01]  /*8fb0*/  UIMAD UR4, UR5, 0x6000, URZ ;  /* 0x00006000050478a4 */ /* 0x000fe2000f8e023f */
[----:B------:R-:W-:Y:S01]  /*8fc0*/  IADD3 R220, R228, -0x1, RZ ;  /* 0xffffffffe4dc7810 */ /* 0x000fe20007ffe0ff */
[----:B------:R-:W-:Y:S02]  /*8fd0*/  UIADD3 UR7, UR5, 0x1, URZ ;  /* 0x0000000105077890 */ /* 0x000fe4000fffe03f */
[----:B------:R-:W-:Y:S02]  /*8fe0*/  UISETP.GE.AND UP0, UPT, UR5, 0x1, UPT ;  /* 0x000000010500788c */ /* 0x000fe4000bf06270 */
[----:B------:R-:W-:Y:S02]  /*8ff0*/  IADD3 R132, R188, UR4, RZ ;  /* 0x00000004bc847c10 */ /* 0x000fe4000fffe0ff */
[----:B------:R-:W-:Y:S02]  /*9000*/  USEL UR5, UR7, URZ, !UP0 ;  /* 0x0000003f07057287 */ /* 0x000fe4000c000000 */
[----:B------:R-:W-:Y:S02]  /*9010*/  IADD3 R191, R189, R132, RZ ;  /* 0x00000084bdbf7210 */ /* 0x000fe40007ffe0ff */
[----:B------:R-:W-:Y:S01]  /*9020*/  @!P0 SHF.R.S32.HI R29, RZ, 0x1f, R220 ;  /* 0x0000001fff1d8819 */ /* 0x000fe200000114dc */
[----:B------:R-:W-:Y:S04]  /*9030*/  @!P0 IMAD.WIDE.U32 R4, R220, c[0x0][0x208], RZ ;  /* 0x00008200dc048a25 */ /* 0x000fe800078e00ff */
[----:B------:R-:W-:Y:S01]  /*9040*/  @!P0 IMAD R29, R29, c[0x0][0x208], RZ ;  /* 0x000082001d1d8a24 */ /* 0x000fe200078e02ff */
[----:B------:R-:W-:Y:S01]  /*9050*/  @!P0 SHF.L.U32 R0, R4, 0x6, RZ ;  /* 0x0000000604008819 */ /* 0x000fe200000006ff */
[----:B------:R-:W-:Y:S02]  /*9060*/  @!P0 IMAD R171, R215, 0x6000, R214 ;  /* 0x00006000d7ab8824 */ /* 0x000fe400078e02d6 */
[----:B------:R-:W-:Y:S01]  /*9070*/  @!P0 IMAD R29, R220, c[0x0][0x20c], R29 ;  /* 0x00008300dc1d8a24 */ /* 0x000fe200078e021d */
[----:B------:R-:W-:Y:S04]  /*9080*/  LDSM.16.M88.4 R32, [R190] ;  /* 0x00000000be20783b */ /* 0x000fe80000000200 */
[----:B------:R-:W-:Y:S02]  /*9090*/  @!P0 IADD3 R29, R5, R29, RZ ;  /* 0x0000001d051d8210 */ /* 0x000fe40007ffe0ff */
[----:B------:R-:W-:Y:S02]  /*90a0*/  @!P0 IADD3 R5, P1, R0, R204, RZ ;  /* 0x000000cc00058210 */ /* 0x000fe40007f3e0ff */
[----:B------:R-:W1:Y:S01]  /*90b0*/  LDSM.16.M88.4 R8, [R188+UR4+0xc100] ;  /* 0x00c10004bc08783b */ /* 0x000e620008000200 */
[----:B------:R-:W-:Y:S04]  /*90c0*/  @!P0 SHF.L.U64.HI R29, R4, 0x6, R29 ;  /* 0x00000006041d8819 */ /* 0x000fe8000001021d */
[----:B------:R-:W-:Y:S02]  /*90d0*/  @!P0 IADD3.X R2, R29, R209, RZ, P1, !PT ;  /* 0x000000d11d028210 */ /* 0x000fe40000ffe4ff */
[C---:B------:R-:W-:Y:S01]  /*90e0*/  @!P0 LEA R168, P1, R5.reuse, c[0x0][0x1f8], 0x1 ;  /* 0x00007e0005a88a11 */ /* 0x040fe200078208ff */
[----:B------:R-:W2:Y:S03]  /*90f0*/  LDSM.16.M88.4 R16, [R188+UR4+0xc900] ;  /* 0x00c90004bc10783b */ /* 0x000ea60008000200 */
[----:B------:R-:W-:Y:S02]  /*9100*/  @!P0 LEA.HI.X R169, R5, c[0x0][0x1fc], R2, 0x1, P1 ;  /* 0x00007f0005a98a11 */ /* 0x000fe400008f0c02 */
[C---:B------:R-:W-:Y:S03]  /*9110*/  @!P0 IADD3 R5, P1, R0.reuse, R227, RZ ;  /* 0x000000e300058210 */ /* 0x040fe60007f3e0ff */
[----:B------:R-:W3:Y:S01]  /*9120*/  LDSM.16.M88.4 R24, [R188+UR4+0xd100] ;  /* 0x00d10004bc18783b */ /* 0x000ee20008000200 */
[----:B------:R-:W-:Y:S02]  /*9130*/  @!P0 IADD3.X R2, R29, R226, RZ, P1, !PT ;  /* 0x000000e21d028210 */ /* 0x000fe40000ffe4ff */
[C---:B------:R-:W-:Y:S04]  /*9140*/  @!P0 LEA R164, P1, R5.reuse, c[0x0][0x1f8], 0x1 ;  /* 0x00007e0005a48a11 */ /* 0x040fe800078208ff */
[----:B------:R-:W-:Y:S01]  /*9150*/  @!P0 LEA.HI.X R165, R5, c[0x0][0x1fc], R2, 0x1, P1 ;  /* 0x00007f0005a58a11 */ /* 0x000fe200008f0c02 */
[----:B------:R-:W4:Y:S01]  /*9160*/  LDSM.16.M88.4 R136, [R188+UR4+0xd900] ;  /* 0x00d90004bc88783b */ /* 0x000f220008000200 */
[----:B------:R-:W-:Y:S04]  /*9170*/  @!P0 IADD3 R2, P1, R0, R225, RZ ;  /* 0x000000e100028210 */ /* 0x000fe80007f3e0ff */
[----:B------:R-:W-:Y:S02]  /*9180*/  @!P0 IADD3.X R13, R29, R224, RZ, P1, !PT ;  /* 0x000000e01d0d8210 */ /* 0x000fe40000ffe4ff */
[C---:B------:R-:W-:Y:S01]  /*9190*/  @!P0 LEA R166, P1, R2.reuse, c[0x0][0x1f8], 0x1 ;  /* 0x00007e0002a68a11 */ /* 0x040fe200078208ff */
[----:B------:R-:W-:Y:S03]  /*91a0*/  LDSM.16.M88.4 R140, [R186] ;  /* 0x00000000ba8c783b */ /* 0x000fe60000000200 */
[----:B------:R-:W-:Y:S02]  /*91b0*/  @!P0 LEA.HI.X R167, R2, c[0x0][0x1fc], R13, 0x1, P1 ;  /* 0x00007f0002a78a11 */ /* 0x000fe400008f0c0d */
[----:B------:R-:W-:Y:S01]  /*91c0*/  @!P0 IADD3 R0, P1, R198, R0, RZ ;  /* 0x00000000c6008210 */ /* 0x000fe20007f3e0ff */
[C---:B-1----:R-:W-:Y:S02]  /*91d0*/  HMMA.16816.F32.BF16 R4, R32.reuse, R8, RZ ;  /* 0x000000082004723c */ /* 0x042fe400000418ff */
[----:B------:R-:W1:Y:S01]  /*91e0*/  LDSM.16.M88.4 R144, [R191+0xc100] ;  /* 0x00c10000bf90783b */ /* 0x000e620000000200 */
[----:B------:R-:W-:Y:S02]  /*91f0*/  @!P0 IADD3.X R29, R197, R29, RZ, P1, !PT ;  /* 0x0000001dc51d8210 */ /* 0x000fe40000ffe4ff */
[----:B------:R-:W-:Y:S03]  /*9200*/  @!P0 IADD3 R2, P1, R0, R204, RZ ;  /* 0x000000cc00028210 */ /* 0x000fe60007f3e0ff */
[C---:B------:R-:W-:Y:S01]  /*9210*/  HMMA.16816.F32.BF16 R8, R32.reuse, R10, RZ ;  /* 0x0000000a2008723c */ /* 0x040fe200000418ff */
[C---:B------:R-:W-:Y:S01]  /*9220*/  @!P0 IADD3.X R21, R29.reuse, R209, RZ, P1, !PT ;  /* 0x000000d11d158210 */ /* 0x040fe20000ffe4ff */
[----:B------:R-:W5:Y:S02]  /*9230*/  LDSM.16.M88.4 R148, [R191+0xc900] ;  /* 0x00c90000bf94783b */ /* 0x000f640000000200 */
[C---:B------:R-:W-:Y:S04]  /*9240*/  @!P0 LEA R172, P1, R2.reuse, c[0x0][0x1f8], 0x1 ;  /* 0x00007e0002ac8a11 */ /* 0x040fe800078208ff */
[C---:B--2---:R-:W-:Y:S01]  /*9250*/  HMMA.16816.F32.BF16 R12, R32.reuse, R16, RZ ;  /* 0x00000010200c723c */ /* 0x044fe200000418ff */
[----:B------:R-:W-:Y:S01]  /*9260*/  @!P0 LEA.HI.X R173, R2, c[0x0][0x1fc], R21, 0x1, P1 ;  /* 0x00007f0002ad8a11 */ /* 0x000fe200008f0c15 */
[----:B------:R-:W2:Y:S02]  /*9270*/  LDSM.16.M88.4 R152, [R191+0xd100] ;  /* 0x00d10000bf98783b */ /* 0x000ea40000000200 */
[----:B------:R-:W-:Y:S04]  /*9280*/  @!P0 IADD3 R2, P1, R0, R227, RZ ;  /* 0x000000e300028210 */ /* 0x000fe80007f3e0ff */
[C---:B------:R-:W-:Y:S01]  /*9290*/  HMMA.16816.F32.BF16 R16, R32.reuse, R18, RZ ;  /* 0x000000122010723c */ /* 0x040fe200000418ff */
[C---:B------:R-:W-:Y:S03]  /*92a0*/  @!P0 IADD3.X R31, R29.reuse, R226, RZ, P1, !PT ;  /* 0x000000e21d1f8210 */ /* 0x040fe60000ffe4ff */
[C---:B------:R-:W-:Y:S04]  /*92b0*/  @!P0 LEA R174, P1, R2.reuse, c[0x0][0x1f8], 0x1 ;  /* 0x00007e0002ae8a11 */ /* 0x040fe800078208ff */
[C---:B---3--:R-:W-:Y:S01]  /*92c0*/  HMMA.16816.F32.BF16 R20, R32.reuse, R24, RZ ;  /* 0x000000182014723c */ /* 0x048fe200000418ff */
[----:B------:R-:W-:Y:S03]  /*92d0*/  @!P0 LEA.HI.X R175, R2, c[0x0][0x1fc], R31, 0x1, P1 ;  /* 0x00007f0002af8a11 */ /* 0x000fe600008f0c1f */
[----:B------:R-:W-:Y:S02]  /*92e0*/  @!P0 IADD3 R157, P1, R0, R225, RZ ;  /* 0x000000e1009d8210 */ /* 0x000fe40007f3e0ff */
[C---:B------:R-:W-:Y:S02]  /*92f0*/  IADD3 R2, R192.reuse, R191, RZ ;  /* 0x000000bfc0027210 */ /* 0x040fe40007ffe0ff */
[C---:B------:R-:W-:Y:S01]  /*9300*/  HMMA.16816.F32.BF16 R24, R32.reuse, R26, RZ ;  /* 0x0000001a2018723c */ /* 0x040fe200000418ff */
[----:B------:R-:W-:Y:S03]  /*9310*/  @!P0 IADD3.X R0, R29, R224, RZ, P1, !PT ;  /* 0x000000e01d008210 */ /* 0x000fe60000ffe4ff */
[C---:B------:R-:W-:Y:S04]  /*9320*/  @!P0 LEA R176, P1, R157.reuse, c[0x0][0x1f8], 0x1 ;  /* 0x00007e009db08a11 */ /* 0x040fe800078208ff */
[C---:B----4-:R-:W-:Y:S01]  /*9330*/  HMMA.16816.F32.BF16 R28, R32.reuse, R136, RZ ;  /* 0x00000088201c723c */ /* 0x050fe200000418ff */
[----:B------:R-:W-:Y:S02]  /*9340*/  @!P0 LEA.HI.X R177, R157, c[0x0][0x1fc], R0, 0x1, P1 ;  /* 0x00007f009db18a11 */ /* 0x000fe400008f0c00 */
[----:B------:R-:W3:Y:S01]  /*9350*/  LDSM.16.M88.4 R156, [R191+0xd900] ;  /* 0x00d90000bf9c783b */ /* 0x000ee20000000200 */
[-C--:B------:R-:W-:Y:S02]  /*9360*/  IADD3 R0, R192, R132.reuse, RZ ;  /* 0x00000084c0007210 */ /* 0x080fe40007ffe0ff */
[----:B------:R-:W-:Y:S02]  /*9370*/  IADD3 R132, R189, R132, R192 ;  /* 0x00000084bd847210 */ /* 0x000fe40007ffe0c0 */
[----:B------:R-:W-:Y:S03]  /*9380*/  HMMA.16816.F32.BF16 R32, R32, R138, RZ ;  /* 0x0000008a2020723c */ /* 0x000fe600000418ff */
[----:B------:R-:W-:Y:S01]  /*9390*/  @!PT LDS RZ, [RZ] ;  /* 0x00000000fffff984 */ /* 0x000fe20000000800 */
[----:B------:R-:W-:Y:S01]  /*93a0*/  @!PT LDS RZ, [RZ] ;  /* 0x00000000fffff984 */ /* 0x000fe20000000800 */
[----:B------:R-:W-:Y:S01]  /*93b0*/  @!PT LDS RZ, [RZ] ;  /* 0x00000000fffff984 */ /* 0x000fe20000000800 */
[----:B------:R4:W-:Y:S05]  /*93c0*/  @!P0 LDGSTS.E.BYPASS.LTC128B.128 [R171], [R168.64], !P5 ;  /* 0x00000000a8ab8fae */ /* 0x0009ea000e901d48 */
[C---:B-1----:R-:W-:Y:S03]  /*93d0*/  HMMA.16816.F32.BF16 R4, R140.reuse, R144, R4 ;  /* 0x000000908c04723c */ /* 0x042fe60000041804 */
[----:B------:R1:W-:Y:S05]  /*93e0*/  @!P0 LDGSTS.E.BYPASS.LTC128B.128 [R171+0x2000], [R164.64], !P4 ;  /* 0x02000000a4ab8fae */ /* 0x0003ea000e101d48 */
[C---:B------:R-:W-:Y:S03]  /*93f0*/  HMMA.16816.F32.BF16 R8, R140.reuse, R146, R8 ;  /* 0x000000928c08723c */ /* 0x040fe60000041808 */
[----:B------:R1:W-:Y:S05]  /*9400*/  @!P0 LDGSTS.E.BYPASS.LTC128B.128 [R171+0x4000], [R166.64], !P6 ;  /* 0x04000000a6ab8fae */ /* 0x0003ea000f101d48 */
[C---:B-----5:R-:W-:Y:S03]  /*9410*/  HMMA.16816.F32.BF16 R12, R140.reuse, R148, R12 ;  /* 0x000000948c0c723c */ /* 0x060fe6000004180c */
[----:B------:R4:W-:Y:S05]  /*9420*/  @!P0 LDGSTS.E.BYPASS.LTC128B.128 [R171+0x1000], [R172.64], !P5 ;  /* 0x01000000acab8fae */ /* 0x0009ea000e901d48 */
[C---:B------:R-:W-:Y:S03]  /*9430*/  HMMA.16816.F32.BF16 R16, R140.reuse, R150, R16 ;  /* 0x000000968c10723c */ /* 0x040fe60000041810 */
[----:B------:R4:W-:Y:S05]  /*9440*/  @!P0 LDGSTS.E.BYPASS.LTC128B.128 [R171+0x3000], [R174.64], !P4 ;  /* 0x03000000aeab8fae */ /* 0x0009ea000e101d48 */
[C---:B--2---:R-:W-:Y:S03]  /*9450*/  HMMA.16816.F32.BF16 R20, R140.reuse, R152, R20 ;  /* 0x000000988c14723c */ /* 0x044fe60000041814 */
[----:B------:R4:W-:Y:S05]  /*9460*/  @!P0 LDGSTS.E.BYPASS.LTC128B.128 [R171+0x5000], [R176.64], !P6 ;  /* 0x05000000b0ab8fae */ /* 0x0009ea000f101d48 */
[C---:B------:R-:W-:Y:S03]  /*9470*/  HMMA.16816.F32.BF16 R24, R140.reuse, R154, R24 ;  /* 0x0000009a8c18723c */ /* 0x040fe60000041818 */
[----:B------:R-:W-:Y:S05]  /*9480*/  LDSM.16.M88.4 R136, [R185] ;  /* 0x00000000b988783b */ /* 0x000fea0000000200 */
[C---:B---3--:R-:W-:Y:S03]  /*9490*/  HMMA.16816.F32.BF16 R28, R140.reuse, R156, R28 ;  /* 0x0000009c8c1c723c */ /* 0x048fe6000004181c */
[----:B------:R-:W2:Y:S05]  /*94a0*/  LDSM.16.M88.4 R160, [R0+0xc100] ;  /* 0x00c1000000a0783b */ /* 0x000eaa0000000200 */
[----:B------:R-:W-:Y:S03]  /*94b0*/  HMMA.16816.F32.BF16 R32, R140, R158, R32 ;  /* 0x0000009e8c20723c */ /* 0x000fe60000041820 */
[----:B------:R-:W3:Y:S08]  /*94c0*/  LDSM.16.M88.4 R144, [R0+0xc900] ;  /* 0x00c900000090783b */ /* 0x000ef00000000200 */
[----:B------:R-:W5:Y:S08]  /*94d0*/  LDSM.16.M88.4 R148, [R0+0xd100] ;  /* 0x00d100000094783b */ /* 0x000f700000000200 */
[----:B------:R-:W0:Y:S08]  /*94e0*/  LDGDEPBAR ;  /* 0x00000000000079af */ /* 0x000e300000000000 */
[----:B------:R-:W5:Y:S01]  /*94f0*/  LDSM.16.M88.4 R152, [R0+0xd900] ;  /* 0x00d900000098783b */ /* 0x000f620000000200 */
[C---:B--2---:R-:W-:Y:S07]  /*9500*/  HMMA.16816.F32.BF16 R4, R136.reuse, R160, R4 ;  /* 0x000000a08804723c */ /* 0x044fee0000041804 */
[----:B-1----:R-:W-:Y:S01]  /*9510*/  LDSM.16.M88.4 R164, [R184] ;  /* 0x00000000b8a4783b */ /* 0x002fe20000000200 */
[C---:B------:R-:W-:Y:S07]  /*9520*/  HMMA.16816.F32.BF16 R8, R136.reuse, R162, R8 ;  /* 0x000000a28808723c */ /* 0x040fee0000041808 */
[----:B----4-:R-:W1:Y:S01]  /*9530*/  LDSM.16.M88.4 R168, [R2+0xc100] ;  /* 0x00c1000002a8783b */ /* 0x010e620000000200 */
[C---:B---3--:R-:W-:Y:S07]  /*9540*/  HMMA.16816.F32.BF16 R12, R136.reuse, R144, R12 ;  /* 0x00000090880c723c */ /* 0x048fee000004180c */
[----:B------:R-:W2:Y:S01]  /*9550*/  LDSM.16.M88.4 R140, [R2+0xc900] ;  /* 0x00c90000028c783b */ /* 0x000ea20000000200 */
[C---:B------:R-:W-:Y:S07]  /*9560*/  HMMA.16816.F32.BF16 R16, R136.reuse, R146, R16 ;  /* 0x000000928810723c */ /* 0x040fee0000041810 */
[----:B------:R-:W3:Y:S01]  /*9570*/  LDSM.16.M88.4 R156, [R2+0xd100] ;  /* 0x00d10000029c783b */ /* 0x000ee20000000200 */
[C---:B-----5:R-:W-:Y:S07]  /*9580*/  HMMA.16816.F32.BF16 R20, R136.reuse, R148, R20 ;  /* 0x000000948814723c */ /* 0x060fee0000041814 */
[----:B------:R-:W4:Y:S01]  /*9590*/  LDSM.16.M88.4 R144, [R2+0xd900] ;  /* 0x00d900000290783b */ /* 0x000f220000000200 */
[C---:B------:R-:W-:Y:S07]  /*95a0*/  HMMA.16816.F32.BF16 R24, R136.reuse, R150, R24 ;  /* 0x000000968818723c */ /* 0x040fee0000041818 */
[----:B------:R-:W-:Y:S01]  /*95b0*/  LDSM.16.M88.4 R148, [R188+UR4+0xe100] ;  /* 0x00e10004bc94783b */ /* 0x000fe20008000200 */
[C---:B------:R-:W-:Y:S07]  /*95c0*/  HMMA.16816.F32.BF16 R28, R136.reuse, R152, R28 ;  /* 0x00000098881c723c */ /* 0x040fee000004181c */
[----:B------:R-:W-:Y:S01]  /*95d0*/  LDSM.16.M88.4 R160, [R188+UR4+0xf900] ;  /* 0x00f90004bca0783b */ /* 0x000fe20008000200 */
[----:B------:R-:W-:Y:S07]  /*95e0*/  HMMA.16816.F32.BF16 R32, R136, R154, R32 ;  /* 0x0000009a8820723c */ /* 0x000fee0000041820 */
[----:B------:R-:W5:Y:S01]  /*95f0*/  LDSM.16.M88.4 R136, [R190+0x4000] ;  /* 0x00400000be88783b */ /* 0x000f620000000200 */
        /* <DEDUP_REMOVED lines=8> */
[C---:B---3--:R-:W-:Y:S07]  /*9680*/  HMMA.16816.F32.BF16 R20, R164.reuse, R156, R20 ;  /* 0x0000009ca414723c */ /* 0x048fee0000041814 */
[----:B------:R-:W-:Y:S01]  /*9690*/  LDSM.16.M88.4 R176, [R0+0xe100] ;  /* 0x00e1000000b0783b */ /* 0x000fe20000000200 */
[C---:B------:R-:W-:Y:S07]  /*96a0*/  HMMA.16816.F32.BF16 R24, R164.reuse, R158, R24 ;  /* 0x0000009ea418723c */ /* 0x040fee0000041818 */
[----:B------:R-:W3:Y:S01]  /*96b0*/  LDSM.16.M88.4 R156, [R186+0x4000] ;  /* 0x00400000ba9c783b */ /* 0x000ee20000000200 */
[C---:B----4-:R-:W-:Y:S07]  /*96c0*/  HMMA.16816.F32.BF16 R28, R164.reuse, R144, R28 ;  /* 0x00000090a41c723c */ /* 0x050fee000004181c */
[----:B------:R-:W-:Y:S01]  /*96d0*/  LDSM.16.M88.4 R180, [R188+UR4+0x10100] ;  /* 0x01010004bcb4783b */ /* 0x000fe20008000200 */
[----:B------:R-:W-:Y:S07]  /*96e0*/  HMMA.16816.F32.BF16 R32, R164, R146, R32 ;  /* 0x00000092a420723c */ /* 0x000fee0000041820 */
[----:B------:R-:W4:Y:S01]  /*96f0*/  LDSM.16.M88.4 R144, [R191+0xf100] ;  /* 0x00f10000bf90783b */ /* 0x000f220000000200 */
[C---:B-----5:R-:W-:Y:S07]  /*9700*/  HMMA.16816.F32.BF16 R4, R136.reuse, R148, R4 ;  /* 0x000000948804723c */ /* 0x060fee0000041804 */
[----:B------:R-:W-:Y:S01]  /*9710*/  LDSM.16.M88.4 R164, [R185+0x4000] ;  /* 0x00400000b9a4783b */ /* 0x000fe20000000200 */
[C---:B------:R-:W-:Y:S07]  /*9720*/  HMMA.16816.F32.BF16 R8, R136.reuse, R150, R8 ;  /* 0x000000968808723c */ /* 0x040fee0000041808 */
[----:B------:R-:W5:Y:S01]  /*9730*/  LDSM.16.M88.4 R148, [R191+0xf900] ;  /* 0x00f90000bf94783b */ /* 0x000f620000000200 */
        /* <DEDUP_REMOVED lines=121> */
[----:B------:R-:W-:Y:S01]  /*9ed0*/  MUFU.TANH R163, R13 ;  /* 0x0000000d00a37308 */ /* 0x000fe20000002400 */
[----:B------:R-:W-:Y:S02]  /*9ee0*/  FMUL.FTZ R26, R26, c[0x0][0x320] ;  /* 0x0000c8001a1a7a20 */ /* 0x000fe40000410000 */
[----:B------:R-:W-:Y:S01]  /*9ef0*/  FMUL.FTZ R27, R27, c[0x0][0x320] ;  /* 0x0000c8001b1b7a20 */ /* 0x000fe20000410000 */
[C---:B-1----:R-:W-:Y:S06]  /*9f00*/  HMMA.16816.F32.BF16 R28, R172.reuse, R8, R28 ;  /* 0x00000008ac1c723c */ /* 0x042fec000004181c */
[----:B------:R-:W1:Y:S02]  /*9f10*/  MUFU.TANH R150, R150 ;  /* 0x0000009600967308 */ /* 0x000e640000002400 */
[----:B------:R-:W-:Y:S08]  /*9f20*/  HMMA.16816.F32.BF16 R32, R172, R10, R32 ;  /* 0x0000000aac20723c */ /* 0x000ff00000041820 */
[----:B------:R-:W2:Y:S10]  /*9f30*/  MUFU.TANH R148, R148 ;  /* 0x0000009400947308 */ /* 0x000eb40000002400 */
[----:B------:R-:W3:Y:S01]  /*9f40*/  MUFU.TANH R153, R153 ;  /* 0x0000009900997308 */ /* 0x000ee20000002400 */
        /* <DEDUP_REMOVED lines=8> */
[----:B--2---:R-:W-:Y:S01]  /*9fd0*/  FMNMX.FTZ R13, R148, R13, !PT ;  /* 0x0000000d940d7209 */ /* 0x004fe20007810000 */
[----:B------:R-:W-:Y:S02]  /*9fe0*/  FMUL.FTZ R34, R34, c[0x0][0x320] ;  /* 0x0000c80022227a20 */ /* 0x000fe40000410000 */
[----:B------:R-:W-:Y:S01]  /*9ff0*/  FMUL.FTZ R35, R35, c[0x0][0x320] ;  /* 0x0000c80023237a20 */ /* 0x000fe20000410000 */
[----:B------:R-:W-:Y:S02]  /*a000*/  FMNMX.FTZ R13, R160, R13, !PT ;  /* 0x0000000da00d7209 */ /* 0x000fe40007810000 */
[----:B------:R-:W2:Y:S02]  /*a010*/  MUFU.TANH R159, R16 ;  /* 0x00000010009f7308 */ /* 0x000ea40000002400 */
[----:B------:R-:W-:Y:S02]  /*a020*/  FMNMX.FTZ R13, R158, R13, !PT ;  /* 0x0000000d9e0d7209 */ /* 0x000fe40007810000 */
[----:B---3--:R-:W-:Y:S02]  /*a030*/  FMNMX.FTZ R0, R153, R0, !PT ;  /* 0x0000000099007209 */ /* 0x008fe40007810000 */
[----:B------:R-:W-:Y:S02]  /*a040*/  FMNMX.FTZ R13, R178, R13, !PT ;  /* 0x0000000db20d7209 */ /* 0x000fe40007810000 */
[----:B------:R-:W-:Y:S02]  /*a050*/  FMNMX.FTZ R0, R137, R0, !PT ;  /* 0x0000000089007209 */ /* 0x000fe40007810000 */
[----:B------:R-:W3:Y:S01]  /*a060*/  MUFU.TANH R161, R17 ;  /* 0x0000001100a17308 */ /* 0x000ee20000002400 */
[----:B------:R-:W-:Y:S02]  /*a070*/  FMNMX.FTZ R13, R162, R13, !PT ;  /* 0x0000000da20d7209 */ /* 0x000fe40007810000 */
[----:B-1----:R-:W-:Y:S04]  /*a080*/  FMNMX.FTZ R0, R157, R0, !PT ;  /* 0x000000009d007209 */ /* 0x002fe80007810000 */
[----:B------:R-:W-:Y:S03]  /*a090*/  FMNMX.FTZ R0, R163, R0, !PT ;  /* 0x00000000a3007209 */ /* 0x000fe60007810000 */
[----:B------:R-:W1:Y:S01]  /*a0a0*/  MUFU.TANH R176, R18 ;  /* 0x0000001200b07308 */ /* 0x000e620000002400 */
[----:B--2---:R-:W-:Y:S02]  /*a0b0*/  FMNMX.FTZ R0, R159, R0, !PT ;  /* 0x000000009f007209 */ /* 0x004fe40007810000 */
[----:B------:R-:W-:Y:S07]  /*a0c0*/  IADD3 R16, R134, UR4, RZ ;  /* 0x0000000486107c10 */ /* 0x000fee000fffe0ff */
        /* <DEDUP_REMOVED lines=29> */
[----:B--2---:R-:W-:Y:S01]  /*a2a0*/  FMNMX.FTZ R13, R140, R13, !PT ;  /* 0x0000000d8c0d7209 */ /* 0x004fe20007810000 */
[----:B------:R-:W-:Y:S08]  /*a2b0*/  LDSM.16.MT88.4 R28, [R134+UR4+0x100] ;  /* 0x00010004861c783b */ /* 0x000ff00008004200 */
[----:B------:R-:W2:Y:S01]  /*a2c0*/  MUFU.TANH R138, R34 ;  /* 0x00000022008a7308 */ /* 0x000ea20000002400 */
[----:B---3--:R-:W-:Y:S09]  /*a2d0*/  FMNMX.FTZ R0, R141, R0, !PT ;  /* 0x000000008d007209 */ /* 0x008ff20007810000 */
[----:B------:R-:W3:Y:S01]  /*a2e0*/  MUFU.TANH R136, R35 ;  /* 0x0000002300887308 */ /* 0x000ee20000002400 */
[----:B-1----:R-:W-:Y:S05]  /*a2f0*/  FMNMX.FTZ R11, R139, R0, !PT ;  /* 0x000000008b0b7209 */ /* 0x002fea0007810000 */
[----:B------:R-:W1:Y:S01]  /*a300*/  SHFL.BFLY PT, R2, R11, 0x2, 0x1f ;  /* 0x0c401f000b027f89 */ /* 0x000e6200000e0000 */
[----:B--2---:R-:W-:Y:S04]  /*a310*/  FMNMX.FTZ R13, R138, R13, !PT ;  /* 0x0000000d8a0d7209 */ /* 0x004fe80007810000 */
[----:B---3--:R-:W-:Y:S03]  /*a320*/  FMNMX.FTZ R9, R136, R13, !PT ;  /* 0x0000000d88097209 */ /* 0x008fe60007810000 */
        /* <DEDUP_REMOVED lines=22> */
[--C-:B------:R-:W-:Y:S01]  /*a490*/  FFMA.FTZ R152, R148, c[0x0][0x2d0], -R137.reuse ;  /* 0x0000b40094987a23 */ /* 0x100fe20000010889 */
[----:B------:R-:W-:Y:S01]  /*a4a0*/  IADD3 R148, R187, R16, RZ ;  /* 0x00000010bb947210 */ /* 0x000fe20007ffe0ff */
[----:B------:R-:W-:Y:S01]  /*a4b0*/  FMUL.FTZ R3, R4, c[0x0][0x2d0] ;  /* 0x0000b40004037a20 */ /* 0x000fe20000410000 */
[----:B------:R-:W-:Y:S01]  /*a4c0*/  IADD3 R4, R135, UR4, RZ ;  /* 0x0000000487047c10 */ /* 0x000fe2000fffe0ff */
[--C-:B------:R-:W-:Y:S02]  /*a4d0*/  FFMA.FTZ R153, R150, c[0x0][0x2d0], -R137.reuse ;  /* 0x0000b40096997a23 */ /* 0x100fe40000010889 */
[--C-:B------:R-:W-:Y:S01]  /*a4e0*/  FFMA.FTZ R150, R160, c[0x0][0x2d0], -R137.reuse ;  /* 0x0000b400a0967a23 */ /* 0x100fe20000010889 */
[----:B------:R-:W1:Y:S01]  /*a4f0*/  MUFU.EX2 R155, R155 ;  /* 0x0000009b009b7308 */ /* 0x000e620000000800 */
[--C-:B------:R-:W-:Y:S01]  /*a500*/  FFMA.FTZ R149, R158, c[0x0][0x2d0], -R137.reuse ;  /* 0x0000b4009e957a23 */ /* 0x100fe20000010889 */
[----:B------:R-:W-:Y:S01]  /*a510*/  IADD3 R133, R187, R4, RZ ;  /* 0x00000004bb857210 */ /* 0x000fe20007ffe0ff */
[C---:B--2---:R-:W-:Y:S02]  /*a520*/  FMUL.FTZ R4, R132.reuse, R128 ;  /* 0x0000008084047220 */ /* 0x044fe40000410000 */
[C---:B------:R-:W-:Y:S02]  /*a530*/  FMUL.FTZ R5, R132.reuse, R129 ;  /* 0x0000008184057220 */ /* 0x040fe40000410000 */
[----:B------:R-:W2:Y:S01]  /*a540*/  LDSM.16.MT88.4 R20, [R133+0x100] ;  /* 0x000100008514783b */ /* 0x000ea20000004200 */
[C---:B------:R-:W-:Y:S02]  /*a550*/  FMUL.FTZ R8, R132.reuse, R124 ;  /* 0x0000007c84087220 */ /* 0x040fe40000410000 */
[----:B------:R-:W3:Y:S01]  /*a560*/  MUFU.EX2 R3, R3 ;  /* 0x0000000300037308 */ /* 0x000ee20000000800 */
[C---:B------:R-:W-:Y:S02]  /*a570*/  FMUL.FTZ R9, R132.reuse, R125 ;  /* 0x0000007d84097220 */ /* 0x040fe40000410000 */
[C---:B------:R-:W-:Y:S02]  /*a580*/  FMUL.FTZ R16, R132.reuse, R116 ;  /* 0x0000007484107220 */ /* 0x040fe40000410000 */
[C---:B------:R-:W-:Y:S02]  /*a590*/  FMUL.FTZ R17, R132.reuse, R117 ;  /* 0x0000007584117220 */ /* 0x040fe40000410000 */
[C---:B------:R-:W-:Y:S02]  /*a5a0*/  FMUL.FTZ R24, R132.reuse, R108 ;  /* 0x0000006c84187220 */ /* 0x040fe40000410000 */
[C---:B------:R-:W-:Y:S01]  /*a5b0*/  FMUL.FTZ R25, R132.reuse, R109 ;  /* 0x0000006d84197220 */ /* 0x040fe20000410000 */
[----:B------:R-:W-:Y:S01]  /*a5c0*/  MUFU.EX2 R154, R154 ;  /* 0x0000009a009a7308 */ /* 0x000fe20000000800 */
[C---:B------:R-:W-:Y:S02]  /*a5d0*/  FMUL.FTZ R32, R132.reuse, R100 ;  /* 0x0000006484207220 */ /* 0x040fe40000410000 */
[----:B------:R-:W-:Y:S01]  /*a5e0*/  FMUL.FTZ R33, R132, R101 ;  /* 0x0000006584217220 */ /* 0x000fe20000410000 */
[----:B-1----:R-:W-:Y:S01]  /*a5f0*/  F2FP.BF16.PACK_AB R128, R155, R156 ;  /* 0x0000009c9b80723e */ /* 0x002fe200000010ff */
[--C-:B------:R-:W-:Y:S02]  /*a600*/  FFMA.FTZ R171, R146, c[0x0][0x2d0], -R137.reuse ;  /* 0x0000b40092ab7a23 */ /* 0x100fe40000010889 */
[--C-:B------:R-:W-:Y:S02]  /*a610*/  FFMA.FTZ R177, R142, c[0x0][0x2d0], -R137.reuse ;  /* 0x0000b4008eb17a23 */ /* 0x100fe40000010889 */
[C---:B------:R-:W-:Y:S01]  /*a620*/  FMUL.FTZ R36, R132.reuse, R36 ;  /* 0x0000002484247220 */ /* 0x040fe20000410000 */
[----:B------:R-:W1:Y:S01]  /*a630*/  MUFU.EX2 R151, R151 ;  /* 0x0000009700977308 */ /* 0x000e620000000800 */
[C---:B------:R-:W-:Y:S02]  /*a640*/  FMUL.FTZ R37, R132.reuse, R37 ;  /* 0x0000002584257220 */ /* 0x040fe40000410000 */
[C---:B------:R-:W-:Y:S02]  /*a650*/  FMUL.FTZ R40, R132.reuse, R40 ;  /* 0x0000002884287220 */ /* 0x040fe40000410000 */
[C---:B---3--:R-:W-:Y:S02]  /*a660*/  FMUL.FTZ R6, R3.reuse, R130 ;  /* 0x0000008203067220 */ /* 0x048fe40000410000 */
        /* <DEDUP_REMOVED lines=9> */
[----:B------:R-:W3:Y:S01]  /*a700*/  MUFU.EX2 R152, R152 ;  /* 0x0000009800987308 */ /* 0x000ee20000000800 */
[C---:B------:R-:W-:Y:S01]  /*a710*/  FMUL.FTZ R34, R3.reuse, R102 ;  /* 0x0000006603227220 */ /* 0x040fe20000410000 */
[----:B------:R-:W-:Y:S01]  /*a720*/  LDSM.16.MT88.4 R108, [R148+0x2100] ;  /* 0x00210000946c783b */ /* 0x000fe20000004200 */
[----:B------:R-:W-:Y:S01]  /*a730*/  FMUL.FTZ R35, R3, R103 ;  /* 0x0000006703237220 */ /* 0x000fe20000410000 */
[----:B-1----:R-:W-:Y:S01]  /*a740*/  F2FP.BF16.PACK_AB R130, R151, R154 ;  /* 0x0000009a9782723e */ /* 0x002fe200000010ff */
[C---:B------:R-:W-:Y:S02]  /*a750*/  FMUL.FTZ R38, R3.reuse, R38 ;  /* 0x0000002603267220 */ /* 0x040fe40000410000 */
[C---:B------:R-:W-:Y:S02]  /*a760*/  FMUL.FTZ R41, R132.reuse, R41 ;  /* 0x0000002984297220 */ /* 0x040fe40000410000 */
[C---:B------:R-:W-:Y:S01]  /*a770*/  FMUL.FTZ R39, R3.reuse, R39 ;  /* 0x0000002703277220 */ /* 0x040fe20000410000 */
[----:B------:R-:W-:Y:S01]  /*a780*/  MUFU.EX2 R150, R150 ;  /* 0x0000009600967308 */ /* 0x000fe20000000800 */
[----:B------:R-:W-:Y:S01]  /*a790*/  LDSM.16.MT88.4 R100, [R134+UR4+0x2100] ;  /* 0x002100048664783b */ /* 0x000fe20008004200 */
[C---:B------:R-:W-:Y:S02]  /*a7a0*/  FMUL.FTZ R44, R132.reuse, R44 ;  /* 0x0000002c842c7220 */ /* 0x040fe40000410000 */
[C---:B------:R-:W-:Y:S02]  /*a7b0*/  FMUL.FTZ R42, R3.reuse, R42 ;  /* 0x0000002a032a7220 */ /* 0x040fe40000410000 */
[C---:B------:R-:W-:Y:S02]  /*a7c0*/  FMUL.FTZ R45, R132.reuse, R45 ;  /* 0x0000002d842d7220 */ /* 0x040fe40000410000 */
[C---:B------:R-:W-:Y:S01]  /*a7d0*/  FMUL.FTZ R43, R3.reuse, R43 ;  /* 0x0000002b032b7220 */ /* 0x040fe20000410000 */
[----:B------:R-:W-:Y:S01]  /*a7e0*/  LDSM.16.MT88.4 R116, [R134+UR4+0x900] ;  /* 0x000900048674783b */ /* 0x000fe20008004200 */
[----:B------:R-:W1:Y:S01]  /*a7f0*/  MUFU.EX2 R149, R149 ;  /* 0x0000009500957308 */ /* 0x000e620000000800 */
[----:B------:R-:W-:Y:S02]  /*a800*/  FMUL.FTZ R48, R132, R48 ;  /* 0x0000003084307220 */ /* 0x000fe40000410000 */
[C---:B------:R-:W-:Y:S01]  /*a810*/  FMUL.FTZ R46, R3.reuse, R46 ;  /* 0x0000002e032e7220 */ /* 0x040fe20000410000 */
[----:B---3--:R-:W-:Y:S01]  /*a820*/  F2FP.BF16.PACK_AB R129, R152, R153 ;  /* 0x000000999881723e */ /* 0x008fe200000010ff */
[C---:B------:R-:W-:Y:S02]  /*a830*/  FMUL.FTZ R49, R132.reuse, R49 ;  /* 0x0000003184317220 */ /* 0x040fe40000410000 */
        /* <DEDUP_REMOVED lines=12> */
[C---:B------:R-:W-:Y:S02]  /*a900*/  FMUL.FTZ R60, R132.reuse, R60 ;  /* 0x0000003c843c7220 */ /* 0x040fe40000410000 */
[C---:B------:R-:W-:Y:S02]  /*a910*/  FMUL.FTZ R58, R3.reuse, R58 ;  /* 0x0000003a033a7220 */ /* 0x040fe40000410000 */
[C---:B------:R-:W-:Y:S01]  /*a920*/  FMUL.FTZ R61, R132.reuse, R61 ;  /* 0x0000003d843d7220 */ /* 0x040fe20000410000 */
[----:B------:R-:W-:Y:S01]  /*a930*/  MUFU.EX2 R173, R173 ;  /* 0x000000ad00ad7308 */ /* 0x000fe20000000800 */
[C---:B------:R-:W-:Y:S05]  /*a940*/  HMMA.16816.F32.BF16 R4, R128.reuse, R12, R4 ;  /* 0x0000000c8004723c */ /* 0x040fea0000041804 */
        /* <DEDUP_REMOVED lines=9> */
[----:B------:R-:W1:Y:S01]  /*a9e0*/  LDSM.16.MT88.4 R120, [R148+0x100] ;  /* 0x000100009478783b */ /* 0x000e620000004200 */
[C---:B------:R-:W-:Y:S02]  /*a9f0*/  FMUL.FTZ R63, R3.reuse, R63 ;  /* 0x0000003f033f7220 */ /* 0x040fe40000410000 */
[C---:B------:R-:W-:Y:S02]  /*aa00*/  FMUL.FTZ R64, R132.reuse, R64 ;  /* 0x0000004084407220 */ /* 0x040fe40000410000 */
[C---:B--2---:R-:W-:Y:S03]  /*aa10*/  HMMA.16816.F32.BF16 R12, R128.reuse, R20, R12 ;  /* 0x00000014800c723c */ /* 0x044fe6000004180c */
[C---:B------:R-:W-:Y:S02]  /*aa20*/  FMUL.FTZ R66, R3.reuse, R66 ;  /* 0x0000004203427220 */ /* 0x040fe40000410000 */
[C---:B------:R-:W-:Y:S02]  /*aa30*/  FMUL.FTZ R65, R132.reuse, R65 ;  /* 0x0000004184417220 */ /* 0x040fe40000410000 */
[C---:B------:R-:W-:Y:S01]  /*aa40*/  FMUL.FTZ R20, R132.reuse, R112 ;  /* 0x0000007084147220 */ /* 0x040fe20000410000 */
[C---:B------:R-:W-:Y:S04]  /*aa50*/  HMMA.16816.F32.BF16 R16, R128.reuse, R22, R16 ;  /* 0x000000168010723c */ /* 0x040fe80000041810 */
[C---:B------:R-:W-:Y:S02]  /*aa60*/  FMUL.FTZ R21, R132.reuse, R113 ;  /* 0x0000007184157220 */ /* 0x040fe40000410000 */
[C---:B------:R-:W-:Y:S02]  /*aa70*/  FMUL.FTZ R67, R3.reuse, R67 ;  /* 0x0000004303437220 */ /* 0x040fe40000410000 */
[C---:B------:R-:W-:Y:S04]  /*aa80*/  FMUL.FTZ R22, R3.reuse, R114 ;  /* 0x0000007203167220 */ /* 0x040fe80000410000 */
[C---:B------:R-:W-:Y:S02]  /*aa90*/  FMUL.FTZ R23, R3.reuse, R115 ;  /* 0x0000007303177220 */ /* 0x040fe40000410000 */
[----:B------:R-:W2:Y:S01]  /*aaa0*/  LDSM.16.MT88.4 R112, [R135+UR4+0x2100] ;  /* 0x002100048770783b */ /* 0x000ea20008004200 */
[C---:B------:R-:W-:Y:S02]  /*aab0*/  FMUL.FTZ R70, R3.reuse, R70 ;  /* 0x0000004603467220 */ /* 0x040fe40000410000 */
[C---:B------:R-:W-:Y:S02]  /*aac0*/  FMUL.FTZ R68, R132.reuse, R68 ;  /* 0x0000004484447220 */ /* 0x040fe40000410000 */
[C---:B------:R-:W-:Y:S03]  /*aad0*/  HMMA.16816.F32.BF16 R20, R128.reuse, R28, R20 ;  /* 0x0000001c8014723c */ /* 0x040fe60000041814 */
        /* <DEDUP_REMOVED lines=8> */
[----:B------:R-:W3:Y:S01]  /*ab60*/  LDSM.16.MT88.4 R104, [R133+0x2100] ;  /* 0x002100008568783b */ /* 0x000ee20000004200 */
[C---:B------:R-:W-:Y:S02]  /*ab70*/  FMUL.FTZ R75, R3.reuse, R75 ;  /* 0x0000004b034b7220 */ /* 0x040fe40000410000 */
[C---:B------:R-:W-:Y:S02]  /*ab80*/  FMUL.FTZ R72, R132.reuse, R72 ;  /* 0x0000004884487220 */ /* 0x040fe40000410000 */
[C---:B-1----:R-:W-:Y:S03]  /*ab90*/  HMMA.16816.F32.BF16 R28, R128.reuse, R120, R28 ;  /* 0x00000078801c723c */ /* 0x042fe6000004181c */
[C---:B------:R-:W-:Y:S02]  /*aba0*/  FMUL.FTZ R78, R3.reuse, R78 ;  /* 0x0000004e034e7220 */ /* 0x040fe40000410000 */
[C---:B------:R-:W-:Y:S02]  /*abb0*/  FMUL.FTZ R73, R132.reuse, R73 ;  /* 0x0000004984497220 */ /* 0x040fe40000410000 */
[C---:B------:R-:W-:Y:S01]  /*abc0*/  FMUL.FTZ R79, R3.reuse, R79 ;  /* 0x0000004f034f7220 */ /* 0x040fe20000410000 */
[C---:B------:R-:W-:Y:S01]  /*abd0*/  HMMA.16816.F32.BF16 R32, R128.reuse, R122, R32 ;  /* 0x0000007a8020723c */ /* 0x040fe20000041820 */
[----:B------:R-:W-:Y:S03]  /*abe0*/  LDSM.16.MT88.4 R120, [R148+0x900] ;  /* 0x000900009478783b */ /* 0x000fe60000004200 */
[C---:B------:R-:W-:Y:S02]  /*abf0*/  FMUL.FTZ R76, R132.reuse, R76 ;  /* 0x0000004c844c7220 */ /* 0x040fe40000410000 */
[C---:B------:R-:W-:Y:S02]  /*ac00*/  FMUL.FTZ R82, R3.reuse, R82 ;  /* 0x0000005203527220 */ /* 0x040fe40000410000 */
[C---:B--2---:R-:W-:Y:S04]  /*ac10*/  HMMA.16816.F32.BF16 R36, R128.reuse, R112, R36 ;  /* 0x000000708024723c */ /* 0x044fe80000041824 */
[C---:B------:R-:W-:Y:S02]  /*ac20*/  FMUL.FTZ R77, R132.reuse, R77 ;  /* 0x0000004d844d7220 */ /* 0x040fe40000410000 */
[C---:B------:R-:W-:Y:S02]  /*ac30*/  FMUL.FTZ R83, R3.reuse, R83 ;  /* 0x0000005303537220 */ /* 0x040fe40000410000 */
[C---:B------:R-:W-:Y:S01]  /*ac40*/  HMMA.16816.F32.BF16 R40, R128.reuse, R114, R40 ;  /* 0x000000728028723c */ /* 0x040fe20000041828 */
[----:B------:R-:W-:Y:S03]  /*ac50*/  LDSM.16.MT88.4 R112, [R135+UR4+0x900] ;  /* 0x000900048770783b */ /* 0x000fe60008004200 */
[C---:B------:R-:W-:Y:S02]  /*ac60*/  FMUL.FTZ R80, R132.reuse, R80 ;  /* 0x0000005084507220 */ /* 0x040fe40000410000 */
[C---:B------:R-:W-:Y:S02]  /*ac70*/  FMUL.FTZ R86, R3.reuse, R86 ;  /* 0x0000005603567220 */ /* 0x040fe40000410000 */
[C---:B------:R-:W-:Y:S01]  /*ac80*/  FMUL.FTZ R81, R132.reuse, R81 ;  /* 0x0000005184517220 */ /* 0x040fe20000410000 */
[C---:B---3--:R-:W-:Y:S03]  /*ac90*/  HMMA.16816.F32.BF16 R44, R128.reuse, R104, R44 ;  /* 0x00000068802c723c */ /* 0x048fe6000004182c */
[C---:B------:R-:W-:Y:S02]  /*aca0*/  FMUL.FTZ R87, R3.reuse, R87 ;  /* 0x0000005703577220 */ /* 0x040fe40000410000 */
[C---:B------:R-:W-:Y:S02]  /*acb0*/  FMUL.FTZ R84, R132.reuse, R84 ;  /* 0x0000005484547220 */ /* 0x040fe40000410000 */
[C---:B------:R-:W-:Y:S01]  /*acc0*/  FMUL.FTZ R90, R3.reuse, R90 ;  /* 0x0000005a035a7220 */ /* 0x040fe20000410000 */
[C---:B------:R-:W-:Y:S01]  /*acd0*/  HMMA.16816.F32.BF16 R48, R128.reuse, R106, R48 ;  /* 0x0000006a8030723c */ /* 0x040fe20000041830 */
[----:B------:R-:W1:Y:S03]  /*ace0*/  LDSM.16.MT88.4 R104, [R135+UR4+0x4100] ;  /* 0x004100048768783b */ /* 0x000e660008004200 */
[----:B------:R-:W-:Y:S02]  /*acf0*/  FMUL.FTZ R85, R132, R85 ;  /* 0x0000005584557220 */ /* 0x000fe40000410000 */
[----:B------:R-:W-:Y:S02]  /*ad00*/  FMUL.FTZ R91, R3, R91 ;  /* 0x0000005b035b7220 */ /* 0x000fe40000410000 */
[C---:B------:R-:W-:Y:S04]  /*ad10*/  HMMA.16816.F32.BF16 R52, R128.reuse, R100, R52 ;  /* 0x000000648034723c */ /* 0x040fe80000041834 */
[--C-:B------:R-:W-:Y:S02]  /*ad20*/  FFMA.FTZ R157, R157, c[0x0][0x2d0], -R144.reuse ;  /* 0x0000b4009d9d7a23 */ /* 0x100fe40000010890 */
[----:B------:R-:W-:Y:S02]  /*ad30*/  FMUL.FTZ R94, R3, R94 ;  /* 0x0000005e035e7220 */ /* 0x000fe40000410000 */
[C---:B------:R-:W-:Y:S01]  /*ad40*/  HMMA.16816.F32.BF16 R56, R128.reuse, R102, R56 ;  /* 0x000000668038723c */ /* 0x040fe20000041838 */
[----:B------:R-:W2:Y:S01]  /*ad50*/  LDSM.16.MT88.4 R100, [R133+0x4100] ;  /* 0x004100008564783b */ /* 0x000ea20000004200 */
[----:B------:R-:W-:Y:S02]  /*ad60*/  MUFU.EX2 R157, R157 ;  /* 0x0000009d009d7308 */ /* 0x000fe40000000800 */
[--C-:B------:R-:W-:Y:S02]  /*ad70*/  FFMA.FTZ R158, R163, c[0x0][0x2d0], -R144.reuse ;  /* 0x0000b400a39e7a23 */ /* 0x100fe40000010890 */
[----:B------:R-:W-:Y:S02]  /*ad80*/  FMUL.FTZ R95, R3, R95 ;  /* 0x0000005f035f7220 */ /* 0x000fe40000410000 */
[C---:B------:R-:W-:Y:S04]  /*ad90*/  HMMA.16816.F32.BF16 R60, R128.reuse, R108, R60 ;  /* 0x0000006c803c723c */ /* 0x040fe8000004183c */
[--C-:B------:R-:W-:Y:S01]  /*ada0*/  FFMA.FTZ R159, R159, c[0x0][0x2d0], -R144.reuse ;  /* 0x0000b4009f9f7a23 */ /* 0x100fe20000010890 */
[----:B------:R-:W3:Y:S01]  /*adb0*/  MUFU.EX2 R158, R158 ;  /* 0x0000009e009e7308 */ /* 0x000ee20000000800 */
[----:B------:R-:W-:Y:S02]  /*adc0*/  FMUL.FTZ R98, R3, R98 ;  /* 0x0000006203627220 */ /* 0x000fe40000410000 */
[C---:B------:R-:W-:Y:S01]  /*add0*/  HMMA.16816.F32.BF16 R64, R128.reuse, R110, R64 ;  /* 0x0000006e8040723c */ /* 0x040fe20000041840 */
[----:B------:R-:W4:Y:S03]  /*ade0*/  LDSM.16.MT88.4 R108, [R134+UR4+0x4100] ;  /* 0x00410004866c783b */ /* 0x000f260008004200 */
[--C-:B------:R-:W-:Y:S02]  /*adf0*/  FFMA.FTZ R160, R161, c[0x0][0x2d0], -R144.reuse ;  /* 0x0000b400a1a07a23 */ /* 0x100fe40000010890 */
[----:B------:R-:W-:Y:S01]  /*ae00*/  FMUL.FTZ R99, R3, R99 ;  /* 0x0000006303637220 */ /* 0x000fe20000410000 */
[----:B------:R-:W-:Y:S01]  /*ae10*/  MUFU.EX2 R159, R159 ;  /* 0x0000009f009f7308 */ /* 0x000fe20000000800 */
[--C-:B------:R-:W-:Y:S01]  /*ae20*/  FFMA.FTZ R161, R178, c[0x0][0x2d0], -R137.reuse ;  /* 0x0000b400b2a17a23 */ /* 0x100fe20000010889 */
[C---:B-1----:R-:W-:Y:S03]  /*ae30*/  HMMA.16816.F32.BF16 R68, R128.reuse, R104, R68 ;  /* 0x000000688044723c */ /* 0x042fe60000041844 */
[--C-:B------:R-:W-:Y:S02]  /*ae40*/  FFMA.FTZ R178, R140, c[0x0][0x2d0], -R137.reuse ;  /* 0x0000b4008cb27a23 */ /* 0x100fe40000010889 */
[----:B------:R-:W-:Y:S01]  /*ae50*/  LDSM.16.MT88.4 R140, [R134+UR4+0x1900] ;  /* 0x00190004868c783b */ /* 0x000fe20008004200 */
[--C-:B------:R-:W-:Y:S02]  /*ae60*/  FFMA.FTZ R163, R176, c[0x0][0x2d0], -R137.reuse ;  /* 0x0000b400b0a37a23 */ /* 0x100fe40000010889 */
[C---:B------:R-:W-:Y:S01]  /*ae70*/  HMMA.16816.F32.BF16 R72, R128.reuse, R106, R72 ;  /* 0x0000006a8048723c */ /* 0x040fe20000041848 */
[----:B------:R-:W1:Y:S03]  /*ae80*/  MUFU.EX2 R160, R160 ;  /* 0x000000a000a07308 */ /* 0x000e660000000800 */
[C---:B------:R-:W-:Y:S01]  /*ae90*/  FMUL.FTZ R88, R132.reuse, R88 ;  /* 0x0000005884587220 */ /* 0x040fe20000410000 */
[----:B------:R-:W5:Y:S01]  /*aea0*/  LDSM.16.MT88.4 R104, [R148+0x4100] ;  /* 0x004100009468783b */ /* 0x000f620000004200 */
[C---:B------:R-:W-:Y:S02]  /*aeb0*/  FMUL.FTZ R89, R132.reuse, R89 ;  /* 0x0000005984597220 */ /* 0x040fe40000410000 */
[C---:B--2---:R-:W-:Y:S03]  /*aec0*/  HMMA.16816.F32.BF16 R76, R128.reuse, R100, R76 ;  /* 0x00000064804c723c */ /* 0x044fe6000004184c */
[----:B------:R-:W-:Y:S01]  /*aed0*/  MUFU.EX2 R161, R161 ;  /* 0x000000a100a17308 */ /* 0x000fe20000000800 */
[C---:B------:R-:W-:Y:S02]  /*aee0*/  FMUL.FTZ R92, R132.reuse, R92 ;  /* 0x0000005c845c7220 */ /* 0x040fe40000410000 */
[----:B------:R-:W-:Y:S01]  /*aef0*/  FMUL.FTZ R93, R132, R93 ;  /* 0x0000005d845d7220 */ /* 0x000fe20000410000 */
[----:B---3--:R-:W-:Y:S01]  /*af00*/  F2FP.BF16.PACK_AB R100, R158, R157 ;  /* 0x0000009d9e64723e */ /* 0x008fe200000010ff */
[C---:B------:R-:W-:Y:S04]  /*af10*/  HMMA.16816.F32.BF16 R80, R128.reuse, R102, R80 ;  /* 0x000000668050723c */ /* 0x040fe80000041850 */
[--C-:B------:R-:W-:Y:S01]  /*af20*/  FFMA.FTZ R162, R162, c[0x0][0x2d0], -R137.reuse ;  /* 0x0000b400a2a27a23 */ /* 0x100fe20000010889 */
[----:B------:R-:W-:Y:S01]  /*af30*/  MUFU.EX2 R163, R163 ;  /* 0x000000a300a37308 */ /* 0x000fe20000000800 */
[--C-:B------:R-:W-:Y:S02]  /*af40*/  FFMA.FTZ R164, R164, c[0x0][0x2d0], -R137.reuse ;  /* 0x0000b400a4a47a23 */ /* 0x100fe40000010889 */
[C---:B----4-:R-:W-:Y:S04]  /*af50*/  HMMA.16816.F32.BF16 R84, R128.reuse, R108, R84 ;  /* 0x0000006c8054723c */ /* 0x050fe80000041854 */
[----:B------:R-:W-:Y:S01]  /*af60*/  FMUL.FTZ R96, R132, R96 ;  /* 0x0000006084607220 */ /* 0x000fe20000410000 */
[----:B-1----:R-:W-:Y:S01]  /*af70*/  F2FP.BF16.PACK_AB R102, R160, R159 ;  /* 0x0000009fa066723e */ /* 0x002fe200000010ff */
[----:B------:R-:W-:Y:S01]  /*af80*/  FMUL.FTZ R97, R132, R97 ;  /* 0x0000006184617220 */ /* 0x000fe20000410000 */
[----:B------:R-:W1:Y:S01]  /*af90*/  MUFU.EX2 R162, R162 ;  /* 0x000000a200a27308 */ /* 0x000e620000000800 */
[C---:B------:R-:W-:Y:S01]  /*afa0*/  HMMA.16816.F32.BF16 R88, R128.reuse, R110, R88 ;  /* 0x0000006e8058723c */ /* 0x040fe20000041858 */
[----:B------:R-:W2:Y:S03]  /*afb0*/  LDSM.16.MT88.4 R108, [R133+0x900] ;  /* 0x00090000856c783b */ /* 0x000ea60000004200 */
[--C-:B------:R-:W-:Y:S02]  /*afc0*/  FFMA.FTZ R165, R165, c[0x0][0x2d0], -R144.reuse ;  /* 0x0000b400a5a57a23 */ /* 0x100fe40000010890 */
[--C-:B------:R-:W-:Y:S02]  /*afd0*/  FFMA.FTZ R172, R167, c[0x0][0x2d0], -R144.reuse ;  /* 0x0000b400a7ac7a23 */ /* 0x100fe40000010890 */
[--C-:B------:R-:W-:Y:S01]  /*afe0*/  FFMA.FTZ R167, R169, c[0x0][0x2d0], -R144.reuse ;  /* 0x0000b400a9a77a23 */ /* 0x100fe20000010890 */
[----:B------:R-:W3:Y:S03]  /*aff0*/  MUFU.EX2 R164, R164 ;  /* 0x000000a400a47308 */ /* 0x000ee60000000800 */
[----:B------:R-:W-:Y:S01]  /*b000*/  FFMA.FTZ R169, R170, c[0x0][0x2d0], -R137 ;  /* 0x0000b400aaa97a23 */ /* 0x000fe20000010889 */
[C---:B-----5:R-:W-:Y:S03]  /*b010*/  HMMA.16816.F32.BF16 R92, R128.reuse, R104, R92 ;  /* 0x00000068805c723c */ /* 0x060fe6000004185c */
[--C-:B------:R-:W-:Y:S02]  /*b020*/  FFMA.FTZ R170, R145, c[0x0][0x2d0], -R144.reuse ;  /* 0x0000b40091aa7a23 */ /* 0x100fe40000010890 */
[----:B------:R-:W-:Y:S01]  /*b030*/  FFMA.FTZ R144, R139, c[0x0][0x2d0], -R144 ;  /* 0x0000b4008b907a23 */ /* 0x000fe20000010890 */
[----:B------:R-:W-:Y:S01]  /*b040*/  MUFU.EX2 R165, R165 ;  /* 0x000000a500a57308 */ /* 0x000fe20000000800 */
[----:B------:R-:W-:Y:S01]  /*b050*/  FFMA.FTZ R153, R3, R216, R153 ;  /* 0x000000d803997223 */ /* 0x000fe20000010099 */
[----:B------:R-:W-:Y:S01]  /*b060*/  HMMA.16816.F32.BF16 R96, R128, R106, R96 ;  /* 0x0000006a8060723c */ /* 0x000fe20000041860 */
[----:B------:R-:W4:Y:S03]  /*b070*/  LDSM.16.MT88.4 R104, [R133+0x2900] ;  /* 0x002900008568783b */ /* 0x000f260000004200 */
[----:B-1----:R-:W-:Y:S01]  /*b080*/  F2FP.BF16.PACK_AB R101, R162, R161 ;  /* 0x000000a1a265723e */ /* 0x002fe200000010ff */
[--C-:B------:R-:W-:Y:S02]  /*b090*/  FFMA.FTZ R179, R138, c[0x0][0x2d0], -R137.reuse ;  /* 0x0000b4008ab37a23 */ /* 0x100fe40000010889 */
[--C-:B------:R-:W-:Y:S01]  /*b0a0*/  FFMA.FTZ R166, R166, c[0x0][0x2d0], -R137.reuse ;  /* 0x0000b400a6a67a23 */ /* 0x100fe20000010889 */
[----:B------:R-:W1:Y:S01]  /*b0b0*/  MUFU.EX2 R176, R144 ;  /* 0x0000009000b07308 */ /* 0x000e620000000800 */
[----:B------:R-:W-:Y:S03]  /*b0c0*/  LDSM.16.MT88.4 R128, [R134+UR4+0x1100] ;  /* 0x001100048680783b */ /* 0x000fe60008004200 */
[----:B---3--:R-:W-:Y:S01]  /*b0d0*/  F2FP.BF16.PACK_AB R103, R164, R163 ;  /* 0x000000a3a467723e */ /* 0x008fe200000010ff */
[--C-:B------:R-:W-:Y:S02]  /*b0e0*/  FFMA.FTZ R168, R168, c[0x0][0x2d0], -R137.reuse ;  /* 0x0000b400a8a87a23 */ /* 0x100fe40000010889 */
[----:B------:R-:W-:Y:S02]  /*b0f0*/  FFMA.FTZ R137, R136, c[0x0][0x2d0], -R137 ;  /* 0x0000b40088897a23 */ /* 0x000fe40000010889 */
[----:B------:R-:W-:Y:S01]  /*b100*/  FFMA.FTZ R156, R132, R217, R156 ;  /* 0x000000d9849c7223 */ /* 0x000fe2000001009c */
[----:B------:R-:W-:Y:S01]  /*b110*/  MUFU.EX2 R172, R172 ;  /* 0x000000ac00ac7308 */ /* 0x000fe20000000800 */
[C---:B------:R-:W-:Y:S05]  /*b120*/  HMMA.16816.F32.BF16 R4, R100.reuse, R112, R4 ;  /* 0x000000706404723c */ /* 0x040fea0000041804 */
[----:B------:R-:W-:Y:S02]  /*b130*/  FADD.FTZ R155, R155, R156 ;  /* 0x0000009c9b9b7221 */ /* 0x000fe40000010000 */
[----:B------:R-:W-:Y:S01]  /*b140*/  FADD.FTZ R153, R152, R153 ;  /* 0x0000009998997221 */ /* 0x000fe20000010000 */
[C---:B------:R-:W-:Y:S01]  /*b150*/  HMMA.16816.F32.BF16 R8, R100.reuse, R114, R8 ;  /* 0x000000726408723c */ /* 0x040fe20000041808 */
[----:B------:R-:W3:Y:S01]  /*b160*/  LDSM.16.MT88.4 R112, [R134+UR4+0x2900] ;  /* 0x002900048670783b */ /* 0x000ee20008004200 */
[----:B------:R-:W-:Y:S02]  /*b170*/  MUFU.EX2 R167, R167 ;  /* 0x000000a700a77308 */ /* 0x000fe40000000800 */
[----:B------:R-:W-:Y:S01]  /*b180*/  FADD.FTZ R154, R154, R155 ;  /* 0x0000009b9a9a7221 */ /* 0x000fe20000010000 */
[----:B-1----:R-:W-:Y:S03]  /*b190*/  F2FP.BF16.PACK_AB R138, R176, R175 ;  /* 0x000000afb08a723e */ /* 0x002fe600000010ff */
[C---:B--2---:R-:W-:Y:S01]  /*b1a0*/  HMMA.16816.F32.BF16 R12, R100.reuse, R108, R12 ;  /* 0x0000006c640c723c */ /* 0x044fe2000004180c */
[----:B------:R-:W-:Y:S03]  /*b1b0*/  LDSM.16.MT88.4 R144, [R148+0x1900] ;  /* 0x001900009490783b */ /* 0x000fe60000004200 */
[----:B------:R-:W-:Y:S01]  /*b1c0*/  MUFU.EX2 R169, R169 ;  /* 0x000000a900a97308 */ /* 0x000fe20000000800 */
[----:B------:R-:W-:Y:S03]  /*b1d0*/  FADD.FTZ R154, R151, R154 ;  /* 0x0000009a979a7221 */ /* 0x000fe60000010000 */
[C---:B------:R-:W-:Y:S01]  /*b1e0*/  HMMA.16816.F32.BF16 R16, R100.reuse, R110, R16 ;  /* 0x0000006e6410723c */ /* 0x040fe20000041810 */
[----:B------:R-:W1:Y:S03]  /*b1f0*/  LDSM.16.MT88.4 R108, [R148+0x2900] ;  /* 0x00290000946c783b */ /* 0x000e660000004200 */
[----:B------:R-:W-:Y:S02]  /*b200*/  FADD.FTZ R157, R157, R154 ;  /* 0x0000009a9d9d7221 */ /* 0x000fe40000010000 */
[----:B------:R-:W-:Y:S02]  /*b210*/  MUFU.EX2 R166, R166 ;  /* 0x000000a600a67308 */ /* 0x000fe40000000800 */
[C---:B------:R-:W-:Y:S04]  /*b220*/  HMMA.16816.F32.BF16 R20, R100.reuse, R116, R20 ;  /* 0x000000746414723c */ /* 0x040fe80000041814 */
[----:B------:R-:W-:Y:S04]  /*b230*/  FADD.FTZ R158, R158, R157 ;  /* 0x0000009d9e9e7221 */ /* 0x000fe80000010000 */
[C---:B------:R-:W-:Y:S01]  /*b240*/  HMMA.16816.F32.BF16 R24, R100.reuse, R118, R24 ;  /* 0x000000766418723c */ /* 0x040fe20000041818 */
[----:B------:R-:W2:Y:S01]  /*b250*/  LDSM.16.MT88.4 R116, [R135+UR4+0x4900] ;  /* 0x004900048774783b */ /* 0x000ea20008004200 */
[----:B------:R-:W-:Y:S02]  /*b260*/  MUFU.EX2 R168, R168 ;  /* 0x000000a800a87308 */ /* 0x000fe40000000800 */
[----:B------:R-:W-:Y:S04]  /*b270*/  FADD.FTZ R159, R159, R158 ;  /* 0x0000009e9f9f7221 */ /* 0x000fe80000010000 */
[C---:B------:R-:W-:Y:S04]  /*b280*/  HMMA.16816.F32.BF16 R28, R100.reuse, R120, R28 ;  /* 0x00000078641c723c */ /* 0x040fe8000004181c */
[----:B------:R-:W5:Y:S01]  /*b290*/  MUFU.EX2 R170, R170 ;  /* 0x000000aa00aa7308 */ /* 0x000f620000000800 */
[----:B------:R-:W-:Y:S03]  /*b2a0*/  FADD.FTZ R160, R160, R159 ;  /* 0x0000009fa0a07221 */ /* 0x000fe60000010000 */
[C---:B------:R-:W-:Y:S01]  /*b2b0*/  HMMA.16816.F32.BF16 R32, R100.reuse, R122, R32 ;  /* 0x0000007a6420723c */ /* 0x040fe20000041820 */
[----:B------:R-:W-:Y:S05]  /*b2c0*/  LDSM.16.MT88.4 R120, [R148+0x4900] ;  /* 0x004900009478783b */ /* 0x000fea0000004200 */
[----:B------:R-:W1:Y:S02]  /*b2d0*/  MUFU.EX2 R178, R178 ;  /* 0x000000b200b27308 */ /* 0x000e640000000800 */
[C---:B------:R-:W-:Y:S08]  /*b2e0*/  HMMA.16816.F32.BF16 R36, R100.reuse, R124, R36 ;  /* 0x0000007c6424723c */ /* 0x040ff00000041824 */
[C---:B------:R-:W-:Y:S01]  /*b2f0*/  HMMA.16816.F32.BF16 R40, R100.reuse, R126, R40 ;  /* 0x0000007e6428723c */ /* 0x040fe20000041828 */
[----:B------:R-:W-:Y:S01]  /*b300*/  LDSM.16.MT88.4 R124, [R133+0x1100] ;  /* 0x00110000857c783b */ /* 0x000fe20000004200 */
[----:B------:R-:W-:Y:S02]  /*b310*/  MUFU.EX2 R179, R179 ;  /* 0x000000b300b37308 */ /* 0x000fe40000000800 */
[----:B-----5:R-:W-:Y:S04]  /*b320*/  F2FP.BF16.PACK_AB R136, R173, R170 ;  /* 0x000000aaad88723e */ /* 0x020fe800000010ff */
[C---:B----4-:R-:W-:Y:S04]  /*b330*/  HMMA.16816.F32.BF16 R44, R100.reuse, R104, R44 ;  /* 0x00000068642c723c */ /* 0x050fe8000004182c */
[----:B------:R1:W4:Y:S04]  /*b340*/  MUFU.EX2 R180, R137 ;  /* 0x0000008900b47308 */ /* 0x0003280000000800 */
[C---:B------:R-:W-:Y:S01]  /*b350*/  HMMA.16816.F32.BF16 R48, R100.reuse, R106, R48 ;  /* 0x0000006a6430723c */ /* 0x040fe20000041830 */
[----:B------:R-:W5:Y:S07]  /*b360*/  LDSM.16.MT88.4 R104, [R133+0x4900] ;  /* 0x004900008568783b */ /* 0x000f6e0000004200 */
[C---:B---3--:R-:W-:Y:S08]  /*b370*/  HMMA.16816.F32.BF16 R52, R100.reuse, R112, R52 ;  /* 0x000000706434723c */ /* 0x048ff00000041834 */
[C---:B------:R-:W-:Y:S01]  /*b380*/  HMMA.16816.F32.BF16 R56, R100.reuse, R114, R56 ;  /* 0x000000726438723c */ /* 0x040fe20000041838 */
[----:B------:R-:W3:Y:S03]  /*b390*/  LDSM.16.MT88.4 R112, [R134+UR4+0x4900] ;  /* 0x004900048670783b */ /* 0x000ee60008004200 */
[----:B-1----:R-:W-:Y:S02]  /*b3a0*/  F2FP.BF16.PACK_AB R137, R178, R177 ;  /* 0x000000b1b289723e */ /* 0x002fe400000010ff */
[----:B----4-:R-:W-:Y:S02]  /*b3b0*/  F2FP.BF16.PACK_AB R139, R180, R179 ;  /* 0x000000b3b48b723e */ /* 0x010fe400000010ff */
[C---:B------:R-:W-:Y:S08]  /*b3c0*/  HMMA.16816.F32.BF16 R60, R100.reuse, R108, R60 ;  /* 0x0000006c643c723c */ /* 0x040ff0000004183c */
[C---:B------:R-:W-:Y:S01]  /*b3d0*/  HMMA.16816.F32.BF16 R64, R100.reuse, R110, R64 ;  /* 0x0000006e6440723c */ /* 0x040fe20000041840 */
[----:B------:R-:W1:Y:S07]  /*b3e0*/  LDSM.16.MT88.4 R108, [R135+UR4+0x1100] ;  /* 0x00110004876c783b */ /* 0x000e6e0008004200 */
[C---:B--2---:R-:W-:Y:S08]  /*b3f0*/  HMMA.16816.F32.BF16 R68, R100.reuse, R116, R68 ;  /* 0x000000746444723c */ /* 0x044ff00000041844 */
[C---:B------:R-:W-:Y:S01]  /*b400*/  HMMA.16816.F32.BF16 R72, R100.reuse, R118, R72 ;  /* 0x000000766448723c */ /* 0x040fe20000041848 */
[----:B------:R-:W2:Y:S07]  /*b410*/  LDSM.16.MT88.4 R116, [R148+0x1100] ;  /* 0x001100009474783b */ /* 0x000eae0000004200 */
[C---:B-----5:R-:W-:Y:S08]  /*b420*/  HMMA.16816.F32.BF16 R76, R100.reuse, R104, R76 ;  /* 0x00000068644c723c */ /* 0x060ff0000004184c */
[C---:B------:R-:W-:Y:S01]  /*b430*/  HMMA.16816.F32.BF16 R80, R100.reuse, R106, R80 ;  /* 0x0000006a6450723c */ /* 0x040fe20000041850 */
[----:B------:R-:W4:Y:S07]  /*b440*/  LDSM.16.MT88.4 R104, [R135+UR4+0x3100] ;  /* 0x003100048768783b */ /* 0x000f2e0008004200 */
[C---:B---3--:R-:W-:Y:S08]  /*b450*/  HMMA.16816.F32.BF16 R84, R100.reuse, R112, R84 ;  /* 0x000000706454723c */ /* 0x048ff00000041854 */
[C---:B------:R-:W-:Y:S01]  /*b460*/  HMMA.16816.F32.BF16 R88, R100.reuse, R114, R88 ;  /* 0x000000726458723c */ /* 0x040fe20000041858 */
[----:B------:R-:W-:Y:S07]  /*b470*/  LDSM.16.MT88.4 R112, [R134+UR4+0x3100] ;  /* 0x003100048670783b */ /* 0x000fee0008004200 */
[C---:B------:R-:W-:Y:S08]  /*b480*/  HMMA.16816.F32.BF16 R92, R100.reuse, R120, R92 ;  /* 0x00000078645c723c */ /* 0x040ff0000004185c */
[----:B------:R-:W-:Y:S01]  /*b490*/  HMMA.16816.F32.BF16 R96, R100, R122, R96 ;  /* 0x0000007a6460723c */ /* 0x000fe20000041860 */
[----:B------:R-:W-:Y:S06]  /*b4a0*/  LDSM.16.MT88.4 R120, [R133+0x5100] ;  /* 0x005100008578783b */ /* 0x000fec0000004200 */
[----:B------:R-:W-:Y:S01]  /*b4b0*/  F2FP.BF16.PACK_AB R100, R172, R165 ;  /* 0x000000a5ac64723e */ /* 0x000fe200000010ff */
[----:B------:R-:W-:Y:S01]  /*b4c0*/  FADD.FTZ R165, R165, R160 ;  /* 0x000000a0a5a57221 */ /* 0x000fe20000010000 */
[----:B------:R-:W-:Y:S03]  /*b4d0*/  F2FP.BF16.PACK_AB R102, R174, R167 ;  /* 0x000000a7ae66723e */ /* 0x000fe600000010ff */
[----:B------:R-:W-:Y:S01]  /*b4e0*/  F2FP.BF16.PACK_AB R101, R166, R169 ;  /* 0x000000a9a665723e */ /* 0x000fe200000010ff */
[----:B------:R-:W-:Y:S01]  /*b4f0*/  FADD.FTZ R172, R172, R165 ;  /* 0x000000a5acac7221 */ /* 0x000fe20000010000 */
[----:B------:R-:W-:Y:S03]  /*b500*/  F2FP.BF16.PACK_AB R103, R171, R168 ;  /* 0x000000a8ab67723e */ /* 0x000fe600000010ff */
[----:B------:R-:W-:Y:S04]  /*b510*/  FADD.FTZ R167, R167, R172 ;  /* 0x000000aca7a77221 */ /* 0x000fe80000010000 */
[C---:B-1----:R-:W-:Y:S03]  /*b520*/  HMMA.16816.F32.BF16 R4, R100.reuse, R108, R4 ;  /* 0x0000006c6404723c */ /* 0x042fe60000041804 */
[----:B------:R-:W-:Y:S04]  /*b530*/  FADD.FTZ R167, R174, R167 ;  /* 0x000000a7aea77221 */ /* 0x000fe80000010000 */
[----:B------:R-:W-:Y:S01]  /*b540*/  FADD.FTZ R170, R170, R167 ;  /* 0x000000a7aaaa7221 */ /* 0x000fe20000010000 */
[C---:B------:R-:W-:Y:S01]  /*b550*/  HMMA.16816.F32.BF16 R8, R100.reuse, R110, R8 ;  /* 0x0000006e6408723c */ /* 0x040fe20000041808 */
[----:B------:R-:W1:Y:S03]  /*b560*/  LDSM.16.MT88.4 R108, [R133+0x3100] ;  /* 0x00310000856c783b */ /* 0x000e660000004200 */
[----:B------:R-:W-:Y:S04]  /*b570*/  FADD.FTZ R170, R173, R170 ;  /* 0x000000aaadaa7221 */ /* 0x000fe80000010000 */
[C---:B------:R-:W-:Y:S04]  /*b580*/  HMMA.16816.F32.BF16 R12, R100.reuse, R124, R12 ;  /* 0x0000007c640c723c */ /* 0x040fe8000004180c */
[----:B------:R-:W-:Y:S04]  /*b590*/  FADD.FTZ R175, R175, R170 ;  /* 0x000000aaafaf7221 */ /* 0x000fe80000010000 */
[C---:B------:R-:W-:Y:S01]  /*b5a0*/  HMMA.16816.F32.BF16 R16, R100.reuse, R126, R16 ;  /* 0x0000007e6410723c */ /* 0x040fe20000041810 */
[----:B------:R-:W-:Y:S03]  /*b5b0*/  LDSM.16.MT88.4 R124, [R134+UR4+0x5100] ;  /* 0x00510004867c783b */ /* 0x000fe60008004200 */
[----:B------:R-:W-:Y:S04]  /*b5c0*/  FADD.FTZ R217, R176, R175 ;  /* 0x000000afb0d97221 */ /* 0x000fe80000010000 */
[C---:B------:R-:W-:Y:S08]  /*b5d0*/  HMMA.16816.F32.BF16 R20, R100.reuse, R128, R20 ;  /* 0x000000806414723c */ /* 0x040ff00000041814 */
[C---:B------:R-:W-:Y:S01]  /*b5e0*/  HMMA.16816.F32.BF16 R24, R100.reuse, R130, R24 ;  /* 0x000000826418723c */ /* 0x040fe20000041818 */
[----:B------:R-:W-:Y:S07]  /*b5f0*/  LDSM.16.MT88.4 R128, [R148+0x5100] ;  /* 0x005100009480783b */ /* 0x000fee0000004200 */
[C---:B--2---:R-:W-:Y:S08]  /*b600*/  HMMA.16816.F32.BF16 R28, R100.reuse, R116, R28 ;  /* 0x00000074641c723c */ /* 0x044ff0000004181c */
[C---:B------:R-:W-:Y:S01]  /*b610*/  HMMA.16816.F32.BF16 R32, R100.reuse, R118, R32 ;  /* 0x000000766420723c */ /* 0x040fe20000041820 */
[----:B------:R-:W2:Y:S07]  /*b620*/  LDSM.16.MT88.4 R116, [R148+0x3100] ;  /* 0x003100009474783b */ /* 0x000eae0000004200 */
[C---:B----4-:R-:W-:Y:S08]  /*b630*/  HMMA.16816.F32.BF16 R36, R100.reuse, R104, R36 ;  /* 0x000000686424723c */ /* 0x050ff00000041824 */
[C---:B------:R-:W-:Y:S01]  /*b640*/  HMMA.16816.F32.BF16 R40, R100.reuse, R106, R40 ;  /* 0x0000006a6428723c */ /* 0x040fe20000041828 */
[----:B------:R-:W3:Y:S07]  /*b650*/  LDSM.16.MT88.4 R104, [R135+UR4+0x5100] ;  /* 0x005100048768783b */ /* 0x000eee0008004200 */
[C---:B-1----:R-:W-:Y:S08]  /*b660*/  HMMA.16816.F32.BF16 R44, R100.reuse, R108, R44 ;  /* 0x0000006c642c723c */ /* 0x042ff0000004182c */
[C---:B------:R-:W-:Y:S01]  /*b670*/  HMMA.16816.F32.BF16 R48, R100.reuse, R110, R48 ;  /* 0x0000006e6430723c */ /* 0x040fe20000041830 */
[----:B------:R-:W1:Y:S07]  /*b680*/  LDSM.16.MT88.4 R108, [R135+UR4+0x1900] ;  /* 0x00190004876c783b */ /* 0x000e6e0008004200 */
[C---:B------:R-:W-:Y:S08]  /*b690*/  HMMA.16816.F32.BF16 R52, R100.reuse, R112, R52 ;  /* 0x000000706434723c */ /* 0x040ff00000041834 */
[C---:B------:R-:W-:Y:S01]  /*b6a0*/  HMMA.16816.F32.BF16 R56, R100.reuse, R114, R56 ;  /* 0x000000726438723c */ /* 0x040fe20000041838 */
[----:B------:R-:W4:Y:S07]  /*b6b0*/  LDSM.16.MT88.4 R112, [R133+0x1900] ;  /* 0x001900008570783b */ /* 0x000f2e0000004200 */
        /* <DEDUP_REMOVED lines=10> */
[C---:B-1----:R-:W-:Y:S01]  /*b760*/  HMMA.16816.F32.BF16 R128, R136.reuse, R108, R4 ;  /* 0x0000006c8880723c */ /* 0x042fe20000041804 */
[----:B------:R-:W1:Y:S07]  /*b770*/  LDSM.16.MT88.4 R4, [R135+UR4+0x3900] ;  /* 0x003900048704783b */ /* 0x000e6e0008004200 */
[C---:B------:R-:W-:Y:S01]  /*b780*/  HMMA.16816.F32.BF16 R124, R136.reuse, R110, R8 ;  /* 0x0000006e887c723c */ /* 0x040fe20000041808 */
[----:B------:R-:W2:Y:S07]  /*b790*/  LDSM.16.MT88.4 R8, [R133+0x3900] ;  /* 0x003900008508783b */ /* 0x000eae0000004200 */
[C---:B----4-:R-:W-:Y:S01]  /*b7a0*/  HMMA.16816.F32.BF16 R120, R136.reuse, R112, R12 ;  /* 0x000000708878723c */ /* 0x050fe2000004180c */
[----:B------:R-:W3:Y:S07]  /*b7b0*/  LDSM.16.MT88.4 R12, [R134+UR4+0x3900] ;  /* 0x00390004860c783b */ /* 0x000eee0008004200 */
[C---:B------:R-:W-:Y:S08]  /*b7c0*/  HMMA.16816.F32.BF16 R116, R136.reuse, R114, R16 ;  /* 0x000000728874723c */ /* 0x040ff00000041810 */
[C---:B------:R-:W-:Y:S07]  /*b7d0*/  HMMA.16816.F32.BF16 R112, R136.reuse, R140, R20 ;  /* 0x0000008c8870723c */ /* 0x040fee0000041814 */
[----:B------:R-:W-:Y:S01]  /*b7e0*/  IADD3 R20, R228, -0x2, RZ ;  /* 0xfffffffee4147810 */ /* 0x000fe20007ffe0ff */
[C---:B------:R-:W-:Y:S03]  /*b7f0*/  HMMA.16816.F32.BF16 R108, R136.reuse, R142, R24 ;  /* 0x0000008e886c723c */ /* 0x040fe60000041818 */
[----:B------:R-:W-:Y:S05]  /*b800*/  ISETP.GE.AND P0, PT, R20, R193, PT ;  /* 0x000000c11400720c */ /* 0x000fea0003f06270 */
[C---:B------:R-:W-:Y:S08]  /*b810*/  HMMA.16816.F32.BF16 R104, R136.reuse, R144, R28 ;  /* 0x000000908868723c */ /* 0x040ff0000004181c */
[C---:B------:R-:W-:Y:S04]  /*b820*/  HMMA.16816.F32.BF16 R100, R136.reuse, R146, R32 ;  /* 0x000000928864723c */ /* 0x040fe80000041820 */
[----:B------:R-:W-:Y:S04]  /*b830*/  @P0 SHF.R.S32.HI R16, RZ, 0x1f, R20 ;  /* 0x0000001fff100819 */ /* 0x000fe80000011414 */
[C---:B-1----:R-:W-:Y:S07]  /*b840*/  HMMA.16816.F32.BF16 R36, R136.reuse, R4, R36 ;  /* 0x000000048824723c */ /* 0x042fee0000041824 */
[----:B------:R-:W-:Y:S01]  /*b850*/  @P0 IMAD R5, R16, c[0x0][0x1e0], RZ ;  /* 0x0000780010050a24 */ /* 0x000fe200078e02ff */
[C---:B------:R-:W-:Y:S01]  /*b860*/  HMMA.16816.F32.BF16 R40, R136.reuse, R6, R40 ;  /* 0x000000068828723c */ /* 0x040fe20000041828 */
[----:B------:R-:W1:Y:S03]  /*b870*/  LDSM.16.MT88.4 R16, [R148+0x3900] ;  /* 0x003900009410783b */ /* 0x000e660000004200 */
[C---:B------:R-:W-:Y:S02]  /*b880*/  @P0 IMAD R5, R20.reuse, c[0x0][0x1e4], R5 ;  /* 0x0000790014050a24 */ /* 0x040fe400078e0205 */
[----:B------:R-:W-:Y:S02]  /*b890*/  @P0 IMAD.WIDE.U32 R20, R20, c[0x0][0x1e0], RZ ;  /* 0x0000780014140a25 */ /* 0x000fe400078e00ff */
[C---:B--2---:R-:W-:Y:S04]  /*b8a0*/  HMMA.16816.F32.BF16 R44, R136.reuse, R8, R44 ;  /* 0x00000008882c723c */ /* 0x044fe8000004182c */
[----:B------:R-:W-:Y:S02]  /*b8b0*/  @P0 IADD3 R5, R21, R5, RZ ;  /* 0x0000000515050210 */ /* 0x000fe40007ffe0ff */
[C---:B------:R-:W-:Y:S02]  /*b8c0*/  @P0 SHF.L.U32 R25, R20.reuse, 0x6, RZ ;  /* 0x0000000614190819 */ /* 0x040fe400000006ff */
[C---:B------:R-:W-:Y:S04]  /*b8d0*/  HMMA.16816.F32.BF16 R48, R136.reuse, R10, R48 ;  /* 0x0000000a8830723c */ /* 0x040fe80000041830 */
[----:B------:R-:W-:Y:S02]  /*b8e0*/  @P0 SHF.L.U64.HI R24, R20, 0x6, R5 ;  /* 0x0000000614180819 */ /* 0x000fe40000010205 */
[----:B------:R-:W2:Y:S01]  /*b8f0*/  LDSM.16.MT88.4 R4, [R135+UR4+0x5900] ;  /* 0x005900048704783b */ /* 0x000ea20008004200 */
[C---:B------:R-:W-:Y:S01]  /*b900*/  @P0 IADD3 R8, P1, R25.reuse, R206, RZ ;  /* 0x000000ce19080210 */ /* 0x040fe20007f3e0ff */
[C---:B---3--:R-:W-:Y:S04]  /*b910*/  HMMA.16816.F32.BF16 R52, R136.reuse, R12, R52 ;  /* 0x0000000c8834723c */ /* 0x048fe80000041834 */
[----:B------:R-:W-:Y:S02]  /*b920*/  @P0 IADD3.X R9, R24, R213, RZ, P1, !PT ;  /* 0x000000d518090210 */ /* 0x000fe40000ffe4ff */
[C---:B------:R-:W-:Y:S02]  /*b930*/  @P0 LEA R20, P1, R8.reuse, c[0x0][0x1c8], 0x1 ;  /* 0x0000720008140a11 */ /* 0x040fe400078208ff */
[C---:B------:R-:W-:Y:S04]  /*b940*/  HMMA.16816.F32.BF16 R56, R136.reuse, R14, R56 ;  /* 0x0000000e8838723c */ /* 0x040fe80000041838 */
[----:B------:R-:W-:Y:S02]  /*b950*/  @P0 LEA.HI.X R21, R8, c[0x0][0x1cc], R9, 0x1, P1 ;  /* 0x0000730008150a11 */ /* 0x000fe400008f0c09 */
[----:B------:R-:W-:Y:S02]  /*b960*/  @P0 IADD3 R9, P1, R25, R223, RZ ;  /* 0x000000df19090210 */ /* 0x000fe40007f3e0ff */
[C---:B-1----:R-:W-:Y:S04]  /*b970*/  HMMA.16816.F32.BF16 R60, R136.reuse, R16, R60 ;  /* 0x00000010883c723c */ /* 0x042fe8000004183c */
[C---:B------:R-:W-:Y:S02]  /*b980*/  @P0 IADD3.X R8, R24.reuse, R222, RZ, P1, !PT ;  /* 0x000000de18080210 */ /* 0x040fe40000ffe4ff */
[C---:B------:R-:W-:Y:S02]  /*b990*/  @P0 LEA R22, P1, R9.reuse, c[0x0][0x1c8], 0x1 ;  /* 0x0000720009160a11 */ /* 0x040fe400078208ff */
[C---:B------:R-:W-:Y:S04]  /*b9a0*/  HMMA.16816.F32.BF16 R64, R136.reuse, R18, R64 ;  /* 0x000000128840723c */ /* 0x040fe80000041840 */
[----:B------:R-:W-:Y:S02]  /*b9b0*/  @P0 LEA.HI.X R23, R9, c[0x0][0x1cc], R8, 0x1, P1 ;  /* 0x0000730009170a11 */ /* 0x000fe400008f0c08 */
[----:B------:R1:W3:Y:S01]  /*b9c0*/  LDSM.16.MT88.4 R8, [R133+0x5900] ;  /* 0x005900008508783b */ /* 0x0002e20000004200 */
[----:B------:R-:W-:Y:S05]  /*b9d0*/  @P0 IADD3 R12, P1, R25, R221, RZ ;  /* 0x000000dd190c0210 */ /* 0x000fea0007f3e0ff */
[----:B------:R-:W-:Y:S01]  /*b9e0*/  @P0 IADD3.X R13, R24, R219, RZ, P1, !PT ;  /* 0x000000db180d0210 */ /* 0x000fe20000ffe4ff */
[C---:B--2---:R-:W-:Y:S03]  /*b9f0*/  HMMA.16816.F32.BF16 R68, R136.reuse, R4, R68 ;  /* 0x000000048844723c */ /* 0x044fe60000041844 */
[C---:B------:R-:W-:Y:S04]  /*ba00*/  @P0 LEA R16, P1, R12.reuse, c[0x0][0x1c8], 0x1 ;  /* 0x000072000c100a11 */ /* 0x040fe800078208ff */
[----:B------:R-:W-:Y:S01]  /*ba10*/  @P0 LEA.HI.X R17, R12, c[0x0][0x1cc], R13, 0x1, P1 ;  /* 0x000073000c110a11 */ /* 0x000fe200008f0c0d */
[C---:B------:R-:W-:Y:S01]  /*ba20*/  HMMA.16816.F32.BF16 R72, R136.reuse, R6, R72 ;  /* 0x000000068848723c */ /* 0x040fe20000041848 */
[----:B------:R-:W2:Y:S03]  /*ba30*/  LDSM.16.MT88.4 R12, [R134+UR4+0x5900] ;  /* 0x00590004860c783b */ /* 0x000ea60008004200 */
[----:B------:R-:W-:Y:S04]  /*ba40*/  @P0 IADD3 R18, P1, R200, R25, RZ ;  /* 0x00000019c8120210 */ /* 0x000fe80007f3e0ff */
[----:B------:R-:W-:Y:S04]  /*ba50*/  @P0 IADD3.X R19, R199, R24, RZ, P1, !PT ;  /* 0x00000018c7130210 */ /* 0x000fe80000ffe4ff */
[C---:B------:R-:W-:Y:S02]  /*ba60*/  @P0 IADD3 R25, P1, R18.reuse, R206, RZ ;  /* 0x000000ce12190210 */ /* 0x040fe40007f3e0ff */
[----:B-1----:R-:W-:Y:S02]  /*ba70*/  MOV R133, R2 ;  /* 0x0000000200857202 */ /* 0x002fe40000000f00 */
[----:B------:R-:W-:Y:S02]  /*ba80*/  @P0 IADD3.X R4, R19, R213, RZ, P1, !PT ;  /* 0x000000d513040210 */ /* 0x000fe40000ffe4ff */
[C---:B------:R-:W-:Y:S04]  /*ba90*/  @P0 LEA R24, P1, R25.reuse, c[0x0][0x1c8], 0x1 ;  /* 0x0000720019180a11 */ /* 0x040fe800078208ff */
[----:B------:R-:W-:Y:S02]  /*baa0*/  @P0 LEA.HI.X R25, R25, c[0x0][0x1cc], R4, 0x1, P1 ;  /* 0x0000730019190a11 */ /* 0x000fe400008f0c04 */
[----:B------:R-:W-:Y:S01]  /*bab0*/  @P0 IADD3 R4, P1, R18, R223, RZ ;  /* 0x000000df12040210 */ /* 0x000fe20007f3e0ff */
[C---:B---3--:R-:W-:Y:S03]  /*bac0*/  HMMA.16816.F32.BF16 R76, R136.reuse, R8, R76 ;  /* 0x00000008884c723c */ /* 0x048fe6000004184c */
[----:B------:R-:W-:Y:S02]  /*bad0*/  @P0 IADD3.X R5, R19, R222, RZ, P1, !PT ;  /* 0x000000de13050210 */ /* 0x000fe40000ffe4ff */
[----:B------:R-:W-:Y:S02]  /*bae0*/  @P0 LEA R26, P1, R4, c[0x0][0x1c8], 0x1 ;  /* 0x00007200041a0a11 */ /* 0x000fe400078208ff */
[----:B------:R-:W-:Y:S01]  /*baf0*/  FADD.FTZ R8, R150, R153 ;  /* 0x0000009996087221 */ /* 0x000fe20000010000 */
[C---:B------:R-:W-:Y:S04]  /*bb00*/  HMMA.16816.F32.BF16 R80, R136.reuse, R10, R80 ;  /* 0x0000000a8850723c */ /* 0x040fe80000041850 */
[----:B------:R-:W-:Y:S01]  /*bb10*/  @P0 LEA.HI.X R27, R4, c[0x0][0x1cc], R5, 0x1, P1 ;  /* 0x00007300041b0a11 */ /* 0x000fe200008f0c05 */
[----:B------:R-:W-:Y:S01]  /*bb20*/  FADD.FTZ R8, R149, R8 ;  /* 0x0000000895087221 */ /* 0x000fe20000010000 */
[----:B------:R-:W1:Y:S01]  /*bb30*/  LDSM.16.MT88.4 R4, [R148+0x5900] ;  /* 0x005900009404783b */ /* 0x000e620000004200 */
[C---:B------:R-:W-:Y:S01]  /*bb40*/  ISETP.GE.AND P1, PT, R215.reuse, 0x1, PT ;  /* 0x00000001d700780c */ /* 0x040fe20003f26270 */
[C---:B--2---:R-:W-:Y:S04]  /*bb50*/  HMMA.16816.F32.BF16 R84, R136.reuse, R12, R84 ;  /* 0x0000000c8854723c */ /* 0x044fe80000041854 */
[----:B------:R-:W-:Y:S01]  /*bb60*/  IADD3 R215, R215, 0x1, RZ ;  /* 0x00000001d7d77810 */ /* 0x000fe20007ffe0ff */
[----:B------:R-:W-:Y:S03]  /*bb70*/  FADD.FTZ R161, R161, R8 ;  /* 0x00000008a1a17221 */ /* 0x000fe60000010000 */
[----:B------:R-:W-:Y:S01]  /*bb80*/  SEL R215, R215, RZ, !P1 ;  /* 0x000000ffd7d77207 */ /* 0x000fe20004800000 */
[----:B------:R-:W-:Y:S01]  /*bb90*/  FADD.FTZ R162, R162, R161 ;  /* 0x000000a1a2a27221 */ /* 0x000fe20000010000 */
[C---:B------:R-:W-:Y:S03]  /*bba0*/  HMMA.16816.F32.BF16 R88, R136.reuse, R14, R88 ;  /* 0x0000000e8858723c */ /* 0x040fe60000041858 */
[----:B------:R-:W-:Y:S01]  /*bbb0*/  @P0 IMAD R9, R215, 0x3000, R201 ;  /* 0x00003000d7090824 */ /* 0x000fe200078e02c9 */
[----:B------:R-:W-:Y:S01]  /*bbc0*/  @P0 IADD3 R18, P1, R18, R221, RZ ;  /* 0x000000dd12120210 */ /* 0x000fe20007f3e0ff */
[----:B------:R-:W-:Y:S03]  /*bbd0*/  FADD.FTZ R163, R163, R162 ;  /* 0x000000a2a3a37221 */ /* 0x000fe60000010000 */
[----:B------:R-:W-:Y:S01]  /*bbe0*/  @P0 SHF.L.U32 R3, R9, 0x1, RZ ;  /* 0x0000000109030819 */ /* 0x000fe200000006ff */
[----:B------:R-:W-:Y:S03]  /*bbf0*/  FADD.FTZ R164, R164, R163 ;  /* 0x000000a3a4a47221 */ /* 0x000fe60000010000 */
[----:B------:R-:W-:Y:S01]  /*bc00*/  @P0 IADD3.X R19, R19, R219, RZ, P1, !PT ;  /* 0x000000db13130210 */ /* 0x000fe20000ffe4ff */
[----:B------:R-:W-:Y:S01]  /*bc10*/  @!PT LDS RZ, [RZ] ;  /* 0x00000000fffff984 */ /* 0x000fe20000000800 */
[----:B------:R-:W-:Y:S01]  /*bc20*/  @!PT LDS RZ, [RZ] ;  /* 0x00000000fffff984 */ /* 0x000fe20000000800 */
[----:B------:R-:W-:Y:S01]  /*bc30*/  @!PT LDS RZ, [RZ] ;  /* 0x00000000fffff984 */ /* 0x000fe20000000800 */
[----:B------:R2:W-:Y:S01]  /*bc40*/  @P0 LDGSTS.E.BYPASS.LTC128B.128 [R3+0xc100], [R20.64], !P5 ;  /* 0x0c10000014030fae */ /* 0x0005e2000e901d48 */
[C---:B------:R-:W-:Y:S01]  /*bc50*/  @P0 LEA R10, P1, R18.reuse, c[0x0][0x1c8], 0x1 ;  /* 0x00007200120a0a11 */ /* 0x040fe200078208ff */
[----:B------:R-:W-:Y:S03]  /*bc60*/  FADD.FTZ R169, R169, R164 ;  /* 0x000000a4a9a97221 */ /* 0x000fe60000010000 */
[----:B------:R-:W-:Y:S01]  /*bc70*/  @P0 LEA.HI.X R11, R18, c[0x0][0x1cc], R19, 0x1, P1 ;  /* 0x00007300120b0a11 */ /* 0x000fe200008f0c13 */
[----:B------:R-:W-:Y:S02]  /*bc80*/  FADD.FTZ R169, R166, R169 ;  /* 0x000000a9a6a97221 */ /* 0x000fe40000010000 */
[----:B------:R2:W-:Y:S02]  /*bc90*/  @P0 LDGSTS.E.BYPASS.LTC128B.128 [R3+0xe100], [R22.64], !P4 ;  /* 0x0e10000016030fae */ /* 0x0005e4000e101d48 */
[----:B------:R-:W-:Y:S04]  /*bca0*/  FADD.FTZ R168, R168, R169 ;  /* 0x000000a9a8a87221 */ /* 0x000fe80000010000 */
[----:B------:R-:W-:Y:S01]  /*bcb0*/  FADD.FTZ R168, R171, R168 ;  /* 0x000000a8aba87221 */ /* 0x000fe20000010000 */
[C---:B-1----:R-:W-:Y:S01]  /*bcc0*/  HMMA.16816.F32.BF16 R92, R136.reuse, R4, R92 ;  /* 0x00000004885c723c */ /* 0x042fe2000004185c */
[----:B------:R2:W-:Y:S02]  /*bcd0*/  @P0 LDGSTS.E.BYPASS.LTC128B.128 [R3+0x10100], [R16.64], !P6 ;  /* 0x1010000010030fae */ /* 0x0005e4000f101d48 */
[----:B------:R-:W-:Y:S04]  /*bce0*/  FADD.FTZ R177, R177, R168 ;  /* 0x000000a8b1b17221 */ /* 0x000fe80000010000 */
[----:B------:R-:W-:Y:S01]  /*bcf0*/  FADD.FTZ R178, R178, R177 ;  /* 0x000000b1b2b27221 */ /* 0x000fe20000010000 */
[----:B------:R-:W-:Y:S01]  /*bd00*/  HMMA.16816.F32.BF16 R96, R136, R6, R96 ;  /* 0x000000068860723c */ /* 0x000fe20000041860 */
[----:B------:R2:W-:Y:S03]  /*bd10*/  @P0 LDGSTS.E.BYPASS.LTC128B.128 [R3+0xd100], [R24.64], !P5 ;  /* 0x0d10000018030fae */ /* 0x0005e6000e901d48 */
[----:B------:R-:W-:Y:S04]  /*bd20*/  FADD.FTZ R179, R179, R178 ;  /* 0x000000b2b3b37221 */ /* 0x000fe80000010000 */
[----:B------:R-:W-:Y:S01]  /*bd30*/  FADD.FTZ R216, R180, R179 ;  /* 0x000000b3b4d87221 */ /* 0x000fe20000010000 */
[----:B------:R2:W-:Y:S08]  /*bd40*/  @P0 LDGSTS.E.BYPASS.LTC128B.128 [R3+0xf100], [R26.64], !P4 ;  /* 0x0f1000001a030fae */ /* 0x0005f0000e101d48 */
[----:B------:R2:W-:Y:S01]  /*bd50*/  @P0 LDGSTS.E.BYPASS.LTC128B.128 [R3+0x11100], [R10.64], !P6 ;  /* 0x111000000a030fae */ /* 0x0005e2000f101d48 */
[----:B------:R-:W-:Y:S02]  /*bd60*/  ISETP.GT.AND P0, PT, R228, R229, PT ;  /* 0x000000e5e400720c */ /* 0x000fe40003f04270 */
[----:B------:R-:W-:Y:S05]  /*bd70*/  MOV R228, R220 ;  /* 0x000000dc00e47202 */ /* 0x000fea0000000f00 */
[----:B------:R-:W0:Y:S01]  /*bd80*/  LDGDEPBAR ;  /* 0x00000000000079af */ /* 0x000e220000000000 */
[----:B--2---:R-:W-:Y:S05]  /*bd90*/  MOV R3, R0 ;  /* 0x0000000000037202 */ /* 0x004fea0000000f00 */
[----:B------:R-:W-:-:S05]  /*bda0*/  @P0 BRA `(.L_x_895) ;  /* 0xffffd1d000000947 */ /* 0x000fca000383ffff */
.L_x_894:
[----:B------:R-:W-:-:S13]  /*bdb0*/  ISETP.GE.AND P0, PT, R220, R193, PT ;  /* 0x000000c1dc00720c */ /* 0x000fda0003f06270 */
[----:B------:R-:W-:Y:S05]  /*bdc0*/  @!P0 BRA `(.L_x_896) ;  /* 0x000039b000008947 */ /* 0x000fea0003800000 */
[----:B------:R-:W-:Y:S01]  /*bdd0*/  ISETP.NE.AND P2, PT, R196, 0x1, PT ;  /* 0x00000001c400780c */ /* 0x000fe20003f45270 */
[----:B------:R-:W-:Y:S01]  /*bde0*/  IMAD.MOV.U32 R133, RZ, RZ, 0x40 ;  /* 0x00000040ff857424 */ /* 0x000fe200078e00ff */
[----:B------:R-:W-:Y:S01]  /*bdf0*/  LOP3.LUT P0, RZ, R218, 0x4, RZ, 0xc0, !PT ;  /* 0x00000004daff7812 */ /* 0x000fe2000780c0ff */
[----:B------:R-:W-:Y:S01]  /*be00*/  IMAD.MOV.U32 R3, RZ, RZ, R0 ;  /* 0x000000ffff037224 */ /* 0x000fe200078e0000 */
[C---:B------:R-:W-:Y:S01]  /*be10*/  IADD3 R218, P1, R204.reuse, 0x40, RZ ;  /* 0x00000040ccda7810 */ /* 0x040fe20007f3e0ff */
[----:B------:R-:W-:Y:S01]  /*be20*/  IMAD.MOV.U32 R132, RZ, RZ, R2 ;  /* 0x000000ffff847224 */ /* 0x000fe200078e0002 */
[----:B------:R-:W-:Y:S02]  /*be30*/  SEL R133, R133, 0xffffffc0, !P0 ;  /* 0xffffffc085857807 */ /* 0x000fe40004000000 */
[----:B------:R-:W-:Y:S01]  /*be40*/  IADD3 R226, P0, R204, 0x80, RZ ;  /* 0x00000080cce27810 */ /* 0x000fe20007f1e0ff */
[----:B------:R-:W-:Y:S01]  /*be50*/  IMAD.X R227, RZ, RZ, R209, P1 ;  /* 0x000000ffffe37224 */ /* 0x000fe200008e06d1 */
[----:B------:R-:W-:-:S03]  /*be60*/  IADD3 R224, P1, R206, 0x40, RZ ;  /* 0x00000040cee07810 */ /* 0x000fc60007f3e0ff */
[----:B------:R-:W-:Y:S01]  /*be70*/  IMAD.X R225, RZ, RZ, R209, P0 ;  /* 0x000000ffffe17224 */ /* 0x000fe200000e06d1 */
[----:B------:R-:W-:Y:S01]  /*be80*/  IADD3 R222, P0, R206, 0x80, RZ ;  /* 0x00000080cede7810 */ /* 0x000fe20007f1e0ff */
[----:B------:R-:W-:-:S04]  /*be90*/  @P2 IMAD.HI.U32 R219, R210, c[0x0][0x2c8], RZ ;  /* 0x0000b200d2db2a27 */ /* 0x000fc800078e00ff */
[----:B------:R-:W-:Y:S01]  /*bea0*/  IMAD.X R223, RZ, RZ, R213, P1 ;  /* 0x000000ffffdf7224 */ /* 0x000fe200008e06d5 */
[----:B------:R-:W-:Y:S01]  /*beb0*/  @P2 SHF.R.U32.HI R219, RZ, c[0x0][0x2cc], R219 ;  /* 0x0000b300ffdb2a19 */ /* 0x000fe200000116db */
[----:B------:R-:W-:Y:S02]  /*bec0*/  IMAD.X R221, RZ, RZ, R213, P0 ;  /* 0x000000ffffdd7224 */ /* 0x000fe400000e06d5 */
.L_x_905:
[----:B------:R-:W-:Y:S04]  /*bed0*/  DEPBAR.LE SB0, 0x2 ;  /* 0x000080800000791a */ /* 0x000fe80000000000 */
[----:B------:R-:W-:Y:S01]  /*bee0*/  BAR.SYNC.DEFER_BLOCKING 0x0 ;  /* 0x0000000000007b1d */ /* 0x000fe20000010000 */
[----:B------:R-:W-:Y:S01]  /*bef0*/  UIMAD UR4, UR5, 0x6000, URZ ;  /* 0x00006000050478a4 */ /* 0x000fe2000f8e023f */
[----:B------:R-:W-:Y:S02]  /*bf00*/  ISETP.GE.AND P0, PT, R193, R220, PT ;  /* 0x000000dcc100720c */ /* 0x000fe40003f06270 */
[----:B------:R-:W-:Y:S02]  /*bf10*/  ISETP.NE.AND P2, PT, R196, 0x1, PT ;  /* 0x00000001c400780c */ /* 0x000fe40003f45270 */
[----:B------:R-:W-:Y:S09]  /*bf20*/  ISETP.GE.AND P3, PT, R195, 0x1, PT ;  /* 0x00000001c300780c */ /* 0x000ff20003f66270 */
[----:B------:R-:W-:Y:S01]  /*bf30*/  @!P0 IADD3 R5, R220, -0x1, RZ ;  /* 0xffffffffdc058810 */ /* 0x000fe20007ffe0ff */
[----:B------:R-:W-:Y:S03]  /*bf40*/  @!P0 IMAD R179, R215, 0x6000, R214 ;  /* 0x00006000d7b38824 */ /* 0x000fe600078e02d6 */
[----:B------:R-:W-:Y:S01]  /*bf50*/  @!P0 SHF.R.S32.HI R2, RZ, 0x1f, R5 ;  /* 0x0000001fff028819 */ /* 0x000fe20000011405 */
[----:B------:R-:W-:Y:S04]  /*bf60*/  LDSM.16.M88.4 R32, [R190] ;  /* 0x00000000be20783b */ /* 0x000fe80000000200 */
[----:B------:R-:W-:Y:S04]  /*bf70*/  @!P0 IMAD R2, R2, c[0x0][0x208], RZ ;  /* 0x0000820002028a24 */ /* 0x000fe800078e02ff */
[C---:B------:R-:W-:Y:S01]  /*bf80*/  @!P0 IMAD R2, R5.reuse, c[0x0][0x20c], R2 ;  /* 0x0000830005028a24 */ /* 0x040fe200078e0202 */
[----:B------:R-:W1:Y:S01]  /*bf90*/  LDSM.16.M88.4 R8, [R188+UR4+0xc100] ;  /* 0x00c10004bc08783b */ /* 0x000e620008000200 */
[----:B------:R-:W-:Y:S04]  /*bfa0*/  @!P0 IMAD.WIDE.U32 R4, R5, c[0x0][0x208], RZ ;  /* 0x0000820005048a25 */ /* 0x000fe800078e00ff */
[C---:B------:R-:W-:Y:S01]  /*bfb0*/  @!P0 IMAD.SHL.U32 R149, R4.reuse, 0x40, RZ ;  /* 0x0000004004958824 */ /* 0x040fe200078e00ff */
[----:B------:R-:W-:Y:S01]  /*bfc0*/  @!P0 IADD3 R2, R5, R2, RZ ;  /* 0x0000000205028210 */ /* 0x000fe20007ffe0ff */
[----:B------:R-:W2:Y:S03]  /*bfd0*/  LDSM.16.M88.4 R16, [R188+UR4+0xc900] ;  /* 0x00c90004bc10783b */ /* 0x000ea60008000200 */
[----:B------:R-:W-:Y:S02]  /*bfe0*/  @!P0 IADD3 R5, P1, R149, R204, RZ ;  /* 0x000000cc95058210 */ /* 0x000fe40007f3e0ff */
[----:B------:R-:W-:Y:S02]  /*bff0*/  @!P0 SHF.L.U64.HI R2, R4, 0x6, R2 ;  /* 0x0000000604028819 */ /* 0x000fe40000010202 */
[----:B------:R-:W3:Y:S02]  /*c000*/  LDSM.16.M88.4 R24, [R188+UR4+0xd100] ;  /* 0x00d10004bc18783b */ /* 0x000ee40008000200 */
[----:B------:R-:W-:Y:S02]  /*c010*/  @!P0 IADD3.X R0, R2, R209, RZ, P1, !PT ;  /* 0x000000d102008210 */ /* 0x000fe40000ffe4ff */
[C---:B------:R-:W-:Y:S03]  /*c020*/  @!P0 LEA R172, P1, R5.reuse, c[0x0][0x1f8], 0x1 ;  /* 0x00007e0005ac8a11 */ /* 0x040fe600078208ff */
[----:B------:R-:W4:Y:S01]  /*c030*/  LDSM.16.M88.4 R136, [R188+UR4+0xd900] ;  /* 0x00d90004bc88783b */ /* 0x000f220008000200 */
[----:B------:R-:W-:Y:S02]  /*c040*/  @!P0 LEA.HI.X R173, R5, c[0x0][0x1fc], R0, 0x1, P1 ;  /* 0x00007f0005ad8a11 */ /* 0x000fe400008f0c00 */
[----:B------:R-:W-:Y:S02]  /*c050*/  IADD3 R0, R188, UR4, RZ ;  /* 0x00000004bc007c10 */ /* 0x000fe4000fffe0ff */
[----:B------:R-:W-:Y:S02]  /*c060*/  @!P0 IADD3 R12, P1, R149, R218, RZ ;  /* 0x000000da950c8210 */ /* 0x000fe40007f3e0ff */
[----:B------:R-:W-:Y:S01]  /*c070*/  LDSM.16.M88.4 R140, [R186] ;  /* 0x00000000ba8c783b */ /* 0x000fe20000000200 */
[-C--:B------:R-:W-:Y:S02]  /*c080*/  IADD3 R192, R189, R0.reuse, RZ ;  /* 0x00000000bdc07210 */ /* 0x080fe40007ffe0ff */
[----:B------:R-:W-:Y:S04]  /*c090*/  IADD3 R0, R133, R0, RZ ;  /* 0x0000000085007210 */ /* 0x000fe80007ffe0ff */
[----:B------:R-:W5:Y:S01]  /*c0a0*/  LDSM.16.M88.4 R144, [R192+0xc100] ;  /* 0x00c10000c090783b */ /* 0x000f620000000200 */
[C---:B-1----:R-:W-:Y:S07]  /*c0b0*/  HMMA.16816.F32.BF16 R4, R32.reuse, R8, RZ ;  /* 0x000000082004723c */ /* 0x042fee00000418ff */
[----:B------:R-:W-:Y:S01]  /*c0c0*/  @!P0 IMAD.X R9, R2, 0x1, R227, P1 ;  /* 0x0000000102098824 */ /* 0x000fe200008e06e3 */
[C---:B------:R-:W-:Y:S04]  /*c0d0*/  @!P0 LEA R168, P1, R12.reuse, c[0x0][0x1f8], 0x1 ;  /* 0x00007e000ca88a11 */ /* 0x040fe800078208ff */
[----:B------:R-:W-:Y:S02]  /*c0e0*/  @!P0 LEA.HI.X R169, R12, c[0x0][0x1fc], R9, 0x1, P1 ;  /* 0x00007f000ca98a11 */ /* 0x000fe400008f0c09 */
[C---:B------:R-:W-:Y:S01]  /*c0f0*/  HMMA.16816.F32.BF16 R8, R32.reuse, R10, RZ ;  /* 0x0000000a2008723c */ /* 0x040fe200000418ff */
[----:B------:R-:W-:Y:S05]  /*c100*/  @!P0 IADD3 R12, P1, R149, R226, RZ ;  /* 0x000000e2950c8210 */ /* 0x000fea0007f3e0ff */
[----:B------:R-:W-:Y:S01]  /*c110*/  @!P0 IMAD.X R13, R2, 0x1, R225, P1 ;  /* 0x00000001020d8824 */ /* 0x000fe200008e06e1 */
[C---:B------:R-:W-:Y:S05]  /*c120*/  @!P0 LEA R170, P1, R12.reuse, c[0x0][0x1f8], 0x1 ;  /* 0x00007e000caa8a11 */ /* 0x040fea00078208ff */
[----:B------:R-:W-:Y:S02]  /*c130*/  @!P0 LEA.HI.X R171, R12, c[0x0][0x1fc], R13, 0x1, P1 ;  /* 0x00007f000cab8a11 */ /* 0x000fe400008f0c0d */
[C---:B--2---:R-:W-:Y:S01]  /*c140*/  HMMA.16816.F32.BF16 R12, R32.reuse, R16, RZ ;  /* 0x00000010200c723c */ /* 0x044fe200000418ff */
[----:B------:R-:W-:Y:S04]  /*c150*/  @!P0 IADD3 R149, P1, R198, R149, RZ ;  /* 0x00000095c6958210 */ /* 0x000fe80007f3e0ff */
[----:B------:R-:W-:Y:S02]  /*c160*/  @!P0 IADD3.X R2, R197, R2, RZ, P1, !PT ;  /* 0x00000002c5028210 */ /* 0x000fe40000ffe4ff */
[C---:B------:R-:W-:Y:S01]  /*c170*/  @!P0 IADD3 R28, P1, R149.reuse, R204, RZ ;  /* 0x000000cc951c8210 */ /* 0x040fe20007f3e0ff */
[C---:B------:R-:W-:Y:S04]  /*c180*/  HMMA.16816.F32.BF16 R16, R32.reuse, R18, RZ ;  /* 0x000000122010723c */ /* 0x040fe800000418ff */
[----:B------:R-:W-:Y:S01]  /*c190*/  @!P0 IMAD.X R29, R2, 0x1, R209, P1 ;  /* 0x00000001021d8824 */ /* 0x000fe200008e06d1 */
[C---:B------:R-:W-:Y:S03]  /*c1a0*/  @!P0 LEA R174, P1, R28.reuse, c[0x0][0x1f8], 0x1 ;  /* 0x00007e001cae8a11 */ /* 0x040fe600078208ff */
[C---:B---3--:R-:W-:Y:S01]  /*c1b0*/  HMMA.16816.F32.BF16 R20, R32.reuse, R24, RZ ;  /* 0x000000182014723c */ /* 0x048fe200000418ff */
[----:B------:R-:W-:Y:S03]  /*c1c0*/  @!P0 LEA.HI.X R175, R28, c[0x0][0x1fc], R29, 0x1, P1 ;  /* 0x00007f001caf8a11 */ /* 0x000fe600008f0c1d */
[C---:B------:R-:W-:Y:S04]  /*c1d0*/  @!P0 IADD3 R148, P1, R149.reuse, R218, RZ ;  /* 0x000000da95948210 */ /* 0x040fe80007f3e0ff */
[C---:B------:R-:W-:Y:S01]  /*c1e0*/  HMMA.16816.F32.BF16 R24, R32.reuse, R26, RZ ;  /* 0x0000001a2018723c */ /* 0x040fe200000418ff */
[----:B------:R-:W-:Y:S03]  /*c1f0*/  @!P0 IADD3.X R151, R2, R227, RZ, P1, !PT ;  /* 0x000000e302978210 */ /* 0x000fe60000ffe4ff */
[C---:B------:R-:W-:Y:S04]  /*c200*/  @!P0 LEA R176, P1, R148.reuse, c[0x0][0x1f8], 0x1 ;  /* 0x00007e0094b08a11 */ /* 0x040fe800078208ff */
[C---:B----4-:R-:W-:Y:S01]  /*c210*/  HMMA.16816.F32.BF16 R28, R32.reuse, R136, RZ ;  /* 0x00000088201c723c */ /* 0x050fe200000418ff */
[----:B------:R-:W-:Y:S03]  /*c220*/  @!P0 LEA.HI.X R177, R148, c[0x0][0x1fc], R151, 0x1, P1 ;  /* 0x00007f0094b18a11 */ /* 0x000fe600008f0c97 */
[----:B------:R-:W-:Y:S02]  /*c230*/  @!P0 IADD3 R152, P1, R149, R226, RZ ;  /* 0x000000e295988210 */ /* 0x000fe40007f3e0ff */
[----:B------:R-:W1:Y:S02]  /*c240*/  LDSM.16.M88.4 R148, [R192+0xc900] ;  /* 0x00c90000c094783b */ /* 0x000e640000000200 */
[----:B------:R-:W-:Y:S01]  /*c250*/  HMMA.16816.F32.BF16 R32, R32, R138, RZ ;  /* 0x0000008a2020723c */ /* 0x000fe200000418ff */
[----:B------:R-:W-:Y:S03]  /*c260*/  @!P0 IMAD.X R153, R2, 0x1, R225, P1 ;  /* 0x0000000102998824 */ /* 0x000fe600008e06e1 */
[C---:B------:R-:W-:Y:S01]  /*c270*/  @!P0 LEA R180, P1, R152.reuse, c[0x0][0x1f8], 0x1 ;  /* 0x00007e0098b48a11 */ /* 0x040fe200078208ff */
[----:B------:R-:W2:Y:S01]  /*c280*/  LDSM.16.M88.4 R136, [R192+0xd100] ;  /* 0x00d10000c088783b */ /* 0x000ea20000000200 */
[----:B------:R-:W-:Y:S02]  /*c290*/  IMAD.IADD R2, R133, 0x1, R192 ;  /* 0x0000000185027824 */ /* 0x000fe400078e02c0 */
[C---:B-----5:R-:W-:Y:S05]  /*c2a0*/  HMMA.16816.F32.BF16 R4, R140.reuse, R144, R4 ;  /* 0x000000908c04723c */ /* 0x060fea0000041804 */
[----:B------:R-:W-:Y:S02]  /*c2b0*/  @!P0 LEA.HI.X R181, R152, c[0x0][0x1fc], R153, 0x1, P1 ;  /* 0x00007f0098b58a11 */ /* 0x000fe400008f0c99 */
[----:B------:R-:W3:Y:S01]  /*c2c0*/  LDSM.16.M88.4 R152, [R192+0xd900] ;  /* 0x00d90000c098783b */ /* 0x000ee20000000200 */
[C---:B------:R-:W-:Y:S06]  /*c2d0*/  HMMA.16816.F32.BF16 R8, R140.reuse, R146, R8 ;  /* 0x000000928c08723c */ /* 0x040fec0000041808 */
[----:B------:R-:W-:Y:S01]  /*c2e0*/  @!PT LDS RZ, [RZ] ;  /* 0x00000000fffff984 */ /* 0x000fe20000000800 */
[----:B------:R-:W-:Y:S01]  /*c2f0*/  @!PT LDS RZ, [RZ] ;  /* 0x00000000fffff984 */ /* 0x000fe20000000800 */
[----:B------:R-:W-:Y:S01]  /*c300*/  @!PT LDS RZ, [RZ] ;  /* 0x00000000fffff984 */ /* 0x000fe20000000800 */
[----:B------:R4:W-:Y:S07]  /*c310*/  @!P0 LDGSTS.E.BYPASS.LTC128B.128 [R179], [R172.64], !P5 ;  /* 0x00000000acb38fae */ /* 0x0009ee000e901d48 */
[----:B------:R5:W-:Y:S07]  /*c320*/  @!P0 LDGSTS.E.BYPASS.LTC128B.128 [R179+0x2000], [R168.64], !P4 ;  /* 0x02000000a8b38fae */ /* 0x000bee000e101d48 */
[----:B------:R5:W-:Y:S01]  /*c330*/  @!P0 LDGSTS.E.BYPASS.LTC128B.128 [R179+0x4000], [R170.64], !P6 ;  /* 0x04000000aab38fae */ /* 0x000be2000f101d48 */
[C---:B-1----:R-:W-:Y:S06]  /*c340*/  HMMA.16816.F32.BF16 R12, R140.reuse, R148, R12 ;  /* 0x000000948c0c723c */ /* 0x042fec000004180c */
[----:B------:R4:W-:Y:S02]  /*c350*/  @!P0 LDGSTS.E.BYPASS.LTC128B.128 [R179+0x1000], [R174.64], !P5 ;  /* 0x01000000aeb38fae */ /* 0x0009e4000e901d48 */
[C---:B------:R-:W-:Y:S05]  /*c360*/  HMMA.16816.F32.BF16 R16, R140.reuse, R150, R16 ;  /* 0x000000968c10723c */ /* 0x040fea0000041810 */
[----:B------:R1:W-:Y:S03]  /*c370*/  @!P0 LDGSTS.E.BYPASS.LTC128B.128 [R179+0x3000], [R176.64], !P4 ;  /* 0x03000000b0b38fae */ /* 0x0003e6000e101d48 */
[C---:B--2---:R-:W-:Y:S04]  /*c380*/  HMMA.16816.F32.BF16 R20, R140.reuse, R136, R20 ;  /* 0x000000888c14723c */ /* 0x044fe80000041814 */
[----:B------:R1:W-:Y:S01]  /*c390*/  @!P0 LDGSTS.E.BYPASS.LTC128B.128 [R179+0x5000], [R180.64], !P6 ;  /* 0x05000000b4b38fae */ /* 0x0003e2000f101d48 */
[C---:B------:R-:W-:Y:S02]  /*c3a0*/  ISETP.GE.AND P0, PT, R215.reuse, 0x1, PT ;  /* 0x00000001d700780c */ /* 0x040fe40003f06270 */
[----:B------:R-:W-:Y:S01]  /*c3b0*/  IADD3 R215, R215, 0x1, RZ ;  /* 0x00000001d7d77810 */ /* 0x000fe20007ffe0ff */
[C---:B------:R-:W-:Y:S03]  /*c3c0*/  HMMA.16816.F32.BF16 R24, R140.reuse, R138, R24 ;  /* 0x0000008a8c18723c */ /* 0x040fe60000041818 */
[----:B------:R-:W-:Y:S01]  /*c3d0*/  LDSM.16.M88.4 R156, [R185] ;  /* 0x00000000b99c783b */ /* 0x000fe20000000200 */
[----:B------:R-:W-:Y:S04]  /*c3e0*/  SEL R215, R215, RZ, !P0 ;  /* 0x000000ffd7d77207 */ /* 0x000fe80004000000 */
[C---:B---3--:R-:W-:Y:S02]  /*c3f0*/  HMMA.16816.F32.BF16 R28, R140.reuse, R152, R28 ;  /* 0x000000988c1c723c */ /* 0x048fe4000004181c */
[----:B------:R-:W2:Y:S06]  /*c400*/  LDSM.16.M88.4 R160, [R0+0xc100] ;  /* 0x00c1000000a0783b */ /* 0x000eac0000000200 */
[----:B------:R-:W-:Y:S01]  /*c410*/  HMMA.16816.F32.BF16 R32, R140, R154, R32 ;  /* 0x0000009a8c20723c */ /* 0x000fe20000041820 */
[----:B------:R-:W3:Y:S07]  /*c420*/  LDSM.16.M88.4 R164, [R0+0xc900] ;  /* 0x00c9000000a4783b */ /* 0x000eee0000000200 */
[----:B------:R-:W1:Y:S07]  /*c430*/  LDSM.16.M88.4 R144, [R0+0xd100] ;  /* 0x00d100000090783b */ /* 0x000e6e0000000200 */
[----:B------:R-:W1:Y:S07]  /*c440*/  LDSM.16.M88.4 R148, [R0+0xd900] ;  /* 0x00d900000094783b */ /* 0x000e6e0000000200 */
[----:B------:R-:W-:Y:S07]  /*c450*/  LDSM.16.M88.4 R136, [R184] ;  /* 0x00000000b888783b */ /* 0x000fee0000000200 */
[----:B-----5:R-:W5:Y:S01]  /*c460*/  LDSM.16.M88.4 R168, [R2+0xc100] ;  /* 0x00c1000002a8783b */ /* 0x020f620000000200 */
[C---:B--2---:R-:W-:Y:S06]  /*c470*/  HMMA.16816.F32.BF16 R4, R156.reuse, R160, R4 ;  /* 0x000000a09c04723c */ /* 0x044fec0000041804 */
[----:B------:R-:W2:Y:S02]  /*c480*/  LDSM.16.M88.4 R140, [R2+0xc900] ;  /* 0x00c90000028c783b */ /* 0x000ea40000000200 */
[C---:B------:R-:W-:Y:S05]  /*c490*/  HMMA.16816.F32.BF16 R8, R156.reuse, R162, R8 ;  /* 0x000000a29c08723c */ /* 0x040fea0000041808 */
[----:B------:R-:W2:Y:S03]  /*c4a0*/  LDSM.16.M88.4 R152, [R2+0xd100] ;  /* 0x00d100000298783b */ /* 0x000ea60000000200 */
[C---:B---3--:R-:W-:Y:S04]  /*c4b0*/  HMMA.16816.F32.BF16 R12, R156.reuse, R164, R12 ;  /* 0x000000a49c0c723c */ /* 0x048fe8000004180c */
[----:B------:R-:W3:Y:S04]  /*c4c0*/  LDSM.16.M88.4 R160, [R2+0xd900] ;  /* 0x00d9000002a0783b */ /* 0x000ee80000000200 */
[C---:B------:R-:W-:Y:S03]  /*c4d0*/  HMMA.16816.F32.BF16 R16, R156.reuse, R166, R16 ;  /* 0x000000a69c10723c */ /* 0x040fe60000041810 */
[----:B------:R-:W-:Y:S05]  /*c4e0*/  LDSM.16.M88.4 R164, [R188+UR4+0xe100] ;  /* 0x00e10004bca4783b */ /* 0x000fea0008000200 */
[C---:B-1----:R-:W-:Y:S02]  /*c4f0*/  HMMA.16816.F32.BF16 R20, R156.reuse, R144, R20 ;  /* 0x000000909c14723c */ /* 0x042fe40000041814 */
[----:B----4-:R-:W-:Y:S06]  /*c500*/  LDSM.16.M88.4 R172, [R192+0xf900] ;  /* 0x00f90000c0ac783b */ /* 0x010fec0000000200 */
[C---:B------:R-:W-:Y:S01]  /*c510*/  HMMA.16816.F32.BF16 R24, R156.reuse, R146, R24 ;  /* 0x000000929c18723c */ /* 0x040fe20000041818 */
[----:B------:R-:W1:Y:S07]  /*c520*/  LDSM.16.M88.4 R144, [R190+0x4000] ;  /* 0x00400000be90783b */ /* 0x000e6e0000000200 */
[C---:B------:R-:W-:Y:S01]  /*c530*/  HMMA.16816.F32.BF16 R28, R156.reuse, R148, R28 ;  /* 0x000000949c1c723c */ /* 0x040fe2000004181c */
[----:B------:R-:W-:Y:S07]  /*c540*/  LDSM.16.M88.4 R176, [R190+0x8000] ;  /* 0x00800000beb0783b */ /* 0x000fee0000000200 */
[----:B------:R-:W-:Y:S01]  /*c550*/  HMMA.16816.F32.BF16 R32, R156, R150, R32 ;  /* 0x000000969c20723c */ /* 0x000fe20000041820 */
[----:B------:R-:W4:Y:S07]  /*c560*/  LDSM.16.M88.4 R148, [R188+UR4+0xe900] ;  /* 0x00e90004bc94783b */ /* 0x000f2e0008000200 */
[C---:B-----5:R-:W-:Y:S01]  /*c570*/  HMMA.16816.F32.BF16 R4, R136.reuse, R168, R4 ;  /* 0x000000a88804723c */ /* 0x060fe20000041804 */
[----:B------:R-:W5:Y:S07]  /*c580*/  LDSM.16.M88.4 R156, [R188+UR4+0xf100] ;  /* 0x00f10004bc9c783b */ /* 0x000f6e0008000200 */
[C---:B------:R-:W-:Y:S01]  /*c590*/  HMMA.16816.F32.BF16 R8, R136.reuse, R170, R8 ;  /* 0x000000aa8808723c */ /* 0x040fe20000041808 */
[----:B------:R-:W1:Y:S07]  /*c5a0*/  LDSM.16.M88.4 R168, [R188+UR4+0xf900] ;  /* 0x00f90004bca8783b */ /* 0x000e6e0008000200 */
[C---:B--2---:R-:W-:Y:S01]  /*c5b0*/  HMMA.16816.F32.BF16 R12, R136.reuse, R140, R12 ;  /* 0x0000008c880c723c */ /* 0x044fe2000004180c */
[----:B------:R-:W-:Y:S07]  /*c5c0*/  LDSM.16.M88.4 R180, [R188+UR4+0x10100] ;  /* 0x01010004bcb4783b */ /* 0x000fee0008000200 */
[C---:B------:R-:W-:Y:S01]  /*c5d0*/  HMMA.16816.F32.BF16 R16, R136.reuse, R142, R16 ;  /* 0x0000008e8810723c */ /* 0x040fe20000041810 */
[----:B------:R-:W-:Y:S07]  /*c5e0*/  LDSM.16.M88.4 R140, [R192+0xe100] ;  /* 0x00e10000c08c783b */ /* 0x000fee0000000200 */
[C---:B------:R-:W-:Y:S01]  /*c5f0*/  HMMA.16816.F32.BF16 R20, R136.reuse, R152, R20 ;  /* 0x000000988814723c */ /* 0x040fe20000041814 */
[----:B------:R-:W0:Y:S07]  /*c600*/  LDGDEPBAR ;  /* 0x00000000000079af */ /* 0x000e2e0000000000 */
[C---:B------:R-:W-:Y:S01]  /*c610*/  HMMA.16816.F32.BF16 R24, R136.reuse, R154, R24 ;  /* 0x0000009a8818723c */ /* 0x040fe20000041818 */
[----:B------:R-:W-:Y:S07]  /*c620*/  LDSM.16.M88.4 R152, [R192+0xe900] ;  /* 0x00e90000c098783b */ /* 0x000fee0000000200 */
[C---:B---3--:R-:W-:Y:S08]  /*c630*/  HMMA.16816.F32.BF16 R28, R136.reuse, R160, R28 ;  /* 0x000000a0881c723c */ /* 0x048ff0000004181c */
[----:B------:R-:W-:Y:S01]  /*c640*/  HMMA.16816.F32.BF16 R32, R136, R162, R32 ;  /* 0x000000a28820723c */ /* 0x000fe20000041820 */
[----:B------:R-:W2:Y:S07]  /*c650*/  LDSM.16.M88.4 R136, [R186+0x4000] ;  /* 0x00400000ba88783b */ /* 0x000eae0000000200 */
[C---:B-1----:R-:W-:Y:S01]  /*c660*/  HMMA.16816.F32.BF16 R4, R144.reuse, R164, R4 ;  /* 0x000000a49004723c */ /* 0x042fe20000041804 */
[----:B------:R-:W1:Y:S07]  /*c670*/  LDSM.16.M88.4 R160, [R192+0xf100] ;  /* 0x00f10000c0a0783b */ /* 0x000e6e0000000200 */
[C---:B------:R-:W-:Y:S01]  /*c680*/  HMMA.16816.F32.BF16 R8, R144.reuse, R166, R8 ;  /* 0x000000a69008723c */ /* 0x040fe20000041808 */
[----:B------:R-:W-:Y:S07]  /*c690*/  LDSM.16.M88.4 R164, [R2+0xe100] ;  /* 0x00e1000002a4783b */ /* 0x000fee0000000200 */
[C---:B----4-:R-:W-:Y:S08]  /*c6a0*/  HMMA.16816.F32.BF16 R12, R144.reuse, R148, R12 ;  /* 0x00000094900c723c */ /* 0x050ff0000004180c */
[C---:B------:R-:W-:Y:S01]  /*c6b0*/  HMMA.16816.F32.BF16 R16, R144.reuse, R150, R16 ;  /* 0x000000969010723c */ /* 0x040fe20000041810 */
[----:B------:R-:W-:Y:S07]  /*c6c0*/  LDSM.16.M88.4 R148, [R185+0x4000] ;  /* 0x00400000b994783b */ /* 0x000fee0000000200 */
[C---:B-----5:R-:W-:Y:S08]  /*c6d0*/  HMMA.16816.F32.BF16 R20, R144.reuse, R156, R20 ;  /* 0x0000009c9014723c */ /* 0x060ff00000041814 */
[C---:B------:R-:W-:Y:S01]  /*c6e0*/  HMMA.16816.F32.BF16 R24, R144.reuse, R158, R24 ;  /* 0x0000009e9018723c */ /* 0x040fe20000041818 */
[----:B------:R-:W3:Y:S07]  /*c6f0*/  LDSM.16.M88.4 R156, [R0+0xe100] ;  /* 0x00e10000009c783b */ /* 0x000eee0000000200 */
[C---:B------:R-:W-:Y:S08]  /*c700*/  HMMA.16816.F32.BF16 R28, R144.reuse, R168, R28 ;  /* 0x000000a8901c723c */ /* 0x040ff0000004181c */
[----:B------:R-:W-:Y:S01]  /*c710*/  HMMA.16816.F32.BF16 R32, R144, R170, R32 ;  /* 0x000000aa9020723c */ /* 0x000fe20000041820 */
[----:B------:R-:W-:Y:S07]  /*c720*/  LDSM.16.M88.4 R144, [R0+0xf100] ;  /* 0x00f100000090783b */ /* 0x000fee0000000200 */
[C---:B--2---:R-:W-:Y:S08]  /*c730*/  HMMA.16816.F32.BF16 R4, R136.reuse, R140, R4 ;  /* 0x0000008c8804723c */ /* 0x044ff00000041804 */
[C---:B------:R-:W-:Y:S01]  /*c740*/  HMMA.16816.F32.BF16 R8, R136.reuse, R142, R8 ;  /* 0x0000008e8808723c */ /* 0x040fe20000041808 */
[----:B------:R-:W2:Y:S07]  /*c750*/  LDSM.16.M88.4 R140, [R0+0xe900] ;  /* 0x00e90000008c783b */ /* 0x000eae0000000200 */
[C---:B------:R-:W-:Y:S08]  /*c760*/  HMMA.16816.F32.BF16 R12, R136.reuse, R152, R12 ;  /* 0x00000098880c723c */ /* 0x040ff0000004180c */
[C---:B------:R-:W-:Y:S01]  /*c770*/  HMMA.16816.F32.BF16 R16, R136.reuse, R154, R16 ;  /* 0x0000009a8810723c */ /* 0x040fe20000041810 */
[----:B------:R-:W4:Y:S07]  /*c780*/  LDSM.16.M88.4 R152, [R0+0xf900] ;  /* 0x00f900000098783b */ /* 0x000f2e0000000200 */
[C---:B-1----:R-:W-:Y:S08]  /*c790*/  HMMA.16816.F32.BF16 R20, R136.reuse, R160, R20 ;  /* 0x000000a08814723c */ /* 0x042ff00000041814 */
[C---:B------:R-:W-:Y:S01]  /*c7a0*/  HMMA.16816.F32.BF16 R24, R136.reuse, R162, R24 ;  /* 0x000000a28818723c */ /* 0x040fe20000041818 */
[----:B------:R-:W1:Y:S07]  /*c7b0*/  LDSM.16.M88.4 R160, [R184+0x4000] ;  /* 0x00400000b8a0783b */ /* 0x000e6e0000000200 */
[C---:B------:R-:W-:Y:S08]  /*c7c0*/  HMMA.16816.F32.BF16 R28, R136.reuse, R172, R28 ;  /* 0x000000ac881c723c */ /* 0x040ff0000004181c */
[----:B------:R-:W-:Y:S07]  /*c7d0*/  HMMA.16816.F32.BF16 R32, R136, R174, R32 ;  /* 0x000000ae8820723c */ /* 0x000fee0000041820 */
[----:B------:R-:W-:Y:S01]  /*c7e0*/  IADD3 R136, R133, UR4, R188 ;  /* 0x0000000485887c10 */ /* 0x000fe2000fffe0bc */
[C---:B---3--:R-:W-:Y:S05]  /*c7f0*/  HMMA.16816.F32.BF16 R4, R148.reuse, R156, R4 ;  /* 0x0000009c9404723c */ /* 0x048fea0000041804 */
[----:B------:R-:W-:Y:S03]  /*c800*/  IADD3 R191, R189, R136, RZ ;  /* 0x00000088bdbf7210 */ /* 0x000fe60007ffe0ff */
[C---:B------:R-:W-:Y:S01]  /*c810*/  HMMA.16816.F32.BF16 R8, R148.reuse, R158, R8 ;  /* 0x0000009e9408723c */ /* 0x040fe20000041808 */
[----:B------:R-:W-:Y:S07]  /*c820*/  LDSM.16.M88.4 R156, [R192+0x10100] ;  /* 0x01010000c09c783b */ /* 0x000fee0000000200 */
[C---:B--2---:R-:W-:Y:S01]  /*c830*/  HMMA.16816.F32.BF16 R12, R148.reuse, R140, R12 ;  /* 0x0000008c940c723c */ /* 0x044fe2000004180c */
[----:B------:R-:W2:Y:S07]  /*c840*/  LDSM.16.M88.4 R136, [R191+0xe900] ;  /* 0x00e90000bf88783b */ /* 0x000eae0000000200 */
        /* <DEDUP_REMOVED lines=10> */
[C---:B-1----:R-:W-:Y:S01]  /*c8f0*/  HMMA.16816.F32.BF16 R4, R160.reuse, R164, R4 ;  /* 0x000000a4a004723c */ /* 0x042fe20000041804 */
[----:B------:R-:W1:Y:S07]  /*c900*/  LDSM.16.M88.4 R152, [R186+0x8000] ;  /* 0x00800000ba98783b */ /* 0x000e6e0000000200 */
[C---:B------:R-:W-:Y:S01]  /*c910*/  HMMA.16816.F32.BF16 R8, R160.reuse, R166, R8 ;  /* 0x000000a6a008723c */ /* 0x040fe20000041808 */
[----:B------:R-:W-:Y:S07]  /*c920*/  LDSM.16.M88.4 R164, [R192+0x11900] ;  /* 0x01190000c0a4783b */ /* 0x000fee0000000200 */
[C---:B--2---:R-:W-:Y:S08]  /*c930*/  HMMA.16816.F32.BF16 R12, R160.reuse, R136, R12 ;  /* 0x00000088a00c723c */ /* 0x044ff0000004180c */
[C---:B------:R-:W-:Y:S01]  /*c940*/  HMMA.16816.F32.BF16 R16, R160.reuse, R138, R16 ;  /* 0x0000008aa010723c */ /* 0x040fe20000041810 */
[----:B------:R-:W2:Y:S07]  /*c950*/  LDSM.16.M88.4 R136, [R192+0x10900] ;  /* 0x01090000c088783b */ /* 0x000eae0000000200 */
        /* <DEDUP_REMOVED lines=20> */
[C---:B-1----:R-:W-:Y:S08]  /*caa0*/  HMMA.16816.F32.BF16 R4, R152.reuse, R156, R4 ;  /* 0x0000009c9804723c */ /* 0x042ff00000041804 */
[C---:B------:R-:W-:Y:S08]  /*cab0*/  HMMA.16816.F32.BF16 R8, R152.reuse, R158, R8 ;  /* 0x0000009e9808723c */ /* 0x040ff00000041808 */
[C---:B--2---:R-:W-:Y:S08]  /*cac0*/  HMMA.16816.F32.BF16 R12, R152.reuse, R136, R12 ;  /* 0x00000088980c723c */ /* 0x044ff0000004180c */
        /* <DEDUP_REMOVED lines=37> */
[----:B------:R1:W1:Y:S10]  /*cd20*/  MUFU.TANH R170, R14 ;  /* 0x0000000e00aa7308 */ /* 0x0002740000002400 */
[----:B------:R1:W1:Y:S01]  /*cd30*/  MUFU.TANH R172, R15 ;  /* 0x0000000f00ac7308 */ /* 0x0002620000002400 */
[C---:B---3--:R-:W-:Y:S01]  /*cd40*/  HMMA.16816.F32.BF16 R20, R176.reuse, R4, R20 ;  /* 0x00000004b014723c */ /* 0x048fe20000041814 */
[----:B-----5:R-:W3:Y:S08]  /*cd50*/  LDSM.16.M88.4 R8, [R191+0x11900] ;  /* 0x01190000bf08783b */ /* 0x020ef00000000200 */
[----:B------:R-:W2:Y:S01]  /*cd60*/  MUFU.TANH R141, R141 ;  /* 0x0000008d008d7308 */ /* 0x000ea20000002400 */
[C---:B------:R-:W-:Y:S03]  /*cd70*/  HMMA.16816.F32.BF16 R24, R176.reuse, R6, R24 ;  /* 0x00000006b018723c */ /* 0x040fe60000041818 */
[----:B------:R-:W-:Y:S02]  /*cd80*/  FMUL.FTZ R5, R18, c[0x0][0x320] ;  /* 0x0000c80012057a20 */ /* 0x000fe40000410000 */
[----:B------:R-:W-:Y:S04]  /*cd90*/  FMUL.FTZ R4, R19, c[0x0][0x320] ;  /* 0x0000c80013047a20 */ /* 0x000fe80000410000 */
[----:B------:R-:W2:Y:S05]  /*cda0*/  MUFU.TANH R0, R0 ;  /* 0x0000000000007308 */ /* 0x000eaa0000002400 */
[----:B-1----:R-:W-:Y:S02]  /*cdb0*/  FMUL.FTZ R14, R21, c[0x0][0x320] ;  /* 0x0000c800150e7a20 */ /* 0x002fe40000410000 */
[----:B------:R-:W-:Y:S03]  /*cdc0*/  IMAD.MOV.U32 R21, RZ, RZ, R210 ;  /* 0x000000ffff157224 */ /* 0x000fe600078e00d2 */
[----:B------:R-:W1:Y:S01]  /*cdd0*/  MUFU.TANH R2, R2 ;  /* 0x0000000200027308 */ /* 0x000e620000002400 */
[----:B------:R-:W-:Y:S01]  /*cde0*/  @P2 MOV R21, R219 ;  /* 0x000000db00152202 */ /* 0x000fe20000000f00 */
[----:B------:R-:W-:Y:S02]  /*cdf0*/  FMUL.FTZ R175, R20, c[0x0][0x320] ;  /* 0x0000c80014af7a20 */ /* 0x000fe40000410000 */
[----:B------:R-:W-:Y:S02]  /*ce00*/  FMUL.FTZ R7, R22, c[0x0][0x320] ;  /* 0x0000c80016077a20 */ /* 0x000fe40000410000 */
[----:B------:R-:W-:Y:S02]  /*ce10*/  FMUL.FTZ R6, R23, c[0x0][0x320] ;  /* 0x0000c80017067a20 */ /* 0x000fe40000410000 */
[----:B------:R-:W-:Y:S02]  /*ce20*/  FMUL.FTZ R15, R24, c[0x0][0x320] ;  /* 0x0000c800180f7a20 */ /* 0x000fe40000410000 */
[----:B------:R-:W1:Y:S01]  /*ce30*/  MUFU.TANH R142, R142 ;  /* 0x0000008e008e7308 */ /* 0x000e620000002400 */
[----:B------:R-:W-:Y:S02]  /*ce40*/  FMUL.FTZ R25, R25, c[0x0][0x320] ;  /* 0x0000c80019197a20 */ /* 0x000fe40000410000 */
[----:B------:R-:W-:Y:S01]  /*ce50*/  FMUL.FTZ R26, R26, c[0x0][0x320] ;  /* 0x0000c8001a1a7a20 */ /* 0x000fe20000410000 */
[C---:B---3--:R-:W-:Y:S03]  /*ce60*/  HMMA.16816.F32.BF16 R28, R176.reuse, R8, R28 ;  /* 0x00000008b01c723c */ /* 0x048fe6000004181c */
[----:B------:R-:W-:Y:S03]  /*ce70*/  FMUL.FTZ R27, R27, c[0x0][0x320] ;  /* 0x0000c8001b1b7a20 */ /* 0x000fe60000410000 */
[----:B------:R-:W3:Y:S01]  /*ce80*/  MUFU.TANH R169, R169 ;  /* 0x000000a900a97308 */ /* 0x000ee20000002400 */
[----:B------:R-:W-:Y:S01]  /*ce90*/  IMAD.SHL.U32 R8, R220, 0x40, RZ ;  /* 0x00000040dc087824 */ /* 0x000fe200078e00ff */
[----:B------:R-:W-:Y:S01]  /*cea0*/  HMMA.16816.F32.BF16 R32, R176, R10, R32 ;  /* 0x0000000ab020723c */ /* 0x000fe20000041820 */
[----:B------:R-:W5:Y:S06]  /*ceb0*/  SHFL.IDX PT, R11, R21, RZ, 0x1c1f ;  /* 0x001c1fff150b7589 */ /* 0x000f6c00000e0000 */
[----:B------:R-:W-:Y:S01]  /*cec0*/  IADD3 R10, -R211, 0x1, -R8 ;  /* 0x00000001d30a7810 */ /* 0x000fe20007ffe908 */
[----:B------:R-:W1:Y:S04]  /*ced0*/  MUFU.TANH R167, R167 ;  /* 0x000000a700a77308 */ /* 0x000e680000002400 */
[----:B------:R-:W-:Y:S04]  /*cee0*/  IADD3 R10, -R203, R10, R194 ;  /* 0x0000000acb0a7210 */ /* 0x000fe80007ffe1c2 */
[----:B------:R-:W-:Y:S01]  /*cef0*/  FMUL.FTZ R153, R28, c[0x0][0x320] ;  /* 0x0000c8001c997a20 */ /* 0x000fe20000410000 */
[C---:B------:R-:W-:Y:S01]  /*cf00*/  IADD3 R16, R10.reuse, c[0x0][0x328], RZ ;  /* 0x0000ca000a107a10 */ /* 0x040fe20007ffe0ff */
[----:B------:R-:W1:Y:S01]  /*cf10*/  MUFU.TANH R12, R12 ;  /* 0x0000000c000c7308 */ /* 0x000e620000002400 */
[----:B------:R-:W-:Y:S01]  /*cf20*/  FMUL.FTZ R29, R29, c[0x0][0x320] ;  /* 0x0000c8001d1d7a20 */ /* 0x000fe20000410000 */
[----:B------:R-:W-:Y:S01]  /*cf30*/  IADD3 R10, R10, UR6, RZ ;  /* 0x000000060a0a7c10 */ /* 0x000fe2000fffe0ff */
[----:B------:R-:W-:Y:S02]  /*cf40*/  FMUL.FTZ R30, R30, c[0x0][0x320] ;  /* 0x0000c8001e1e7a20 */ /* 0x000fe40000410000 */
[----:B------:R-:W-:Y:S02]  /*cf50*/  FMUL.FTZ R31, R31, c[0x0][0x320] ;  /* 0x0000c8001f1f7a20 */ /* 0x000fe40000410000 */
[----:B------:R-:W-:Y:S01]  /*cf60*/  FMUL.FTZ R149, R32, c[0x0][0x320] ;  /* 0x0000c80020957a20 */ /* 0x000fe20000410000 */
[-C--:B-----5:R-:W-:Y:S01]  /*cf70*/  IADD3 R20, R16, R11.reuse, RZ ;  /* 0x0000000b10147210 */ /* 0x0a0fe20007ffe0ff */
[----:B------:R-:W-:Y:S01]  /*cf80*/  FMUL.FTZ R33, R33, c[0x0][0x320] ;  /* 0x0000c80021217a20 */ /* 0x000fe20000410000 */
[----:B------:R-:W1:Y:S01]  /*cf90*/  MUFU.TANH R13, R13 ;  /* 0x0000000d000d7308 */ /* 0x000e620000002400 */
[----:B------:R-:W-:Y:S01]  /*cfa0*/  FMUL.FTZ R34, R34, c[0x0][0x320] ;  /* 0x0000c80022227a20 */ /* 0x000fe20000410000 */
[----:B------:R-:W-:Y:S01]  /*cfb0*/  IADD3 R18, R10, R11, RZ ;  /* 0x0000000b0a127210 */ /* 0x000fe20007ffe0ff */
[----:B------:R-:W-:Y:S07]  /*cfc0*/  FMUL.FTZ R35, R35, c[0x0][0x320] ;  /* 0x0000c80023237a20 */ /* 0x000fee0000410000 */
        /* <DEDUP_REMOVED lines=32> */
.L_x_899:
[----:B------:R-:W-:Y:S04]  /*d1d0*/  MOV R9, c[0x0][0x32c] ;  /* 0x0000cb0000097a02 */ /* 0x000fe80000000f00 */
[----:B------:R-:W-:Y:S11]  /*d1e0*/  ISETP.NE.AND P0, PT, R9, 0x1, PT ;  /* 0x000000010900780c */ /* 0x000ff60003f05270 */
[----:B------:R-:W-:Y:S02]  /*d1f0*/  @!UPT UIADD3 URZ, URZ, URZ, URZ ;  /* 0x0000003f3f3ff290 */ /* 0x000fe4000fffe03f */
[----:B------:R-:W-:Y:S05]  /*d200*/  @P0 IMAD.HI.U32 R9, R11, c[0x0][0x330], RZ ;  /* 0x0000cc000b090a27 */ /* 0x000fea00078e00ff */
[----:B------:R-:W-:Y:S02]  /*d210*/  @P0 SHF.R.U32.HI R11, RZ, c[0x0][0x334], R9 ;  /* 0x0000cd00ff0b0a19 */ /* 0x000fe40000011609 */
.L_x_900:
[----:B------:R-:W-:Y:S05]  /*d220*/  BSYNC B0 ;  /* 0x0000000000007941 */ /* 0x000fea0003800000 */
.L_x_898:
[----:B------:R-:W-:Y:S04]  /*d230*/  IMAD R22, R11, c[0x0][0x32c], -R8 ;  /* 0x0000cb000b167a24 */ /* 0x000fe800078e0a08 */
[----:B------:R-:W-:Y:S05]  /*d240*/  IMAD.IADD R11, R22, 0x1, -R211 ;  /* 0x00000001160b7824 */ /* 0x000fea00078e0ad3 */
[----:B------:R-:W-:Y:S02]  /*d250*/  IADD3 R9, R11, c[0x0][0x32c], RZ ;  /* 0x0000cb000b097a10 */ /* 0x000fe40007ffe0ff */
[----:B------:R-:W-:Y:S02]  /*d260*/  IMNMX R18, R18, R11, !PT ;  /* 0x0000000b12127217 */ /* 0x000fe40007800200 */
[----:B------:R-:W-:Y:S02]  /*d270*/  IMNMX R20, R20, R9, PT ;  /* 0x0000000914147217 */ /* 0x000fe40003800200 */
.L_x_897:
[----:B--234-:R-:W-:Y:S04]  /*d280*/  ISETP.GT.AND P2, PT, R220, -0x1, PT ;  /* 0xffffffffdc00780c */ /* 0x01cfe80003f44270 */
[----:B------:R-:W-:Y:S04]  /*d290*/  ISETP.GT.AND P0, PT, R18, RZ, P2 ;  /* 0x000000ff1200720c */ /* 0x000fe80001704270 */
[----:B------:R-:W-:Y:S04]  /*d2a0*/  ISETP.LT.OR P0, PT, R20, 0x1, P0 ;  /* 0x000000011400780c */ /* 0x000fe80000701670 */
[----:B------:R-:W-:Y:S02]  /*d2b0*/  FSEL R19, R140, -INF , !P0 ;  /* 0xff8000008c137808 */ /* 0x000fe40004000000 */
[----:B------:R-:W-:Y:S04]  /*d2c0*/  ISETP.GT.AND P0, PT, R18, 0x1, P2 ;  /* 0x000000011200780c */ /* 0x000fe80001704270 */
[----:B------:R-:W-:Y:S04]  /*d2d0*/  ISETP.LT.OR P0, PT, R20, 0x2, P0 ;  /* 0x000000021400780c */ /* 0x000fe80000701670 */
[----:B------:R-:W-:Y:S02]  /*d2e0*/  FSEL R17, R141, -INF , !P0 ;  /* 0xff8000008d117808 */ /* 0x000fe40004000000 */
[----:B------:R-:W-:Y:S04]  /*d2f0*/  ISETP.GT.AND P0, PT, R18, 0x8, P2 ;  /* 0x000000081200780c */ /* 0x000fe80001704270 */
[----:B------:R-:W-:Y:S04]  /*d300*/  ISETP.LT.OR P0, PT, R20, 0x9, P0 ;  /* 0x000000091400780c */ /* 0x000fe80000701670 */
[----:B-1----:R-:W-:Y:S02]  /*d310*/  FSEL R11, R142, -INF , !P0 ;  /* 0xff8000008e0b7808 */ /* 0x002fe40004000000 */
[----:B------:R-:W-:Y:S04]  /*d320*/  ISETP.GT.AND P0, PT, R18, 0x9, P2 ;  /* 0x000000091200780c */ /* 0x000fe80001704270 */
[----:B------:R-:W-:Y:S04]  /*d330*/  ISETP.LT.OR P0, PT, R20, 0xa, P0 ;  /* 0x0000000a1400780c */ /* 0x000fe80000701670 */
[----:B------:R-:W-:Y:S02]  /*d340*/  FSEL R9, R143, -INF , !P0 ;  /* 0xff8000008f097808 */ /* 0x000fe40004000000 */
        /* <DEDUP_REMOVED lines=21> */
[----:B------:R-:W-:Y:S01]  /*d4a0*/  ISETP.GT.AND P0, PT, R18, 0x29, P2 ;  /* 0x000000291200780c */ /* 0x000fe20001704270 */
[----:B------:R-:W1:Y:S03]  /*d4b0*/  SHFL.IDX PT, R15, R21, 0x1, 0x1c1f ;  /* 0x003c1f00150f7f89 */ /* 0x000e6600000e0000 */
[----:B------:R-:W-:Y:S04]  /*d4c0*/  ISETP.LT.OR P0, PT, R20, 0x2a, P0 ;  /* 0x0000002a1400780c */ /* 0x000fe80000701670 */
[----:B------:R-:W-:Y:S02]  /*d4d0*/  FSEL R155, R155, -INF , !P0 ;  /* 0xff8000009b9b7808 */ /* 0x000fe40004000000 */
[----:B------:R-:W-:Y:S04]  /*d4e0*/  ISETP.GT.AND P0, PT, R18, 0x30, P2 ;  /* 0x000000301200780c */ /* 0x000fe80001704270 */
[----:B------:R-:W-:Y:S04]  /*d4f0*/  ISETP.LT.OR P0, PT, R20, 0x31, P0 ;  /* 0x000000311400780c */ /* 0x000fe80000701670 */
[----:B------:R-:W-:Y:S02]  /*d500*/  FSEL R153, R153, -INF , !P0 ;  /* 0xff80000099997808 */ /* 0x000fe40004000000 */
[----:B------:R-:W-:Y:S04]  /*d510*/  ISETP.GT.AND P0, PT, R18, 0x31, P2 ;  /* 0x000000311200780c */ /* 0x000fe80001704270 */
[----:B------:R-:W-:Y:S01]  /*d520*/  ISETP.LT.OR P0, PT, R20, 0x32, P0 ;  /* 0x000000321400780c */ /* 0x000fe20000701670 */
[--C-:B-1----:R-:W-:Y:S02]  /*d530*/  IMAD.IADD R16, R16, 0x1, R15.reuse ;  /* 0x0000000110107824 */ /* 0x102fe400078e020f */
[----:B------:R-:W-:Y:S01]  /*d540*/  IMAD.IADD R13, R10, 0x1, R15 ;  /* 0x000000010a0d7824 */ /* 0x000fe200078e020f */
[----:B------:R-:W-:Y:S02]  /*d550*/  FSEL R151, R151, -INF , !P0 ;  /* 0xff80000097977808 */ /* 0x000fe40004000000 */
[----:B------:R-:W-:Y:S04]  /*d560*/  ISETP.GT.AND P0, PT, R18, 0x38, P2 ;  /* 0x000000381200780c */ /* 0x000fe80001704270 */
[----:B------:R-:W-:Y:S04]  /*d570*/  ISETP.LT.OR P0, PT, R20, 0x39, P0 ;  /* 0x000000391400780c */ /* 0x000fe80000701670 */
        /* <DEDUP_REMOVED lines=18> */
.L_x_903:
[----:B------:R-:W-:Y:S04]  /*d6a0*/  MOV R10, c[0x0][0x32c] ;  /* 0x0000cb00000a7a02 */ /* 0x000fe80000000f00 */
[----:B------:R-:W-:Y:S11]  /*d6b0*/  ISETP.NE.AND P0, PT, R10, 0x1, PT ;  /* 0x000000010a00780c */ /* 0x000ff60003f05270 */
[----:B------:R-:W-:Y:S02]  /*d6c0*/  @!UPT UIADD3 URZ, URZ, URZ, URZ ;  /* 0x0000003f3f3ff290 */ /* 0x000fe4000fffe03f */
[----:B------:R-:W-:Y:S05]  /*d6d0*/  @P0 IMAD.HI.U32 R10, R15, c[0x0][0x330], RZ ;  /* 0x0000cc000f0a0a27 */ /* 0x000fea00078e00ff */
[----:B------:R-:W-:Y:S02]  /*d6e0*/  @P0 SHF.R.U32.HI R15, RZ, c[0x0][0x334], R10 ;  /* 0x0000cd00ff0f0a19 */ /* 0x000fe4000001160a */
.L_x_904:
[----:B------:R-:W-:Y:S05]  /*d6f0*/  BSYNC B0 ;  /* 0x0000000000007941 */ /* 0x000fea0003800000 */
.L_x_902:
[----:B------:R-:W-:Y:S04]  /*d700*/  IMAD R8, R15, c[0x0][0x32c], -R8 ;  /* 0x0000cb000f087a24 */ /* 0x000fe800078e0a08 */
[----:B------:R-:W-:Y:S05]  /*d710*/  IMAD.IADD R8, R8, 0x1, -R211 ;  /* 0x0000000108087824 */ /* 0x000fea00078e0ad3 */
[----:B------:R-:W-:Y:S02]  /*d720*/  IADD3 R15, R8, c[0x0][0x32c], RZ ;  /* 0x0000cb00080f7a10 */ /* 0x000fe40007ffe0ff */
[----:B------:R-:W-:Y:S02]  /*d730*/  IMNMX R13, R13, R8, !PT ;  /* 0x000000080d0d7217 */ /* 0x000fe40007800200 */
[----:B------:R-:W-:Y:S02]  /*d740*/  IMNMX R16, R16, R15, PT ;  /* 0x0000000f10107217 */ /* 0x000fe40003800200 */
.L_x_901:
[C---:B------:R-:W-:Y:S01]  /*d750*/  ISETP.GT.AND P0, PT, R13.reuse, RZ, P2 ;  /* 0x000000ff0d00720c */ /* 0x040fe20001704270 */
[----:B------:R-:W-:Y:S04]  /*d760*/  DEPBAR.LE SB0, 0x2 ;  /* 0x000080800000791a */ /* 0x000fe80000000000 */
[----:B------:R-:W-:Y:S01]  /*d770*/  BAR.SYNC.DEFER_BLOCKING 0x0 ;  /* 0x0000000000007b1d */ /* 0x000fe20000010000 */
[----:B------:R-:W-:Y:S01]  /*d780*/  ISETP.LT.OR P0, PT, R16, 0x1, P0 ;  /* 0x000000011000780c */ /* 0x000fe20000701670 */
[----:B------:R-:W-:Y:S01]  /*d790*/  UIADD3 UR7, UR5, 0x1, URZ ;  /* 0x0000000105077890 */ /* 0x000fe2000fffe03f */
[C---:B------:R-:W-:Y:S01]  /*d7a0*/  ISETP.GT.AND P1, PT, R13.reuse, 0x38, P2 ;  /* 0x000000380d00780c */ /* 0x040fe20001724270 */
        /* <DEDUP_REMOVED lines=16> */
[C---:B------:R-:W-:Y:S02]  /*d8b0*/  ISETP.LT.OR P0, PT, R16.reuse, 0xa, P0 ;  /* 0x0000000a1000780c */ /* 0x040fe40000701670 */
        /* <DEDUP_REMOVED lines=27> */
[----:B------:R-:W-:Y:S01]  /*da70*/  FMNMX.FTZ R7, R12, R3, !PT ;  /* 0x000000030c077209 */ /* 0x000fe20007810000 */
[----:B------:R-:W1:Y:S01]  /*da80*/  SHFL.BFLY PT, R5, R0, 0x2, 0x1f ;  /* 0x0c401f0000057f89 */ /* 0x000e6200000e0000 */
[C---:B------:R-:W-:Y:S02]  /*da90*/  ISETP.GT.AND P0, PT, R13.reuse, 0x21, P2 ;  /* 0x000000210d00780c */ /* 0x040fe40001704270 */
[----:B------:R-:W-:Y:S02]  /*daa0*/  FMNMX.FTZ R7, R10, R7, !PT ;  /* 0x000000070a077209 */ /* 0x000fe40007810000 */
[----:B------:R-:W-:Y:S02]  /*dab0*/  ISETP.LT.OR P0, PT, R16, 0x22, P0 ;  /* 0x000000221000780c */ /* 0x000fe40000701670 */
[----:B------:R-:W-:Y:S02]  /*dac0*/  FMNMX.FTZ R7, R136, R7, !PT ;  /* 0x0000000788077209 */ /* 0x000fe40007810000 */
[----:B------:R-:W-:Y:S02]  /*dad0*/  FSEL R176, R6, -INF , !P0 ;  /* 0xff80000006b07808 */ /* 0x000fe40004000000 */
[----:B------:R-:W-:Y:S02]  /*dae0*/  FMNMX.FTZ R7, R8, R7, !PT ;  /* 0x0000000708077209 */ /* 0x000fe40007810000 */
        /* <DEDUP_REMOVED lines=59> */
[----:B------:R-:W-:Y:S01]  /*dea0*/  MUFU.EX2 R158, R158 ;  /* 0x0000009e009e7308 */ /* 0x000fe20000000800 */
[----:B------:R-:W-:Y:S01]  /*deb0*/  FSEL R4, R0, RZ, P0 ;  /* 0x000000ff00047208 */ /* 0x000fe20000000000 */
[--C-:B------:R-:W-:Y:S01]  /*dec0*/  FFMA.FTZ R175, R175, c[0x0][0x2d0], -R152.reuse ;  /* 0x0000b400afaf7a23 */ /* 0x100fe20000010898 */
[----:B------:R-:W-:Y:S01]  /*ded0*/  FSEL R145, R145, RZ, P0 ;  /* 0x000000ff91917208 */ /* 0x000fe20000000000 */
[--C-:B------:R-:W-:Y:S02]  /*dee0*/  FFMA.FTZ R180, R179, c[0x0][0x2d0], -R152.reuse ;  /* 0x0000b400b3b47a23 */ /* 0x100fe40000010898 */
[----:B------:R-:W-:Y:S02]  /*def0*/  FADD.FTZ R4, -R4, R3 ;  /* 0x0000000304047221 */ /* 0x000fe40000010100 */
[--C-:B------:R-:W-:Y:S02]  /*df00*/  FFMA.FTZ R165, R12, c[0x0][0x2d0], -R145.reuse ;  /* 0x0000b4000ca57a23 */ /* 0x100fe40000010891 */
[----:B------:R-:W1:Y:S01]  /*df10*/  LDSM.16.MT88.4 R12, [R135+UR4+0x100] ;  /* 0x00010004870c783b */ /* 0x000e620008004200 */
[--C-:B------:R-:W-:Y:S01]  /*df20*/  FFMA.FTZ R164, R10, c[0x0][0x2d0], -R145.reuse ;  /* 0x0000b4000aa47a23 */ /* 0x100fe20000010891 */
[----:B------:R-:W3:Y:S01]  /*df30*/  MUFU.EX2 R159, R159 ;  /* 0x0000009f009f7308 */ /* 0x000ee20000000800 */
[--C-:B------:R-:W-:Y:S01]  /*df40*/  FFMA.FTZ R160, R136, c[0x0][0x2d0], -R145.reuse ;  /* 0x0000b40088a07a23 */ /* 0x100fe20000010891 */
[----:B--2---:R-:W-:Y:S01]  /*df50*/  F2FP.BF16.PACK_AB R136, R161, R162 ;  /* 0x000000a2a188723e */ /* 0x004fe200000010ff */
[--C-:B------:R-:W-:Y:S02]  /*df60*/  FFMA.FTZ R163, R8, c[0x0][0x2d0], -R145.reuse ;  /* 0x0000b40008a37a23 */ /* 0x100fe40000010891 */
[----:B------:R-:W-:Y:S01]  /*df70*/  FMUL.FTZ R3, R4, c[0x0][0x2d0] ;  /* 0x0000b40004037a20 */ /* 0x000fe20000410000 */
[----:B------:R-:W-:Y:S01]  /*df80*/  IADD3 R4, R135, UR4, RZ ;  /* 0x0000000487047c10 */ /* 0x000fe2000fffe0ff */
[--C-:B------:R-:W-:Y:S02]  /*df90*/  FFMA.FTZ R173, R140, c[0x0][0x2d0], -R145.reuse ;  /* 0x0000b4008cad7a23 */ /* 0x100fe40000010891 */
[--C-:B------:R-:W-:Y:S01]  /*dfa0*/  FFMA.FTZ R181, R154, c[0x0][0x2d0], -R145.reuse ;  /* 0x0000b4009ab57a23 */ /* 0x100fe20000010891 */
[----:B------:R-:W2:Y:S01]  /*dfb0*/  MUFU.EX2 R132, R132 ;  /* 0x0000008400847308 */ /* 0x000ea20000000800 */
[----:B------:R-:W-:Y:S01]  /*dfc0*/  IADD3 R156, R187, R4, RZ ;  /* 0x00000004bb9c7210 */ /* 0x000fe20007ffe0ff */
[--C-:B------:R-:W-:Y:S02]  /*dfd0*/  FFMA.FTZ R228, R150, c[0x0][0x2d0], -R145.reuse ;  /* 0x0000b40096e47a23 */ /* 0x100fe40000010891 */
[--C-:B------:R-:W-:Y:S02]  /*dfe0*/  FFMA.FTZ R229, R148, c[0x0][0x2d0], -R145.reuse ;  /* 0x0000b40094e57a23 */ /* 0x100fe40000010891 */
[----:B------:R-:W4:Y:S01]  /*dff0*/  LDSM.16.MT88.4 R20, [R156+0x100] ;  /* 0x000100009c14783b */ /* 0x000f220000004200 */
[--C-:B------:R-:W-:Y:S02]  /*e000*/  FFMA.FTZ R230, R146, c[0x0][0x2d0], -R145.reuse ;  /* 0x0000b40092e67a23 */ /* 0x100fe40000010891 */
[--C-:B------:R-:W-:Y:S01]  /*e010*/  FFMA.FTZ R170, R170, c[0x0][0x2d0], -R145.reuse ;  /* 0x0000b400aaaa7a23 */ /* 0x100fe20000010891 */
[----:B------:R-:W-:Y:S01]  /*e020*/  MUFU.EX2 R165, R165 ;  /* 0x000000a500a57308 */ /* 0x000fe20000000800 */
[--C-:B------:R-:W-:Y:S02]  /*e030*/  FFMA.FTZ R171, R172, c[0x0][0x2d0], -R145.reuse ;  /* 0x0000b400acab7a23 */ /* 0x100fe40000010891 */
[--C-:B------:R-:W-:Y:S01]  /*e040*/  FFMA.FTZ R172, R142, c[0x0][0x2d0], -R145.reuse ;  /* 0x0000b4008eac7a23 */ /* 0x100fe20000010891 */
[----:B---3--:R-:W-:Y:S01]  /*e050*/  F2FP.BF16.PACK_AB R138, R159, R158 ;  /* 0x0000009e9f8a723e */ /* 0x008fe200000010ff */
[----:B------:R-:W-:Y:S01]  /*e060*/  LDSM.16.MT88.4 R140, [R134+UR4+0x2900] ;  /* 0x00290004868c783b */ /* 0x000fe20008004200 */
[--C-:B------:R-:W-:Y:S02]  /*e070*/  FFMA.FTZ R177, R177, c[0x0][0x2d0], -R152.reuse ;  /* 0x0000b400b1b17a23 */ /* 0x100fe40000010898 */
[--C-:B------:R-:W-:Y:S02]  /*e080*/  FFMA.FTZ R178, R178, c[0x0][0x2d0], -R145.reuse ;  /* 0x0000b400b2b27a23 */ /* 0x100fe40000010891 */
[----:B------:R-:W3:Y:S01]  /*e090*/  MUFU.EX2 R164, R164 ;  /* 0x000000a400a47308 */ /* 0x000ee20000000800 */
[--C-:B------:R-:W-:Y:S02]  /*e0a0*/  FFMA.FTZ R179, R176, c[0x0][0x2d0], -R145.reuse ;  /* 0x0000b400b0b37a23 */ /* 0x100fe40000010891 */
[----:B------:R-:W-:Y:S01]  /*e0b0*/  LDSM.16.MT88.4 R148, [R135+UR4+0x3900] ;  /* 0x003900048794783b */ /* 0x000fe20008004200 */
        /* <DEDUP_REMOVED lines=12> */
[----:B---3--:R-:W-:Y:S01]  /*e180*/  F2FP.BF16.PACK_AB R137, R164, R165 ;  /* 0x000000a5a489723e */ /* 0x008fe200000010ff */
[C---:B------:R-:W-:Y:S02]  /*e190*/  FMUL.FTZ R36, R132.reuse, R36 ;  /* 0x0000002484247220 */ /* 0x040fe40000410000 */
[C---:B------:R-:W-:Y:S02]  /*e1a0*/  FMUL.FTZ R37, R132.reuse, R37 ;  /* 0x0000002584257220 */ /* 0x040fe40000410000 */
[--C-:B------:R-:W-:Y:S01]  /*e1b0*/  FFMA.FTZ R176, R153, c[0x0][0x2d0], -R152.reuse ;  /* 0x0000b40099b07a23 */ /* 0x100fe20000010898 */
[----:B------:R-:W3:Y:S01]  /*e1c0*/  MUFU.EX2 R3, R3 ;  /* 0x0000000300037308 */ /* 0x000ee20000000800 */
[----:B------:R-:W-:Y:S02]  /*e1d0*/  FFMA.FTZ R152, R147, c[0x0][0x2d0], -R152 ;  /* 0x0000b40093987a23 */ /* 0x000fe40000010898 */
[C---:B------:R-:W-:Y:S02]  /*e1e0*/  FMUL.FTZ R40, R132.reuse, R40 ;  /* 0x0000002884287220 */ /* 0x040fe40000410000 */
[C---:B------:R-:W-:Y:S02]  /*e1f0*/  FMUL.FTZ R41, R132.reuse, R41 ;  /* 0x0000002984297220 */ /* 0x040fe40000410000 */
[C---:B------:R-:W-:Y:S02]  /*e200*/  FMUL.FTZ R44, R132.reuse, R44 ;  /* 0x0000002c842c7220 */ /* 0x040fe40000410000 */
[C---:B------:R-:W-:Y:S01]  /*e210*/  FMUL.FTZ R45, R132.reuse, R45 ;  /* 0x0000002d842d7220 */ /* 0x040fe20000410000 */
[----:B------:R5:W-:Y:S01]  /*e220*/  MUFU.EX2 R192, R152 ;  /* 0x0000009800c07308 */ /* 0x000be20000000800 */
[C---:B------:R-:W-:Y:S02]  /*e230*/  FMUL.FTZ R48, R132.reuse, R48 ;  /* 0x0000003084307220 */ /* 0x040fe40000410000 */
[C---:B------:R-:W-:Y:S01]  /*e240*/  FMUL.FTZ R49, R132.reuse, R49 ;  /* 0x0000003184317220 */ /* 0x040fe20000410000 */
[----:B--2---:R-:W-:Y:S01]  /*e250*/  F2FP.BF16.PACK_AB R139, R163, R160 ;  /* 0x000000a0a38b723e */ /* 0x004fe200000010ff */
[C---:B------:R-:W-:Y:S02]  /*e260*/  FMUL.FTZ R52, R132.reuse, R52 ;  /* 0x0000003484347220 */ /* 0x040fe40000410000 */
[C---:B------:R-:W-:Y:S02]  /*e270*/  FMUL.FTZ R53, R132.reuse, R53 ;  /* 0x0000003584357220 */ /* 0x040fe40000410000 */
[C---:B------:R-:W-:Y:S01]  /*e280*/  FMUL.FTZ R56, R132.reuse, R56 ;  /* 0x0000003884387220 */ /* 0x040fe20000410000 */
[----:B------:R-:W-:Y:S01]  /*e290*/  MUFU.EX2 R166, R166 ;  /* 0x000000a600a67308 */ /* 0x000fe20000000800 */
[C---:B------:R-:W-:Y:S02]  /*e2a0*/  FMUL.FTZ R57, R132.reuse, R57 ;  /* 0x0000003984397220 */ /* 0x040fe40000410000 */
[C---:B------:R-:W-:Y:S02]  /*e2b0*/  FMUL.FTZ R60, R132.reuse, R60 ;  /* 0x0000003c843c7220 */ /* 0x040fe40000410000 */
[C---:B---3--:R-:W-:Y:S02]  /*e2c0*/  FMUL.FTZ R6, R3.reuse, R130 ;  /* 0x0000008203067220 */ /* 0x048fe40000410000 */
[C---:B------:R-:W-:Y:S02]  /*e2d0*/  FMUL.FTZ R7, R3.reuse, R131 ;  /* 0x0000008303077220 */ /* 0x040fe40000410000 */
[----:B------:R-:W-:Y:S01]  /*e2e0*/  LDSM.16.MT88.4 R128, [R156+0x2900] ;  /* 0x002900009c80783b */ /* 0x000fe20000004200 */
[C---:B------:R-:W-:Y:S01]  /*e2f0*/  FMUL.FTZ R10, R3.reuse, R126 ;  /* 0x0000007e030a7220 */ /* 0x040fe20000410000 */
[----:B------:R-:W2:Y:S01]  /*e300*/  MUFU.EX2 R167, R167 ;  /* 0x000000a700a77308 */ /* 0x000ea20000000800 */
[C---:B------:R-:W-:Y:S02]  /*e310*/  FMUL.FTZ R11, R3.reuse, R127 ;  /* 0x0000007f030b7220 */ /* 0x040fe40000410000 */
[C---:B-1----:R-:W-:Y:S03]  /*e320*/  HMMA.16816.F32.BF16 R4, R136.reuse, R12, R4 ;  /* 0x0000000c8804723c */ /* 0x042fe60000041804 */
[----:B------:R-:W-:Y:S02]  /*e330*/  LDSM.16.MT88.4 R124, [R135+UR4+0x2900] ;  /* 0x00290004877c783b */ /* 0x000fe40008004200 */
[C---:B------:R-:W-:Y:S02]  /*e340*/  FMUL.FTZ R18, R3.reuse, R118 ;  /* 0x0000007603127220 */ /* 0x040fe40000410000 */
[C---:B------:R-:W-:Y:S01]  /*e350*/  FMUL.FTZ R12, R132.reuse, R120 ;  /* 0x00000078840c7220 */ /* 0x040fe20000410000 */
[C---:B------:R-:W-:Y:S01]  /*e360*/  HMMA.16816.F32.BF16 R8, R136.reuse, R14, R8 ;  /* 0x0000000e8808723c */ /* 0x040fe20000041808 */
[----:B------:R-:W-:Y:S02]  /*e370*/  MUFU.EX2 R168, R168 ;  /* 0x000000a800a87308 */ /* 0x000fe40000000800 */
[----:B-----5:R-:W-:Y:S01]  /*e380*/  LDSM.16.MT88.4 R152, [R156+0x3900] ;  /* 0x003900009c98783b */ /* 0x020fe20000004200 */
        /* <DEDUP_REMOVED lines=9> */
[C---:B----4-:R-:W-:Y:S01]  /*e420*/  HMMA.16816.F32.BF16 R12, R136.reuse, R20, R12 ;  /* 0x00000014880c723c */ /* 0x050fe2000004180c */
[----:B------:R-:W1:Y:S02]  /*e430*/  LDSM.16.MT88.4 R120, [R157+0x100] ;  /* 0x000100009d78783b */ /* 0x000e640000004200 */
[C---:B------:R-:W-:Y:S01]  /*e440*/  FMUL.FTZ R35, R3.reuse, R103 ;  /* 0x0000006703237220 */ /* 0x040fe20000410000 */
[----:B------:R-:W-:Y:S01]  /*e450*/  MUFU.EX2 R170, R170 ;  /* 0x000000aa00aa7308 */ /* 0x000fe20000000800 */
[C---:B------:R-:W-:Y:S02]  /*e460*/  FMUL.FTZ R38, R3.reuse, R38 ;  /* 0x0000002603267220 */ /* 0x040fe40000410000 */
[C---:B------:R-:W-:Y:S01]  /*e470*/  FMUL.FTZ R20, R132.reuse, R112 ;  /* 0x0000007084147220 */ /* 0x040fe20000410000 */
[C---:B------:R-:W-:Y:S01]  /*e480*/  HMMA.16816.F32.BF16 R16, R136.reuse, R22, R16 ;  /* 0x000000168810723c */ /* 0x040fe20000041810 */
[----:B------:R-:W-:Y:S03]  /*e490*/  LDSM.16.MT88.4 R100, [R134+UR4+0x2100] ;  /* 0x002100048664783b */ /* 0x000fe60008004200 */
[C---:B------:R-:W-:Y:S02]  /*e4a0*/  FMUL.FTZ R21, R132.reuse, R113 ;  /* 0x0000007184157220 */ /* 0x040fe40000410000 */
[C---:B------:R-:W-:Y:S01]  /*e4b0*/  FMUL.FTZ R39, R3.reuse, R39 ;  /* 0x0000002703277220 */ /* 0x040fe20000410000 */
[----:B------:R-:W3:Y:S01]  /*e4c0*/  MUFU.EX2 R171, R171 ;  /* 0x000000ab00ab7308 */ /* 0x000ee20000000800 */
[C---:B------:R-:W-:Y:S01]  /*e4d0*/  FMUL.FTZ R22, R3.reuse, R114 ;  /* 0x0000007203167220 */ /* 0x040fe20000410000 */
[----:B------:R-:W-:Y:S03]  /*e4e0*/  LDSM.16.MT88.4 R108, [R157+0x2100] ;  /* 0x002100009d6c783b */ /* 0x000fe60000004200 */
[C---:B------:R-:W-:Y:S02]  /*e4f0*/  FMUL.FTZ R23, R3.reuse, R115 ;  /* 0x0000007303177220 */ /* 0x040fe40000410000 */
[C---:B------:R-:W-:Y:S02]  /*e500*/  FMUL.FTZ R42, R3.reuse, R42 ;  /* 0x0000002a032a7220 */ /* 0x040fe40000410000 */
[C---:B------:R-:W-:Y:S01]  /*e510*/  FMUL.FTZ R43, R3.reuse, R43 ;  /* 0x0000002b032b7220 */ /* 0x040fe20000410000 */
[----:B------:R-:W4:Y:S01]  /*e520*/  LDSM.16.MT88.4 R112, [R135+UR4+0x2100] ;  /* 0x002100048770783b */ /* 0x000f220008004200 */
[C---:B------:R-:W-:Y:S01]  /*e530*/  FMUL.FTZ R46, R3.reuse, R46 ;  /* 0x0000002e032e7220 */ /* 0x040fe20000410000 */
[C---:B------:R-:W-:Y:S01]  /*e540*/  HMMA.16816.F32.BF16 R20, R136.reuse, R28, R20 ;  /* 0x0000001c8814723c */ /* 0x040fe20000041814 */
[----:B------:R-:W-:Y:S02]  /*e550*/  MUFU.EX2 R172, R172 ;  /* 0x000000ac00ac7308 */ /* 0x000fe40000000800 */
[C---:B------:R-:W-:Y:S02]  /*e560*/  FMUL.FTZ R47, R3.reuse, R47 ;  /* 0x0000002f032f7220 */ /* 0x040fe40000410000 */
[C---:B------:R-:W-:Y:S02]  /*e570*/  FMUL.FTZ R50, R3.reuse, R50 ;  /* 0x0000003203327220 */ /* 0x040fe40000410000 */
[C---:B------:R-:W-:Y:S01]  /*e580*/  FMUL.FTZ R28, R132.reuse, R104 ;  /* 0x00000068841c7220 */ /* 0x040fe20000410000 */
[C---:B------:R-:W-:Y:S03]  /*e590*/  HMMA.16816.F32.BF16 R24, R136.reuse, R30, R24 ;  /* 0x0000001e8818723c */ /* 0x040fe60000041818 */
[----:B------:R-:W5:Y:S01]  /*e5a0*/  MUFU.EX2 R173, R173 ;  /* 0x000000ad00ad7308 */ /* 0x000f620000000800 */
        /* <DEDUP_REMOVED lines=10> */
[----:B------:R-:W1:Y:S01]  /*e650*/  MUFU.EX2 R180, R180 ;  /* 0x000000b400b47308 */ /* 0x000e620000000800 */
[C---:B------:R-:W-:Y:S02]  /*e660*/  FMUL.FTZ R59, R3.reuse, R59 ;  /* 0x0000003b033b7220 */ /* 0x040fe40000410000 */
[C---:B------:R-:W-:Y:S01]  /*e670*/  FMUL.FTZ R61, R132.reuse, R61 ;  /* 0x0000003d843d7220 */ /* 0x040fe20000410000 */
[C---:B------:R-:W-:Y:S01]  /*e680*/  HMMA.16816.F32.BF16 R32, R136.reuse, R122, R32 ;  /* 0x0000007a8820723c */ /* 0x040fe20000041820 */
[----:B------:R-:W-:Y:S03]  /*e690*/  LDSM.16.MT88.4 R120, [R134+UR4+0x900] ;  /* 0x000900048678783b */ /* 0x000fe60008004200 */
[C---:B------:R-:W-:Y:S02]  /*e6a0*/  FMUL.FTZ R62, R3.reuse, R62 ;  /* 0x0000003e033e7220 */ /* 0x040fe40000410000 */
[C---:B------:R-:W-:Y:S01]  /*e6b0*/  FMUL.FTZ R63, R3.reuse, R63 ;  /* 0x0000003f033f7220 */ /* 0x040fe20000410000 */
[----:B------:R-:W-:Y:S01]  /*e6c0*/  MUFU.EX2 R177, R177 ;  /* 0x000000b100b17308 */ /* 0x000fe20000000800 */
[C---:B----4-:R-:W-:Y:S04]  /*e6d0*/  HMMA.16816.F32.BF16 R36, R136.reuse, R112, R36 ;  /* 0x000000708824723c */ /* 0x050fe80000041824 */
[C---:B------:R-:W-:Y:S02]  /*e6e0*/  FMUL.FTZ R64, R132.reuse, R64 ;  /* 0x0000004084407220 */ /* 0x040fe40000410000 */
[C---:B------:R-:W-:Y:S02]  /*e6f0*/  FMUL.FTZ R65, R132.reuse, R65 ;  /* 0x0000004184417220 */ /* 0x040fe40000410000 */
[C---:B------:R-:W-:Y:S01]  /*e700*/  HMMA.16816.F32.BF16 R40, R136.reuse, R114, R40 ;  /* 0x000000728828723c */ /* 0x040fe20000041828 */
[----:B------:R-:W-:Y:S01]  /*e710*/  LDSM.16.MT88.4 R112, [R135+UR4+0x900] ;  /* 0x000900048770783b */ /* 0x000fe20008004200 */
[----:B------:R-:W4:Y:S02]  /*e720*/  MUFU.EX2 R182, R182 ;  /* 0x000000b600b67308 */ /* 0x000f240000000800 */
[C---:B------:R-:W-:Y:S02]  /*e730*/  FMUL.FTZ R66, R3.reuse, R66 ;  /* 0x0000004203427220 */ /* 0x040fe40000410000 */
[C---:B------:R-:W-:Y:S02]  /*e740*/  FMUL.FTZ R67, R3.reuse, R67 ;  /* 0x0000004303437220 */ /* 0x040fe40000410000 */
[C---:B------:R-:W-:Y:S01]  /*e750*/  FMUL.FTZ R68, R132.reuse, R68 ;  /* 0x0000004484447220 */ /* 0x040fe20000410000 */
[C---:B--2---:R-:W-:Y:S03]  /*e760*/  HMMA.16816.F32.BF16 R44, R136.reuse, R104, R44 ;  /* 0x00000068882c723c */ /* 0x044fe6000004182c */
[----:B------:R-:W-:Y:S01]  /*e770*/  MUFU.EX2 R178, R178 ;  /* 0x000000b200b27308 */ /* 0x000fe20000000800 */
[C---:B------:R-:W-:Y:S02]  /*e780*/  FMUL.FTZ R69, R132.reuse, R69 ;  /* 0x0000004584457220 */ /* 0x040fe40000410000 */
[C---:B------:R-:W-:Y:S02]  /*e790*/  FMUL.FTZ R70, R3.reuse, R70 ;  /* 0x0000004603467220 */ /* 0x040fe40000410000 */
[C---:B------:R-:W-:Y:S01]  /*e7a0*/  FMUL.FTZ R71, R3.reuse, R71 ;  /* 0x0000004703477220 */ /* 0x040fe20000410000 */
[C---:B------:R-:W-:Y:S01]  /*e7b0*/  HMMA.16816.F32.BF16 R48, R136.reuse, R106, R48 ;  /* 0x0000006a8830723c */ /* 0x040fe20000041830 */
[----:B------:R-:W2:Y:S03]  /*e7c0*/  LDSM.16.MT88.4 R104, [R135+UR4+0x4100] ;  /* 0x004100048768783b */ /* 0x000ea60008004200 */
[----:B------:R-:W1:Y:S01]  /*e7d0*/  MUFU.EX2 R179, R179 ;  /* 0x000000b300b37308 */ /* 0x000e620000000800 */
[C---:B------:R-:W-:Y:S02]  /*e7e0*/  FMUL.FTZ R72, R132.reuse, R72 ;  /* 0x0000004884487220 */ /* 0x040fe40000410000 */
[C---:B------:R-:W-:Y:S01]  /*e7f0*/  FMUL.FTZ R73, R132.reuse, R73 ;  /* 0x0000004984497220 */ /* 0x040fe20000410000 */
[C---:B------:R-:W-:Y:S04]  /*e800*/  HMMA.16816.F32.BF16 R52, R136.reuse, R100, R52 ;  /* 0x000000648834723c */ /* 0x040fe80000041834 */
[C---:B------:R-:W-:Y:S02]  /*e810*/  FMUL.FTZ R74, R3.reuse, R74 ;  /* 0x0000004a034a7220 */ /* 0x040fe40000410000 */
[----:B------:R-:W-:Y:S01]  /*e820*/  MUFU.EX2 R181, R181 ;  /* 0x000000b500b57308 */ /* 0x000fe20000000800 */
        /* <DEDUP_REMOVED lines=18> */
[C---:B------:R-:W-:Y:S02]  /*e950*/  FMUL.FTZ R84, R132.reuse, R84 ;  /* 0x0000005484547220 */ /* 0x040fe40000410000 */
[C---:B------:R-:W-:Y:S01]  /*e960*/  FMUL.FTZ R85, R132.reuse, R85 ;  /* 0x0000005584557220 */ /* 0x040fe20000410000 */
[C---:B------:R-:W-:Y:S01]  /*e970*/  HMMA.16816.F32.BF16 R72, R136.reuse, R106, R72 ;  /* 0x0000006a8848723c */ /* 0x040fe20000041848 */
[----:B------:R-:W2:Y:S03]  /*e980*/  LDSM.16.MT88.4 R104, [R157+0x4100] ;  /* 0x004100009d68783b */ /* 0x000ea60000004200 */
[C---:B------:R-:W-:Y:S02]  /*e990*/  FMUL.FTZ R86, R3.reuse, R86 ;  /* 0x0000005603567220 */ /* 0x040fe40000410000 */
[----:B------:R-:W-:Y:S01]  /*e9a0*/  FMUL.FTZ R87, R3, R87 ;  /* 0x0000005703577220 */ /* 0x000fe20000410000 */
[----:B------:R-:W-:Y:S01]  /*e9b0*/  MUFU.EX2 R228, R228 ;  /* 0x000000e400e47308 */ /* 0x000fe20000000800 */
[C---:B-1----:R-:W-:Y:S04]  /*e9c0*/  HMMA.16816.F32.BF16 R76, R136.reuse, R100, R76 ;  /* 0x00000064884c723c */ /* 0x042fe8000004184c */
[C---:B------:R-:W-:Y:S02]  /*e9d0*/  FMUL.FTZ R88, R132.reuse, R88 ;  /* 0x0000005884587220 */ /* 0x040fe40000410000 */
[C---:B------:R-:W-:Y:S01]  /*e9e0*/  FMUL.FTZ R89, R132.reuse, R89 ;  /* 0x0000005984597220 */ /* 0x040fe20000410000 */
[----:B------:R-:W-:Y:S01]  /*e9f0*/  F2FP.BF16.PACK_AB R100, R167, R166 ;  /* 0x000000a6a764723e */ /* 0x000fe200000010ff */
[C---:B------:R-:W-:Y:S01]  /*ea00*/  HMMA.16816.F32.BF16 R80, R136.reuse, R102, R80 ;  /* 0x000000668850723c */ /* 0x040fe20000041850 */
[----:B------:R-:W-:Y:S03]  /*ea10*/  MUFU.EX2 R229, R229 ;  /* 0x000000e500e57308 */ /* 0x000fe60000000800 */
[----:B------:R-:W-:Y:S01]  /*ea20*/  FMUL.FTZ R90, R3, R90 ;  /* 0x0000005a035a7220 */ /* 0x000fe20000410000 */
[----:B---3--:R-:W-:Y:S01]  /*ea30*/  F2FP.BF16.PACK_AB R101, R171, R170 ;  /* 0x000000aaab65723e */ /* 0x008fe200000010ff */
[----:B------:R-:W-:Y:S01]  /*ea40*/  FMUL.FTZ R91, R3, R91 ;  /* 0x0000005b035b7220 */ /* 0x000fe20000410000 */
[----:B------:R-:W-:Y:S01]  /*ea50*/  F2FP.BF16.PACK_AB R102, R169, R168 ;  /* 0x000000a8a966723e */ /* 0x000fe200000010ff */
[C---:B----4-:R-:W-:Y:S03]  /*ea60*/  HMMA.16816.F32.BF16 R84, R136.reuse, R108, R84 ;  /* 0x0000006c8854723c */ /* 0x050fe60000041854 */
[----:B------:R-:W-:Y:S01]  /*ea70*/  MUFU.EX2 R230, R230 ;  /* 0x000000e600e67308 */ /* 0x000fe20000000800 */
[C---:B------:R-:W-:Y:S01]  /*ea80*/  FMUL.FTZ R92, R132.reuse, R92 ;  /* 0x0000005c845c7220 */ /* 0x040fe20000410000 */
[----:B-----5:R-:W-:Y:S01]  /*ea90*/  F2FP.BF16.PACK_AB R103, R173, R172 ;  /* 0x000000acad67723e */ /* 0x020fe200000010ff */
[C---:B------:R-:W-:Y:S02]  /*eaa0*/  FMUL.FTZ R93, R132.reuse, R93 ;  /* 0x0000005d845d7220 */ /* 0x040fe40000410000 */
[C---:B------:R-:W-:Y:S01]  /*eab0*/  HMMA.16816.F32.BF16 R88, R136.reuse, R110, R88 ;  /* 0x0000006e8858723c */ /* 0x040fe20000041858 */
[----:B------:R-:W1:Y:S03]  /*eac0*/  LDSM.16.MT88.4 R108, [R157+0x900] ;  /* 0x000900009d6c783b */ /* 0x000e660000004200 */
[C---:B------:R-:W-:Y:S02]  /*ead0*/  FMUL.FTZ R94, R3.reuse, R94 ;  /* 0x0000005e035e7220 */ /* 0x040fe40000410000 */
[C---:B------:R-:W-:Y:S02]  /*eae0*/  FMUL.FTZ R95, R3.reuse, R95 ;  /* 0x0000005f035f7220 */ /* 0x040fe40000410000 */
[C---:B------:R-:W-:Y:S04]  /*eaf0*/  FMUL.FTZ R96, R132.reuse, R96 ;  /* 0x0000006084607220 */ /* 0x040fe80000410000 */
[----:B------:R-:W-:Y:S01]  /*eb00*/  FMUL.FTZ R97, R132, R97 ;  /* 0x0000006184617220 */ /* 0x000fe20000410000 */
[C---:B--2---:R-:W-:Y:S03]  /*eb10*/  HMMA.16816.F32.BF16 R92, R136.reuse, R104, R92 ;  /* 0x00000068885c723c */ /* 0x044fe6000004185c */
[C---:B------:R-:W-:Y:S02]  /*eb20*/  FMUL.FTZ R98, R3.reuse, R98 ;  /* 0x0000006203627220 */ /* 0x040fe40000410000 */
[C---:B------:R-:W-:Y:S02]  /*eb30*/  FMUL.FTZ R99, R3.reuse, R99 ;  /* 0x0000006303637220 */ /* 0x040fe40000410000 */
[--C-:B------:R-:W-:Y:S02]  /*eb40*/  FFMA.FTZ R174, R174, c[0x0][0x2d0], -R145.reuse ;  /* 0x0000b400aeae7a23 */ /* 0x100fe40000010891 */
[----:B------:R-:W-:Y:S03]  /*eb50*/  FFMA.FTZ R145, R144, c[0x0][0x2d0], -R145 ;  /* 0x0000b40090917a23 */ /* 0x000fe60000010891 */
[----:B------:R-:W-:Y:S01]  /*eb60*/  HMMA.16816.F32.BF16 R96, R136, R106, R96 ;  /* 0x0000006a8860723c */ /* 0x000fe20000041860 */
[----:B------:R-:W2:Y:S01]  /*eb70*/  LDSM.16.MT88.4 R104, [R157+0x2900] ;  /* 0x002900009d68783b */ /* 0x000ea20000004200 */
[----:B------:R3:W-:Y:S01]  /*eb80*/  MUFU.EX2 R231, R145 ;  /* 0x0000009100e77308 */ /* 0x0007e20000000800 */
[----:B------:R-:W-:Y:S02]  /*eb90*/  FFMA.FTZ R165, R3, R216, R165 ;  /* 0x000000d803a57223 */ /* 0x000fe400000100a5 */
[----:B------:R-:W-:Y:S01]  /*eba0*/  FFMA.FTZ R162, R132, R217, R162 ;  /* 0x000000d984a27223 */ /* 0x000fe200000100a2 */
[----:B------:R-:W-:Y:S01]  /*ebb0*/  MOV R132, R2 ;  /* 0x0000000200847202 */ /* 0x000fe20000000f00 */
[----:B------:R-:W-:Y:S01]  /*ebc0*/  FADD.FTZ R165, R164, R165 ;  /* 0x000000a5a4a57221 */ /* 0x000fe20000010000 */
[C---:B------:R-:W-:Y:S01]  /*ebd0*/  HMMA.16816.F32.BF16 R4, R100.reuse, R112, R4 ;  /* 0x000000706404723c */ /* 0x040fe20000041804 */
[----:B------:R-:W-:Y:S03]  /*ebe0*/  LDSM.16.MT88.4 R136, [R134+UR4+0x3100] ;  /* 0x003100048688783b */ /* 0x000fe60008004200 */
[----:B------:R-:W4:Y:S01]  /*ebf0*/  MUFU.EX2 R174, R174 ;  /* 0x000000ae00ae7308 */ /* 0x000f220000000800 */
[----:B------:R-:W-:Y:S02]  /*ec00*/  FADD.FTZ R161, R161, R162 ;  /* 0x000000a2a1a17221 */ /* 0x000fe40000010000 */
[----:B------:R-:W-:Y:S01]  /*ec10*/  FADD.FTZ R160, R160, R165 ;  /* 0x000000a5a0a07221 */ /* 0x000fe20000010000 */
[C---:B------:R-:W-:Y:S01]  /*ec20*/  HMMA.16816.F32.BF16 R8, R100.reuse, R114, R8 ;  /* 0x000000726408723c */ /* 0x040fe20000041808 */
[----:B------:R-:W-:Y:S03]  /*ec30*/  LDSM.16.MT88.4 R112, [R156+0x4900] ;  /* 0x004900009c70783b */ /* 0x000fe60000004200 */
[----:B------:R-:W-:Y:S02]  /*ec40*/  FADD.FTZ R158, R158, R161 ;  /* 0x000000a19e9e7221 */ /* 0x000fe40000010000 */
[----:B------:R-:W-:Y:S02]  /*ec50*/  FADD.FTZ R163, R163, R160 ;  /* 0x000000a0a3a37221 */ /* 0x000fe40000010000 */
[C---:B------:R-:W-:Y:S01]  /*ec60*/  HMMA.16816.F32.BF16 R12, R100.reuse, R116, R12 ;  /* 0x00000074640c723c */ /* 0x040fe2000004180c */
[----:B---3--:R-:W-:Y:S03]  /*ec70*/  LDSM.16.MT88.4 R144, [R157+0x1900] ;  /* 0x001900009d90783b */ /* 0x008fe60000004200 */
[----:B------:R-:W-:Y:S02]  /*ec80*/  FADD.FTZ R159, R159, R158 ;  /* 0x0000009e9f9f7221 */ /* 0x000fe40000010000 */
[----:B------:R-:W-:Y:S02]  /*ec90*/  FADD.FTZ R170, R170, R163 ;  /* 0x000000a3aaaa7221 */ /* 0x000fe40000010000 */
[C---:B------:R-:W-:Y:S01]  /*eca0*/  HMMA.16816.F32.BF16 R16, R100.reuse, R118, R16 ;  /* 0x000000766410723c */ /* 0x040fe20000041810 */
[----:B------:R-:W-:Y:S03]  /*ecb0*/  LDSM.16.MT88.4 R116, [R134+UR4+0x4900] ;  /* 0x004900048674783b */ /* 0x000fe60008004200 */
[----:B------:R-:W-:Y:S02]  /*ecc0*/  FADD.FTZ R166, R166, R159 ;  /* 0x0000009fa6a67221 */ /* 0x000fe40000010000 */
[----:B------:R-:W-:Y:S02]  /*ecd0*/  FADD.FTZ R171, R171, R170 ;  /* 0x000000aaabab7221 */ /* 0x000fe40000010000 */
[C---:B------:R-:W-:Y:S04]  /*ece0*/  HMMA.16816.F32.BF16 R20, R100.reuse, R120, R20 ;  /* 0x000000786414723c */ /* 0x040fe80000041814 */
[----:B------:R-:W-:Y:S02]  /*ecf0*/  FADD.FTZ R167, R167, R166 ;  /* 0x000000a6a7a77221 */ /* 0x000fe40000010000 */
[----:B------:R-:W-:Y:S02]  /*ed00*/  FADD.FTZ R172, R172, R171 ;  /* 0x000000abacac7221 */ /* 0x000fe40000010000 */
[C---:B------:R-:W-:Y:S01]  /*ed10*/  HMMA.16816.F32.BF16 R24, R100.reuse, R122, R24 ;  /* 0x0000007a6418723c */ /* 0x040fe20000041818 */
[----:B------:R-:W-:Y:S03]  /*ed20*/  LDSM.16.MT88.4 R120, [R134+UR4+0x1100] ;  /* 0x001100048678783b */ /* 0x000fe60008004200 */
[----:B------:R-:W-:Y:S02]  /*ed30*/  FADD.FTZ R168, R168, R167 ;  /* 0x000000a7a8a87221 */ /* 0x000fe40000010000 */
[----:B------:R-:W-:Y:S02]  /*ed40*/  FADD.FTZ R173, R173, R172 ;  /* 0x000000acadad7221 */ /* 0x000fe40000010000 */
[C---:B-1----:R-:W-:Y:S04]  /*ed50*/  HMMA.16816.F32.BF16 R28, R100.reuse, R108, R28 ;  /* 0x0000006c641c723c */ /* 0x042fe8000004181c */
[----:B------:R-:W-:Y:S04]  /*ed60*/  FADD.FTZ R168, R169, R168 ;  /* 0x000000a8a9a87221 */ /* 0x000fe80000010000 */
[C---:B------:R-:W-:Y:S01]  /*ed70*/  HMMA.16816.F32.BF16 R32, R100.reuse, R110, R32 ;  /* 0x0000006e6420723c */ /* 0x040fe20000041820 */
[----:B------:R-:W1:Y:S07]  /*ed80*/  LDSM.16.MT88.4 R108, [R135+UR4+0x4900] ;  /* 0x00490004876c783b */ /* 0x000e6e0008004200 */
[C---:B------:R-:W-:Y:S08]  /*ed90*/  HMMA.16816.F32.BF16 R36, R100.reuse, R124, R36 ;  /* 0x0000007c6424723c */ /* 0x040ff00000041824 */
        /* <DEDUP_REMOVED lines=8> */
[C---:B--2---:R-:W-:Y:S08]  /*ee20*/  HMMA.16816.F32.BF16 R60, R100.reuse, R104, R60 ;  /* 0x00000068643c723c */ /* 0x044ff0000004183c */
[C---:B------:R-:W-:Y:S01]  /*ee30*/  HMMA.16816.F32.BF16 R64, R100.reuse, R106, R64 ;  /* 0x0000006a6440723c */ /* 0x040fe20000041840 */
[----:B------:R-:W2:Y:S07]  /*ee40*/  LDSM.16.MT88.4 R104, [R157+0x4900] ;  /* 0x004900009d68783b */ /* 0x000eae0000004200 */
        /* <DEDUP_REMOVED lines=8> */
[----:B------:R-:W5:Y:S07]  /*eed0*/  LDSM.16.MT88.4 R116, [R157+0x1100] ;  /* 0x001100009d74783b */ /* 0x000f6e0000004200 */
        /* <DEDUP_REMOVED lines=8> */
[----:B----4-:R-:W-:Y:S01]  /*ef60*/  F2FP.BF16.PACK_AB R103, R181, R174 ;  /* 0x000000aeb567723e */ /* 0x010fe200000010ff */
        /* <DEDUP_REMOVED lines=8> */
[----:B------:R-:W1:Y:S07]  /*eff0*/  LDSM.16.MT88.4 R108, [R135+UR4+0x5100] ;  /* 0x00510004876c783b */ /* 0x000e6e0008004200 */
[C---:B---3--:R-:W-:Y:S08]  /*f000*/  HMMA.16816.F32.BF16 R12, R100.reuse, R112, R12 ;  /* 0x00000070640c723c */ /* 0x048ff0000004180c */
[C---:B------:R-:W-:Y:S01]  /*f010*/  HMMA.16816.F32.BF16 R16, R100.reuse, R114, R16 ;  /* 0x000000726410723c */ /* 0x040fe20000041810 */
[----:B------:R-:W3:Y:S07]  /*f020*/  LDSM.16.MT88.4 R112, [R156+0x5100] ;  /* 0x005100009c70783b */ /* 0x000eee0000004200 */
[C---:B------:R-:W-:Y:S08]  /*f030*/  HMMA.16816.F32.BF16 R20, R100.reuse, R120, R20 ;  /* 0x000000786414723c */ /* 0x040ff00000041814 */
[C---:B------:R-:W-:Y:S08]  /*f040*/  HMMA.16816.F32.BF16 R24, R100.reuse, R122, R24 ;  /* 0x0000007a6418723c */ /* 0x040ff00000041818 */
[C---:B-----5:R-:W-:Y:S08]  /*f050*/  HMMA.16816.F32.BF16 R28, R100.reuse, R116, R28 ;  /* 0x00000074641c723c */ /* 0x060ff0000004181c */
        /* <DEDUP_REMOVED lines=14> */
[----:B------:R-:W-:Y:S01]  /*f140*/  F2FP.BF16.PACK_AB R139, R231, R230 ;  /* 0x000000e6e78b723e */ /* 0x000fe200000010ff */
        /* <DEDUP_REMOVED lines=19> */
[----:B------:R-:W2:Y:S07]  /*f280*/  LDSM.16.MT88.4 R4, [R134+UR4+0x3900] ;  /* 0x003900048604783b */ /* 0x000eae0008004200 */
[C---:B------:R-:W-:Y:S01]  /*f290*/  HMMA.16816.F32.BF16 R124, R136.reuse, R126, R8 ;  /* 0x0000007e887c723c */ /* 0x040fe20000041808 */
[----:B------:R-:W3:Y:S07]  /*f2a0*/  LDSM.16.MT88.4 R8, [R157+0x3900] ;  /* 0x003900009d08783b */ /* 0x000eee0000004200 */
[C---:B-1----:R-:W-:Y:S07]  /*f2b0*/  HMMA.16816.F32.BF16 R120, R136.reuse, R108, R12 ;  /* 0x0000006c8878723c */ /* 0x042fee000004180c */
[----:B------:R-:W-:Y:S01]  /*f2c0*/  IADD3 R12, R220, -0x2, RZ ;  /* 0xfffffffedc0c7810 */ /* 0x000fe20007ffe0ff */
[C---:B------:R-:W-:Y:S03]  /*f2d0*/  HMMA.16816.F32.BF16 R116, R136.reuse, R110, R16 ;  /* 0x0000006e8874723c */ /* 0x040fe60000041810 */
[C---:B------:R-:W-:Y:S05]  /*f2e0*/  ISETP.GE.AND P0, PT, R12.reuse, R193, PT ;  /* 0x000000c10c00720c */ /* 0x040fea0003f06270 */
[C---:B------:R-:W-:Y:S08]  /*f2f0*/  HMMA.16816.F32.BF16 R112, R136.reuse, R140, R20 ;  /* 0x0000008c8870723c */ /* 0x040ff00000041814 */
[C---:B------:R-:W-:Y:S04]  /*f300*/  HMMA.16816.F32.BF16 R108, R136.reuse, R142, R24 ;  /* 0x0000008e886c723c */ /* 0x040fe80000041818 */
[----:B------:R-:W-:Y:S03]  /*f310*/  @P0 SHF.R.S32.HI R16, RZ, 0x1f, R12 ;  /* 0x0000001fff100819 */ /* 0x000fe6000001140c */
[----:B------:R-:W-:Y:S01]  /*f320*/  @P0 IMAD.WIDE.U32 R24, R12, c[0x0][0x1e0], RZ ;  /* 0x000078000c180a25 */ /* 0x000fe200078e00ff */
[C---:B------:R-:W-:Y:S04]  /*f330*/  HMMA.16816.F32.BF16 R104, R136.reuse, R144, R28 ;  /* 0x000000908868723c */ /* 0x040fe8000004181c */
[----:B------:R-:W-:Y:S04]  /*f340*/  @P0 IMAD R16, R16, c[0x0][0x1e0], RZ ;  /* 0x0000780010100a24 */ /* 0x000fe800078e02ff */
[C---:B------:R-:W-:Y:S04]  /*f350*/  HMMA.16816.F32.BF16 R100, R136.reuse, R146, R32 ;  /* 0x000000928864723c */ /* 0x040fe80000041820 */
[----:B------:R-:W-:Y:S02]  /*f360*/  @P0 IMAD R16, R12, c[0x0][0x1e4], R16 ;  /* 0x000079000c100a24 */ /* 0x000fe400078e0210 */
[----:B------:R-:W1:Y:S02]  /*f370*/  LDSM.16.MT88.4 R12, [R135+UR4+0x5900] ;  /* 0x00590004870c783b */ /* 0x000e640008004200 */
[C---:B------:R-:W-:Y:S04]  /*f380*/  HMMA.16816.F32.BF16 R36, R136.reuse, R148, R36 ;  /* 0x000000948824723c */ /* 0x040fe80000041824 */
[----:B------:R-:W-:Y:S02]  /*f390*/  @P0 IADD3 R17, R25, R16, RZ ;  /* 0x0000001019110210 */ /* 0x000fe40007ffe0ff */
[C---:B------:R-:W-:Y:S02]  /*f3a0*/  @P0 SHF.L.U32 R25, R24.reuse, 0x6, RZ ;  /* 0x0000000618190819 */ /* 0x040fe400000006ff */
[C---:B------:R-:W-:Y:S04]  /*f3b0*/  HMMA.16816.F32.BF16 R40, R136.reuse, R150, R40 ;  /* 0x000000968828723c */ /* 0x040fe80000041828 */
[----:B------:R-:W-:Y:S02]  /*f3c0*/  @P0 SHF.L.U64.HI R24, R24, 0x6, R17 ;  /* 0x0000000618180819 */ /* 0x000fe40000010211 */
[C---:B------:R-:W-:Y:S02]  /*f3d0*/  @P0 IADD3 R16, P1, R25.reuse, R206, RZ ;  /* 0x000000ce19100210 */ /* 0x040fe40007f3e0ff */
[C---:B------:R-:W-:Y:S08]  /*f3e0*/  HMMA.16816.F32.BF16 R44, R136.reuse, R152, R44 ;  /* 0x00000098882c723c */ /* 0x040ff0000004182c */
[C---:B------:R-:W-:Y:S08]  /*f3f0*/  HMMA.16816.F32.BF16 R48, R136.reuse, R154, R48 ;  /* 0x0000009a8830723c */ /* 0x040ff00000041830 */
[C---:B--2---:R-:W-:Y:S07]  /*f400*/  HMMA.16816.F32.BF16 R52, R136.reuse, R4, R52 ;  /* 0x000000048834723c */ /* 0x044fee0000041834 */
[----:B------:R-:W-:Y:S01]  /*f410*/  @P0 IADD3.X R5, R24, R213, RZ, P1, !PT ;  /* 0x000000d518050210 */ /* 0x000fe20000ffe4ff */
[C---:B------:R-:W-:Y:S04]  /*f420*/  HMMA.16816.F32.BF16 R56, R136.reuse, R6, R56 ;  /* 0x000000068838723c */ /* 0x040fe80000041838 */
[C---:B------:R-:W-:Y:S04]  /*f430*/  @P0 LEA R20, P1, R16.reuse, c[0x0][0x1c8], 0x1 ;  /* 0x0000720010140a11 */ /* 0x040fe800078208ff */
[C---:B---3--:R-:W-:Y:S04]  /*f440*/  HMMA.16816.F32.BF16 R60, R136.reuse, R8, R60 ;  /* 0x00000008883c723c */ /* 0x048fe8000004183c */
[----:B------:R-:W-:Y:S02]  /*f450*/  @P0 LEA.HI.X R21, R16, c[0x0][0x1cc], R5, 0x1, P1 ;  /* 0x0000730010150a11 */ /* 0x000fe400008f0c05 */
[----:B------:R-:W2:Y:S01]  /*f460*/  LDSM.16.MT88.4 R16, [R156+0x5900] ;  /* 0x005900009c10783b */ /* 0x000ea20000004200 */
[C---:B------:R-:W-:Y:S01]  /*f470*/  @P0 IADD3 R4, P1, R25.reuse, R224, RZ ;  /* 0x000000e019040210 */ /* 0x040fe20007f3e0ff */
[C---:B------:R-:W-:Y:S04]  /*f480*/  HMMA.16816.F32.BF16 R64, R136.reuse, R10, R64 ;  /* 0x0000000a8840723c */ /* 0x040fe80000041840 */
[----:B------:R-:W-:Y:S02]  /*f490*/  @P0 IADD3.X R5, R24, R223, RZ, P1, !PT ;  /* 0x000000df18050210 */ /* 0x000fe40000ffe4ff */
[C---:B------:R-:W-:Y:S02]  /*f4a0*/  @P0 LEA R22, P1, R4.reuse, c[0x0][0x1c8], 0x1 ;  /* 0x0000720004160a11 */ /* 0x040fe400078208ff */
[C---:B-1----:R-:W-:Y:S04]  /*f4b0*/  HMMA.16816.F32.BF16 R68, R136.reuse, R12, R68 ;  /* 0x0000000c8844723c */ /* 0x042fe80000041844 */
[----:B------:R-:W-:Y:S02]  /*f4c0*/  @P0 LEA.HI.X R23, R4, c[0x0][0x1cc], R5, 0x1, P1 ;  /* 0x0000730004170a11 */ /* 0x000fe400008f0c05 */
[----:B------:R-:W-:Y:S02]  /*f4d0*/  @P0 IADD3 R5, P1, R25, R222, RZ ;  /* 0x000000de19050210 */ /* 0x000fe40007f3e0ff */
[C---:B------:R-:W-:Y:S04]  /*f4e0*/  HMMA.16816.F32.BF16 R72, R136.reuse, R14, R72 ;  /* 0x0000000e8848723c */ /* 0x040fe80000041848 */
[----:B------:R-:W-:Y:S02]  /*f4f0*/  @P0 IADD3.X R4, R24, R221, RZ, P1, !PT ;  /* 0x000000dd18040210 */ /* 0x000fe40000ffe4ff */
[C---:B------:R-:W-:Y:S06]  /*f500*/  @P0 LEA R26, P1, R5.reuse, c[0x0][0x1c8], 0x1 ;  /* 0x00007200051a0a11 */ /* 0x040fec00078208ff */
[----:B------:R-:W-:Y:S02]  /*f510*/  @P0 LEA.HI.X R27, R5, c[0x0][0x1cc], R4, 0x1, P1 ;  /* 0x00007300051b0a11 */ /* 0x000fe400008f0c04 */
[----:B------:R-:W1:Y:S01]  /*f520*/  LDSM.16.MT88.4 R4, [R134+UR4+0x5900] ;  /* 0x005900048604783b */ /* 0x000e620008004200 */
[----:B------:R-:W-:Y:S04]  /*f530*/  @P0 IADD3 R25, P1, R200, R25, RZ ;  /* 0x00000019c8190210 */ /* 0x000fe80007f3e0ff */
[----:B------:R-:W-:Y:S02]  /*f540*/  @P0 IADD3.X R24, R199, R24, RZ, P1, !PT ;  /* 0x00000018c7180210 */ /* 0x000fe40000ffe4ff */
[----:B------:R-:W-:Y:S01]  /*f550*/  @P0 IADD3 R9, P1, R25, R206, RZ ;  /* 0x000000ce19090210 */ /* 0x000fe20007f3e0ff */
[C---:B--2---:R-:W-:Y:S03]  /*f560*/  HMMA.16816.F32.BF16 R76, R136.reuse, R16, R76 ;  /* 0x00000010884c723c */ /* 0x044fe6000004184c */
[C---:B------:R-:W-:Y:S02]  /*f570*/  @P0 IADD3.X R8, R24.reuse, R213, RZ, P1, !PT ;  /* 0x000000d518080210 */ /* 0x040fe40000ffe4ff */
[C---:B------:R-:W-:Y:S03]  /*f580*/  @P0 LEA R12, P1, R9.reuse, c[0x0][0x1c8], 0x1 ;  /* 0x00007200090c0a11 */ /* 0x040fe600078208ff */
[C---:B------:R-:W-:Y:S04]  /*f590*/  HMMA.16816.F32.BF16 R80, R136.reuse, R18, R80 ;  /* 0x000000128850723c */ /* 0x040fe80000041850 */
[----:B------:R-:W-:Y:S02]  /*f5a0*/  @P0 LEA.HI.X R13, R9, c[0x0][0x1cc], R8, 0x1, P1 ;  /* 0x00007300090d0a11 */ /* 0x000fe400008f0c08 */
[----:B------:R-:W2:Y:S01]  /*f5b0*/  LDSM.16.MT88.4 R8, [R157+0x5900] ;  /* 0x005900009d08783b */ /* 0x000ea20000004200 */
[----:B------:R-:W-:Y:S01]  /*f5c0*/  @P0 IADD3 R3, P1, R25, R224, RZ ;  /* 0x000000e019030210 */ /* 0x000fe20007f3e0ff */
[----:B------:R-:W-:Y:S04]  /*f5d0*/  @P0 IMAD R18, R215, 0x3000, R201 ;  /* 0x00003000d7120824 */ /* 0x000fe800078e02c9 */
[----:B------:R-:W-:Y:S02]  /*f5e0*/  @P0 IADD3.X R16, R24, R223, RZ, P1, !PT ;  /* 0x000000df18100210 */ /* 0x000fe40000ffe4ff */
[C---:B------:R-:W-:Y:S04]  /*f5f0*/  @P0 LEA R14, P1, R3.reuse, c[0x0][0x1c8], 0x1 ;  /* 0x00007200030e0a11 */ /* 0x040fe800078208ff */
[----:B------:R-:W-:Y:S02]  /*f600*/  @P0 LEA.HI.X R15, R3, c[0x0][0x1cc], R16, 0x1, P1 ;  /* 0x00007300030f0a11 */ /* 0x000fe400008f0c10 */
[----:B------:R-:W-:Y:S02]  /*f610*/  @P0 SHF.L.U32 R3, R18, 0x1, RZ ;  /* 0x0000000112030819 */ /* 0x000fe400000006ff */
[----:B------:R-:W-:Y:S01]  /*f620*/  @P0 IADD3 R25, P1, R25, R222, RZ ;  /* 0x000000de19190210 */ /* 0x000fe20007f3e0ff */
[C---:B-1----:R-:W-:Y:S02]  /*f630*/  HMMA.16816.F32.BF16 R84, R136.reuse, R4, R84 ;  /* 0x000000048854723c */ /* 0x042fe40000041854 */
        /* <DEDUP_REMOVED lines=10> */
[C---:B--2---:R-:W-:Y:S07]  /*f6e0*/  HMMA.16816.F32.BF16 R92, R136.reuse, R8, R92 ;  /* 0x00000008885c723c */ /* 0x044fee000004185c */
[----:B------:R1:W-:Y:S01]  /*f6f0*/  @P0 LDGSTS.E.BYPASS.LTC128B.128 [R3+0xd100], [R12.64], !P5 ;  /* 0x0d1000000c030fae */ /* 0x0003e2000e901d48 */
[----:B------:R-:W-:Y:S07]  /*f700*/  HMMA.16816.F32.BF16 R96, R136, R10, R96 ;  /* 0x0000000a8860723c */ /* 0x000fee0000041860 */
[----:B------:R1:W-:Y:S08]  /*f710*/  @P0 LDGSTS.E.BYPASS.LTC128B.128 [R3+0xf100], [R14.64], !P4 ;  /* 0x0f1000000e030fae */ /* 0x0003f0000e101d48 */
[----:B------:R1:W-:Y:S01]  /*f720*/  @P0 LDGSTS.E.BYPASS.LTC128B.128 [R3+0x11100], [R16.64], !P6 ;  /* 0x1110000010030fae */ /* 0x0003e2000f101d48 */
[----:B------:R-:W-:Y:S02]  /*f730*/  ISETP.GE.AND P0, PT, R193, R220, PT ;  /* 0x000000dcc100720c */ /* 0x000fe40003f06270 */
[----:B------:R-:W-:Y:S05]  /*f740*/  IADD3 R220, R220, -0x1, RZ ;  /* 0xffffffffdcdc7810 */ /* 0x000fea0007ffe0ff */
[----:B------:R-:W0:Y:S01]  /*f750*/  LDGDEPBAR ;  /* 0x00000000000079af */ /* 0x000e220000000000 */
[----:B-1----:R-:W-:Y:S05]  /*f760*/  MOV R3, R0 ;  /* 0x0000000000037202 */ /* 0x002fea0000000f00 */
[----:B------:R-:W-:-:S05]  /*f770*/  @!P0 BRA `(.L_x_905) ;  /* 0xffffc75000008947 */ /* 0x000fca000383ffff */
.L_x_896:
[----:B------:R-:W1:Y:S01]  /*f780*/  SHFL.BFLY PT, R4, R217, 0x2, 0x1f ;  /* 0x0c401f00d9047f89 */ /* 0x000e6200000e0000 */
[----:B------:R-:W-:-:S02]  /*f790*/  MOV R9, 0xff800000 ;  /* 0xff80000000097802 */ /* 0x000fc40000000f00 */
[----:B------:R-:W-:Y:S01]  /*f7a0*/  PLOP3.LUT P2, PT, PT, PT, PT, 0x8, 0x0 ;  /* 0x000000000000781c */ /* 0x000fe20003f4e170 */
[----:B------:R-:W2:Y:S01]  /*f7b0*/  SHFL.BFLY PT, R3, R216, 0x2, 0x1f ;  /* 0x0c401f00d8037f89 */ /* 0x000ea200000e0000 */
[----:B-1----:R-:W-:Y:S02]  /*f7c0*/  FADD.FTZ R7, R4, R217 ;  /* 0x000000d904077221 */ /* 0x002fe40000010000 */
[----:B------:R-:W-:Y:S01]  /*f7d0*/  CS2R R4, SRZ ;  /* 0x0000000000047805 */ /* 0x000fe2000001ff00 */
[----:B--2---:R-:W-:Y:S02]  /*f7e0*/  FADD.FTZ R8, R3, R216 ;  /* 0x000000d803087221 */ /* 0x004fe40000010000 */
[----:B------:R-:W1:Y:S04]  /*f7f0*/  SHFL.BFLY PT, R6, R7, 0x1, 0x1f ;  /* 0x0c201f0007067f89 */ /* 0x000e6800000e0000 */
[----:B------:R-:W2:Y:S01]  /*f800*/  SHFL.BFLY PT, R3, R8, 0x1, 0x1f ;  /* 0x0c201f0008037f89 */ /* 0x000ea200000e0000 */
[----:B-1----:R-:W-:-:S02]  /*f810*/  FADD.FTZ R6, R7, R6 ;  /* 0x0000000607067221 */ /* 0x002fc40000010000 */
[----:B--2---:R-:W-:-:S03]  /*f820*/  FADD.FTZ R3, R3, R8 ;  /* 0x0000000803037221 */ /* 0x004fc60000010000 */
[----:B------:R-:W-:Y:S02]  /*f830*/  FSETP.NE.FTZ.AND P1, PT, R6, RZ, PT ;  /* 0x000000ff0600720b */ /* 0x000fe40003f35000 */
[----:B------:R-:W-:-:S11]  /*f840*/  FSETP.NE.FTZ.AND P0, PT, R3, RZ, PT ;  /* 0x000000ff0300720b */ /* 0x000fd60003f15000 */
[----:B------:R-:W1:Y:S01]  /*f850*/  @P1 MUFU.RCP R5, R6 ;  /* 0x0000000600051308 */ /* 0x000e620000001000 */
[----:B------:R-:W-:Y:S02]  /*f860*/  @P1 MOV R12, 0x3f317218 ;  /* 0x3f317218000c1802 */ /* 0x000fe40000000f00 */
[----:B------:R-:W-:-:S05]  /*f870*/  @P0 MOV R13, 0x3f317218 ;  /* 0x3f317218000d0802 */ /* 0x000fca0000000f00 */
[----:B------:R-:W2:Y:S01]  /*f880*/  @P1 MUFU.LG2 R6, R6 ;  /* 0x0000000600061308 */ /* 0x000ea20000000c00 */
[----:B------:R-:W-:-:S07]  /*f890*/  @P0 FMUL.FTZ R13, R13, c[0x0][0x2d0] ;  /* 0x0000b4000d0d0a20 */ /* 0x000fce0000410000 */
[----:B------:R-:W3:Y:S01]  /*f8a0*/  @P0 MUFU.LG2 R10, R3 ;  /* 0x00000003000a0308 */ /* 0x000ee20000000c00 */
[C---:B-1----:R-:W-:Y:S02]  /*f8b0*/  FMUL.FTZ R128, R5.reuse, R128 ;  /* 0x0000008005807220 */ /* 0x042fe40000410000 */
[C---:B------:R-:W-:Y:S02]  /*f8c0*/  FMUL.FTZ R129, R5.reuse, R129 ;  /* 0x0000008105817220 */ /* 0x040fe40000410000 */
[C---:B------:R-:W-:Y:S02]  /*f8d0*/  FMUL.FTZ R124, R5.reuse, R124 ;  /* 0x0000007c057c7220 */ /* 0x040fe40000410000 */
[----:B------:R-:W-:Y:S01]  /*f8e0*/  FMUL.FTZ R125, R5, R125 ;  /* 0x0000007d057d7220 */ /* 0x000fe20000410000 */
[----:B------:R1:W4:Y:S01]  /*f8f0*/  @P0 MUFU.RCP R4, R3 ;  /* 0x0000000300040308 */ /* 0x0003220000001000 */
[----:B--2---:R-:W-:Y:S02]  /*f900*/  @P1 FMUL.FTZ R11, R6, 0.69314718246459960938 ;  /* 0x3f317218060b1820 */ /* 0x004fe40000410000 */
[----:B------:R-:W-:-:S02]  /*f910*/  @P1 FMUL.FTZ R6, R12, c[0x0][0x2d0] ;  /* 0x0000b4000c061a20 */ /* 0x000fc40000410000 */
[C---:B------:R-:W-:Y:S02]  /*f920*/  FMUL.FTZ R120, R5.reuse, R120 ;  /* 0x0000007805787220 */ /* 0x040fe40000410000 */
        /* <DEDUP_REMOVED lines=95> */
.L_x_863:
[----:B------:R-:W-:Y:S05]  /*ff20*/  @P2 BRA `(.L_x_906) ;  /* 0x000016a000002947 */ /* 0x000fea0003800000 */
[----:B------:R-:W1:Y:S01]  /*ff30*/  S2R R0, SR_TID.X ;  /* 0x0000000000007919 */ /* 0x000e620000002100 */
[----:B------:R-:W-:Y:S01]  /*ff40*/  F2FP.BF16.PACK_AB R7, R8, R7 ;  /* 0x000000070807723e */ /* 0x000fe200000010ff */
[----:B------:R-:W-:Y:S01]  /*ff50*/  IMAD.MOV.U32 R8, RZ, RZ, 0x20 ;  /* 0x00000020ff087424 */ /* 0x000fe200078e00ff */
        /* <DEDUP_REMOVED lines=51> */
[--C-:B------:R-:W-:Y:S01]  /*10290*/  IMAD.IADD R19, R8, 0x1, R5.reuse ;  /* 0x0000000108137824 */ /* 0x100fe200078e0205 */
[----:B------:R-:W-:Y:S01]  /*102a0*/  SEL R6, R6, 0xffffffc0, !P2 ;  /* 0xffffffc006067807 */ /* 0x000fe20005000000 */
[----:B------:R-:W-:Y:S01]  /*102b0*/  STS [R5], R124 ;  /* 0x0000007c05007388 */ /* 0x000fe20000000800 */
[----:B------:R-:W-:Y:S02]  /*102c0*/  F2FP.BF16.PACK_AB R46, R47, R46 ;  /* 0x0000002e2f2e723e */ /* 0x000fe400000010ff */
[----:B------:R-:W-:Y:S01]  /*102d0*/  F2FP.BF16.PACK_AB R48, R49, R48 ;  /* 0x000000303130723e */ /* 0x000fe200000010ff */
[--C-:B------:R-:W-:Y:S01]  /*102e0*/  IMAD.IADD R21, R17, 0x1, R6.reuse ;  /* 0x0000000111157824 */ /* 0x100fe200078e0206 */
[----:B------:R-:W-:Y:S01]  /*102f0*/  STS [R5+0x400], R126 ;  /* 0x0004007e05007388 */ /* 0x000fe20000000800 */
[C---:B------:R-:W-:Y:S01]  /*10300*/  IMAD.IADD R23, R6.reuse, 0x1, R5 ;  /* 0x0000000106177824 */ /* 0x040fe200078e0205 */
[----:B------:R-:W-:Y:S01]  /*10310*/  F2FP.BF16.PACK_AB R50, R51, R50 ;  /* 0x000000323332723e */ /* 0x000fe200000010ff */
[----:B------:R-:W-:Y:S01]  /*10320*/  IMAD.IADD R25, R6, 0x1, R13 ;  /* 0x0000000106197824 */ /* 0x000fe200078e020d */
[----:B------:R-:W-:Y:S01]  /*10330*/  STS [R13+0x80], R120 ;  /* 0x000080780d007388 */ /* 0x000fe20000000800 */
[----:B------:R-:W-:Y:S01]  /*10340*/  IMAD.IADD R27, R19, 0x1, R6 ;  /* 0x00000001131b7824 */ /* 0x000fe200078e0206 */
[----:B------:R-:W-:-:S02]  /*10350*/  F2FP.BF16.PACK_AB R52, R53, R52 ;  /* 0x000000343534723e */ /* 0x000fc400000010ff */
[----:B------:R-:W-:Y:S01]  /*10360*/  STS [R13+0x480], R122 ;  /* 0x0004807a0d007388 */ /* 0x000fe20000000800 */
[----:B------:R-:W-:Y:S02]  /*10370*/  F2FP.BF16.PACK_AB R54, R55, R54 ;  /* 0x000000363736723e */ /* 0x000fe400000010ff */
        /* <DEDUP_REMOVED lines=29> */
[----:B------:R-:W-:Y:S02]  /*10550*/  F2FP.BF16.PACK_AB R98, R99, R98 ;  /* 0x000000626362723e */ /* 0x000fe400000010ff */
[----:B------:R-:W-:Y:S01]  /*10560*/  ISETP.NE.U32.AND P1, PT, RZ, c[0x0][0x508], PT ;  /* 0x00014200ff007a0c */ /* 0x000fe20003f25070 */
[----:B------:R-:W-:Y:S01]  /*10570*/  STS [R17+0x4080], R36 ;  /* 0x0040802411007388 */ /* 0x000fe20000000800 */
[----:B------:R-:W-:Y:S02]  /*10580*/  ISETP.NE.U32.AND P0, PT, RZ, c[0x0][0x500], PT ;  /* 0x00014000ff007a0c */ /* 0x000fe40003f05070 */
[----:B------:R-:W-:Y:S01]  /*10590*/  ISETP.NE.AND.EX P1, PT, RZ, c[0x0][0x50c], PT, P1 ;  /* 0x00014300ff007a0c */ /* 0x000fe20003f25310 */
[----:B------:R-:W-:Y:S01]  /*105a0*/  STS [R17+0x4480], R38 ;  /* 0x0044802611007388 */ /* 0x000fe20000000800 */
[----:B------:R-:W-:-:S03]  /*105b0*/  ISETP.NE.AND.EX P0, PT, RZ, c[0x0][0x504], PT, P0 ;  /* 0x00014100ff007a0c */ /* 0x000fc60003f05300 */
        /* <DEDUP_REMOVED lines=23> */
[----:B------:R1:W-:Y:S04]  /*10730*/  STS [R21+0x8080], R7 ;  /* 0x0080800715007388 */ /* 0x0003e80000000800 */
        /* <DEDUP_REMOVED lines=9> */
[----:B------:R-:W-:-:S02]  /*107d0*/  IMAD.MOV.U32 R5, RZ, RZ, c[0x0][0x388] ;  /* 0x0000e200ff057624 */ /* 0x000fc400078e00ff */
[----:B------:R-:W-:-:S03]  /*107e0*/  @P1 IMAD.WIDE R16, R202, R17, c[0x0][0x508] ;  /* 0x00014200ca101625 */ /* 0x000fc600078e0211 */
[----:B-1----:R-:W2:Y:S04]  /*107f0*/  @P0 LDG.E R7, [R12.64] ;  /* 0x000000080c070981 */ /* 0x002ea8000c1e1900 */
[----:B------:R4:W5:Y:S01]  /*10800*/  @P1 LDG.E R5, [R16.64] ;  /* 0x0000000810051981 */ /* 0x000962000c1e1900 */
[----:B---3--:R-:W-:Y:S02]  /*10810*/  CS2R R20, SRZ ;  /* 0x0000000000147805 */ /* 0x008fe4000001ff00 */
[--C-:B--2---:R-:W-:Y:S01]  /*10820*/  @P0 SHF.R.S32.HI R21, RZ, 0x1f, R7.reuse ;  /* 0x0000001fff150819 */ /* 0x104fe20000011407 */
[----:B------:R-:W-:Y:S01]  /*10830*/  @P0 IMAD.MOV.U32 R20, RZ, RZ, R7 ;  /* 0x000000ffff140224 */ /* 0x000fe200078e0007 */
[----:B------:R-:W-:Y:S05]  /*10840*/  @P1 BRA `(.L_x_907) ;  /* 0x0000004000001947 */ /* 0x000fea0003800000 */
[----:B----4-:R-:W-:Y:S05]  /*10850*/  @!P0 BRA `(.L_x_907) ;  /* 0x0000003000008947 */ /* 0x010fea0003800000 */
[----:B-----5:R-:W2:Y:S04]  /*10860*/  LDG.E R5, [R12.64] ;  /* 0x000000080c057981 */ /* 0x020ea8000c1e1900 */
[----:B------:R-:W2:Y:S02]  /*10870*/  LDG.E R6, [R12.64+0x4] ;  /* 0x000004080c067981 */ /* 0x000ea4000c1e1900 */
[----:B--2---:R-:W-:-:S02]  /*10880*/  IADD3 R5, -R5, R6, RZ ;  /* 0x0000000605057210 */ /* 0x004fc40007ffe1ff */
.L_x_907:
[----:B----4-:R-:W-:Y:S01]  /*10890*/  LOP3.LUT R13, R4, 0xffffffe0, RZ, 0xc0, !PT ;  /* 0xffffffe0040d7812 */ /* 0x010fe200078ec0ff */
        /* <DEDUP_REMOVED lines=14> */
[----:B------:R-:W-:Y:S02]  /*10980*/  IADD3 R2, R2, -R7, RZ ;  /* 0x8000000702027210 */ /* 0x000fe40007ffe0ff */
[----:B------:R-:W-:Y:S02]  /*10990*/  LOP3.LUT R6, R6, 0x1ffffffe, RZ, 0xc0, !PT ;  /* 0x1ffffffe06067812 */ /* 0x000fe400078ec0ff */
[-C--:B------:R-:W-:Y:S02]  /*109a0*/  LEA.HI R8, R11, R0.reuse, RZ, 0x3 ;  /* 0x000000000b087211 */ /* 0x080fe400078f18ff */
[----:B------:R-:W-:Y:S01]  /*109b0*/  SHF.R.S32.HI R17, RZ, 0x2, R17 ;  /* 0x00000002ff117819 */ /* 0x000fe20000011411 */
[----:B------:R-:W-:Y:S01]  /*109c0*/  IMAD.IADD R13, R15, 0x1, -R6 ;  /* 0x000000010f0d7824 */ /* 0x000fe200078e0a06 */
[----:B------:R-:W-:Y:S01]  /*109d0*/  LOP3.LUT R7, R8, 0xfffffff8, RZ, 0xc0, !PT ;  /* 0xfffffff808077812 */ /* 0x000fe200078ec0ff */
[----:B------:R-:W-:Y:S01]  /*109e0*/  IMAD R15, R21, c[0x0][0x3a0], RZ ;  /* 0x0000e800150f7a24 */ /* 0x000fe200078e02ff */
[-C--:B------:R-:W-:Y:S01]  /*109f0*/  LEA.HI R11, R11, R0.reuse, RZ, 0x6 ;  /* 0x000000000b0b7211 */ /* 0x080fe200078f30ff */
[----:B------:R-:W-:Y:S01]  /*10a00*/  IMAD R2, R2, 0x10, R17 ;  /* 0x0000001002027824 */ /* 0x000fe200078e0211 */
[----:B------:R-:W-:Y:S01]  /*10a10*/  IADD3 R7, -R7, R0, RZ ;  /* 0x0000000007077210 */ /* 0x000fe20007ffe1ff */
[----:B------:R-:W-:Y:S01]  /*10a20*/  IMAD R15, R20, c[0x0][0x3a4], R15 ;  /* 0x0000e900140f7a24 */ /* 0x000fe200078e020f */
[----:B--2---:R-:W-:Y:S01]  /*10a30*/  SHF.R.S32.HI R17, RZ, 0x1f, R14 ;  /* 0x0000001fff117819 */ /* 0x004fe2000001140e */
[----:B------:R-:W-:Y:S01]  /*10a40*/  IMAD R0, R13, 0x8, R2 ;  /* 0x000000080d007824 */ /* 0x000fe200078e0202 */
[----:B------:R-:W-:Y:S01]  /*10a50*/  MOV R22, R20 ;  /* 0x0000001400167202 */ /* 0x000fe20000000f00 */
[----:B------:R-:W-:Y:S01]  /*10a60*/  IMAD.IADD R19, R19, 0x1, R15 ;  /* 0x0000000113137824 */ /* 0x000fe200078e020f */
[----:B------:R-:W-:Y:S01]  /*10a70*/  LOP3.LUT P2, RZ, R4, 0x3, RZ, 0xc0, !PT ;  /* 0x0000000304ff7812 */ /* 0x000fe2000784c0ff */
[----:B-1----:R-:W-:Y:S01]  /*10a80*/  IMAD R13, R57, 0x80, R0 ;  /* 0x00000080390d7824 */ /* 0x002fe200078e0200 */
[----:B------:R-:W-:Y:S01]  /*10a90*/  SHF.R.S32.HI R4, RZ, 0x1f, R202 ;  /* 0x0000001fff047819 */ /* 0x000fe200000114ca */
[----:B------:R-:W-:Y:S01]  /*10aa0*/  IMAD R15, R17, c[0x0][0x490], RZ ;  /* 0x00012400110f7a24 */ /* 0x000fe200078e02ff */
[----:B------:R-:W-:Y:S01]  /*10ab0*/  SEL R202, R202, RZ, !P0 ;  /* 0x000000ffcaca7207 */ /* 0x000fe20004000000 */
[----:B------:R-:W-:Y:S01]  /*10ac0*/  @P1 IMAD.HI.U32 R0, R13, c[0x0][0x4ec], RZ ;  /* 0x00013b000d001a27 */ /* 0x000fe200078e00ff */
[----:B------:R-:W-:-:S02]  /*10ad0*/  MOV R20, R13 ;  /* 0x0000000d00147202 */ /* 0x000fc40000000f00 */
[----:B------:R-:W-:Y:S01]  /*10ae0*/  SEL R4, R4, RZ, !P0 ;  /* 0x000000ff04047207 */ /* 0x000fe20004000000 */
[C---:B------:R-:W-:Y:S01]  /*10af0*/  IMAD.WIDE.U32 R22, R14.reuse, c[0x0][0x490], R22 ;  /* 0x000124000e167a25 */ /* 0x040fe200078e0016 */
[----:B------:R-:W-:Y:S02]  /*10b00*/  @P1 SHF.R.U32.HI R20, RZ, c[0x0][0x4f0], R0 ;  /* 0x00013c00ff141a19 */ /* 0x000fe40000011600 */
[----:B------:R-:W-:Y:S01]  /*10b10*/  SHF.R.S32.HI R8, RZ, 0x3, R8 ;  /* 0x00000003ff087819 */ /* 0x000fe20000011408 */
[----:B------:R-:W-:Y:S01]  /*10b20*/  IMAD R15, R14, c[0x0][0x494], R15 ;  /* 0x000125000e0f7a24 */ /* 0x000fe200078e020f */
[--C-:B------:R-:W-:Y:S01]  /*10b30*/  SHF.R.S32.HI R16, RZ, 0x1f, R20.reuse ;  /* 0x0000001fff107819 */ /* 0x100fe20000011414 */
[----:B------:R-:W-:Y:S01]  /*10b40*/  IMAD R17, R17, c[0x0][0x3e8], RZ ;  /* 0x0000fa0011117a24 */ /* 0x000fe200078e02ff */
[----:B------:R-:W-:Y:S01]  /*10b50*/  LEA R10, R7, R8, 0x5 ;  /* 0x00000008070a7211 */ /* 0x000fe200078e28ff */
[----:B------:R-:W-:Y:S02]  /*10b60*/  IMAD.MOV R12, RZ, RZ, -R20 ;  /* 0x000000ffff0c7224 */ /* 0x000fe400078e0a14 */
[----:B------:R-:W-:-:S02]  /*10b70*/  IMAD.IADD R23, R23, 0x1, R15 ;  /* 0x0000000117177824 */ /* 0x000fc400078e020f */
[C---:B------:R-:W-:Y:S02]  /*10b80*/  IMAD R17, R14.reuse, c[0x0][0x3ec], R17 ;  /* 0x0000fb000e117a24 */ /* 0x040fe400078e0211 */
        /* <DEDUP_REMOVED lines=9> */
[----:B------:R-:W-:Y:S01]  /*10c20*/  IMAD.SHL.U32 R0, R8, 0x40, RZ ;  /* 0x0000004008007824 */ /* 0x000fe200078e00ff */
[----:B------:R-:W-:Y:S01]  /*10c30*/  IADD3.X R21, R16, R23, R13, P0, !PT ;  /* 0x0000001710157210 */ /* 0x000fe200007fe40d */
[----:B------:R-:W-:Y:S02]  /*10c40*/  IMAD R17, R12, c[0x0][0x48c], R17 ;  /* 0x000123000c117a24 */ /* 0x000fe400078e0211 */
[----:B------:R-:W-:Y:S01]  /*10c50*/  IMAD R10, R57, 0x80, R10 ;  /* 0x00000080390a7824 */ /* 0x000fe200078e020a */
[----:B------:R-:W-:Y:S01]  /*10c60*/  LOP3.LUT R13, R0, 0x1c0, RZ, 0xc0, !PT ;  /* 0x000001c0000d7812 */ /* 0x000fe200078ec0ff */
[----:B------:R-:W-:-:S04]  /*10c70*/  IMAD.WIDE.U32 R20, R12, c[0x0][0x488], R20 ;  /* 0x000122000c147a25 */ /* 0x000fc800078e0014 */
[----:B------:R-:W-:Y:S01]  /*10c80*/  IMAD.SHL.U32 R0, R7, 0x8, RZ ;  /* 0x0000000807007824 */ /* 0x000fe200078e00ff */
[----:B------:R-:W-:Y:S01]  /*10c90*/  LEA R12, P0, R20, c[0x0][0x450], 0x2 ;  /* 0x00011400140c7a11 */ /* 0x000fe200078010ff */
[----:B------:R-:W-:Y:S01]  /*10ca0*/  IMAD R7, R4, c[0x0][0x3f0], RZ ;  /* 0x0000fc0004077a24 */ /* 0x000fe200078e02ff */
[----:B------:R-:W-:Y:S01]  /*10cb0*/  IADD3 R17, R21, R17, RZ ;  /* 0x0000001115117210 */ /* 0x000fe20007ffe0ff */
[----:B------:R-:W-:Y:S01]  /*10cc0*/  @P1 IMAD.HI.U32 R18, R10, c[0x0][0x4ec], RZ ;  /* 0x00013b000a121a27 */ /* 0x000fe200078e00ff */
[----:B------:R-:W-:Y:S01]  /*10cd0*/  SHF.R.U32.HI R4, RZ, 0x3, R13 ;  /* 0x00000003ff047819 */ /* 0x000fe2000001160d */
[----:B------:R-:W-:Y:S01]  /*10ce0*/  SHFL.IDX PT, R34, R12, RZ, 0x1c1f ;  /* 0x001c1fff0c227589 */ /* 0x000fe200000e0000 */
[----:B------:R-:W-:Y:S01]  /*10cf0*/  LEA.HI.X R17, R20, c[0x0][0x454], R17, 0x2, P0 ;  /* 0x0001150014117a11 */ /* 0x000fe200000f1411 */
[C---:B------:R-:W-:Y:S01]  /*10d00*/  IMAD R7, R202.reuse, c[0x0][0x3f4], R7 ;  /* 0x0000fd00ca077a24 */ /* 0x040fe200078e0207 */
[----:B------:R-:W-:Y:S01]  /*10d10*/  LOP3.LUT R13, R13, 0x38, R0, 0xf8, !PT ;  /* 0x000000380d0d7812 */ /* 0x000fe200078ef800 */
[----:B------:R-:W-:Y:S01]  /*10d20*/  IMAD.WIDE.U32 R14, R202, c[0x0][0x3f0], R14 ;  /* 0x0000fc00ca0e7a25 */ /* 0x000fe200078e000e */
[----:B------:R-:W-:Y:S02]  /*10d30*/  SHFL.IDX PT, R48, R12, 0x1, 0x1c1f ;  /* 0x003c1f000c307f89 */ /* 0x000fe400000e0000 */
[----:B------:R-:W-:Y:S01]  /*10d40*/  LOP3.LUT R4, R13, R4, RZ, 0x3c, !PT ;  /* 0x000000040d047212 */ /* 0x000fe200078e3cff */
[----:B------:R-:W-:Y:S01]  /*10d50*/  IMAD.MOV.U32 R6, RZ, RZ, R10 ;  /* 0x000000ffff067224 */ /* 0x000fe200078e000a */
[----:B------:R-:W1:Y:S01]  /*10d60*/  SHFL.IDX PT, R35, R17, RZ, 0x1c1f ;  /* 0x001c1fff11237589 */ /* 0x000e6200000e0000 */
[----:B------:R-:W-:Y:S01]  /*10d70*/  @P1 SHF.R.U32.HI R6, RZ, c[0x0][0x4f0], R18 ;  /* 0x00013c00ff061a19 */ /* 0x000fe20000011612 */
[----:B------:R-:W-:Y:S01]  /*10d80*/  IMAD.IADD R15, R15, 0x1, R7 ;  /* 0x000000010f0f7824 */ /* 0x000fe200078e0207 */
[C---:B------:R-:W-:Y:S01]  /*10d90*/  LEA R7, R57.reuse, R2, 0x7 ;  /* 0x0000000239077211 */ /* 0x040fe200078e38ff */
[----:B------:R-:W2:Y:S01]  /*10da0*/  SHFL.IDX PT, R49, R17, 0x1, 0x1c1f ;  /* 0x003c1f0011317f89 */ /* 0x000ea200000e0000 */
[--C-:B------:R-:W-:Y:S01]  /*10db0*/  SHF.R.S32.HI R16, RZ, 0x1f, R6.reuse ;  /* 0x0000001fff107819 */ /* 0x100fe20000011406 */
[----:B------:R-:W-:Y:S01]  /*10dc0*/  IMAD.MOV R13, RZ, RZ, -R6 ;  /* 0x000000ffff0d7224 */ /* 0x000fe200078e0a06 */
[----:B------:R-:W-:Y:S01]  /*10dd0*/  LEA R57, R57, R8, 0x7 ;  /* 0x0000000839397211 */ /* 0x000fe200078e38ff */
[----:B-----5:R-:W-:Y:S01]  /*10de0*/  IMAD R2, R5, c[0x0][0x4e8], RZ ;  /* 0x00013a0005027a24 */ /* 0x020fe200078e02ff */
[----:B------:R-:W-:Y:S01]  /*10df0*/  IADD3 R5, R7, 0x8, RZ ;  /* 0x0000000807057810 */ /* 0x000fe20007ffe0ff */
[----:B------:R-:W-:-:S02]  /*10e00*/  IMAD R13, R13, c[0x0][0x4e8], R10 ;  /* 0x00013a000d0d7a24 */ /* 0x000fc400078e020a */
[----:B------:R-:W-:Y:S01]  /*10e10*/  IMAD R19, R16, c[0x0][0x3e0], RZ ;  /* 0x0000f80010137a24 */ /* 0x000fe200078e02ff */
[-C--:B------:R-:W-:Y:S01]  /*10e20*/  ISETP.GE.OR P1, PT, R7, R2.reuse, P2 ;  /* 0x000000020700720c */ /* 0x080fe20001726670 */
[----:B------:R-:W-:Y:S01]  /*10e30*/  IMAD.SHL.U32 R11, R11, 0x8, RZ ;  /* 0x000000080b0b7824 */ /* 0x000fe200078e00ff */
[----:B------:R-:W-:Y:S01]  /*10e40*/  ISETP.GE.OR P0, PT, R5, R2, P2 ;  /* 0x000000020500720c */ /* 0x000fe20001706670 */
[C---:B------:R-:W-:Y:S02]  /*10e50*/  IMAD R19, R6.reuse, c[0x0][0x3e4], R19 ;  /* 0x0000f90006137a24 */ /* 0x040fe400078e0213 */
[----:B------:R-:W-:Y:S01]  /*10e60*/  IMAD.WIDE.U32 R14, R6, c[0x0][0x3e0], R14 ;  /* 0x0000f800060e7a25 */ /* 0x000fe200078e000e */
[----:B------:R-:W-:Y:S02]  /*10e70*/  SHF.R.S32.HI R6, RZ, 0x1f, R13 ;  /* 0x0000001fff067819 */ /* 0x000fe4000001140d */
[----:B------:R-:W-:Y:S01]  /*10e80*/  LOP3.LUT R4, R4, 0x7ffffe00, R11, 0xf8, !PT ;  /* 0x7ffffe0004047812 */ /* 0x000fe200078ef80b */
[----:B------:R-:W-:-:S02]  /*10e90*/  IMAD.IADD R15, R15, 0x1, R19 ;  /* 0x000000010f0f7824 */ /* 0x000fc400078e0213 */
[----:B------:R-:W-:Y:S01]  /*10ea0*/  IMAD R6, R6, c[0x0][0x3d8], RZ ;  /* 0x0000f60006067a24 */ /* 0x000fe200078e02ff */
[----:B------:R-:W-:Y:S01]  /*10eb0*/  SHF.L.U32 R58, R4, 0x1, RZ ;  /* 0x00000001043a7819 */ /* 0x000fe200000006ff */
[----:B-1----:R1:W-:Y:S01]  /*10ec0*/  @!P1 ST.E [R34.64], R3 ;  /* 0x0000000322009985 */ /* 0x0023e2000c101908 */
[----:B------:R-:W-:-:S03]  /*10ed0*/  IMAD.WIDE.U32 R32, R13, c[0x0][0x3d8], R14 ;  /* 0x0000f6000d207a25 */ /* 0x000fc600078e000e */
[----:B--2---:R1:W-:Y:S01]  /*10ee0*/  @!P0 ST.E [R48.64], R9 ;  /* 0x0000000930008985 */ /* 0x0043e2000c101908 */
[----:B------:R-:W-:Y:S01]  /*10ef0*/  IMAD R10, R13, c[0x0][0x3dc], R6 ;  /* 0x0000f7000d0a7a24 */ /* 0x000fe200078e0206 */
[----:B------:R-:W-:Y:S02]  /*10f00*/  LEA R56, P0, R32, c[0x0][0x380], 0x1 ;  /* 0x0000e00020387a11 */ /* 0x000fe400078008ff */
[----:B------:R1:W2:Y:S01]  /*10f10*/  LDS.128 R44, [R58+0x1080] ;  /* 0x001080003a2c7984 */ /* 0x0002a20000000c00 */
[----:B------:R-:W-:-:S03]  /*10f20*/  IMAD.IADD R10, R33, 0x1, R10 ;  /* 0x00000001210a7824 */ /* 0x000fc600078e020a */
[----:B------:R1:W3:Y:S02]  /*10f30*/  LDS.128 R40, [R58+0x2080] ;  /* 0x002080003a287984 */ /* 0x0002e40000000c00 */
[----:B------:R-:W-:Y:S02]  /*10f40*/  LEA.HI.X R55, R32, c[0x0][0x384], R10, 0x1, P0 ;  /* 0x0000e10020377a11 */ /* 0x000fe400000f0c0a */
[----:B------:R1:W4:Y:S01]  /*10f50*/  LDS.128 R36, [R58+0x3080] ;  /* 0x003080003a247984 */ /* 0x0003220000000c00 */
[----:B------:R-:W-:-:S03]  /*10f60*/  ISETP.GE.AND P0, PT, R57, R2, PT ;  /* 0x000000023900720c */ /* 0x000fc60003f06270 */
        /* <DEDUP_REMOVED lines=29> */
.L_x_909:
[----:B--2---:R-:W-:Y:S05]  /*11140*/  BSYNC B0 ;  /* 0x0000000000007941 */ /* 0x004fea0003800000 */
.L_x_908:
[----:B-1----:R-:W-:Y:S01]  /*11150*/  IADD3 R3, R57, 0x20, RZ ;  /* 0x0000002039037810 */ /* 0x002fe20007ffe0ff */
[----:B------:R1:W2:Y:S01]  /*11160*/  SHFL.IDX PT, R33, R55, 0x1, 0x181f ;  /* 0x00381f0037217f89 */ /* 0x0002a200000e0000 */
        /* <DEDUP_REMOVED lines=21> */
.L_x_911:
[----:B------:R-:W-:Y:S05]  /*112c0*/  BSYNC B0 ;  /* 0x0000000000007941 */ /* 0x000fea0003800000 */
.L_x_910:
        /* <DEDUP_REMOVED lines=23> */
.L_x_913:
[----:B------:R-:W-:Y:S05]  /*11440*/  BSYNC B0 ;  /* 0x0000000000007941 */ /* 0x000fea0003800000 */
.L_x_912:
        /* <DEDUP_REMOVED lines=24> */
.L_x_906:
        /* <DEDUP_REMOVED lines=18> */
.L_x_914:
        /* <DEDUP_REMOVED lines=42> */
.L_x_916:
[----:B------:R-:W-:Y:S05]  /*11990*/  BSYNC B0 ;  /* 0x0000000000007941 */ /* 0x000fea0003800000 */
.L_x_915:
        /* <DEDUP_REMOVED lines=66> */
.L_x_918:
[----:B------:R-:W-:Y:S05]  /*11dc0*/  BSYNC B0 ;  /* 0x0000000000007941 */ /* 0x000fea0003800000 */
.L_x_917:
        /* <DEDUP_REMOVED lines=21> */
.L_x_920:
[----:B------:R-:W-:Y:S05]  /*11f20*/  BSYNC B0 ;  /* 0x0000000000007941 */ /* 0x000fea0003800000 */
.L_x_919:
        /* <DEDUP_REMOVED lines=21> */
.L_x_922:
[----:B------:R-:W-:Y:S05]  /*12080*/  BSYNC B0 ;  /* 0x0000000000007941 */ /* 0x000fea0003800000 */
.L_x_921:
        /* <DEDUP_REMOVED lines=22> */
.L_x_923:
        /* <DEDUP_REMOVED lines=9> */
.L_x_2629:


//--------------------- .text._ZN7cutlass13device_kernelIN5flash19enable_sm80_to_sm89INS1_16FlashAttnFwdSm80INS1_25CollectiveMainloopFwdSm80ILi8ELi2ELb0EN4cute5tupleIJNS5_1CILi128EEENS7_ILi64EEENS7_ILi192EEEEEELi192ENS_10bfloat16_tEfNS_4arch4Sm80ELb0ELb1ELb1ELb1ELb0ELb1ELb1ELb0EEENS1_21CollectiveEpilogueFwdINS6_IJS8_SA_S9_EEENS6_IJNS7_ILi1EEESI_SI_EEESC_SE_Li256ELb1ELb1ELb0ELb0EEENS1_19SingleTileSchedulerILb1ELb0ELb1ELi128EEEEEEEEEvNT_6ParamsE --------------------------
	.section	.text._ZN7cutlass13device_kernelIN5flash19enable_sm80_to_sm89INS1_16FlashAttnFwdSm80INS1_25CollectiveMainloopFwdSm80ILi8ELi2ELb0EN4cute5tupleIJNS5_1CILi128EEENS7_ILi64EEENS7_ILi192EEEEEELi192ENS_10bfloat16_tEfNS_4arch4Sm80ELb0ELb1ELb1ELb1ELb0ELb1ELb1ELb0EEENS1_21CollectiveEpilogueFwdINS6_IJS8_SA_S9_EEENS6_IJNS7_ILi1EEESI_SI_EEESC_SE_Li256ELb1ELb1ELb0ELb0EEENS1_19SingleTileSchedulerILb1ELb0ELb1ELi128EEEEEEEEEvNT_6ParamsE,"ax",@progbits
	.sectioninfo	@"SHI_REGISTERS=246"
	.align	128
.text._ZN7cutlass13device_kernelIN5flash19enable_sm80_to_sm89INS1_16FlashAttnFwdSm80INS1_25CollectiveMainloopFwdSm80ILi8ELi2ELb0EN4cute5tupleIJNS5_1CILi128EEENS7_ILi64EEENS7_ILi192EEEEEELi192ENS_10bfloat16_tEfNS_4arch4Sm80ELb0ELb1ELb1ELb1ELb0ELb1ELb1ELb0EEENS1_21CollectiveEpilogueFwdINS6_IJS8_SA_S9_EEENS6_IJNS7_ILi1EEESI_SI_EEESC_SE_Li256ELb1ELb1ELb0ELb0EEENS1_19SingleTileSchedulerILb1ELb0ELb1ELi128EEEEEEEEEvNT_6ParamsE:
        .type           _ZN7cutlass13device_kernelIN5flash19enable_sm80_to_sm89INS1_16FlashAttnFwdSm80INS1_25CollectiveMainloopFwdSm80ILi8ELi2ELb0EN4cute5tupleIJNS5_1CILi128EEENS7_ILi64EEENS7_ILi192EEEEEELi192ENS_10bfloat16_tEfNS_4arch4Sm80ELb0ELb1ELb1ELb1ELb0ELb1ELb1ELb0EEENS1_21CollectiveEpilogueFwdINS6_IJS8_SA_S9_EEENS6_IJNS7_ILi1EEESI_SI_EEESC_SE_Li256ELb1ELb1ELb0ELb0EEENS1_19SingleTileSchedulerILb1ELb0ELb1ELi128EEEEEEEEEvNT_6ParamsE,@function
        .size           _ZN7cutlass13device_kernelIN5flash19enable_sm80_to_sm89INS1_16FlashAttnFwdSm80INS1_25CollectiveMainloopFwdSm80ILi8ELi2ELb0EN4cute5tupleIJNS5_1CILi128EEENS7_ILi64EEENS7_ILi192EEEEEELi192ENS_10bfloat16_tEfNS_4arch4Sm80ELb0ELb1ELb1ELb1ELb0ELb1ELb1ELb0EEENS1_21CollectiveEpilogueFwdINS6_IJS8_SA_S9_EEENS6_IJNS7_ILi1EEESI_SI_EEESC_SE_Li256ELb1ELb1ELb0ELb0EEENS1_19SingleTileSchedulerILb1ELb0ELb1ELi128EEEEEEEEEvNT_6ParamsE,(.L_x_2630 - _ZN7cutlass13device_kernelIN5flash19enable_sm80_to_sm89INS1_16FlashAttnFwdSm80INS1_25CollectiveMainloopFwdSm80ILi8ELi2ELb0EN4cute5tupleIJNS5_1CILi128EEENS7_ILi64EEENS7_ILi192EEEEEELi192ENS_10bfloat16_tEfNS_4arch4Sm80ELb0ELb1ELb1ELb1ELb0ELb1ELb1ELb0EEENS1_21CollectiveEpilogueFwdINS6_IJS8_SA_S9_EEENS6_IJNS7_ILi1EEESI_SI_EEESC_SE_Li256ELb1ELb1ELb0ELb0EEENS1_19SingleTileSchedulerILb1ELb0ELb1ELi128EEEEEEEEEvNT_6ParamsE)
        .other          _ZN7cutlass13device_kernelIN5flash19enable_sm80_to_sm89INS1_16FlashAttnFwdSm80INS1_25CollectiveMainloopFwdSm80ILi8ELi2ELb0EN4cute5tupleIJNS5_1CILi128EEENS7_ILi64EEENS7_ILi192EEEEEELi192ENS_10bfloat16_tEfNS_4arch4Sm80ELb0ELb1ELb1ELb1ELb0ELb1ELb1ELb0EEENS1_21CollectiveEpilogueFwdINS6_IJS8_SA_S9_EEENS6_IJNS7_ILi1EEESI_SI_EEESC_SE_Li256ELb1ELb1ELb0ELb0EEENS1_19SingleTileSchedulerILb1ELb0ELb1ELi128EEEEEEEEEvNT_6ParamsE,@"STO_CUDA_ENTRY STV_DEFAULT"
_ZN7cutlass13device_kernelIN5flash19enable_sm80_to_sm89INS1_16FlashAttnFwdSm80INS1_25CollectiveMainloopFwdSm80ILi8ELi2ELb0EN4cute5tupleIJNS5_1CILi128EEENS7_ILi64EEENS7_ILi192EEEEEELi192ENS_10bfloat16_tEfNS_4arch4Sm80ELb0ELb1ELb1ELb1ELb0ELb1ELb1ELb0EEENS1_21CollectiveEpilogueFwdINS6_IJS8_SA_S9_EEENS6_IJNS7_ILi1EEESI_SI_EEESC_SE_Li256ELb1ELb1ELb0ELb0EEENS1_19SingleTileSchedulerILb1ELb0ELb1ELi128EEEEEEEEEvNT_6ParamsE:
        /* <DEDUP_REMOVED lines=17> */
.L_x_925:
        /* <DEDUP_REMOVED lines=8> */
.L_x_927:
[----:B------:R-:W-:-:S05]  /*0190*/  MOV R0, c[0x0][0x54c] ;  /* 0x0001530000007a02 */ /* 0x000fca0000000f00 */
.L_x_926:
[----:B-----5:R-:W-:Y:S01]  /*01a0*/  IMAD R0, R0, c[0x0][0x548], RZ ;  /* 0x0001520000007a24 */ /* 0x020fe200078e02ff */
[----:B------:R-:W-:-:S04]  /*01b0*/  SHF.L.U32 R89, R91, 0x7, RZ ;  /* 0x000000075b597819 */ /* 0x000fc800000006ff */
[----:B------:R-:W-:-:S04]  /*01c0*/  ISETP.GE.AND P0, PT, R89, R0, PT ;  /* 0x000000005900720c */ /* 0x000fc80003f06270 */
[----:B------:R-:W-:Y:S01]  /*01d0*/  SEL R200, R200, 0xffffffff, !P0 ;  /* 0xffffffffc8c87807 */ /* 0x000fe20004000000 */
[----:B------:R-:W-:Y:S05]  /*01e0*/  BRA `(.L_x_928) ;  /* 0x0000012000007947 */ /* 0x000fea0003800000 */
.L_x_924:
[----:B---3--:R-:W-:-:S04]  /*01f0*/  ISETP.NE.U32.AND P0, PT, RZ, c[0x0][0x568], PT ;  /* 0x00015a00ff007a0c */ /* 0x008fc80003f05070 */
[----:B------:R-:W-:-:S13]  /*0200*/  ISETP.NE.AND.EX P0, PT, RZ, c[0x0][0x56c], PT, P0 ;  /* 0x00015b00ff007a0c */ /* 0x000fda0003f05300 */
[----:B------:R-:W-:Y:S05]  /*0210*/  @!P0 BRA `(.L_x_929) ;  /* 0x0000002000008947 */ /* 0x000fea0003800000 */
[----:B------:R1:W5:Y:S01]  /*0220*/  LDG.E R0, [R2.64] ;  /* 0x0000000602007981 */ /* 0x000362000c1e1900 */
[----:B------:R-:W-:Y:S05]  /*0230*/  BRA `(.L_x_930) ;  /* 0x0000009000007947 */ /* 0x000fea0003800000 */
.L_x_929:
        /* <DEDUP_REMOVED lines=8> */
.L_x_931:
[----:B------:R-:W-:-:S05]  /*02c0*/  MOV R0, c[0x0][0x54c] ;  /* 0x0001530000007a02 */ /* 0x000fca0000000f00 */
.L_x_930:
[----:B-----5:R-:W-:Y:S01]  /*02d0*/  IMAD R0, R0, c[0x0][0x548], RZ ;  /* 0x0001520000007a24 */ /* 0x020fe200078e02ff */
[----:B------:R-:W-:-:S04]  /*02e0*/  SHF.L.U32 R89, R91, 0x7, RZ ;  /* 0x000000075b597819 */ /* 0x000fc800000006ff */
[----:B------:R-:W-:-:S04]  /*02f0*/  ISETP.GE.AND P0, PT, R89, R0, PT ;  /* 0x000000005900720c */ /* 0x000fc80003f06270 */
[----:B------:R-:W-:-:S04]  /*0300*/  SEL R200, R200, 0xffffffff, !P0 ;  /* 0xffffffffc8c87807 */ /* 0x000fc80004000000 */
.L_x_928:
[----:B------:R-:W-:-:S13]  /*0310*/  ISETP.GE.AND P0, PT, R200, RZ, PT ;  /* 0x000000ffc800720c */ /* 0x000fda0003f06270 */
[----:B------:R-:W-:Y:S05]  /*0320*/  @!P0 EXIT ;  /* 0x000000000000894d */ /* 0x000fea0003800000 */
[----:B------:R-:W-:Y:S01]  /*0330*/  ISETP.NE.U32.AND P0, PT, RZ, c[0x0][0x370], PT ;  /* 0x0000dc00ff007a0c */ /* 0x000fe20003f05070 */
[----:B------:R-:W-:Y:S01]  /*0340*/  IMAD.MOV.U32 R0, RZ, RZ, RZ ;  /* 0x000000ffff007224 */ /* 0x000fe200078e00ff */
[----:B------:R-:W-:Y:S01]  /*0350*/  ISETP.NE.U32.AND P1, PT, RZ, c[0x0][0x350], PT ;  /* 0x0000d400ff007a0c */ /* 0x000fe20003f25070 */
[----:B------:R-:W-:Y:S01]  /*0360*/  IMAD.MOV.U32 R158, RZ, RZ, RZ ;  /* 0x000000ffff9e7224 */ /* 0x000fe200078e00ff */
[----:B------:R-:W-:Y:S01]  /*0370*/  ISETP.NE.AND.EX P0, PT, RZ, c[0x0][0x374], PT, P0 ;  /* 0x0000dd00ff007a0c */ /* 0x000fe20003f05300 */
[----:B------:R-:W-:Y:S01]  /*0380*/  IMAD.WIDE R10, R200, R5, c[0x0][0x350] ;  /* 0x0000d400c80a7625 */ /* 0x000fe200078e0205 */
[----:B------:R-:W-:Y:S02]  /*0390*/  ISETP.NE.AND.EX P6, PT, RZ, c[0x0][0x354], PT, P1 ;  /* 0x0000d500ff007a0c */ /* 0x000fe40003fc5310 */
[----:B------:R-:W-:Y:S02]  /*03a0*/  ISETP.NE.U32.AND P2, PT, RZ, c[0x0][0x348], PT ;  /* 0x0000d200ff007a0c */ /* 0x000fe40003f45070 */
[----:B------:R-:W-:-:S02]  /*03b0*/  ISETP.NE.U32.AND P5, PT, RZ, c[0x0][0x358], PT ;  /* 0x0000d600ff007a0c */ /* 0x000fc40003fa5070 */
[----:B------:R-:W-:Y:S02]  /*03c0*/  ISETP.NE.AND.EX P1, PT, RZ, c[0x0][0x34c], PT, P2 ;  /* 0x0000d300ff007a0c */ /* 0x000fe40003f25320 */
[----:B------:R-:W-:-:S03]  /*03d0*/  ISETP.NE.AND.EX P5, PT, RZ, c[0x0][0x35c], PT, P5 ;  /* 0x0000d700ff007a0c */ /* 0x000fc60003fa5350 */
[CC--:B-1----:R-:W-:Y:S02]  /*03e0*/  @P0 IMAD.WIDE R2, R200.reuse, R5.reuse, c[0x0][0x370] ;  /* 0x0000dc00c8020625 */ /* 0x0c2fe400078e0205 */
[----:B------:R-:W2:Y:S02]  /*03f0*/  @P6 LDG.E R158, [R10.64] ;  /* 0x000000060a9e6981 */ /* 0x000ea4000c1e1900 */
[----:B------:R-:W-:Y:S02]  /*0400*/  IMAD.MOV.U32 R4, RZ, RZ, RZ ;  /* 0x000000ffff047224 */ /* 0x000fe400078e00ff */
[----:B------:R-:W-:Y:S01]  /*0410*/  IMAD.MOV.U32 R152, RZ, RZ, RZ ;  /* 0x000000ffff987224 */ /* 0x000fe200078e00ff */
[----:B------:R1:W2:Y:S01]  /*0420*/  @P0 LDG.E R0, [R2.64] ;  /* 0x0000000602000981 */ /* 0x0002a2000c1e1900 */
[----:B------:R-:W-:-:S04]  /*0430*/  IMAD.WIDE R12, R200, R5, c[0x0][0x348] ;  /* 0x0000d200c80c7625 */ /* 0x000fc800078e0205 */
[----:B------:R-:W-:Y:S01]  /*0440*/  IMAD.WIDE R6, R200, R5, c[0x0][0x358] ;  /* 0x0000d600c8067625 */ /* 0x000fe200078e0205 */
[----:B------:R-:W3:Y:S01]  /*0450*/  @P1 LDG.E R4, [R12.64] ;  /* 0x000000060c041981 */ /* 0x000ee2000c1e1900 */
[----:B------:R-:W-:-:S03]  /*0460*/  ISETP.NE.U32.AND P0, PT, RZ, c[0x0][0x360], PT ;  /* 0x0000d800ff007a0c */ /* 0x000fc60003f05070 */
[----:B------:R-:W4:Y:S01]  /*0470*/  @P5 LDG.E R152, [R6.64] ;  /* 0x0000000606985981 */ /* 0x000f22000c1e1900 */
[----:B------:R-:W-:Y:S02]  /*0480*/  ISETP.NE.AND.EX P0, PT, RZ, c[0x0][0x364], PT, P0 ;  /* 0x0000d900ff007a0c */ /* 0x000fe40003f05300 */
[----:B------:R-:W-:-:S11]  /*0490*/  MOV R8, c[0x0][0x168] ;  /* 0x00005a0000087a02 */ /* 0x000fd60000000f00 */
[----:B------:R-:W-:-:S05]  /*04a0*/  @P0 IMAD.WIDE R14, R200, R5, c[0x0][0x360] ;  /* 0x0000d800c80e0625 */ /* 0x000fca00078e0205 */
[----:B------:R2:W5:Y:S04]  /*04b0*/  @P0 LDG.E R8, [R14.64] ;  /* 0x000000060e080981 */ /* 0x000568000c1e1900 */
[----:B------:R-:W1:Y:S02]  /*04c0*/  S2R R197, SR_CTAID.Y ;  /* 0x0000000000c57919 */ /* 0x000e640000002600 */
[----:B-1----:R-:W-:Y:S01]  /*04d0*/  IMAD.MOV.U32 R3, RZ, RZ, c[0x0][0x1d0] ;  /* 0x00007400ff037624 */ /* 0x002fe200078e00ff */
[----:B------:R-:W-:Y:S02]  /*04e0*/  MOV R198, c[0x0][0x228] ;  /* 0x00008a0000c67a02 */ /* 0x000fe40000000f00 */
[----:B------:R-:W-:Y:S01]  /*04f0*/  SHF.R.S32.HI R92, RZ, 0x1f, R197 ;  /* 0x0000001fff5c7819 */ /* 0x000fe200000114c5 */
[----:B--2---:R-:W-:Y:S01]  /*0500*/  IMAD.IADD R2, R158, 0x1, R0 ;  /* 0x000000019e027824 */ /* 0x004fe200078e0200 */
[----:B------:R1:W-:Y:S04]  /*0510*/  STL [R1+0x48], R0 ;  /* 0x0000480001007387 */ /* 0x0003e80000100800 */
[----:B------:R1:W-:Y:S04]  /*0520*/  STL [R1+0x50], R2 ;  /* 0x0000500201007387 */ /* 0x0003e80000100800 */
[----:B---3--:R1:W-:Y:S04]  /*0530*/  STL [R1+0x4c], R4 ;  /* 0x00004c0401007387 */ /* 0x0083e80000100800 */
[----:B----4-:R1:W-:Y:S01]  /*0540*/  STL [R1+0x54], R152 ;  /* 0x0000549801007387 */ /* 0x0103e20000100800 */
[----:B------:R-:W-:Y:S05]  /*0550*/  @P0 BRA `(.L_x_932) ;  /* 0x0000004000000947 */ /* 0x000fea0003800000 */
[----:B------:R-:W-:Y:S05]  /*0560*/  @!P1 BRA `(.L_x_932) ;  /* 0x0000003000009947 */ /* 0x000fea0003800000 */
[----:B-----5:R-:W2:Y:S04]  /*0570*/  LDG.E R8, [R12.64] ;  /* 0x000000060c087981 */ /* 0x020ea8000c1e1900 */
[----:B------:R-:W2:Y:S02]  /*0580*/  LDG.E R9, [R12.64+0x4] ;  /* 0x000004060c097981 */ /* 0x000ea4000c1e1900 */
[----:B--2---:R-:W-:-:S05]  /*0590*/  IADD3 R8, -R8, R9, RZ ;  /* 0x0000000908087210 */ /* 0x004fca0007ffe1ff */
.L_x_932:
[----:B-----5:R2:W-:Y:S01]  /*05a0*/  STL [R1+0x58], R8 ;  /* 0x0000580801007387 */ /* 0x0205e20000100800 */
[----:B------:R-:W-:-:S04]  /*05b0*/  ISETP.NE.U32.AND P0, PT, RZ, c[0x0][0x368], PT ;  /* 0x0000da00ff007a0c */ /* 0x000fc80003f05070 */
[----:B------:R-:W-:-:S13]  /*05c0*/  ISETP.NE.AND.EX P0, PT, RZ, c[0x0][0x36c], PT, P0 ;  /* 0x0000db00ff007a0c */ /* 0x000fda0003f05300 */
[----:B------:R-:W-:Y:S05]  /*05d0*/  @!P0 BRA `(.L_x_933) ;  /* 0x0000003000008947 */ /* 0x000fea0003800000 */
[----:B-1----:R-:W-:-:S06]  /*05e0*/  IMAD.WIDE R2, R200, R5, c[0x0][0x368] ;  /* 0x0000da00c8027625 */ /* 0x002fcc00078e0205 */
[----:B------:R1:W5:Y:S01]  /*05f0*/  LDG.E R3, [R2.64] ;  /* 0x0000000602037981 */ /* 0x000362000c1e1900 */
[----:B------:R-:W-:Y:S05]  /*0600*/  BRA `(.L_x_934) ;  /* 0x0000004000007947 */ /* 0x000fea0003800000 */
.L_x_933:
[----:B------:R-:W-:Y:S05]  /*0610*/  @!P6 BRA `(.L_x_934) ;  /* 0x000000300000e947 */ /* 0x000fea0003800000 */
[----:B------:R-:W3:Y:S04]  /*0620*/  LDG.E R3, [R10.64] ;  /* 0x000000060a037981 */ /* 0x000ee8000c1e1900 */
[----:B-1----:R-:W3:Y:S02]  /*0630*/  LDG.E R2, [R10.64+0x4] ;  /* 0x000004060a027981 */ /* 0x002ee4000c1e1900 */
[----:B---3--:R-:W-:Y:S02]  /*0640*/  IADD3 R3, -R3, R2, RZ ;  /* 0x0000000203037210 */ /* 0x008fe40007ffe1ff */
.L_x_934:
[----:B------:R-:W-:Y:S01]  /*0650*/  ISETP.NE.U32.AND P0, PT, RZ, c[0x0][0x378], PT ;  /* 0x0000de00ff007a0c */ /* 0x000fe20003f05070 */
[----:B-1----:R1:W3:Y:S03]  /*0660*/  @P5 LDG.E R2, [R6.64] ;  /* 0x0000000606025981 */ /* 0x0022e6000c1e1900 */
[----:B------:R-:W-:Y:S01]  /*0670*/  ISETP.NE.AND.EX P0, PT, RZ, c[0x0][0x37c], PT, P0 ;  /* 0x0000df00ff007a0c */ /* 0x000fe20003f05300 */
[----:B------:R1:W3:Y:S01]  /*0680*/  @P5 LDG.E R9, [R6.64+0x4] ;  /* 0x0000040606095981 */ /* 0x0002e2000c1e1900 */
[----:B-----5:R-:W-:-:S11]  /*0690*/  IMAD.MOV.U32 R142, RZ, RZ, R3 ;  /* 0x000000ffff8e7224 */ /* 0x020fd600078e0003 */
[----:B------:R-:W-:-:S05]  /*06a0*/  @P0 IMAD.WIDE R10, R200, R5, c[0x0][0x378] ;  /* 0x0000de00c80a0625 */ /* 0x000fca00078e0205 */
[----:B------:R-:W4:Y:S01]  /*06b0*/  @P0 LDG.E R142, [R10.64] ;  /* 0x000000060a8e0981 */ /* 0x000f22000c1e1900 */
[----:B------:R-:W-:-:S05]  /*06c0*/  IMAD.MOV.U32 R4, RZ, RZ, c[0x0][0x2c4] ;  /* 0x0000b100ff047624 */ /* 0x000fca00078e00ff */
[----:B------:R-:W-:Y:S02]  /*06d0*/  ISETP.NE.AND P1, PT, R4, 0x1, PT ;  /* 0x000000010400780c */ /* 0x000fe40003f25270 */
[----:B------:R-:W-:Y:S01]  /*06e0*/  IADD3 R4, R89, 0x7f, RZ ;  /* 0x0000007f59047810 */ /* 0x000fe20007ffe0ff */
[----:B------:R-:W-:-:S04]  /*06f0*/  IMAD.IADD R0, R3, 0x1, -R0 ;  /* 0x0000000103007824 */ /* 0x000fc800078e0a00 */
[----:B-1----:R-:W-:Y:S01]  /*0700*/  IMAD.MOV.U32 R6, RZ, RZ, R4 ;  /* 0x000000ffff067224 */ /* 0x002fe200078e0004 */
[----:B------:R1:W-:Y:S01]  /*0710*/  STL [R1+0x5c], R0 ;  /* 0x00005c0001007387 */ /* 0x0003e20000100800 */
[----:B---3--:R-:W-:-:S04]  /*0720*/  @P5 IMAD.IADD R198, R9, 0x1, -R2 ;  /* 0x0000000109c65824 */ /* 0x008fc800078e0a02 */
[----:B------:R-:W-:-:S04]  /*0730*/  @P1 IMAD.HI.U32 R2, R4, c[0x0][0x2c8], RZ ;  /* 0x0000b20004021a27 */ /* 0x000fc800078e00ff */
[----:B------:R-:W-:Y:S01]  /*0740*/  IMAD.IADD R199, R0, 0x1, R198 ;  /* 0x0000000100c77824 */ /* 0x000fe200078e02c6 */
[----:B------:R-:W-:Y:S01]  /*0750*/  @P1 SHF.R.U32.HI R6, RZ, c[0x0][0x2cc], R2 ;  /* 0x0000b300ff061a19 */ /* 0x000fe20000011602 */
[----:B------:R-:W-:-:S03]  /*0760*/  IMAD.MOV.U32 R2, RZ, RZ, c[0x0][0x32c] ;  /* 0x0000cb00ff027624 */ /* 0x000fc600078e00ff */
[----:B------:R1:W-:Y:S04]  /*0770*/  STL.64 [R1+0x60], R198 ;  /* 0x000060c601007387 */ /* 0x0003e80000100a00 */
[----:B----4-:R1:W-:Y:S01]  /*0780*/  STL [R1+0x68], R142 ;  /* 0x0000688e01007387 */ /* 0x0103e20000100800 */
[----:B------:R-:W-:Y:S02]  /*0790*/  ISETP.GE.AND P2, PT, R2, 0x1, PT ;  /* 0x000000010200780c */ /* 0x000fe40003f46270 */
[----:B------:R-:W-:Y:S02]  /*07a0*/  IADD3 R9, R199, 0x3f, RZ ;  /* 0x0000003fc7097810 */ /* 0x000fe40007ffe0ff */
[----:B------:R-:W-:Y:S02]  /*07b0*/  IADD3 R7, R6, 0x1, R199 ;  /* 0x0000000106077810 */ /* 0x000fe40007ffe0c7 */
[----:B------:R-:W-:-:S03]  /*07c0*/  SHF.R.S32.HI R4, RZ, 0x1f, R9 ;  /* 0x0000001fff047819 */ /* 0x000fc60000011409 */
[----:B------:R-:W-:Y:S01]  /*07d0*/  IMAD.IADD R6, R7, 0x1, -R8 ;  /* 0x0000000107067824 */ /* 0x000fe200078e0a08 */
[----:B------:R-:W-:-:S04]  /*07e0*/  LEA.HI R4, R4, R9, RZ, 0x6 ;  /* 0x0000000904047211 */ /* 0x000fc800078f30ff */
[----:B------:R-:W-:Y:S02]  /*07f0*/  SHF.R.S32.HI R141, RZ, 0x6, R4 ;  /* 0x00000006ff8d7819 */ /* 0x000fe40000011404 */
        /* <DEDUP_REMOVED lines=11> */
.L_x_936:
[----:B------:R-:W-:-:S13]  /*08b0*/  ISETP.NE.AND P0, PT, R2, 0x1, PT ;  /* 0x000000010200780c */ /* 0x000fda0003f05270 */
[----:B------:R-:W-:-:S05]  /*08c0*/  @P0 IMAD.HI.U32 R4, R9, c[0x0][0x330], RZ ;  /* 0x0000cc0009040a27 */ /* 0x000fca00078e00ff */
[----:B------:R-:W-:-:S05]  /*08d0*/  @P0 SHF.R.U32.HI R9, RZ, c[0x0][0x334], R4 ;  /* 0x0000cd00ff090a19 */ /* 0x000fca0000011604 */
.L_x_937:
[----:B------:R-:W-:-:S05]  /*08e0*/  IMAD R4, R9, R2, c[0x0][0x32c] ;  /* 0x0000cb0009047624 */ /* 0x000fca00078e0202 */
[----:B------:R-:W-:Y:S02]  /*08f0*/  IMNMX R7, R7, R4, PT ;  /* 0x0000000407077217 */ /* 0x000fe40003800200 */
.L_x_935:
[----:B------:R-:W-:-:S04]  /*0900*/  @P1 IMAD.HI.U32 R4, R89, c[0x0][0x2c8], RZ ;  /* 0x0000b20059041a27 */ /* 0x000fc800078e00ff */
[----:B------:R-:W-:Y:S01]  /*0910*/  IMAD.MOV.U32 R6, RZ, RZ, R89 ;  /* 0x000000ffff067224 */ /* 0x000fe200078e0059 */
[----:B------:R-:W-:-:S04]  /*0920*/  @P1 SHF.R.U32.HI R6, RZ, c[0x0][0x2cc], R4 ;  /* 0x0000b300ff061a19 */ /* 0x000fc80000011604 */
[----:B------:R-:W-:-:S04]  /*0930*/  IADD3 R4, R6, R199, -R8 ;  /* 0x000000c706047210 */ /* 0x000fc80007ffe808 */
[----:B------:R-:W-:Y:S01]  /*0940*/  IADD3 R9, R4, -c[0x0][0x324], RZ ;  /* 0x8000c90004097a10 */ /* 0x000fe20007ffe0ff */
        /* <DEDUP_REMOVED lines=9> */
.L_x_939:
[----:B------:R-:W-:-:S13]  /*09e0*/  ISETP.NE.AND P0, PT, R2, 0x1, PT ;  /* 0x000000010200780c */ /* 0x000fda0003f05270 */
[----:B------:R-:W-:-:S05]  /*09f0*/  @P0 IMAD.HI.U32 R2, R4, c[0x0][0x330], RZ ;  /* 0x0000cc0004020a27 */ /* 0x000fca00078e00ff */
[----:B------:R-:W-:-:S05]  /*0a00*/  @P0 SHF.R.U32.HI R4, RZ, c[0x0][0x334], R2 ;  /* 0x0000cd00ff040a19 */ /* 0x000fca0000011602 */
.L_x_940:
[----:B------:R-:W-:-:S05]  /*0a10*/  IMAD R4, R4, c[0x0][0x32c], RZ ;  /* 0x0000cb0004047a24 */ /* 0x000fca00078e02ff */
[----:B------:R-:W-:Y:S02]  /*0a20*/  IMNMX R9, R9, R4, !PT ;  /* 0x0000000409097217 */ /* 0x000fe40007800200 */
.L_x_938:
[----:B------:R-:W-:Y:S02]  /*0a30*/  IADD3 R7, R7, 0x3f, RZ ;  /* 0x0000003f07077810 */ /* 0x000fe40007ffe0ff */
[----:B------:R-:W-:Y:S02]  /*0a40*/  SHF.R.S32.HI R2, RZ, 0x1f, R9 ;  /* 0x0000001fff027819 */ /* 0x000fe40000011409 */
[----:B------:R-:W-:Y:S02]  /*0a50*/  SHF.R.S32.HI R4, RZ, 0x1f, R7 ;  /* 0x0000001fff047819 */ /* 0x000fe40000011407 */
[----:B------:R-:W-:Y:S02]  /*0a60*/  LEA.HI R2, R2, R9, RZ, 0x6 ;  /* 0x0000000902027211 */ /* 0x000fe400078f30ff */
[----:B------:R-:W-:Y:S02]  /*0a70*/  LEA.HI R4, R4, R7, RZ, 0x6 ;  /* 0x0000000704047211 */ /* 0x000fe400078f30ff */
[----:B------:R-:W-:-:S02]  /*0a80*/  SHF.R.S32.HI R2, RZ, 0x6, R2 ;  /* 0x00000006ff027819 */ /* 0x000fc40000011402 */
[----:B------:R-:W-:Y:S02]  /*0a90*/  SHF.R.S32.HI R4, RZ, 0x6, R4 ;  /* 0x00000006ff047819 */ /* 0x000fe40000011404 */
[----:B------:R-:W-:Y:S02]  /*0aa0*/  IMNMX R7, RZ, R2, !PT ;  /* 0x00000002ff077217 */ /* 0x000fe40007800200 */
[----:B------:R-:W-:-:S03]  /*0ab0*/  IMNMX R9, R141, R4, PT ;  /* 0x000000048d097217 */ /* 0x000fc60003800200 */
[--C-:B------:R-:W-:Y:S02]  /*0ac0*/  IMAD R7, R7, 0x40, -R0.reuse ;  /* 0x0000004007077824 */ /* 0x100fe400078e0a00 */
[----:B------:R-:W-:-:S03]  /*0ad0*/  IMAD R9, R9, 0x40, -R0 ;  /* 0x0000004009097824 */ /* 0x000fc600078e0a00 */
[----:B------:R-:W-:Y:S02]  /*0ae0*/  IMNMX R11, RZ, R7, !PT ;  /* 0x00000007ff0b7217 */ /* 0x000fe40007800200 */
[----:B------:R-:W-:-:S04]  /*0af0*/  IMNMX R2, R9, R198, PT ;  /* 0x000000c609027217 */ /* 0x000fc80003800200 */
[----:B------:R-:W-:Y:S02]  /*0b00*/  ISETP.GT.AND P0, PT, R2, R11, PT ;  /* 0x0000000b0200720c */ /* 0x000fe40003f04270 */
[----:B------:R-:W-:-:S05]  /*0b10*/  SHF.R.U32.HI R11, RZ, 0x6, R11 ;  /* 0x00000006ff0b7819 */ /* 0x000fca000001160b */
[----:B-1----:R-:W-:-:S06]  /*0b20*/  IMAD.MOV.U32 R0, RZ, RZ, R11 ;  /* 0x000000ffff007224 */ /* 0x002fcc00078e000b */
[----:B------:R-:W-:-:S04]  /*0b30*/  @P0 IADD3 R2, R2, 0x3f, RZ ;  /* 0x0000003f02020810 */ /* 0x000fc80007ffe0ff */
[----:B------:R-:W-:-:S04]  /*0b40*/  @P0 SHF.R.S32.HI R7, RZ, 0x1f, R2 ;  /* 0x0000001fff070819 */ /* 0x000fc80000011402 */
[----:B------:R-:W-:-:S04]  /*0b50*/  @P0 LEA.HI R7, R7, R2, RZ, 0x6 ;  /* 0x0000000207070211 */ /* 0x000fc800078f30ff */
[----:B------:R-:W-:-:S04]  /*0b60*/  @P0 SHF.R.S32.HI R0, RZ, 0x6, R7 ;  /* 0x00000006ff000819 */ /* 0x000fc80000011407 */
[----:B------:R-:W-:-:S13]  /*0b70*/  ISETP.GT.AND P0, PT, R0, R11, PT ;  /* 0x0000000b0000720c */ /* 0x000fda0003f04270 */
[----:B------:R-:W-:Y:S05]  /*0b80*/  @!P0 BRA `(.L_x_941) ;  /* 0x0000555000008947 */ /* 0x000fea0003800000 */
[----:B------:R-:W-:-:S04]  /*0b90*/  ISETP.NE.U32.AND P3, PT, RZ, c[0x0][0x340], PT ;  /* 0x0000d000ff007a0c */ /* 0x000fc80003f65070 */
[----:B------:R-:W-:-:S13]  /*0ba0*/  ISETP.NE.AND.EX P3, PT, RZ, c[0x0][0x344], PT, P3 ;  /* 0x0000d100ff007a0c */ /* 0x000fda0003f65330 */
[----:B------:R-:W-:-:S06]  /*0bb0*/  @P3 IMAD.WIDE R14, R200, R5, c[0x0][0x340] ;  /* 0x0000d000c80e3625 */ /* 0x000fcc00078e0205 */
[----:B------:R1:W3:Y:S01]  /*0bc0*/  @P3 LDG.E R14, [R14.64] ;  /* 0x000000060e0e3981 */ /* 0x0002e2000c1e1900 */
[----:B------:R-:W-:Y:S01]  /*0bd0*/  SHF.R.S32.HI R13, RZ, 0x1f, R90 ;  /* 0x0000001fff0d7819 */ /* 0x000fe2000001145a */
[----:B------:R-:W-:Y:S01]  /*0be0*/  IMAD.IADD R158, R158, 0x1, R3 ;  /* 0x000000019e9e7824 */ /* 0x000fe200078e0203 */
[----:B------:R-:W-:Y:S01]  /*0bf0*/  IADD3 R12, R0, -0x1, RZ ;  /* 0xffffffff000c7810 */ /* 0x000fe20007ffe0ff */
[----:B------:R-:W-:Y:S01]  /*0c00*/  IMAD R2, R92, c[0x0][0x1e8], RZ ;  /* 0x00007a005c027a24 */ /* 0x000fe200078e02ff */
[-C--:B------:R-:W-:Y:S01]  /*0c10*/  LEA.HI R7, R13, R90.reuse, RZ, 0x3 ;  /* 0x0000005a0d077211 */ /* 0x080fe200078f18ff */
[----:B------:R-:W-:Y:S01]  /*0c20*/  IMAD.MOV.U32 R104, RZ, RZ, c[0x0][0x238] ;  /* 0x00008e00ff687624 */ /* 0x000fe200078e00ff */
[----:B------:R-:W-:Y:S01]  /*0c30*/  ISETP.GT.AND P0, PT, R12, R11, PT ;  /* 0x0000000b0c00720c */ /* 0x000fe20003f04270 */
[----:B------:R-:W-:Y:S01]  /*0c40*/  IMAD.MOV.U32 R115, RZ, RZ, 0x6 ;  /* 0x00000006ff737424 */ /* 0x000fe200078e00ff */
[----:B------:R-:W-:Y:S01]  /*0c50*/  SHF.R.S32.HI R3, RZ, 0x3, R7 ;  /* 0x00000003ff037819 */ /* 0x000fe20000011407 */
[----:B------:R-:W-:Y:S01]  /*0c60*/  IMAD.MOV.U32 R4, RZ, RZ, c[0x0][0x258] ;  /* 0x00009600ff047624 */ /* 0x000fe200078e00ff */
[----:B------:R-:W-:Y:S01]  /*0c70*/  LOP3.LUT R7, R7, 0x1ffffff8, RZ, 0xc0, !PT ;  /* 0x1ffffff807077812 */ /* 0x000fe200078ec0ff */
[----:B------:R-:W-:Y:S01]  /*0c80*/  IMAD.WIDE.U32 R16, R197, c[0x0][0x1e8], RZ ;  /* 0x00007a00c5107a25 */ /* 0x000fe200078e00ff */
[-C--:B------:R-:W-:Y:S01]  /*0c90*/  SHF.L.U64.HI R93, R104, R115.reuse, c[0x0][0x23c] ;  /* 0x00008f00685d7619 */ /* 0x080fe20000010273 */
[----:B------:R-:W-:Y:S01]  /*0ca0*/  ULDC.U8 UR4, c[0x0][0x298] ;  /* 0x0000a60000047ab9 */ /* 0x000fe20000000000 */
[----:B------:R-:W-:Y:S01]  /*0cb0*/  IADD3 R28, -R7, R90, RZ ;  /* 0x0000005a071c7210 */ /* 0x000fe20007ffe1ff */
[----:B------:R-:W-:Y:S01]  /*0cc0*/  IMAD R5, R197, c[0x0][0x1ec], R2 ;  /* 0x00007b00c5057a24 */ /* 0x000fe200078e0202 */
[----:B------:R-:W-:Y:S01]  /*0cd0*/  SHF.L.U64.HI R94, R4, R115, c[0x0][0x25c] ;  /* 0x00009700045e7619 */ /* 0x000fe20000010273 */
[----:B------:R-:W-:Y:S01]  /*0ce0*/  IMAD.SHL.U32 R95, R104, 0x40, RZ ;  /* 0x00000040685f7824 */ /* 0x000fe200078e00ff */
[----:B------:R-:W-:Y:S01]  /*0cf0*/  SHF.R.S32.HI R6, RZ, 0x1f, R12 ;  /* 0x0000001fff067819 */ /* 0x000fe2000001140c */
[----:B------:R-:W-:Y:S01]  /*0d00*/  IMAD.IADD R17, R17, 0x1, R5 ;  /* 0x0000000111117824 */ /* 0x000fe200078e0205 */
[----:B--2---:R-:W-:Y:S01]  /*0d10*/  SHF.R.S32.HI R8, RZ, 0x1f, R152 ;  /* 0x0000001fff087819 */ /* 0x004fe20000011498 */
[----:B------:R-:W-:Y:S01]  /*0d20*/  IMAD R5, R12, -0x40, -R3 ;  /* 0xffffffc00c057824 */ /* 0x000fe200078e0a03 */
[----:B------:R-:W-:Y:S01]  /*0d30*/  IADD3 R152, P1, R3, R152, RZ ;  /* 0x0000009803987210 */ /* 0x000fe20007f3e0ff */
[----:B------:R-:W-:Y:S01]  /*0d40*/  IMAD.SHL.U32 R28, R28, 0x8, RZ ;  /* 0x000000081c1c7824 */ /* 0x000fe200078e00ff */
[----:B------:R-:W-:Y:S01]  /*0d50*/  SHF.R.S32.HI R19, RZ, 0x1f, R200 ;  /* 0x0000001fff137819 */ /* 0x000fe200000114c8 */
[-C--:B------:R-:W-:Y:S01]  /*0d60*/  IMAD R9, R93, R12.reuse, RZ ;  /* 0x0000000c5d097224 */ /* 0x080fe200078e02ff */
[----:B------:R-:W-:Y:S01]  /*0d70*/  @P0 IADD3 R2, R0, -0x2, RZ ;  /* 0xfffffffe00020810 */ /* 0x000fe20007ffe0ff */
[----:B------:R-:W-:Y:S01]  /*0d80*/  IMAD.SHL.U32 R96, R4, 0x40, RZ ;  /* 0x0000004004607824 */ /* 0x000fe200078e00ff */
[----:B------:R-:W-:Y:S01]  /*0d90*/  SHF.R.S32.HI R29, RZ, 0x1f, R28 ;  /* 0x0000001fff1d7819 */ /* 0x000fe2000001141c */
[----:B-1----:R-:W-:Y:S01]  /*0da0*/  IMAD R15, R94, R12, RZ ;  /* 0x0000000c5e0f7224 */ /* 0x002fe200078e02ff */
[----:B------:R-:W-:Y:S01]  /*0db0*/  LEA.HI.X.SX32 R8, R3, R8, 0x1, P1 ;  /* 0x0000000803087211 */ /* 0x000fe200008f0eff */
[----:B------:R-:W-:Y:S01]  /*0dc0*/  IMAD.IADD R5, R5, 0x1, R198 ;  /* 0x0000000105057824 */ /* 0x000fe200078e02c6 */
[----:B------:R-:W-:Y:S01]  /*0dd0*/  SEL R20, R19, RZ, !P5 ;  /* 0x000000ff13147207 */ /* 0x000fe20006800000 */
[-C--:B------:R-:W-:Y:S01]  /*0de0*/  IMAD R9, R6, R95.reuse, R9 ;  /* 0x0000005f06097224 */ /* 0x080fe200078e0209 */
[----:B------:R-:W-:Y:S01]  /*0df0*/  IADD3 R7, R28, 0x80, RZ ;  /* 0x000000801c077810 */ /* 0x000fe20007ffe0ff */
[----:B------:R-:W-:Y:S01]  /*0e00*/  IMAD R30, R92, c[0x0][0x240], RZ ;  /* 0x000090005c1e7a24 */ /* 0x000fe200078e02ff */
[C---:B------:R-:W-:Y:S01]  /*0e10*/  ISETP.GE.AND P2, PT, R5.reuse, 0x1, PT ;  /* 0x000000010500780c */ /* 0x040fe20003f46270 */
[----:B------:R-:W-:Y:S01]  /*0e20*/  IMAD R6, R6, R96, R15 ;  /* 0x0000006006067224 */ /* 0x000fe200078e020f */
[----:B------:R-:W-:Y:S01]  /*0e30*/  ISETP.GE.AND P1, PT, R5, 0x21, PT ;  /* 0x000000210500780c */ /* 0x000fe20003f26270 */
[----:B------:R-:W-:Y:S01]  /*0e40*/  IMAD R30, R197, c[0x0][0x244], R30 ;  /* 0x00009100c51e7a24 */ /* 0x000fe200078e021e */
[----:B------:R-:W-:Y:S01]  /*0e50*/  @P0 SHF.R.S32.HI R5, RZ, 0x1f, R2 ;  /* 0x0000001fff050819 */ /* 0x000fe20000011402 */
[----:B------:R-:W-:Y:S01]  /*0e60*/  @P0 IMAD R0, R93, R2, RZ ;  /* 0x000000025d000224 */ /* 0x000fe200078e02ff */
[-C--:B------:R-:W-:Y:S01]  /*0e70*/  LEA.HI R124, R13, R90.reuse, RZ, 0x2 ;  /* 0x0000005a0d7c7211 */ /* 0x080fe200078f10ff */
[----:B------:R-:W-:Y:S01]  /*0e80*/  IMAD.SHL.U32 R3, R3, 0x40, RZ ;  /* 0x0000004003037824 */ /* 0x000fe200078e00ff */
[----:B------:R-:W-:Y:S01]  /*0e90*/  SHF.R.S32.HI R127, RZ, 0x1f, R142 ;  /* 0x0000001fff7f7819 */ /* 0x000fe2000001148e */
[----:B------:R-:W-:Y:S01]  /*0ea0*/  @P0 IMAD R0, R5, R95, R0 ;  /* 0x0000005f05000224 */ /* 0x000fe200078e0200 */
[----:B------:R-:W-:Y:S01]  /*0eb0*/  IADD3 R5, R28, 0x40, RZ ;  /* 0x000000401c057810 */ /* 0x000fe20007ffe0ff */
[----:B------:R-:W-:Y:S01]  /*0ec0*/  IMAD R26, R92, c[0x0][0x260], RZ ;  /* 0x000098005c1a7a24 */ /* 0x000fe200078e02ff */
[----:B------:R-:W-:Y:S01]  /*0ed0*/  LOP3.LUT R3, R3, 0x1c0, RZ, 0xc0, !PT ;  /* 0x000001c003037812 */ /* 0x000fe200078ec0ff */
[----:B------:R-:W-:Y:S01]  /*0ee0*/  IMAD R163, R8, c[0x0][0x238], RZ ;  /* 0x00008e0008a37a24 */ /* 0x000fe200078e02ff */
[----:B------:R-:W-:Y:S01]  /*0ef0*/  ISETP.GE.AND P4, PT, R5, c[0x0][0x1d4], PT ;  /* 0x0000750005007a0c */ /* 0x000fe20003f86270 */
[----:B------:R-:W-:Y:S01]  /*0f00*/  IMAD R26, R197, c[0x0][0x264], R26 ;  /* 0x00009900c51a7a24 */ /* 0x000fe200078e021a */
[----:B------:R-:W-:Y:S01]  /*0f10*/  SEL R5, R200, RZ, !P5 ;  /* 0x000000ffc8057207 */ /* 0x000fe20006800000 */
[----:B------:R-:W-:Y:S01]  /*0f20*/  IMAD R163, R152, c[0x0][0x23c], R163 ;  /* 0x00008f0098a37a24 */ /* 0x000fe200078e02a3 */
[----:B------:R-:W-:Y:S01]  /*0f30*/  LOP3.LUT R10, R3, 0x38, R28, 0xf8, !PT ;  /* 0x00000038030a7812 */ /* 0x000fe200078ef81c */
[----:B------:R-:W-:Y:S01]  /*0f40*/  IMAD.SHL.U32 R111, R104, 0x20, RZ ;  /* 0x00000020686f7824 */ /* 0x000fe200078e00ff */
[----:B------:R-:W-:Y:S01]  /*0f50*/  SHF.R.U32.HI R3, RZ, 0x3, R3 ;  /* 0x00000003ff037819 */ /* 0x000fe20000011603 */
[----:B------:R-:W-:Y:S01]  /*0f60*/  IMAD R161, R8, c[0x0][0x258], RZ ;  /* 0x0000960008a17a24 */ /* 0x000fe200078e02ff */
[----:B------:R-:W-:Y:S01]  /*0f70*/  ISETP.GE.AND P5, PT, R28, c[0x0][0x1d4], PT ;  /* 0x000075001c007a0c */ /* 0x000fe20003fa6270 */
[----:B------:R-:W-:Y:S01]  /*0f80*/  IMAD.SHL.U32 R113, R4, 0x20, RZ ;  /* 0x0000002004717824 */ /* 0x000fe200078e00ff */
[----:B------:R-:W-:Y:S01]  /*0f90*/  LOP3.LUT R3, R10, R3, RZ, 0x3c, !PT ;  /* 0x000000030a037212 */ /* 0x000fe200078e3cff */
[----:B------:R-:W-:Y:S01]  /*0fa0*/  IMAD R161, R152, c[0x0][0x25c], R161 ;  /* 0x0000970098a17a24 */ /* 0x000fe200078e02a1 */
[CC--:B------:R-:W-:Y:S01]  /*0fb0*/  LEA.HI R10, R13.reuse, R90.reuse, RZ, 0x6 ;  /* 0x0000005a0d0a7211 */ /* 0x0c0fe200078f30ff */
[----:B------:R-:W-:Y:S01]  /*0fc0*/  IMAD.MOV.U32 R53, RZ, RZ, RZ ;  /* 0x000000ffff357224 */ /* 0x000fe200078e00ff */
[----:B------:R-:W-:Y:S01]  /*0fd0*/  SHF.R.S32.HI R97, RZ, 0x2, R124 ;  /* 0x00000002ff617819 */ /* 0x000fe2000001147c */
[----:B------:R-:W-:Y:S01]  /*0fe0*/  IMAD.MOV.U32 R67, RZ, RZ, 0x1 ;  /* 0x00000001ff437424 */ /* 0x000fe200078e00ff */
[----:B------:R-:W-:Y:S01]  /*0ff0*/  LEA.HI R13, R13, R90, RZ, 0x5 ;  /* 0x0000005a0d0d7211 */ /* 0x000fe200078f28ff */
[----:B------:R-:W-:Y:S01]  /*1000*/  IMAD.SHL.U32 R10, R10, 0x8, RZ ;  /* 0x000000080a0a7824 */ /* 0x000fe200078e00ff */
[----:B------:R-:W-:Y:S01]  /*1010*/  MOV R100, c[0x0][0x27c] ;  /* 0x00009f0000647a02 */ /* 0x000fe20000000f00 */
[----:B------:R-:W-:Y:S01]  /*1020*/  IMAD.WIDE.U32 R164, R97, c[0x0][0x1e0], RZ ;  /* 0x0000780061a47a25 */ /* 0x000fe200078e00ff */
[----:B------:R-:W-:-:S02]  /*1030*/  SHF.L.U32 R13, R13, 0x4, RZ ;  /* 0x000000040d0d7819 */ /* 0x000fc400000006ff */
[----:B------:R-:W-:Y:S01]  /*1040*/  LOP3.LUT R10, R3, 0xfffffe00, R10, 0xf8, !PT ;  /* 0xfffffe00030a7812 */ /* 0x000fe200078ef80a */
[----:B------:R-:W-:Y:S01]  /*1050*/  IMAD.SHL.U32 R108, R100, 0x2, RZ ;  /* 0x00000002646c7824 */ /* 0x000fe200078e00ff */
[----:B------:R-:W-:Y:S02]  /*1060*/  LOP3.LUT R13, R13, 0xfffffe00, RZ, 0xc0, !PT ;  /* 0xfffffe000d0d7812 */ /* 0x000fe400078ec0ff */
[----:B---3--:R-:W-:Y:S01]  /*1070*/  @P3 SHF.R.S32.HI R15, RZ, 0x1f, R14 ;  /* 0x0000001fff0f3819 */ /* 0x008fe2000001140e */
[----:B------:R-:W-:Y:S02]  /*1080*/  @!P3 IMAD.MOV.U32 R15, RZ, RZ, R19 ;  /* 0x000000ffff0fb224 */ /* 0x000fe400078e0013 */
[----:B------:R-:W-:-:S03]  /*1090*/  IMAD.WIDE.U32 R18, R197, c[0x0][0x240], R28 ;  /* 0x00009000c5127a25 */ /* 0x000fc600078e001c */
[----:B------:R-:W-:Y:S01]  /*10a0*/  SEL R131, R15, RZ, !P6 ;  /* 0x000000ff0f837207 */ /* 0x000fe20007000000 */
[----:B------:R-:W-:Y:S01]  /*10b0*/  @!P3 IMAD.MOV.U32 R14, RZ, RZ, R200 ;  /* 0x000000ffff0eb224 */ /* 0x000fe200078e00c8 */
[----:B------:R-:W-:Y:S01]  /*10c0*/  IADD3 R31, R19, R30, RZ ;  /* 0x0000001e131f7210 */ /* 0x000fe20007ffe0ff */
[----:B------:R-:W-:Y:S01]  /*10d0*/  IMAD.MOV.U32 R30, RZ, RZ, R18 ;  /* 0x000000ffff1e7224 */ /* 0x000fe200078e0012 */
[----:B------:R-:W-:Y:S01]  /*10e0*/  ISETP.GE.AND P3, PT, R7, c[0x0][0x1d4], PT ;  /* 0x0000750007007a0c */ /* 0x000fe20003f66270 */
[----:B------:R-:W-:Y:S01]  /*10f0*/  IMAD R18, R92, c[0x0][0x210], RZ ;  /* 0x000084005c127a24 */ /* 0x000fe200078e02ff */
[----:B------:R-:W-:Y:S01]  /*1100*/  LOP3.LUT R7, R124, 0xfffffffc, RZ, 0xc0, !PT ;  /* 0xfffffffc7c077812 */ /* 0x000fe200078ec0ff */
[----:B------:R-:W-:Y:S01]  /*1110*/  IMAD.WIDE.U32 R30, R5, c[0x0][0x248], R30 ;  /* 0x00009200051e7a25 */ /* 0x000fe200078e001e */
[----:B------:R-:W-:Y:S02]  /*1120*/  SEL R150, R14, RZ, !P6 ;  /* 0x000000ff0e967207 */ /* 0x000fe40007000000 */
[----:B------:R-:W-:Y:S01]  /*1130*/  SHF.R.S32.HI R124, RZ, 0x1f, R124 ;  /* 0x0000001fff7c7819 */ /* 0x000fe2000001147c */
[----:B------:R-:W-:-:S02]  /*1140*/  IMAD R21, R197, c[0x0][0x214], R18 ;  /* 0x00008500c5157a24 */ /* 0x000fc400078e0212 */
[----:B------:R-:W-:Y:S01]  /*1150*/  IMAD R18, R20, c[0x0][0x248], RZ ;  /* 0x0000920014127a24 */ /* 0x000fe200078e02ff */
[----:B------:R-:W-:Y:S01]  /*1160*/  LEA.HI R124, R124, R97, RZ, 0x3 ;  /* 0x000000617c7c7211 */ /* 0x000fe200078f18ff */
[----:B------:R-:W-:Y:S01]  /*1170*/  IMAD.IADD R22, R90, 0x1, -R7 ;  /* 0x000000015a167824 */ /* 0x000fe200078e0a07 */
[----:B------:R-:W-:Y:S01]  /*1180*/  SHF.R.S32.HI R7, RZ, 0x1f, R97 ;  /* 0x0000001fff077819 */ /* 0x000fe20000011461 */
[----:B------:R-:W-:Y:S01]  /*1190*/  IMAD R18, R5, c[0x0][0x24c], R18 ;  /* 0x0000930005127a24 */ /* 0x000fe200078e0212 */
[----:B------:R-:W-:Y:S01]  /*11a0*/  LOP3.LUT R124, R124, 0xfffffff8, RZ, 0xc0, !PT ;  /* 0xfffffff87c7c7812 */ /* 0x000fe200078ec0ff */
[----:B------:R-:W-:Y:S02]  /*11b0*/  IMAD.SHL.U32 R24, R22, 0x8, RZ ;  /* 0x0000000816187824 */ /* 0x000fe400078e00ff */
[----:B------:R-:W-:Y:S02]  /*11c0*/  IMAD.IADD R31, R31, 0x1, R18 ;  /* 0x000000011f1f7824 */ /* 0x000fe400078e0212 */
[----:B------:R-:W-:Y:S01]  /*11d0*/  IMAD.WIDE.U32 R28, R197, c[0x0][0x260], R28 ;  /* 0x00009800c51c7a25 */ /* 0x000fe200078e001c */
[----:B------:R-:W-:-:S02]  /*11e0*/  SHF.R.S32.HI R25, RZ, 0x1f, R24 ;  /* 0x0000001fff197819 */ /* 0x000fc40000011418 */
[----:B------:R-:W-:Y:S01]  /*11f0*/  IADD3 R121, R24, 0x60, RZ ;  /* 0x0000006018797810 */ /* 0x000fe20007ffe0ff */
[----:B------:R-:W-:Y:S01]  /*1200*/  IMAD.WIDE.U32 R154, R152, c[0x0][0x238], R30 ;  /* 0x00008e00989a7a25 */ /* 0x000fe200078e001e */
[C---:B------:R-:W-:Y:S02]  /*1210*/  IADD3 R120, R24.reuse, 0x80, RZ ;  /* 0x0000008018787810 */ /* 0x040fe40007ffe0ff */
[----:B------:R-:W-:Y:S01]  /*1220*/  IADD3 R119, R24, 0xa0, RZ ;  /* 0x000000a018777810 */ /* 0x000fe20007ffe0ff */
[----:B------:R-:W-:Y:S02]  /*1230*/  IMAD.IADD R27, R29, 0x1, R26 ;  /* 0x000000011d1b7824 */ /* 0x000fe400078e021a */
[----:B------:R-:W-:Y:S02]  /*1240*/  IMAD.MOV.U32 R26, RZ, RZ, R28 ;  /* 0x000000ffff1a7224 */ /* 0x000fe400078e001c */
[----:B------:R-:W-:Y:S02]  /*1250*/  IMAD R20, R20, c[0x0][0x268], RZ ;  /* 0x00009a0014147a24 */ /* 0x000fe400078e02ff */
[----:B------:R-:W-:-:S02]  /*1260*/  IMAD.IADD R163, R155, 0x1, R163 ;  /* 0x000000019ba37824 */ /* 0x000fc400078e02a3 */
[----:B------:R-:W-:Y:S02]  /*1270*/  IMAD.MOV.U32 R162, RZ, RZ, R154 ;  /* 0x000000ffffa27224 */ /* 0x000fe400078e009a */
[----:B------:R-:W-:-:S04]  /*1280*/  IMAD.WIDE.U32 R28, R197, c[0x0][0x210], R24 ;  /* 0x00008400c51c7a25 */ /* 0x000fc800078e0018 */
[C---:B------:R-:W-:Y:S01]  /*1290*/  IMAD R3, R5.reuse, c[0x0][0x26c], R20 ;  /* 0x00009b0005037a24 */ /* 0x040fe200078e0214 */
[----:B------:R-:W-:Y:S01]  /*12a0*/  MOV R20, R28 ;  /* 0x0000001c00147202 */ /* 0x000fe20000000f00 */
[----:B------:R-:W-:-:S04]  /*12b0*/  IMAD.WIDE.U32 R26, R5, c[0x0][0x268], R26 ;  /* 0x00009a00051a7a25 */ /* 0x000fc800078e001a */
[----:B------:R-:W-:-:S04]  /*12c0*/  IMAD.WIDE.U32 R14, R12, R95, R162 ;  /* 0x0000005f0c0e7225 */ /* 0x000fc800078e00a2 */
[----:B------:R-:W-:Y:S01]  /*12d0*/  IMAD.IADD R27, R27, 0x1, R3 ;  /* 0x000000011b1b7824 */ /* 0x000fe200078e0203 */
[C---:B------:R-:W-:Y:S01]  /*12e0*/  @P2 LEA R28, P6, R14.reuse, c[0x0][0x220], 0x1 ;  /* 0x000088000e1c2a11 */ /* 0x040fe200078c08ff */
[----:B------:R-:W-:Y:S02]  /*12f0*/  IMAD.IADD R3, R15, 0x1, R9 ;  /* 0x000000010f037824 */ /* 0x000fe400078e0209 */
[----:B------:R-:W-:Y:S02]  /*1300*/  IMAD.MOV.U32 R5, RZ, RZ, 0x5 ;  /* 0x00000005ff057424 */ /* 0x000fe400078e00ff */
[----:B------:R-:W-:Y:S01]  /*1310*/  IMAD.IADD R21, R29, 0x1, R21 ;  /* 0x000000011d157824 */ /* 0x000fe200078e0215 */
[----:B------:R-:W-:Y:S01]  /*1320*/  @P2 LEA.HI.X R29, R14, c[0x0][0x224], R3, 0x1, P6 ;  /* 0x000089000e1d2a11 */ /* 0x000fe200030f0c03 */
[----:B------:R-:W-:Y:S01]  /*1330*/  IMAD.WIDE.U32 R152, R152, c[0x0][0x258], R26 ;  /* 0x0000960098987a25 */ /* 0x000fe200078e001a */
[----:B------:R-:W-:Y:S02]  /*1340*/  @P1 IADD3 R9, P6, R111, R14, RZ ;  /* 0x0000000e6f091210 */ /* 0x000fe40007fde0ff */
[-C--:B------:R-:W-:Y:S01]  /*1350*/  SHF.L.U64.HI R104, R104, R5.reuse, c[0x0][0x23c] ;  /* 0x00008f0068687619 */ /* 0x080fe20000010205 */
[----:B------:R-:W-:Y:S01]  /*1360*/  IMAD.IADD R161, R153, 0x1, R161 ;  /* 0x0000000199a17824 */ /* 0x000fe200078e02a1 */
[----:B------:R-:W-:Y:S01]  /*1370*/  SHF.L.U64.HI R106, R4, R5, c[0x0][0x25c] ;  /* 0x00009700046a7619 */ /* 0x000fe20000010205 */
[----:B------:R-:W-:-:S02]  /*1380*/  IMAD.MOV.U32 R160, RZ, RZ, R152 ;  /* 0x000000ffffa07224 */ /* 0x000fc400078e0098 */
[----:B------:R-:W-:Y:S01]  /*1390*/  @P1 IMAD.X R14, R104, 0x1, R3, P6 ;  /* 0x00000001680e1824 */ /* 0x000fe200030e0603 */
[----:B------:R-:W-:Y:S01]  /*13a0*/  @P1 LEA R32, P6, R9, c[0x0][0x220], 0x1 ;  /* 0x0000880009201a11 */ /* 0x000fe200078c08ff */
[----:B------:R-:W-:-:S03]  /*13b0*/  IMAD.WIDE.U32 R18, R12, R96, R160 ;  /* 0x000000600c127225 */ /* 0x000fc600078e00a0 */
[----:B------:R-:W-:Y:S01]  /*13c0*/  @P1 LEA.HI.X R33, R9, c[0x0][0x224], R14, 0x1, P6 ;  /* 0x0000890009211a11 */ /* 0x000fe200030f0c0e */
[C---:B------:R-:W-:Y:S01]  /*13d0*/  @P2 IMAD.SHL.U32 R14, R10.reuse, 0x2, RZ ;  /* 0x000000020a0e2824 */ /* 0x040fe200078e00ff */
[----:B------:R-:W-:Y:S01]  /*13e0*/  @P1 SHF.L.U32 R9, R10, 0x1, RZ ;  /* 0x000000010a091819 */ /* 0x000fe200000006ff */
[----:B------:R-:W-:Y:S01]  /*13f0*/  IMAD.IADD R3, R19, 0x1, R6 ;  /* 0x0000000113037824 */ /* 0x000fe200078e0206 */
[----:B------:R-:W-:Y:S01]  /*1400*/  @P2 LEA R30, P6, R18, c[0x0][0x250], 0x1 ;  /* 0x00009400121e2a11 */ /* 0x000fe200078c08ff */
[----:B------:R-:W-:Y:S01]  /*1410*/  @P2 IMAD.SHL.U32 R6, R10, 0x2, RZ ;  /* 0x000000020a062824 */ /* 0x000fe200078e00ff */
[----:B------:R-:W-:Y:S01]  /*1420*/  @!PT LDS RZ, [RZ] ;  /* 0x00000000fffff984 */ /* 0x000fe20000000800 */
[----:B------:R-:W-:Y:S01]  /*1430*/  @!PT LDS RZ, [RZ] ;  /* 0x00000000fffff984 */ /* 0x000fe20000000800 */
[----:B------:R-:W-:Y:S01]  /*1440*/  @!PT LDS RZ, [RZ] ;  /* 0x00000000fffff984 */ /* 0x000fe20000000800 */
[----:B------:R1:W-:Y:S01]  /*1450*/  @P2 LDGSTS.E.BYPASS.LTC128B.128 [R14+0xc100], [R28.64], !P5 ;  /* 0x0c1000001c0e2fae */ /* 0x0003e2000e901d46 */
[----:B------:R-:W-:Y:S01]  /*1460*/  IMAD.SHL.U32 R22, R22, 0x4, RZ ;  /* 0x0000000416167824 */ /* 0x000fe200078e00ff */
[----:B------:R-:W-:Y:S01]  /*1470*/  @P2 LEA.HI.X R31, R18, c[0x0][0x254], R3, 0x1, P6 ;  /* 0x00009500121f2a11 */ /* 0x000fe200030f0c03 */
[----:B------:R-:W-:Y:S01]  /*1480*/  IMAD R144, R7, c[0x0][0x290], RZ ;  /* 0x0000a40007907a24 */ /* 0x000fe200078e02ff */
[----:B------:R1:W-:Y:S01]  /*1490*/  @P2 LDGSTS.E.BYPASS.LTC128B.128 [R14+0xe100], [R28.64+0x80], !P4 ;  /* 0x0e1000801c0e2fae */ /* 0x0003e2000e101d46 */
[----:B------:R-:W-:Y:S01]  /*14a0*/  ISETP.GE.AND P6, PT, R24, c[0x0][0x27c], PT ;  /* 0x00009f0018007a0c */ /* 0x000fe20003fc6270 */
[C---:B------:R-:W-:Y:S01]  /*14b0*/  IMAD.WIDE.U32 R148, R97.reuse, c[0x0][0x290], R24 ;  /* 0x0000a40061947a25 */ /* 0x040fe200078e0018 */
[----:B------:R-:W-:Y:S01]  /*14c0*/  SHF.R.S32.HI R23, RZ, 0x1f, R22 ;  /* 0x0000001fff177819 */ /* 0x000fe20000011416 */
[----:B------:R1:W-:Y:S01]  /*14d0*/  @P2 LDGSTS.E.BYPASS.LTC128B.128 [R14+0x10100], [R28.64+0x100], !P3 ;  /* 0x101001001c0e2fae */ /* 0x0003e2000d901d46 */
[----:B------:R-:W-:Y:S01]  /*14e0*/  SEL R5, RZ, c[0x0][0x27c], !P6 ;  /* 0x00009f00ff057a07 */ /* 0x000fe20007000000 */
[C---:B------:R-:W-:Y:S01]  /*14f0*/  IMAD R144, R97.reuse, c[0x0][0x294], R144 ;  /* 0x0000a50061907a24 */ /* 0x040fe200078e0290 */
[----:B------:R-:W-:Y:S01]  /*1500*/  P2R R126, PR, RZ, 0x40 ;  /* 0x00000040ff7e7803 */ /* 0x000fe20000000000 */
[----:B------:R2:W-:Y:S01]  /*1510*/  @P1 LDGSTS.E.BYPASS.LTC128B.128 [R9+0xd100], [R32.64], !P5 ;  /* 0x0d10000020091fae */ /* 0x0005e2000e901d46 */
[----:B------:R-:W-:-:S03]  /*1520*/  IMAD.WIDE.U32 R26, R97, c[0x0][0x290], R22 ;  /* 0x0000a400611a7a25 */ /* 0x000fc600078e0016 */
[----:B------:R2:W-:Y:S01]  /*1530*/  @P1 LDGSTS.E.BYPASS.LTC128B.128 [R9+0xf100], [R32.64+0x80], !P4 ;  /* 0x0f10008020091fae */ /* 0x0005e2000e101d46 */
[----:B------:R-:W-:Y:S02]  /*1540*/  IMAD R8, R7, c[0x0][0x280], RZ ;  /* 0x0000a00007087a24 */ /* 0x000fe400078e02ff */
[----:B------:R-:W-:Y:S01]  /*1550*/  IMAD.IADD R5, R24, 0x1, R5 ;  /* 0x0000000118057824 */ /* 0x000fe200078e0205 */
[----:B------:R2:W-:Y:S01]  /*1560*/  @P1 LDGSTS.E.BYPASS.LTC128B.128 [R9+0x11100], [R32.64+0x100], !P3 ;  /* 0x1110010020091fae */ /* 0x0005e2000d901d46 */
[----:B------:R-:W-:Y:S02]  /*1570*/  IMAD R15, R131, c[0x0][0x1f0], RZ ;  /* 0x00007c00830f7a24 */ /* 0x000fe400078e02ff */
[----:B------:R-:W-:Y:S01]  /*1580*/  IMAD.IADD R149, R149, 0x1, R144 ;  /* 0x0000000195957824 */ /* 0x000fe200078e0290 */
[----:B------:R-:W0:Y:S01]  /*1590*/  LDGDEPBAR ;  /* 0x00000000000079af */ /* 0x000e220000000000 */
[----:B------:R-:W-:Y:S02]  /*15a0*/  IMAD.IADD R145, R144, 0x1, R27 ;  /* 0x0000000190917824 */ /* 0x000fe400078e021b */
[C---:B------:R-:W-:Y:S01]  /*15b0*/  IMAD R8, R97.reuse, c[0x0][0x284], R8 ;  /* 0x0000a10061087a24 */ /* 0x040fe200078e0208 */
[----:B------:R-:W-:Y:S01]  /*15c0*/  BAR.SYNC.DEFER_BLOCKING 0x0 ;  /* 0x0000000000007b1d */ /* 0x000fe20000010000 */
[----:B------:R-:W-:-:S04]  /*15d0*/  IMAD.WIDE.U32 R146, R97, c[0x0][0x280], R24 ;  /* 0x0000a00061927a25 */ /* 0x000fc800078e0018 */
[----:B------:R-:W-:Y:S01]  /*15e0*/  IMAD.MOV.U32 R144, RZ, RZ, R26 ;  /* 0x000000ffff907224 */ /* 0x000fe200078e001a */
[----:B------:R-:W-:Y:S01]  /*15f0*/  IADD3 R147, R147, R8, RZ ;  /* 0x0000000893937210 */ /* 0x000fe20007ffe0ff */
[----:B-1----:R-:W-:Y:S01]  /*1600*/  @P0 IMAD.WIDE.U32 R28, R2, R95, R162 ;  /* 0x0000005f021c0225 */ /* 0x002fe200078e00a2 */
[----:B------:R-:W-:-:S03]  /*1610*/  SHF.R.S32.HI R2, RZ, 0x1f, R5 ;  /* 0x0000001fff027819 */ /* 0x000fc60000011405 */
[----:B------:R-:W-:Y:S01]  /*1620*/  IMAD.WIDE.U32 R26, R97, c[0x0][0x280], R22 ;  /* 0x0000a000611a7a25 */ /* 0x000fe200078e0016 */
[CC--:B------:R-:W-:Y:S02]  /*1630*/  LEA.HI R116, R2.reuse, R5.reuse, RZ, 0x3 ;  /* 0x0000000502747211 */ /* 0x0c0fe400078f18ff */
[----:B------:R-:W-:Y:S01]  /*1640*/  LEA.HI R5, R2, R5, RZ, 0x6 ;  /* 0x0000000502057211 */ /* 0x000fe200078f30ff */
[----:B------:R-:W-:Y:S01]  /*1650*/  IMAD.WIDE.U32 R16, R150, c[0x0][0x1f0], R16 ;  /* 0x00007c0096107a25 */ /* 0x000fe200078e0010 */
[----:B------:R-:W-:-:S03]  /*1660*/  SHF.R.S32.HI R118, RZ, 0x3, R116 ;  /* 0x00000003ff767819 */ /* 0x000fc60000011474 */
[----:B------:R-:W-:Y:S02]  /*1670*/  IMAD R15, R150, c[0x0][0x1f4], R15 ;  /* 0x00007d00960f7a24 */ /* 0x000fe400078e020f */
[----:B------:R-:W-:Y:S02]  /*1680*/  @P0 IMAD.IADD R0, R29, 0x1, R0 ;  /* 0x000000011d000824 */ /* 0x000fe400078e0200 */
[----:B--2---:R-:W-:Y:S01]  /*1690*/  IMAD.IADD R9, R8, 0x1, R27 ;  /* 0x0000000108097824 */ /* 0x004fe200078e021b */
[----:B------:R-:W-:Y:S01]  /*16a0*/  @!PT LDS RZ, [RZ] ;  /* 0x00000000fffff984 */ /* 0x000fe20000000800 */
[----:B------:R-:W-:Y:S01]  /*16b0*/  @!PT LDS RZ, [RZ] ;  /* 0x00000000fffff984 */ /* 0x000fe20000000800 */
[----:B------:R-:W-:Y:S01]  /*16c0*/  @!PT LDS RZ, [RZ] ;  /* 0x00000000fffff984 */ /* 0x000fe20000000800 */
[----:B------:R1:W-:Y:S01]  /*16d0*/  @P2 LDGSTS.E.BYPASS.LTC128B.128 [R6+0x100], [R30.64], !P5 ;  /* 0x001000001e062fae */ /* 0x0003e2000e901d46 */
[----:B------:R-:W-:Y:S01]  /*16e0*/  MOV R8, R26 ;  /* 0x0000001a00087202 */ /* 0x000fe20000000f00 */
[----:B------:R-:W-:Y:S02]  /*16f0*/  IMAD.IADD R17, R17, 0x1, R15 ;  /* 0x0000000111117824 */ /* 0x000fe400078e020f */
[----:B------:R1:W-:Y:S01]  /*1700*/  @P2 LDGSTS.E.BYPASS.LTC128B.128 [R6+0x2100], [R30.64+0x80], !P4 ;  /* 0x021000801e062fae */ /* 0x0003e2000e101d46 */
[----:B------:R-:W-:-:S02]  /*1710*/  @P0 IMAD.SHL.U32 R2, R10, 0x2, RZ ;  /* 0x000000020a020824 */ /* 0x000fc400078e00ff */
[----:B------:R-:W-:Y:S01]  /*1720*/  IMAD.WIDE.U32 R156, R158, c[0x0][0x1e0], R16 ;  /* 0x000078009e9c7a25 */ /* 0x000fe200078e0010 */
[----:B------:R1:W-:Y:S01]  /*1730*/  @P2 LDGSTS.E.BYPASS.LTC128B.128 [R6+0x4100], [R30.64+0x100], !P3 ;  /* 0x041001001e062fae */ /* 0x0003e2000d901d46 */
[----:B------:R-:W-:Y:S02]  /*1740*/  @P1 IADD3 R4, P2, R113, R18, RZ ;  /* 0x0000001271041210 */ /* 0x000fe40007f5e0ff */
[----:B------:R-:W-:Y:S01]  /*1750*/  IADD3 R17, R22, 0x40, RZ ;  /* 0x0000004016117810 */ /* 0x000fe20007ffe0ff */
[----:B------:R-:W-:Y:S01]  /*1760*/  IMAD.WIDE.U32 R148, R142, c[0x0][0x290], R148 ;  /* 0x0000a4008e947a25 */ /* 0x000fe200078e0094 */
[----:B------:R-:W-:-:S03]  /*1770*/  IADD3 R16, R22, 0x50, RZ ;  /* 0x0000005016107810 */ /* 0x000fc60007ffe0ff */
[----:B------:R-:W-:Y:S01]  /*1780*/  @P1 IMAD.X R3, R106, 0x1, R3, P2 ;  /* 0x000000016a031824 */ /* 0x000fe200010e0603 */
[----:B------:R-:W-:Y:S01]  /*1790*/  @P1 LEA R18, P2, R4, c[0x0][0x250], 0x1 ;  /* 0x0000940004121a11 */ /* 0x000fe200078408ff */
[----:B------:R-:W-:-:S03]  /*17a0*/  IMAD.WIDE.U32 R146, R142, c[0x0][0x280], R146 ;  /* 0x0000a0008e927a25 */ /* 0x000fc600078e0092 */
[----:B------:R-:W-:Y:S01]  /*17b0*/  @P1 LEA.HI.X R19, R4, c[0x0][0x254], R3, 0x1, P2 ;  /* 0x0000950004131a11 */ /* 0x000fe200010f0c03 */
[----:B------:R-:W-:Y:S01]  /*17c0*/  @P1 IMAD.SHL.U32 R3, R10, 0x2, RZ ;  /* 0x000000020a031824 */ /* 0x000fe200078e00ff */
[----:B------:R-:W-:Y:S01]  /*17d0*/  @P0 LEA R14, P2, R28, c[0x0][0x220], 0x1 ;  /* 0x000088001c0e0a11 */ /* 0x000fe200078408ff */
[----:B------:R-:W-:-:S03]  /*17e0*/  IMAD.WIDE.U32 R144, R142, c[0x0][0x290], R144 ;  /* 0x0000a4008e907a25 */ /* 0x000fc600078e0090 */
[----:B------:R2:W-:Y:S01]  /*17f0*/  @P1 LDGSTS.E.BYPASS.LTC128B.128 [R3+0x1100], [R18.64], !P5 ;  /* 0x0110000012031fae */ /* 0x0005e2000e901d46 */
[----:B------:R-:W-:Y:S01]  /*1800*/  @P0 LEA.HI.X R15, R28, c[0x0][0x224], R0, 0x1, P2 ;  /* 0x000089001c0f0a11 */ /* 0x000fe200010f0c00 */
[----:B------:R-:W-:Y:S01]  /*1810*/  IMAD.IADD R124, R97, 0x1, -R124 ;  /* 0x00000001617c7824 */ /* 0x000fe200078e0a7c */
[----:B------:R-:W-:Y:S01]  /*1820*/  SHF.R.S32.HI R0, RZ, 0x1f, R158 ;  /* 0x0000001fff007819 */ /* 0x000fe2000001149e */
[----:B------:R2:W-:Y:S01]  /*1830*/  @P1 LDGSTS.E.BYPASS.LTC128B.128 [R3+0x3100], [R18.64+0x80], !P4 ;  /* 0x0310008012031fae */ /* 0x0005e2000e101d46 */
[----:B------:R-:W-:Y:S02]  /*1840*/  IMAD.SHL.U32 R5, R5, 0x40, RZ ;  /* 0x0000004005057824 */ /* 0x000fe400078e00ff */
[----:B------:R-:W-:Y:S01]  /*1850*/  IMAD.SHL.U32 R123, R124, 0x40, RZ ;  /* 0x000000407c7b7824 */ /* 0x000fe200078e00ff */
[----:B------:R2:W-:Y:S01]  /*1860*/  @P1 LDGSTS.E.BYPASS.LTC128B.128 [R3+0x5100], [R18.64+0x100], !P3 ;  /* 0x0510010012031fae */ /* 0x0005e2000d901d46 */
[----:B------:R-:W-:Y:S01]  /*1870*/  @P0 LEA R26, P1, R111, R14, 0x1 ;  /* 0x0000000e6f1a0211 */ /* 0x000fe200078208ff */
[----:B------:R-:W-:Y:S01]  /*1880*/  IMAD R101, R0, c[0x0][0x1e0], RZ ;  /* 0x0000780000657a24 */ /* 0x000fe200078e02ff */
[----:B------:R-:W-:Y:S01]  /*1890*/  LOP3.LUT R5, R5, 0xfffff000, RZ, 0xc0, !PT ;  /* 0xfffff00005057812 */ /* 0x000fe200078ec0ff */
[----:B------:R-:W0:Y:S01]  /*18a0*/  LDGDEPBAR ;  /* 0x00000000000079af */ /* 0x000e220000000000 */
[----:B------:R-:W-:Y:S01]  /*18b0*/  @P0 LEA.HI.X R27, R111, R15, R104, 0x1, P1 ;  /* 0x0000000f6f1b0211 */ /* 0x000fe200008f0c68 */
[----:B------:R-:W-:Y:S01]  /*18c0*/  IMAD R101, R158, c[0x0][0x1e4], R101 ;  /* 0x000079009e657a24 */ /* 0x000fe200078e0265 */
[----:B------:R-:W-:Y:S01]  /*18d0*/  LOP3.LUT R123, R123, 0x1c0, RZ, 0xc0, !PT ;  /* 0x000001c07b7b7812 */ /* 0x000fe200078ec0ff */
[----:B------:R3:W-:Y:S01]  /*18e0*/  @P0 LDGSTS.E.BYPASS.LTC128B.128 [R2+0x12100], [R14.64], !P5 ;  /* 0x121000000e020fae */ /* 0x0007e2000e901d46 */
[----:B-1----:R-:W-:-:S02]  /*18f0*/  IMAD.MOV.U32 R6, RZ, RZ, c[0x0][0x290] ;  /* 0x0000a400ff067624 */ /* 0x002fc400078e00ff */
[----:B------:R-:W-:Y:S01]  /*1900*/  SHF.R.U32.HI R122, RZ, 0x3, R123 ;  /* 0x00000003ff7a7819 */ /* 0x000fe2000001167b */
[----:B------:R3:W-:Y:S01]  /*1910*/  @P0 LDGSTS.E.BYPASS.LTC128B.128 [R2+0x14100], [R14.64+0x80], !P4 ;  /* 0x141000800e020fae */ /* 0x0007e2000e101d46 */
[----:B------:R-:W-:Y:S01]  /*1920*/  IMAD.IADD R101, R157, 0x1, R101 ;  /* 0x000000019d657824 */ /* 0x000fe200078e0265 */
[C---:B------:R-:W-:Y:S01]  /*1930*/  SHF.L.U64.HI R103, R6.reuse, R115, c[0x0][0x294] ;  /* 0x0000a50006677619 */ /* 0x040fe20000010273 */
[----:B------:R-:W-:Y:S01]  /*1940*/  IMAD R131, R131, c[0x0][0x218], RZ ;  /* 0x0000860083837a24 */ /* 0x000fe200078e02ff */
[----:B------:R3:W-:Y:S01]  /*1950*/  @P0 LDGSTS.E.BYPASS.LTC128B.128 [R2+0x16100], [R14.64+0x100], !P3 ;  /* 0x161001000e020fae */ /* 0x0007e2000d901d46 */
[----:B------:R-:W-:Y:S02]  /*1960*/  IMAD.SHL.U32 R105, R6, 0x40, RZ ;  /* 0x0000004006697824 */ /* 0x000fe400078e00ff */
[C---:B------:R-:W-:Y:S01]  /*1970*/  IMAD R131, R150.reuse, c[0x0][0x21c], R131 ;  /* 0x0000870096837a24 */ /* 0x040fe200078e0283 */
[----:B------:R1:W-:Y:S01]  /*1980*/  @P0 LDGSTS.E.BYPASS.LTC128B.128 [R2+0x13100], [R26.64], !P5 ;  /* 0x131000001a020fae */ /* 0x0003e2000e901d46 */
[----:B------:R-:W-:Y:S01]  /*1990*/  IMAD.WIDE.U32 R150, R150, c[0x0][0x218], R20 ;  /* 0x0000860096967a25 */ /* 0x000fe200078e0014 */
[----:B------:R-:W-:-:S02]  /*19a0*/  IADD3 R20, R22, 0x10, RZ ;  /* 0x0000001016147810 */ /* 0x000fc40007ffe0ff */
[----:B------:R1:W-:Y:S01]  /*19b0*/  @P0 LDGSTS.E.BYPASS.LTC128B.128 [R2+0x15100], [R26.64+0x80], !P4 ;  /* 0x151000801a020fae */ /* 0x0003e2000e101d46 */
[----:B------:R-:W-:Y:S01]  /*19c0*/  IMAD.IADD R131, R151, 0x1, R131 ;  /* 0x0000000197837824 */ /* 0x000fe200078e0283 */
[----:B--2---:R-:W-:Y:S02]  /*19d0*/  IADD3 R19, R22, 0x20, RZ ;  /* 0x0000002016137810 */ /* 0x004fe40007ffe0ff */
[----:B------:R1:W-:Y:S01]  /*19e0*/  @P0 LDGSTS.E.BYPASS.LTC128B.128 [R2+0x17100], [R26.64+0x100], !P3 ;  /* 0x171001001a020fae */ /* 0x0003e2000d901d46 */
[----:B------:R-:W-:Y:S01]  /*19f0*/  IADD3 R158, P0, R158, R97, RZ ;  /* 0x000000619e9e7210 */ /* 0x000fe20007f1e0ff */
[C---:B------:R-:W-:Y:S01]  /*1a00*/  IMAD R3, R127.reuse, c[0x0][0x290], RZ ;  /* 0x0000a4007f037a24 */ /* 0x040fe200078e02ff */
[----:B------:R-:W-:Y:S01]  /*1a10*/  IADD3 R18, R22, 0x30, RZ ;  /* 0x0000003016127810 */ /* 0x000fe20007ffe0ff */
[----:B------:R-:W-:Y:S01]  /*1a20*/  IMAD R127, R127, c[0x0][0x280], RZ ;  /* 0x0000a0007f7f7a24 */ /* 0x000fe200078e02ff */
[----:B------:R-:W0:Y:S01]  /*1a30*/  LDGDEPBAR ;  /* 0x00000000000079af */ /* 0x000e220000000000 */
[----:B------:R-:W-:Y:S01]  /*1a40*/  IMAD.X R159, R0, 0x1, R7, P0 ;  /* 0x00000001009f7824 */ /* 0x000fe200000e0607 */
[----:B------:R-:W-:Y:S01]  /*1a50*/  IADD3 R99, P1, P0, R156, R164, R24 ;  /* 0x000000a49c637210 */ /* 0x000fe2000783e018 */
[----:B------:R-:W-:-:S02]  /*1a60*/  IMAD R0, R7, c[0x0][0x1e0], RZ ;  /* 0x0000780007007a24 */ /* 0x000fc400078e02ff */
[C---:B------:R-:W-:Y:S02]  /*1a70*/  IMAD R3, R142.reuse, c[0x0][0x294], R3 ;  /* 0x0000a5008e037a24 */ /* 0x040fe400078e0203 */
[----:B------:R-:W-:Y:S02]  /*1a80*/  IMAD R7, R97, c[0x0][0x1e4], R0 ;  /* 0x0000790061077a24 */ /* 0x000fe400078e0200 */
[----:B------:R-:W-:Y:S02]  /*1a90*/  IMAD R127, R142, c[0x0][0x284], R127 ;  /* 0x0000a1008e7f7a24 */ /* 0x000fe400078e027f */
[C---:B---3--:R-:W-:Y:S01]  /*1aa0*/  IMAD.IADD R15, R22.reuse, 0x1, R19 ;  /* 0x00000001160f7824 */ /* 0x048fe200078e0213 */
[----:B------:R-:W-:Y:S01]  /*1ab0*/  IADD3 R102, R165, R7, RZ ;  /* 0x00000007a5667210 */ /* 0x000fe20007ffe0ff */
[----:B------:R-:W-:Y:S02]  /*1ac0*/  IMAD.IADD R14, R22, 0x1, R17 ;  /* 0x00000001160e7824 */ /* 0x000fe400078e0211 */
[----:B------:R-:W-:Y:S01]  /*1ad0*/  IMAD.WIDE.U32 R142, R142, c[0x0][0x280], R8 ;  /* 0x0000a0008e8e7a25 */ /* 0x000fe200078e0008 */
[----:B------:R-:W-:-:S02]  /*1ae0*/  ISETP.GE.AND P6, PT, R15, c[0x0][0x27c], PT ;  /* 0x00009f000f007a0c */ /* 0x000fc40003fc6270 */
[----:B------:R-:W-:Y:S01]  /*1af0*/  ISETP.GE.AND P2, PT, R14, c[0x0][0x27c], PT ;  /* 0x00009f000e007a0c */ /* 0x000fe20003f46270 */
[----:B------:R-:W-:Y:S01]  /*1b00*/  IMAD.IADD R129, R147, 0x1, R127 ;  /* 0x0000000193817824 */ /* 0x000fe200078e027f */
[----:B------:R-:W-:Y:S01]  /*1b10*/  SEL R0, RZ, c[0x0][0x27c], !P6 ;  /* 0x00009f00ff007a07 */ /* 0x000fe20007000000 */
[----:B------:R-:W-:Y:S01]  /*1b20*/  IMAD.IADD R130, R149, 0x1, R3 ;  /* 0x0000000195827824 */ /* 0x000fe200078e0203 */
[----:B------:R-:W-:Y:S01]  /*1b30*/  SEL R9, RZ, c[0x0][0x27c], !P2 ;  /* 0x00009f00ff097a07 */ /* 0x000fe20005000000 */
[----:B------:R-:W-:Y:S01]  /*1b40*/  IMAD.IADD R128, R3, 0x1, R145 ;  /* 0x0000000103807824 */ /* 0x000fe200078e0291 */
[----:B------:R-:W-:Y:S01]  /*1b50*/  IADD3.X R98, R101, R102, R25, P1, P0 ;  /* 0x0000006665627210 */ /* 0x000fe20000fe0419 */
[----:B------:R-:W-:Y:S01]  /*1b60*/  IMAD.IADD R7, R15, 0x1, R0 ;  /* 0x000000010f077824 */ /* 0x000fe200078e0200 */
[----:B------:R-:W-:Y:S01]  /*1b70*/  ISETP.GE.AND P0, PT, R100, 0x1, PT ;  /* 0x000000016400780c */ /* 0x000fe20003f06270 */
[----:B------:R-:W-:Y:S01]  /*1b80*/  IMAD.IADD R9, R14, 0x1, R9 ;  /* 0x000000010e097824 */ /* 0x000fe200078e0209 */
[----:B------:R-:W-:Y:S01]  /*1b90*/  P2R R125, PR, RZ, 0x4 ;  /* 0x00000004ff7d7803 */ /* 0x000fe20000000000 */
[----:B------:R-:W-:Y:S01]  /*1ba0*/  IMAD.IADD R127, R127, 0x1, R143 ;  /* 0x000000017f7f7824 */ /* 0x000fe200078e028f */
[----:B------:R-:W-:-:S02]  /*1bb0*/  SHF.R.S32.HI R4, RZ, 0x1f, R7 ;  /* 0x0000001fff047819 */ /* 0x000fc40000011407 */
[----:B------:R-:W-:Y:S02]  /*1bc0*/  SHF.R.S32.HI R0, RZ, 0x1f, R9 ;  /* 0x0000001fff007819 */ /* 0x000fe40000011409 */
[CC--:B------:R-:W-:Y:S02]  /*1bd0*/  LEA.HI R138, R4.reuse, R7.reuse, RZ, 0x3 ;  /* 0x00000007048a7211 */ /* 0x0c0fe400078f18ff */
[----:B------:R-:W-:Y:S02]  /*1be0*/  LEA.HI R4, R4, R7, RZ, 0x6 ;  /* 0x0000000704047211 */ /* 0x000fe400078f30ff */
[CC--:B-1----:R-:W-:Y:S02]  /*1bf0*/  LEA.HI R2, R0.reuse, R9.reuse, RZ, 0x3 ;  /* 0x0000000900027211 */ /* 0x0c2fe400078f18ff */
[----:B------:R-:W-:Y:S01]  /*1c00*/  LEA.HI R0, R0, R9, RZ, 0x6 ;  /* 0x0000000900007211 */ /* 0x000fe200078f30ff */
[----:B------:R-:W-:Y:S01]  /*1c10*/  IMAD.SHL.U32 R4, R4, 0x40, RZ ;  /* 0x0000004004047824 */ /* 0x000fe200078e00ff */
[----:B------:R-:W-:-:S02]  /*1c20*/  LOP3.LUT R7, R123, 0x38, R116, 0xf8, !PT ;  /* 0x000000387b077812 */ /* 0x000fc400078ef874 */
[----:B------:R-:W-:Y:S01]  /*1c30*/  LOP3.LUT R9, R123, 0x38, R138, 0xf8, !PT ;  /* 0x000000387b097812 */ /* 0x000fe200078ef88a */
[----:B------:R-:W-:Y:S01]  /*1c40*/  IMAD.SHL.U32 R0, R0, 0x40, RZ ;  /* 0x0000004000007824 */ /* 0x000fe200078e00ff */
[-C--:B------:R-:W-:Y:S02]  /*1c50*/  LOP3.LUT R114, R7, R122.reuse, RZ, 0x3c, !PT ;  /* 0x0000007a07727212 */ /* 0x080fe400078e3cff */
[----:B------:R-:W-:Y:S02]  /*1c60*/  LOP3.LUT R7, R123, 0x38, R2, 0xf8, !PT ;  /* 0x000000387b077812 */ /* 0x000fe400078ef802 */
[----:B------:R-:W-:Y:S02]  /*1c70*/  LOP3.LUT R4, R4, 0xfffff000, RZ, 0xc0, !PT ;  /* 0xfffff00004047812 */ /* 0x000fe400078ec0ff */
[----:B------:R-:W-:Y:S02]  /*1c80*/  LOP3.LUT R112, R9, R122, RZ, 0x3c, !PT ;  /* 0x0000007a09707212 */ /* 0x000fe400078e3cff */
[----:B------:R-:W-:-:S02]  /*1c90*/  LOP3.LUT R0, R0, 0xfffff000, RZ, 0xc0, !PT ;  /* 0xfffff00000007812 */ /* 0x000fc400078ec0ff */
[----:B------:R-:W-:Y:S02]  /*1ca0*/  LOP3.LUT R110, R7, R122, RZ, 0x3c, !PT ;  /* 0x0000007a076e7212 */ /* 0x000fe400078e3cff */
[--C-:B------:R-:W-:Y:S01]  /*1cb0*/  IADD3 R112, R112, R4, R13.reuse ;  /* 0x0000000470707210 */ /* 0x100fe20007ffe00d */
[----:B------:R-:W-:Y:S01]  /*1cc0*/  IMAD.MOV.U32 R4, RZ, RZ, c[0x0][0x280] ;  /* 0x0000a000ff047624 */ /* 0x000fe200078e00ff */
[--C-:B------:R-:W-:Y:S01]  /*1cd0*/  IADD3 R110, R110, R0, R13.reuse ;  /* 0x000000006e6e7210 */ /* 0x100fe20007ffe00d */
[----:B------:R-:W-:Y:S01]  /*1ce0*/  IMAD.MOV.U32 R0, RZ, RZ, c[0x0][0x1e0] ;  /* 0x00007800ff007624 */ /* 0x000fe200078e00ff */
[----:B------:R-:W-:Y:S01]  /*1cf0*/  IADD3 R114, R114, R5, R13 ;  /* 0x0000000572727210 */ /* 0x000fe20007ffe00d */
[----:B------:R-:W-:Y:S01]  /*1d00*/  IMAD.SHL.U32 R109, R4, 0x40, RZ ;  /* 0x00000040046d7824 */ /* 0x000fe200078e00ff */
[----:B------:R-:W-:Y:S01]  /*1d10*/  LOP3.LUT R5, R123, 0x18, R24, 0xf8, !PT ;  /* 0x000000187b057812 */ /* 0x000fe200078ef818 */
[----:B------:R-:W-:Y:S01]  /*1d20*/  IMAD.SHL.U32 R117, R0, 0x40, RZ ;  /* 0x0000004000757824 */ /* 0x000fe200078e00ff */
[----:B------:R-:W-:-:S02]  /*1d30*/  SHF.L.U64.HI R107, R4, R115, c[0x0][0x284] ;  /* 0x0000a100046b7619 */ /* 0x000fc40000010273 */
[----:B------:R-:W-:Y:S02]  /*1d40*/  SHF.L.U64.HI R115, R0, R115, c[0x0][0x1e4] ;  /* 0x0000790000737619 */ /* 0x000fe40000010273 */
[----:B------:R-:W-:Y:S02]  /*1d50*/  P2R R0, PR, RZ, 0x1 ;  /* 0x00000001ff007803 */ /* 0x000fe40000000000 */
[----:B------:R-:W-:Y:S02]  /*1d60*/  LOP3.LUT R0, R5, R122, RZ, 0x3c, !PT ;  /* 0x0000007a05007212 */ /* 0x000fe400078e3cff */
[----:B------:R-:W-:Y:S02]  /*1d70*/  LOP3.LUT R116, R116, 0xfffffff8, RZ, 0xc0, !PT ;  /* 0xfffffff874747812 */ /* 0x000fe400078ec0ff */
[----:B------:R-:W-:Y:S02]  /*1d80*/  LOP3.LUT R137, R138, 0xfffffff8, RZ, 0xc0, !PT ;  /* 0xfffffff88a897812 */ /* 0x000fe400078ec0ff */
[----:B------:R-:W-:-:S02]  /*1d90*/  LOP3.LUT R133, R2, 0xfffffff8, RZ, 0xc0, !PT ;  /* 0xfffffff802857812 */ /* 0x000fc400078ec0ff */
[----:B------:R-:W-:Y:S02]  /*1da0*/  LOP3.LUT P0, RZ, R124, 0x4, RZ, 0xc0, !PT ;  /* 0x000000047cff7812 */ /* 0x000fe4000780c0ff */
[----:B------:R-:W-:Y:S02]  /*1db0*/  SHF.R.S32.HI R135, RZ, 0x3, R2 ;  /* 0x00000003ff877819 */ /* 0x000fe40000011402 */
[----:B------:R-:W-:Y:S02]  /*1dc0*/  IADD3 R0, R13, R0, RZ ;  /* 0x000000000d007210 */ /* 0x000fe40007ffe0ff */
[----:B------:R-:W-:Y:S02]  /*1dd0*/  SHF.R.S32.HI R136, RZ, 0x1f, R116 ;  /* 0x0000001fff887819 */ /* 0x000fe40000011474 */
[----:B------:R-:W-:Y:S02]  /*1de0*/  SHF.R.S32.HI R138, RZ, 0x3, R138 ;  /* 0x00000003ff8a7819 */ /* 0x000fe4000001148a */
[----:B------:R-:W-:-:S02]  /*1df0*/  SHF.R.S32.HI R134, RZ, 0x1f, R137 ;  /* 0x0000001fff867819 */ /* 0x000fc40000011489 */
[----:B------:R-:W-:Y:S02]  /*1e00*/  SHF.R.S32.HI R132, RZ, 0x1f, R133 ;  /* 0x0000001fff847819 */ /* 0x000fe40000011485 */
[----:B------:R-:W-:Y:S02]  /*1e10*/  P2R R2, PR, RZ, 0x1 ;  /* 0x00000001ff027803 */ /* 0x000fe40000000000 */
.L_x_966:
[----:B------:R-:W-:Y:S01]  /*1e20*/  LOP3.LUT P1, RZ, R124, 0x4, RZ, 0xc0, !PT ;  /* 0x000000047cff7812 */ /* 0x000fe2000782c0ff */
[----:B------:R-:W-:Y:S01]  /*1e30*/  IMAD R2, R53, 0x3000, R0 ;  /* 0x0000300035027824 */ /* 0x000fe200078e0200 */
[----:B------:R-:W-:Y:S01]  /*1e40*/  SHF.R.S32.HI R4, RZ, 0x1f, R12 ;  /* 0x0000001fff047819 */ /* 0x000fe2000001140c */
[----:B------:R-:W-:Y:S04]  /*1e50*/  DEPBAR.LE SB0, 0x2 ;  /* 0x000080800000791a */ /* 0x000fe80000000000 */
[C---:B------:R-:W-:Y:S01]  /*1e60*/  IADD3 R139, R2.reuse, 0x20, RZ ;  /* 0x00000020028b7810 */ /* 0x040fe20007ffe0ff */
[----:B------:R-:W-:Y:S01]  /*1e70*/  BAR.SYNC.DEFER_BLOCKING 0x0 ;  /* 0x0000000000007b1d */ /* 0x000fe20000010000 */
[C---:B------:R-:W-:Y:S01]  /*1e80*/  LEA R141, R2.reuse, 0x100, 0x1 ;  /* 0x00000100028d7811 */ /* 0x040fe200078e08ff */
[-C--:B-1----:R-:W-:Y:S02]  /*1e90*/  IMAD R5, R115, R12.reuse, RZ ;  /* 0x0000000c73057224 */ /* 0x082fe400078e02ff */
[----:B------:R-:W-:Y:S01]  /*1ea0*/  IMAD.WIDE.U32 R26, R117, R12, RZ ;  /* 0x0000000c751a7225 */ /* 0x000fe200078e00ff */
[----:B------:R-:W-:Y:S02]  /*1eb0*/  @P1 IADD3 R139, R2, -0x20, RZ ;  /* 0xffffffe0028b1810 */ /* 0x000fe40007ffe0ff */
[----:B------:R-:W-:Y:S01]  /*1ec0*/  ISETP.GE.AND P1, PT, R100, 0x1, PT ;  /* 0x000000016400780c */ /* 0x000fe20003f26270 */
[----:B------:R-:W-:Y:S01]  /*1ed0*/  IMAD R5, R4, R117, R5 ;  /* 0x0000007504057224 */ /* 0x000fe200078e0205 */
[----:B------:R-:W-:Y:S02]  /*1ee0*/  IADD3 R6, P0, R99, R26, RZ ;  /* 0x0000001a63067210 */ /* 0x000fe40007f1e0ff */
[----:B------:R-:W-:Y:S01]  /*1ef0*/  LEA R139, R139, 0x100, 0x1 ;  /* 0x000001008b8b7811 */ /* 0x000fe200078e08ff */
[----:B------:R-:W-:Y:S04]  /*1f00*/  IMAD.IADD R5, R27, 0x1, R5 ;  /* 0x000000011b057824 */ /* 0x000fe800078e0205 */
[----:B------:R-:W-:Y:S01]  /*1f10*/  IMAD.X R3, R5, 0x1, R98, P0 ;  /* 0x0000000105037824 */ /* 0x000fe200000e0662 */
[C---:B------:R-:W-:Y:S04]  /*1f20*/  LEA R80, P0, R6.reuse, c[0x0][0x1c8], 0x1 ;  /* 0x0000720006507a11 */ /* 0x040fe800078008ff */
[----:B------:R-:W-:Y:S01]  /*1f30*/  LEA.HI.X R81, R6, c[0x0][0x1cc], R3, 0x1, P0 ;  /* 0x0000730006517a11 */ /* 0x000fe200000f0c03 */
[----:B------:R-:W-:Y:S01]  /*1f40*/  BSSY B1, `(.L_x_942) ;  /* 0x00003b5000017945 */ /* 0x000fe20003800000 */
[----:B-----5:R-:W-:-:S05]  /*1f50*/  @!P1 BRA `(.L_x_943) ;  /* 0x000039d000009947 */ /* 0x020fca0003800000 */
[-C--:B------:R-:W-:Y:S01]  /*1f60*/  IMAD R21, R107, R12.reuse, RZ ;  /* 0x0000000c6b157224 */ /* 0x080fe200078e02ff */
[----:B------:R-:W-:Y:S01]  /*1f70*/  ISETP.NE.AND P0, PT, RZ, UR4, PT ;  /* 0x00000004ff007c0c */ /* 0x000fe2000bf05270 */
        /* <DEDUP_REMOVED lines=45> */
[----:B------:R-:W-:-:S13]  /*2250*/  ISETP.GE.AND P0, PT, R22, c[0x0][0x27c], PT ;  /* 0x00009f0016007a0c */ /* 0x000fda0003f06270 */
[----:B------:R1:W5:Y:S04]  /*2260*/  @!P0 LDG.E.64 R46, [R26.64] ;  /* 0x000000061a2e8981 */ /* 0x000368000c1e1b00 */
[----:B------:R1:W5:Y:S01]  /*2270*/  @!P0 LDG.E.64 R78, [R4.64] ;  /* 0x00000006044e8981 */ /* 0x000362000c1e1b00 */
[----:B------:R-:W-:-:S13]  /*2280*/  ISETP.GE.AND P0, PT, R20, c[0x0][0x27c], PT ;  /* 0x00009f0014007a0c */ /* 0x000fda0003f06270 */
[----:B------:R1:W5:Y:S04]  /*2290*/  @!P0 LDG.E.64 R48, [R26.64+0x20] ;  /* 0x000020061a308981 */ /* 0x000368000c1e1b00 */
[----:B------:R1:W5:Y:S01]  /*22a0*/  @!P0 LDG.E.64 R76, [R4.64+0x20] ;  /* 0x00002006044c8981 */ /* 0x000362000c1e1b00 */
        /* <DEDUP_REMOVED lines=11> */
[----:B------:R1:W5:Y:S02]  /*2360*/  @!P0 LDG.E.64 R60, [R4.64+0xa0] ;  /* 0x0000a006043c8981 */ /* 0x000364000c1e1b00 */
.L_x_946:
[----:B------:R-:W-:Y:S05]  /*2370*/  BSYNC B0 ;  /* 0x0000000000007941 */ /* 0x000fea0003800000 */
.L_x_945:
[----:B------:R-:W-:-:S05]  /*2380*/  @P1 BRA `(.L_x_947) ;  /* 0x0000370000001947 */ /* 0x000fca0003800000 */
[----:B------:R-:W-:Y:S01]  /*2390*/  ISETP.GE.AND P0, PT, R24, c[0x0][0x1d4], PT ;  /* 0x0000750018007a0c */ /* 0x000fe20003f06270 */
[----:B-----5:R-:W-:Y:S01]  /*23a0*/  IMAD.MOV.U32 R3, RZ, RZ, R34 ;  /* 0x000000ffff037224 */ /* 0x020fe200078e0022 */
[----:B------:R-:W-:Y:S01]  /*23b0*/  BSSY B0, `(.L_x_948) ;  /* 0x0000060000007945 */ /* 0x000fe20003800000 */
[----:B------:R-:W-:Y:S02]  /*23c0*/  IMAD.MOV.U32 R2, RZ, RZ, R35 ;  /* 0x000000ffff027224 */ /* 0x000fe400078e0023 */
[----:B------:R-:W-:Y:S01]  /*23d0*/  IMAD.MOV.U32 R29, RZ, RZ, R60 ;  /* 0x000000ffff1d7224 */ /* 0x000fe200078e003c */
[----:B------:R-:W-:Y:S01]  /*23e0*/  PRMT R9, R3, 0x7610, R9 ;  /* 0x0000761003097816 */ /* 0x000fe20000000009 */
[----:B------:R-:W-:Y:S01]  /*23f0*/  IMAD.MOV.U32 R28, RZ, RZ, R61 ;  /* 0x000000ffff1c7224 */ /* 0x000fe200078e003d */
[----:B------:R-:W-:Y:S01]  /*2400*/  PRMT R8, R2, 0x7610, R8 ;  /* 0x0000761002087816 */ /* 0x000fe20000000008 */
        /* <DEDUP_REMOVED lines=90> */
.L_x_949:
[----:B------:R-:W-:Y:S05]  /*29b0*/  BSYNC B0 ;  /* 0x0000000000007941 */ /* 0x000fea0003800000 */
.L_x_948:
[----:B------:R-:W-:Y:S01]  /*29c0*/  ISETP.GE.AND P0, PT, R15, c[0x0][0x1d4], PT ;  /* 0x000075000f007a0c */ /* 0x000fe20003f06270 */
[----:B------:R-:W-:-:S12]  /*29d0*/  BSSY B0, `(.L_x_950) ;  /* 0x0000035000007945 */ /* 0x000fd80003800000 */
[----:B------:R-:W-:-:S05]  /*29e0*/  @P0 BRA `(.L_x_951) ;  /* 0x0000033000000947 */ /* 0x000fca0003800000 */
[----:B------:R-:W-:Y:S01]  /*29f0*/  ISETP.GE.AND P0, PT, R20, c[0x0][0x27c], PT ;  /* 0x00009f0014007a0c */ /* 0x000fe20003f06270 */
[----:B-1----:R-:W1:-:S12]  /*2a00*/  LDS.128 R28, [R139+0xc000] ;  /* 0x00c000008b1c7984 */ /* 0x002e580000000c00 */
        /* <DEDUP_REMOVED lines=49> */
.L_x_951:
[----:B------:R-:W-:Y:S05]  /*2d20*/  BSYNC B0 ;  /* 0x0000000000007941 */ /* 0x000fea0003800000 */
.L_x_950:
        /* <DEDUP_REMOVED lines=54> */
.L_x_953:
[----:B------:R-:W-:Y:S05]  /*3090*/  BSYNC B0 ;  /* 0x0000000000007941 */ /* 0x000fea0003800000 */
.L_x_952:
        /* <DEDUP_REMOVED lines=54> */
.L_x_955:
[----:B------:R-:W-:Y:S05]  /*3400*/  BSYNC B0 ;  /* 0x0000000000007941 */ /* 0x000fea0003800000 */
.L_x_954:
        /* <DEDUP_REMOVED lines=23> */
[C---:B------:R-:W-:Y:S01]  /*3580*/  @!P0 SHF.L.U32 R39, R31.reuse, 0x10, RZ ;  /* 0x000000101f278819 */ /* 0x040fe200000006ff */
        /* <DEDUP_REMOVED lines=30> */
.L_x_957:
[----:B------:R-:W-:Y:S05]  /*3770*/  BSYNC B0 ;  /* 0x0000000000007941 */ /* 0x000fea0003800000 */
.L_x_956:
[----:B------:R-:W-:-:S13]  /*3780*/  ISETP.GE.AND P0, PT, R119, c[0x0][0x1d4], PT ;  /* 0x0000750077007a0c */ /* 0x000fda0003f06270 */
        /* <DEDUP_REMOVED lines=53> */
.L_x_944:
        /* <DEDUP_REMOVED lines=36> */
[----:B------:R1:W5:Y:S04]  /*3d20*/  @!P0 LDG.E.128 R44, [R32.64] ;  /* 0x00000006202c8981 */ /* 0x000368000c1e1d00 */
[----:B------:R1:W5:Y:S01]  /*3d30*/  @!P0 LDG.E.128 R56, [R2.64] ;  /* 0x0000000602388981 */ /* 0x000362000c1e1d00 */
[----:B------:R-:W-:-:S13]  /*3d40*/  ISETP.GE.AND P0, PT, R15, c[0x0][0x27c], PT ;  /* 0x00009f000f007a0c */ /* 0x000fda0003f06270 */
[----:B------:R1:W5:Y:S04]  /*3d50*/  @!P0 LDG.E.128 R36, [R32.64+0x40] ;  /* 0x0000400620248981 */ /* 0x000368000c1e1d00 */
[----:B------:R1:W5:Y:S01]  /*3d60*/  @!P0 LDG.E.128 R76, [R2.64+0x40] ;  /* 0x00004006024c8981 */ /* 0x000362000c1e1d00 */
[----:B------:R-:W-:-:S13]  /*3d70*/  ISETP.GE.AND P0, PT, R14, c[0x0][0x27c], PT ;  /* 0x00009f000e007a0c */ /* 0x000fda0003f06270 */
[----:B------:R1:W5:Y:S04]  /*3d80*/  @!P0 LDG.E.128 R28, [R32.64+0x80] ;  /* 0x00008006201c8981 */ /* 0x000368000c1e1d00 */
[----:B------:R1:W5:Y:S02]  /*3d90*/  @!P0 LDG.E.128 R72, [R2.64+0x80] ;  /* 0x0000800602488981 */ /* 0x000364000c1e1d00 */
.L_x_959:
[----:B------:R-:W-:Y:S05]  /*3da0*/  BSYNC B0 ;  /* 0x0000000000007941 */ /* 0x000fea0003800000 */
.L_x_958:
[----:B------:R-:W-:Y:S04]  /*3db0*/  IADD3 R167, P0, R164, R26, RZ ;  /* 0x0000001aa4a77210 */ /* 0x000fe80007f1e0ff */
[----:B------:R-:W-:Y:S01]  /*3dc0*/  IADD3.X R166, R5, R102, RZ, P0, !PT ;  /* 0x0000006605a67210 */ /* 0x000fe200007fe4ff */
[----:B------:R-:W-:-:S05]  /*3dd0*/  @P1 BRA `(.L_x_947) ;  /* 0x00001cb000001947 */ /* 0x000fca0003800000 */
[----:B------:R-:W-:Y:S01]  /*3de0*/  ISETP.GE.AND P0, PT, R24, c[0x0][0x1d4], PT ;  /* 0x0000750018007a0c */ /* 0x000fe20003f06270 */
[----:B-----5:R-:W-:Y:S01]  /*3df0*/  IMAD.MOV.U32 R5, RZ, RZ, R30 ;  /* 0x000000ffff057224 */ /* 0x020fe200078e001e */
[----:B------:R-:W-:Y:S01]  /*3e00*/  IADD3 R171, -R108, c[0x0][0x1d4], RZ ;  /* 0x000075006cab7a10 */ /* 0x000fe20007ffe1ff */
[----:B------:R-:W-:Y:S01]  /*3e10*/  IMAD.MOV.U32 R4, RZ, RZ, R31 ;  /* 0x000000ffff047224 */ /* 0x000fe200078e001f */
[----:B------:R-:W-:Y:S01]  /*3e20*/  BSSY B0, `(.L_x_960) ;  /* 0x00000a9000007945 */ /* 0x000fe20003800000 */
        /* <DEDUP_REMOVED lines=32> */
[----:B------:R-:W-:Y:S01]  /*4030*/  ISETP.NE.AND P2, PT, R126, RZ, PT ;  /* 0x000000ff7e00720c */ /* 0x000fe20003f45270 */
[----:B------:R-:W-:Y:S01]  /*4040*/  IMAD.MOV.U32 R55, RZ, RZ, R56 ;  /* 0x000000ffff377224 */ /* 0x000fe200078e0038 */
[----:B------:R-:W-:Y:S01]  /*4050*/  IADD3 R175, P1, P0, R156, R167, R116 ;  /* 0x000000a79caf7210 */ /* 0x000fe2000783e074 */
[----:B------:R-:W-:Y:S01]  /*4060*/  IMAD.MOV.U32 R50, RZ, RZ, R44 ;  /* 0x000000ffff327224 */ /* 0x000fe200078e002c */
[----:B------:R-:W-:Y:S01]  /*4070*/  SEL R173, R108, R171, !P2 ;  /* 0x000000ab6cad7207 */ /* 0x000fe20005000000 */
[----:B------:R-:W-:Y:S01]  /*4080*/  IMAD.MOV.U32 R49, RZ, RZ, R45 ;  /* 0x000000ffff317224 */ /* 0x000fe200078e002d */
[----:B------:R-:W-:Y:S01]  /*4090*/  IADD3.X R172, R101, R166, R136, P1, P0 ;  /* 0x000000a665ac7210 */ /* 0x000fe20000fe0488 */
[----:B------:R-:W-:Y:S01]  /*40a0*/  IMAD.MOV.U32 R62, RZ, RZ, R58 ;  /* 0x000000ffff3e7224 */ /* 0x000fe200078e003a */
[----:B------:R-:W-:Y:S01]  /*40b0*/  SHF.R.S32.HI R168, RZ, 0x1f, R173 ;  /* 0x0000001fffa87819 */ /* 0x000fe200000114ad */
[----:B------:R-:W-:Y:S01]  /*40c0*/  IMAD.MOV.U32 R68, RZ, RZ, R59 ;  /* 0x000000ffff447224 */ /* 0x000fe200078e003b */
[----:B------:R-:W-:Y:S02]  /*40d0*/  MOV R54, R57 ;  /* 0x0000003900367202 */ /* 0x000fe40000000f00 */
[----:B------:R-:W-:Y:S04]  /*40e0*/  LEA.HI R173, R168, R173, RZ, 0x4 ;  /* 0x000000ada8ad7211 */ /* 0x000fe800078f20ff */
[----:B------:R-:W-:Y:S04]  /*40f0*/  LEA.HI.SX32 R176, R173, R118, 0x1c ;  /* 0x00000076adb07211 */ /* 0x000fe800078fe2ff */
[----:B------:R-:W-:Y:S01]  /*4100*/  SHF.R.S32.HI R177, RZ, 0x1f, R176 ;  /* 0x0000001fffb17819 */ /* 0x000fe200000114b0 */
[----:B------:R-:W-:Y:S03]  /*4110*/  IMAD.SHL.U32 R170, R176, 0x8, RZ ;  /* 0x00000008b0aa7824 */ /* 0x000fe600078e00ff */
[----:B------:R-:W-:Y:S02]  /*4120*/  LEA.HI R177, R177, R176, RZ, 0x3 ;  /* 0x000000b0b1b17211 */ /* 0x000fe400078f18ff */
[----:B------:R-:W-:Y:S02]  /*4130*/  ISETP.GE.AND P1, PT, R170, c[0x0][0x1d4], PT ;  /* 0x00007500aa007a0c */ /* 0x000fe40003f26270 */
[--C-:B------:R-:W-:Y:S01]  /*4140*/  LOP3.LUT R179, R123, 0x38, R170.reuse, 0xf8, !PT ;  /* 0x000000387bb37812 */ /* 0x100fe200078ef8aa */
[----:B------:R-:W-:Y:S03]  /*4150*/  IMAD.SHL.U32 R177, R177, 0x200, RZ ;  /* 0x00000200b1b17824 */ /* 0x000fe600078e00ff */
[----:B------:R-:W-:Y:S02]  /*4160*/  LOP3.LUT R176, R179, R122, RZ, 0x3c, !PT ;  /* 0x0000007ab3b07212 */ /* 0x000fe400078e3cff */
[----:B------:R-:W-:Y:S04]  /*4170*/  LOP3.LUT R177, R177, 0x7ffff000, RZ, 0xc0, !PT ;  /* 0x7ffff000b1b17812 */ /* 0x000fe800078ec0ff */
[----:B------:R-:W-:Y:S02]  /*4180*/  IADD3 R176, R176, R177, R13 ;  /* 0x000000b1b0b07210 */ /* 0x000fe40007ffe00d */
[--C-:B------:R-:W-:Y:S02]  /*4190*/  @!P1 SHF.R.S32.HI R168, RZ, 0x1f, R170.reuse ;  /* 0x0000001fffa89819 */ /* 0x100fe400000114aa */
[----:B------:R-:W-:Y:S01]  /*41a0*/  @!P1 IADD3 R173, P2, P0, R156, R167, R170 ;  /* 0x000000a79cad9210 */ /* 0x000fe2000785e0aa */
[----:B------:R-:W-:Y:S02]  /*41b0*/  IMAD.IADD R177, R169, 0x1, R176 ;  /* 0x00000001a9b17824 */ /* 0x000fe400078e02b0 */
[----:B------:R-:W-:Y:S01]  /*41c0*/  IMAD.IADD R176, R114, 0x1, R169 ;  /* 0x0000000172b07824 */ /* 0x000fe200078e02a9 */
[----:B------:R-:W-:Y:S01]  /*41d0*/  @!P1 IADD3.X R168, R101, R166, R168, P2, P0 ;  /* 0x000000a665a89210 */ /* 0x000fe200017e04a8 */
[----:B------:R-:W-:Y:S01]  /*41e0*/  IMAD.SHL.U32 R170, R177, 0x2, RZ ;  /* 0x00000002b1aa7824 */ /* 0x000fe200078e00ff */
[C---:B------:R-:W-:Y:S04]  /*41f0*/  LEA R174, P0, R175.reuse, c[0x0][0x1c8], 0x1 ;  /* 0x00007200afae7a11 */ /* 0x040fe800078008ff */
[----:B------:R-:W-:Y:S01]  /*4200*/  LEA.HI.X R175, R175, c[0x0][0x1cc], R172, 0x1, P0 ;  /* 0x00007300afaf7a11 */ /* 0x000fe200000f0cac */
[----:B------:R-:W1:Y:S01]  /*4210*/  LDS.128 R32, [R170+0xc100] ;  /* 0x00c10000aa207984 */ /* 0x000e620000000c00 */
[C---:B------:R-:W-:Y:S04]  /*4220*/  @!P1 LEA R172, P0, R173.reuse, c[0x0][0x1c8], 0x1 ;  /* 0x00007200adac9a11 */ /* 0x040fe800078008ff */
[----:B------:R-:W-:Y:S01]  /*4230*/  @!P1 LEA.HI.X R173, R173, c[0x0][0x1cc], R168, 0x1, P0 ;  /* 0x00007300adad9a11 */ /* 0x000fe200000f0ca8 */
[----:B------:R-:W-:Y:S01]  /*4240*/  IMAD.SHL.U32 R168, R176, 0x2, RZ ;  /* 0x00000002b0a87824 */ /* 0x000fe200078e00ff */
[----:B------:R-:W-:Y:S04]  /*4250*/  ISETP.GE.AND P0, PT, R24, c[0x0][0x27c], PT ;  /* 0x00009f0018007a0c */ /* 0x000fe80003f06270 */
[----:B------:R2:W3:Y:S09]  /*4260*/  LDS.128 R80, [R168+0xc100] ;  /* 0x00c10000a8507984 */ /* 0x0004f20000000c00 */
[----:B------:R-:W-:Y:S01]  /*4270*/  @!P0 SHF.R.U64 R51, R44, 0x10, R45 ;  /* 0x000000102c338819 */ /* 0x000fe2000000122d */
[----:B------:R-:W-:Y:S01]  /*4280*/  IMAD.MOV.U32 R44, RZ, RZ, R47 ;  /* 0x000000ffff2c7224 */ /* 0x000fe200078e002f */
[----:B------:R-:W-:Y:S01]  /*4290*/  @!P0 SHF.R.U32.HI R52, RZ, 0x10, R45 ;  /* 0x00000010ff348819 */ /* 0x000fe2000001162d */
[----:B------:R-:W-:Y:S01]  /*42a0*/  IMAD.MOV.U32 R45, RZ, RZ, R46 ;  /* 0x000000ffff2d7224 */ /* 0x000fe200078e002e */
[----:B------:R-:W-:Y:S02]  /*42b0*/  @!P0 PRMT R50, R50, 0x5410, R51 ;  /* 0x0000541032328816 */ /* 0x000fe40000000033 */
[----:B------:R-:W-:Y:S02]  /*42c0*/  @!P0 PRMT R49, R49, 0x5410, R52 ;  /* 0x0000541031318816 */ /* 0x000fe40000000034 */
[--C-:B------:R-:W-:Y:S02]  /*42d0*/  @!P0 SHF.R.U64 R61, R58, 0x10, R59.reuse ;  /* 0x000000103a3d8819 */ /* 0x100fe4000000123b */
[----:B------:R-:W-:Y:S02]  /*42e0*/  @!P0 SHF.R.U32.HI R59, RZ, 0x10, R59 ;  /* 0x00000010ff3b8819 */ /* 0x000fe4000001163b */
[----:B------:R-:W-:Y:S02]  /*42f0*/  @!P0 PRMT R62, R62, 0x5410, R61 ;  /* 0x000054103e3e8816 */ /* 0x000fe4000000003d */
[----:B------:R-:W-:Y:S02]  /*4300*/  @!P0 PRMT R68, R68, 0x5410, R59 ;  /* 0x0000541044448816 */ /* 0x000fe4000000003b */
[--C-:B------:R-:W-:Y:S01]  /*4310*/  @!P0 SHF.R.U64 R56, R56, 0x10, R57.reuse ;  /* 0x0000001038388819 */ /* 0x100fe20000001239 */
[----:B------:R-:W-:Y:S01]  /*4320*/  @!P0 IMAD.U32 R60, R62, 0x10000, RZ ;  /* 0x000100003e3c8824 */ /* 0x000fe200078e00ff */
[----:B------:R-:W-:Y:S01]  /*4330*/  @!P0 SHF.R.U32.HI R57, RZ, 0x10, R57 ;  /* 0x00000010ff398819 */ /* 0x000fe20000011639 */
[----:B------:R-:W-:Y:S01]  /*4340*/  @!P0 IMAD.U32 R63, R68, 0x10000, RZ ;  /* 0x00010000443f8824 */ /* 0x000fe200078e00ff */
[----:B------:R-:W-:Y:S01]  /*4350*/  @!P0 PRMT R56, R55, 0x5410, R56 ;  /* 0x0000541037388816 */ /* 0x000fe20000000038 */
[----:B-1----:R-:W-:Y:S01]  /*4360*/  @!P0 IMAD.U32 R52, R32, 0x10000, RZ ;  /* 0x0001000020348824 */ /* 0x002fe200078e00ff */
[----:B------:R-:W-:Y:S01]  /*4370*/  @!P0 PRMT R58, R54, 0x5410, R57 ;  /* 0x00005410363a8816 */ /* 0x000fe20000000039 */
[----:B------:R-:W-:Y:S01]  /*4380*/  @!P0 IMAD.U32 R51, R33, 0x10000, RZ ;  /* 0x0001000021338824 */ /* 0x000fe200078e00ff */
[----:B------:R-:W-:Y:S02]  /*4390*/  @!P0 SHF.L.U32 R55, R56, 0x10, RZ ;  /* 0x0000001038378819 */ /* 0x000fe400000006ff */
[----:B------:R-:W-:Y:S01]  /*43a0*/  @!P0 LOP3.LUT R62, R62, 0xffff0000, RZ, 0xc0, !PT ;  /* 0xffff00003e3e8812 */ /* 0x000fe200078ec0ff */
[C---:B------:R-:W-:Y:S01]  /*43b0*/  @!P0 IMAD.U32 R57, R58.reuse, 0x10000, RZ ;  /* 0x000100003a398824 */ /* 0x040fe200078e00ff */
[----:B------:R-:W-:Y:S01]  /*43c0*/  @!P0 LOP3.LUT R58, R58, 0xffff0000, RZ, 0xc0, !PT ;  /* 0xffff00003a3a8812 */ /* 0x000fe200078ec0ff */
[----:B--2---:R-:W-:Y:S01]  /*43d0*/  @!P0 FMUL.FTZ R168, R52, R55 ;  /* 0x0000003734a88220 */ /* 0x004fe20000410000 */
[----:B------:R-:W-:Y:S01]  /*43e0*/  @!P0 LOP3.LUT R68, R68, 0xffff0000, RZ, 0xc0, !PT ;  /* 0xffff000044448812 */ /* 0x000fe200078ec0ff */
[----:B---3--:R-:W-:Y:S01]  /*43f0*/  @!P0 IMAD.U32 R54, R80, 0x10000, RZ ;  /* 0x0001000050368824 */ /* 0x008fe200078e00ff */
[----:B------:R-:W-:Y:S01]  /*4400*/  @!P0 SHF.L.U32 R59, R81, 0x10, RZ ;  /* 0x00000010513b8819 */ /* 0x000fe200000006ff */
[----:B------:R-:W-:Y:S01]  /*4410*/  @!P0 FMUL.FTZ R170, R51, R57 ;  /* 0x0000003933aa8220 */ /* 0x000fe20000410000 */
[C---:B------:R-:W-:Y:S01]  /*4420*/  @!P0 LOP3.LUT R64, R82.reuse, 0xffff0000, RZ, 0xc0, !PT ;  /* 0xffff000052408812 */ /* 0x040fe200078ec0ff */
[----:B------:R-:W-:Y:S01]  /*4430*/  @!P0 IMAD.U32 R61, R82, 0x10000, RZ ;  /* 0x00010000523d8824 */ /* 0x000fe200078e00ff */
[C---:B------:R-:W-:Y:S01]  /*4440*/  @!P0 LOP3.LUT R65, R83.reuse, 0xffff0000, RZ, 0xc0, !PT ;  /* 0xffff000053418812 */ /* 0x040fe200078ec0ff */
[----:B------:R-:W-:Y:S01]  /*4450*/  @!P0 IMAD.U32 R66, R83, 0x10000, RZ ;  /* 0x0001000053428824 */ /* 0x000fe200078e00ff */
[--C-:B------:R-:W-:Y:S02]  /*4460*/  @!P0 SHF.R.U64 R46, R46, 0x10, R47.reuse ;  /* 0x000000102e2e8819 */ /* 0x100fe4000000122f */
[----:B------:R-:W-:Y:S02]  /*4470*/  @!P0 SHF.R.U32.HI R47, RZ, 0x10, R47 ;  /* 0x00000010ff2f8819 */ /* 0x000fe4000001162f */
[----:B------:R-:W-:Y:S01]  /*4480*/  @!P0 PRMT R45, R45, 0x5410, R46 ;  /* 0x000054102d2d8816 */ /* 0x000fe2000000002e */
[----:B------:R-:W-:Y:S01]  /*4490*/  @!P0 IMAD.U32 R46, R49, 0x10000, RZ ;  /* 0x00010000312e8824 */ /* 0x000fe200078e00ff */
[----:B------:R-:W-:Y:S01]  /*44a0*/  @!P0 PRMT R44, R44, 0x5410, R47 ;  /* 0x000054102c2c8816 */ /* 0x000fe2000000002f */
[----:B------:R-:W-:Y:S02]  /*44b0*/  @!P0 IMAD.U32 R47, R50, 0x10000, RZ ;  /* 0x00010000322f8824 */ /* 0x000fe400078e00ff */
[----:B------:R-:W-:Y:S01]  /*44c0*/  @!P0 FMUL.FTZ R4, R51, R46 ;  /* 0x0000002e33048220 */ /* 0x000fe20000410000 */
[----:B------:R-:W-:Y:S01]  /*44d0*/  @!P0 LOP3.LUT R51, R33, 0xffff0000, RZ, 0xc0, !PT ;  /* 0xffff000021338812 */ /* 0x000fe200078ec0ff */
[-C--:B------:R-:W-:Y:S01]  /*44e0*/  @!P0 FMUL.FTZ R2, R52, R47.reuse ;  /* 0x0000002f34028220 */ /* 0x080fe20000410000 */
[----:B------:R-:W-:Y:S01]  /*44f0*/  @!P0 LOP3.LUT R52, R32, 0xffff0000, RZ, 0xc0, !PT ;  /* 0xffff000020348812 */ /* 0x000fe200078ec0ff */
        /* <DEDUP_REMOVED lines=8> */
[-C--:B------:R-:W-:Y:S01]  /*4580*/  @!P0 FMUL.FTZ R3, R52, R47.reuse ;  /* 0x0000002f34038220 */ /* 0x080fe20000410000 */
[----:B------:R-:W-:Y:S01]  /*4590*/  @!P0 LOP3.LUT R50, R34, 0xffff0000, RZ, 0xc0, !PT ;  /* 0xffff000022328812 */ /* 0x000fe200078ec0ff */
[----:B------:R-:W-:Y:S01]  /*45a0*/  @!P0 FMUL.FTZ R179, R52, R54 ;  /* 0x0000003634b38220 */ /* 0x000fe20000410000 */
[----:B------:R-:W-:Y:S01]  /*45b0*/  @!P0 LOP3.LUT R46, R49, 0xffff0000, RZ, 0xc0, !PT ;  /* 0xffff0000312e8812 */ /* 0x000fe200078ec0ff */
[----:B------:R-:W-:Y:S02]  /*45c0*/  @!P0 FFMA.FTZ R3, R54, R56, R3 ;  /* 0x0000003836038223 */ /* 0x000fe40000010003 */
[----:B------:R-:W-:Y:S02]  /*45d0*/  @!P0 FFMA.FTZ R179, R56, R47, -R179 ;  /* 0x0000002f38b38223 */ /* 0x000fe400000108b3 */
[----:B------:R-:W-:Y:S02]  /*45e0*/  @!P0 IMAD.U32 R47, R34, 0x10000, RZ ;  /* 0x00010000222f8824 */ /* 0x000fe400078e00ff */
[----:B------:R-:W-:Y:S01]  /*45f0*/  @!P0 FMUL.FTZ R5, R51, R46 ;  /* 0x0000002e33058220 */ /* 0x000fe20000410000 */
[----:B------:R-:W-:Y:S01]  /*4600*/  @!P0 F2FP.BF16.PACK_AB R179, R179, R168 ;  /* 0x000000a8b3b3823e */ /* 0x000fe200000010ff */
[----:B------:R-:W-:Y:S01]  /*4610*/  @!P0 FFMA.FTZ R177, R55, R46, -R177 ;  /* 0x0000002e37b18223 */ /* 0x000fe200000108b1 */
[----:B------:R-:W-:Y:S01]  /*4620*/  @!P0 F2FP.BF16.PACK_AB R168, R3, R2 ;  /* 0x0000000203a8823e */ /* 0x000fe200000010ff */
[C---:B------:R-:W-:Y:S01]  /*4630*/  @!P0 IMAD.U32 R46, R45.reuse, 0x10000, RZ ;  /* 0x000100002d2e8824 */ /* 0x040fe200078e00ff */
[----:B------:R-:W-:Y:S01]  /*4640*/  @!P0 LOP3.LUT R45, R45, 0xffff0000, RZ, 0xc0, !PT ;  /* 0xffff00002d2d8812 */ /* 0x000fe200078ec0ff */
[----:B------:R-:W-:Y:S01]  /*4650*/  @!P0 FMUL.FTZ R178, R47, R60 ;  /* 0x0000003c2fb28220 */ /* 0x000fe20000410000 */
[----:B------:R-:W-:Y:S01]  /*4660*/  @!P0 F2FP.BF16.PACK_AB R170, R177, R170 ;  /* 0x000000aab1aa823e */ /* 0x000fe200000010ff */
[C---:B------:R-:W-:Y:S02]  /*4670*/  @!P0 FMUL.FTZ R183, R50.reuse, R62 ;  /* 0x0000003e32b78220 */ /* 0x040fe40000410000 */
[-C--:B------:R-:W-:Y:S01]  /*4680*/  @!P0 FMUL.FTZ R6, R47, R46.reuse ;  /* 0x0000002e2f068220 */ /* 0x080fe20000410000 */
[----:B------:R-:W-:Y:S01]  /*4690*/  @!P0 LOP3.LUT R47, R35, 0xffff0000, RZ, 0xc0, !PT ;  /* 0xffff0000232f8812 */ /* 0x000fe200078ec0ff */
        /* <DEDUP_REMOVED lines=9> */
[----:B------:R-:W-:Y:S02]  /*4730*/  @!P0 FFMA.FTZ R4, R57, R59, R4 ;  /* 0x0000003b39048223 */ /* 0x000fe40000010004 */
[----:B------:R-:W-:Y:S02]  /*4740*/  @!P0 FFMA.FTZ R5, R58, R55, R5 ;  /* 0x000000373a058223 */ /* 0x000fe40000010005 */
[-C--:B------:R-:W-:Y:S02]  /*4750*/  @!P0 FFMA.FTZ R176, R66, R45.reuse, -R176 ;  /* 0x0000002d42b08223 */ /* 0x080fe400000108b0 */
        /* <DEDUP_REMOVED lines=18> */
[----:B------:R-:W-:Y:S02]  /*4880*/  @!P0 IMAD.MOV.U32 R34, RZ, RZ, R176 ;  /* 0x000000ffff228224 */ /* 0x000fe400078e00b0 */
[----:B------:R-:W-:Y:S05]  /*4890*/  @!P0 IMAD.MOV.U32 R35, RZ, RZ, R183 ;  /* 0x000000ffff238224 */ /* 0x000fea00078e00b7 */
[----:B------:R1:W-:Y:S02]  /*48a0*/  @!P1 STG.E.128 [R172.64], R32 ;  /* 0x00000020ac009986 */ /* 0x0003e4000c101d06 */
.L_x_961:
[----:B------:R-:W-:Y:S05]  /*48b0*/  BSYNC B0 ;  /* 0x0000000000007941 */ /* 0x000fea0003800000 */
.L_x_960:
[----:B------:R-:W-:Y:S01]  /*48c0*/  ISETP.GE.AND P0, PT, R15, c[0x0][0x1d4], PT ;  /* 0x000075000f007a0c */ /* 0x000fe20003f06270 */
[----:B------:R-:W-:-:S12]  /*48d0*/  BSSY B0, `(.L_x_962) ;  /* 0x0000081000007945 */ /* 0x000fd80003800000 */
[----:B------:R-:W-:-:S05]  /*48e0*/  @P0 BRA `(.L_x_963) ;  /* 0x000007f000000947 */ /* 0x000fca0003800000 */
[----:B------:R-:W-:Y:S02]  /*48f0*/  SEL R63, R108, R171, !P6 ;  /* 0x000000ab6c3f7207 */ /* 0x000fe40007000000 */
[----:B------:R-:W-:Y:S02]  /*4900*/  IADD3 R65, P1, P0, R156, R167, R137 ;  /* 0x000000a79c417210 */ /* 0x000fe4000783e089 */
[----:B------:R-:W-:Y:S02]  /*4910*/  SHF.R.S32.HI R60, RZ, 0x1f, R63 ;  /* 0x0000001fff3c7819 */ /* 0x000fe4000001143f */
[----:B------:R-:W-:Y:S02]  /*4920*/  IADD3.X R62, R101, R166, R134, P1, P0 ;  /* 0x000000a6653e7210 */ /* 0x000fe40000fe0486 */
[----:B------:R-:W-:Y:S04]  /*4930*/  LEA.HI R63, R60, R63, RZ, 0x4 ;  /* 0x0000003f3c3f7211 */ /* 0x000fe800078f20ff */
[----:B------:R-:W-:Y:S04]  /*4940*/  LEA.HI.SX32 R68, R63, R138, 0x1c ;  /* 0x0000008a3f447211 */ /* 0x000fe800078fe2ff */
[----:B-1----:R-:W-:Y:S01]  /*4950*/  SHF.R.S32.HI R173, RZ, 0x1f, R68 ;  /* 0x0000001fffad7819 */ /* 0x002fe20000011444 */
        /* <DEDUP_REMOVED lines=21> */
[----:B------:R-:W2:Y:S09]  /*4ab0*/  LDS.128 R80, [R60+0xc100] ;  /* 0x00c100003c507984 */ /* 0x000eb20000000c00 */
[----:B------:R-:W-:Y:S02]  /*4ac0*/  @!P0 SHF.R.U64 R49, R78, 0x10, R79 ;  /* 0x000000104e318819 */ /* 0x000fe4000000124f */
[----:B------:R-:W-:Y:S02]  /*4ad0*/  @!P0 SHF.R.U64 R45, R36, 0x10, R37 ;  /* 0x00000010242d8819 */ /* 0x000fe40000001225 */
[----:B------:R-:W-:Y:S02]  /*4ae0*/  @!P0 PRMT R86, R86, 0x5410, R49 ;  /* 0x0000541056568816 */ /* 0x000fe40000000031 */
[----:B------:R-:W-:Y:S02]  /*4af0*/  @!P0 SHF.R.U32.HI R36, RZ, 0x10, R37 ;  /* 0x00000010ff248819 */ /* 0x000fe40000011625 */
[--C-:B------:R-:W-:Y:S01]  /*4b00*/  @!P0 SHF.R.U64 R37, R38, 0x10, R39.reuse ;  /* 0x0000001026258819 */ /* 0x100fe20000001227 */
[C---:B------:R-:W-:Y:S01]  /*4b10*/  @!P0 IMAD.U32 R55, R86.reuse, 0x10000, RZ ;  /* 0x0001000056378824 */ /* 0x040fe200078e00ff */
[----:B------:R-:W-:Y:S02]  /*4b20*/  @!P0 SHF.R.U32.HI R38, RZ, 0x10, R39 ;  /* 0x00000010ff268819 */ /* 0x000fe40000011627 */
[----:B------:R-:W-:Y:S02]  /*4b30*/  @!P0 LOP3.LUT R54, R86, 0xffff0000, RZ, 0xc0, !PT ;  /* 0xffff000056368812 */ /* 0x000fe400078ec0ff */
[----:B------:R-:W-:Y:S02]  /*4b40*/  @!P0 PRMT R43, R43, 0x5410, R38 ;  /* 0x000054102b2b8816 */ /* 0x000fe40000000026 */
[----:B------:R-:W-:Y:S02]  /*4b50*/  @!P0 SHF.R.U64 R47, R76, 0x10, R77 ;  /* 0x000000104c2f8819 */ /* 0x000fe4000000124d */
[----:B------:R-:W-:Y:S01]  /*4b60*/  @!P0 PRMT R42, R42, 0x5410, R45 ;  /* 0x000054102a2a8816 */ /* 0x000fe2000000002d */
[C---:B-1----:R-:W-:Y:S01]  /*4b70*/  @!P0 IMAD.U32 R38, R32.reuse, 0x10000, RZ ;  /* 0x0001000020268824 */ /* 0x042fe200078e00ff */
[----:B------:R-:W-:Y:S02]  /*4b80*/  @!P0 LOP3.LUT R39, R32, 0xffff0000, RZ, 0xc0, !PT ;  /* 0xffff000020278812 */ /* 0x000fe400078ec0ff */
[----:B------:R-:W-:Y:S02]  /*4b90*/  @!P0 PRMT R88, R88, 0x5410, R47 ;  /* 0x0000541058588816 */ /* 0x000fe4000000002f */
[----:B------:R-:W-:Y:S02]  /*4ba0*/  @!P0 PRMT R41, R41, 0x5410, R36 ;  /* 0x0000541029298816 */ /* 0x000fe40000000024 */
[C---:B------:R-:W-:Y:S01]  /*4bb0*/  @!P0 LOP3.LUT R46, R88.reuse, 0xffff0000, RZ, 0xc0, !PT ;  /* 0xffff0000582e8812 */ /* 0x040fe200078ec0ff */
[----:B------:R-:W-:Y:S01]  /*4bc0*/  @!P0 IMAD.U32 R47, R88, 0x10000, RZ ;  /* 0x00010000582f8824 */ /* 0x000fe200078e00ff */
[----:B------:R-:W-:Y:S01]  /*4bd0*/  @!P0 LOP3.LUT R36, R42, 0xffff0000, RZ, 0xc0, !PT ;  /* 0xffff00002a248812 */ /* 0x000fe200078ec0ff */
[C---:B--2---:R-:W-:Y:S01]  /*4be0*/  @!P0 IMAD.U32 R44, R80.reuse, 0x10000, RZ ;  /* 0x00010000502c8824 */ /* 0x044fe200078e00ff */
[----:B------:R-:W-:Y:S01]  /*4bf0*/  @!P0 LOP3.LUT R49, R80, 0xffff0000, RZ, 0xc0, !PT ;  /* 0xffff000050318812 */ /* 0x000fe200078ec0ff */
[----:B------:R-:W-:Y:S01]  /*4c00*/  @!P0 FMUL.FTZ R173, R39, R46 ;  /* 0x0000002e27ad8220 */ /* 0x000fe20000410000 */
[----:B------:R-:W-:Y:S01]  /*4c10*/  @!P0 LOP3.LUT R51, R81, 0xffff0000, RZ, 0xc0, !PT ;  /* 0xffff000051338812 */ /* 0x000fe200078ec0ff */
[-C--:B------:R-:W-:Y:S01]  /*4c20*/  @!P0 FMUL.FTZ R3, R39, R36.reuse ;  /* 0x0000002427038220 */ /* 0x080fe20000410000 */
[----:B------:R-:W-:Y:S01]  /*4c30*/  @!P0 LOP3.LUT R39, R33, 0xffff0000, RZ, 0xc0, !PT ;  /* 0xffff000021278812 */ /* 0x000fe200078ec0ff */
[----:B------:R-:W-:Y:S01]  /*4c40*/  @!P0 FMUL.FTZ R60, R38, R47 ;  /* 0x0000002f263c8220 */ /* 0x000fe20000410000 */
[C---:B------:R-:W-:Y:S01]  /*4c50*/  @!P0 LOP3.LUT R57, R82.reuse, 0xffff0000, RZ, 0xc0, !PT ;  /* 0xffff000052398812 */ /* 0x040fe200078ec0ff */
[----:B------:R-:W-:Y:S01]  /*4c60*/  @!P0 FFMA.FTZ R173, R49, R36, -R173 ;  /* 0x0000002431ad8223 */ /* 0x000fe200000108ad */
[----:B------:R-:W-:Y:S01]  /*4c70*/  @!P0 LOP3.LUT R61, R83, 0xffff0000, RZ, 0xc0, !PT ;  /* 0xffff0000533d8812 */ /* 0x000fe200078ec0ff */
[----:B------:R-:W-:Y:S01]  /*4c80*/  @!P0 IMAD.U32 R52, R82, 0x10000, RZ ;  /* 0x0001000052348824 */ /* 0x000fe200078e00ff */
[----:B------:R-:W-:Y:S01]  /*4c90*/  @!P0 LOP3.LUT R36, R41, 0xffff0000, RZ, 0xc0, !PT ;  /* 0xffff000029248812 */ /* 0x000fe200078ec0ff */
[----:B------:R-:W-:Y:S01]  /*4ca0*/  @!P0 IMAD.U32 R56, R83, 0x10000, RZ ;  /* 0x0001000053388824 */ /* 0x000fe200078e00ff */
[----:B------:R-:W-:Y:S01]  /*4cb0*/  @!P0 PRMT R48, R48, 0x5410, R37 ;  /* 0x0000541030308816 */ /* 0x000fe20000000025 */
[----:B------:R-:W-:Y:S01]  /*4cc0*/  @!P0 IMAD.U32 R37, R42, 0x10000, RZ ;  /* 0x000100002a258824 */ /* 0x000fe200078e00ff */
[----:B------:R-:W-:Y:S01]  /*4cd0*/  @!P0 SHF.R.U32.HI R76, RZ, 0x10, R77 ;  /* 0x00000010ff4c8819 */ /* 0x000fe2000001164d */
[----:B------:R-:W-:Y:S01]  /*4ce0*/  @!P0 FMUL.FTZ R5, R39, R36 ;  /* 0x0000002427058220 */ /* 0x000fe20000410000 */
[----:B------:R-:W-:Y:S01]  /*4cf0*/  @!P0 SHF.R.U32.HI R78, RZ, 0x10, R79 ;  /* 0x00000010ff4e8819 */ /* 0x000fe2000001164f */
[-C--:B------:R-:W-:Y:S01]  /*4d00*/  @!P0 FMUL.FTZ R2, R38, R37.reuse ;  /* 0x0000002526028220 */ /* 0x080fe20000410000 */
[----:B------:R-:W-:Y:S01]  /*4d10*/  @!P0 PRMT R87, R87, 0x5410, R76 ;  /* 0x0000541057578816 */ /* 0x000fe2000000004c */
[----:B------:R-:W-:Y:S01]  /*4d20*/  @!P0 IMAD.U32 R38, R33, 0x10000, RZ ;  /* 0x0001000021268824 */ /* 0x000fe200078e00ff */
[----:B------:R-:W-:Y:S01]  /*4d30*/  @!P0 PRMT R85, R85, 0x5410, R78 ;  /* 0x0000541055558816 */ /* 0x000fe2000000004e */
[----:B------:R-:W-:Y:S01]  /*4d40*/  @!P0 FFMA.FTZ R2, R47, R44, R2 ;  /* 0x0000002c2f028223 */ /* 0x000fe20000010002 */
[C---:B------:R-:W-:Y:S01]  /*4d50*/  @!P0 LOP3.LUT R50, R87.reuse, 0xffff0000, RZ, 0xc0, !PT ;  /* 0xffff000057328812 */ /* 0x040fe200078ec0ff */
[----:B------:R-:W-:Y:S01]  /*4d60*/  @!P0 IMAD.U32 R47, R87, 0x10000, RZ ;  /* 0x00010000572f8824 */ /* 0x000fe200078e00ff */
[----:B------:R-:W-:Y:S01]  /*4d70*/  @!P0 LOP3.LUT R58, R85, 0xffff0000, RZ, 0xc0, !PT ;  /* 0xffff0000553a8812 */ /* 0x000fe200078ec0ff */
[----:B------:R-:W-:Y:S02]  /*4d80*/  @!P0 FFMA.FTZ R60, R44, R37, -R60 ;  /* 0x000000252c3c8223 */ /* 0x000fe4000001083c */
[----:B------:R-:W-:Y:S01]  /*4d90*/  @!P0 FMUL.FTZ R175, R39, R50 ;  /* 0x0000003227af8220 */ /* 0x000fe20000410000 */
[----:B------:R-:W-:Y:S01]  /*4da0*/  @!P0 LOP3.LUT R39, R34, 0xffff0000, RZ, 0xc0, !PT ;  /* 0xffff000022278812 */ /* 0x000fe200078ec0ff */
[----:B------:R-:W-:Y:S01]  /*4db0*/  @!P0 IMAD.U32 R37, R41, 0x10000, RZ ;  /* 0x0001000029258824 */ /* 0x000fe200078e00ff */
[----:B------:R-:W-:Y:S01]  /*4dc0*/  @!P0 F2FP.BF16.PACK_AB R60, R173, R60 ;  /* 0x0000003cad3c823e */ /* 0x000fe200000010ff */
[----:B------:R-:W-:Y:S02]  /*4dd0*/  @!P0 IMAD.U32 R44, R81, 0x10000, RZ ;  /* 0x00010000512c8824 */ /* 0x000fe400078e00ff */
[----:B------:R-:W-:Y:S02]  /*4de0*/  @!P0 FMUL.FTZ R66, R38, R47 ;  /* 0x0000002f26428220 */ /* 0x000fe40000410000 */
[----:B------:R-:W-:Y:S01]  /*4df0*/  @!P0 FFMA.FTZ R175, R51, R36, -R175 ;  /* 0x0000002433af8223 */ /* 0x000fe200000108af */
[----:B------:R-:W-:Y:S01]  /*4e00*/  @!P0 LOP3.LUT R36, R48, 0xffff0000, RZ, 0xc0, !PT ;  /* 0xffff000030248812 */ /* 0x000fe200078ec0ff */
[-C--:B------:R-:W-:Y:S01]  /*4e10*/  @!P0 FMUL.FTZ R4, R38, R37.reuse ;  /* 0x0000002526048220 */ /* 0x080fe20000410000 */
[----:B------:R-:W-:Y:S01]  /*4e20*/  @!P0 SHF.L.U32 R38, R34, 0x10, RZ ;  /* 0x0000001022268819 */ /* 0x000fe200000006ff */
[----:B------:R-:W-:Y:S02]  /*4e30*/  @!P0 FFMA.FTZ R66, R44, R37, -R66 ;  /* 0x000000252c428223 */ /* 0x000fe40000010842 */
[----:B------:R-:W-:Y:S02]  /*4e40*/  @!P0 IMAD.U32 R37, R48, 0x10000, RZ ;  /* 0x0001000030258824 */ /* 0x000fe400078e00ff */
[----:B------:R-:W-:Y:S01]  /*4e50*/  @!P0 FMUL.FTZ R179, R39, R54 ;  /* 0x0000003627b38220 */ /* 0x000fe20000410000 */
[----:B------:R-:W-:Y:S01]  /*4e60*/  @!P0 F2FP.BF16.PACK_AB R175, R175, R66 ;  /* 0x00000042afaf823e */ /* 0x000fe200000010ff */
[-C--:B------:R-:W-:Y:S01]  /*4e70*/  @!P0 FMUL.FTZ R7, R39, R36.reuse ;  /* 0x0000002427078220 */ /* 0x080fe20000410000 */
[----:B------:R-:W-:Y:S01]  /*4e80*/  @!P0 LOP3.LUT R39, R35, 0xffff0000, RZ, 0xc0, !PT ;  /* 0xffff000023278812 */ /* 0x000fe200078ec0ff */
[C---:B------:R-:W-:Y:S01]  /*4e90*/  @!P0 FMUL.FTZ R168, R38.reuse, R55 ;  /* 0x0000003726a88220 */ /* 0x040fe20000410000 */
[----:B------:R-:W-:Y:S01]  /*4ea0*/  @!P0 MOV R81, R175 ;  /* 0x000000af00518202 */ /* 0x000fe20000000f00 */
[-C--:B------:R-:W-:Y:S02]  /*4eb0*/  @!P0 FMUL.FTZ R6, R38, R37.reuse ;  /* 0x0000002526068220 */ /* 0x080fe40000410000 */
[----:B------:R-:W-:Y:S02]  /*4ec0*/  @!P0 IMAD.U32 R59, R85, 0x10000, RZ ;  /* 0x00010000553b8824 */ /* 0x000fe400078e00ff */
[----:B------:R-:W-:Y:S02]  /*4ed0*/  @!P0 IMAD.U32 R38, R35, 0x10000, RZ ;  /* 0x0001000023268824 */ /* 0x000fe400078e00ff */
[----:B------:R-:W-:Y:S01]  /*4ee0*/  @!P0 FFMA.FTZ R179, R57, R36, -R179 ;  /* 0x0000002439b38223 */ /* 0x000fe200000108b3 */
[C---:B------:R-:W-:Y:S01]  /*4ef0*/  @!P0 LOP3.LUT R36, R43.reuse, 0xffff0000, RZ, 0xc0, !PT ;  /* 0xffff00002b248812 */ /* 0x040fe200078ec0ff */
[----:B------:R-:W-:Y:S02]  /*4f00*/  @!P0 FFMA.FTZ R168, R52, R37, -R168 ;  /* 0x0000002534a88223 */ /* 0x000fe400000108a8 */
[----:B------:R-:W-:Y:S02]  /*4f10*/  @!P0 IMAD.U32 R37, R43, 0x10000, RZ ;  /* 0x000100002b258824 */ /* 0x000fe400078e00ff */
[----:B------:R-:W-:Y:S01]  /*4f20*/  @!P0 FMUL.FTZ R68, R38, R59 ;  /* 0x0000003b26448220 */ /* 0x000fe20000410000 */
[----:B------:R-:W-:Y:S01]  /*4f30*/  @!P0 F2FP.BF16.PACK_AB R168, R179, R168 ;  /* 0x000000a8b3a8823e */ /* 0x000fe200000010ff */
[----:B------:R-:W-:Y:S02]  /*4f40*/  @!P0 FMUL.FTZ R177, R39, R58 ;  /* 0x0000003a27b18220 */ /* 0x000fe40000410000 */
[----:B------:R-:W-:Y:S02]  /*4f50*/  @!P0 FFMA.FTZ R3, R46, R49, R3 ;  /* 0x000000312e038223 */ /* 0x000fe40000010003 */
[----:B------:R-:W-:Y:S02]  /*4f60*/  @!P0 FFMA.FTZ R4, R47, R44, R4 ;  /* 0x0000002c2f048223 */ /* 0x000fe40000010004 */
[----:B------:R-:W-:Y:S01]  /*4f70*/  @!P0 FFMA.FTZ R68, R56, R37, -R68 ;  /* 0x0000002538448223 */ /* 0x000fe20000010844 */
[----:B------:R-:W-:Y:S01]  /*4f80*/  @!P0 F2FP.BF16.PACK_AB R66, R3, R2 ;  /* 0x000000020342823e */ /* 0x000fe200000010ff */
[----:B------:R-:W-:Y:S02]  /*4f90*/  @!P0 FFMA.FTZ R177, R61, R36, -R177 ;  /* 0x000000243db18223 */ /* 0x000fe400000108b1 */
[----:B------:R-:W-:Y:S02]  /*4fa0*/  @!P0 FFMA.FTZ R5, R50, R51, R5 ;  /* 0x0000003332058223 */ /* 0x000fe40000010005 */
[----:B------:R-:W-:Y:S01]  /*4fb0*/  @!P0 FMUL.FTZ R8, R38, R37 ;  /* 0x0000002526088220 */ /* 0x000fe20000410000 */
[----:B------:R-:W-:Y:S01]  /*4fc0*/  @!P0 F2FP.BF16.PACK_AB R177, R177, R68 ;  /* 0x00000044b1b1823e */ /* 0x000fe200000010ff */
[----:B------:R-:W-:Y:S01]  /*4fd0*/  @!P0 FFMA.FTZ R6, R55, R52, R6 ;  /* 0x0000003437068223 */ /* 0x000fe20000010006 */
[----:B------:R-:W-:Y:S01]  /*4fe0*/  @!P0 F2FP.BF16.PACK_AB R173, R5, R4 ;  /* 0x0000000405ad823e */ /* 0x000fe200000010ff */
[----:B------:R-:W-:Y:S02]  /*4ff0*/  @!P0 FMUL.FTZ R9, R39, R36 ;  /* 0x0000002427098220 */ /* 0x000fe40000410000 */
[----:B------:R-:W-:Y:S02]  /*5000*/  @!P0 FFMA.FTZ R7, R54, R57, R7 ;  /* 0x0000003936078223 */ /* 0x000fe40000010007 */
        /* <DEDUP_REMOVED lines=13> */
.L_x_963:
[----:B------:R-:W-:Y:S05]  /*50e0*/  BSYNC B0 ;  /* 0x0000000000007941 */ /* 0x000fea0003800000 */
.L_x_962:
[----:B------:R-:W-:-:S13]  /*50f0*/  ISETP.GE.AND P0, PT, R14, c[0x0][0x1d4], PT ;  /* 0x000075000e007a0c */ /* 0x000fda0003f06270 */
[----:B------:R-:W-:-:S05]  /*5100*/  @P0 BRA `(.L_x_947) ;  /* 0x0000098000000947 */ /* 0x000fca0003800000 */
[----:B------:R-:W-:Y:S02]  /*5110*/  ISETP.NE.AND P2, PT, R125, RZ, PT ;  /* 0x000000ff7d00720c */ /* 0x000fe40003f45270 */
[----:B------:R-:W-:Y:S02]  /*5120*/  IADD3 R55, P1, P0, R156, R167, R133 ;  /* 0x000000a79c377210 */ /* 0x000fe4000783e085 */
[----:B------:R-:W-:Y:S02]  /*5130*/  SEL R171, R108, R171, !P2 ;  /* 0x000000ab6cab7207 */ /* 0x000fe40005000000 */
[----:B------:R-:W-:Y:S02]  /*5140*/  IADD3.X R54, R101, R166, R132, P1, P0 ;  /* 0x000000a665367210 */ /* 0x000fe40000fe0484 */
[C---:B------:R-:W-:Y:S04]  /*5150*/  LEA R60, P0, R55.reuse, c[0x0][0x1c8], 0x1 ;  /* 0x00007200373c7a11 */ /* 0x040fe800078008ff */
[----:B------:R-:W-:Y:S02]  /*5160*/  LEA.HI.X R61, R55, c[0x0][0x1cc], R54, 0x1, P0 ;  /* 0x00007300373d7a11 */ /* 0x000fe400000f0c36 */
[----:B------:R-:W-:Y:S02]  /*5170*/  SHF.R.S32.HI R54, RZ, 0x1f, R171 ;  /* 0x0000001fff367819 */ /* 0x000fe400000114ab */
[----:B------:R-:W-:Y:S02]  /*5180*/  ISETP.GE.AND P0, PT, R14, c[0x0][0x27c], PT ;  /* 0x00009f000e007a0c */ /* 0x000fe40003f06270 */
[----:B------:R-:W-:Y:S04]  /*5190*/  LEA.HI R54, R54, R171, RZ, 0x4 ;  /* 0x000000ab36367211 */ /* 0x000fe800078f20ff */
[----:B-1----:R-:W-:Y:S04]  /*51a0*/  LEA.HI.SX32 R62, R54, R135, 0x1c ;  /* 0x00000087363e7211 */ /* 0x002fe800078fe2ff */
[----:B------:R-:W-:Y:S01]  /*51b0*/  SHF.R.S32.HI R63, RZ, 0x1f, R62 ;  /* 0x0000001fff3f7819 */ /* 0x000fe2000001143e */
[----:B------:R-:W-:Y:S02]  /*51c0*/  IMAD.SHL.U32 R54, R62, 0x8, RZ ;  /* 0x000000083e367824 */ /* 0x000fe400078e00ff */
[----:B------:R-:W-:Y:S02]  /*51d0*/  @!P0 SHF.R.U64 R39, R72, 0x10, R73 ;  /* 0x0000001048278819 */ /* 0x000fe40000001249 */
[----:B------:R-:W-:Y:S02]  /*51e0*/  LEA.HI R63, R63, R62, RZ, 0x3 ;  /* 0x0000003e3f3f7211 */ /* 0x000fe400078f18ff */
[----:B------:R-:W-:Y:S02]  /*51f0*/  @!P0 PRMT R84, R84, 0x5410, R39 ;  /* 0x0000541054548816 */ /* 0x000fe40000000027 */
[----:B------:R-:W-:Y:S01]  /*5200*/  @!P0 SHF.R.U32.HI R41, RZ, 0x10, R75 ;  /* 0x00000010ff298819 */ /* 0x000fe2000001164b */
[----:B------:R-:W-:Y:S01]  /*5210*/  IMAD.SHL.U32 R63, R63, 0x200, RZ ;  /* 0x000002003f3f7824 */ /* 0x000fe200078e00ff */
[----:B------:R-:W-:Y:S01]  /*5220*/  LOP3.LUT R65, R123, 0x38, R54, 0xf8, !PT ;  /* 0x000000387b417812 */ /* 0x000fe200078ef836 */
[----:B------:R-:W-:Y:S01]  /*5230*/  @!P0 IMAD.U32 R38, R84, 0x10000, RZ ;  /* 0x0001000054268824 */ /* 0x000fe200078e00ff */
[----:B------:R-:W-:Y:S02]  /*5240*/  @!P0 PRMT R70, R70, 0x5410, R41 ;  /* 0x0000541046468816 */ /* 0x000fe40000000029 */
[----:B------:R-:W-:Y:S02]  /*5250*/  LOP3.LUT R62, R65, R122, RZ, 0x3c, !PT ;  /* 0x0000007a413e7212 */ /* 0x000fe400078e3cff */
[----:B------:R-:W-:Y:S01]  /*5260*/  LOP3.LUT R63, R63, 0x7ffff000, RZ, 0xc0, !PT ;  /* 0x7ffff0003f3f7812 */ /* 0x000fe200078ec0ff */
[----:B------:R-:W-:Y:S01]  /*5270*/  @!P0 IMAD.U32 R49, R70, 0x10000, RZ ;  /* 0x0001000046318824 */ /* 0x000fe200078e00ff */
[----:B------:R-:W-:Y:S02]  /*5280*/  @!P0 LOP3.LUT R42, R84, 0xffff0000, RZ, 0xc0, !PT ;  /* 0xffff0000542a8812 */ /* 0x000fe400078ec0ff */
[----:B------:R-:W-:Y:S02]  /*5290*/  IADD3 R62, R62, R63, R13 ;  /* 0x0000003f3e3e7210 */ /* 0x000fe40007ffe00d */
[----:B------:R-:W-:Y:S02]  /*52a0*/  @!P0 LOP3.LUT R50, R70, 0xffff0000, RZ, 0xc0, !PT ;  /* 0xffff000046328812 */ /* 0x000fe400078ec0ff */
[--C-:B------:R-:W-:Y:S01]  /*52b0*/  @!P0 SHF.R.U64 R37, R28, 0x10, R29.reuse ;  /* 0x000000101c258819 */ /* 0x100fe2000000121d */
[----:B------:R-:W-:Y:S01]  /*52c0*/  IMAD.IADD R62, R169, 0x1, R62 ;  /* 0x00000001a93e7824 */ /* 0x000fe200078e023e */
[----:B------:R-:W-:Y:S01]  /*52d0*/  @!P0 SHF.R.U32.HI R28, RZ, 0x10, R29 ;  /* 0x00000010ff1c8819 */ /* 0x000fe2000001161d */
[----:B------:R-:W-:Y:S01]  /*52e0*/  IMAD.IADD R169, R110, 0x1, R169 ;  /* 0x000000016ea97824 */ /* 0x000fe200078e02a9 */
[----:B------:R-:W-:Y:S01]  /*52f0*/  @!P0 PRMT R26, R26, 0x5410, R37 ;  /* 0x000054101a1a8816 */ /* 0x000fe20000000025 */
[----:B------:R-:W-:Y:S01]  /*5300*/  IMAD.SHL.U32 R64, R62, 0x2, RZ ;  /* 0x000000023e407824 */ /* 0x000fe200078e00ff */
[----:B------:R-:W-:Y:S01]  /*5310*/  @!P0 PRMT R21, R21, 0x5410, R28 ;  /* 0x0000541015158816 */ /* 0x000fe2000000001c */
[----:B------:R-:W-:Y:S01]  /*5320*/  IMAD.SHL.U32 R55, R169, 0x2, RZ ;  /* 0x00000002a9377824 */ /* 0x000fe200078e00ff */
[--C-:B------:R-:W-:Y:S01]  /*5330*/  @!P0 SHF.R.U32.HI R36, RZ, 0x10, R31.reuse ;  /* 0x00000010ff248819 */ /* 0x100fe2000001161f */
[C---:B------:R-:W-:Y:S01]  /*5340*/  @!P0 IMAD.U32 R28, R26.reuse, 0x10000, RZ ;  /* 0x000100001a1c8824 */ /* 0x040fe200078e00ff */
[----:B------:R-:W-:Y:S01]  /*5350*/  LDS.128 R32, [R64+0xc100] ;  /* 0x00c1000040207984 */ /* 0x000fe20000000c00 */
[----:B------:R-:W-:Y:S02]  /*5360*/  @!P0 LOP3.LUT R26, R26, 0xffff0000, RZ, 0xc0, !PT ;  /* 0xffff00001a1a8812 */ /* 0x000fe400078ec0ff */
[----:B------:R-:W-:Y:S02]  /*5370*/  @!P0 PRMT R27, R27, 0x5410, R36 ;  /* 0x000054101b1b8816 */ /* 0x000fe40000000024 */
[----:B------:R-:W-:Y:S02]  /*5380*/  @!P0 SHF.R.U64 R31, R30, 0x10, R31 ;  /* 0x000000101e1f8819 */ /* 0x000fe4000000121f */
[----:B------:R-:W-:Y:S01]  /*5390*/  @!P0 SHF.R.U32.HI R72, RZ, 0x10, R73 ;  /* 0x00000010ff488819 */ /* 0x000fe20000011649 */
[----:B------:R-:W1:Y:S01]  /*53a0*/  LDS.128 R56, [R55+0xc100] ;  /* 0x00c1000037387984 */ /* 0x000e620000000c00 */
[----:B------:R-:W-:Y:S02]  /*53b0*/  @!P0 PRMT R40, R40, 0x5410, R31 ;  /* 0x0000541028288816 */ /* 0x000fe4000000001f */
[----:B------:R-:W-:Y:S02]  /*53c0*/  @!P0 PRMT R71, R71, 0x5410, R72 ;  /* 0x0000541047478816 */ /* 0x000fe40000000048 */
[----:B------:R-:W-:Y:S02]  /*53d0*/  @!P0 SHF.R.U64 R74, R74, 0x10, R75 ;  /* 0x000000104a4a8819 */ /* 0x000fe4000000124b */
[----:B------:R-:W-:Y:S02]  /*53e0*/  @!P0 LOP3.LUT R43, R71, 0xffff0000, RZ, 0xc0, !PT ;  /* 0xffff0000472b8812 */ /* 0x000fe400078ec0ff */
[----:B------:R-:W-:Y:S04]  /*53f0*/  @!P0 PRMT R69, R69, 0x5410, R74 ;  /* 0x0000541045458816 */ /* 0x000fe8000000004a */
[C---:B------:R-:W-:Y:S01]  /*5400*/  @!P0 LOP3.LUT R46, R69.reuse, 0xffff0000, RZ, 0xc0, !PT ;  /* 0xffff0000452e8812 */ /* 0x040fe200078ec0ff */
[----:B------:R-:W-:Y:S02]  /*5410*/  @!P0 IMAD.U32 R45, R69, 0x10000, RZ ;  /* 0x00010000452d8824 */ /* 0x000fe400078e00ff */
[C---:B-1----:R-:W-:Y:S01]  /*5420*/  @!P0 IMAD.U32 R39, R56.reuse, 0x10000, RZ ;  /* 0x0001000038278824 */ /* 0x042fe200078e00ff */
[----:B------:R-:W-:Y:S01]  /*5430*/  @!P0 LOP3.LUT R41, R56, 0xffff0000, RZ, 0xc0, !PT ;  /* 0xffff000038298812 */ /* 0x000fe200078ec0ff */
[----:B------:R-:W-:Y:S01]  /*5440*/  @!P0 IMAD.U32 R51, R59, 0x10000, RZ ;  /* 0x000100003b338824 */ /* 0x000fe200078e00ff */
[----:B------:R-:W-:Y:S01]  /*5450*/  @!P0 LOP3.LUT R44, R57, 0xffff0000, RZ, 0xc0, !PT ;  /* 0xffff0000392c8812 */ /* 0x000fe200078ec0ff */
[C---:B------:R-:W-:Y:S01]  /*5460*/  @!P0 IMAD.U32 R47, R58.reuse, 0x10000, RZ ;  /* 0x000100003a2f8824 */ /* 0x040fe200078e00ff */
[----:B------:R-:W-:Y:S02]  /*5470*/  @!P0 LOP3.LUT R52, R59, 0xffff0000, RZ, 0xc0, !PT ;  /* 0xffff00003b348812 */ /* 0x000fe400078ec0ff */
[----:B------:R-:W-:Y:S02]  /*5480*/  @!P0 LOP3.LUT R48, R58, 0xffff0000, RZ, 0xc0, !PT ;  /* 0xffff00003a308812 */ /* 0x000fe400078ec0ff */
[C---:B------:R-:W-:Y:S02]  /*5490*/  @!P0 SHF.L.U32 R31, R32.reuse, 0x10, RZ ;  /* 0x00000010201f8819 */ /* 0x040fe400000006ff */
[----:B------:R-:W-:Y:S03]  /*54a0*/  @!P0 LOP3.LUT R29, R32, 0xffff0000, RZ, 0xc0, !PT ;  /* 0xffff0000201d8812 */ /* 0x000fe600078ec0ff */
[C---:B------:R-:W-:Y:S02]  /*54b0*/  @!P0 FMUL.FTZ R55, R31.reuse, R38 ;  /* 0x000000261f378220 */ /* 0x040fe40000410000 */
[----:B------:R-:W-:Y:S02]  /*54c0*/  @!P0 FMUL.FTZ R2, R31, R28 ;  /* 0x0000001c1f028220 */ /* 0x000fe40000410000 */
[----:B------:R-:W-:Y:S02]  /*54d0*/  @!P0 FMUL.FTZ R62, R29, R42 ;  /* 0x0000002a1d3e8220 */ /* 0x000fe40000410000 */
[----:B------:R-:W-:Y:S01]  /*54e0*/  @!P0 FFMA.FTZ R55, R39, R28, -R55 ;  /* 0x0000001c27378223 */ /* 0x000fe20000010837 */
[----:B------:R-:W-:Y:S01]  /*54f0*/  @!P0 LOP3.LUT R28, R33, 0xffff0000, RZ, 0xc0, !PT ;  /* 0xffff0000211c8812 */ /* 0x000fe200078ec0ff */
[-C--:B------:R-:W-:Y:S02]  /*5500*/  @!P0 FMUL.FTZ R3, R29, R26.reuse ;  /* 0x0000001a1d038220 */ /* 0x080fe40000410000 */
[----:B------:R-:W-:Y:S02]  /*5510*/  @!P0 FFMA.FTZ R62, R41, R26, -R62 ;  /* 0x0000001a293e8223 */ /* 0x000fe4000001083e */
[C---:B------:R-:W-:Y:S01]  /*5520*/  @!P0 IMAD.U32 R26, R21.reuse, 0x10000, RZ ;  /* 0x00010000151a8824 */ /* 0x040fe200078e00ff */
[----:B------:R-:W-:Y:S01]  /*5530*/  @!P0 LOP3.LUT R21, R21, 0xffff0000, RZ, 0xc0, !PT ;  /* 0xffff000015158812 */ /* 0x000fe200078ec0ff */
[----:B------:R-:W-:Y:S01]  /*5540*/  @!P0 FMUL.FTZ R64, R28, R43 ;  /* 0x0000002b1c408220 */ /* 0x000fe20000410000 */
[----:B------:R-:W-:Y:S01]  /*5550*/  @!P0 F2FP.BF16.PACK_AB R55, R62, R55 ;  /* 0x000000373e37823e */ /* 0x000fe200000010ff */
[----:B------:R-:W-:Y:S01]  /*5560*/  @!P0 FFMA.FTZ R2, R38, R39, R2 ;  /* 0x0000002726028223 */ /* 0x000fe20000010002 */
[----:B------:R-:W-:Y:S01]  /*5570*/  @!P0 SHF.L.U32 R39, R57, 0x10, RZ ;  /* 0x0000001039278819 */ /* 0x000fe200000006ff */
[----:B------:R-:W-:Y:S02]  /*5580*/  @!P0 IMAD.U32 R38, R71, 0x10000, RZ ;  /* 0x0001000047268824 */ /* 0x000fe400078e00ff */
[----:B------:R-:W-:Y:S02]  /*5590*/  @!P0 IMAD.U32 R29, R33, 0x10000, RZ ;  /* 0x00010000211d8824 */ /* 0x000fe400078e00ff */
[-C--:B------:R-:W-:Y:S01]  /*55a0*/  @!P0 FMUL.FTZ R5, R28, R21.reuse ;  /* 0x000000151c058220 */ /* 0x080fe20000410000 */
[----:B------:R-:W-:Y:S01]  /*55b0*/  @!P0 LOP3.LUT R28, R35, 0xffff0000, RZ, 0xc0, !PT ;  /* 0xffff0000231c8812 */ /* 0x000fe200078ec0ff */
[----:B------:R-:W-:Y:S01]  /*55c0*/  @!P0 FFMA.FTZ R64, R44, R21, -R64 ;  /* 0x000000152c408223 */ /* 0x000fe20000010840 */
[----:B------:R-:W-:Y:S01]  /*55d0*/  @!P0 LOP3.LUT R21, R27, 0xffff0000, RZ, 0xc0, !PT ;  /* 0xffff00001b158812 */ /* 0x000fe200078ec0ff */
[C---:B------:R-:W-:Y:S02]  /*55e0*/  @!P0 FMUL.FTZ R63, R29.reuse, R38 ;  /* 0x000000261d3f8220 */ /* 0x040fe40000410000 */
[-C--:B------:R-:W-:Y:S02]  /*55f0*/  @!P0 FMUL.FTZ R4, R29, R26.reuse ;  /* 0x0000001a1d048220 */ /* 0x080fe40000410000 */
[----:B------:R-:W-:Y:S02]  /*5600*/  @!P0 IMAD.U32 R29, R35, 0x10000, RZ ;  /* 0x00010000231d8824 */ /* 0x000fe400078e00ff */
[----:B------:R-:W-:Y:S02]  /*5610*/  @!P0 FFMA.FTZ R63, R39, R26, -R63 ;  /* 0x0000001a273f8223 */ /* 0x000fe4000001083f */
[----:B------:R-:W-:Y:S01]  /*5620*/  @!P0 IMAD.U32 R26, R27, 0x10000, RZ ;  /* 0x000100001b1a8824 */ /* 0x000fe200078e00ff */
[----:B------:R-:W-:Y:S01]  /*5630*/  @!P0 SHF.L.U32 R27, R34, 0x10, RZ ;  /* 0x00000010221b8819 */ /* 0x000fe200000006ff */
[----:B------:R-:W-:Y:S01]  /*5640*/  @!P0 FMUL.FTZ R68, R28, R50 ;  /* 0x000000321c448220 */ /* 0x000fe20000410000 */
[----:B------:R-:W-:Y:S01]  /*5650*/  @!P0 F2FP.BF16.PACK_AB R64, R64, R63 ;  /* 0x0000003f4040823e */ /* 0x000fe200000010ff */
[----:B------:R-:W-:Y:S01]  /*5660*/  @!P0 FMUL.FTZ R9, R28, R21 ;  /* 0x000000151c098220 */ /* 0x000fe20000410000 */
[----:B------:R-:W-:Y:S01]  /*5670*/  @!P0 LOP3.LUT R28, R34, 0xffff0000, RZ, 0xc0, !PT ;  /* 0xffff0000221c8812 */ /* 0x000fe200078ec0ff */
[C---:B------:R-:W-:Y:S02]  /*5680*/  @!P0 FMUL.FTZ R65, R29.reuse, R49 ;  /* 0x000000311d418220 */ /* 0x040fe40000410000 */
[----:B------:R-:W-:Y:S01]  /*5690*/  @!P0 FFMA.FTZ R68, R52, R21, -R68 ;  /* 0x0000001534448223 */ /* 0x000fe20000010844 */
[C---:B------:R-:W-:Y:S01]  /*56a0*/  @!P0 LOP3.LUT R21, R40.reuse, 0xffff0000, RZ, 0xc0, !PT ;  /* 0xffff000028158812 */ /* 0x040fe200078ec0ff */
[-C--:B------:R-:W-:Y:S02]  /*56b0*/  @!P0 FMUL.FTZ R8, R29, R26.reuse ;  /* 0x0000001a1d088220 */ /* 0x080fe40000410000 */
[----:B------:R-:W-:Y:S02]  /*56c0*/  @!P0 FFMA.FTZ R65, R51, R26, -R65 ;  /* 0x0000001a33418223 */ /* 0x000fe40000010841 */
[----:B------:R-:W-:Y:S02]  /*56d0*/  @!P0 IMAD.U32 R26, R40, 0x10000, RZ ;  /* 0x00010000281a8824 */ /* 0x000fe400078e00ff */
[C---:B------:R-:W-:Y:S01]  /*56e0*/  @!P0 FMUL.FTZ R66, R27.reuse, R45 ;  /* 0x0000002d1b428220 */ /* 0x040fe20000410000 */
[----:B------:R-:W-:Y:S01]  /*56f0*/  @!P0 F2FP.BF16.PACK_AB R65, R68, R65 ;  /* 0x000000414441823e */ /* 0x000fe200000010ff */
[----:B------:R-:W-:Y:S02]  /*5700*/  @!P0 FMUL.FTZ R77, R28, R46 ;  /* 0x0000002e1c4d8220 */ /* 0x000fe40000410000 */
[----:B------:R-:W-:Y:S01]  /*5710*/  @!P0 FFMA.FTZ R3, R42, R41, R3 ;  /* 0x000000292a038223 */ /* 0x000fe20000010003 */
[----:B------:R-:W-:Y:S01]  /*5720*/  @!P0 MOV R59, R65 ;  /* 0x00000041003b8202 */ /* 0x000fe20000000f00 */
[-C--:B------:R-:W-:Y:S02]  /*5730*/  @!P0 FMUL.FTZ R6, R27, R26.reuse ;  /* 0x0000001a1b068220 */ /* 0x080fe40000410000 */
[----:B------:R-:W-:Y:S01]  /*5740*/  @!P0 FFMA.FTZ R66, R47, R26, -R66 ;  /* 0x0000001a2f428223 */ /* 0x000fe20000010842 */
[----:B------:R-:W-:Y:S01]  /*5750*/  @!P0 F2FP.BF16.PACK_AB R62, R3, R2 ;  /* 0x00000002033e823e */ /* 0x000fe200000010ff */
[----:B------:R-:W-:Y:S02]  /*5760*/  @!P0 FFMA.FTZ R77, R48, R21, -R77 ;  /* 0x00000015304d8223 */ /* 0x000fe4000001084d */
[----:B------:R-:W-:Y:S02]  /*5770*/  @!P0 FFMA.FTZ R4, R38, R39, R4 ;  /* 0x0000002726048223 */ /* 0x000fe40000010004 */
[----:B------:R-:W-:Y:S01]  /*5780*/  @!P0 FMUL.FTZ R7, R28, R21 ;  /* 0x000000151c078220 */ /* 0x000fe20000410000 */
[----:B------:R-:W-:Y:S01]  /*5790*/  @!P0 F2FP.BF16.PACK_AB R66, R77, R66 ;  /* 0x000000424d42823e */ /* 0x000fe200000010ff */
[----:B------:R-:W-:Y:S02]  /*57a0*/  @!P0 FFMA.FTZ R5, R43, R44, R5 ;  /* 0x0000002c2b058223 */ /* 0x000fe40000010005 */
[----:B------:R-:W-:Y:S02]  /*57b0*/  @!P0 FFMA.FTZ R6, R45, R47, R6 ;  /* 0x0000002f2d068223 */ /* 0x000fe40000010006 */
[----:B------:R-:W-:Y:S01]  /*57c0*/  @!P0 FFMA.FTZ R7, R46, R48, R7 ;  /* 0x000000302e078223 */ /* 0x000fe20000010007 */
[----:B------:R-:W-:Y:S01]  /*57d0*/  @!P0 F2FP.BF16.PACK_AB R63, R5, R4 ;  /* 0x00000004053f823e */ /* 0x000fe200000010ff */
        /* <DEDUP_REMOVED lines=11> */
[----:B------:R-:W-:Y:S01]  /*5890*/  @!P0 IMAD.MOV.U32 R35, RZ, RZ, R77 ;  /* 0x000000ffff238224 */ /* 0x000fe200078e004d */
[----:B------:R-:W-:-:S13]  /*58a0*/  ISETP.GE.AND P0, PT, R54, c[0x0][0x1d4], PT ;  /* 0x0000750036007a0c */ /* 0x000fda0003f06270 */
[----:B------:R-:W-:-:S05]  /*58b0*/  @P0 BRA `(.L_x_947) ;  /* 0x000001d000000947 */ /* 0x000fca0003800000 */
[--C-:B------:R-:W-:Y:S02]  /*58c0*/  SHF.R.S32.HI R2, RZ, 0x1f, R54.reuse ;  /* 0x0000001fff027819 */ /* 0x100fe40000011436 */
[----:B------:R-:W-:Y:S04]  /*58d0*/  IADD3 R54, P1, P0, R156, R167, R54 ;  /* 0x000000a79c367210 */ /* 0x000fe8000783e036 */
[----:B------:R-:W-:Y:S02]  /*58e0*/  IADD3.X R3, R101, R166, R2, P1, P0 ;  /* 0x000000a665037210 */ /* 0x000fe40000fe0402 */
[C---:B------:R-:W-:Y:S04]  /*58f0*/  LEA R4, P0, R54.reuse, c[0x0][0x1c8], 0x1 ;  /* 0x0000720036047a11 */ /* 0x040fe800078008ff */
[----:B------:R-:W-:Y:S05]  /*5900*/  LEA.HI.X R5, R54, c[0x0][0x1cc], R3, 0x1, P0 ;  /* 0x0000730036057a11 */ /* 0x000fea00000f0c03 */
[----:B------:R2:W-:Y:S01]  /*5910*/  STG.E.128 [R4.64], R32 ;  /* 0x0000002004007986 */ /* 0x0005e2000c101d06 */
[----:B------:R-:W-:-:S05]  /*5920*/  BRA `(.L_x_947) ;  /* 0x0000016000007947 */ /* 0x000fca0003800000 */
.L_x_943:
[----:B------:R-:W-:Y:S05]  /*5930*/  IMAD R140, R12, -0x40, R198 ;  /* 0xffffffc00c8c7824 */ /* 0x000fea00078e02c6 */
[----:B------:R-:W-:Y:S04]  /*5940*/  IMNMX R140, R140, 0x40, PT ;  /* 0x000000408c8c7817 */ /* 0x000fe80003800200 */
[----:B------:R-:W-:-:S13]  /*5950*/  ISETP.GE.AND P0, PT, R97, R140, PT ;  /* 0x0000008c6100720c */ /* 0x000fda0003f06270 */
[----:B------:R-:W-:-:S05]  /*5960*/  @P0 BRA `(.L_x_947) ;  /* 0x0000012000000947 */ /* 0x000fca0003800000 */
[----:B------:R-:W-:-:S13]  /*5970*/  ISETP.GE.AND P0, PT, R24, c[0x0][0x1d4], PT ;  /* 0x0000750018007a0c */ /* 0x000fda0003f06270 */
[----:B------:R-:W1:Y:S04]  /*5980*/  @!P0 LDS.128 R28, [R141+0xc000] ;  /* 0x00c000008d1c8984 */ /* 0x000e680000000c00 */
[----:B-1----:R-:W-:Y:S01]  /*5990*/  @!P0 STG.E.128 [R80.64], R28 ;  /* 0x0000001c50008986 */ /* 0x002fe2000c101d06 */
[----:B------:R-:W-:-:S13]  /*59a0*/  ISETP.GE.AND P0, PT, R15, c[0x0][0x1d4], PT ;  /* 0x000075000f007a0c */ /* 0x000fda0003f06270 */
[----:B------:R-:W1:Y:S04]  /*59b0*/  @!P0 LDS.128 R4, [R139+0xc000] ;  /* 0x00c000008b048984 */ /* 0x000e680000000c00 */
[----:B-1----:R-:W-:Y:S01]  /*59c0*/  @!P0 STG.E.128 [R80.64+0x40], R4 ;  /* 0x0000400450008986 */ /* 0x002fe2000c101d06 */
        /* <DEDUP_REMOVED lines=11> */
[----:B-1----:R1:W-:Y:S02]  /*5a80*/  @!P0 STG.E.128 [R80.64+0x140], R4 ;  /* 0x0001400450008986 */ /* 0x0023e4000c101d06 */
.L_x_947:
[----:B------:R-:W-:Y:S05]  /*5a90*/  BSYNC B1 ;  /* 0x0000000000017941 */ /* 0x000fea0003800000 */
.L_x_942:
[C---:B------:R-:W-:Y:S01]  /*5aa0*/  ISETP.GT.AND P0, PT, R12.reuse, R11, PT ;  /* 0x0000000b0c00720c */ /* 0x040fe20003f04270 */
[----:B------:R-:W-:Y:S01]  /*5ab0*/  BSSY B0, `(.L_x_964) ;  /* 0x000003c000007945 */ /* 0x000fe20003800000 */
[C---:B------:R-:W-:Y:S02]  /*5ac0*/  ISETP.GE.AND P1, PT, R67.reuse, 0x1, PT ;  /* 0x000000014300780c */ /* 0x040fe40003f26270 */
[C---:B-1----:R-:W-:Y:S09]  /*5ad0*/  IADD3 R3, R67.reuse, 0x1, RZ ;  /* 0x0000000143037810 */ /* 0x042ff20007ffe0ff */
[----:B--2---:R-:W-:Y:S01]  /*5ae0*/  @P0 IADD3 R5, R12, -0x1, RZ ;  /* 0xffffffff0c050810 */ /* 0x004fe20007ffe0ff */
[----:B------:R-:W-:Y:S01]  /*5af0*/  @P0 IMAD R2, R67, 0x3000, R10 ;  /* 0x0000300043020824 */ /* 0x000fe200078e020a */
[----:B------:R-:W-:Y:S01]  /*5b00*/  SEL R67, R3, RZ, !P1 ;  /* 0x000000ff03437207 */ /* 0x000fe20004800000 */
[----:B------:R-:W-:Y:S01]  /*5b10*/  @P0 IMAD.MOV.U32 R6, RZ, RZ, R152 ;  /* 0x000000ffff060224 */ /* 0x000fe200078e0098 */
[----:B------:R-:W-:Y:S01]  /*5b20*/  @P0 SHF.R.S32.HI R4, RZ, 0x1f, R5 ;  /* 0x0000001fff040819 */ /* 0x000fe20000011405 */
[----:B------:R-:W-:Y:S02]  /*5b30*/  @P0 IMAD R3, R94, R5, RZ ;  /* 0x000000055e030224 */ /* 0x000fe400078e02ff */
[----:B------:R-:W-:Y:S02]  /*5b40*/  @P0 IMAD.MOV.U32 R7, RZ, RZ, R161 ;  /* 0x000000ffff070224 */ /* 0x000fe400078e00a1 */
[-C--:B------:R-:W-:Y:S02]  /*5b50*/  @P0 IMAD R3, R4, R96.reuse, R3 ;  /* 0x0000006004030224 */ /* 0x080fe400078e0203 */
[----:B------:R-:W-:Y:S04]  /*5b60*/  @P0 IMAD.WIDE.U32 R6, R5, R96, R6 ;  /* 0x0000006005060225 */ /* 0x000fe800078e0006 */
[----:B------:R-:W-:Y:S01]  /*5b70*/  @P0 IMAD.IADD R3, R7, 0x1, R3 ;  /* 0x0000000107030824 */ /* 0x000fe200078e0203 */
[----:B------:R-:W-:Y:S01]  /*5b80*/  @P0 LEA R8, P1, R6, c[0x0][0x250], 0x1 ;  /* 0x0000940006080a11 */ /* 0x000fe200078208ff */
[----:B------:R-:W-:Y:S03]  /*5b90*/  @P0 IMAD.SHL.U32 R4, R2, 0x2, RZ ;  /* 0x0000000202040824 */ /* 0x000fe600078e00ff */
        /* <DEDUP_REMOVED lines=27> */
[----:B------:R-:W-:-:S13]  /*5d50*/  ISETP.GE.AND P0, PT, R24, c[0x0][0x1d4], PT ;  /* 0x0000750018007a0c */ /* 0x000fda0003f06270 */
[----:B-----5:R-:W1:Y:S04]  /*5d60*/  @!P0 LDS.128 R28, [R141] ;  /* 0x000000008d1c8984 */ /* 0x020e680000000c00 */
        /* <DEDUP_REMOVED lines=8> */
[----:B------:R-:W1:Y:S04]  /*5df0*/  @!P0 LDS.128 R36, [R139] ;  /* 0x000000008b248984 */ /* 0x000e680000000c00 */
[----:B-1----:R-:W-:Y:S01]  /*5e00*/  @!P0 STG.E.128 [R8.64+0x40], R36 ;  /* 0x0000402408008986 */ /* 0x002fe2000c101d06 */
[----:B------:R-:W-:-:S13]  /*5e10*/  ISETP.GE.AND P0, PT, R121, c[0x0][0x1d4], PT ;  /* 0x0000750079007a0c */ /* 0x000fda0003f06270 */
[----:B------:R-:W1:Y:S04]  /*5e20*/  @!P0 LDS.128 R28, [R139+0x2000] ;  /* 0x002000008b1c8984 */ /* 0x000e680000000c00 */
[----:B-1----:R-:W-:Y:S01]  /*5e30*/  @!P0 STG.E.128 [R8.64+0xc0], R28 ;  /* 0x0000c01c08008986 */ /* 0x002fe2000c101d06 */
[----:B------:R-:W-:-:S13]  /*5e40*/  ISETP.GE.AND P0, PT, R119, c[0x0][0x1d4], PT ;  /* 0x0000750077007a0c */ /* 0x000fda0003f06270 */
[----:B------:R-:W1:Y:S04]  /*5e50*/  @!P0 LDS.128 R4, [R139+0x4000] ;  /* 0x004000008b048984 */ /* 0x000e680000000c00 */
[----:B-1----:R1:W-:Y:S02]  /*5e60*/  @!P0 STG.E.128 [R8.64+0x140], R4 ;  /* 0x0001400408008986 */ /* 0x0023e4000c101d06 */
.L_x_965:
[----:B-1----:R-:W-:Y:S05]  /*5e70*/  BSYNC B0 ;  /* 0x0000000000007941 */ /* 0x002fea0003800000 */
.L_x_964:
[C---:B------:R-:W-:Y:S02]  /*5e80*/  ISETP.GE.AND P0, PT, R53.reuse, 0x1, PT ;  /* 0x000000013500780c */ /* 0x040fe40003f06270 */
[----:B------:R-:W-:Y:S02]  /*5e90*/  IADD3 R2, R12, -0x2, RZ ;  /* 0xfffffffe0c027810 */ /* 0x000fe40007ffe0ff */
[----:B------:R-:W-:Y:S04]  /*5ea0*/  IADD3 R4, R53, 0x1, RZ ;  /* 0x0000000135047810 */ /* 0x000fe80007ffe0ff */
[----:B------:R-:W-:Y:S02]  /*5eb0*/  SEL R53, R4, RZ, !P0 ;  /* 0x000000ff04357207 */ /* 0x000fe40004000000 */
[----:B------:R-:W-:-:S13]  /*5ec0*/  ISETP.GE.AND P0, PT, R2, R11, PT ;  /* 0x0000000b0200720c */ /* 0x000fda0003f06270 */
        /* <DEDUP_REMOVED lines=11> */
[C---:B------:R-:W-:Y:S04]  /*5f80*/  @P0 LEA R6, P1, R111.reuse, R8, 0x1 ;  /* 0x000000086f060211 */ /* 0x040fe800078208ff */
        /* <DEDUP_REMOVED lines=10> */
[C---:B------:R-:W-:Y:S02]  /*6030*/  ISETP.GT.AND P0, PT, R12.reuse, R11, PT ;  /* 0x0000000b0c00720c */ /* 0x040fe40003f04270 */
[----:B------:R-:W-:Y:S01]  /*6040*/  IADD3 R12, R12, -0x1, RZ ;  /* 0xffffffff0c0c7810 */ /* 0x000fe20007ffe0ff */
[----:B------:R-:W0:Y:S10]  /*6050*/  LDGDEPBAR ;  /* 0x00000000000079af */ /* 0x000e340000000000 */
[----:B------:R-:W-:-:S05]  /*6060*/  @P0 BRA `(.L_x_966) ;  /* 0xffffbdb000000947 */ /* 0x000fca000383ffff */
[----:B------:R-:W2:Y:S04]  /*6070*/  LDL R199, [R1+0x64] ;  /* 0x0000640001c77983 */ /* 0x000ea80000100800 */
[----:B-1----:R1:W5:Y:S04]  /*6080*/  LDL R8, [R1+0x58] ;  /* 0x0000580001087983 */ /* 0x0023680000100800 */
[----:B------:R-:W-:Y:S01]  /*6090*/  BAR.SYNC.DEFER_BLOCKING 0x0 ;  /* 0x0000000000007b1d */ /* 0x000fe20000010000 */
[----:B--2---:R-:W-:-:S04]  /*60a0*/  IADD3 R3, R199, 0x3f, RZ ;  /* 0x0000003fc7037810 */ /* 0x004fc80007ffe0ff */
[----:B------:R-:W-:-:S04]  /*60b0*/  SHF.R.S32.HI R0, RZ, 0x1f, R3 ;  /* 0x0000001fff007819 */ /* 0x000fc80000011403 */
[----:B------:R-:W-:-:S04]  /*60c0*/  LEA.HI R0, R0, R3, RZ, 0x6 ;  /* 0x0000000300007211 */ /* 0x000fc800078f30ff */
[----:B------:R-:W-:Y:S02]  /*60d0*/  SHF.R.S32.HI R141, RZ, 0x6, R0 ;  /* 0x00000006ff8d7819 */ /* 0x000fe40000011400 */
.L_x_941:
[----:B-1----:R-:W-:Y:S01]  /*60e0*/  IMAD.MOV.U32 R0, RZ, RZ, c[0x0][0x2c4] ;  /* 0x0000b100ff007624 */ /* 0x002fe200078e00ff */
[----:B------:R1:W-:Y:S04]  /*60f0*/  STL.64 [R1], R90 ;  /* 0x0000005a01007387 */ /* 0x0003e80000100a00 */
[----:B------:R-:W-:Y:S02]  /*6100*/  ISETP.NE.AND P2, PT, R0, 0x1, PT ;  /* 0x000000010000780c */ /* 0x000fe40003f45270 */
[----:B------:R-:W-:-:S05]  /*6110*/  IADD3 R0, R89, 0x7f, RZ ;  /* 0x0000007f59007810 */ /* 0x000fca0007ffe0ff */
[----:B------:R-:W-:-:S06]  /*6120*/  IMAD.MOV.U32 R4, RZ, RZ, R0 ;  /* 0x000000ffff047224 */ /* 0x000fcc00078e0000 */
[----:B------:R-:W-:-:S04]  /*6130*/  @P2 IMAD.HI.U32 R2, R0, c[0x0][0x2c8], RZ ;  /* 0x0000b20000022a27 */ /* 0x000fc800078e00ff */
[----:B------:R-:W-:Y:S01]  /*6140*/  IMAD.MOV.U32 R0, RZ, RZ, c[0x0][0x32c] ;  /* 0x0000cb00ff007624 */ /* 0x000fe200078e00ff */
[----:B------:R-:W-:-:S04]  /*6150*/  @P2 SHF.R.U32.HI R4, RZ, c[0x0][0x2cc], R2 ;  /* 0x0000b300ff042a19 */ /* 0x000fc80000011602 */
[----:B------:R-:W-:Y:S02]  /*6160*/  ISETP.GE.AND P1, PT, R0, 0x1, PT ;  /* 0x000000010000780c */ /* 0x000fe40003f26270 */
[----:B------:R-:W-:-:S05]  /*6170*/  IADD3 R3, R4, 0x1, R199 ;  /* 0x0000000104037810 */ /* 0x000fca0007ffe0c7 */
[----:B-----5:R-:W-:-:S05]  /*6180*/  IMAD.IADD R3, R3, 0x1, -R8 ;  /* 0x0000000103037824 */ /* 0x020fca00078e0a08 */
[----:B------:R-:W-:Y:S01]  /*6190*/  IADD3 R5, R3, c[0x0][0x328], RZ ;  /* 0x0000ca0003057a10 */ /* 0x000fe20007ffe0ff */
[----:B------:R-:W-:Y:S05]  /*61a0*/  @!P1 BRA `(.L_x_967) ;  /* 0x0000010000009947 */ /* 0x000fea0003800000 */
[C---:B-1----:R-:W-:Y:S01]  /*61b0*/  ISETP.GT.AND P0, PT, R3.reuse, RZ, PT ;  /* 0x000000ff0300720c */ /* 0x042fe20003f04270 */
[----:B------:R-:W-:Y:S01]  /*61c0*/  BSSY B0, `(.L_x_968) ;  /* 0x000000c000007945 */ /* 0x000fe20003800000 */
        /* <DEDUP_REMOVED lines=8> */
.L_x_969:
[----:B------:R-:W-:-:S13]  /*6250*/  ISETP.NE.AND P0, PT, R0, 0x1, PT ;  /* 0x000000010000780c */ /* 0x000fda0003f05270 */
[----:B------:R-:W-:-:S05]  /*6260*/  @P0 IMAD.HI.U32 R2, R7, c[0x0][0x330], RZ ;  /* 0x0000cc0007020a27 */ /* 0x000fca00078e00ff */
[----:B------:R-:W-:Y:S02]  /*6270*/  @P0 SHF.R.U32.HI R7, RZ, c[0x0][0x334], R2 ;  /* 0x0000cd00ff070a19 */ /* 0x000fe40000011602 */
.L_x_970:
[----:B------:R-:W-:Y:S05]  /*6280*/  BSYNC B0 ;  /* 0x0000000000007941 */ /* 0x000fea0003800000 */
.L_x_968:
[----:B------:R-:W-:-:S05]  /*6290*/  IMAD R2, R7, R0, c[0x0][0x32c] ;  /* 0x0000cb0007027624 */ /* 0x000fca00078e0200 */
[----:B------:R-:W-:-:S04]  /*62a0*/  IMNMX R5, R5, R2, PT ;  /* 0x0000000205057217 */ /* 0x000fc80003800200 */
.L_x_967:
[----:B-1----:R-:W-:Y:S01]  /*62b0*/  IADD3 R5, R5, 0x3f, RZ ;  /* 0x0000003f05057810 */ /* 0x002fe20007ffe0ff */
[----:B------:R-:W-:-:S03]  /*62c0*/  @P2 IMAD.HI.U32 R2, R89, c[0x0][0x2c8], RZ ;  /* 0x0000b20059022a27 */ /* 0x000fc600078e00ff */
[----:B------:R-:W-:Y:S01]  /*62d0*/  SHF.R.S32.HI R4, RZ, 0x1f, R5 ;  /* 0x0000001fff047819 */ /* 0x000fe20000011405 */
[----:B------:R-:W-:Y:S01]  /*62e0*/  IMAD.MOV.U32 R3, RZ, RZ, R89 ;  /* 0x000000ffff037224 */ /* 0x000fe200078e0059 */
[----:B------:R-:W-:Y:S02]  /*62f0*/  @P2 SHF.R.U32.HI R3, RZ, c[0x0][0x2cc], R2 ;  /* 0x0000b300ff032a19 */ /* 0x000fe40000011602 */
[----:B------:R-:W-:Y:S02]  /*6300*/  LEA.HI R4, R4, R5, RZ, 0x6 ;  /* 0x0000000504047211 */ /* 0x000fe400078f30ff */
[----:B------:R-:W-:Y:S02]  /*6310*/  IADD3 R2, R3, R199, -R8 ;  /* 0x000000c703027210 */ /* 0x000fe40007ffe808 */
[----:B------:R-:W-:Y:S02]  /*6320*/  SHF.R.S32.HI R4, RZ, 0x6, R4 ;  /* 0x00000006ff047819 */ /* 0x000fe40000011404 */
[----:B------:R-:W-:-:S02]  /*6330*/  IADD3 R198, R2, -c[0x0][0x324], RZ ;  /* 0x8000c90002c67a10 */ /* 0x000fc40007ffe0ff */
[----:B------:R-:W-:Y:S01]  /*6340*/  IMNMX R141, R4, R141, PT ;  /* 0x0000008d048d7217 */ /* 0x000fe20003800200 */
[----:B------:R-:W-:Y:S05]  /*6350*/  @!P1 BRA `(.L_x_971) ;  /* 0x000000f000009947 */ /* 0x000fea0003800000 */
[----:B------:R-:W-:Y:S01]  /*6360*/  ISETP.GT.AND P0, PT, R2, -0x1, PT ;  /* 0xffffffff0200780c */ /* 0x000fe20003f04270 */
[----:B------:R-:W-:-:S12]  /*6370*/  BSSY B0, `(.L_x_972) ;  /* 0x000000b000007945 */ /* 0x000fd80003800000 */
[----:B------:R-:W-:Y:S05]  /*6380*/  @P0 BRA `(.L_x_973) ;  /* 0x0000006000000947 */ /* 0x000fea0003800000 */
[----:B------:R-:W-:Y:S02]  /*6390*/  ISETP.NE.AND P0, PT, R0, 0x1, PT ;  /* 0x000000010000780c */ /* 0x000fe40003f05270 */
[----:B------:R-:W-:-:S11]  /*63a0*/  LOP3.LUT R2, RZ, R2, RZ, 0x33, !PT ;  /* 0x00000002ff027212 */ /* 0x000fd600078e33ff */
[----:B------:R-:W-:-:S05]  /*63b0*/  @P0 IMAD.HI.U32 R0, R2, c[0x0][0x330], RZ ;  /* 0x0000cc0002000a27 */ /* 0x000fca00078e00ff */
[----:B------:R-:W-:-:S04]  /*63c0*/  @P0 SHF.R.U32.HI R2, RZ, c[0x0][0x334], R0 ;  /* 0x0000cd00ff020a19 */ /* 0x000fc80000011600 */
[----:B------:R-:W-:Y:S01]  /*63d0*/  LOP3.LUT R2, RZ, R2, RZ, 0x33, !PT ;  /* 0x00000002ff027212 */ /* 0x000fe200078e33ff */
[----:B------:R-:W-:Y:S05]  /*63e0*/  BRA `(.L_x_974) ;  /* 0x0000003000007947 */ /* 0x000fea0003800000 */
.L_x_973:
[----:B------:R-:W-:-:S13]  /*63f0*/  ISETP.NE.AND P0, PT, R0, 0x1, PT ;  /* 0x000000010000780c */ /* 0x000fda0003f05270 */
[----:B------:R-:W-:-:S05]  /*6400*/  @P0 IMAD.HI.U32 R0, R2, c[0x0][0x330], RZ ;  /* 0x0000cc0002000a27 */ /* 0x000fca00078e00ff */
[----:B------:R-:W-:Y:S02]  /*6410*/  @P0 SHF.R.U32.HI R2, RZ, c[0x0][0x334], R0 ;  /* 0x0000cd00ff020a19 */ /* 0x000fe40000011600 */
.L_x_974:
[----:B------:R-:W-:Y:S05]  /*6420*/  BSYNC B0 ;  /* 0x0000000000007941 */ /* 0x000fea0003800000 */
.L_x_972:
[----:B------:R-:W-:-:S05]  /*6430*/  IMAD R3, R2, c[0x0][0x32c], RZ ;  /* 0x0000cb0002037a24 */ /* 0x000fca00078e02ff */
[----:B------:R-:W-:-:S04]  /*6440*/  IMNMX R198, R198, R3, !PT ;  /* 0x00000003c6c67217 */ /* 0x000fc80007800200 */
.L_x_971:
[----:B------:R-:W-:Y:S01]  /*6450*/  SHF.R.S32.HI R3, RZ, 0x1f, R198 ;  /* 0x0000001fff037819 */ /* 0x000fe200000114c6 */
[----:B------:R-:W-:Y:S01]  /*6460*/  CS2R R98, SRZ ;  /* 0x0000000000627805 */ /* 0x000fe2000001ff00 */
[----:B------:R-:W-:Y:S01]  /*6470*/  PLOP3.LUT P1, PT, PT, PT, PT, 0x80, 0x0 ;  /* 0x000000000000781c */ /* 0x000fe20003f2f070 */
[----:B------:R-:W-:Y:S01]  /*6480*/  CS2R R96, SRZ ;  /* 0x0000000000607805 */ /* 0x000fe2000001ff00 */
[----:B------:R-:W-:Y:S01]  /*6490*/  LEA.HI R198, R3, R198, RZ, 0x6 ;  /* 0x000000c603c67211 */ /* 0x000fe200078f30ff */
[----:B------:R-:W-:Y:S01]  /*64a0*/  CS2R R94, SRZ ;  /* 0x00000000005e7805 */ /* 0x000fe2000001ff00 */
[----:B------:R-:W-:Y:S01]  /*64b0*/  IMAD.MOV.U32 R93, RZ, RZ, RZ ;  /* 0x000000ffff5d7224 */ /* 0x000fe200078e00ff */
[----:B------:R-:W-:Y:S01]  /*64c0*/  CS2R R2, SRZ ;  /* 0x0000000000027805 */ /* 0x000fe2000001ff00 */
[----:B------:R-:W-:Y:S01]  /*64d0*/  SHF.R.S32.HI R198, RZ, 0x6, R198 ;  /* 0x00000006ffc67819 */ /* 0x000fe200000114c6 */
[----:B------:R-:W-:Y:S01]  /*64e0*/  IMAD.MOV.U32 R10, RZ, RZ, RZ ;  /* 0x000000ffff0a7224 */ /* 0x000fe200078e00ff */
[----:B------:R-:W-:Y:S01]  /*64f0*/  CS2R R86, SRZ ;  /* 0x0000000000567805 */ /* 0x000fe2000001ff00 */
[----:B------:R-:W-:Y:S01]  /*6500*/  IMAD.MOV.U32 R91, RZ, RZ, RZ ;  /* 0x000000ffff5b7224 */ /* 0x000fe200078e00ff */
[----:B------:R-:W-:Y:S01]  /*6510*/  IMNMX R198, RZ, R198, !PT ;  /* 0x000000c6ffc67217 */ /* 0x000fe20007800200 */
[----:B------:R-:W-:Y:S01]  /*6520*/  IMAD.MOV.U32 R9, RZ, RZ, RZ ;  /* 0x000000ffff097224 */ /* 0x000fe200078e00ff */
[----:B------:R-:W-:Y:S01]  /*6530*/  CS2R R84, SRZ ;  /* 0x0000000000547805 */ /* 0x000fe2000001ff00 */
[----:B------:R-:W-:Y:S01]  /*6540*/  IMAD.MOV.U32 R88, RZ, RZ, RZ ;  /* 0x000000ffff587224 */ /* 0x000fe200078e00ff */
        /* <DEDUP_REMOVED lines=43> */
[----:B------:R-:W3:Y:S01]  /*6800*/  LDL R16, [R1+0x4c] ;  /* 0x00004c0001107983 */ /* 0x000ee20000100800 */
[----:B------:R-:W-:-:S03]  /*6810*/  ISETP.NE.U32.AND P3, PT, RZ, c[0x0][0x340], PT ;  /* 0x0000d000ff007a0c */ /* 0x000fc60003f65070 */
[----:B------:R-:W4:Y:S01]  /*6820*/  LDL R4, [R1+0x50] ;  /* 0x0000500001047983 */ /* 0x000f220000100800 */
[----:B------:R-:W-:Y:S01]  /*6830*/  ISETP.NE.AND.EX P3, PT, RZ, c[0x0][0x344], PT, P3 ;  /* 0x0000d100ff007a0c */ /* 0x000fe20003f65330 */
[----:B------:R-:W-:Y:S01]  /*6840*/  IMAD R14, R92, c[0x0][0x210], RZ ;  /* 0x000084005c0e7a24 */ /* 0x000fe200078e02ff */
[----:B------:R-:W-:-:S11]  /*6850*/  ULDC.64 UR4, c[0x0][0x18] ;  /* 0x0000060000047ab9 */ /* 0x000fd60000000a00 */
[----:B------:R-:W-:-:S04]  /*6860*/  @P3 IMAD.MOV.U32 R7, RZ, RZ, 0x4 ;  /* 0x00000004ff073424 */ /* 0x000fc800078e00ff */
[----:B------:R-:W-:-:S06]  /*6870*/  @P3 IMAD.WIDE R6, R200, R7, c[0x0][0x340] ;  /* 0x0000d000c8063625 */ /* 0x000fcc00078e0207 */
[----:B------:R1:W5:Y:S01]  /*6880*/  @P3 LDG.E R6, [R6.64] ;  /* 0x0000000606063981 */ /* 0x000362000c1e1900 */
[----:B------:R-:W-:-:S04]  /*6890*/  IMAD.WIDE.U32 R2, R197, c[0x0][0x210], RZ ;  /* 0x00008400c5027a25 */ /* 0x000fc800078e00ff */
[C---:B------:R-:W-:Y:S02]  /*68a0*/  IMAD R14, R197.reuse, c[0x0][0x214], R14 ;  /* 0x00008500c50e7a24 */ /* 0x040fe400078e020e */
[----:B------:R-:W-:Y:S02]  /*68b0*/  IMAD R10, R92, c[0x0][0x1e8], RZ ;  /* 0x00007a005c0a7a24 */ /* 0x000fe400078e02ff */
[----:B------:R-:W-:Y:S02]  /*68c0*/  IMAD.IADD R15, R14, 0x1, R3 ;  /* 0x000000010e0f7824 */ /* 0x000fe400078e0203 */
[----:B------:R-:W-:-:S04]  /*68d0*/  IMAD.WIDE.U32 R12, R197, c[0x0][0x1e8], RZ ;  /* 0x00007a00c50c7a25 */ /* 0x000fc800078e00ff */
[----:B------:R-:W-:-:S04]  /*68e0*/  IMAD R10, R197, c[0x0][0x1ec], R10 ;  /* 0x00007b00c50a7a24 */ /* 0x000fc800078e020a */
[----:B------:R-:W-:Y:S02]  /*68f0*/  IMAD.IADD R11, R13, 0x1, R10 ;  /* 0x000000010d0b7824 */ /* 0x000fe400078e020a */
[----:B------:R-:W-:Y:S01]  /*6900*/  IMAD.MOV.U32 R10, RZ, RZ, R12 ;  /* 0x000000ffff0a7224 */ /* 0x000fe200078e000c */
[----:B-1----:R-:W-:-:S04]  /*6910*/  SHF.R.S32.HI R7, RZ, 0x1f, R90 ;  /* 0x0000001fff077819 */ /* 0x002fc8000001145a */
[CC--:B------:R-:W-:Y:S02]  /*6920*/  LEA.HI R12, R7.reuse, R90.reuse, RZ, 0x4 ;  /* 0x0000005a070c7211 */ /* 0x0c0fe400078f20ff */
[CC--:B------:R-:W-:Y:S01]  /*6930*/  LEA.HI R9, R7.reuse, R90.reuse, RZ, 0x3 ;  /* 0x0000005a07097211 */ /* 0x0c0fe200078f18ff */
[----:B------:R-:W-:Y:S01]  /*6940*/  IMAD.MOV.U32 R14, RZ, RZ, R2 ;  /* 0x000000ffff0e7224 */ /* 0x000fe200078e0002 */
[CC--:B------:R-:W-:Y:S02]  /*6950*/  LEA.HI R5, R7.reuse, R90.reuse, RZ, 0x6 ;  /* 0x0000005a07057211 */ /* 0x0c0fe400078f30ff */
[----:B------:R-:W-:Y:S02]  /*6960*/  LEA.HI R2, R7, R90, RZ, 0x5 ;  /* 0x0000005a07027211 */ /* 0x000fe400078f28ff */
[----:B------:R-:W-:Y:S02]  /*6970*/  LOP3.LUT R13, R9, 0xfffffff8, RZ, 0xc0, !PT ;  /* 0xfffffff8090d7812 */ /* 0x000fe400078ec0ff */
[----:B------:R-:W-:Y:S01]  /*6980*/  LOP3.LUT R7, R12, 0xfffffff0, RZ, 0xc0, !PT ;  /* 0xfffffff00c077812 */ /* 0x000fe200078ec0ff */
[----:B------:R-:W-:-:S02]  /*6990*/  UIADD3 UR4, UP0, UR4, 0x18100, URZ ;  /* 0x0001810004047890 */ /* 0x000fc4000ff1e03f */
[----:B------:R-:W-:Y:S01]  /*69a0*/  IMAD.IADD R0, R90, 0x1, -R13 ;  /* 0x000000015a007824 */ /* 0x000fe200078e0a0d */
[----:B------:R-:W-:Y:S01]  /*69b0*/  SHF.R.S32.HI R13, RZ, 0x3, R9 ;  /* 0x00000003ff0d7819 */ /* 0x000fe20000011409 */
[----:B------:R-:W-:Y:S01]  /*69c0*/  UIADD3.X UR5, URZ, UR5, URZ, UP0, !UPT ;  /* 0x000000053f057290 */ /* 0x000fe200087fe43f */
[----:B------:R-:W-:Y:S01]  /*69d0*/  ISETP.NE.U32.AND P0, PT, RZ, c[0x0][0x348], PT ;  /* 0x0000d200ff007a0c */ /* 0x000fe20003f05070 */
[----:B------:R-:W-:-:S04]  /*69e0*/  IMAD.U32 R20, RZ, RZ, UR4 ;  /* 0x00000004ff147e24 */ /* 0x000fc8000f8e00ff */
[----:B------:R-:W-:Y:S01]  /*69f0*/  IMAD.U32 R21, RZ, RZ, UR5 ;  /* 0x00000005ff157e24 */ /* 0x000fe2000f8e00ff */
[----:B------:R-:W-:Y:S01]  /*6a00*/  ISETP.NE.AND.EX P0, PT, RZ, c[0x0][0x34c], PT, P0 ;  /* 0x0000d300ff007a0c */ /* 0x000fe20003f05300 */
[----:B------:R-:W-:-:S03]  /*6a10*/  IMAD.SHL.U32 R208, R13, 0x40, RZ ;  /* 0x000000400dd07824 */ /* 0x000fc600078e00ff */
[----:B------:R1:W-:Y:S01]  /*6a20*/  STL.64 [R1+0x8], R20 ;  /* 0x0000081401007387 */ /* 0x0003e20000100a00 */
[----:B------:R-:W-:Y:S02]  /*6a30*/  IMAD.IADD R90, R90, 0x1, -R7 ;  /* 0x000000015a5a7824 */ /* 0x000fe400078e0a07 */
[----:B------:R-:W-:Y:S01]  /*6a40*/  IMAD R24, R92, c[0x0][0x1b8], RZ ;  /* 0x00006e005c187a24 */ /* 0x000fe200078e02ff */
[----:B------:R-:W-:Y:S01]  /*6a50*/  LOP3.LUT R208, R208, 0x1c0, RZ, 0xc0, !PT ;  /* 0x000001c0d0d07812 */ /* 0x000fe200078ec0ff */
[----:B------:R-:W-:Y:S01]  /*6a60*/  IMAD.SHL.U32 R201, R0, 0x8, RZ ;  /* 0x0000000800c97824 */ /* 0x000fe200078e00ff */
[----:B------:R-:W-:Y:S01]  /*6a70*/  SEL R22, R200, RZ, !P0 ;  /* 0x000000ffc8167207 */ /* 0x000fe20004000000 */
[----:B------:R-:W-:Y:S01]  /*6a80*/  IMAD R24, R197, c[0x0][0x1bc], R24 ;  /* 0x00006f00c5187a24 */ /* 0x000fe200078e0218 */
[----:B------:R-:W-:Y:S02]  /*6a90*/  LOP3.LUT P1, RZ, R0, 0x2, RZ, 0xc0, !PT ;  /* 0x0000000200ff7812 */ /* 0x000fe4000782c0ff */
[----:B-1----:R-:W-:-:S02]  /*6aa0*/  LOP3.LUT R21, R208, 0x38, R201, 0xf8, !PT ;  /* 0x00000038d0157812 */ /* 0x002fc400078ef8c9 */
[----:B------:R-:W-:-:S04]  /*6ab0*/  SHF.R.U32.HI R208, RZ, 0x3, R208 ;  /* 0x00000003ffd07819 */ /* 0x000fc800000116d0 */
[----:B------:R-:W-:Y:S01]  /*6ac0*/  LOP3.LUT R208, R21, R208, RZ, 0x3c, !PT ;  /* 0x000000d015d07212 */ /* 0x000fe200078e3cff */
[----:B------:R1:W-:Y:S01]  /*6ad0*/  STL [R1+0x10], R8 ;  /* 0x0000100801007387 */ /* 0x0003e20000100800 */
[----:B------:R-:W-:Y:S01]  /*6ae0*/  IMAD.SHL.U32 R2, R2, 0x20, RZ ;  /* 0x0000002002027824 */ /* 0x000fe200078e00ff */
[----:B------:R-:W-:Y:S02]  /*6af0*/  LOP3.LUT R226, R226, 0xfffffffe, RZ, 0xc0, !PT ;  /* 0xfffffffee2e27812 */ /* 0x000fe400078ec0ff */
[----:B---3--:R-:W-:-:S05]  /*6b00*/  SHF.R.S32.HI R3, RZ, 0x1f, R16 ;  /* 0x0000001fff037819 */ /* 0x008fca0000011410 */
[----:B------:R-:W-:-:S04]  /*6b10*/  IMAD R3, R3, c[0x0][0x178], RZ ;  /* 0x00005e0003037a24 */ /* 0x000fc800078e02ff */
[----:B------:R-:W-:Y:S01]  /*6b20*/  IMAD R18, R16, c[0x0][0x17c], R3 ;  /* 0x00005f0010127a24 */ /* 0x000fe200078e0203 */
[----:B------:R-:W-:-:S04]  /*6b30*/  SHF.R.S32.HI R3, RZ, 0x4, R12 ;  /* 0x00000004ff037819 */ /* 0x000fc8000001140c */
[----:B------:R-:W-:-:S04]  /*6b40*/  LEA.HI R12, R12, R3, RZ, 0x1 ;  /* 0x000000030c0c7211 */ /* 0x000fc800078f08ff */
[----:B------:R-:W-:Y:S01]  /*6b50*/  LOP3.LUT R12, R12, 0xfffffffe, RZ, 0xc0, !PT ;  /* 0xfffffffe0c0c7812 */ /* 0x000fe200078ec0ff */
[----:B------:R-:W-:-:S04]  /*6b60*/  IMAD.WIDE.U32 R16, R16, c[0x0][0x178], RZ ;  /* 0x00005e0010107a25 */ /* 0x000fc800078e00ff */
[----:B------:R-:W-:Y:S02]  /*6b70*/  IMAD.IADD R3, R3, 0x1, -R12 ;  /* 0x0000000103037824 */ /* 0x000fe400078e0a0c */
[----:B------:R-:W-:Y:S02]  /*6b80*/  IMAD R12, R0, 0x20, R13 ;  /* 0x00000020000c7824 */ /* 0x000fe400078e020d */
[----:B------:R-:W-:Y:S02]  /*6b90*/  IMAD.IADD R19, R17, 0x1, R18 ;  /* 0x0000000111137824 */ /* 0x000fe400078e0212 */
[----:B------:R-:W-:Y:S01]  /*6ba0*/  IMAD.IADD R12, R89, 0x1, R12 ;  /* 0x00000001590c7824 */ /* 0x000fe200078e020c */
[----:B------:R-:W-:Y:S01]  /*6bb0*/  SHF.R.S32.HI R17, RZ, 0x1f, R200 ;  /* 0x0000001fff117819 */ /* 0x000fe200000114c8 */
[----:B------:R-:W-:Y:S02]  /*6bc0*/  IMAD.MOV.U32 R18, RZ, RZ, R16 ;  /* 0x000000ffff127224 */ /* 0x000fe400078e0010 */
[----:B------:R-:W-:Y:S01]  /*6bd0*/  @P2 IMAD.HI.U32 R20, R12, c[0x0][0x2c8], RZ ;  /* 0x0000b2000c142a27 */ /* 0x000fe200078e00ff */
[----:B------:R-:W-:-:S03]  /*6be0*/  SEL R7, R17, RZ, !P0 ;  /* 0x000000ff11077207 */ /* 0x000fc60004000000 */
[----:B------:R-:W-:Y:S01]  /*6bf0*/  IMAD.MOV.U32 R16, RZ, RZ, R12 ;  /* 0x000000ffff107224 */ /* 0x000fe200078e000c */
[----:B------:R-:W-:Y:S01]  /*6c00*/  @P2 SHF.R.U32.HI R16, RZ, c[0x0][0x2cc], R20 ;  /* 0x0000b300ff102a19 */ /* 0x000fe20000011614 */
[----:B------:R-:W-:-:S04]  /*6c10*/  IMAD.WIDE.U32 R18, R197, c[0x0][0x1b8], R18 ;  /* 0x00006e00c5127a25 */ /* 0x000fc800078e0012 */
[----:B------:R-:W-:Y:S02]  /*6c20*/  IMAD.SHL.U32 R20, R0, 0x40, RZ ;  /* 0x0000004000147824 */ /* 0x000fe400078e00ff */
[----:B------:R-:W-:Y:S02]  /*6c30*/  IMAD R7, R7, c[0x0][0x1c0], RZ ;  /* 0x0000700007077a24 */ /* 0x000fe400078e02ff */
[----:B------:R-:W-:Y:S01]  /*6c40*/  IMAD.IADD R25, R19, 0x1, R24 ;  /* 0x0000000113197824 */ /* 0x000fe200078e0218 */
[----:B------:R-:W-:Y:S01]  /*6c50*/  LOP3.LUT R20, R20, 0x1c0, RZ, 0xc0, !PT ;  /* 0x000001c014147812 */ /* 0x000fe200078ec0ff */
[----:B------:R-:W-:Y:S02]  /*6c60*/  IMAD.MOV.U32 R24, RZ, RZ, R18 ;  /* 0x000000ffff187224 */ /* 0x000fe400078e0012 */
[C---:B------:R-:W-:Y:S01]  /*6c70*/  IMAD R18, R22.reuse, c[0x0][0x1c4], R7 ;  /* 0x0000710016127a24 */ /* 0x040fe200078e0207 */
[----:B------:R-:W-:Y:S01]  /*6c80*/  IADD3 R7, R201, 0x80, RZ ;  /* 0x00000080c9077810 */ /* 0x000fe20007ffe0ff */
[----:B------:R-:W-:Y:S01]  /*6c90*/  IMAD.WIDE.U32 R22, R22, c[0x0][0x1c0], R24 ;  /* 0x0000700016167a25 */ /* 0x000fe200078e0018 */
[----:B------:R-:W-:-:S02]  /*6ca0*/  SHF.R.S32.HI R19, RZ, 0x1f, R90 ;  /* 0x0000001fff137819 */ /* 0x000fc4000001145a */
[----:B------:R-:W-:Y:S02]  /*6cb0*/  LOP3.LUT R21, R20, 0x8, R9, 0xf8, !PT ;  /* 0x0000000814157812 */ /* 0x000fe400078ef809 */
[----:B------:R-:W-:Y:S02]  /*6cc0*/  SHF.R.U32.HI R20, RZ, 0x3, R20 ;  /* 0x00000003ff147819 */ /* 0x000fe40000011614 */
[----:B------:R-:W-:Y:S01]  /*6cd0*/  ISETP.GE.AND P0, PT, R7, c[0x0][0x198], PT ;  /* 0x0000660007007a0c */ /* 0x000fe20003f06270 */
[----:B------:R-:W-:Y:S01]  /*6ce0*/  IMAD.IADD R23, R23, 0x1, R18 ;  /* 0x0000000117177824 */ /* 0x000fe200078e0212 */
[----:B------:R-:W-:Y:S02]  /*6cf0*/  LOP3.LUT P2, RZ, R0, 0x4, RZ, 0xc0, !PT ;  /* 0x0000000400ff7812 */ /* 0x000fe4000784c0ff */
[----:B------:R-:W-:Y:S02]  /*6d00*/  LEA.HI R0, R19, R90, RZ, 0x3 ;  /* 0x0000005a13007211 */ /* 0x000fe400078f18ff */
[----:B------:R-:W-:-:S02]  /*6d10*/  SHF.R.S32.HI R19, RZ, 0x1f, R16 ;  /* 0x0000001fff137819 */ /* 0x000fc40000011410 */
[----:B------:R-:W-:Y:S02]  /*6d20*/  LOP3.LUT R18, R21, R20, RZ, 0x3c, !PT ;  /* 0x0000001415127212 */ /* 0x000fe400078e3cff */
[----:B------:R-:W-:Y:S02]  /*6d30*/  P2R R20, PR, RZ, 0x1 ;  /* 0x00000001ff147803 */ /* 0x000fe40000000000 */
[----:B------:R-:W-:Y:S01]  /*6d40*/  ISETP.NE.U32.AND P0, PT, RZ, c[0x0][0x350], PT ;  /* 0x0000d400ff007a0c */ /* 0x000fe20003f05070 */
[----:B------:R-:W-:Y:S01]  /*6d50*/  IMAD.SHL.U32 R21, R5, 0x8, RZ ;  /* 0x0000000805157824 */ /* 0x000fe200078e00ff */
[--C-:B-----5:R-:W-:Y:S01]  /*6d60*/  @P3 SHF.R.S32.HI R25, RZ, 0x1f, R6.reuse ;  /* 0x0000001fff193819 */ /* 0x120fe20000011406 */
[----:B------:R-:W-:Y:S01]  /*6d70*/  @P3 IMAD.MOV.U32 R24, RZ, RZ, R6 ;  /* 0x000000ffff183224 */ /* 0x000fe200078e0006 */
[----:B------:R-:W-:Y:S01]  /*6d80*/  ISETP.NE.AND.EX P0, PT, RZ, c[0x0][0x354], PT, P0 ;  /* 0x0000d500ff007a0c */ /* 0x000fe20003f05300 */
[----:B------:R-:W-:Y:S02]  /*6d90*/  IMAD R19, R19, c[0x0][0x1b0], RZ ;  /* 0x00006c0013137a24 */ /* 0x000fe400078e02ff */
[----:B------:R-:W-:-:S02]  /*6da0*/  IMAD.MOV R5, RZ, RZ, -R16 ;  /* 0x000000ffff057224 */ /* 0x000fc400078e0a10 */
[----:B------:R-:W-:Y:S02]  /*6db0*/  @!P3 IMAD.MOV.U32 R24, RZ, RZ, R200 ;  /* 0x000000ffff18b224 */ /* 0x000fe400078e00c8 */
[----:B------:R-:W-:Y:S02]  /*6dc0*/  @!P3 IMAD.MOV.U32 R25, RZ, RZ, R17 ;  /* 0x000000ffff19b224 */ /* 0x000fe400078e0011 */
[----:B------:R-:W-:Y:S01]  /*6dd0*/  IMAD R19, R16, c[0x0][0x1b4], R19 ;  /* 0x00006d0010137a24 */ /* 0x000fe200078e0213 */
[----:B------:R-:W-:Y:S01]  /*6de0*/  SEL R17, R24, RZ, !P0 ;  /* 0x000000ff18117207 */ /* 0x000fe20004000000 */
[----:B------:R-:W-:Y:S01]  /*6df0*/  IMAD.WIDE.U32 R22, R16, c[0x0][0x1b0], R22 ;  /* 0x00006c0010167a25 */ /* 0x000fe200078e0016 */
[----:B------:R-:W-:-:S03]  /*6e00*/  SEL R16, R25, RZ, !P0 ;  /* 0x000000ff19107207 */ /* 0x000fc60004000000 */
[----:B------:R-:W-:Y:S01]  /*6e10*/  IMAD R5, R5, c[0x0][0x2c4], R12 ;  /* 0x0000b10005057a24 */ /* 0x000fe200078e020c */
[----:B------:R-:W-:Y:S01]  /*6e20*/  LOP3.LUT R9, R0, 0xfffffff8, RZ, 0xc0, !PT ;  /* 0xfffffff800097812 */ /* 0x000fe200078ec0ff */
[----:B------:R-:W-:-:S03]  /*6e30*/  IMAD.WIDE.U32 R24, R17, c[0x0][0x1f0], R10 ;  /* 0x00007c0011187a25 */ /* 0x000fc600078e000a */
[----:B------:R-:W-:Y:S01]  /*6e40*/  SHF.R.S32.HI R6, RZ, 0x1f, R5 ;  /* 0x0000001fff067819 */ /* 0x000fe20000011405 */
[----:B------:R-:W-:Y:S02]  /*6e50*/  IMAD R12, R16, c[0x0][0x1f0], RZ ;  /* 0x00007c00100c7a24 */ /* 0x000fe400078e02ff */
[----:B------:R-:W-:Y:S01]  /*6e60*/  IMAD.WIDE.U32 R26, R17, c[0x0][0x218], R14 ;  /* 0x00008600111a7a25 */ /* 0x000fe200078e000e */
[----:B------:R-:W-:Y:S02]  /*6e70*/  SHF.R.S32.HI R20, RZ, 0x1f, R201 ;  /* 0x0000001fff147819 */ /* 0x000fe400000114c9 */
[----:B------:R-:W-:Y:S01]  /*6e80*/  IADD3 R212, P0, R201, R24, RZ ;  /* 0x00000018c9d47210 */ /* 0x000fe20007f1e0ff */
[----:B------:R-:W-:Y:S02]  /*6e90*/  IMAD.IADD R23, R23, 0x1, R19 ;  /* 0x0000000117177824 */ /* 0x000fe400078e0213 */
[----:B------:R-:W-:Y:S02]  /*6ea0*/  IMAD R6, R6, c[0x0][0x1a8], RZ ;  /* 0x00006a0006067a24 */ /* 0x000fe400078e02ff */
[----:B------:R-:W-:-:S02]  /*6eb0*/  IMAD R15, R17, c[0x0][0x1f4], R12 ;  /* 0x00007d00110f7a24 */ /* 0x000fc400078e020c */
[----:B------:R-:W-:Y:S02]  /*6ec0*/  IMAD.IADD R9, R90, 0x1, -R9 ;  /* 0x000000015a097824 */ /* 0x000fe400078e0a09 */
[----:B------:R-:W-:Y:S01]  /*6ed0*/  IMAD R10, R16, c[0x0][0x218], RZ ;  /* 0x00008600100a7a24 */ /* 0x000fe200078e02ff */
[----:B------:R-:W-:Y:S01]  /*6ee0*/  IADD3.X R213, R20, R25, R15, P0, !PT ;  /* 0x0000001914d57210 */ /* 0x000fe200007fe40f */
[C---:B------:R-:W-:Y:S02]  /*6ef0*/  IMAD R11, R5.reuse, c[0x0][0x1ac], R6 ;  /* 0x00006b00050b7a24 */ /* 0x040fe400078e0206 */
[----:B------:R-:W-:Y:S01]  /*6f00*/  IMAD.WIDE.U32 R22, R5, c[0x0][0x1a8], R22 ;  /* 0x00006a0005167a25 */ /* 0x000fe200078e0016 */
[----:B------:R-:W-:-:S03]  /*6f10*/  IADD3 R210, P0, R201, R26, RZ ;  /* 0x0000001ac9d27210 */ /* 0x000fc60007f1e0ff */
[----:B------:R-:W-:Y:S02]  /*6f20*/  IMAD R17, R17, c[0x0][0x21c], R10 ;  /* 0x0000870011117a24 */ /* 0x000fe400078e020a */
[----:B------:R-:W-:Y:S02]  /*6f30*/  IMAD.SHL.U32 R5, R9, 0x40, RZ ;  /* 0x0000004009057824 */ /* 0x000fe400078e00ff */
[C---:B------:R-:W-:Y:S01]  /*6f40*/  IMAD.SHL.U32 R10, R3.reuse, 0x8, RZ ;  /* 0x00000008030a7824 */ /* 0x040fe200078e00ff */
[----:B------:R-:W-:Y:S01]  /*6f50*/  IADD3.X R211, R20, R27, R17, P0, !PT ;  /* 0x0000001b14d37210 */ /* 0x000fe200007fe411 */
[----:B------:R-:W-:Y:S01]  /*6f60*/  IMAD R6, R3, 0x200, R18 ;  /* 0x0000020003067824 */ /* 0x000fe200078e0212 */
[----:B------:R-:W-:Y:S02]  /*6f70*/  LOP3.LUT R5, R5, 0x1c0, RZ, 0xc0, !PT ;  /* 0x000001c005057812 */ /* 0x000fe400078ec0ff */
[----:B----4-:R-:W-:Y:S02]  /*6f80*/  SHF.R.S32.HI R12, RZ, 0x1f, R4 ;  /* 0x0000001fff0c7819 */ /* 0x010fe40000011404 */
[----:B------:R-:W-:-:S02]  /*6f90*/  IADD3 R3, P0, R13, R4, RZ ;  /* 0x000000040d037210 */ /* 0x000fc40007f1e0ff */
[----:B------:R-:W-:Y:S02]  /*6fa0*/  LOP3.LUT R4, R5, 0x8, R10, 0xf8, !PT ;  /* 0x0000000805047812 */ /* 0x000fe400078ef80a */
[----:B------:R-:W-:Y:S02]  /*6fb0*/  SHF.R.U32.HI R15, RZ, 0x3, R5 ;  /* 0x00000003ff0f7819 */ /* 0x000fe40000011605 */
[----:B------:R-:W-:Y:S02]  /*6fc0*/  LEA.HI.X.SX32 R5, R13, R12, 0x1, P0 ;  /* 0x0000000c0d057211 */ /* 0x000fe400000f0eff */
[C---:B------:R-:W-:Y:S02]  /*6fd0*/  LOP3.LUT P4, RZ, R9.reuse, 0x4, RZ, 0xc0, !PT ;  /* 0x0000000409ff7812 */ /* 0x040fe4000788c0ff */
[----:B------:R-:W-:Y:S01]  /*6fe0*/  LOP3.LUT P3, RZ, R9, 0x2, RZ, 0xc0, !PT ;  /* 0x0000000209ff7812 */ /* 0x000fe2000786c0ff */
[----:B------:R-:W-:Y:S02]  /*6ff0*/  IMAD.SHL.U32 R9, R0, 0x40, RZ ;  /* 0x0000004000097824 */ /* 0x000fe400078e00ff */
[----:B------:R-:W-:-:S02]  /*7000*/  IMAD R10, R5, c[0x0][0x1e0], RZ ;  /* 0x00007800050a7a24 */ /* 0x000fc400078e02ff */
[----:B------:R-:W-:Y:S02]  /*7010*/  IMAD R0, R5, c[0x0][0x208], RZ ;  /* 0x0000820005007a24 */ /* 0x000fe400078e02ff */
[----:B------:R-:W-:Y:S02]  /*7020*/  IMAD.MOV.U32 R5, RZ, RZ, 0x10 ;  /* 0x00000010ff057424 */ /* 0x000fe400078e00ff */
[----:B------:R-:W-:-:S03]  /*7030*/  IMAD R215, R3, c[0x0][0x20c], R0 ;  /* 0x0000830003d77a24 */ /* 0x000fc600078e0200 */
[C---:B------:R-:W-:Y:S02]  /*7040*/  SEL R0, R5.reuse, 0xfffffff0, !P1 ;  /* 0xfffffff005007807 */ /* 0x040fe40004800000 */
[----:B------:R-:W-:Y:S02]  /*7050*/  SEL R5, R5, 0xfffffff0, !P3 ;  /* 0xfffffff005057807 */ /* 0x000fe40005800000 */
[----:B------:R-:W-:Y:S01]  /*7060*/  ISETP.GE.AND P3, PT, R201, c[0x0][0x1d4], PT ;  /* 0x00007500c9007a0c */ /* 0x000fe20003f66270 */
[----:B------:R-:W-:Y:S01]  /*7070*/  IMAD.IADD R11, R23, 0x1, R11 ;  /* 0x00000001170b7824 */ /* 0x000fe200078e020b */
[----:B------:R-:W-:Y:S02]  /*7080*/  LEA R17, P0, R22, c[0x0][0x160], 0x1 ;  /* 0x0000580016117a11 */ /* 0x000fe400078008ff */
[----:B------:R-:W-:Y:S01]  /*7090*/  LOP3.LUT R4, R4, R15, RZ, 0x3c, !PT ;  /* 0x0000000f04047212 */ /* 0x000fe200078e3cff */
[C---:B------:R-:W-:Y:S01]  /*70a0*/  IMAD R217, R3.reuse, c[0x0][0x1e4], R10 ;  /* 0x0000790003d97a24 */ /* 0x040fe200078e020a */
[----:B------:R-:W-:Y:S01]  /*70b0*/  LEA.HI.X R14, R22, c[0x0][0x164], R11, 0x1, P0 ;  /* 0x00005900160e7a11 */ /* 0x000fe200000f0c0b */
[----:B------:R-:W-:Y:S01]  /*70c0*/  IMAD.WIDE.U32 R212, R3, c[0x0][0x1e0], R212 ;  /* 0x0000780003d47a25 */ /* 0x000fe200078e00d4 */
[----:B------:R-:W-:-:S03]  /*70d0*/  LOP3.LUT R4, R4, 0xfffffe00, R9, 0xf8, !PT ;  /* 0xfffffe0004047812 */ /* 0x000fc600078ef809 */
[----:B------:R-:W-:Y:S01]  /*70e0*/  IMAD.WIDE.U32 R210, R3, c[0x0][0x208], R210 ;  /* 0x0000820003d27a25 */ /* 0x000fe200078e00d2 */
[----:B------:R-:W-:Y:S02]  /*70f0*/  LOP3.LUT R11, R2, 0xfffffc00, RZ, 0xc0, !PT ;  /* 0xfffffc00020b7812 */ /* 0x000fe400078ec0ff */
[C---:B------:R-:W-:Y:S01]  /*7100*/  ISETP.GE.AND P0, PT, R201.reuse, c[0x0][0x198], PT ;  /* 0x00006600c9007a0c */ /* 0x040fe20003f06270 */
[----:B------:R-:W-:Y:S01]  /*7110*/  IMAD.MOV.U32 R3, RZ, RZ, 0x20 ;  /* 0x00000020ff037424 */ /* 0x000fe200078e00ff */
[----:B------:R-:W-:Y:S01]  /*7120*/  IADD3 R12, R201, 0x40, RZ ;  /* 0x00000040c90c7810 */ /* 0x000fe20007ffe0ff */
[----:B------:R-:W-:Y:S01]  /*7130*/  IMAD.IADD R217, R213, 0x1, R217 ;  /* 0x00000001d5d97824 */ /* 0x000fe200078e02d9 */
[----:B------:R-:W-:Y:S01]  /*7140*/  P2R R2, PR, RZ, 0x1 ;  /* 0x00000001ff027803 */ /* 0x000fe20000000000 */
[----:B------:R-:W-:Y:S01]  /*7150*/  IMAD.IADD R2, R11, 0x1, R4 ;  /* 0x000000010b027824 */ /* 0x000fe200078e0204 */
[----:B------:R-:W-:Y:S01]  /*7160*/  SEL R3, R3, 0xffffffe0, !P4 ;  /* 0xffffffe003037807 */ /* 0x000fe20006000000 */
[----:B------:R-:W-:Y:S01]  /*7170*/  IMAD.IADD R215, R211, 0x1, R215 ;  /* 0x00000001d3d77824 */ /* 0x000fe200078e02d7 */
[----:B------:R-:W-:-:S02]  /*7180*/  ISETP.GE.AND P5, PT, R7, c[0x0][0x1d4], PT ;  /* 0x0000750007007a0c */ /* 0x000fc40003fa6270 */
[----:B------:R-:W-:Y:S02]  /*7190*/  LOP3.LUT R208, R208, 0xfffffe00, R21, 0xf8, !PT ;  /* 0xfffffe00d0d07812 */ /* 0x000fe400078ef815 */
[----:B------:R-:W-:Y:S02]  /*71a0*/  IADD3 R9, R141, -0x1, RZ ;  /* 0xffffffff8d097810 */ /* 0x000fe40007ffe0ff */
[----:B------:R-:W-:Y:S02]  /*71b0*/  @P3 LOP3.LUT R226, R226, 0x1, RZ, 0xfc, !PT ;  /* 0x00000001e2e23812 */ /* 0x000fe400078efcff */
[C---:B------:R-:W-:Y:S02]  /*71c0*/  ISETP.GE.AND P6, PT, R12.reuse, c[0x0][0x1d4], PT ;  /* 0x000075000c007a0c */ /* 0x040fe40003fc6270 */
[----:B------:R-:W-:Y:S01]  /*71d0*/  ISETP.GE.AND P4, PT, R12, c[0x0][0x198], PT ;  /* 0x000066000c007a0c */ /* 0x000fe20003f86270 */
[----:B------:R-:W-:Y:S10]  /*71e0*/  BRA.DIV ~URZ, `(.L_x_976) ;  /* 0x00010d027f007947 */ /* 0x000ff4000b800000 */
[----:B-1----:R1:W3:Y:S02]  /*71f0*/  SHFL.IDX PT, R19, R14, RZ, 0x181f ;  /* 0x00181fff0e137589 */ /* 0x0022e400000e0000 */
.L_x_1054:
[----:B------:R-:W-:Y:S05]  /*7200*/  BRA.DIV ~URZ, `(.L_x_977) ;  /* 0x00010d627f007947 */ /* 0x000fea000b800000 */
[----:B------:R4:W1:Y:S02]  /*7210*/  SHFL.IDX PT, R24, R17, RZ, 0x181f ;  /* 0x00181fff11187589 */ /* 0x00086400000e0000 */
.L_x_1055:
[----:B--2---:R-:W-:Y:S01]  /*7220*/  IMAD R8, R8, c[0x0][0x2c4], RZ ;  /* 0x0000b10008087a24 */ /* 0x004fe200078e02ff */
[----:B------:R-:W-:Y:S01]  /*7230*/  IADD3 R89, R89, R13, RZ ;  /* 0x0000000d59597210 */ /* 0x000fe20007ffe0ff */
[----:B------:R-:W-:Y:S03]  /*7240*/  BSSY B0, `(.L_x_978) ;  /* 0x0000018000007945 */ /* 0x000fe60003800000 */
[----:B------:R-:W-:-:S13]  /*7250*/  ISETP.GE.AND P0, PT, R89, R8, PT ;  /* 0x000000085900720c */ /* 0x000fda0003f06270 */
[----:B------:R-:W-:Y:S05]  /*7260*/  @P0 BRA `(.L_x_979) ;  /* 0x0000015000000947 */ /* 0x000fea0003800000 */
[C---:B------:R-:W-:Y:S01]  /*7270*/  IADD3 R10, R201.reuse, 0x80, RZ ;  /* 0x00000080c90a7810 */ /* 0x040fe20007ffe0ff */
[----:B---3--:R-:W-:Y:S01]  /*7280*/  IMAD.MOV.U32 R25, RZ, RZ, R19 ;  /* 0x000000ffff197224 */ /* 0x008fe200078e0013 */
[C---:B-1----:R-:W-:Y:S02]  /*7290*/  LEA R22, P0, R201.reuse, R24, 0x1 ;  /* 0x00000018c9167211 */ /* 0x042fe400078008ff */
[----:B------:R-:W-:Y:S02]  /*72a0*/  SHF.R.S32.HI R15, RZ, 0x1f, R12 ;  /* 0x0000001fff0f7819 */ /* 0x000fe4000001140c */
[----:B------:R-:W-:Y:S02]  /*72b0*/  SHF.R.S32.HI R11, RZ, 0x1f, R10 ;  /* 0x0000001fff0b7819 */ /* 0x000fe4000001140a */
[----:B------:R-:W-:Y:S01]  /*72c0*/  LEA.HI.X R23, R201, R19, R20, 0x1, P0 ;  /* 0x00000013c9177211 */ /* 0x000fe200000f0c14 */
[----:B------:R-:W-:Y:S01]  /*72d0*/  IMAD.SHL.U32 R19, R208, 0x2, RZ ;  /* 0x00000002d0137824 */ /* 0x000fe200078e00ff */
[----:B------:R-:W-:-:S02]  /*72e0*/  LEA.HI R15, R15, R12, RZ, 0x3 ;  /* 0x0000000c0f0f7211 */ /* 0x000fc400078f18ff */
[----:B------:R-:W-:Y:S02]  /*72f0*/  ISETP.GE.AND P0, PT, R201, c[0x0][0x198], PT ;  /* 0x00006600c9007a0c */ /* 0x000fe40003f06270 */
[----:B------:R-:W-:Y:S02]  /*7300*/  LEA.HI R11, R11, R10, RZ, 0x3 ;  /* 0x0000000a0b0b7211 */ /* 0x000fe400078f18ff */
[----:B------:R-:W-:Y:S02]  /*7310*/  ISETP.GE.AND P3, PT, R7, c[0x0][0x198], PT ;  /* 0x0000660007007a0c */ /* 0x000fe40003f66270 */
[----:B------:R-:W-:Y:S02]  /*7320*/  LOP3.LUT R15, R15, 0xfffffff8, RZ, 0xc0, !PT ;  /* 0xfffffff80f0f7812 */ /* 0x000fe400078ec0ff */
[----:B------:R-:W-:-:S03]  /*7330*/  LOP3.LUT R11, R11, 0xfffffff8, RZ, 0xc0, !PT ;  /* 0xfffffff80b0b7812 */ /* 0x000fc600078ec0ff */
[--C-:B------:R-:W-:Y:S02]  /*7340*/  IMAD.WIDE R26, R15, 0x2, R24.reuse ;  /* 0x000000020f1a7825 */ /* 0x100fe400078e0218 */
[----:B------:R-:W-:Y:S01]  /*7350*/  @!PT LDS RZ, [RZ] ;  /* 0x00000000fffff984 */ /* 0x000fe20000000800 */
[----:B------:R-:W-:Y:S01]  /*7360*/  @!PT LDS RZ, [RZ] ;  /* 0x00000000fffff984 */ /* 0x000fe20000000800 */
[----:B------:R-:W-:Y:S01]  /*7370*/  @!PT LDS RZ, [RZ] ;  /* 0x00000000fffff984 */ /* 0x000fe20000000800 */
[----:B------:R1:W-:Y:S02]  /*7380*/  LDGSTS.E.BYPASS.LTC128B.128 [R19+0x18100], [R22.64], !P0 ;  /* 0x1810000016137fae */ /* 0x0003e4000c101d46 */
[----:B------:R-:W-:Y:S02]  /*7390*/  IMAD.WIDE R24, R11, 0x2, R24 ;  /* 0x000000020b187825 */ /* 0x000fe400078e0218 */
[----:B------:R1:W-:Y:S04]  /*73a0*/  LDGSTS.E.BYPASS.LTC128B.128 [R19+0x1c100], [R26.64], !P4 ;  /* 0x1c1000001a137fae */ /* 0x0003e8000e101d46 */
[----:B------:R1:W-:Y:S02]  /*73b0*/  LDGSTS.E.BYPASS.LTC128B.128 [R19+0x20100], [R24.64], !P3 ;  /* 0x2010000018137fae */ /* 0x0003e4000d901d46 */
.L_x_979:
[----:B------:R-:W-:Y:S05]  /*73c0*/  BSYNC B0 ;  /* 0x0000000000007941 */ /* 0x000fea0003800000 */
.L_x_978:
[----:B------:R-:W-:Y:S05]  /*73d0*/  BRA.DIV ~URZ, `(.L_x_980) ;  /* 0x00010c027f007947 */ /* 0x000fea000b800000 */
[----:B-1-3--:R1:W2:Y:S04]  /*73e0*/  SHFL.IDX PT, R19, R14, 0x1, 0x181f ;  /* 0x00381f000e137f89 */ /* 0x00a2a800000e0000 */
[----:B------:R1:W3:Y:S02]  /*73f0*/  SHFL.IDX PT, R24, R17, 0x1, 0x181f ;  /* 0x00381f0011187f89 */ /* 0x0002e400000e0000 */
.L_x_1056:
[----:B------:R-:W-:Y:S01]  /*7400*/  IADD3 R11, R89, 0x20, RZ ;  /* 0x00000020590b7810 */ /* 0x000fe20007ffe0ff */
[----:B------:R-:W-:Y:S03]  /*7410*/  BSSY B0, `(.L_x_981) ;  /* 0x0000018000007945 */ /* 0x000fe60003800000 */
[----:B------:R-:W-:-:S13]  /*7420*/  ISETP.GE.AND P0, PT, R11, R8, PT ;  /* 0x000000080b00720c */ /* 0x000fda0003f06270 */
[----:B------:R-:W-:Y:S05]  /*7430*/  @P0 BRA `(.L_x_982) ;  /* 0x0000015000000947 */ /* 0x000fea0003800000 */
[C---:B------:R-:W-:Y:S01]  /*7440*/  IADD3 R11, R201.reuse, 0x80, RZ ;  /* 0x00000080c90b7810 */ /* 0x040fe20007ffe0ff */
[----:B--2---:R-:W-:Y:S01]  /*7450*/  IMAD.MOV.U32 R25, RZ, RZ, R19 ;  /* 0x000000ffff197224 */ /* 0x004fe200078e0013 */
[C---:B---3--:R-:W-:Y:S02]  /*7460*/  LEA R22, P0, R201.reuse, R24, 0x1 ;  /* 0x00000018c9167211 */ /* 0x048fe400078008ff */
[----:B------:R-:W-:Y:S02]  /*7470*/  SHF.R.S32.HI R15, RZ, 0x1f, R12 ;  /* 0x0000001fff0f7819 */ /* 0x000fe4000001140c */
[----:B------:R-:W-:Y:S02]  /*7480*/  SHF.R.S32.HI R10, RZ, 0x1f, R11 ;  /* 0x0000001fff0a7819 */ /* 0x000fe4000001140b */
[----:B------:R-:W-:Y:S02]  /*7490*/  LEA.HI.X R23, R201, R19, R20, 0x1, P0 ;  /* 0x00000013c9177211 */ /* 0x000fe400000f0c14 */
[----:B------:R-:W-:-:S02]  /*74a0*/  LEA.HI R15, R15, R12, RZ, 0x3 ;  /* 0x0000000c0f0f7211 */ /* 0x000fc400078f18ff */
[----:B------:R-:W-:Y:S02]  /*74b0*/  ISETP.GE.AND P0, PT, R201, c[0x0][0x198], PT ;  /* 0x00006600c9007a0c */ /* 0x000fe40003f06270 */
[----:B------:R-:W-:Y:S01]  /*74c0*/  LEA.HI R10, R10, R11, RZ, 0x3 ;  /* 0x0000000b0a0a7211 */ /* 0x000fe200078f18ff */
[----:B------:R-:W-:Y:S01]  /*74d0*/  IMAD.SHL.U32 R11, R208, 0x2, RZ ;  /* 0x00000002d00b7824 */ /* 0x000fe200078e00ff */
        /* <DEDUP_REMOVED lines=11> */
.L_x_982:
[----:B------:R-:W-:Y:S05]  /*7590*/  BSYNC B0 ;  /* 0x0000000000007941 */ /* 0x000fea0003800000 */
.L_x_981:
[----:B------:R-:W-:Y:S05]  /*75a0*/  BRA.DIV ~URZ, `(.L_x_983) ;  /* 0x00010b127f007947 */ /* 0x000fea000b800000 */
[----:B--2---:R2:W1:Y:S02]  /*75b0*/  SHFL.IDX PT, R19, R14, 0x2, 0x181f ;  /* 0x00581f000e137f89 */ /* 0x00446400000e0000 */
.L_x_1057:
[----:B------:R-:W-:Y:S05]  /*75c0*/  BRA.DIV ~URZ, `(.L_x_984) ;  /* 0x00010b727f007947 */ /* 0x000fea000b800000 */
[----:B---3--:R3:W2:Y:S02]  /*75d0*/  SHFL.IDX PT, R24, R17, 0x2, 0x181f ;  /* 0x00581f0011187f89 */ /* 0x0086a400000e0000 */
.L_x_1058:
[----:B------:R-:W-:Y:S01]  /*75e0*/  IADD3 R11, R89, 0x40, RZ ;  /* 0x00000040590b7810 */ /* 0x000fe20007ffe0ff */
[----:B------:R-:W-:Y:S03]  /*75f0*/  BSSY B0, `(.L_x_985) ;  /* 0x0000018000007945 */ /* 0x000fe60003800000 */
[----:B------:R-:W-:-:S13]  /*7600*/  ISETP.GE.AND P0, PT, R11, R8, PT ;  /* 0x000000080b00720c */ /* 0x000fda0003f06270 */
[----:B------:R-:W-:Y:S05]  /*7610*/  @P0 BRA `(.L_x_986) ;  /* 0x0000015000000947 */ /* 0x000fea0003800000 */
[C---:B------:R-:W-:Y:S01]  /*7620*/  IADD3 R11, R201.reuse, 0x80, RZ ;  /* 0x00000080c90b7810 */ /* 0x040fe20007ffe0ff */
[----:B-1----:R-:W-:Y:S01]  /*7630*/  IMAD.MOV.U32 R25, RZ, RZ, R19 ;  /* 0x000000ffff197224 */ /* 0x002fe200078e0013 */
[C---:B--2---:R-:W-:Y:S02]  /*7640*/  LEA R22, P0, R201.reuse, R24, 0x1 ;  /* 0x00000018c9167211 */ /* 0x044fe400078008ff */
        /* <DEDUP_REMOVED lines=18> */
.L_x_986:
[----:B------:R-:W-:Y:S05]  /*7770*/  BSYNC B0 ;  /* 0x0000000000007941 */ /* 0x000fea0003800000 */
.L_x_985:
[----:B------:R-:W-:Y:S05]  /*7780*/  BRA.DIV ~URZ, `(.L_x_987) ;  /* 0x00010a227f007947 */ /* 0x000fea000b800000 */
[----:B-1----:R1:W3:Y:S04]  /*7790*/  SHFL.IDX PT, R19, R14, 0x3, 0x181f ;  /* 0x00781f000e137f89 */ /* 0x0022e800000e0000 */
[----:B--2---:R1:W2:Y:S02]  /*77a0*/  SHFL.IDX PT, R24, R17, 0x3, 0x181f ;  /* 0x00781f0011187f89 */ /* 0x0042a400000e0000 */
.L_x_1059:
[----:B------:R-:W-:Y:S01]  /*77b0*/  IADD3 R10, P0, R1, c[0x0][0x20], RZ ;  /* 0x00000800010a7a10 */ /* 0x000fe20007f1e0ff */
[----:B------:R-:W-:Y:S01]  /*77c0*/  IMAD.SHL.U32 R140, R208, 0x2, RZ ;  /* 0x00000002d08c7824 */ /* 0x000fe200078e00ff */
[----:B------:R-:W-:Y:S01]  /*77d0*/  IADD3 R89, R89, 0x60, RZ ;  /* 0x0000006059597810 */ /* 0x000fe20007ffe0ff */
[----:B------:R-:W-:Y:S01]  /*77e0*/  ULDC.64 UR4, c[0x0][0x40] ;  /* 0x0000100000047ab9 */ /* 0x000fe20000000a00 */
[----:B---3--:R-:W-:Y:S01]  /*77f0*/  IMAD.MOV.U32 R25, RZ, RZ, R19 ;  /* 0x000000ffff197224 */ /* 0x008fe200078e0013 */
[----:B------:R-:W-:Y:S01]  /*7800*/  UIADD3 UR4, UP0, UR4, 0x160, URZ ;  /* 0x0000016004047890 */ /* 0x000fe2000ff1e03f */
[----:B------:R-:W-:Y:S01]  /*7810*/  IMAD.X R11, RZ, RZ, c[0x0][0x24], P0 ;  /* 0x00000900ff0b7624 */ /* 0x000fe200000e06ff */
[----:B-1----:R-:W-:-:S02]  /*7820*/  IADD3 R14, P0, R10, 0x4, RZ ;  /* 0x000000040a0e7810 */ /* 0x002fc40007f1e0ff */
[----:B------:R-:W-:Y:S02]  /*7830*/  UIADD3.X UR5, URZ, UR5, URZ, UP0, !UPT ;  /* 0x000000053f057290 */ /* 0x000fe400087fe43f */
[----:B------:R1:W-:Y:S01]  /*7840*/  STL.64 [R1+0x20], R10 ;  /* 0x0000200a01007387 */ /* 0x0003e20000100a00 */
[----:B------:R-:W-:Y:S01]  /*7850*/  IMAD.X R15, RZ, RZ, R11, P0 ;  /* 0x000000ffff0f7224 */ /* 0x000fe200000e060b */
[----:B------:R-:W-:-:S04]  /*7860*/  IADD3 R22, P0, R10, 0x10, RZ ;  /* 0x000000100a167810 */ /* 0x000fc80007f1e0ff */
[----:B------:R1:W-:Y:S01]  /*7870*/  STL.64 [R1+0x38], R14 ;  /* 0x0000380e01007387 */ /* 0x0003e20000100a00 */
[----:B------:R-:W-:Y:S01]  /*7880*/  IMAD.X R23, RZ, RZ, R11, P0 ;  /* 0x000000ffff177224 */ /* 0x000fe200000e060b */
[----:B------:R-:W-:-:S04]  /*7890*/  ISETP.GE.AND P0, PT, R89, R8, PT ;  /* 0x000000085900720c */ /* 0x000fc80003f06270 */
[----:B------:R1:W-:Y:S09]  /*78a0*/  STL.64 [R1+0x28], R22 ;  /* 0x0000281601007387 */ /* 0x0003f20000100a00 */
[----:B--2---:R-:W-:Y:S02]  /*78b0*/  @!P0 LEA R28, P3, R201, R24, 0x1 ;  /* 0x00000018c91c8211 */ /* 0x004fe400078608ff */
[----:B----4-:R-:W-:-:S02]  /*78c0*/  @!P0 SHF.R.S32.HI R17, RZ, 0x1f, R12 ;  /* 0x0000001fff118819 */ /* 0x010fc4000001140c */
[C---:B------:R-:W-:Y:S02]  /*78d0*/  @!P0 LEA.HI.X R29, R201.reuse, R19, R20, 0x1, P3 ;  /* 0x00000013c91d8211 */ /* 0x040fe400018f0c14 */
[----:B------:R-:W-:Y:S02]  /*78e0*/  ISETP.GE.AND P3, PT, R201, c[0x0][0x198], PT ;  /* 0x00006600c9007a0c */ /* 0x000fe40003f66270 */
[----:B------:R-:W-:-:S04]  /*78f0*/  @!P0 LEA.HI R8, R17, R12, RZ, 0x3 ;  /* 0x0000000c11088211 */ /* 0x000fc800078f18ff */
[----:B------:R-:W-:-:S05]  /*7900*/  @!P0 LOP3.LUT R8, R8, 0xfffffff8, RZ, 0xc0, !PT ;  /* 0xfffffff808088812 */ /* 0x000fca00078ec0ff */
[----:B------:R-:W-:Y:S01]  /*7910*/  @!P0 IMAD.WIDE R20, R8, 0x2, R24 ;  /* 0x0000000208148825 */ /* 0x000fe200078e0218 */
[----:B------:R-:W-:Y:S01]  /*7920*/  IADD3 R8, R201, 0x80, RZ ;  /* 0x00000080c9087810 */ /* 0x000fe20007ffe0ff */
[----:B------:R-:W-:Y:S01]  /*7930*/  @!PT LDS RZ, [RZ] ;  /* 0x00000000fffff984 */ /* 0x000fe20000000800 */
[----:B------:R-:W-:Y:S01]  /*7940*/  @!PT LDS RZ, [RZ] ;  /* 0x00000000fffff984 */ /* 0x000fe20000000800 */
[----:B------:R-:W-:Y:S01]  /*7950*/  @!PT LDS RZ, [RZ] ;  /* 0x00000000fffff984 */ /* 0x000fe20000000800 */
[----:B------:R2:W-:Y:S01]  /*7960*/  @!P0 LDGSTS.E.BYPASS.LTC128B.128 [R140+0x1b100], [R28.64], !P3 ;  /* 0x1b1000001c8c8fae */ /* 0x0005e2000d901d46 */
[C---:B------:R-:W-:Y:S02]  /*7970*/  IADD3 R26, P3, R10.reuse, 0x48, RZ ;  /* 0x000000480a1a7810 */ /* 0x040fe40007f7e0ff */
[----:B------:R-:W-:Y:S01]  /*7980*/  @!P0 SHF.R.S32.HI R17, RZ, 0x1f, R8 ;  /* 0x0000001fff118819 */ /* 0x000fe20000011408 */
[----:B------:R3:W-:Y:S01]  /*7990*/  @!P0 LDGSTS.E.BYPASS.LTC128B.128 [R140+0x1f100], [R20.64], !P4 ;  /* 0x1f100000148c8fae */ /* 0x0007e2000e101d46 */
[----:B------:R-:W-:Y:S01]  /*79a0*/  ISETP.GE.AND P4, PT, R7, c[0x0][0x198], PT ;  /* 0x0000660007007a0c */ /* 0x000fe20003f86270 */
[----:B------:R-:W-:Y:S01]  /*79b0*/  IMAD.X R27, RZ, RZ, R11, P3 ;  /* 0x000000ffff1b7224 */ /* 0x000fe200018e060b */
[----:B------:R-:W-:Y:S02]  /*79c0*/  IADD3 R18, P3, R10, 0x8, RZ ;  /* 0x000000080a127810 */ /* 0x000fe40007f7e0ff */
[----:B------:R-:W-:-:S02]  /*79d0*/  @!P0 LEA.HI R17, R17, R8, RZ, 0x3 ;  /* 0x0000000811118211 */ /* 0x000fc400078f18ff */
[----:B------:R1:W-:Y:S01]  /*79e0*/  STL.64 [R1+0x30], R26 ;  /* 0x0000301a01007387 */ /* 0x0003e20000100a00 */
[----:B------:R-:W-:Y:S01]  /*79f0*/  IMAD.X R19, RZ, RZ, R11, P3 ;  /* 0x000000ffff137224 */ /* 0x000fe200018e060b */
[----:B------:R-:W-:-:S04]  /*7a00*/  @!P0 LOP3.LUT R17, R17, 0xfffffff8, RZ, 0xc0, !PT ;  /* 0xfffffff811118812 */ /* 0x000fc800078ec0ff */
[----:B------:R1:W-:Y:S01]  /*7a10*/  STL.64 [R1+0x40], R18 ;  /* 0x0000401201007387 */ /* 0x0003e20000100a00 */
[----:B------:R-:W-:-:S04]  /*7a20*/  @!P0 IMAD.WIDE R24, R17, 0x2, R24 ;  /* 0x0000000211188825 */ /* 0x000fc800078e0218 */
[----:B------:R-:W-:Y:S01]  /*7a30*/  IMAD.MOV.U32 R17, RZ, RZ, c[0x0][0x1e0] ;  /* 0x00007800ff117624 */ /* 0x000fe200078e00ff */
[----:B------:R1:W-:Y:S03]  /*7a40*/  @!P0 LDGSTS.E.BYPASS.LTC128B.128 [R140+0x23100], [R24.64], !P4 ;  /* 0x23100000188c8fae */ /* 0x0003e6000e101d46 */
[----:B------:R-:W-:Y:S01]  /*7a50*/  IMAD.SHL.U32 R7, R17, 0x40, RZ ;  /* 0x0000004011077824 */ /* 0x000fe200078e00ff */
[----:B------:R-:W0:Y:S01]  /*7a60*/  LDGDEPBAR ;  /* 0x00000000000079af */ /* 0x000e220000000000 */
[----:B--2---:R-:W-:Y:S02]  /*7a70*/  IMAD.U32 R28, RZ, RZ, UR4 ;  /* 0x00000004ff1c7e24 */ /* 0x004fe4000f8e00ff */
[----:B------:R-:W-:Y:S01]  /*7a80*/  IMAD.U32 R29, RZ, RZ, UR5 ;  /* 0x00000005ff1d7e24 */ /* 0x000fe2000f8e00ff */
[----:B------:R-:W-:Y:S01]  /*7a90*/  WARPSYNC 0xffffffff ;  /* 0xffffffff00007948 */ /* 0x000fe20003800000 */
[----:B---3--:R-:W-:-:S03]  /*7aa0*/  IMAD.MOV.U32 R20, RZ, RZ, 0x6 ;  /* 0x00000006ff147424 */ /* 0x008fc600078e00ff */
[----:B------:R1:W-:Y:S02]  /*7ab0*/  STL.64 [R1+0x18], R28 ;  /* 0x0000181c01007387 */ /* 0x0003e40000100a00 */
[----:B------:R-:W-:Y:S02]  /*7ac0*/  SHF.L.U64.HI R80, R17, R20, c[0x0][0x1e4] ;  /* 0x0000790011507619 */ /* 0x000fe40000010214 */
[----:B-1----:R-:W2:Y:S04]  /*7ad0*/  LDL R15, [R1+0x64] ;  /* 0x00006400010f7983 */ /* 0x002ea80000100800 */
[----:B------:R-:W3:Y:S01]  /*7ae0*/  LDL R11, [R1+0x64] ;  /* 0x00006400010b7983 */ /* 0x000ee20000100800 */
[----:B------:R-:W-:Y:S01]  /*7af0*/  IMAD.SHL.U32 R82, R9, 0x40, RZ ;  /* 0x0000004009527824 */ /* 0x000fe200078e00ff */
[----:B------:R-:W-:Y:S01]  /*7b00*/  SHF.R.S32.HI R14, RZ, 0x1f, R9 ;  /* 0x0000001fff0e7819 */ /* 0x000fe20000011409 */
[----:B------:R-:W-:Y:S01]  /*7b10*/  IMAD.MOV.U32 R216, RZ, RZ, R212 ;  /* 0x000000ffffd87224 */ /* 0x000fe200078e00d4 */
[----:B------:R-:W-:Y:S01]  /*7b20*/  ISETP.GE.AND P4, PT, R201, c[0x0][0x1d4], PT ;  /* 0x00007500c9007a0c */ /* 0x000fe20003f86270 */
[----:B------:R-:W-:Y:S01]  /*7b30*/  IMAD.SHL.U32 R203, R17, 0x20, RZ ;  /* 0x0000002011cb7824 */ /* 0x000fe200078e00ff */
[----:B------:R-:W-:Y:S01]  /*7b40*/  IADD3 R16, RZ, -R13, -R82 ;  /* 0x8000000dff107210 */ /* 0x000fe20007ffe852 */
[----:B------:R-:W-:Y:S01]  /*7b50*/  IMAD.WIDE.U32 R18, R9, R7, R216 ;  /* 0x0000000709127225 */ /* 0x000fe200078e00d8 */
[----:B------:R-:W-:Y:S01]  /*7b60*/  BSSY B0, `(.L_x_988) ;  /* 0x0000054000007945 */ /* 0x000fe20003800000 */
[----:B------:R-:W-:-:S02]  /*7b70*/  IADD3 R207, R140, 0x100, RZ ;  /* 0x000001008ccf7810 */ /* 0x000fc40007ffe0ff */
[----:B------:R-:W-:Y:S02]  /*7b80*/  IMAD.MOV.U32 R204, RZ, RZ, 0x5 ;  /* 0x00000005ffcc7424 */ /* 0x000fe400078e00ff */
[----:B------:R-:W-:Y:S02]  /*7b90*/  IMAD.MOV.U32 R205, RZ, RZ, c[0x0][0x208] ;  /* 0x00008200ffcd7624 */ /* 0x000fe400078e00ff */
[----:B------:R-:W-:Y:S01]  /*7ba0*/  IMAD.MOV.U32 R214, RZ, RZ, R210 ;  /* 0x000000ffffd67224 */ /* 0x000fe200078e00d2 */
[----:B------:R-:W-:Y:S01]  /*7bb0*/  SHF.L.U64.HI R202, R17, R204, c[0x0][0x1e4] ;  /* 0x0000790011ca7619 */ /* 0x000fe200000102cc */
[C---:B------:R-:W-:Y:S01]  /*7bc0*/  IMAD.SHL.U32 R33, R205.reuse, 0x40, RZ ;  /* 0x00000040cd217824 */ /* 0x040fe200078e00ff */
[C---:B------:R-:W-:Y:S02]  /*7bd0*/  SHF.L.U64.HI R20, R205.reuse, R20, c[0x0][0x20c] ;  /* 0x00008300cd147619 */ /* 0x040fe40000010214 */
[C---:B------:R-:W-:Y:S01]  /*7be0*/  SHF.L.U64.HI R204, R205.reuse, R204, c[0x0][0x20c] ;  /* 0x00008300cdcc7619 */ /* 0x040fe200000102cc */
[----:B------:R-:W-:-:S04]  /*7bf0*/  IMAD.SHL.U32 R205, R205, 0x20, RZ ;  /* 0x00000020cdcd7824 */ /* 0x000fc800078e00ff */
[C---:B------:R-:W-:Y:S01]  /*7c00*/  IMAD.SHL.U32 R32, R205.reuse, 0x2, RZ ;  /* 0x00000002cd207824 */ /* 0x040fe200078e00ff */
[----:B------:R-:W-:Y:S01]  /*7c10*/  SHF.L.U64.HI R44, R205, 0x1, R204 ;  /* 0x00000001cd2c7819 */ /* 0x000fe200000102cc */
[----:B------:R-:W-:Y:S01]  /*7c20*/  BAR.SYNC.DEFER_BLOCKING 0x0 ;  /* 0x0000000000007b1d */ /* 0x000fe20000010000 */
[----:B--2---:R-:W-:Y:S02]  /*7c30*/  IMAD.IADD R13, R16, 0x1, R15 ;  /* 0x00000001100d7824 */ /* 0x004fe400078e020f */
[----:B------:R-:W-:Y:S02]  /*7c40*/  IMAD R15, R80, R9, RZ ;  /* 0x00000009500f7224 */ /* 0x000fe400078e02ff */
[----:B---3--:R-:W-:Y:S01]  /*7c50*/  IMAD.IADD R11, R16, 0x1, R11 ;  /* 0x00000001100b7824 */ /* 0x008fe200078e020b */
[----:B------:R-:W-:Y:S01]  /*7c60*/  ISETP.GE.AND P3, PT, R13, 0x1, PT ;  /* 0x000000010d00780c */ /* 0x000fe20003f66270 */
[----:B------:R-:W-:-:S04]  /*7c70*/  IMAD R15, R14, R7, R15 ;  /* 0x000000070e0f7224 */ /* 0x000fc800078e020f */
[----:B------:R-:W-:-:S08]  /*7c80*/  IMAD.IADD R15, R19, 0x1, R15 ;  /* 0x00000001130f7824 */ /* 0x000fd000078e020f */
[----:B------:R-:W-:Y:S01]  /*7c90*/  @P3 LEA R24, P0, R18, c[0x0][0x1c8], 0x1 ;  /* 0x0000720012183a11 */ /* 0x000fe200078008ff */
[----:B------:R-:W-:-:S03]  /*7ca0*/  @P3 IMAD.SHL.U32 R19, R208, 0x2, RZ ;  /* 0x00000002d0133824 */ /* 0x000fc600078e00ff */
[----:B------:R-:W-:Y:S02]  /*7cb0*/  @P3 LEA.HI.X R25, R18, c[0x0][0x1cc], R15, 0x1, P0 ;  /* 0x0000730012193a11 */ /* 0x000fe400000f0c0f */
[----:B------:R-:W-:Y:S01]  /*7cc0*/  ISETP.GT.AND P0, PT, R13, 0x20, PT ;  /* 0x000000200d00780c */ /* 0x000fe20003f04270 */
[----:B------:R-:W-:Y:S02]  /*7cd0*/  IMAD R13, R20, R9, RZ ;  /* 0x00000009140d7224 */ /* 0x000fe400078e02ff */
[----:B------:R-:W-:Y:S01]  /*7ce0*/  @!PT LDS RZ, [RZ] ;  /* 0x00000000fffff984 */ /* 0x000fe20000000800 */
[----:B------:R-:W-:Y:S01]  /*7cf0*/  @!PT LDS RZ, [RZ] ;  /* 0x00000000fffff984 */ /* 0x000fe20000000800 */
[----:B------:R-:W-:Y:S01]  /*7d00*/  @!PT LDS RZ, [RZ] ;  /* 0x00000000fffff984 */ /* 0x000fe20000000800 */
[----:B------:R1:W-:Y:S01]  /*7d10*/  @P3 LDGSTS.E.BYPASS.LTC128B.128 [R19+0xc100], [R24.64], !P4 ;  /* 0x0c10000018133fae */ /* 0x0003e2000e101d46 */
[----:B------:R-:W-:Y:S01]  /*7d20*/  ISETP.GE.AND P4, PT, R201, c[0x0][0x1d4], PT ;  /* 0x00007500c9007a0c */ /* 0x000fe20003f86270 */
[----:B------:R-:W-:Y:S02]  /*7d30*/  IMAD R13, R14, R33, R13 ;  /* 0x000000210e0d7224 */ /* 0x000fe400078e020d */
[----:B------:R1:W-:Y:S04]  /*7d40*/  @P3 LDGSTS.E.BYPASS.LTC128B.128 [R19+0xe100], [R24.64+0x80], !P6 ;  /* 0x0e10008018133fae */ /* 0x0003e8000f101d46 */
[----:B------:R1:W-:Y:S02]  /*7d50*/  @P3 LDGSTS.E.BYPASS.LTC128B.128 [R19+0x10100], [R24.64+0x100], !P5 ;  /* 0x1010010018133fae */ /* 0x0003e4000e901d46 */
[----:B------:R-:W-:-:S05]  /*7d60*/  @P0 IADD3 R18, P3, R203, R18, RZ ;  /* 0x00000012cb120210 */ /* 0x000fca0007f7e0ff */
[----:B------:R-:W-:Y:S01]  /*7d70*/  @P0 IMAD.X R15, R202, 0x1, R15, P3 ;  /* 0x00000001ca0f0824 */ /* 0x000fe200018e060f */
[----:B------:R-:W-:-:S04]  /*7d80*/  @P0 LEA R22, P3, R18, c[0x0][0x1c8], 0x1 ;  /* 0x0000720012160a11 */ /* 0x000fc800078608ff */
[----:B------:R-:W-:Y:S01]  /*7d90*/  @P0 LEA.HI.X R23, R18, c[0x0][0x1cc], R15, 0x1, P3 ;  /* 0x0000730012170a11 */ /* 0x000fe200018f0c0f */
[----:B------:R-:W-:Y:S01]  /*7da0*/  @P0 IMAD.SHL.U32 R15, R208, 0x2, RZ ;  /* 0x00000002d00f0824 */ /* 0x000fe200078e00ff */
[----:B------:R-:W-:Y:S01]  /*7db0*/  ISETP.GE.AND P3, PT, R201, c[0x0][0x1d4], PT ;  /* 0x00007500c9007a0c */ /* 0x000fe20003f66270 */
[----:B-1----:R-:W-:-:S12]  /*7dc0*/  IMAD.WIDE.U32 R24, R9, R33, R214 ;  /* 0x0000002109187225 */ /* 0x002fd800078e00d6 */
[----:B------:R1:W-:Y:S01]  /*7dd0*/  @P0 LDGSTS.E.BYPASS.LTC128B.128 [R15+0xd100], [R22.64], !P3 ;  /* 0x0d100000160f0fae */ /* 0x0003e2000d901d46 */
[----:B------:R-:W-:Y:S01]  /*7de0*/  ISETP.GE.AND P3, PT, R12, c[0x0][0x1d4], PT ;  /* 0x000075000c007a0c */ /* 0x000fe20003f66270 */
[----:B------:R-:W-:Y:S02]  /*7df0*/  IMAD.IADD R13, R25, 0x1, R13 ;  /* 0x00000001190d7824 */ /* 0x000fe400078e020d */
[----:B------:R1:W-:Y:S04]  /*7e00*/  @P0 LDGSTS.E.BYPASS.LTC128B.128 [R15+0xf100], [R22.64+0x80], !P6 ;  /* 0x0f100080160f0fae */ /* 0x0003e8000f101d46 */
[----:B------:R1:W-:Y:S01]  /*7e10*/  @P0 LDGSTS.E.BYPASS.LTC128B.128 [R15+0x11100], [R22.64+0x100], !P5 ;  /* 0x11100100160f0fae */ /* 0x0003e2000e901d46 */
[----:B------:R-:W-:-:S03]  /*7e20*/  LEA R18, P0, R24, c[0x0][0x1f8], 0x1 ;  /* 0x00007e0018127a11 */ /* 0x000fc600078008ff */
[----:B------:R-:W0:Y:S01]  /*7e30*/  LDGDEPBAR ;  /* 0x00000000000079af */ /* 0x000e220000000000 */
[----:B------:R-:W-:Y:S02]  /*7e40*/  LEA.HI.X R19, R24, c[0x0][0x1fc], R13, 0x1, P0 ;  /* 0x00007f0018137a11 */ /* 0x000fe400000f0c0d */
[----:B------:R-:W-:-:S13]  /*7e50*/  ISETP.LT.OR P0, PT, R11, 0x1, P4 ;  /* 0x000000010b00780c */ /* 0x000fda0002701670 */
[----:B------:R2:W-:Y:S01]  /*7e60*/  LDGSTS.E.BYPASS.LTC128B.128 [R140+0x100], [R18.64], !P0 ;  /* 0x00100000128c7fae */ /* 0x0005e2000c101d46 */
[----:B------:R-:W-:-:S05]  /*7e70*/  IADD3 R14, P0, R32, R18, RZ ;  /* 0x00000012200e7210 */ /* 0x000fca0007f1e0ff */
[----:B-1----:R-:W-:Y:S01]  /*7e80*/  IMAD.X R15, R44, 0x1, R19, P0 ;  /* 0x000000012c0f7824 */ /* 0x002fe200000e0613 */
[C---:B------:R-:W-:Y:S02]  /*7e90*/  ISETP.LT.OR P0, PT, R11.reuse, 0x1, P3 ;  /* 0x000000010b00780c */ /* 0x040fe40001f01670 */
[----:B------:R-:W-:-:S11]  /*7ea0*/  ISETP.LT.OR P3, PT, R11, 0x21, P3 ;  /* 0x000000210b00780c */ /* 0x000fd60001f61670 */
[----:B------:R2:W-:Y:S01]  /*7eb0*/  LDGSTS.E.BYPASS.LTC128B.128 [R140+0x2100], [R18.64+0x80], !P0 ;  /* 0x02100080128c7fae */ /* 0x0005e2000c101d46 */
[----:B------:R-:W-:Y:S02]  /*7ec0*/  ISETP.GE.AND P0, PT, R8, c[0x0][0x1d4], PT ;  /* 0x0000750008007a0c */ /* 0x000fe40003f06270 */
[----:B------:R-:W-:Y:S02]  /*7ed0*/  IADD3 R8, R10, 0x18, RZ ;  /* 0x000000180a087810 */ /* 0x000fe40007ffe0ff */
[C---:B------:R-:W-:Y:S02]  /*7ee0*/  ISETP.LT.OR P4, PT, R11.reuse, 0x1, P0 ;  /* 0x000000010b00780c */ /* 0x040fe40000781670 */
[----:B------:R-:W-:-:S11]  /*7ef0*/  ISETP.LT.OR P0, PT, R11, 0x21, P0 ;  /* 0x000000210b00780c */ /* 0x000fd60000701670 */
[----:B------:R2:W-:Y:S01]  /*7f00*/  LDGSTS.E.BYPASS.LTC128B.128 [R140+0x4100], [R18.64+0x100], !P4 ;  /* 0x04100100128c7fae */ /* 0x0005e2000e101d46 */
[----:B------:R-:W-:-:S04]  /*7f10*/  ISETP.GE.AND P4, PT, R201, c[0x0][0x1d4], PT ;  /* 0x00007500c9007a0c */ /* 0x000fc80003f86270 */
[----:B------:R-:W-:-:S13]  /*7f20*/  ISETP.LT.OR P4, PT, R11, 0x21, P4 ;  /* 0x000000210b00780c */ /* 0x000fda0002781670 */
[----:B------:R2:W-:Y:S04]  /*7f30*/  LDGSTS.E.BYPASS.LTC128B.128 [R140+0x1100], [R14.64], !P4 ;  /* 0x011000000e8c7fae */ /* 0x0005e8000e101d46 */
[----:B------:R2:W-:Y:S01]  /*7f40*/  LDGSTS.E.BYPASS.LTC128B.128 [R140+0x3100], [R14.64+0x80], !P3 ;  /* 0x031000800e8c7fae */ /* 0x0005e2000d901d46 */
[----:B------:R-:W-:-:S03]  /*7f50*/  ISETP.GT.AND P3, PT, R9, R198, PT ;  /* 0x000000c60900720c */ /* 0x000fc60003f64270 */
[----:B------:R2:W-:Y:S04]  /*7f60*/  LDGSTS.E.BYPASS.LTC128B.128 [R140+0x5100], [R14.64+0x100], !P0 ;  /* 0x051001000e8c7fae */ /* 0x0005e8000c101d46 */
[----:B------:R-:W0:Y:S06]  /*7f70*/  LDGDEPBAR ;  /* 0x00000000000079af */ /* 0x000e2c0000000000 */
[----:B------:R-:W-:Y:S05]  /*7f80*/  @!P3 BRA `(.L_x_989) ;  /* 0x000001100000b947 */ /* 0x000fea0003800000 */
[----:B------:R-:W-:Y:S02]  /*7f90*/  IADD3 R11, R141, -0x2, RZ ;  /* 0xfffffffe8d0b7810 */ /* 0x000fe40007ffe0ff */
[----:B------:R-:W-:-:S02]  /*7fa0*/  ISETP.GE.AND P4, PT, R201, c[0x0][0x1d4], PT ;  /* 0x00007500c9007a0c */ /* 0x000fc40003f86270 */
[----:B------:R-:W-:Y:S01]  /*7fb0*/  SHF.R.S32.HI R9, RZ, 0x1f, R11 ;  /* 0x0000001fff097819 */ /* 0x000fe2000001140b */
[----:B------:R-:W-:Y:S02]  /*7fc0*/  IMAD R10, R80, R11, RZ ;  /* 0x0000000b500a7224 */ /* 0x000fe400078e02ff */
[----:B------:R-:W-:-:S04]  /*7fd0*/  IMAD.WIDE.U32 R12, R11, R7, R216 ;  /* 0x000000070b0c7225 */ /* 0x000fc800078e00d8 */
[----:B------:R-:W-:Y:S01]  /*7fe0*/  IMAD R9, R9, R7, R10 ;  /* 0x0000000709097224 */ /* 0x000fe200078e020a */
[----:B------:R-:W-:-:S03]  /*7ff0*/  LEA R10, P0, R12, c[0x0][0x1c8], 0x1 ;  /* 0x000072000c0a7a11 */ /* 0x000fc600078008ff */
[----:B------:R-:W-:-:S05]  /*8000*/  IMAD.IADD R9, R13, 0x1, R9 ;  /* 0x000000010d097824 */ /* 0x000fca00078e0209 */
[----:B------:R-:W-:Y:S02]  /*8010*/  LEA.HI.X R11, R12, c[0x0][0x1cc], R9, 0x1, P0 ;  /* 0x000073000c0b7a11 */ /* 0x000fe400000f0c09 */
[----:B------:R-:W-:-:S03]  /*8020*/  LEA R12, P0, R203, R10, 0x1 ;  /* 0x0000000acb0c7211 */ /* 0x000fc600078008ff */
[----:B------:R1:W-:Y:S01]  /*8030*/  LDGSTS.E.BYPASS.LTC128B.128 [R140+0x12100], [R10.64], !P4 ;  /* 0x121000000a8c7fae */ /* 0x0003e2000e101d46 */
[----:B------:R-:W-:-:S03]  /*8040*/  LEA.HI.X R13, R203, R11, R202, 0x1, P0 ;  /* 0x0000000bcb0d7211 */ /* 0x000fc600000f0cca */
[----:B------:R1:W-:Y:S04]  /*8050*/  LDGSTS.E.BYPASS.LTC128B.128 [R140+0x14100], [R10.64+0x80], !P6 ;  /* 0x141000800a8c7fae */ /* 0x0003e8000f101d46 */
[----:B------:R1:W-:Y:S04]  /*8060*/  LDGSTS.E.BYPASS.LTC128B.128 [R140+0x16100], [R10.64+0x100], !P5 ;  /* 0x161001000a8c7fae */ /* 0x0003e8000e901d46 */
[----:B------:R1:W-:Y:S04]  /*8070*/  LDGSTS.E.BYPASS.LTC128B.128 [R140+0x13100], [R12.64], !P4 ;  /* 0x131000000c8c7fae */ /* 0x0003e8000e101d46 */
[----:B------:R1:W-:Y:S04]  /*8080*/  LDGSTS.E.BYPASS.LTC128B.128 [R140+0x15100], [R12.64+0x80], !P6 ;  /* 0x151000800c8c7fae */ /* 0x0003e8000f101d46 */
[----:B------:R1:W-:Y:S02]  /*8090*/  LDGSTS.E.BYPASS.LTC128B.128 [R140+0x17100], [R12.64+0x100], !P5 ;  /* 0x171001000c8c7fae */ /* 0x0003e4000e901d46 */
.L_x_989:
[----:B------:R-:W-:Y:S05]  /*80a0*/  BSYNC B0 ;  /* 0x0000000000007941 */ /* 0x000fea0003800000 */
.L_x_988:
[----:B------:R-:W0:Y:S01]  /*80b0*/  LDGDEPBAR ;  /* 0x00000000000079af */ /* 0x000e220000000000 */
[----:B------:R-:W-:Y:S01]  /*80c0*/  BSSY B2, `(.L_x_990) ;  /* 0x0000003000027945 */ /* 0x000fe20003800000 */
[----:B------:R-:W-:-:S02]  /*80d0*/  MOV R22, 0x80f0 ;  /* 0x000080f000167802 */ /* 0x000fc40000000f00 */
[----:B-12---:R-:W-:Y:S05]  /*80e0*/  CALL.REL.NOINC `($_ZN7cutlass13device_kernelIN5flash19enable_sm80_to_sm89INS1_16FlashAttnFwdSm80INS1_25CollectiveMainloopFwdSm80ILi8ELi2ELb0EN4cute5tupleIJNS5_1CILi128EEENS7_ILi64EEENS7_ILi192EEEEEELi192ENS_10bfloat16_tEfNS_4arch4Sm80ELb0ELb1ELb1ELb1ELb0ELb1ELb1ELb0EEENS1_21CollectiveEpilogueFwdINS6_IJS8_SA_S9_EEENS6_IJNS7_ILi1EEESI_SI_EEESC_SE_Li256ELb1ELb1ELb0ELb0EEENS1_19SingleTileSchedulerILb1ELb0ELb1ELi128EEEEEEEEEvNT_6ParamsE$_ZZN5flash25CollectiveMainloopFwdSm80ILi8ELi2ELb0EN4cute5tupleIJNS1_1CILi128EEENS3_ILi64EEENS3_ILi192EEEEEELi192EN7cutlass10bfloat16_tEfNS8_4arch4Sm80ELb0ELb1ELb1ELb1ELb0ELb1ELb1ELb0EE3mmaINS_16FlashAttnFwdSm80ISC_NS_21CollectiveEpilogueFwdINS2_IJS4_S6_S5_EEENS2_IJNS3_ILi1EEESH_SH_EEES9_SB_Li256ELb1ELb1ELb0ELb0EEENS_19SingleTileSchedulerILb1ELb0ELb1ELi128EEEE13SharedStorageENS1_6TensorINS1_11ArrayEngineIfLm96EEENS1_6LayoutINS2_IJNS2_IJNS3_ILi2EEESS_EEESH_NS3_ILi24EEEEEENS2_IJNS2_IJSH_SS_EEENS3_ILi0EEENS3_ILi4EEEEEEEEEENS_7SoftmaxILi2ELi0EEEEEbRKNSC_6ParamsERT0_RT1_iRKNS_16SeqlenInfoQKNewKILb1ELb1EEENS2_IJiiiiEEERT_ENKUlvE_clEv) ;  /* 0x000106a000007944 */ /* 0x006fea0003c00000 */
[----:B------:R-:W-:Y:S05]  /*80f0*/  BSYNC B2 ;  /* 0x0000000000027941 */ /* 0x000fea0003800000 */
.L_x_990:
[----:B------:R2:W5:Y:S01]  /*8100*/  LDL R81, [R1] ;  /* 0x0000000001517983 */ /* 0x0005620000100800 */
[----:B------:R-:W-:-:S04]  /*8110*/  DEPBAR.LE SB0, 0x2 ;  /* 0x000080800000791a */ /* 0x000fc80000000000 */
[----:B------:R2:W5:Y:S01]  /*8120*/  LDL R206, [R1+0x10] ;  /* 0x0000100001ce7983 */ /* 0x0005620000100800 */
[----:B------:R-:W-:Y:S02]  /*8130*/  WARPSYNC 0xffffffff ;  /* 0xffffffff00007948 */ /* 0x000fe40003800000 */
[----:B------:R-:W-:Y:S01]  /*8140*/  BAR.SYNC.DEFER_BLOCKING 0x0 ;  /* 0x0000000000007b1d */ /* 0x000fe20000010000 */
[C---:B-1----:R-:W-:Y:S01]  /*8150*/  IMAD.SHL.U32 R12, R2.reuse, 0x2, RZ ;  /* 0x00000002020c7824 */ /* 0x042fe200078e00ff */
[----:B------:R-:W-:Y:S01]  /*8160*/  LEA R194, R2, 0x18100, 0x1 ;  /* 0x0001810002c27811 */ /* 0x000fe200078e08ff */
[----:B------:R-:W-:Y:S01]  /*8170*/  IMAD.SHL.U32 R192, R6, 0x2, RZ ;  /* 0x0000000206c07824 */ /* 0x000fe200078e00ff */
[----:B------:R-:W-:Y:S01]  /*8180*/  @P3 IADD3 R8, R141, -0x2, RZ ;  /* 0xfffffffe8d083810 */ /* 0x000fe20007ffe0ff */
[----:B------:R-:W-:Y:S01]  /*8190*/  IMAD.SHL.U32 R191, R5, 0x2, RZ ;  /* 0x0000000205bf7824 */ /* 0x000fe200078e00ff */
[----:B------:R-:W-:Y:S01]  /*81a0*/  @P3 MOV R10, R210 ;  /* 0x000000d2000a3202 */ /* 0x000fe20000000f00 */
[----:B------:R-:W-:Y:S01]  /*81b0*/  IMAD.SHL.U32 R189, R0, 0x2, RZ ;  /* 0x0000000200bd7824 */ /* 0x000fe200078e00ff */
[----:B------:R-:W-:Y:S01]  /*81c0*/  @P3 SHF.R.S32.HI R2, RZ, 0x1f, R8 ;  /* 0x0000001fff023819 */ /* 0x000fe20000011408 */
[----:B------:R-:W-:Y:S01]  /*81d0*/  IMAD.IADD R190, R194, 0x1, R191 ;  /* 0x00000001c2be7824 */ /* 0x000fe200078e02bf */
[----:B------:R-:W-:Y:S01]  /*81e0*/  ISETP.GE.AND P4, PT, R201, c[0x0][0x1d4], PT ;  /* 0x00007500c9007a0c */ /* 0x000fe20003f86270 */
[----:B------:R-:W-:Y:S01]  /*81f0*/  IMAD.IADD R6, R192, 0x1, R189 ;  /* 0x00000001c0067824 */ /* 0x000fe200078e02bd */
[----:B------:R-:W3:Y:S01]  /*8200*/  LDL R5, [R1+0x4] ;  /* 0x0000040001057983 */ /* 0x000ee20000100800 */
[----:B------:R-:W-:-:S02]  /*8210*/  @P3 IMAD.MOV.U32 R11, RZ, RZ, R215 ;  /* 0x000000ffff0b3224 */ /* 0x000fc400078e00d7 */
[----:B------:R-:W-:Y:S02]  /*8220*/  @P3 IMAD R0, R20, R8, RZ ;  /* 0x0000000814003224 */ /* 0x000fe400078e02ff */
[----:B------:R-:W-:-:S04]  /*8230*/  @P3 IMAD.WIDE.U32 R8, R8, R33, R10 ;  /* 0x0000002108083225 */ /* 0x000fc800078e000a */
[----:B------:R-:W-:Y:S01]  /*8240*/  @P3 IMAD R33, R2, R33, R0 ;  /* 0x0000002102213224 */ /* 0x000fe200078e0200 */
[----:B------:R-:W-:Y:S01]  /*8250*/  @P3 LEA R74, P0, R8, c[0x0][0x1f8], 0x1 ;  /* 0x00007e00084a3a11 */ /* 0x000fe200078008ff */
[----:B------:R-:W-:Y:S01]  /*8260*/  IMAD.MOV.U32 R0, RZ, RZ, 0x40 ;  /* 0x00000040ff007424 */ /* 0x000fe200078e00ff */
[----:B------:R-:W-:Y:S01]  /*8270*/  LDSM.16.M88.4 R12, [R12+0x18100] ;  /* 0x018100000c0c783b */ /* 0x000fe20000000200 */
[----:B------:R-:W-:Y:S01]  /*8280*/  IMAD R188, R3, 0x2, R194 ;  /* 0x0000000203bc7824 */ /* 0x000fe200078e02c2 */
[----:B------:R-:W-:Y:S01]  /*8290*/  @P3 IADD3 R33, R9, R33, RZ ;  /* 0x0000002109213210 */ /* 0x000fe20007ffe0ff */
[----:B------:R-:W-:Y:S01]  /*82a0*/  IMAD R187, R3, 0x2, R190 ;  /* 0x0000000203bb7824 */ /* 0x000fe200078e02be */
[----:B------:R-:W1:Y:S01]  /*82b0*/  LDSM.16.M88.4 R24, [R192+0xc100] ;  /* 0x00c10000c018783b */ /* 0x000e620000000200 */
[----:B------:R-:W-:Y:S02]  /*82c0*/  SEL R193, R0, 0xffffffc0, !P2 ;  /* 0xffffffc000c17807 */ /* 0x000fe40005000000 */
[----:B------:R-:W-:Y:S01]  /*82d0*/  @P3 LEA.HI.X R75, R8, c[0x0][0x1fc], R33, 0x1, P0 ;  /* 0x00007f00084b3a11 */ /* 0x000fe200000f0c21 */
[----:B------:R-:W4:Y:S01]  /*82e0*/  LDSM.16.M88.4 R16, [R192+0xc900] ;  /* 0x00c90000c010783b */ /* 0x000f220000000200 */
[----:B------:R-:W-:Y:S01]  /*82f0*/  @P3 IADD3 R72, P0, R32, R74, RZ ;  /* 0x0000004a20483210 */ /* 0x000fe20007f1e0ff */
[----:B------:R-:W-:Y:S01]  /*8300*/  IMAD.IADD R0, R193, 0x1, R6 ;  /* 0x00000001c1007824 */ /* 0x000fe200078e0206 */
[----:B------:R-:W-:Y:S01]  /*8310*/  IADD3 R2, R192, R193, RZ ;  /* 0x000000c1c0027210 */ /* 0x000fe20007ffe0ff */
[----:B------:R-:W2:Y:S02]  /*8320*/  LDSM.16.M88.4 R60, [R192+0xd100] ;  /* 0x00d10000c03c783b */ /* 0x000ea40000000200 */
[----:B------:R-:W-:-:S02]  /*8330*/  @P3 IMAD.X R73, R44, 0x1, R75, P0 ;  /* 0x000000012c493824 */ /* 0x000fc400000e064b */
[----:B------:R-:W2:Y:S04]  /*8340*/  LDSM.16.M88.4 R68, [R192+0xd900] ;  /* 0x00d90000c044783b */ /* 0x000ea80000000200 */
[----:B------:R-:W-:Y:S04]  /*8350*/  LDSM.16.M88.4 R52, [R190] ;  /* 0x00000000be34783b */ /* 0x000fe80000000200 */
[----:B------:R-:W2:Y:S04]  /*8360*/  LDSM.16.M88.4 R48, [R6+0xc100] ;  /* 0x00c100000630783b */ /* 0x000ea80000000200 */
[----:B------:R-:W2:Y:S04]  /*8370*/  LDSM.16.M88.4 R40, [R6+0xc900] ;  /* 0x00c900000628783b */ /* 0x000ea80000000200 */
[----:B------:R-:W2:Y:S04]  /*8380*/  LDSM.16.M88.4 R36, [R6+0xd100] ;  /* 0x00d100000624783b */ /* 0x000ea80000000200 */
[----:B------:R-:W2:Y:S04]  /*8390*/  LDSM.16.M88.4 R32, [R6+0xd900] ;  /* 0x00d900000620783b */ /* 0x000ea80000000200 */
        /* <DEDUP_REMOVED lines=10> */
[C---:B----4-:R-:W-:Y:S03]  /*8440*/  HMMA.16816.F32.BF16 R20, R12.reuse, R16, RZ ;  /* 0x000000100c14723c */ /* 0x050fe600000418ff */
[----:B------:R1:W-:Y:S04]  /*8450*/  @P3 LDGSTS.E.BYPASS.LTC128B.128 [R140+0xb100], [R72.64+0x100], !P5 ;  /* 0x0b100100488c3fae */ /* 0x0003e8000e901d46 */
[----:B------:R-:W-:Y:S01]  /*8460*/  LDSM.16.M88.4 R44, [R188] ;  /* 0x00000000bc2c783b */ /* 0x000fe20000000200 */
[C---:B--2---:R-:W-:Y:S03]  /*8470*/  HMMA.16816.F32.BF16 R64, R12.reuse, R60, RZ ;  /* 0x0000003c0c40723c */ /* 0x044fe600000418ff */
[----:B------:R-:W2:Y:S04]  /*8480*/  LDSM.16.M88.4 R8, [R2+0xc100] ;  /* 0x00c100000208783b */ /* 0x000ea80000000200 */
[----:B------:R-:W-:Y:S01]  /*8490*/  LDSM.16.M88.4 R76, [R6+0xe100] ;  /* 0x00e10000064c783b */ /* 0x000fe20000000200 */
[C---:B------:R-:W-:Y:S01]  /*84a0*/  HMMA.16816.F32.BF16 R16, R12.reuse, R18, RZ ;  /* 0x000000120c10723c */ /* 0x040fe200000418ff */
[----:B------:R-:W-:Y:S01]  /*84b0*/  IMAD.MOV.U32 R225, RZ, RZ, c[0x0][0x2c4] ;  /* 0x0000b100ffe17624 */ /* 0x000fe200078e00ff */
[----:B------:R-:W-:Y:S01]  /*84c0*/  ULDC UR4, c[0x0][0x324] ;  /* 0x0000c90000047ab9 */ /* 0x000fe20000000800 */
[----:B------:R-:W-:Y:S01]  /*84d0*/  IMAD.MOV.U32 R224, RZ, RZ, c[0x0][0x32c] ;  /* 0x0000cb00ffe07624 */ /* 0x000fe200078e00ff */
[----:B------:R-:W-:Y:S01]  /*84e0*/  LOP3.LUT R226, R226, 0xfffffffd, RZ, 0xc0, !PT ;  /* 0xfffffffde2e27812 */ /* 0x000fe200078ec0ff */
[----:B------:R-:W0:Y:S03]  /*84f0*/  LDGDEPBAR ;  /* 0x00000000000079af */ /* 0x000e260000000000 */
[C---:B------:R-:W-:Y:S01]  /*8500*/  HMMA.16816.F32.BF16 R60, R12.reuse, R62, RZ ;  /* 0x0000003e0c3c723c */ /* 0x040fe200000418ff */
[----:B-1----:R-:W-:Y:S07]  /*8510*/  LDSM.16.M88.4 R72, [R2+0xd900] ;  /* 0x00d900000248783b */ /* 0x002fee0000000200 */
[C---:B------:R-:W-:Y:S08]  /*8520*/  HMMA.16816.F32.BF16 R56, R12.reuse, R68, RZ ;  /* 0x000000440c38723c */ /* 0x040ff000000418ff */
[----:B------:R-:W-:Y:S01]  /*8530*/  HMMA.16816.F32.BF16 R12, R12, R70, RZ ;  /* 0x000000460c0c723c */ /* 0x000fe200000418ff */
[----:B------:R-:W-:Y:S07]  /*8540*/  LDSM.16.M88.4 R68, [R0+0xd900] ;  /* 0x00d900000044783b */ /* 0x000fee0000000200 */
[C---:B------:R-:W-:Y:S08]  /*8550*/  HMMA.16816.F32.BF16 R28, R52.reuse, R48, R28 ;  /* 0x00000030341c723c */ /* 0x040ff0000004181c */
[C---:B------:R-:W-:Y:S01]  /*8560*/  HMMA.16816.F32.BF16 R24, R52.reuse, R50, R24 ;  /* 0x000000323418723c */ /* 0x040fe20000041818 */
[----:B------:R-:W1:Y:S07]  /*8570*/  LDSM.16.M88.4 R48, [R2+0xc900] ;  /* 0x00c900000230783b */ /* 0x000e6e0000000200 */
        /* <DEDUP_REMOVED lines=8> */
[----:B------:R-:W-:Y:S04]  /*8600*/  LDSM.16.M88.4 R12, [R187] ;  /* 0x00000000bb0c783b */ /* 0x000fe80000000200 */
[----:B------:R-:W4:Y:S03]  /*8610*/  LDSM.16.M88.4 R32, [R0+0xc900] ;  /* 0x00c900000020783b */ /* 0x000f260000000200 */
[C---:B--2---:R-:W-:Y:S08]  /*8620*/  HMMA.16816.F32.BF16 R28, R44.reuse, R8, R28 ;  /* 0x000000082c1c723c */ /* 0x044ff0000004181c */
[C---:B------:R-:W-:Y:S01]  /*8630*/  HMMA.16816.F32.BF16 R24, R44.reuse, R10, R24 ;  /* 0x0000000a2c18723c */ /* 0x040fe20000041818 */
[----:B------:R-:W2:Y:S07]  /*8640*/  LDSM.16.M88.4 R8, [R0+0xd100] ;  /* 0x00d100000008783b */ /* 0x000eae0000000200 */
[C---:B-1----:R-:W-:Y:S08]  /*8650*/  HMMA.16816.F32.BF16 R20, R44.reuse, R48, R20 ;  /* 0x000000302c14723c */ /* 0x042ff00000041814 */
[C---:B------:R-:W-:Y:S01]  /*8660*/  HMMA.16816.F32.BF16 R16, R44.reuse, R50, R16 ;  /* 0x000000322c10723c */ /* 0x040fe20000041810 */
[----:B------:R-:W-:Y:S07]  /*8670*/  LDSM.16.M88.4 R48, [R192+0xe100] ;  /* 0x00e10000c030783b */ /* 0x000fee0000000200 */
[C---:B----4-:R-:W-:Y:S08]  /*8680*/  HMMA.16816.F32.BF16 R64, R44.reuse, R36, R64 ;  /* 0x000000242c40723c */ /* 0x050ff00000041840 */
[C---:B------:R-:W-:Y:S01]  /*8690*/  HMMA.16816.F32.BF16 R60, R44.reuse, R38, R60 ;  /* 0x000000262c3c723c */ /* 0x040fe2000004183c */
[----:B------:R-:W1:Y:S07]  /*86a0*/  LDSM.16.M88.4 R36, [R194+0x4000] ;  /* 0x00400000c224783b */ /* 0x000e6e0000000200 */
[C---:B------:R-:W-:Y:S08]  /*86b0*/  HMMA.16816.F32.BF16 R56, R44.reuse, R72, R56 ;  /* 0x000000482c38723c */ /* 0x040ff00000041838 */
[----:B------:R-:W-:Y:S01]  /*86c0*/  HMMA.16816.F32.BF16 R52, R44, R74, R52 ;  /* 0x0000004a2c34723c */ /* 0x000fe20000041834 */
[----:B------:R-:W4:Y:S04]  /*86d0*/  LDSM.16.M88.4 R44, [R192+0xe900] ;  /* 0x00e90000c02c783b */ /* 0x000f280000000200 */
[----:B------:R-:W-:Y:S03]  /*86e0*/  LDSM.16.M88.4 R72, [R6+0xe900] ;  /* 0x00e900000648783b */ /* 0x000fe60000000200 */
[C---:B------:R-:W-:Y:S08]  /*86f0*/  HMMA.16816.F32.BF16 R20, R12.reuse, R32, R20 ;  /* 0x000000200c14723c */ /* 0x040ff00000041814 */
[C---:B------:R-:W-:Y:S01]  /*8700*/  HMMA.16816.F32.BF16 R16, R12.reuse, R34, R16 ;  /* 0x000000220c10723c */ /* 0x040fe20000041810 */
[----:B------:R-:W1:Y:S07]  /*8710*/  LDSM.16.M88.4 R32, [R192+0xf100] ;  /* 0x00f10000c020783b */ /* 0x000e6e0000000200 */
[C---:B------:R-:W-:Y:S08]  /*8720*/  HMMA.16816.F32.BF16 R28, R12.reuse, R40, R28 ;  /* 0x000000280c1c723c */ /* 0x040ff0000004181c */
[C---:B------:R-:W-:Y:S01]  /*8730*/  HMMA.16816.F32.BF16 R24, R12.reuse, R42, R24 ;  /* 0x0000002a0c18723c */ /* 0x040fe20000041818 */
[----:B------:R-:W3:Y:S07]  /*8740*/  LDSM.16.M88.4 R40, [R192+0xf900] ;  /* 0x00f90000c028783b */ /* 0x000eee0000000200 */
[C---:B--2---:R-:W-:Y:S08]  /*8750*/  HMMA.16816.F32.BF16 R64, R12.reuse, R8, R64 ;  /* 0x000000080c40723c */ /* 0x044ff00000041840 */
[C---:B------:R-:W-:Y:S01]  /*8760*/  HMMA.16816.F32.BF16 R60, R12.reuse, R10, R60 ;  /* 0x0000000a0c3c723c */ /* 0x040fe2000004183c */
[----:B------:R-:W2:Y:S07]  /*8770*/  LDSM.16.M88.4 R8, [R190+0x4000] ;  /* 0x00400000be08783b */ /* 0x000eae0000000200 */
[C---:B------:R-:W-:Y:S08]  /*8780*/  HMMA.16816.F32.BF16 R56, R12.reuse, R68, R56 ;  /* 0x000000440c38723c */ /* 0x040ff00000041838 */
[----:B------:R-:W-:Y:S01]  /*8790*/  HMMA.16816.F32.BF16 R52, R12, R70, R52 ;  /* 0x000000460c34723c */ /* 0x000fe20000041834 */
[----:B------:R-:W2:Y:S04]  /*87a0*/  LDSM.16.M88.4 R12, [R6+0xf100] ;  /* 0x00f10000060c783b */ /* 0x000ea80000000200 */
[----:B------:R-:W2:Y:S03]  /*87b0*/  LDSM.16.M88.4 R68, [R6+0xf900] ;  /* 0x00f900000644783b */ /* 0x000ea60000000200 */
[C---:B-1----:R-:W-:Y:S08]  /*87c0*/  HMMA.16816.F32.BF16 R28, R36.reuse, R48, R28 ;  /* 0x00000030241c723c */ /* 0x042ff0000004181c */
[C---:B------:R-:W-:Y:S01]  /*87d0*/  HMMA.16816.F32.BF16 R24, R36.reuse, R50, R24 ;  /* 0x000000322418723c */ /* 0x040fe20000041818 */
[----:B------:R-:W-:Y:S07]  /*87e0*/  LDSM.16.M88.4 R48, [R2+0xe100] ;  /* 0x00e100000230783b */ /* 0x000fee0000000200 */
[C---:B----4-:R-:W-:Y:S08]  /*87f0*/  HMMA.16816.F32.BF16 R20, R36.reuse, R44, R20 ;  /* 0x0000002c2414723c */ /* 0x050ff00000041814 */
[C---:B------:R-:W-:Y:S01]  /*8800*/  HMMA.16816.F32.BF16 R16, R36.reuse, R46, R16 ;  /* 0x0000002e2410723c */ /* 0x040fe20000041810 */
[----:B------:R-:W-:Y:S07]  /*8810*/  LDSM.16.M88.4 R44, [R2+0xe900] ;  /* 0x00e90000022c783b */ /* 0x000fee0000000200 */
[C---:B------:R-:W-:Y:S08]  /*8820*/  HMMA.16816.F32.BF16 R64, R36.reuse, R32, R64 ;  /* 0x000000202440723c */ /* 0x040ff00000041840 */
[C---:B------:R-:W-:Y:S01]  /*8830*/  HMMA.16816.F32.BF16 R60, R36.reuse, R34, R60 ;  /* 0x00000022243c723c */ /* 0x040fe2000004183c */
[----:B------:R-:W1:Y:S07]  /*8840*/  LDSM.16.M88.4 R32, [R188+0x4000] ;  /* 0x00400000bc20783b */ /* 0x000e6e0000000200 */
[C---:B---3--:R-:W-:Y:S08]  /*8850*/  HMMA.16816.F32.BF16 R56, R36.reuse, R40, R56 ;  /* 0x000000282438723c */ /* 0x048ff00000041838 */
[----:B------:R-:W-:Y:S01]  /*8860*/  HMMA.16816.F32.BF16 R52, R36, R42, R52 ;  /* 0x0000002a2434723c */ /* 0x000fe20000041834 */
[----:B------:R-:W3:Y:S04]  /*8870*/  LDSM.16.M88.4 R40, [R2+0xf100] ;  /* 0x00f100000228783b */ /* 0x000ee80000000200 */
[----:B------:R-:W4:Y:S03]  /*8880*/  LDSM.16.M88.4 R36, [R2+0xf900] ;  /* 0x00f900000224783b */ /* 0x000f260000000200 */
[C---:B--2---:R-:W-:Y:S08]  /*8890*/  HMMA.16816.F32.BF16 R28, R8.reuse, R76, R28 ;  /* 0x0000004c081c723c */ /* 0x044ff0000004181c */
[C---:B------:R-:W-:Y:S01]  /*88a0*/  HMMA.16816.F32.BF16 R24, R8.reuse, R78, R24 ;  /* 0x0000004e0818723c */ /* 0x040fe20000041818 */
[----:B------:R-:W-:Y:S07]  /*88b0*/  LDSM.16.M88.4 R76, [R187+0x4000] ;  /* 0x00400000bb4c783b */ /* 0x000fee0000000200 */
[C---:B------:R-:W-:Y:S08]  /*88c0*/  HMMA.16816.F32.BF16 R20, R8.reuse, R72, R20 ;  /* 0x000000480814723c */ /* 0x040ff00000041814 */
[C---:B------:R-:W-:Y:S01]  /*88d0*/  HMMA.16816.F32.BF16 R16, R8.reuse, R74, R16 ;  /* 0x0000004a0810723c */ /* 0x040fe20000041810 */
[----:B------:R-:W-:Y:S07]  /*88e0*/  LDSM.16.M88.4 R72, [R0+0xf100] ;  /* 0x00f100000048783b */ /* 0x000fee0000000200 */
[C---:B------:R-:W-:Y:S08]  /*88f0*/  HMMA.16816.F32.BF16 R64, R8.reuse, R12, R64 ;  /* 0x0000000c0840723c */ /* 0x040ff00000041840 */
        /* <DEDUP_REMOVED lines=9> */
[C---:B------:R-:W-:Y:S08]  /*8990*/  HMMA.16816.F32.BF16 R20, R32.reuse, R44, R20 ;  /* 0x0000002c2014723c */ /* 0x040ff00000041814 */
[C---:B------:R-:W-:Y:S01]  /*89a0*/  HMMA.16816.F32.BF16 R16, R32.reuse, R46, R16 ;  /* 0x0000002e2010723c */ /* 0x040fe20000041810 */
[----:B------:R-:W1:Y:S07]  /*89b0*/  LDSM.16.M88.4 R44, [R192+0x10100] ;  /* 0x01010000c02c783b */ /* 0x000e6e0000000200 */
[C---:B---3--:R-:W-:Y:S08]  /*89c0*/  HMMA.16816.F32.BF16 R64, R32.reuse, R40, R64 ;  /* 0x000000282040723c */ /* 0x048ff00000041840 */
[C---:B------:R-:W-:Y:S01]  /*89d0*/  HMMA.16816.F32.BF16 R60, R32.reuse, R42, R60 ;  /* 0x0000002a203c723c */ /* 0x040fe2000004183c */
[----:B------:R-:W3:Y:S07]  /*89e0*/  LDSM.16.M88.4 R40, [R192+0x10900] ;  /* 0x01090000c028783b */ /* 0x000eee0000000200 */
[C---:B----4-:R-:W-:Y:S08]  /*89f0*/  HMMA.16816.F32.BF16 R56, R32.reuse, R36, R56 ;  /* 0x000000242038723c */ /* 0x050ff00000041838 */
[----:B------:R-:W-:Y:S01]  /*8a00*/  HMMA.16816.F32.BF16 R52, R32, R38, R52 ;  /* 0x000000262034723c */ /* 0x000fe20000041834 */
[----:B------:R-:W4:Y:S04]  /*8a10*/  LDSM.16.M88.4 R36, [R192+0x11100] ;  /* 0x01110000c024783b */ /* 0x000f280000000200 */
[----:B------:R-:W1:Y:S03]  /*8a20*/  LDSM.16.M88.4 R32, [R192+0x11900] ;  /* 0x01190000c020783b */ /* 0x000e660000000200 */
        /* <DEDUP_REMOVED lines=15> */
[C---:B---3--:R-:W-:Y:S08]  /*8b20*/  HMMA.16816.F32.BF16 R20, R48.reuse, R40, R20 ;  /* 0x000000283014723c */ /* 0x048ff00000041814 */
[C---:B------:R-:W-:Y:S01]  /*8b30*/  HMMA.16816.F32.BF16 R68, R48.reuse, R42, R16 ;  /* 0x0000002a3044723c */ /* 0x040fe20000041810 */
[----:B------:R-:W-:Y:S04]  /*8b40*/  LDSM.16.M88.4 R40, [R188+0x8000] ;  /* 0x00800000bc28783b */ /* 0x000fe80000000200 */
[----:B------:R-:W-:Y:S03]  /*8b50*/  LDSM.16.M88.4 R16, [R2+0x10100] ;  /* 0x010100000210783b */ /* 0x000fe60000000200 */
[C---:B----4-:R-:W-:Y:S08]  /*8b60*/  HMMA.16816.F32.BF16 R64, R48.reuse, R36, R64 ;  /* 0x000000243040723c */ /* 0x050ff00000041840 */
[C---:B------:R-:W-:Y:S01]  /*8b70*/  HMMA.16816.F32.BF16 R60, R48.reuse, R38, R60 ;  /* 0x00000026303c723c */ /* 0x040fe2000004183c */
[----:B------:R-:W-:Y:S07]  /*8b80*/  LDSM.16.M88.4 R36, [R0+0x10100] ;  /* 0x010100000024783b */ /* 0x000fee0000000200 */
[C---:B------:R-:W-:Y:S08]  /*8b90*/  HMMA.16816.F32.BF16 R56, R48.reuse, R32, R56 ;  /* 0x000000203038723c */ /* 0x040ff00000041838 */
[----:B------:R-:W-:Y:S01]  /*8ba0*/  HMMA.16816.F32.BF16 R52, R48, R34, R52 ;  /* 0x000000223034723c */ /* 0x000fe20000041834 */
[----:B------:R-:W2:Y:S04]  /*8bb0*/  LDSM.16.M88.4 R48, [R2+0x10900] ;  /* 0x010900000230783b */ /* 0x000ea80000000200 */
[----:B------:R-:W-:Y:S03]  /*8bc0*/  LDSM.16.M88.4 R32, [R187+0x8000] ;  /* 0x00800000bb20783b */ /* 0x000fe60000000200 */
[C---:B-1----:R-:W-:Y:S08]  /*8bd0*/  HMMA.16816.F32.BF16 R20, R12.reuse, R44, R20 ;  /* 0x0000002c0c14723c */ /* 0x042ff00000041814 */
[C---:B------:R-:W-:Y:S01]  /*8be0*/  HMMA.16816.F32.BF16 R68, R12.reuse, R46, R68 ;  /* 0x0000002e0c44723c */ /* 0x040fe20000041844 */
[----:B------:R-:W-:Y:S07]  /*8bf0*/  LDSM.16.M88.4 R44, [R2+0x11100] ;  /* 0x01110000022c783b */ /* 0x000fee0000000200 */
[C---:B------:R-:W-:Y:S08]  /*8c00*/  HMMA.16816.F32.BF16 R28, R12.reuse, R8, R28 ;  /* 0x000000080c1c723c */ /* 0x040ff0000004181c */
[C---:B------:R-:W-:Y:S01]  /*8c10*/  HMMA.16816.F32.BF16 R24, R12.reuse, R10, R24 ;  /* 0x0000000a0c18723c */ /* 0x040fe20000041818 */
[----:B------:R-:W1:Y:S07]  /*8c20*/  LDSM.16.M88.4 R8, [R0+0x10900] ;  /* 0x010900000008783b */ /* 0x000e6e0000000200 */
[----:B------:R-:W-:Y:S08]  /*8c30*/  HMMA.16816.F32.BF16 R64, R12, R72, R64 ;  /* 0x000000480c40723c */ /* 0x000ff00000041840 */
[----:B--2---:R-:W-:Y:S08]  /*8c40*/  HMMA.16816.F32.BF16 R20, R40, R48, R20 ;  /* 0x000000302814723c */ /* 0x004ff00000041814 */
[C---:B------:R-:W-:Y:S08]  /*8c50*/  HMMA.16816.F32.BF16 R60, R12.reuse, R74, R60 ;  /* 0x0000004a0c3c723c */ /* 0x040ff0000004183c */
[C---:B------:R-:W-:Y:S08]  /*8c60*/  HMMA.16816.F32.BF16 R56, R12.reuse, R76, R56 ;  /* 0x0000004c0c38723c */ /* 0x040ff00000041838 */
[----:B------:R-:W-:Y:S01]  /*8c70*/  HMMA.16816.F32.BF16 R52, R12, R78, R52 ;  /* 0x0000004e0c34723c */ /* 0x000fe20000041834 */
[----:B------:R-:W2:Y:S07]  /*8c80*/  LDSM.16.M88.4 R12, [R2+0x11900] ;  /* 0x01190000020c783b */ /* 0x000eae0000000200 */
[C---:B------:R-:W-:Y:S08]  /*8c90*/  HMMA.16816.F32.BF16 R68, R40.reuse, R50, R68 ;  /* 0x000000322844723c */ /* 0x040ff00000041844 */
[C---:B------:R-:W-:Y:S08]  /*8ca0*/  HMMA.16816.F32.BF16 R28, R40.reuse, R16, R28 ;  /* 0x00000010281c723c */ /* 0x040ff0000004181c */
[----:B------:R-:W-:Y:S01]  /*8cb0*/  HMMA.16816.F32.BF16 R24, R40, R18, R24 ;  /* 0x000000122818723c */ /* 0x000fe20000041818 */
[----:B------:R-:W3:Y:S07]  /*8cc0*/  LDSM.16.M88.4 R16, [R0+0x11100] ;  /* 0x011100000010783b */ /* 0x000eee0000000200 */
[C---:B-1----:R-:W-:Y:S08]  /*8cd0*/  HMMA.16816.F32.BF16 R20, R32.reuse, R8, R20 ;  /* 0x000000082014723c */ /* 0x042ff00000041814 */
[C---:B------:R-:W-:Y:S01]  /*8ce0*/  HMMA.16816.F32.BF16 R68, R32.reuse, R10, R68 ;  /* 0x0000000a2044723c */ /* 0x040fe20000041844 */
[----:B------:R-:W1:Y:S07]  /*8cf0*/  LDSM.16.M88.4 R8, [R0+0x11900] ;  /* 0x011900000008783b */ /* 0x000e6e0000000200 */
[----:B------:R-:W-:Y:S08]  /*8d00*/  HMMA.16816.F32.BF16 R28, R32, R36, R28 ;  /* 0x00000024201c723c */ /* 0x000ff0000004181c */
[C---:B------:R-:W-:Y:S08]  /*8d10*/  HMMA.16816.F32.BF16 R60, R40.reuse, R46, R60 ;  /* 0x0000002e283c723c */ /* 0x040ff0000004183c */
[C---:B------:R-:W-:Y:S08]  /*8d20*/  HMMA.16816.F32.BF16 R64, R40.reuse, R44, R64 ;  /* 0x0000002c2840723c */ /* 0x040ff00000041840 */
[----:B--2---:R-:W-:Y:S01]  /*8d30*/  HMMA.16816.F32.BF16 R56, R40, R12, R56 ;  /* 0x0000000c2838723c */ /* 0x004fe20000041838 */
[----:B------:R-:W-:-:S06]  /*8d40*/  FMUL.FTZ R30, R30, c[0x0][0x320] ;  /* 0x0000c8001e1e7a20 */ /* 0x000fcc0000410000 */
[----:B------:R-:W-:Y:S01]  /*8d50*/  FMUL.FTZ R13, R20, c[0x0][0x320] ;  /* 0x0000c800140d7a20 */ /* 0x000fe20000410000 */
[----:B-----5:R-:W-:Y:S01]  /*8d60*/  SHF.R.S32.HI R20, RZ, 0x1f, R81 ;  /* 0x0000001fff147819 */ /* 0x020fe20000011451 */
[----:B---3--:R-:W-:Y:S01]  /*8d70*/  HMMA.16816.F32.BF16 R60, R32, R18, R60 ;  /* 0x00000012203c723c */ /* 0x008fe2000004183c */
[----:B------:R2:W3:Y:S06]  /*8d80*/  MUFU.TANH R2, R30 ;  /* 0x0000001e00027308 */ /* 0x0004ec0000002400 */
[CC--:B------:R-:W-:Y:S01]  /*8d90*/  LEA.HI R18, R20.reuse, R81.reuse, RZ, 0x2 ;  /* 0x0000005114127211 */ /* 0x0c0fe200078f10ff */
[----:B------:R-:W-:Y:S07]  /*8da0*/  HMMA.16816.F32.BF16 R52, R40, R14, R52 ;  /* 0x0000000e2834723c */ /* 0x000fee0000041834 */
[----:B------:R-:W-:-:S02]  /*8db0*/  LEA.HI R15, R20, R81, RZ, 0x5 ;  /* 0x00000051140f7211 */ /* 0x000fc400078f28ff */
[----:B------:R-:W-:Y:S02]  /*8dc0*/  LOP3.LUT R20, R18, 0xfffffffc, RZ, 0xc0, !PT ;  /* 0xfffffffc12147812 */ /* 0x000fe400078ec0ff */
[----:B--2---:R-:W-:Y:S01]  /*8dd0*/  LOP3.LUT R30, R15, 0xffffffe0, RZ, 0xc0, !PT ;  /* 0xffffffe00f1e7812 */ /* 0x004fe200078ec0ff */
[----:B------:R-:W-:Y:S07]  /*8de0*/  HMMA.16816.F32.BF16 R64, R32, R16, R64 ;  /* 0x000000102040723c */ /* 0x000fee0000041840 */
[----:B------:R-:W-:-:S02]  /*8df0*/  SHF.R.S32.HI R16, RZ, 0x5, R15 ;  /* 0x00000005ff107819 */ /* 0x000fc4000001140f */
[----:B------:R-:W-:Y:S02]  /*8e00*/  SHF.R.S32.HI R17, RZ, 0x1f, R15 ;  /* 0x0000001fff117819 */ /* 0x000fe4000001140f */
[C---:B------:R-:W-:Y:S01]  /*8e10*/  IADD3 R15, R81.reuse, -R30, RZ ;  /* 0x8000001e510f7210 */ /* 0x040fe20007ffe0ff */
[----:B------:R-:W-:Y:S01]  /*8e20*/  IMAD.IADD R81, R81, 0x1, -R20 ;  /* 0x0000000151517824 */ /* 0x000fe200078e0a14 */
[----:B-1----:R-:W-:Y:S01]  /*8e30*/  HMMA.16816.F32.BF16 R56, R32, R8, R56 ;  /* 0x000000082038723c */ /* 0x002fe20000041838 */
[----:B------:R-:W-:Y:S02]  /*8e40*/  LEA.HI R17, R17, R16, RZ, 0x3 ;  /* 0x0000001011117211 */ /* 0x000fe400078f18ff */
[----:B------:R-:W-:-:S04]  /*8e50*/  SHF.R.S32.HI R20, RZ, 0x1f, R15 ;  /* 0x0000001fff147819 */ /* 0x000fc8000001140f */
[----:B------:R-:W-:Y:S02]  /*8e60*/  LEA.HI R8, R81, R81, RZ, 0x1 ;  /* 0x0000005151087211 */ /* 0x000fe400078f08ff */
[----:B------:R-:W-:Y:S02]  /*8e70*/  LOP3.LUT R17, R17, 0xffffff8, RZ, 0xc0, !PT ;  /* 0x0ffffff811117812 */ /* 0x000fe400078ec0ff */
[----:B------:R-:W-:Y:S02]  /*8e80*/  LOP3.LUT R8, R8, 0x1ffffffe, RZ, 0xc0, !PT ;  /* 0x1ffffffe08087812 */ /* 0x000fe400078ec0ff */
[----:B------:R-:W-:Y:S01]  /*8e90*/  LEA.HI R9, R20, R15, RZ, 0x2 ;  /* 0x0000000f14097211 */ /* 0x000fe200078f10ff */
[----:B------:R-:W-:Y:S01]  /*8ea0*/  IMAD.IADD R218, R16, 0x1, -R17 ;  /* 0x0000000110da7824 */ /* 0x000fe200078e0a11 */
[----:B------:R-:W-:Y:S01]  /*8eb0*/  ISETP.NE.AND P0, PT, R225, 0x1, PT ;  /* 0x00000001e100780c */ /* 0x000fe20003f05270 */
[----:B------:R-:W-:Y:S01]  /*8ec0*/  IMAD.IADD R209, R81, 0x1, -R8 ;  /* 0x0000000151d17824 */ /* 0x000fe200078e0a08 */
[----:B------:R-:W-:-:S02]  /*8ed0*/  SHF.R.S32.HI R220, RZ, 0x2, R9 ;  /* 0x00000002ffdc7819 */ /* 0x000fc40000011409 */
[----:B------:R-:W-:Y:S01]  /*8ee0*/  SHF.L.U32 R218, R218, 0x4, RZ ;  /* 0x00000004dada7819 */ /* 0x000fe200000006ff */
[----:B------:R-:W-:Y:S02]  /*8ef0*/  IMAD.SHL.U32 R209, R209, 0x8, RZ ;  /* 0x00000008d1d17824 */ /* 0x000fe400078e00ff */
[----:B------:R-:W-:Y:S01]  /*8f00*/  IMAD R5, R5, 0x80, R220 ;  /* 0x0000008005057824 */ /* 0x000fe200078e02dc */
[----:B------:R-:W-:Y:S04]  /*8f10*/  HMMA.16816.F32.BF16 R24, R32, R38, R24 ;  /* 0x000000262018723c */ /* 0x000fe80000041818 */
[----:B------:R-:W-:-:S04]  /*8f20*/  IADD3 R8, R209, R5, R218 ;  /* 0x00000005d1087210 */ /* 0x000fc80007ffe0da */
[----:B------:R-:W-:Y:S01]  /*8f30*/  HMMA.16816.F32.BF16 R52, R32, R10, R52 ;  /* 0x0000000a2034723c */ /* 0x000fe20000041834 */
[----:B------:R-:W-:-:S05]  /*8f40*/  @P0 IMAD.HI.U32 R5, R8, c[0x0][0x2c8], RZ ;  /* 0x0000b20008050a27 */ /* 0x000fca00078e00ff */
[----:B------:R-:W-:Y:S02]  /*8f50*/  @P0 SHF.R.U32.HI R8, RZ, c[0x0][0x2cc], R5 ;  /* 0x0000b300ff080a19 */ /* 0x000fe40000011605 */
[----:B------:R-:W-:-:S03]  /*8f60*/  LOP3.LUT R10, R9, 0x7ffffffc, RZ, 0xc0, !PT ;  /* 0x7ffffffc090a7812 */ /* 0x000fc600078ec0ff */
[----:B------:R-:W1:Y:S01]  /*8f70*/  SHFL.IDX PT, R5, R8, RZ, 0x1c1f ;  /* 0x001c1fff08057589 */ /* 0x000e6200000e0000 */
[----:B------:R-:W-:Y:S01]  /*8f80*/  IADD3 R219, R15, -R10, RZ ;  /* 0x8000000a0fdb7210 */ /* 0x000fe20007ffe0ff */
[----:B------:R-:W-:Y:S02]  /*8f90*/  FMUL.FTZ R6, R28, c[0x0][0x320] ;  /* 0x0000c8001c067a20 */ /* 0x000fe40000410000 */
[----:B------:R-:W-:Y:S02]  /*8fa0*/  FMUL.FTZ R28, R29, c[0x0][0x320] ;  /* 0x0000c8001d1c7a20 */ /* 0x000fe40000410000 */
[----:B------:R-:W-:Y:S02]  /*8fb0*/  FMUL.FTZ R24, R24, c[0x0][0x320] ;  /* 0x0000c80018187a20 */ /* 0x000fe40000410000 */
[----:B------:R-:W-:Y:S02]  /*8fc0*/  FMUL.FTZ R12, R25, c[0x0][0x320] ;  /* 0x0000c800190c7a20 */ /* 0x000fe40000410000 */
[----:B------:R-:W-:-:S02]  /*8fd0*/  FMUL.FTZ R14, R68, c[0x0][0x320] ;  /* 0x0000c800440e7a20 */ /* 0x000fc40000410000 */
[----:B------:R-:W-:Y:S01]  /*8fe0*/  FMUL.FTZ R18, R69, c[0x0][0x320] ;  /* 0x0000c80045127a20 */ /* 0x000fe20000410000 */
[----:B------:R-:W-:Y:S01]  /*8ff0*/  IADD3 R10, R199, 0x1, -R82 ;  /* 0x00000001c70a7810 */ /* 0x000fe20007ffe852 */
[----:B------:R-:W-:Y:S01]  /*9000*/  IMAD.SHL.U32 R219, R219, 0x2, RZ ;  /* 0x00000002dbdb7824 */ /* 0x000fe200078e00ff */
[----:B------:R-:W-:Y:S01]  /*9010*/  ISETP.GE.AND P4, PT, R224, 0x1, PT ;  /* 0x00000001e000780c */ /* 0x000fe20003f86270 */
[----:B------:R-:W-:Y:S02]  /*9020*/  FMUL.FTZ R60, R60, c[0x0][0x320] ;  /* 0x0000c8003c3c7a20 */ /* 0x000fe40000410000 */
[----:B------:R-:W-:Y:S02]  /*9030*/  FMUL.FTZ R61, R61, c[0x0][0x320] ;  /* 0x0000c8003d3d7a20 */ /* 0x000fe40000410000 */
[----:B------:R-:W-:Y:S02]  /*9040*/  FMUL.FTZ R65, R65, c[0x0][0x320] ;  /* 0x0000c80041417a20 */ /* 0x000fe40000410000 */
[----:B------:R-:W-:-:S02]  /*9050*/  FMUL.FTZ R64, R64, c[0x0][0x320] ;  /* 0x0000c80040407a20 */ /* 0x000fc40000410000 */
[----:B------:R-:W-:Y:S02]  /*9060*/  FMUL.FTZ R56, R56, c[0x0][0x320] ;  /* 0x0000c80038387a20 */ /* 0x000fe40000410000 */
[----:B------:R-:W-:Y:S02]  /*9070*/  FMUL.FTZ R57, R57, c[0x0][0x320] ;  /* 0x0000c80039397a20 */ /* 0x000fe40000410000 */
[----:B------:R-:W-:Y:S02]  /*9080*/  FMUL.FTZ R52, R52, c[0x0][0x320] ;  /* 0x0000c80034347a20 */ /* 0x000fe40000410000 */
[----:B------:R-:W-:Y:S01]  /*9090*/  FMUL.FTZ R53, R53, c[0x0][0x320] ;  /* 0x0000c80035357a20 */ /* 0x000fe20000410000 */
[----:B------:R-:W2:Y:S01]  /*90a0*/  MUFU.TANH R6, R6 ;  /* 0x0000000600067308 */ /* 0x000ea20000002400 */
[----:B------:R-:W-:Y:S01]  /*90b0*/  IADD3 R10, -R206, R10, -R219 ;  /* 0x0000000ace0a7210 */ /* 0x000fe20007ffe9db */
[----:B------:R-:W-:Y:S01]  /*90c0*/  ULOP3.LUT UR4, URZ, UR4, URZ, 0x33, !UPT ;  /* 0x000000043f047292 */ /* 0x000fe2000f8e333f */
[----:B------:R-:W-:Y:S01]  /*90d0*/  FMUL.FTZ R21, R21, c[0x0][0x320] ;  /* 0x0000c80015157a20 */ /* 0x000fe20000410000 */
[----:B------:R-:W-:-:S04]  /*90e0*/  @P0 LOP3.LUT R226, R226, 0x2, RZ, 0xfc, !PT ;  /* 0x00000002e2e20812 */ /* 0x000fc800078efcff */
[----:B------:R-:W4:Y:S01]  /*90f0*/  MUFU.TANH R28, R28 ;  /* 0x0000001c001c7308 */ /* 0x000f220000002400 */
[----:B------:R-:W-:-:S07]  /*9100*/  IADD3 R20, R10, c[0x0][0x328], RZ ;  /* 0x0000ca000a147a10 */ /* 0x000fce0007ffe0ff */
[----:B------:R-:W1:Y:S01]  /*9110*/  MUFU.TANH R24, R24 ;  /* 0x0000001800187308 */ /* 0x000e620000002400 */
[----:B------:R-:W-:-:S07]  /*9120*/  IADD3 R10, R10, UR4, RZ ;  /* 0x000000040a0a7c10 */ /* 0x000fce000fffe0ff */
[----:B------:R-:W1:Y:S08]  /*9130*/  MUFU.TANH R12, R12 ;  /* 0x0000000c000c7308 */ /* 0x000e700000002400 */
        /* <DEDUP_REMOVED lines=9> */
[----:B------:R-:W2:Y:S08]  /*91d0*/  MUFU.TANH R139, R52 ;  /* 0x00000034008b7308 */ /* 0x000eb00000002400 */
[----:B------:R-:W2:Y:S01]  /*91e0*/  MUFU.TANH R137, R53 ;  /* 0x0000003500897308 */ /* 0x000ea20000002400 */
[----:B-1----:R-:W-:-:S02]  /*91f0*/  IADD3 R16, R20, R5, RZ ;  /* 0x0000000514107210 */ /* 0x002fc40007ffe0ff */
[----:B------:R-:W-:-:S05]  /*9200*/  LOP3.LUT R226, R226, 0xfffffffb, RZ, 0xc0, !PT ;  /* 0xfffffffbe2e27812 */ /* 0x000fca00078ec0ff */
[----:B------:R1:W1:Y:S01]  /*9210*/  MUFU.TANH R0, R21 ;  /* 0x0000001500007308 */ /* 0x0002620000002400 */
[----:B------:R-:W-:Y:S01]  /*9220*/  @P4 LOP3.LUT R226, R226, 0x4, RZ, 0xfc, !PT ;  /* 0x00000004e2e24812 */ /* 0x000fe200078efcff */
[----:B------:R-:W-:Y:S01]  /*9230*/  IMAD.IADD R25, R10, 0x1, R5 ;  /* 0x000000010a197824 */ /* 0x000fe200078e0205 */
[----:B-1----:R-:W-:-:S04]  /*9240*/  IADD3 R21, -R219, R199, -R82 ;  /* 0x000000c7db157210 */ /* 0x002fc80007ffe952 */
[----:B------:R-:W-:Y:S01]  /*9250*/  IMNMX R29, R21, R16, PT ;  /* 0x00000010151d7217 */ /* 0x000fe20003800200 */
[----:B------:R-:W-:Y:S05]  /*9260*/  @!P4 BRA `(.L_x_991) ;  /* 0x000001300000c947 */ /* 0x000fea0003800000 */
[----:B--234-:R-:W-:Y:S01]  /*9270*/  IADD3 R9, -R206, R199, R5 ;  /* 0x000000c7ce097210 */ /* 0x01cfe20007ffe105 */
[----:B------:R-:W-:Y:S03]  /*9280*/  BSSY B0, `(.L_x_992) ;  /* 0x000000c000007945 */ /* 0x000fe60003800000 */
        /* <DEDUP_REMOVED lines=8> */
.L_x_993:
[----:B------:R-:W-:-:S13]  /*9310*/  ISETP.NE.AND P0, PT, R224, 0x1, PT ;  /* 0x00000001e000780c */ /* 0x000fda0003f05270 */
[----:B------:R-:W-:-:S05]  /*9320*/  @P0 IMAD.HI.U32 R5, R9, c[0x0][0x330], RZ ;  /* 0x0000cc0009050a27 */ /* 0x000fca00078e00ff */
[----:B------:R-:W-:Y:S02]  /*9330*/  @P0 SHF.R.U32.HI R9, RZ, c[0x0][0x334], R5 ;  /* 0x0000cd00ff090a19 */ /* 0x000fe40000011605 */
.L_x_994:
[----:B------:R-:W-:Y:S05]  /*9340*/  BSYNC B0 ;  /* 0x0000000000007941 */ /* 0x000fea0003800000 */
.L_x_992:
[----:B------:R-:W-:-:S04]  /*9350*/  IMAD R30, R9, c[0x0][0x32c], -R82 ;  /* 0x0000cb00091e7a24 */ /* 0x000fc800078e0a52 */
[----:B------:R-:W-:-:S05]  /*9360*/  IMAD.IADD R30, R30, 0x1, -R219 ;  /* 0x000000011e1e7824 */ /* 0x000fca00078e0adb */
[----:B------:R-:W-:Y:S02]  /*9370*/  IADD3 R16, R30, c[0x0][0x32c], RZ ;  /* 0x0000cb001e107a10 */ /* 0x000fe40007ffe0ff */
[----:B------:R-:W-:Y:S02]  /*9380*/  IMNMX R25, R25, R30, !PT ;  /* 0x0000001e19197217 */ /* 0x000fe40007800200 */
[----:B------:R-:W-:Y:S02]  /*9390*/  IMNMX R29, R29, R16, PT ;  /* 0x000000101d1d7217 */ /* 0x000fe40003800200 */
.L_x_991:
[----:B--234-:R-:W-:Y:S01]  /*93a0*/  ISETP.GT.AND P2, PT, R141, RZ, PT ;  /* 0x000000ff8d00720c */ /* 0x01cfe20003f44270 */
[----:B------:R-:W-:Y:S02]  /*93b0*/  FMUL.FTZ R27, R27, c[0x0][0x320] ;  /* 0x0000c8001b1b7a20 */ /* 0x000fe40000410000 */
[----:B------:R-:W-:Y:S01]  /*93c0*/  FMUL.FTZ R58, R58, c[0x0][0x320] ;  /* 0x0000c8003a3a7a20 */ /* 0x000fe20000410000 */
[----:B------:R-:W-:Y:S01]  /*93d0*/  ISETP.GT.AND P0, PT, R25, RZ, P2 ;  /* 0x000000ff1900720c */ /* 0x000fe20001704270 */
[----:B------:R-:W-:Y:S01]  /*93e0*/  FMUL.FTZ R59, R59, c[0x0][0x320] ;  /* 0x0000c8003b3b7a20 */ /* 0x000fe20000410000 */
[----:B------:R1:W2:Y:S01]  /*93f0*/  MUFU.TANH R152, R27 ;  /* 0x0000001b00987308 */ /* 0x0002a20000002400 */
[----:B------:R-:W-:Y:S01]  /*9400*/  FMUL.FTZ R54, R54, c[0x0][0x320] ;  /* 0x0000c80036367a20 */ /* 0x000fe20000410000 */
[----:B------:R-:W-:Y:S01]  /*9410*/  ISETP.LT.OR P0, PT, R29, 0x1, P0 ;  /* 0x000000011d00780c */ /* 0x000fe20000701670 */
[----:B------:R-:W-:-:S02]  /*9420*/  FMUL.FTZ R55, R55, c[0x0][0x320] ;  /* 0x0000c80037377a20 */ /* 0x000fc40000410000 */
[----:B------:R-:W-:Y:S01]  /*9430*/  FMUL.FTZ R66, R66, c[0x0][0x320] ;  /* 0x0000c80042427a20 */ /* 0x000fe20000410000 */
[----:B------:R-:W-:Y:S01]  /*9440*/  FSEL R16, R6, -INF , !P0 ;  /* 0xff80000006107808 */ /* 0x000fe20004000000 */
[----:B------:R-:W-:Y:S01]  /*9450*/  FMUL.FTZ R6, R26, c[0x0][0x320] ;  /* 0x0000c8001a067a20 */ /* 0x000fe20000410000 */
[----:B------:R-:W-:Y:S01]  /*9460*/  ISETP.GT.AND P0, PT, R25, 0x1, P2 ;  /* 0x000000011900780c */ /* 0x000fe20001704270 */
[----:B------:R-:W-:Y:S01]  /*9470*/  FMUL.FTZ R67, R67, c[0x0][0x320] ;  /* 0x0000c80043437a20 */ /* 0x000fe20000410000 */
[----:B------:R1:W3:Y:S01]  /*9480*/  MUFU.TANH R176, R58 ;  /* 0x0000003a00b07308 */ /* 0x0002e20000002400 */
[----:B------:R-:W-:Y:S01]  /*9490*/  FMUL.FTZ R62, R62, c[0x0][0x320] ;  /* 0x0000c8003e3e7a20 */ /* 0x000fe20000410000 */
[----:B------:R-:W-:Y:S01]  /*94a0*/  ISETP.LT.OR P0, PT, R29, 0x2, P0 ;  /* 0x000000021d00780c */ /* 0x000fe20000701670 */
[----:B------:R-:W-:-:S03]  /*94b0*/  FMUL.FTZ R63, R63, c[0x0][0x320] ;  /* 0x0000c8003f3f7a20 */ /* 0x000fc60000410000 */
[----:B------:R-:W-:Y:S02]  /*94c0*/  FSEL R19, R28, -INF , !P0 ;  /* 0xff8000001c137808 */ /* 0x000fe40004000000 */
[----:B------:R-:W-:Y:S01]  /*94d0*/  ISETP.GT.AND P0, PT, R25, 0x8, P2 ;  /* 0x000000081900780c */ /* 0x000fe20001704270 */
[----:B------:R1:W4:Y:S03]  /*94e0*/  MUFU.TANH R138, R59 ;  /* 0x0000003b008a7308 */ /* 0x0003260000002400 */
[----:B------:R-:W-:-:S04]  /*94f0*/  ISETP.LT.OR P0, PT, R29, 0x9, P0 ;  /* 0x000000091d00780c */ /* 0x000fc80000701670 */
[----:B------:R-:W-:Y:S01]  /*9500*/  FSEL R17, R24, -INF , !P0 ;  /* 0xff80000018117808 */ /* 0x000fe20004000000 */
[----:B------:R-:W-:Y:S01]  /*9510*/  FMUL.FTZ R24, R70, c[0x0][0x320] ;  /* 0x0000c80046187a20 */ /* 0x000fe20000410000 */
[----:B------:R-:W-:Y:S01]  /*9520*/  ISETP.GT.AND P0, PT, R25, 0x9, P2 ;  /* 0x000000091900780c */ /* 0x000fe20001704270 */
[----:B------:R1:W1:Y:S03]  /*9530*/  MUFU.TANH R136, R54 ;  /* 0x0000003600887308 */ /* 0x0002660000002400 */
[----:B------:R-:W-:-:S04]  /*9540*/  ISETP.LT.OR P0, PT, R29, 0xa, P0 ;  /* 0x0000000a1d00780c */ /* 0x000fc80000701670 */
[----:B------:R-:W-:Y:S01]  /*9550*/  FSEL R15, R12, -INF , !P0 ;  /* 0xff8000000c0f7808 */ /* 0x000fe20004000000 */
[----:B------:R-:W-:Y:S01]  /*9560*/  FMUL.FTZ R12, R23, c[0x0][0x320] ;  /* 0x0000c800170c7a20 */ /* 0x000fe20000410000 */
[----:B------:R-:W-:Y:S01]  /*9570*/  ISETP.GT.AND P0, PT, R25, 0x10, P2 ;  /* 0x000000101900780c */ /* 0x000fe20001704270 */
[----:B------:R-:W1:Y:S03]  /*9580*/  MUFU.TANH R24, R24 ;  /* 0x0000001800187308 */ /* 0x000e660000002400 */
[----:B------:R-:W-:-:S04]  /*9590*/  ISETP.LT.OR P0, PT, R29, 0x11, P0 ;  /* 0x000000111d00780c */ /* 0x000fc80000701670 */
[----:B------:R-:W-:Y:S01]  /*95a0*/  FSEL R13, R13, -INF , !P0 ;  /* 0xff8000000d0d7808 */ /* 0x000fe20004000000 */
[----:B------:R1:W1:Y:S01]  /*95b0*/  MUFU.TANH R170, R55 ;  /* 0x0000003700aa7308 */ /* 0x0002620000002400 */
[----:B------:R-:W-:-:S04]  /*95c0*/  ISETP.GT.AND P0, PT, R25, 0x11, P2 ;  /* 0x000000111900780c */ /* 0x000fc80001704270 */
[----:B------:R-:W-:-:S03]  /*95d0*/  ISETP.LT.OR P0, PT, R29, 0x12, P0 ;  /* 0x000000121d00780c */ /* 0x000fc60000701670 */
[----:B------:R-:W1:Y:S01]  /*95e0*/  MUFU.TANH R6, R6 ;  /* 0x0000000600067308 */ /* 0x000e620000002400 */
[----:B------:R-:W-:Y:S01]  /*95f0*/  FSEL R11, R0, -INF , !P0 ;  /* 0xff800000000b7808 */ /* 0x000fe20004000000 */
[----:B------:R-:W-:Y:S01]  /*9600*/  FMUL.FTZ R0, R71, c[0x0][0x320] ;  /* 0x0000c80047007a20 */ /* 0x000fe20000410000 */
[----:B------:R-:W-:-:S04]  /*9610*/  ISETP.GT.AND P0, PT, R25, 0x18, P2 ;  /* 0x000000181900780c */ /* 0x000fc80001704270 */
[----:B------:R-:W-:Y:S01]  /*9620*/  ISETP.LT.OR P0, PT, R29, 0x19, P0 ;  /* 0x000000191d00780c */ /* 0x000fe20000701670 */
[----:B------:R-:W1:Y:S03]  /*9630*/  MUFU.TANH R0, R0 ;  /* 0x0000000000007308 */ /* 0x000e660000002400 */
[----:B------:R-:W-:Y:S01]  /*9640*/  FSEL R5, R14, -INF , !P0 ;  /* 0xff8000000e057808 */ /* 0x000fe20004000000 */
[----:B------:R-:W-:Y:S01]  /*9650*/  FMUL.FTZ R14, R22, c[0x0][0x320] ;  /* 0x0000c800160e7a20 */ /* 0x000fe20000410000 */
[----:B------:R-:W-:-:S03]  /*9660*/  ISETP.GT.AND P0, PT, R25, 0x19, P2 ;  /* 0x000000191900780c */ /* 0x000fc60001704270 */
[----:B------:R1:W1:Y:S01]  /*9670*/  MUFU.TANH R196, R66 ;  /* 0x0000004200c47308 */ /* 0x0002620000002400 */
        /* <DEDUP_REMOVED lines=10> */
[----:B------:R-:W1:Y:S01]  /*9720*/  MUFU.TANH R14, R14 ;  /* 0x0000000e000e7308 */ /* 0x000e620000002400 */
[----:B------:R-:W-:Y:S02]  /*9730*/  FSEL R173, R173, -INF , !P0 ;  /* 0xff800000adad7808 */ /* 0x000fe40004000000 */
[----:B------:R-:W-:-:S04]  /*9740*/  ISETP.GT.AND P0, PT, R25, 0x28, P2 ;  /* 0x000000281900780c */ /* 0x000fc80001704270 */
[----:B------:R-:W-:Y:S01]  /*9750*/  ISETP.LT.OR P0, PT, R29, 0x29, P0 ;  /* 0x000000291d00780c */ /* 0x000fe20000701670 */
[----:B------:R-:W1:Y:S03]  /*9760*/  MUFU.TANH R12, R12 ;  /* 0x0000000c000c7308 */ /* 0x000e660000002400 */
[----:B------:R-:W-:Y:S02]  /*9770*/  FSEL R171, R171, -INF , !P0 ;  /* 0xff800000abab7808 */ /* 0x000fe40004000000 */
[----:B------:R-:W-:-:S03]  /*9780*/  ISETP.GT.AND P0, PT, R25, 0x29, P2 ;  /* 0x000000291900780c */ /* 0x000fc60001704270 */
[----:B------:R1:W1:Y:S01]  /*9790*/  MUFU.TANH R182, R62 ;  /* 0x0000003e00b67308 */ /* 0x0002620000002400 */
[----:B------:R-:W-:-:S04]  /*97a0*/  ISETP.LT.OR P0, PT, R29, 0x2a, P0 ;  /* 0x0000002a1d00780c */ /* 0x000fc80000701670 */
[----:B------:R-:W-:Y:S02]  /*97b0*/  FSEL R167, R167, -INF , !P0 ;  /* 0xff800000a7a77808 */ /* 0x000fe40004000000 */
[----:B------:R-:W-:Y:S01]  /*97c0*/  ISETP.GT.AND P0, PT, R25, 0x30, P2 ;  /* 0x000000301900780c */ /* 0x000fe20001704270 */
[----:B------:R1:W1:Y:S03]  /*97d0*/  MUFU.TANH R178, R63 ;  /* 0x0000003f00b27308 */ /* 0x0002660000002400 */
        /* <DEDUP_REMOVED lines=9> */
[----:B------:R-:W5:Y:S02]  /*9870*/  SHFL.IDX PT, R25, R8, 0x1, 0x1c1f ;  /* 0x003c1f0008197f89 */ /* 0x000f6400000e0000 */
[----:B------:R-:W-:-:S04]  /*9880*/  ISETP.LT.OR P0, PT, R29, 0x3a, P0 ;  /* 0x0000003a1d00780c */ /* 0x000fc80000701670 */
[----:B------:R-:W-:Y:S01]  /*9890*/  FSEL R137, R137, -INF , !P0 ;  /* 0xff80000089897808 */ /* 0x000fe20004000000 */
[----:B-----5:R-:W-:-:S05]  /*98a0*/  IMAD.IADD R20, R20, 0x1, R25 ;  /* 0x0000000114147824 */ /* 0x020fca00078e0219 */
[----:B------:R-:W-:Y:S01]  /*98b0*/  IMNMX R21, R21, R20, PT ;  /* 0x0000001415157217 */ /* 0x000fe20003800200 */
[----:B------:R-:W-:Y:S01]  /*98c0*/  IMAD.IADD R20, R10, 0x1, R25 ;  /* 0x000000010a147824 */ /* 0x000fe200078e0219 */
[----:B------:R-:W-:Y:S05]  /*98d0*/  @!P4 BRA `(.L_x_995) ;  /* 0x000001300000c947 */ /* 0x000fea0003800000 */
[----:B-1234-:R-:W-:Y:S01]  /*98e0*/  IADD3 R25, -R206, R199, R25 ;  /* 0x000000c7ce197210 */ /* 0x01efe20007ffe119 */
        /* <DEDUP_REMOVED lines=9> */
.L_x_997:
[----:B------:R-:W-:-:S13]  /*9980*/  ISETP.NE.AND P0, PT, R224, 0x1, PT ;  /* 0x00000001e000780c */ /* 0x000fda0003f05270 */
[----:B------:R-:W-:-:S05]  /*9990*/  @P0 IMAD.HI.U32 R8, R25, c[0x0][0x330], RZ ;  /* 0x0000cc0019080a27 */ /* 0x000fca00078e00ff */
[----:B------:R-:W-:Y:S02]  /*99a0*/  @P0 SHF.R.U32.HI R25, RZ, c[0x0][0x334], R8 ;  /* 0x0000cd00ff190a19 */ /* 0x000fe40000011608 */
.L_x_998:
[----:B------:R-:W-:Y:S05]  /*99b0*/  BSYNC B0 ;  /* 0x0000000000007941 */ /* 0x000fea0003800000 */
.L_x_996:
[----:B------:R-:W-:-:S04]  /*99c0*/  IMAD R82, R25, c[0x0][0x32c], -R82 ;  /* 0x0000cb0019527a24 */ /* 0x000fc800078e0a52 */
[----:B------:R-:W-:-:S05]  /*99d0*/  IMAD.IADD R23, R82, 0x1, -R219 ;  /* 0x0000000152177824 */ /* 0x000fca00078e0adb */
[----:B------:R-:W-:Y:S02]  /*99e0*/  IADD3 R8, R23, c[0x0][0x32c], RZ ;  /* 0x0000cb0017087a10 */ /* 0x000fe40007ffe0ff */
[----:B------:R-:W-:Y:S02]  /*99f0*/  IMNMX R20, R20, R23, !PT ;  /* 0x0000001714147217 */ /* 0x000fe40007800200 */
[----:B------:R-:W-:Y:S02]  /*9a00*/  IMNMX R21, R21, R8, PT ;  /* 0x0000000815157217 */ /* 0x000fe40003800200 */
.L_x_995:
[----:B-1234-:R-:W-:Y:S01]  /*9a10*/  ISETP.GT.AND P0, PT, R20, 0x1, P2 ;  /* 0x000000011400780c */ /* 0x01efe20001704270 */
[----:B------:R-:W-:-:S04]  /*9a20*/  DEPBAR.LE SB0, 0x2 ;  /* 0x000080800000791a */ /* 0x000fc80000000000 */
[----:B------:R-:W-:Y:S01]  /*9a30*/  BAR.SYNC.DEFER_BLOCKING 0x0 ;  /* 0x0000000000007b1d */ /* 0x000fe20000010000 */
[----:B------:R-:W-:Y:S01]  /*9a40*/  ISETP.LT.OR P0, PT, R21, 0x2, P0 ;  /* 0x000000021500780c */ /* 0x000fe20000701670 */
[----:B------:R-:W-:Y:S01]  /*9a50*/  IMAD.SHL.U32 R186, R4, 0x2, RZ ;  /* 0x0000000204ba7824 */ /* 0x000fe200078e00ff */
[----:B------:R-:W-:Y:S02]  /*9a60*/  IADD3 R23, R141, -0x3, RZ ;  /* 0xfffffffd8d177810 */ /* 0x000fe40007ffe0ff */
[----:B------:R-:W-:Y:S01]  /*9a70*/  FSEL R18, R18, -INF , !P0 ;  /* 0xff80000012127808 */ /* 0x000fe20004000000 */
[--C-:B------:R-:W-:Y:S01]  /*9a80*/  IMAD.IADD R172, R191, 0x1, R186.reuse ;  /* 0x00000001bfac7824 */ /* 0x100fe200078e02ba */
[----:B------:R-:W-:Y:S01]  /*9a90*/  ISETP.GT.AND P0, PT, R20, 0x8, P2 ;  /* 0x000000081400780c */ /* 0x000fe20001704270 */
[C---:B------:R-:W-:Y:S01]  /*9aa0*/  IMAD R184, R3.reuse, 0x2, R186 ;  /* 0x0000000203b87824 */ /* 0x040fe200078e02ba */
[----:B------:R-:W2:Y:S01]  /*9ab0*/  LDL R162, [R1+0x4] ;  /* 0x0000040001a27983 */ /* 0x000ea20000100800 */
[----:B------:R-:W-:Y:S01]  /*9ac0*/  IMAD R4, R3, 0x2, R172 ;  /* 0x0000000203047824 */ /* 0x000fe200078e02ac */
[----:B------:R-:W-:Y:S01]  /*9ad0*/  ISETP.LT.OR P0, PT, R21, 0x9, P0 ;  /* 0x000000091500780c */ /* 0x000fe20000701670 */
[----:B------:R-:W-:Y:S01]  /*9ae0*/  IMAD.IADD R161, R191, 0x1, R184 ;  /* 0x00000001bfa17824 */ /* 0x000fe200078e02b8 */
[----:B------:R-:W3:Y:S02]  /*9af0*/  LDL R164, [R1+0x64] ;  /* 0x0000640001a47983 */ /* 0x000ee40000100800 */
[----:B------:R-:W-:-:S02]  /*9b00*/  FSEL R6, R6, -INF , !P0 ;  /* 0xff80000006067808 */ /* 0x000fc40004000000 */
[----:B------:R-:W-:Y:S01]  /*9b10*/  ISETP.GE.AND P0, PT, R23, R198, PT ;  /* 0x000000c61700720c */ /* 0x000fe20003f06270 */
[----:B------:R-:W-:Y:S04]  /*9b20*/  LDSM.16.MT88.4 R48, [R172+0x2100] ;  /* 0x00210000ac30783b */ /* 0x000fe80000004200 */
[----:B------:R-:W-:Y:S08]  /*9b30*/  LDSM.16.MT88.4 R56, [R184+0x2100] ;  /* 0x00210000b838783b */ /* 0x000ff00000004200 */
[----:B------:R-:W-:Y:S01]  /*9b40*/  @P0 SHF.R.S32.HI R8, RZ, 0x1f, R23 ;  /* 0x0000001fff080819 */ /* 0x000fe20000011417 */
[----:B------:R-:W-:Y:S01]  /*9b50*/  @P0 IMAD.MOV.U32 R26, RZ, RZ, R212 ;  /* 0x000000ffff1a0224 */ /* 0x000fe200078e00d4 */
[----:B------:R-:W-:Y:S01]  /*9b60*/  LDSM.16.MT88.4 R124, [R186+0x100] ;  /* 0x00010000ba7c783b */ /* 0x000fe20000004200 */
[----:B------:R-:W-:-:S02]  /*9b70*/  @P0 IMAD.MOV.U32 R27, RZ, RZ, R217 ;  /* 0x000000ffff1b0224 */ /* 0x000fc400078e00d9 */
[----:B------:R-:W-:Y:S01]  /*9b80*/  @P0 IMAD R80, R80, R23, RZ ;  /* 0x0000001750500224 */ /* 0x000fe200078e02ff */
[----:B------:R-:W-:Y:S01]  /*9b90*/  LDSM.16.MT88.4 R116, [R172+0x100] ;  /* 0x00010000ac74783b */ /* 0x000fe20000004200 */
[----:B------:R-:W-:-:S03]  /*9ba0*/  @P0 IMAD.WIDE.U32 R22, R23, R7, R26 ;  /* 0x0000000717160225 */ /* 0x000fc600078e001a */
[----:B------:R-:W-:Y:S01]  /*9bb0*/  LDSM.16.MT88.4 R108, [R184+0x100] ;  /* 0x00010000b86c783b */ /* 0x000fe20000004200 */
[----:B------:R-:W-:Y:S01]  /*9bc0*/  @P0 IMAD R7, R8, R7, R80 ;  /* 0x0000000708070224 */ /* 0x000fe200078e0250 */
[----:B------:R-:W-:Y:S02]  /*9bd0*/  @P0 LEA R144, P3, R22, c[0x0][0x1c8], 0x1 ;  /* 0x0000720016900a11 */ /* 0x000fe400078608ff */
[----:B------:R-:W-:Y:S01]  /*9be0*/  LDSM.16.MT88.4 R100, [R4+0x100] ;  /* 0x000100000464783b */ /* 0x000fe20000004200 */
[----:B------:R-:W-:-:S03]  /*9bf0*/  @P0 IMAD.IADD R7, R23, 0x1, R7 ;  /* 0x0000000117070824 */ /* 0x000fc600078e0207 */
[----:B------:R-:W-:Y:S02]  /*9c00*/  LDSM.16.MT88.4 R40, [R186+0x2100] ;  /* 0x00210000ba28783b */ /* 0x000fe40000004200 */
[----:B------:R-:W-:Y:S02]  /*9c10*/  @P0 LEA.HI.X R145, R22, c[0x0][0x1cc], R7, 0x1, P3 ;  /* 0x0000730016910a11 */ /* 0x000fe400018f0c07 */
[----:B------:R-:W-:Y:S01]  /*9c20*/  ISETP.GT.AND P3, PT, R20, 0x9, P2 ;  /* 0x000000091400780c */ /* 0x000fe20001764270 */
[----:B------:R-:W-:Y:S03]  /*9c30*/  LDSM.16.MT88.4 R64, [R161+0x2100] ;  /* 0x00210000a140783b */ /* 0x000fe60000004200 */
[----:B------:R-:W-:Y:S01]  /*9c40*/  ISETP.LT.OR P3, PT, R21, 0xa, P3 ;  /* 0x0000000a1500780c */ /* 0x000fe20001f61670 */
[----:B------:R-:W-:Y:S03]  /*9c50*/  LDSM.16.MT88.4 R72, [R186+0x4100] ;  /* 0x00410000ba48783b */ /* 0x000fe60000004200 */
[----:B------:R-:W-:Y:S01]  /*9c60*/  FSEL R152, R152, -INF , !P3 ;  /* 0xff80000098987808 */ /* 0x000fe20005800000 */
[----:B------:R-:W-:Y:S01]  /*9c70*/  LDSM.16.MT88.4 R80, [R172+0x4100] ;  /* 0x00410000ac50783b */ /* 0x000fe20000004200 */
[----:B------:R-:W-:-:S03]  /*9c80*/  ISETP.GT.AND P3, PT, R20, 0x10, P2 ;  /* 0x000000101400780c */ /* 0x000fc60001764270 */
[----:B------:R-:W-:Y:S01]  /*9c90*/  LDSM.16.MT88.4 R88, [R184+0x4100] ;  /* 0x00410000b858783b */ /* 0x000fe20000004200 */
[----:B------:R-:W-:-:S03]  /*9ca0*/  ISETP.LT.OR P3, PT, R21, 0x11, P3 ;  /* 0x000000111500780c */ /* 0x000fc60001f61670 */
[----:B------:R-:W-:Y:S01]  /*9cb0*/  LDSM.16.MT88.4 R132, [R186+0x900] ;  /* 0x00090000ba84783b */ /* 0x000fe20000004200 */
[----:B------:R-:W-:Y:S02]  /*9cc0*/  FSEL R14, R14, -INF , !P3 ;  /* 0xff8000000e0e7808 */ /* 0x000fe40005800000 */
[----:B------:R-:W-:Y:S01]  /*9cd0*/  ISETP.GT.AND P3, PT, R20, 0x11, P2 ;  /* 0x000000111400780c */ /* 0x000fe20001764270 */
[----:B------:R-:W-:Y:S03]  /*9ce0*/  LDSM.16.MT88.4 R32, [R184+0x900] ;  /* 0x00090000b820783b */ /* 0x000fe60000004200 */
[----:B------:R-:W-:Y:S01]  /*9cf0*/  ISETP.LT.OR P3, PT, R21, 0x12, P3 ;  /* 0x000000121500780c */ /* 0x000fe20001f61670 */
[----:B------:R-:W-:Y:S03]  /*9d00*/  LDSM.16.MT88.4 R28, [R161+0x900] ;  /* 0x00090000a11c783b */ /* 0x000fe60000004200 */
[----:B------:R-:W-:-:S02]  /*9d10*/  FSEL R12, R12, -INF , !P3 ;  /* 0xff8000000c0c7808 */ /* 0x000fc40005800000 */
[----:B------:R-:W-:-:S04]  /*9d20*/  ISETP.GT.AND P3, PT, R20, 0x18, P2 ;  /* 0x000000181400780c */ /* 0x000fc80001764270 */
[----:B------:R-:W-:-:S04]  /*9d30*/  ISETP.LT.OR P3, PT, R21, 0x19, P3 ;  /* 0x000000191500780c */ /* 0x000fc80001f61670 */
[----:B------:R-:W-:Y:S02]  /*9d40*/  FSEL R10, R24, -INF , !P3 ;  /* 0xff800000180a7808 */ /* 0x000fe40005800000 */
[----:B------:R-:W-:Y:S01]  /*9d50*/  ISETP.GT.AND P3, PT, R20, 0x19, P2 ;  /* 0x000000191400780c */ /* 0x000fe20001764270 */
[----:B------:R-:W-:Y:S03]  /*9d60*/  LDSM.16.MT88.4 R24, [R186+0x2900] ;  /* 0x00290000ba18783b */ /* 0x000fe60000004200 */
[----:B------:R-:W-:-:S04]  /*9d70*/  ISETP.LT.OR P3, PT, R21, 0x1a, P3 ;  /* 0x0000001a1500780c */ /* 0x000fc80001f61670 */
        /* <DEDUP_REMOVED lines=13> */
[----:B------:R-:W-:Y:S02]  /*9e50*/  ISETP.LT.OR P3, PT, R21, 0x29, P3 ;  /* 0x000000291500780c */ /* 0x000fe40001f61670 */
[----:B------:R-:W-:Y:S02]  /*9e60*/  FMNMX.FTZ R0, R5, R0, !PT ;  /* 0x0000000005007209 */ /* 0x000fe40007810000 */
[----:B------:R-:W-:Y:S02]  /*9e70*/  FSEL R182, R182, -INF , !P3 ;  /* 0xff800000b6b67808 */ /* 0x000fe40005800000 */
[----:B------:R-:W-:Y:S02]  /*9e80*/  ISETP.GT.AND P3, PT, R20, 0x29, P2 ;  /* 0x000000291400780c */ /* 0x000fe40001764270 */
[----:B------:R-:W-:-:S02]  /*9e90*/  FMNMX.FTZ R0, R9, R0, !PT ;  /* 0x0000000009007209 */ /* 0x000fc40007810000 */
[----:B------:R-:W-:Y:S02]  /*9ea0*/  ISETP.LT.OR P3, PT, R21, 0x2a, P3 ;  /* 0x0000002a1500780c */ /* 0x000fe40001f61670 */
[----:B------:R-:W-:Y:S02]  /*9eb0*/  FMNMX.FTZ R0, R163, R0, !PT ;  /* 0x00000000a3007209 */ /* 0x000fe40007810000 */
[----:B------:R-:W-:Y:S02]  /*9ec0*/  FSEL R178, R178, -INF , !P3 ;  /* 0xff800000b2b27808 */ /* 0x000fe40005800000 */
[----:B------:R-:W-:Y:S02]  /*9ed0*/  ISETP.GT.AND P3, PT, R20, 0x30, P2 ;  /* 0x000000301400780c */ /* 0x000fe40001764270 */
[----:B------:R-:W-:Y:S02]  /*9ee0*/  FMNMX.FTZ R0, R173, R0, !PT ;  /* 0x00000000ad007209 */ /* 0x000fe40007810000 */
[----:B------:R-:W-:-:S02]  /*9ef0*/  ISETP.LT.OR P3, PT, R21, 0x31, P3 ;  /* 0x000000311500780c */ /* 0x000fc40001f61670 */
[----:B------:R-:W-:Y:S02]  /*9f00*/  FMNMX.FTZ R0, R171, R0, !PT ;  /* 0x00000000ab007209 */ /* 0x000fe40007810000 */
        /* <DEDUP_REMOVED lines=11> */
[C---:B------:R-:W-:Y:S02]  /*9fc0*/  ISETP.GT.AND P3, PT, R20.reuse, RZ, P2 ;  /* 0x000000ff1400720c */ /* 0x040fe40001764270 */
[----:B------:R-:W-:Y:S02]  /*9fd0*/  ISETP.GT.AND P2, PT, R20, 0x39, P2 ;  /* 0x000000391400780c */ /* 0x000fe40001744270 */
[C---:B------:R-:W-:Y:S02]  /*9fe0*/  ISETP.LT.OR P3, PT, R21.reuse, 0x1, P3 ;  /* 0x000000011500780c */ /* 0x040fe40001f61670 */
[----:B------:R-:W-:Y:S02]  /*9ff0*/  ISETP.LT.OR P2, PT, R21, 0x3a, P2 ;  /* 0x0000003a1500780c */ /* 0x000fe40001741670 */
[----:B------:R-:W-:Y:S02]  /*a000*/  FSEL R7, R2, -INF , !P3 ;  /* 0xff80000002077808 */ /* 0x000fe40005800000 */
[----:B------:R-:W-:-:S02]  /*a010*/  FMNMX.FTZ R0, R137, R0, !PT ;  /* 0x0000000089007209 */ /* 0x000fc40007810000 */
[----:B------:R-:W-:Y:S02]  /*a020*/  FMNMX.FTZ R21, R7, R18, !PT ;  /* 0x0000001207157209 */ /* 0x000fe40007810000 */
[----:B------:R-:W-:Y:S01]  /*a030*/  FSEL R170, R170, -INF , !P2 ;  /* 0xff800000aaaa7808 */ /* 0x000fe20005000000 */
[----:B------:R-:W1:Y:S01]  /*a040*/  SHFL.BFLY PT, R23, R0, 0x2, 0x1f ;  /* 0x0c401f0000177f89 */ /* 0x000e6200000e0000 */
[----:B------:R-:W-:Y:S02]  /*a050*/  FMNMX.FTZ R21, R6, R21, !PT ;  /* 0x0000001506157209 */ /* 0x000fe40007810000 */
[C---:B------:R-:W-:Y:S02]  /*a060*/  @P0 LEA R142, P2, R203.reuse, R144, 0x1 ;  /* 0x00000090cb8e0211 */ /* 0x040fe400078408ff */
[----:B------:R-:W-:Y:S02]  /*a070*/  FMNMX.FTZ R21, R152, R21, !PT ;  /* 0x0000001598157209 */ /* 0x000fe40007810000 */
[----:B------:R-:W-:-:S02]  /*a080*/  @P0 LEA.HI.X R143, R203, R145, R202, 0x1, P2 ;  /* 0x00000091cb8f0211 */ /* 0x000fc400010f0cca */
        /* <DEDUP_REMOVED lines=9> */
[----:B------:R-:W-:-:S04]  /*a120*/  FMNMX.FTZ R21, R178, R21, !PT ;  /* 0x00000015b2157209 */ /* 0x000fc80007810000 */
[----:B------:R-:W-:-:S04]  /*a130*/  FMNMX.FTZ R21, R176, R21, !PT ;  /* 0x00000015b0157209 */ /* 0x000fc80007810000 */
[----:B------:R-:W-:-:S04]  /*a140*/  FMNMX.FTZ R21, R138, R21, !PT ;  /* 0x000000158a157209 */ /* 0x000fc80007810000 */
[----:B------:R-:W-:Y:S02]  /*a150*/  FMNMX.FTZ R21, R136, R21, !PT ;  /* 0x0000001588157209 */ /* 0x000fe40007810000 */
[----:B-1----:R-:W-:Y:S02]  /*a160*/  FMNMX.FTZ R2, R23, R2, !PT ;  /* 0x0000000217027209 */ /* 0x002fe40007810000 */
[----:B------:R-:W-:Y:S02]  /*a170*/  FMNMX.FTZ R20, R170, R21, !PT ;  /* 0x00000015aa147209 */ /* 0x000fe40007810000 */
[C---:B------:R-:W-:Y:S01]  /*a180*/  FSETP.NEU.FTZ.AND P2, PT, R2.reuse, -INF , PT ;  /* 0xff8000000200780b */ /* 0x040fe20003f5d000 */
[----:B------:R-:W-:Y:S02]  /*a190*/  FMUL.FTZ R180, R2, c[0x0][0x2d0] ;  /* 0x0000b40002b47a20 */ /* 0x000fe40000410000 */
[----:B------:R-:W1:Y:S03]  /*a1a0*/  SHFL.BFLY PT, R21, R20, 0x2, 0x1f ;  /* 0x0c401f0014157f89 */ /* 0x000e6600000e0000 */
[----:B------:R-:W-:-:S05]  /*a1b0*/  FSEL R180, R180, RZ, P2 ;  /* 0x000000ffb4b47208 */ /* 0x000fca0001000000 */
[--C-:B------:R-:W-:Y:S02]  /*a1c0*/  FFMA.FTZ R158, R16, c[0x0][0x2d0], -R180.reuse ;  /* 0x0000b400109e7a23 */ /* 0x100fe400000108b4 */
[--C-:B------:R-:W-:Y:S02]  /*a1d0*/  FFMA.FTZ R155, R19, c[0x0][0x2d0], -R180.reuse ;  /* 0x0000b400139b7a23 */ /* 0x100fe400000108b4 */
[--C-:B------:R-:W-:Y:S02]  /*a1e0*/  FFMA.FTZ R156, R17, c[0x0][0x2d0], -R180.reuse ;  /* 0x0000b400119c7a23 */ /* 0x100fe400000108b4 */
[--C-:B------:R-:W-:Y:S01]  /*a1f0*/  FFMA.FTZ R151, R15, c[0x0][0x2d0], -R180.reuse ;  /* 0x0000b4000f977a23 */ /* 0x100fe200000108b4 */
[----:B------:R-:W-:Y:S01]  /*a200*/  MUFU.EX2 R158, R158 ;  /* 0x0000009e009e7308 */ /* 0x000fe20000000800 */
[--C-:B------:R-:W-:Y:S01]  /*a210*/  FFMA.FTZ R150, R5, c[0x0][0x2d0], -R180.reuse ;  /* 0x0000b40005967a23 */ /* 0x100fe200000108b4 */
[----:B-1----:R-:W-:Y:S01]  /*a220*/  FMNMX.FTZ R21, R20, R21, !PT ;  /* 0x0000001514157209 */ /* 0x002fe20007810000 */
[----:B------:R-:W-:-:S05]  /*a230*/  FFMA.FTZ R165, R163, c[0x0][0x2d0], -R180 ;  /* 0x0000b400a3a57a23 */ /* 0x000fca00000108b4 */
[----:B------:R-:W1:Y:S01]  /*a240*/  MUFU.EX2 R155, R155 ;  /* 0x0000009b009b7308 */ /* 0x000e620000000800 */
[----:B------:R-:W3:Y:S01]  /*a250*/  LDL R163, [R1+0x58] ;  /* 0x0000580001a37983 */ /* 0x000ee20000100800 */
[--C-:B------:R-:W-:Y:S02]  /*a260*/  FFMA.FTZ R149, R11, c[0x0][0x2d0], -R180.reuse ;  /* 0x0000b4000b957a23 */ /* 0x100fe400000108b4 */
[--C-:B------:R-:W-:Y:S01]  /*a270*/  FFMA.FTZ R3, R9, c[0x0][0x2d0], -R180.reuse ;  /* 0x0000b40009037a23 */ /* 0x100fe200000108b4 */
[----:B------:R-:W4:Y:S01]  /*a280*/  SHFL.BFLY PT, R0, R21, 0x1, 0x1f ;  /* 0x0c201f0015007f89 */ /* 0x000f2200000e0000 */
[----:B------:R-:W-:Y:S02]  /*a290*/  FFMA.FTZ R154, R13, c[0x0][0x2d0], -R180 ;  /* 0x0000b4000d9a7a23 */ /* 0x000fe400000108b4 */
[----:B------:R-:W-:Y:S08]  /*a2a0*/  MUFU.EX2 R156, R156 ;  /* 0x0000009c009c7308 */ /* 0x000ff00000000800 */
[----:B------:R-:W5:Y:S01]  /*a2b0*/  MUFU.EX2 R151, R151 ;  /* 0x0000009700977308 */ /* 0x000f620000000800 */
[----:B-1----:R-:W-:-:S07]  /*a2c0*/  F2FP.BF16.PACK_AB R96, R155, R158 ;  /* 0x0000009e9b60723e */ /* 0x002fce00000010ff */
[----:B------:R-:W-:Y:S01]  /*a2d0*/  MUFU.EX2 R154, R154 ;  /* 0x0000009a009a7308 */ /* 0x000fe20000000800 */
[----:B----4-:R-:W-:Y:S02]  /*a2e0*/  FMNMX.FTZ R0, R21, R0, !PT ;  /* 0x0000000015007209 */ /* 0x010fe40007810000 */
[----:B------:R-:W-:Y:S01]  /*a2f0*/  LDSM.16.MT88.4 R20, [R172+0x900] ;  /* 0x00090000ac14783b */ /* 0x000fe20000004200 */
[----:B-----5:R-:W-:-:S04]  /*a300*/  F2FP.BF16.PACK_AB R98, R151, R156 ;  /* 0x0000009c9762723e */ /* 0x020fc800000010ff */
[----:B------:R-:W-:Y:S01]  /*a310*/  MUFU.EX2 R149, R149 ;  /* 0x0000009500957308 */ /* 0x000fe20000000800 */
[C---:B------:R-:W-:Y:S01]  /*a320*/  FMUL.FTZ R169, R0.reuse, c[0x0][0x2d0] ;  /* 0x0000b40000a97a20 */ /* 0x040fe20000410000 */
[----:B------:R-:W-:-:S04]  /*a330*/  FSETP.NEU.FTZ.AND P2, PT, R0, -INF , PT ;  /* 0xff8000000000780b */ /* 0x000fc80003f5d000 */
[----:B------:R-:W-:Y:S02]  /*a340*/  FSEL R169, R169, RZ, P2 ;  /* 0x000000ffa9a97208 */ /* 0x000fe40001000000 */
[----:B------:R-:W-:Y:S03]  /*a350*/  MUFU.EX2 R150, R150 ;  /* 0x0000009600967308 */ /* 0x000fe60000000800 */
[--C-:B------:R-:W-:Y:S02]  /*a360*/  FFMA.FTZ R157, R7, c[0x0][0x2d0], -R169.reuse ;  /* 0x0000b400079d7a23 */ /* 0x100fe400000108a9 */
[--C-:B------:R-:W-:Y:S02]  /*a370*/  FFMA.FTZ R160, R18, c[0x0][0x2d0], -R169.reuse ;  /* 0x0000b40012a07a23 */ /* 0x100fe400000108a9 */
[--C-:B------:R-:W-:Y:S01]  /*a380*/  FFMA.FTZ R159, R6, c[0x0][0x2d0], -R169.reuse ;  /* 0x0000b400069f7a23 */ /* 0x100fe200000108a9 */
[----:B------:R-:W-:Y:S01]  /*a390*/  LDSM.16.MT88.4 R16, [R184+0x2900] ;  /* 0x00290000b810783b */ /* 0x000fe20000004200 */
[--C-:B------:R-:W-:Y:S01]  /*a3a0*/  FFMA.FTZ R152, R152, c[0x0][0x2d0], -R169.reuse ;  /* 0x0000b40098987a23 */ /* 0x100fe200000108a9 */
[----:B------:R-:W-:Y:S01]  /*a3b0*/  MUFU.EX2 R157, R157 ;  /* 0x0000009d009d7308 */ /* 0x000fe20000000800 */
[--C-:B------:R-:W-:Y:S01]  /*a3c0*/  FFMA.FTZ R147, R10, c[0x0][0x2d0], -R169.reuse ;  /* 0x0000b4000a937a23 */ /* 0x100fe200000108a9 */
[----:B------:R-:W1:Y:S01]  /*a3d0*/  LDSM.16.MT88.4 R4, [R4+0x4100] ;  /* 0x004100000404783b */ /* 0x000e620000004200 */
[----:B------:R-:W-:-:S02]  /*a3e0*/  FFMA.FTZ R146, R8, c[0x0][0x2d0], -R169 ;  /* 0x0000b40008927a23 */ /* 0x000fc400000108a9 */
[--C-:B------:R-:W-:Y:S01]  /*a3f0*/  FFMA.FTZ R153, R14, c[0x0][0x2d0], -R169.reuse ;  /* 0x0000b4000e997a23 */ /* 0x100fe200000108a9 */
[----:B------:R-:W4:Y:S01]  /*a400*/  LDSM.16.MT88.4 R8, [R172+0x2900] ;  /* 0x00290000ac08783b */ /* 0x000f220000004200 */
[----:B------:R-:W-:Y:S01]  /*a410*/  FFMA.FTZ R148, R12, c[0x0][0x2d0], -R169 ;  /* 0x0000b4000c947a23 */ /* 0x000fe200000108a9 */
[----:B------:R-:W5:Y:S02]  /*a420*/  MUFU.EX2 R160, R160 ;  /* 0x000000a000a07308 */ /* 0x000f640000000800 */
[----:B------:R-:W1:Y:S06]  /*a430*/  LDSM.16.MT88.4 R12, [R161+0x2900] ;  /* 0x00290000a10c783b */ /* 0x000e6c0000004200 */
[----:B------:R-:W-:Y:S08]  /*a440*/  MUFU.EX2 R159, R159 ;  /* 0x0000009f009f7308 */ /* 0x000ff00000000800 */
[----:B------:R-:W2:Y:S01]  /*a450*/  MUFU.EX2 R152, R152 ;  /* 0x0000009800987308 */ /* 0x000ea20000000800 */
[----:B-----5:R-:W-:-:S07]  /*a460*/  F2FP.BF16.PACK_AB R97, R160, R157 ;  /* 0x0000009da061723e */ /* 0x020fce00000010ff */
[----:B------:R-:W-:Y:S01]  /*a470*/  MUFU.EX2 R3, R3 ;  /* 0x0000000300037308 */ /* 0x000fe20000000800 */
[----:B--2---:R-:W-:-:S07]  /*a480*/  F2FP.BF16.PACK_AB R99, R152, R159 ;  /* 0x0000009f9863723e */ /* 0x004fce00000010ff */
[----:B------:R-:W-:Y:S01]  /*a490*/  MUFU.EX2 R153, R153 ;  /* 0x0000009900997308 */ /* 0x000fe20000000800 */
[C---:B------:R-:W-:Y:S07]  /*a4a0*/  HMMA.16816.F32.BF16 R44, R96.reuse, R48, RZ ;  /* 0x00000030602c723c */ /* 0x040fee00000418ff */
[----:B------:R-:W2:Y:S01]  /*a4b0*/  MUFU.EX2 R148, R148 ;  /* 0x0000009400947308 */ /* 0x000ea20000000800 */
[C---:B------:R-:W-:Y:S07]  /*a4c0*/  HMMA.16816.F32.BF16 R52, R96.reuse, R56, RZ ;  /* 0x000000386034723c */ /* 0x040fee00000418ff */
[----:B------:R-:W-:Y:S01]  /*a4d0*/  MUFU.EX2 R147, R147 ;  /* 0x0000009300937308 */ /* 0x000fe20000000800 */
[C---:B------:R-:W-:Y:S07]  /*a4e0*/  HMMA.16816.F32.BF16 R48, R96.reuse, R50, RZ ;  /* 0x000000326030723c */ /* 0x040fee00000418ff */
[----:B------:R-:W5:Y:S01]  /*a4f0*/  MUFU.EX2 R146, R146 ;  /* 0x0000009200927308 */ /* 0x000f620000000800 */
        /* <DEDUP_REMOVED lines=19> */
[C---:B-1----:R-:W-:Y:S07]  /*a630*/  HMMA.16816.F32.BF16 R92, R96.reuse, R4, RZ ;  /* 0x00000004605c723c */ /* 0x042fee00000418ff */
[----:B------:R-:W-:Y:S01]  /*a640*/  F2FP.BF16.PACK_AB R4, R149, R154 ;  /* 0x0000009a9504723e */ /* 0x000fe200000010ff */
[----:B------:R-:W-:Y:S01]  /*a650*/  HMMA.16816.F32.BF16 R96, R96, R6, RZ ;  /* 0x000000066060723c */ /* 0x000fe200000418ff */
[----:B--2---:R-:W-:-:S06]  /*a660*/  F2FP.BF16.PACK_AB R5, R148, R153 ;  /* 0x000000999405723e */ /* 0x004fcc00000010ff */
[----:B------:R-:W-:Y:S02]  /*a670*/  F2FP.BF16.PACK_AB R6, R3, R150 ;  /* 0x000000960306723e */ /* 0x000fe400000010ff */
[----:B-----5:R-:W-:-:S07]  /*a680*/  F2FP.BF16.PACK_AB R7, R146, R147 ;  /* 0x000000939207723e */ /* 0x020fce00000010ff */
        /* <DEDUP_REMOVED lines=12> */
[C---:B-1----:R-:W-:Y:S08]  /*a750*/  HMMA.16816.F32.BF16 R76, R4.reuse, R8, R76 ;  /* 0x00000008044c723c */ /* 0x042ff0000004184c */
[C---:B------:R-:W-:Y:S01]  /*a760*/  HMMA.16816.F32.BF16 R80, R4.reuse, R10, R80 ;  /* 0x0000000a0450723c */ /* 0x040fe20000041850 */
[----:B------:R-:W1:Y:S07]  /*a770*/  LDSM.16.MT88.4 R8, [R186+0x1100] ;  /* 0x00110000ba08783b */ /* 0x000e6e0000004200 */
[C---:B--2---:R-:W-:Y:S08]  /*a780*/  HMMA.16816.F32.BF16 R84, R4.reuse, R16, R84 ;  /* 0x000000100454723c */ /* 0x044ff00000041854 */
[----:B------:R-:W-:Y:S01]  /*a790*/  HMMA.16816.F32.BF16 R88, R4, R18, R88 ;  /* 0x000000120458723c */ /* 0x000fe20000041858 */
[----:B------:R-:W2:Y:S01]  /*a7a0*/  LDSM.16.MT88.4 R16, [R172+0x1100] ;  /* 0x00110000ac10783b */ /* 0x000ea20000004200 */
[----:B------:R-:W-:-:S02]  /*a7b0*/  FFMA.FTZ R168, R173, c[0x0][0x2d0], -R180 ;  /* 0x0000b400ada87a23 */ /* 0x000fc400000108b4 */
[--C-:B------:R-:W-:Y:S02]  /*a7c0*/  FFMA.FTZ R166, R171, c[0x0][0x2d0], -R180.reuse ;  /* 0x0000b400aba67a23 */ /* 0x100fe400000108b4 */
[--C-:B------:R-:W-:Y:S02]  /*a7d0*/  FFMA.FTZ R167, R167, c[0x0][0x2d0], -R180.reuse ;  /* 0x0000b400a7a77a23 */ /* 0x100fe400000108b4 */
[--C-:B------:R-:W-:Y:S01]  /*a7e0*/  FFMA.FTZ R171, R196, c[0x0][0x2d0], -R169.reuse ;  /* 0x0000b400c4ab7a23 */ /* 0x100fe200000108a9 */
[C---:B------:R-:W-:Y:S01]  /*a7f0*/  HMMA.16816.F32.BF16 R128, R4.reuse, R132, R128 ;  /* 0x000000840480723c */ /* 0x040fe20000041880 */
[--C-:B------:R-:W-:Y:S02]  /*a800*/  FFMA.FTZ R174, R174, c[0x0][0x2d0], -R169.reuse ;  /* 0x0000b400aeae7a23 */ /* 0x100fe400000108a9 */
[--C-:B------:R-:W-:Y:S02]  /*a810*/  FFMA.FTZ R173, R182, c[0x0][0x2d0], -R169.reuse ;  /* 0x0000b400b6ad7a23 */ /* 0x100fe400000108a9 */
[----:B------:R-:W-:Y:S01]  /*a820*/  FFMA.FTZ R178, R178, c[0x0][0x2d0], -R169 ;  /* 0x0000b400b2b27a23 */ /* 0x000fe200000108a9 */
[----:B------:R-:W-:Y:S02]  /*a830*/  MUFU.EX2 R165, R165 ;  /* 0x000000a500a57308 */ /* 0x000fe40000000800 */
[C---:B------:R-:W-:Y:S06]  /*a840*/  HMMA.16816.F32.BF16 R124, R4.reuse, R134, R124 ;  /* 0x00000086047c723c */ /* 0x040fec000004187c */
[----:B------:R-:W1:Y:S02]  /*a850*/  MUFU.EX2 R168, R168 ;  /* 0x000000a800a87308 */ /* 0x000e640000000800 */
[C---:B------:R-:W-:Y:S06]  /*a860*/  HMMA.16816.F32.BF16 R112, R4.reuse, R32, R112 ;  /* 0x000000200470723c */ /* 0x040fec0000041870 */
[----:B------:R-:W-:Y:S02]  /*a870*/  MUFU.EX2 R166, R166 ;  /* 0x000000a600a67308 */ /* 0x000fe40000000800 */
[C---:B------:R-:W-:Y:S01]  /*a880*/  HMMA.16816.F32.BF16 R108, R4.reuse, R34, R108 ;  /* 0x00000022046c723c */ /* 0x040fe2000004186c */
[----:B------:R-:W-:Y:S05]  /*a890*/  LDSM.16.MT88.4 R32, [R184+0x1100] ;  /* 0x00110000b820783b */ /* 0x000fea0000004200 */
[----:B------:R-:W1:Y:S02]  /*a8a0*/  MUFU.EX2 R167, R167 ;  /* 0x000000a700a77308 */ /* 0x000e640000000800 */
[C---:B------:R-:W-:Y:S06]  /*a8b0*/  HMMA.16816.F32.BF16 R104, R4.reuse, R28, R104 ;  /* 0x0000001c0468723c */ /* 0x040fec0000041868 */
[----:B------:R-:W-:Y:S02]  /*a8c0*/  MUFU.EX2 R171, R171 ;  /* 0x000000ab00ab7308 */ /* 0x000fe40000000800 */
[C---:B------:R-:W-:Y:S01]  /*a8d0*/  HMMA.16816.F32.BF16 R100, R4.reuse, R30, R100 ;  /* 0x0000001e0464723c */ /* 0x040fe20000041864 */
[----:B------:R-:W-:Y:S05]  /*a8e0*/  LDSM.16.MT88.4 R28, [R161+0x1100] ;  /* 0x00110000a11c783b */ /* 0x000fea0000004200 */
[----:B------:R-:W1:Y:S02]  /*a8f0*/  MUFU.EX2 R174, R174 ;  /* 0x000000ae00ae7308 */ /* 0x000e640000000800 */
[C---:B------:R-:W-:Y:S08]  /*a900*/  HMMA.16816.F32.BF16 R36, R4.reuse, R24, R36 ;  /* 0x000000180424723c */ /* 0x040ff00000041824 */
[C---:B------:R-:W-:Y:S01]  /*a910*/  HMMA.16816.F32.BF16 R40, R4.reuse, R26, R40 ;  /* 0x0000001a0428723c */ /* 0x040fe20000041828 */
[----:B------:R-:W-:Y:S01]  /*a920*/  MUFU.EX2 R173, R173 ;  /* 0x000000ad00ad7308 */ /* 0x000fe20000000800 */
[----:B------:R-:W-:Y:S06]  /*a930*/  LDSM.16.MT88.4 R24, [R172+0x3100] ;  /* 0x00310000ac18783b */ /* 0x000fec0000004200 */
[C---:B----4-:R-:W-:Y:S01]  /*a940*/  HMMA.16816.F32.BF16 R68, R4.reuse, R20, R68 ;  /* 0x000000140444723c */ /* 0x050fe20000041844 */
[----:B------:R-:W4:Y:S07]  /*a950*/  MUFU.EX2 R178, R178 ;  /* 0x000000b200b27308 */ /* 0x000f2e0000000800 */
[C---:B------:R-:W-:Y:S01]  /*a960*/  HMMA.16816.F32.BF16 R72, R4.reuse, R22, R72 ;  /* 0x000000160448723c */ /* 0x040fe20000041848 */
[----:B------:R-:W-:Y:S07]  /*a970*/  LDSM.16.MT88.4 R20, [R186+0x5100] ;  /* 0x00510000ba14783b */ /* 0x000fee0000004200 */
[C---:B-----5:R-:W-:Y:S08]  /*a980*/  HMMA.16816.F32.BF16 R92, R4.reuse, R12, R92 ;  /* 0x0000000c045c723c */ /* 0x060ff0000004185c */
[----:B------:R-:W-:Y:S01]  /*a990*/  HMMA.16816.F32.BF16 R96, R4, R14, R96 ;  /* 0x0000000e0460723c */ /* 0x000fe20000041860 */
[----:B------:R-:W5:Y:S01]  /*a9a0*/  LDSM.16.MT88.4 R12, [R186+0x3100] ;  /* 0x00310000ba0c783b */ /* 0x000f620000004200 */
[----:B------:R-:W-:-:S02]  /*a9b0*/  FFMA.FTZ R182, R175, c[0x0][0x2d0], -R180 ;  /* 0x0000b400afb67a23 */ /* 0x000fc400000108b4 */
[----:B------:R-:W-:Y:S01]  /*a9c0*/  FFMA.FTZ R177, R177, c[0x0][0x2d0], -R180 ;  /* 0x0000b400b1b17a23 */ /* 0x000fe200000108b4 */
[----:B------:R-:W-:Y:S02]  /*a9d0*/  LDSM.16.MT88.4 R132, [R172+0x5900] ;  /* 0x00590000ac84783b */ /* 0x000fe40000004200 */
[----:B-1----:R-:W-:Y:S02]  /*a9e0*/  F2FP.BF16.PACK_AB R4, R168, R165 ;  /* 0x000000a5a804723e */ /* 0x002fe400000010ff */
[----:B------:R-:W-:Y:S02]  /*a9f0*/  F2FP.BF16.PACK_AB R6, R167, R166 ;  /* 0x000000a6a706723e */ /* 0x000fe400000010ff */
[----:B------:R-:W-:Y:S02]  /*aa00*/  F2FP.BF16.PACK_AB R5, R174, R171 ;  /* 0x000000abae05723e */ /* 0x000fe400000010ff */
[----:B----4-:R-:W-:-:S07]  /*aa10*/  F2FP.BF16.PACK_AB R7, R178, R173 ;  /* 0x000000adb207723e */ /* 0x010fce00000010ff */
[C---:B------:R-:W-:Y:S08]  /*aa20*/  HMMA.16816.F32.BF16 R128, R4.reuse, R8, R128 ;  /* 0x000000080480723c */ /* 0x040ff00000041880 */
[C---:B------:R-:W-:Y:S01]  /*aa30*/  HMMA.16816.F32.BF16 R124, R4.reuse, R10, R124 ;  /* 0x0000000a047c723c */ /* 0x040fe2000004187c */
[----:B------:R-:W1:Y:S07]  /*aa40*/  LDSM.16.MT88.4 R8, [R184+0x3100] ;  /* 0x00310000b808783b */ /* 0x000e6e0000004200 */
[C---:B--2---:R-:W-:Y:S08]  /*aa50*/  HMMA.16816.F32.BF16 R120, R4.reuse, R16, R120 ;  /* 0x000000100478723c */ /* 0x044ff00000041878 */
[C---:B------:R-:W-:Y:S01]  /*aa60*/  HMMA.16816.F32.BF16 R116, R4.reuse, R18, R116 ;  /* 0x000000120474723c */ /* 0x040fe20000041874 */
[----:B------:R-:W2:Y:S07]  /*aa70*/  LDSM.16.MT88.4 R16, [R161+0x3100] ;  /* 0x00310000a110783b */ /* 0x000eae0000004200 */
        /* <DEDUP_REMOVED lines=12> */
[C---:B-1----:R-:W-:Y:S08]  /*ab40*/  HMMA.16816.F32.BF16 R84, R4.reuse, R8, R84 ;  /* 0x000000080454723c */ /* 0x042ff00000041854 */
[C---:B------:R-:W-:Y:S01]  /*ab50*/  HMMA.16816.F32.BF16 R88, R4.reuse, R10, R88 ;  /* 0x0000000a0458723c */ /* 0x040fe20000041858 */
[----:B------:R-:W1:Y:S07]  /*ab60*/  LDSM.16.MT88.4 R8, [R184+0x1900] ;  /* 0x00190000b808783b */ /* 0x000e6e0000004200 */
[C---:B--2---:R-:W-:Y:S08]  /*ab70*/  HMMA.16816.F32.BF16 R92, R4.reuse, R16, R92 ;  /* 0x00000010045c723c */ /* 0x044ff0000004185c */
[----:B------:R-:W-:Y:S01]  /*ab80*/  HMMA.16816.F32.BF16 R96, R4, R18, R96 ;  /* 0x000000120460723c */ /* 0x000fe20000041860 */
[----:B------:R-:W2:Y:S01]  /*ab90*/  LDSM.16.MT88.4 R16, [R161+0x3900] ;  /* 0x00390000a110783b */ /* 0x000ea20000004200 */
[----:B------:R-:W-:-:S02]  /*aba0*/  FFMA.FTZ R175, R139, c[0x0][0x2d0], -R180 ;  /* 0x0000b4008baf7a23 */ /* 0x000fc400000108b4 */
[----:B------:R-:W-:Y:S02]  /*abb0*/  FFMA.FTZ R180, R137, c[0x0][0x2d0], -R180 ;  /* 0x0000b40089b47a23 */ /* 0x000fe400000108b4 */
[--C-:B------:R-:W-:Y:S02]  /*abc0*/  FFMA.FTZ R176, R176, c[0x0][0x2d0], -R169.reuse ;  /* 0x0000b400b0b07a23 */ /* 0x100fe400000108a9 */
[--C-:B------:R-:W-:Y:S02]  /*abd0*/  FFMA.FTZ R179, R138, c[0x0][0x2d0], -R169.reuse ;  /* 0x0000b4008ab37a23 */ /* 0x100fe400000108a9 */
[--C-:B------:R-:W-:Y:S02]  /*abe0*/  FFMA.FTZ R181, R136, c[0x0][0x2d0], -R169.reuse ;  /* 0x0000b40088b57a23 */ /* 0x100fe400000108a9 */
[----:B------:R-:W-:Y:S01]  /*abf0*/  FFMA.FTZ R222, R170, c[0x0][0x2d0], -R169 ;  /* 0x0000b400aade7a23 */ /* 0x000fe200000108a9 */
[C---:B------:R-:W-:Y:S01]  /*ac00*/  HMMA.16816.F32.BF16 R112, R4.reuse, R32, R112 ;  /* 0x000000200470723c */ /* 0x040fe20000041870 */
[----:B------:R-:W-:Y:S01]  /*ac10*/  MUFU.EX2 R177, R177 ;  /* 0x000000b100b17308 */ /* 0x000fe20000000800 */
[----:B------:R-:W-:Y:S01]  /*ac20*/  FADD.FTZ R155, R158, R155 ;  /* 0x0000009b9e9b7221 */ /* 0x000fe20000010000 */
[----:B------:R-:W5:Y:S05]  /*ac30*/  LDSM.16.MT88.4 R136, [R172+0x3900] ;  /* 0x00390000ac88783b */ /* 0x000f6a0000004200 */
[C---:B------:R-:W-:Y:S01]  /*ac40*/  HMMA.16816.F32.BF16 R108, R4.reuse, R34, R108 ;  /* 0x00000022046c723c */ /* 0x040fe2000004186c */
[----:B------:R-:W1:Y:S08]  /*ac50*/  MUFU.EX2 R182, R182 ;  /* 0x000000b600b67308 */ /* 0x000e700000000800 */
[----:B------:R-:W-:Y:S08]  /*ac60*/  MUFU.EX2 R175, R175 ;  /* 0x000000af00af7308 */ /* 0x000ff00000000800 */
[----:B------:R-:W1:Y:S08]  /*ac70*/  MUFU.EX2 R180, R180 ;  /* 0x000000b400b47308 */ /* 0x000e700000000800 */
[----:B------:R-:W-:Y:S08]  /*ac80*/  MUFU.EX2 R176, R176 ;  /* 0x000000b000b07308 */ /* 0x000ff00000000800 */
[----:B------:R-:W1:Y:S08]  /*ac90*/  MUFU.EX2 R179, R179 ;  /* 0x000000b300b37308 */ /* 0x000e700000000800 */
[----:B------:R-:W-:Y:S08]  /*aca0*/  MUFU.EX2 R181, R181 ;  /* 0x000000b500b57308 */ /* 0x000ff00000000800 */
[----:B------:R-:W1:Y:S01]  /*acb0*/  MUFU.EX2 R222, R222 ;  /* 0x000000de00de7308 */ /* 0x000e620000000800 */
[C---:B------:R-:W-:Y:S01]  /*acc0*/  HMMA.16816.F32.BF16 R104, R4.reuse, R28, R104 ;  /* 0x0000001c0468723c */ /* 0x040fe20000041868 */
[----:B------:R-:W-:Y:S01]  /*acd0*/  FADD.FTZ R160, R157, R160 ;  /* 0x000000a09da07221 */ /* 0x000fe20000010000 */
[----:B------:R-:W1:Y:S06]  /*ace0*/  LDSM.16.MT88.4 R32, [R186+0x1900] ;  /* 0x00190000ba20783b */ /* 0x000e6c0000004200 */
[C---:B------:R-:W-:Y:S01]  /*acf0*/  HMMA.16816.F32.BF16 R100, R4.reuse, R30, R100 ;  /* 0x0000001e0464723c */ /* 0x040fe20000041864 */
[----:B------:R-:W-:Y:S01]  /*ad00*/  FADD.FTZ R156, R156, R155 ;  /* 0x0000009b9c9c7221 */ /* 0x000fe20000010000 */
[----:B------:R-:W2:Y:S06]  /*ad10*/  LDSM.16.MT88.4 R28, [R161+0x1900] ;  /* 0x00190000a11c783b */ /* 0x000eac0000004200 */
[----:B------:R-:W-:Y:S01]  /*ad20*/  HMMA.16816.F32.BF16 R44, R4, R24, R44 ;  /* 0x00000018042c723c */ /* 0x000fe2000004182c */
[----:B------:R-:W-:-:S07]  /*ad30*/  FADD.FTZ R159, R159, R160 ;  /* 0x000000a09f9f7221 */ /* 0x000fce0000010000 */
[C---:B------:R-:W-:Y:S01]  /*ad40*/  HMMA.16816.F32.BF16 R48, R4.reuse, R26, R48 ;  /* 0x0000001a0430723c */ /* 0x040fe20000041830 */
[----:B------:R-:W2:Y:S07]  /*ad50*/  LDSM.16.MT88.4 R24, [R186+0x3900] ;  /* 0x00390000ba18783b */ /* 0x000eae0000004200 */
[C---:B------:R-:W-:Y:S08]  /*ad60*/  HMMA.16816.F32.BF16 R68, R4.reuse, R20, R68 ;  /* 0x000000140444723c */ /* 0x040ff00000041844 */
[----:B------:R-:W-:Y:S01]  /*ad70*/  HMMA.16816.F32.BF16 R72, R4, R22, R72 ;  /* 0x000000160448723c */ /* 0x000fe20000041848 */
[----:B------:R-:W2:Y:S06]  /*ad80*/  LDSM.16.MT88.4 R20, [R184+0x3900] ;  /* 0x00390000b814783b */ /* 0x000eac0000004200 */
[----:B-1----:R-:W-:-:S02]  /*ad90*/  F2FP.BF16.PACK_AB R4, R182, R177 ;  /* 0x000000b1b604723e */ /* 0x002fc400000010ff */
[----:B------:R-:W-:Y:S02]  /*ada0*/  F2FP.BF16.PACK_AB R6, R180, R175 ;  /* 0x000000afb406723e */ /* 0x000fe400000010ff */
[----:B------:R-:W-:Y:S02]  /*adb0*/  F2FP.BF16.PACK_AB R5, R179, R176 ;  /* 0x000000b0b305723e */ /* 0x000fe400000010ff */
[----:B------:R-:W-:Y:S01]  /*adc0*/  F2FP.BF16.PACK_AB R7, R222, R181 ;  /* 0x000000b5de07723e */ /* 0x000fe200000010ff */
[----:B------:R-:W-:Y:S02]  /*add0*/  FADD.FTZ R151, R151, R156 ;  /* 0x0000009c97977221 */ /* 0x000fe40000010000 */
[----:B------:R-:W-:-:S04]  /*ade0*/  FADD.FTZ R152, R152, R159 ;  /* 0x0000009f98987221 */ /* 0x000fc80000010000 */
[----:B----4-:R-:W-:Y:S01]  /*adf0*/  HMMA.16816.F32.BF16 R120, R4, R12, R120 ;  /* 0x0000000c0478723c */ /* 0x010fe20000041878 */
[----:B------:R-:W-:-:S07]  /*ae00*/  FADD.FTZ R154, R154, R151 ;  /* 0x000000979a9a7221 */ /* 0x000fce0000010000 */
[C---:B------:R-:W-:Y:S01]  /*ae10*/  HMMA.16816.F32.BF16 R116, R4.reuse, R14, R116 ;  /* 0x0000000e0474723c */ /* 0x040fe20000041874 */
[----:B------:R-:W1:Y:S07]  /*ae20*/  LDSM.16.MT88.4 R12, [R186+0x5900] ;  /* 0x00590000ba0c783b */ /* 0x000e6e0000004200 */
[----:B------:R-:W-:Y:S01]  /*ae30*/  HMMA.16816.F32.BF16 R112, R4, R8, R112 ;  /* 0x000000080470723c */ /* 0x000fe20000041870 */
[----:B------:R-:W-:-:S07]  /*ae40*/  FADD.FTZ R153, R153, R152 ;  /* 0x0000009899997221 */ /* 0x000fce0000010000 */
[C---:B------:R-:W-:Y:S01]  /*ae50*/  HMMA.16816.F32.BF16 R108, R4.reuse, R10, R108 ;  /* 0x0000000a046c723c */ /* 0x040fe2000004186c */
[----:B------:R-:W4:Y:S07]  /*ae60*/  LDSM.16.MT88.4 R8, [R184+0x5900] ;  /* 0x00590000b808783b */ /* 0x000f2e0000004200 */
[C---:B--2---:R-:W-:Y:S08]  /*ae70*/  HMMA.16816.F32.BF16 R60, R4.reuse, R16, R60 ;  /* 0x00000010043c723c */ /* 0x044ff0000004183c */
[----:B------:R-:W-:Y:S01]  /*ae80*/  HMMA.16816.F32.BF16 R64, R4, R18, R64 ;  /* 0x000000120440723c */ /* 0x000fe20000041840 */
[----:B------:R-:W2:Y:S01]  /*ae90*/  LDSM.16.MT88.4 R16, [R161+0x5900] ;  /* 0x00590000a110783b */ /* 0x000ea20000004200 */
[----:B------:R-:W-:Y:S01]  /*aea0*/  ISETP.GE.AND P3, PT, R201, c[0x0][0x1d4], PT ;  /* 0x00007500c9007a0c */ /* 0x000fe20003f66270 */
[----:B------:R-:W-:-:S02]  /*aeb0*/  FADD.FTZ R149, R149, R154 ;  /* 0x0000009a95957221 */ /* 0x000fc40000010000 */
[----:B------:R-:W-:Y:S02]  /*aec0*/  FADD.FTZ R148, R148, R153 ;  /* 0x0000009994947221 */ /* 0x000fe40000010000 */
[----:B------:R-:W-:Y:S02]  /*aed0*/  FADD.FTZ R150, R150, R149 ;  /* 0x0000009596967221 */ /* 0x000fe40000010000 */
[----:B------:R-:W-:Y:S02]  /*aee0*/  FADD.FTZ R147, R147, R148 ;  /* 0x0000009493937221 */ /* 0x000fe40000010000 */
[----:B------:R-:W-:Y:S02]  /*aef0*/  FADD.FTZ R150, R3, R150 ;  /* 0x0000009603967221 */ /* 0x000fe40000010000 */
[----:B------:R-:W-:Y:S02]  /*af00*/  FADD.FTZ R146, R146, R147 ;  /* 0x0000009392927221 */ /* 0x000fe40000010000 */
[----:B------:R-:W-:Y:S01]  /*af10*/  @!PT LDS RZ, [RZ] ;  /* 0x00000000fffff984 */ /* 0x000fe20000000800 */
[----:B------:R-:W-:Y:S01]  /*af20*/  @!PT LDS RZ, [RZ] ;  /* 0x00000000fffff984 */ /* 0x000fe20000000800 */
[----:B------:R-:W-:Y:S01]  /*af30*/  @!PT LDS RZ, [RZ] ;  /* 0x00000000fffff984 */ /* 0x000fe20000000800 */
[----:B------:R1:W-:Y:S01]  /*af40*/  @P0 LDGSTS.E.BYPASS.LTC128B.128 [R140+0xc100], [R144.64], !P3 ;  /* 0x0c100000908c0fae */ /* 0x0003e2000d901d46 */
[----:B------:R-:W-:-:S02]  /*af50*/  FADD.FTZ R165, R165, R150 ;  /* 0x00000096a5a57221 */ /* 0x000fc40000010000 */
[----:B------:R-:W-:Y:S01]  /*af60*/  FADD.FTZ R171, R171, R146 ;  /* 0x00000092abab7221 */ /* 0x000fe20000010000 */
[----:B------:R1:W-:Y:S04]  /*af70*/  @P0 LDGSTS.E.BYPASS.LTC128B.128 [R140+0xe100], [R144.64+0x80], !P6 ;  /* 0x0e100080908c0fae */ /* 0x0003e8000f101d46 */
[----:B------:R1:W-:Y:S01]  /*af80*/  @P0 LDGSTS.E.BYPASS.LTC128B.128 [R140+0x10100], [R144.64+0x100], !P5 ;  /* 0x10100100908c0fae */ /* 0x0003e2000e901d46 */
[----:B------:R-:W-:-:S03]  /*af90*/  FADD.FTZ R165, R168, R165 ;  /* 0x000000a5a8a57221 */ /* 0x000fc60000010000 */
[----:B------:R1:W-:Y:S01]  /*afa0*/  @P0 LDGSTS.E.BYPASS.LTC128B.128 [R140+0xd100], [R142.64], !P3 ;  /* 0x0d1000008e8c0fae */ /* 0x0003e2000d901d46 */
[----:B------:R-:W-:Y:S01]  /*afb0*/  ISETP.NE.AND P3, PT, R225, 0x1, PT ;  /* 0x00000001e100780c */ /* 0x000fe20003f65270 */
[----:B------:R-:W-:Y:S02]  /*afc0*/  FADD.FTZ R174, R174, R171 ;  /* 0x000000abaeae7221 */ /* 0x000fe40000010000 */
[----:B------:R-:W-:Y:S02]  /*afd0*/  FADD.FTZ R166, R166, R165 ;  /* 0x000000a5a6a67221 */ /* 0x000fe40000010000 */
[----:B------:R-:W-:Y:S01]  /*afe0*/  IMAD.SHL.U32 R162, R162, 0x80, RZ ;  /* 0x00000080a2a27824 */ /* 0x000fe200078e00ff */
[----:B-----5:R-:W-:Y:S01]  /*aff0*/  HMMA.16816.F32.BF16 R44, R4, R136, R44 ;  /* 0x00000088042c723c */ /* 0x020fe2000004182c */
[----:B------:R-:W-:Y:S01]  /*b000*/  FADD.FTZ R173, R173, R174 ;  /* 0x000000aeadad7221 */ /* 0x000fe20000010000 */
[----:B------:R1:W-:Y:S01]  /*b010*/  @P0 LDGSTS.E.BYPASS.LTC128B.128 [R140+0xf100], [R142.64+0x80], !P6 ;  /* 0x0f1000808e8c0fae */ /* 0x0003e2000f101d46 */
[----:B------:R-:W-:-:S02]  /*b020*/  FADD.FTZ R166, R167, R166 ;  /* 0x000000a6a7a67221 */ /* 0x000fc40000010000 */
[----:B------:R-:W-:Y:S01]  /*b030*/  FADD.FTZ R173, R178, R173 ;  /* 0x000000adb2ad7221 */ /* 0x000fe20000010000 */
[----:B------:R1:W-:Y:S01]  /*b040*/  @P0 LDGSTS.E.BYPASS.LTC128B.128 [R140+0x11100], [R142.64+0x100], !P5 ;  /* 0x111001008e8c0fae */ /* 0x0003e2000e901d46 */
[----:B------:R-:W-:Y:S01]  /*b050*/  @P3 IMAD.HI.U32 R3, R162, c[0x0][0x2c8], RZ ;  /* 0x0000b200a2033a27 */ /* 0x000fe200078e00ff */
[----:B------:R-:W-:Y:S02]  /*b060*/  HMMA.16816.F32.BF16 R48, R4, R138, R48 ;  /* 0x0000008a0430723c */ /* 0x000fe40000041830 */
[----:B------:R-:W0:Y:S01]  /*b070*/  LDGDEPBAR ;  /* 0x00000000000079af */ /* 0x000e220000000000 */
[----:B------:R-:W-:Y:S02]  /*b080*/  FADD.FTZ R177, R177, R166 ;  /* 0x000000a6b1b17221 */ /* 0x000fe40000010000 */
[----:B------:R-:W-:-:S03]  /*b090*/  FADD.FTZ R176, R176, R173 ;  /* 0x000000adb0b07221 */ /* 0x000fc60000010000 */
[----:B------:R-:W-:Y:S01]  /*b0a0*/  HMMA.16816.F32.BF16 R76, R4, R132, R76 ;  /* 0x00000084044c723c */ /* 0x000fe2000004184c */
[----:B------:R-:W-:Y:S02]  /*b0b0*/  FADD.FTZ R182, R182, R177 ;  /* 0x000000b1b6b67221 */ /* 0x000fe40000010000 */
[----:B------:R-:W-:-:S05]  /*b0c0*/  FADD.FTZ R176, R179, R176 ;  /* 0x000000b0b3b07221 */ /* 0x000fca0000010000 */
[----:B------:R-:W-:Y:S01]  /*b0d0*/  HMMA.16816.F32.BF16 R80, R4, R134, R80 ;  /* 0x000000860450723c */ /* 0x000fe20000041850 */
[----:B------:R-:W-:-:S07]  /*b0e0*/  FADD.FTZ R175, R175, R182 ;  /* 0x000000b6afaf7221 */ /* 0x000fce0000010000 */
[----:B------:R-:W-:Y:S01]  /*b0f0*/  HMMA.16816.F32.BF16 R128, R4, R32, R128 ;  /* 0x000000200480723c */ /* 0x000fe20000041880 */
[----:B------:R-:W-:-:S07]  /*b100*/  FADD.FTZ R181, R181, R176 ;  /* 0x000000b0b5b57221 */ /* 0x000fce0000010000 */
        /* <DEDUP_REMOVED lines=9> */
[C---:B----4-:R-:W-:Y:S08]  /*b1a0*/  HMMA.16816.F32.BF16 R84, R4.reuse, R8, R84 ;  /* 0x000000080454723c */ /* 0x050ff00000041854 */
[C---:B------:R-:W-:Y:S08]  /*b1b0*/  HMMA.16816.F32.BF16 R88, R4.reuse, R10, R88 ;  /* 0x0000000a0458723c */ /* 0x040ff00000041858 */
[C---:B--2---:R-:W-:Y:S08]  /*b1c0*/  HMMA.16816.F32.BF16 R92, R4.reuse, R16, R92 ;  /* 0x00000010045c723c */ /* 0x044ff0000004185c */
[----:B------:R-:W-:Y:S07]  /*b1d0*/  HMMA.16816.F32.BF16 R96, R4, R18, R96 ;  /* 0x000000120460723c */ /* 0x000fee0000041860 */
[----:B------:R-:W-:Y:S01]  /*b1e0*/  IMAD.MOV.U32 R4, RZ, RZ, R162 ;  /* 0x000000ffff047224 */ /* 0x000fe200078e00a2 */
[----:B------:R-:W-:-:S04]  /*b1f0*/  @P3 SHF.R.U32.HI R4, RZ, c[0x0][0x2cc], R3 ;  /* 0x0000b300ff043a19 */ /* 0x000fc80000011603 */
[----:B---3--:R-:W-:Y:S01]  /*b200*/  IADD3 R163, -R163, R164, R4 ;  /* 0x000000a4a3a37210 */ /* 0x008fe20007ffe104 */
[----:B------:R-:W-:Y:S01]  /*b210*/  FADD.FTZ R223, R180, R175 ;  /* 0x000000afb4df7221 */ /* 0x000fe20000010000 */
[----:B------:R-:W-:Y:S01]  /*b220*/  IADD3 R195, R141, -0x2, RZ ;  /* 0xfffffffe8dc37810 */ /* 0x000fe20007ffe0ff */
[----:B------:R-:W-:Y:S01]  /*b230*/  FADD.FTZ R222, R222, R181 ;  /* 0x000000b5dede7221 */ /* 0x000fe20000010000 */
[----:B------:R-:W-:Y:S01]  /*b240*/  IADD3 R3, R163, c[0x0][0x328], RZ ;  /* 0x0000ca00a3037a10 */ /* 0x000fe20007ffe0ff */
[----:B------:R-:W-:Y:S05]  /*b250*/  @!P4 BRA `(.L_x_999) ;  /* 0x000001000000c947 */ /* 0x000fea0003800000 */
[C---:B------:R-:W-:Y:S01]  /*b260*/  ISETP.GT.AND P0, PT, R163.reuse, RZ, PT ;  /* 0x000000ffa300720c */ /* 0x040fe20003f04270 */
        /* <DEDUP_REMOVED lines=9> */
.L_x_1001:
[----:B------:R-:W-:-:S13]  /*b300*/  ISETP.NE.AND P0, PT, R224, 0x1, PT ;  /* 0x00000001e000780c */ /* 0x000fda0003f05270 */
[----:B------:R-:W-:-:S05]  /*b310*/  @P0 IMAD.HI.U32 R4, R5, c[0x0][0x330], RZ ;  /* 0x0000cc0005040a27 */ /* 0x000fca00078e00ff */
[----:B------:R-:W-:Y:S02]  /*b320*/  @P0 SHF.R.U32.HI R5, RZ, c[0x0][0x334], R4 ;  /* 0x0000cd00ff050a19 */ /* 0x000fe40000011604 */
.L_x_1002:
[----:B------:R-:W-:Y:S05]  /*b330*/  BSYNC B0 ;  /* 0x0000000000007941 */ /* 0x000fea0003800000 */
.L_x_1000:
[----:B------:R-:W-:-:S05]  /*b340*/  IMAD R4, R5, R224, c[0x0][0x32c] ;  /* 0x0000cb0005047624 */ /* 0x000fca00078e02e0 */
[----:B------:R-:W-:-:S04]  /*b350*/  IMNMX R3, R3, R4, PT ;  /* 0x0000000403037217 */ /* 0x000fc80003800200 */
.L_x_999:
[----:B------:R-:W-:Y:S01]  /*b360*/  SHF.R.S32.HI R4, RZ, 0x1f, R3 ;  /* 0x0000001fff047819 */ /* 0x000fe20000011403 */
[----:B------:R-:W-:Y:S02]  /*b370*/  IMAD.MOV.U32 R185, RZ, RZ, 0x1 ;  /* 0x00000001ffb97424 */ /* 0x000fe400078e00ff */
[----:B------:R-:W-:Y:S01]  /*b380*/  IMAD.MOV.U32 R221, RZ, RZ, RZ ;  /* 0x000000ffffdd7224 */ /* 0x000fe200078e00ff */
[----:B------:R-:W-:-:S04]  /*b390*/  LEA.HI R3, R4, R3, RZ, 0x6 ;  /* 0x0000000304037211 */ /* 0x000fc800078f30ff */
[----:B------:R-:W-:-:S04]  /*b3a0*/  SHF.R.S32.HI R3, RZ, 0x6, R3 ;  /* 0x00000006ff037819 */ /* 0x000fc80000011403 */
[----:B------:R-:W-:-:S04]  /*b3b0*/  IMNMX R228, R198, R3, !PT ;  /* 0x00000003c6e47217 */ /* 0x000fc80007800200 */
[----:B------:R-:W-:-:S13]  /*b3c0*/  ISETP.GE.AND P0, PT, R195, R228, PT ;  /* 0x000000e4c300720c */ /* 0x000fda0003f06270 */
[----:B------:R-:W-:Y:S05]  /*b3d0*/  @!P0 BRA `(.L_x_1003) ;  /* 0x0000372000008947 */ /* 0x000fea0003800000 */
[----:B------:R-:W-:Y:S02]  /*b3e0*/  MOV R221, RZ ;  /* 0x000000ff00dd7202 */ /* 0x000fe40000000f00 */
[----:B------:R-:W-:Y:S02]  /*b3f0*/  MOV R185, 0x1 ;  /* 0x0000000100b97802 */ /* 0x000fe40000000f00 */
.L_x_1012:
[----:B------:R-:W-:Y:S04]  /*b400*/  DEPBAR.LE SB0, 0x2 ;  /* 0x000080800000791a */ /* 0x000fe80000000000 */
[----:B------:R-:W-:Y:S01]  /*b410*/  WARPSYNC 0xffffffff ;  /* 0xffffffff00007948 */ /* 0x000fe20003800000 */
[----:B------:R-:W-:Y:S01]  /*b420*/  BAR.SYNC.DEFER_BLOCKING 0x0 ;  /* 0x0000000000007b1d */ /* 0x000fe20000010000 */
[----:B------:R-:W-:Y:S01]  /*b430*/  IMAD R181, R185, 0x6000, RZ ;  /* 0x00006000b9b57824 */ /* 0x000fe200078e02ff */
[----:B------:R-:W-:Y:S02]  /*b440*/  ISETP.GE.AND P0, PT, R198, R195, PT ;  /* 0x000000c3c600720c */ /* 0x000fe40003f06270 */
[----:B------:R-:W-:Y:S02]  /*b450*/  MOV R183, 0x20 ;  /* 0x0000002000b77802 */ /* 0x000fe40000000f00 */
[----:B------:R-:W-:Y:S02]  /*b460*/  IADD3 R196, R192, R181, RZ ;  /* 0x000000b5c0c47210 */ /* 0x000fe40007ffe0ff */
[----:B------:R-:W-:Y:S02]  /*b470*/  SEL R183, R183, 0xffffffe0, !P1 ;  /* 0xffffffe0b7b77807 */ /* 0x000fe40004800000 */
[----:B------:R-:W-:Y:S02]  /*b480*/  ISETP.GE.AND P4, PT, R201, c[0x0][0x1d4], PT ;  /* 0x00007500c9007a0c */ /* 0x000fe40003f86270 */
[CC--:B------:R-:W-:Y:S02]  /*b490*/  IADD3 R182, R183.reuse, R196.reuse, RZ ;  /* 0x000000c4b7b67210 */ /* 0x0c0fe40007ffe0ff */
[----:B------:R-:W-:Y:S01]  /*b4a0*/  IADD3 R183, R183, R196, R193 ;  /* 0x000000c4b7b77210 */ /* 0x000fe20007ffe0c1 */
[----:B------:R-:W-:Y:S01]  /*b4b0*/  @!P0 IMAD R177, R221, 0x6000, R207 ;  /* 0x00006000ddb18824 */ /* 0x000fe200078e02cf */
[----:B------:R-:W-:Y:S02]  /*b4c0*/  @!P0 IADD3 R16, R195, -0x1, RZ ;  /* 0xffffffffc3108810 */ /* 0x000fe40007ffe0ff */
[----:B------:R-:W-:Y:S02]  /*b4d0*/  IADD3 R180, R193, R182, RZ ;  /* 0x000000b6c1b47210 */ /* 0x000fe40007ffe0ff */
[----:B------:R-:W-:Y:S01]  /*b4e0*/  @!P0 SHF.R.S32.HI R3, RZ, 0x1f, R16 ;  /* 0x0000001fff038819 */ /* 0x000fe20000011410 */
[C---:B------:R-:W-:Y:S01]  /*b4f0*/  @!P0 IMAD.WIDE.U32 R18, R16.reuse, c[0x0][0x208], RZ ;  /* 0x0000820010128a25 */ /* 0x040fe200078e00ff */
[----:B------:R-:W-:Y:S03]  /*b500*/  LDSM.16.M88.4 R132, [R194] ;  /* 0x00000000c284783b */ /* 0x000fe60000000200 */
[----:B------:R-:W-:Y:S04]  /*b510*/  @!P0 IMAD R3, R3, c[0x0][0x208], RZ ;  /* 0x0000820003038a24 */ /* 0x000fe800078e02ff */
[----:B------:R-:W-:Y:S01]  /*b520*/  @!P0 IMAD R3, R16, c[0x0][0x20c], R3 ;  /* 0x0000830010038a24 */ /* 0x000fe200078e0203 */
[----:B-1----:R-:W1:Y:S04]  /*b530*/  LDSM.16.M88.4 R136, [R196+0xc100] ;  /* 0x00c10000c488783b */ /* 0x002e680000000200 */
[----:B------:R-:W-:Y:S02]  /*b540*/  @!P0 IADD3 R17, R19, R3, RZ ;  /* 0x0000000313118210 */ /* 0x000fe40007ffe0ff */
[----:B------:R-:W2:Y:S01]  /*b550*/  LDSM.16.M88.4 R140, [R196+0xc900] ;  /* 0x00c90000c48c783b */ /* 0x000ea20000000200 */
[C---:B------:R-:W-:Y:S02]  /*b560*/  @!P0 SHF.L.U32 R19, R18.reuse, 0x6, RZ ;  /* 0x0000000612138819 */ /* 0x040fe400000006ff */
[----:B------:R-:W-:Y:S02]  /*b570*/  @!P0 SHF.L.U64.HI R17, R18, 0x6, R17 ;  /* 0x0000000612118819 */ /* 0x000fe40000010211 */
[----:B------:R-:W-:Y:S01]  /*b580*/  @!P0 IADD3 R16, P3, P2, R210, R19, R205 ;  /* 0x00000013d2108210 */ /* 0x000fe20007a7e0cd */
[----:B------:R-:W3:Y:S03]  /*b590*/  LDSM.16.M88.4 R144, [R196+0xd100] ;  /* 0x00d10000c490783b */ /* 0x000ee60000000200 */
[----:B------:R-:W-:Y:S02]  /*b5a0*/  @!P0 IADD3.X R3, R215, R17, R204, P3, P2 ;  /* 0x00000011d7038210 */ /* 0x000fe40001fe44cc */
[----:B------:R-:W-:Y:S01]  /*b5b0*/  @!P0 IADD3 R18, P2, R19, R210, RZ ;  /* 0x000000d213128210 */ /* 0x000fe20007f5e0ff */
[----:B------:R-:W4:Y:S03]  /*b5c0*/  LDL R227, [R1+0x4] ;  /* 0x0000040001e37983 */ /* 0x000f260000100800 */
[----:B------:R-:W-:Y:S02]  /*b5d0*/  @!P0 IADD3.X R17, R17, R215, RZ, P2, !PT ;  /* 0x000000d711118210 */ /* 0x000fe400017fe4ff */
[C---:B------:R-:W-:Y:S01]  /*b5e0*/  @!P0 LEA R174, P2, R18.reuse, c[0x0][0x1f8], 0x1 ;  /* 0x00007e0012ae8a11 */ /* 0x040fe200078408ff */
[----:B------:R-:W5:Y:S03]  /*b5f0*/  LDSM.16.M88.4 R148, [R196+0xd900] ;  /* 0x00d90000c494783b */ /* 0x000f660000000200 */
[----:B------:R-:W-:Y:S02]  /*b600*/  @!P0 LEA.HI.X R175, R18, c[0x0][0x1fc], R17, 0x1, P2 ;  /* 0x00007f0012af8a11 */ /* 0x000fe400010f0c11 */
[C---:B------:R-:W-:Y:S01]  /*b610*/  @!P0 LEA R172, P2, R16.reuse, c[0x0][0x1f8], 0x1 ;  /* 0x00007e0010ac8a11 */ /* 0x040fe200078408ff */
[----:B------:R-:W-:Y:S03]  /*b620*/  LDSM.16.M88.4 R152, [R190] ;  /* 0x00000000be98783b */ /* 0x000fe60000000200 */
[----:B------:R-:W-:Y:S02]  /*b630*/  @!P0 LEA.HI.X R173, R16, c[0x0][0x1fc], R3, 0x1, P2 ;  /* 0x00007f0010ad8a11 */ /* 0x000fe400010f0c03 */
[----:B------:R-:W-:Y:S01]  /*b640*/  IADD3 R3, R193, R196, RZ ;  /* 0x000000c4c1037210 */ /* 0x000fe20007ffe0ff */
[----:B------:R-:W-:Y:S01]  /*b650*/  LDSM.16.M88.4 R156, [R182+0xd900] ;  /* 0x00d90000b69c783b */ /* 0x000fe20000000200 */
[----:B------:R-:W-:Y:S01]  /*b660*/  ISETP.NE.AND P2, PT, R225, 0x1, PT ;  /* 0x00000001e100780c */ /* 0x000fe20003f45270 */
[C---:B-1----:R-:W-:Y:S08]  /*b670*/  HMMA.16816.F32.BF16 R4, R132.reuse, R136, RZ ;  /* 0x000000888404723c */ /* 0x042ff000000418ff */
[C---:B------:R-:W-:Y:S01]  /*b680*/  HMMA.16816.F32.BF16 R8, R132.reuse, R138, RZ ;  /* 0x0000008a8408723c */ /* 0x040fe200000418ff */
[----:B------:R-:W1:Y:S07]  /*b690*/  LDSM.16.M88.4 R136, [R182+0xc100] ;  /* 0x00c10000b688783b */ /* 0x000e6e0000000200 */
[C---:B--2---:R-:W-:Y:S08]  /*b6a0*/  HMMA.16816.F32.BF16 R12, R132.reuse, R140, RZ ;  /* 0x0000008c840c723c */ /* 0x044ff000000418ff */
[C---:B------:R-:W-:Y:S01]  /*b6b0*/  HMMA.16816.F32.BF16 R16, R132.reuse, R142, RZ ;  /* 0x0000008e8410723c */ /* 0x040fe200000418ff */
[----:B------:R-:W2:Y:S07]  /*b6c0*/  LDSM.16.M88.4 R140, [R182+0xc900] ;  /* 0x00c90000b68c783b */ /* 0x000eae0000000200 */
[C---:B---3--:R-:W-:Y:S08]  /*b6d0*/  HMMA.16816.F32.BF16 R20, R132.reuse, R144, RZ ;  /* 0x000000908414723c */ /* 0x048ff000000418ff */
[C---:B------:R-:W-:Y:S01]  /*b6e0*/  HMMA.16816.F32.BF16 R24, R132.reuse, R146, RZ ;  /* 0x000000928418723c */ /* 0x040fe200000418ff */
[----:B------:R-:W3:Y:S06]  /*b6f0*/  LDSM.16.M88.4 R144, [R182+0xd100] ;  /* 0x00d10000b690783b */ /* 0x000eec0000000200 */
[----:B------:R-:W-:Y:S01]  /*b700*/  @!PT LDS RZ, [RZ] ;  /* 0x00000000fffff984 */ /* 0x000fe20000000800 */
[----:B------:R-:W-:Y:S01]  /*b710*/  @!PT LDS RZ, [RZ] ;  /* 0x00000000fffff984 */ /* 0x000fe20000000800 */
[----:B------:R-:W-:Y:S01]  /*b720*/  @!PT LDS RZ, [RZ] ;  /* 0x00000000fffff984 */ /* 0x000fe20000000800 */
[----:B------:R2:W-:Y:S01]  /*b730*/  @!P0 LDGSTS.E.BYPASS.LTC128B.128 [R177], [R174.64], !P4 ;  /* 0x00000000aeb18fae */ /* 0x0005e2000e101d46 */
[C---:B-----5:R-:W-:Y:S05]  /*b740*/  HMMA.16816.F32.BF16 R28, R132.reuse, R148, RZ ;  /* 0x00000094841c723c */ /* 0x060fea00000418ff */
[----:B------:R5:W-:Y:S03]  /*b750*/  @!P0 LDGSTS.E.BYPASS.LTC128B.128 [R177+0x2000], [R174.64+0x80], !P6 ;  /* 0x02000080aeb18fae */ /* 0x000be6000f101d46 */
[----:B------:R-:W-:Y:S03]  /*b760*/  HMMA.16816.F32.BF16 R32, R132, R150, RZ ;  /* 0x000000968420723c */ /* 0x000fe600000418ff */
[----:B------:R5:W-:Y:S05]  /*b770*/  @!P0 LDGSTS.E.BYPASS.LTC128B.128 [R177+0x4000], [R174.64+0x100], !P5 ;  /* 0x04000100aeb18fae */ /* 0x000bea000e901d46 */
[C---:B-1----:R-:W-:Y:S01]  /*b780*/  HMMA.16816.F32.BF16 R4, R152.reuse, R136, R4 ;  /* 0x000000889804723c */ /* 0x042fe20000041804 */
[----:B------:R5:W-:Y:S06]  /*b790*/  @!P0 LDGSTS.E.BYPASS.LTC128B.128 [R177+0x1000], [R172.64], !P4 ;  /* 0x01000000acb18fae */ /* 0x000bec000e101d46 */
[----:B------:R5:W-:Y:S01]  /*b7a0*/  @!P0 LDGSTS.E.BYPASS.LTC128B.128 [R177+0x3000], [R172.64+0x80], !P6 ;  /* 0x03000080acb18fae */ /* 0x000be2000f101d46 */
[C---:B------:R-:W-:Y:S05]  /*b7b0*/  HMMA.16816.F32.BF16 R8, R152.reuse, R138, R8 ;  /* 0x0000008a9808723c */ /* 0x040fea0000041808 */
[----:B------:R5:W-:Y:S01]  /*b7c0*/  @!P0 LDGSTS.E.BYPASS.LTC128B.128 [R177+0x5000], [R172.64+0x100], !P5 ;  /* 0x05000100acb18fae */ /* 0x000be2000e901d46 */
[C---:B------:R-:W-:Y:S02]  /*b7d0*/  ISETP.GE.AND P0, PT, R221.reuse, 0x1, PT ;  /* 0x00000001dd00780c */ /* 0x040fe40003f06270 */
[C---:B--2---:R-:W-:Y:S03]  /*b7e0*/  HMMA.16816.F32.BF16 R12, R152.reuse, R140, R12 ;  /* 0x0000008c980c723c */ /* 0x044fe6000004180c */
[----:B------:R-:W-:Y:S01]  /*b7f0*/  LDSM.16.M88.4 R132, [R188] ;  /* 0x00000000bc84783b */ /* 0x000fe20000000200 */
[----:B------:R-:W-:Y:S04]  /*b800*/  IADD3 R221, R221, 0x1, RZ ;  /* 0x00000001dddd7810 */ /* 0x000fe80007ffe0ff */
[C---:B------:R-:W-:Y:S01]  /*b810*/  HMMA.16816.F32.BF16 R16, R152.reuse, R142, R16 ;  /* 0x0000008e9810723c */ /* 0x040fe20000041810 */
[----:B------:R-:W1:Y:S03]  /*b820*/  LDSM.16.M88.4 R148, [R3+0xc100] ;  /* 0x00c100000394783b */ /* 0x000e660000000200 */
[----:B------:R-:W-:Y:S03]  /*b830*/  SEL R221, R221, RZ, !P0 ;  /* 0x000000ffdddd7207 */ /* 0x000fe60004000000 */
[----:B------:R-:W2:Y:S01]  /*b840*/  LDSM.16.M88.4 R160, [R3+0xc900] ;  /* 0x00c9000003a0783b */ /* 0x000ea20000000200 */
[C---:B---3--:R-:W-:Y:S05]  /*b850*/  HMMA.16816.F32.BF16 R20, R152.reuse, R144, R20 ;  /* 0x000000909814723c */ /* 0x048fea0000041814 */
[----:B------:R-:W3:Y:S03]  /*b860*/  LDSM.16.M88.4 R164, [R3+0xd100] ;  /* 0x00d1000003a4783b */ /* 0x000ee60000000200 */
[C---:B------:R-:W-:Y:S03]  /*b870*/  HMMA.16816.F32.BF16 R24, R152.reuse, R146, R24 ;  /* 0x000000929818723c */ /* 0x040fe60000041818 */
[----:B------:R-:W3:Y:S05]  /*b880*/  LDSM.16.M88.4 R168, [R3+0xd900] ;  /* 0x00d9000003a8783b */ /* 0x000eea0000000200 */
[C---:B------:R-:W-:Y:S01]  /*b890*/  HMMA.16816.F32.BF16 R28, R152.reuse, R156, R28 ;  /* 0x0000009c981c723c */ /* 0x040fe2000004181c */
[----:B------:R-:W-:Y:S06]  /*b8a0*/  LDSM.16.M88.4 R136, [R187] ;  /* 0x00000000bb88783b */ /* 0x000fec0000000200 */
[----:B------:R-:W3:Y:S01]  /*b8b0*/  LDSM.16.M88.4 R140, [R180+0xc100] ;  /* 0x00c10000b48c783b */ /* 0x000ee20000000200 */
[----:B------:R-:W-:Y:S05]  /*b8c0*/  HMMA.16816.F32.BF16 R32, R152, R158, R32 ;  /* 0x0000009e9820723c */ /* 0x000fea0000041820 */
[----:B------:R-:W3:Y:S03]  /*b8d0*/  LDSM.16.M88.4 R144, [R180+0xc900] ;  /* 0x00c90000b490783b */ /* 0x000ee60000000200 */
[C---:B-1----:R-:W-:Y:S03]  /*b8e0*/  HMMA.16816.F32.BF16 R4, R132.reuse, R148, R4 ;  /* 0x000000948404723c */ /* 0x042fe60000041804 */
[----:B-----5:R-:W1:Y:S05]  /*b8f0*/  LDSM.16.M88.4 R172, [R180+0xd100] ;  /* 0x00d10000b4ac783b */ /* 0x020e6a0000000200 */
[C---:B------:R-:W-:Y:S01]  /*b900*/  HMMA.16816.F32.BF16 R8, R132.reuse, R150, R8 ;  /* 0x000000968408723c */ /* 0x040fe20000041808 */
[----:B------:R-:W5:Y:S06]  /*b910*/  LDSM.16.M88.4 R176, [R180+0xd900] ;  /* 0x00d90000b4b0783b */ /* 0x000f6c0000000200 */
[----:B------:R-:W-:Y:S01]  /*b920*/  LDSM.16.M88.4 R148, [R194+0x4000] ;  /* 0x00400000c294783b */ /* 0x000fe20000000200 */
[C---:B--2---:R-:W-:Y:S05]  /*b930*/  HMMA.16816.F32.BF16 R12, R132.reuse, R160, R12 ;  /* 0x000000a0840c723c */ /* 0x044fea000004180c */
[----:B------:R-:W2:Y:S03]  /*b940*/  LDSM.16.M88.4 R152, [R196+0xe100] ;  /* 0x00e10000c498783b */ /* 0x000ea60000000200 */
[C---:B------:R-:W-:Y:S03]  /*b950*/  HMMA.16816.F32.BF16 R16, R132.reuse, R162, R16 ;  /* 0x000000a28410723c */ /* 0x040fe60000041810 */
[----:B------:R-:W1:Y:S05]  /*b960*/  LDSM.16.M88.4 R156, [R196+0xe900] ;  /* 0x00e90000c49c783b */ /* 0x000e6a0000000200 */
[C---:B---3--:R-:W-:Y:S01]  /*b970*/  HMMA.16816.F32.BF16 R20, R132.reuse, R164, R20 ;  /* 0x000000a48414723c */ /* 0x048fe20000041814 */
[----:B------:R-:W3:Y:S06]  /*b980*/  LDSM.16.M88.4 R160, [R196+0xf100] ;  /* 0x00f10000c4a0783b */ /* 0x000eec0000000200 */
[----:B------:R-:W0:Y:S01]  /*b990*/  LDGDEPBAR ;  /* 0x00000000000079af */ /* 0x000e220000000000 */
[C---:B------:R-:W-:Y:S05]  /*b9a0*/  HMMA.16816.F32.BF16 R24, R132.reuse, R166, R24 ;  /* 0x000000a68418723c */ /* 0x040fea0000041818 */
[----:B------:R-:W1:Y:S03]  /*b9b0*/  LDSM.16.M88.4 R164, [R196+0xf900] ;  /* 0x00f90000c4a4783b */ /* 0x000e660000000200 */
[C---:B------:R-:W-:Y:S08]  /*b9c0*/  HMMA.16816.F32.BF16 R28, R132.reuse, R168, R28 ;  /* 0x000000a8841c723c */ /* 0x040ff0000004181c */
[----:B------:R-:W-:Y:S01]  /*b9d0*/  HMMA.16816.F32.BF16 R32, R132, R170, R32 ;  /* 0x000000aa8420723c */ /* 0x000fe20000041820 */
[----:B------:R-:W-:Y:S06]  /*b9e0*/  LDSM.16.M88.4 R132, [R190+0x4000] ;  /* 0x00400000be84783b */ /* 0x000fec0000000200 */
[----:B------:R-:W-:Y:S01]  /*b9f0*/  LDSM.16.M88.4 R168, [R182+0xf100] ;  /* 0x00f10000b6a8783b */ /* 0x000fe20000000200 */
[C---:B------:R-:W-:Y:S08]  /*ba00*/  HMMA.16816.F32.BF16 R4, R136.reuse, R140, R4 ;  /* 0x0000008c8804723c */ /* 0x040ff00000041804 */
[C---:B------:R-:W-:Y:S01]  /*ba10*/  HMMA.16816.F32.BF16 R8, R136.reuse, R142, R8 ;  /* 0x0000008e8808723c */ /* 0x040fe20000041808 */
[----:B------:R-:W2:Y:S07]  /*ba20*/  LDSM.16.M88.4 R140, [R182+0xe100] ;  /* 0x00e10000b68c783b */ /* 0x000eae0000000200 */
[C---:B------:R-:W-:Y:S08]  /*ba30*/  HMMA.16816.F32.BF16 R12, R136.reuse, R144, R12 ;  /* 0x00000090880c723c */ /* 0x040ff0000004180c */
[C---:B------:R-:W-:Y:S01]  /*ba40*/  HMMA.16816.F32.BF16 R16, R136.reuse, R146, R16 ;  /* 0x000000928810723c */ /* 0x040fe20000041810 */
[----:B------:R-:W3:Y:S07]  /*ba50*/  LDSM.16.M88.4 R144, [R182+0xe900] ;  /* 0x00e90000b690783b */ /* 0x000eee0000000200 */
[C---:B-1----:R-:W-:Y:S08]  /*ba60*/  HMMA.16816.F32.BF16 R20, R136.reuse, R172, R20 ;  /* 0x000000ac8814723c */ /* 0x042ff00000041814 */
[C---:B------:R-:W-:Y:S01]  /*ba70*/  HMMA.16816.F32.BF16 R24, R136.reuse, R174, R24 ;  /* 0x000000ae8818723c */ /* 0x040fe20000041818 */
[----:B------:R-:W1:Y:S07]  /*ba80*/  LDSM.16.M88.4 R172, [R182+0xf900] ;  /* 0x00f90000b6ac783b */ /* 0x000e6e0000000200 */
[C---:B-----5:R-:W-:Y:S08]  /*ba90*/  HMMA.16816.F32.BF16 R28, R136.reuse, R176, R28 ;  /* 0x000000b0881c723c */ /* 0x060ff0000004181c */
[----:B------:R-:W-:Y:S01]  /*baa0*/  HMMA.16816.F32.BF16 R32, R136, R178, R32 ;  /* 0x000000b28820723c */ /* 0x000fe20000041820 */
[----:B------:R-:W-:Y:S06]  /*bab0*/  LDSM.16.M88.4 R136, [R188+0x4000] ;  /* 0x00400000bc88783b */ /* 0x000fec0000000200 */
[----:B------:R-:W-:Y:S01]  /*bac0*/  LDSM.16.M88.4 R176, [R182+0x10100] ;  /* 0x01010000b6b0783b */ /* 0x000fe20000000200 */
[C---:B--2---:R-:W-:Y:S08]  /*bad0*/  HMMA.16816.F32.BF16 R4, R148.reuse, R152, R4 ;  /* 0x000000989404723c */ /* 0x044ff00000041804 */
[C---:B------:R-:W-:Y:S01]  /*bae0*/  HMMA.16816.F32.BF16 R8, R148.reuse, R154, R8 ;  /* 0x0000009a9408723c */ /* 0x040fe20000041808 */
[----:B------:R-:W2:Y:S07]  /*baf0*/  LDSM.16.M88.4 R152, [R3+0xe100] ;  /* 0x00e100000398783b */ /* 0x000eae0000000200 */
[C---:B------:R-:W-:Y:S04]  /*bb00*/  HMMA.16816.F32.BF16 R12, R148.reuse, R156, R12 ;  /* 0x0000009c940c723c */ /* 0x040fe8000004180c */
[----:B----4-:R-:W-:Y:S04]  /*bb10*/  LEA R227, R227, R220, 0x7 ;  /* 0x000000dce3e37211 */ /* 0x010fe800078e38ff */
[C---:B------:R-:W-:Y:S01]  /*bb20*/  HMMA.16816.F32.BF16 R16, R148.reuse, R158, R16 ;  /* 0x0000009e9410723c */ /* 0x040fe20000041810 */
[----:B------:R-:W4:Y:S07]  /*bb30*/  LDSM.16.M88.4 R156, [R3+0xe900] ;  /* 0x00e90000039c783b */ /* 0x000f2e0000000200 */
[C---:B---3--:R-:W-:Y:S08]  /*bb40*/  HMMA.16816.F32.BF16 R20, R148.reuse, R160, R20 ;  /* 0x000000a09414723c */ /* 0x048ff00000041814 */
[C---:B------:R-:W-:Y:S01]  /*bb50*/  HMMA.16816.F32.BF16 R24, R148.reuse, R162, R24 ;  /* 0x000000a29418723c */ /* 0x040fe20000041818 */
[----:B------:R-:W3:Y:S07]  /*bb60*/  LDSM.16.M88.4 R160, [R3+0xf100] ;  /* 0x00f1000003a0783b */ /* 0x000eee0000000200 */
[C---:B------:R-:W-:Y:S08]  /*bb70*/  HMMA.16816.F32.BF16 R28, R148.reuse, R164, R28 ;  /* 0x000000a4941c723c */ /* 0x040ff0000004181c */
[----:B------:R-:W-:Y:S01]  /*bb80*/  HMMA.16816.F32.BF16 R32, R148, R166, R32 ;  /* 0x000000a69420723c */ /* 0x000fe20000041820 */
[----:B------:R-:W-:Y:S06]  /*bb90*/  LDSM.16.M88.4 R148, [R183+0xe900] ;  /* 0x00e90000b794783b */ /* 0x000fec0000000200 */
[----:B------:R-:W-:Y:S01]  /*bba0*/  LDSM.16.M88.4 R164, [R196+0x10100] ;  /* 0x01010000c4a4783b */ /* 0x000fe20000000200 */
[C---:B------:R-:W-:Y:S08]  /*bbb0*/  HMMA.16816.F32.BF16 R4, R132.reuse, R140, R4 ;  /* 0x0000008c8404723c */ /* 0x040ff00000041804 */
[C---:B------:R-:W-:Y:S01]  /*bbc0*/  HMMA.16816.F32.BF16 R8, R132.reuse, R142, R8 ;  /* 0x0000008e8408723c */ /* 0x040fe20000041808 */
[----:B------:R-:W5:Y:S07]  /*bbd0*/  LDSM.16.M88.4 R140, [R3+0xf900] ;  /* 0x00f90000038c783b */ /* 0x000f6e0000000200 */
[C---:B------:R-:W-:Y:S08]  /*bbe0*/  HMMA.16816.F32.BF16 R12, R132.reuse, R144, R12 ;  /* 0x00000090840c723c */ /* 0x040ff0000004180c */
[C---:B------:R-:W-:Y:S01]  /*bbf0*/  HMMA.16816.F32.BF16 R16, R132.reuse, R146, R16 ;  /* 0x000000928410723c */ /* 0x040fe20000041810 */
[----:B------:R-:W-:Y:S07]  /*bc00*/  LDSM.16.M88.4 R144, [R180+0xe100] ;  /* 0x00e10000b490783b */ /* 0x000fee0000000200 */
[C---:B------:R-:W-:Y:S08]  /*bc10*/  HMMA.16816.F32.BF16 R20, R132.reuse, R168, R20 ;  /* 0x000000a88414723c */ /* 0x040ff00000041814 */
[C---:B------:R-:W-:Y:S01]  /*bc20*/  HMMA.16816.F32.BF16 R24, R132.reuse, R170, R24 ;  /* 0x000000aa8418723c */ /* 0x040fe20000041818 */
[----:B------:R-:W-:Y:S07]  /*bc30*/  LDSM.16.M88.4 R168, [R196+0x11900] ;  /* 0x01190000c4a8783b */ /* 0x000fee0000000200 */
[C---:B-1----:R-:W-:Y:S08]  /*bc40*/  HMMA.16816.F32.BF16 R28, R132.reuse, R172, R28 ;  /* 0x000000ac841c723c */ /* 0x042ff0000004181c */
[----:B------:R-:W-:Y:S01]  /*bc50*/  HMMA.16816.F32.BF16 R32, R132, R174, R32 ;  /* 0x000000ae8420723c */ /* 0x000fe20000041820 */
[----:B------:R-:W1:Y:S06]  /*bc60*/  LDSM.16.M88.4 R132, [R187+0x4000] ;  /* 0x00400000bb84783b */ /* 0x000e6c0000000200 */
[----:B------:R-:W-:Y:S01]  /*bc70*/  LDSM.16.M88.4 R172, [R190+0x8000] ;  /* 0x00800000beac783b */ /* 0x000fe20000000200 */
[C---:B--2---:R-:W-:Y:S08]  /*bc80*/  HMMA.16816.F32.BF16 R4, R136.reuse, R152, R4 ;  /* 0x000000988804723c */ /* 0x044ff00000041804 */
[C---:B------:R-:W-:Y:S01]  /*bc90*/  HMMA.16816.F32.BF16 R8, R136.reuse, R154, R8 ;  /* 0x0000009a8808723c */ /* 0x040fe20000041808 */
[----:B------:R-:W2:Y:S07]  /*bca0*/  LDSM.16.M88.4 R152, [R183+0xf100] ;  /* 0x00f10000b798783b */ /* 0x000eae0000000200 */
[C---:B----4-:R-:W-:Y:S08]  /*bcb0*/  HMMA.16816.F32.BF16 R12, R136.reuse, R156, R12 ;  /* 0x0000009c880c723c */ /* 0x050ff0000004180c */
[C---:B------:R-:W-:Y:S01]  /*bcc0*/  HMMA.16816.F32.BF16 R16, R136.reuse, R158, R16 ;  /* 0x0000009e8810723c */ /* 0x040fe20000041810 */
[----:B------:R-:W4:Y:S07]  /*bcd0*/  LDSM.16.M88.4 R156, [R183+0xf900] ;  /* 0x00f90000b79c783b */ /* 0x000f2e0000000200 */
[C---:B---3--:R-:W-:Y:S08]  /*bce0*/  HMMA.16816.F32.BF16 R20, R136.reuse, R160, R20 ;  /* 0x000000a08814723c */ /* 0x048ff00000041814 */
[C---:B------:R-:W-:Y:S01]  /*bcf0*/  HMMA.16816.F32.BF16 R24, R136.reuse, R162, R24 ;  /* 0x000000a28818723c */ /* 0x040fe20000041818 */
[----:B------:R-:W3:Y:S07]  /*bd00*/  LDSM.16.M88.4 R160, [R194+0x8000] ;  /* 0x00800000c2a0783b */ /* 0x000eee0000000200 */
[C---:B-----5:R-:W-:Y:S08]  /*bd10*/  HMMA.16816.F32.BF16 R28, R136.reuse, R140, R28 ;  /* 0x0000008c881c723c */ /* 0x060ff0000004181c */
[----:B------:R-:W-:Y:S01]  /*bd20*/  HMMA.16816.F32.BF16 R32, R136, R142, R32 ;  /* 0x0000008e8820723c */ /* 0x000fe20000041820 */
[----:B------:R-:W5:Y:S06]  /*bd30*/  LDSM.16.M88.4 R136, [R196+0x10900] ;  /* 0x01090000c488783b */ /* 0x000f6c0000000200 */
[----:B------:R-:W3:Y:S01]  /*bd40*/  LDSM.16.M88.4 R140, [R196+0x11100] ;  /* 0x01110000c48c783b */ /* 0x000ee20000000200 */
[C---:B-1----:R-:W-:Y:S08]  /*bd50*/  HMMA.16816.F32.BF16 R4, R132.reuse, R144, R4 ;  /* 0x000000908404723c */ /* 0x042ff00000041804 */
[C---:B------:R-:W-:Y:S01]  /*bd60*/  HMMA.16816.F32.BF16 R8, R132.reuse, R146, R8 ;  /* 0x000000928408723c */ /* 0x040fe20000041808 */
[----:B------:R-:W-:Y:S07]  /*bd70*/  LDSM.16.M88.4 R144, [R182+0x11100] ;  /* 0x01110000b690783b */ /* 0x000fee0000000200 */
[C---:B------:R-:W-:Y:S08]  /*bd80*/  HMMA.16816.F32.BF16 R12, R132.reuse, R148, R12 ;  /* 0x00000094840c723c */ /* 0x040ff0000004180c */
[C---:B------:R-:W-:Y:S01]  /*bd90*/  HMMA.16816.F32.BF16 R16, R132.reuse, R150, R16 ;  /* 0x000000968410723c */ /* 0x040fe20000041810 */
[----:B------:R-:W-:Y:S07]  /*bda0*/  LDSM.16.M88.4 R148, [R182+0x11900] ;  /* 0x01190000b694783b */ /* 0x000fee0000000200 */
[C---:B--2---:R-:W-:Y:S08]  /*bdb0*/  HMMA.16816.F32.BF16 R20, R132.reuse, R152, R20 ;  /* 0x000000988414723c */ /* 0x044ff00000041814 */
[C---:B------:R-:W-:Y:S01]  /*bdc0*/  HMMA.16816.F32.BF16 R24, R132.reuse, R154, R24 ;  /* 0x0000009a8418723c */ /* 0x040fe20000041818 */
[----:B------:R-:W-:Y:S07]  /*bdd0*/  LDSM.16.M88.4 R152, [R188+0x8000] ;  /* 0x00800000bc98783b */ /* 0x000fee0000000200 */
[C---:B----4-:R-:W-:Y:S08]  /*bde0*/  HMMA.16816.F32.BF16 R28, R132.reuse, R156, R28 ;  /* 0x0000009c841c723c */ /* 0x050ff0000004181c */
[----:B------:R-:W-:Y:S01]  /*bdf0*/  HMMA.16816.F32.BF16 R32, R132, R158, R32 ;  /* 0x0000009e8420723c */ /* 0x000fe20000041820 */
[----:B------:R-:W1:Y:S06]  /*be00*/  LDSM.16.M88.4 R132, [R182+0x10900] ;  /* 0x01090000b684783b */ /* 0x000e6c0000000200 */
[----:B------:R-:W2:Y:S01]  /*be10*/  LDSM.16.M88.4 R156, [R3+0x10100] ;  /* 0x01010000039c783b */ /* 0x000ea20000000200 */
[C---:B---3--:R-:W-:Y:S08]  /*be20*/  HMMA.16816.F32.BF16 R4, R160.reuse, R164, R4 ;  /* 0x000000a4a004723c */ /* 0x048ff00000041804 */
[C---:B------:R-:W-:Y:S01]  /*be30*/  HMMA.16816.F32.BF16 R8, R160.reuse, R166, R8 ;  /* 0x000000a6a008723c */ /* 0x040fe20000041808 */
[----:B------:R-:W-:Y:S07]  /*be40*/  LDSM.16.M88.4 R164, [R187+0x8000] ;  /* 0x00800000bba4783b */ /* 0x000fee0000000200 */
[C---:B-----5:R-:W-:Y:S08]  /*be50*/  HMMA.16816.F32.BF16 R12, R160.reuse, R136, R12 ;  /* 0x00000088a00c723c */ /* 0x060ff0000004180c */
[C---:B------:R-:W-:Y:S01]  /*be60*/  HMMA.16816.F32.BF16 R16, R160.reuse, R138, R16 ;  /* 0x0000008aa010723c */ /* 0x040fe20000041810 */
[----:B------:R-:W3:Y:S07]  /*be70*/  LDSM.16.M88.4 R136, [R3+0x10900] ;  /* 0x010900000388783b */ /* 0x000eee0000000200 */
[C---:B------:R-:W-:Y:S08]  /*be80*/  HMMA.16816.F32.BF16 R20, R160.reuse, R140, R20 ;  /* 0x0000008ca014723c */ /* 0x040ff00000041814 */
[C---:B------:R-:W-:Y:S01]  /*be90*/  HMMA.16816.F32.BF16 R24, R160.reuse, R142, R24 ;  /* 0x0000008ea018723c */ /* 0x040fe20000041818 */
[----:B------:R-:W4:Y:S07]  /*bea0*/  LDSM.16.M88.4 R140, [R3+0x11100] ;  /* 0x01110000038c783b */ /* 0x000f2e0000000200 */
[C---:B------:R-:W-:Y:S08]  /*beb0*/  HMMA.16816.F32.BF16 R28, R160.reuse, R168, R28 ;  /* 0x000000a8a01c723c */ /* 0x040ff0000004181c */
[----:B------:R-:W-:Y:S01]  /*bec0*/  HMMA.16816.F32.BF16 R32, R160, R170, R32 ;  /* 0x000000aaa020723c */ /* 0x000fe20000041820 */
[----:B------:R-:W5:Y:S06]  /*bed0*/  LDSM.16.M88.4 R160, [R3+0x11900] ;  /* 0x0119000003a0783b */ /* 0x000f6c0000000200 */
[----:B------:R-:W2:Y:S01]  /*bee0*/  LDSM.16.M88.4 R168, [R180+0x10100] ;  /* 0x01010000b4a8783b */ /* 0x000ea20000000200 */
        /* <DEDUP_REMOVED lines=13> */
[----:B------:R-:W2:Y:S07]  /*bfc0*/  LDSM.16.M88.4 R136, [R183+0x11100] ;  /* 0x01110000b788783b */ /* 0x000eae0000000200 */
        /* <DEDUP_REMOVED lines=8> */
[----:B------:R-:W1:Y:S03]  /*c050*/  LDSM.16.M88.4 R132, [R183+0x11900] ;  /* 0x01190000b784783b */ /* 0x000e660000000200 */
[----:B------:R-:W-:Y:S02]  /*c060*/  FMUL.FTZ R156, R4, c[0x0][0x320] ;  /* 0x0000c800049c7a20 */ /* 0x000fe40000410000 */
[----:B------:R-:W-:Y:S02]  /*c070*/  FMUL.FTZ R158, R5, c[0x0][0x320] ;  /* 0x0000c800059e7a20 */ /* 0x000fe40000410000 */
[C---:B--2---:R-:W-:Y:S02]  /*c080*/  HMMA.16816.F32.BF16 R20, R164.reuse, R136, R20 ;  /* 0x00000088a414723c */ /* 0x044fe40000041814 */
[----:B------:R-:W2:Y:S02]  /*c090*/  MUFU.TANH R156, R156 ;  /* 0x0000009c009c7308 */ /* 0x000ea40000002400 */
[----:B------:R-:W-:Y:S02]  /*c0a0*/  FMUL.FTZ R157, R6, c[0x0][0x320] ;  /* 0x0000c800069d7a20 */ /* 0x000fe40000410000 */
[----:B------:R-:W-:Y:S02]  /*c0b0*/  FMUL.FTZ R3, R7, c[0x0][0x320] ;  /* 0x0000c80007037a20 */ /* 0x000fe40000410000 */
[C---:B------:R-:W-:Y:S04]  /*c0c0*/  HMMA.16816.F32.BF16 R24, R164.reuse, R138, R24 ;  /* 0x0000008aa418723c */ /* 0x040fe80000041818 */
[----:B------:R-:W3:Y:S01]  /*c0d0*/  MUFU.TANH R158, R158 ;  /* 0x0000009e009e7308 */ /* 0x000ee20000002400 */
[----:B------:R-:W-:Y:S02]  /*c0e0*/  FMUL.FTZ R160, R8, c[0x0][0x320] ;  /* 0x0000c80008a07a20 */ /* 0x000fe40000410000 */
[----:B------:R-:W-:Y:S02]  /*c0f0*/  FMUL.FTZ R162, R9, c[0x0][0x320] ;  /* 0x0000c80009a27a20 */ /* 0x000fe40000410000 */
[----:B------:R-:W-:Y:S03]  /*c100*/  FMUL.FTZ R159, R10, c[0x0][0x320] ;  /* 0x0000c8000a9f7a20 */ /* 0x000fe60000410000 */
[----:B------:R-:W-:Y:S02]  /*c110*/  FMUL.FTZ R161, R11, c[0x0][0x320] ;  /* 0x0000c8000ba17a20 */ /* 0x000fe40000410000 */
[----:B------:R-:W4:Y:S01]  /*c120*/  MUFU.TANH R157, R157 ;  /* 0x0000009d009d7308 */ /* 0x000f220000002400 */
[----:B------:R-:W-:Y:S02]  /*c130*/  FMUL.FTZ R178, R12, c[0x0][0x320] ;  /* 0x0000c8000cb27a20 */ /* 0x000fe40000410000 */
[----:B------:R-:W-:Y:S02]  /*c140*/  FMUL.FTZ R171, R20, c[0x0][0x320] ;  /* 0x0000c80014ab7a20 */ /* 0x000fe40000410000 */
[----:B------:R-:W-:Y:S02]  /*c150*/  FMUL.FTZ R168, R13, c[0x0][0x320] ;  /* 0x0000c8000da87a20 */ /* 0x000fe40000410000 */
[----:B------:R-:W-:Y:S02]  /*c160*/  FMUL.FTZ R163, R14, c[0x0][0x320] ;  /* 0x0000c8000ea37a20 */ /* 0x000fe40000410000 */
[----:B------:R-:W-:Y:S01]  /*c170*/  FMUL.FTZ R172, R15, c[0x0][0x320] ;  /* 0x0000c8000fac7a20 */ /* 0x000fe20000410000 */
[----:B------:R-:W2:Y:S01]  /*c180*/  MUFU.TANH R3, R3 ;  /* 0x0000000300037308 */ /* 0x000ea20000002400 */
[C---:B-1----:R-:W-:Y:S03]  /*c190*/  HMMA.16816.F32.BF16 R28, R164.reuse, R132, R28 ;  /* 0x00000084a41c723c */ /* 0x042fe6000004181c */
        /* <DEDUP_REMOVED lines=8> */
[----:B------:R-:W2:Y:S01]  /*c220*/  MUFU.TANH R160, R160 ;  /* 0x000000a000a07308 */ /* 0x000ea20000002400 */
[----:B------:R-:W-:Y:S02]  /*c230*/  FMUL.FTZ R21, R21, c[0x0][0x320] ;  /* 0x0000c80015157a20 */ /* 0x000fe40000410000 */
[----:B------:R-:W-:Y:S02]  /*c240*/  FMUL.FTZ R19, R22, c[0x0][0x320] ;  /* 0x0000c80016137a20 */ /* 0x000fe40000410000 */
[----:B------:R-:W-:Y:S02]  /*c250*/  FMUL.FTZ R27, R28, c[0x0][0x320] ;  /* 0x0000c8001c1b7a20 */ /* 0x000fe40000410000 */
[----:B------:R-:W-:Y:S01]  /*c260*/  FMUL.FTZ R28, R29, c[0x0][0x320] ;  /* 0x0000c8001d1c7a20 */ /* 0x000fe20000410000 */
[----:B------:R-:W-:Y:S01]  /*c270*/  IADD3 R29, R209, R227, R218 ;  /* 0x000000e3d11d7210 */ /* 0x000fe20007ffe0da */
[----:B------:R-:W-:Y:S01]  /*c280*/  FMUL.FTZ R18, R23, c[0x0][0x320] ;  /* 0x0000c80017127a20 */ /* 0x000fe20000410000 */
[----:B------:R-:W2:Y:S01]  /*c290*/  MUFU.TANH R162, R162 ;  /* 0x000000a200a27308 */ /* 0x000ea20000002400 */
[----:B------:R-:W-:Y:S02]  /*c2a0*/  FMUL.FTZ R174, R24, c[0x0][0x320] ;  /* 0x0000c80018ae7a20 */ /* 0x000fe40000410000 */
[----:B------:R-:W-:Y:S02]  /*c2b0*/  FMUL.FTZ R22, R26, c[0x0][0x320] ;  /* 0x0000c8001a167a20 */ /* 0x000fe40000410000 */
[----:B-1----:R-:W-:Y:S04]  /*c2c0*/  @P2 IMAD.HI.U32 R25, R29, c[0x0][0x2c8], RZ ;  /* 0x0000b2001d192a27 */ /* 0x002fe800078e00ff */
[----:B------:R-:W-:Y:S01]  /*c2d0*/  FMUL.FTZ R24, R30, c[0x0][0x320] ;  /* 0x0000c8001e187a20 */ /* 0x000fe20000410000 */
[----:B------:R-:W1:Y:S01]  /*c2e0*/  MUFU.TANH R159, R159 ;  /* 0x0000009f009f7308 */ /* 0x000e620000002400 */
[----:B------:R-:W-:Y:S01]  /*c2f0*/  @P2 SHF.R.U32.HI R29, RZ, c[0x0][0x2cc], R25 ;  /* 0x0000b300ff1d2a19 */ /* 0x000fe20000011619 */
[----:B------:R-:W-:Y:S01]  /*c300*/  FMUL.FTZ R23, R31, c[0x0][0x320] ;  /* 0x0000c8001f177a20 */ /* 0x000fe20000410000 */
[----:B------:R-:W-:Y:S01]  /*c310*/  SHF.L.U32 R30, R195, 0x6, RZ ;  /* 0x00000006c31e7819 */ /* 0x000fe200000006ff */
[----:B------:R-:W-:Y:S01]  /*c320*/  FMUL.FTZ R164, R32, c[0x0][0x320] ;  /* 0x0000c80020a47a20 */ /* 0x000fe20000410000 */
[----:B------:R-:W-:Y:S01]  /*c330*/  ISETP.GE.AND P2, PT, R224, 0x1, PT ;  /* 0x00000001e000780c */ /* 0x000fe20003f46270 */
[----:B------:R-:W5:Y:S01]  /*c340*/  SHFL.IDX PT, R166, R29, RZ, 0x1c1f ;  /* 0x001c1fff1da67589 */ /* 0x000f6200000e0000 */
[----:B------:R-:W-:Y:S01]  /*c350*/  FMUL.FTZ R32, R33, c[0x0][0x320] ;  /* 0x0000c80021207a20 */ /* 0x000fe20000410000 */
[----:B------:R-:W-:Y:S01]  /*c360*/  LOP3.LUT R31, RZ, c[0x0][0x324], RZ, 0x33, !PT ;  /* 0x0000c900ff1f7a12 */ /* 0x000fe200078e33ff */
[----:B------:R-:W-:Y:S01]  /*c370*/  FMUL.FTZ R26, R34, c[0x0][0x320] ;  /* 0x0000c800221a7a20 */ /* 0x000fe20000410000 */
[----:B------:R-:W1:Y:S01]  /*c380*/  MUFU.TANH R161, R161 ;  /* 0x000000a100a17308 */ /* 0x000e620000002400 */
[----:B------:R-:W-:Y:S01]  /*c390*/  FMUL.FTZ R165, R35, c[0x0][0x320] ;  /* 0x0000c80023a57a20 */ /* 0x000fe20000410000 */
[----:B------:R-:W-:Y:S04]  /*c3a0*/  IADD3 R34, -R219, 0x1, -R30 ;  /* 0x00000001db227810 */ /* 0x000fe80007ffe91e */
[----:B------:R-:W-:Y:S04]  /*c3b0*/  IADD3 R34, -R206, R34, R199 ;  /* 0x00000022ce227210 */ /* 0x000fe80007ffe1c7 */
[----:B------:R-:W1:Y:S01]  /*c3c0*/  MUFU.TANH R178, R178 ;  /* 0x000000b200b27308 */ /* 0x000e620000002400 */
[----:B------:R-:W-:Y:S02]  /*c3d0*/  IADD3 R33, R34, c[0x0][0x328], RZ ;  /* 0x0000ca0022217a10 */ /* 0x000fe40007ffe0ff */
[----:B------:R-:W-:Y:S07]  /*c3e0*/  IADD3 R31, R31, R34, RZ ;  /* 0x000000221f1f7210 */ /* 0x000fee0007ffe0ff */
[----:B------:R-:W1:Y:S01]  /*c3f0*/  MUFU.TANH R168, R168 ;  /* 0x000000a800a87308 */ /* 0x000e620000002400 */
[-C--:B-----5:R-:W-:Y:S02]  /*c400*/  IADD3 R35, R33, R166.reuse, RZ ;  /* 0x000000a621237210 */ /* 0x0a0fe40007ffe0ff */
[----:B------:R-:W-:Y:S07]  /*c410*/  IADD3 R34, R31, R166, RZ ;  /* 0x000000a61f227210 */ /* 0x000fee0007ffe0ff */
        /* <DEDUP_REMOVED lines=21> */
[----:B------:R-:W-:-:S05]  /*c570*/  @!P2 BRA `(.L_x_1004) ;  /* 0x000001500000a947 */ /* 0x000fca0003800000 */
[----:B--234-:R-:W-:Y:S01]  /*c580*/  IADD3 R5, -R206, R199, R166 ;  /* 0x000000c7ce057210 */ /* 0x01cfe20007ffe1a6 */
[----:B------:R-:W-:Y:S03]  /*c590*/  BSSY B0, `(.L_x_1005) ;  /* 0x000000e000007945 */ /* 0x000fe60003800000 */
[----:B------:R-:W-:-:S13]  /*c5a0*/  ISETP.GT.AND P0, PT, R5, -0x1, PT ;  /* 0xffffffff0500780c */ /* 0x000fda0003f04270 */
[----:B------:R-:W-:-:S05]  /*c5b0*/  @P0 BRA `(.L_x_1006) ;  /* 0x0000007000000947 */ /* 0x000fca0003800000 */
[----:B------:R-:W-:Y:S01]  /*c5c0*/  LOP3.LUT R5, RZ, R5, RZ, 0x33, !PT ;  /* 0x00000005ff057212 */ /* 0x000fe200078e33ff */
[----:B------:R-:W-:Y:S05]  /*c5d0*/  IMAD.MOV.U32 R4, RZ, RZ, c[0x0][0x32c] ;  /* 0x0000cb00ff047624 */ /* 0x000fea00078e00ff */
[----:B------:R-:W-:-:S13]  /*c5e0*/  ISETP.NE.AND P0, PT, R4, 0x1, PT ;  /* 0x000000010400780c */ /* 0x000fda0003f05270 */
[----:B------:R-:W-:Y:S05]  /*c5f0*/  @P0 IMAD.HI.U32 R4, R5, c[0x0][0x330], RZ ;  /* 0x0000cc0005040a27 */ /* 0x000fea00078e00ff */
[----:B------:R-:W-:Y:S04]  /*c600*/  @P0 SHF.R.U32.HI R5, RZ, c[0x0][0x334], R4 ;  /* 0x0000cd00ff050a19 */ /* 0x000fe80000011604 */
[----:B------:R-:W-:Y:S01]  /*c610*/  LOP3.LUT R5, RZ, R5, RZ, 0x33, !PT ;  /* 0x00000005ff057212 */ /* 0x000fe200078e33ff */
[----:B------:R-:W-:-:S05]  /*c620*/  BRA `(.L_x_1007) ;  /* 0x0000004000007947 */ /* 0x000fca0003800000 */
.L_x_1006:
[----:B------:R-:W-:Y:S04]  /*c630*/  MOV R4, c[0x0][0x32c] ;  /* 0x0000cb0000047a02 */ /* 0x000fe80000000f00 */
[----:B------:R-:W-:-:S13]  /*c640*/  ISETP.NE.AND P0, PT, R4, 0x1, PT ;  /* 0x000000010400780c */ /* 0x000fda0003f05270 */
[----:B------:R-:W-:Y:S05]  /*c650*/  @P0 IMAD.HI.U32 R4, R5, c[0x0][0x330], RZ ;  /* 0x0000cc0005040a27 */ /* 0x000fea00078e00ff */
[----:B------:R-:W-:Y:S02]  /*c660*/  @P0 SHF.R.U32.HI R5, RZ, c[0x0][0x334], R4 ;  /* 0x0000cd00ff050a19 */ /* 0x000fe40000011604 */
.L_x_1007:
[----:B------:R-:W-:Y:S05]  /*c670*/  BSYNC B0 ;  /* 0x0000000000007941 */ /* 0x000fea0003800000 */
.L_x_1005:
[----:B------:R-:W-:Y:S04]  /*c680*/  IMAD R4, R5, c[0x0][0x32c], -R30 ;  /* 0x0000cb0005047a24 */ /* 0x000fe800078e0a1e */
[----:B------:R-:W-:Y:S05]  /*c690*/  IMAD.IADD R5, R4, 0x1, -R219 ;  /* 0x0000000104057824 */ /* 0x000fea00078e0adb */
[----:B------:R-:W-:Y:S02]  /*c6a0*/  IADD3 R4, R5, c[0x0][0x32c], RZ ;  /* 0x0000cb0005047a10 */ /* 0x000fe40007ffe0ff */
[----:B------:R-:W-:Y:S02]  /*c6b0*/  IMNMX R34, R34, R5, !PT ;  /* 0x0000000522227217 */ /* 0x000fe40007800200 */
[----:B------:R-:W-:Y:S02]  /*c6c0*/  IMNMX R35, R35, R4, PT ;  /* 0x0000000423237217 */ /* 0x000fe40003800200 */
.L_x_1004:
        /* <DEDUP_REMOVED lines=12> */
[----:B------:R-:W-:Y:S02]  /*c790*/  FSEL R12, R160, -INF , !P0 ;  /* 0xff800000a00c7808 */ /* 0x000fe40004000000 */
[----:B------:R-:W-:Y:S04]  /*c7a0*/  ISETP.GT.AND P0, PT, R34, 0x9, P3 ;  /* 0x000000092200780c */ /* 0x000fe80001f04270 */
[C---:B------:R-:W-:Y:S04]  /*c7b0*/  ISETP.LT.OR P0, PT, R35.reuse, 0xa, P0 ;  /* 0x0000000a2300780c */ /* 0x040fe80000701670 */
[----:B------:R-:W-:Y:S02]  /*c7c0*/  FSEL R10, R162, -INF , !P0 ;  /* 0xff800000a20a7808 */ /* 0x000fe40004000000 */
[----:B------:R-:W-:Y:S04]  /*c7d0*/  ISETP.GT.AND P0, PT, R34, 0x10, P3 ;  /* 0x000000102200780c */ /* 0x000fe80001f04270 */
[C---:B------:R-:W-:Y:S04]  /*c7e0*/  ISETP.LT.OR P0, PT, R35.reuse, 0x11, P0 ;  /* 0x000000112300780c */ /* 0x040fe80000701670 */
[----:B-1----:R-:W-:Y:S02]  /*c7f0*/  FSEL R178, R178, -INF , !P0 ;  /* 0xff800000b2b27808 */ /* 0x002fe40004000000 */
[----:B------:R-:W-:Y:S04]  /*c800*/  ISETP.GT.AND P0, PT, R34, 0x11, P3 ;  /* 0x000000112200780c */ /* 0x000fe80001f04270 */
[C---:B------:R-:W-:Y:S04]  /*c810*/  ISETP.LT.OR P0, PT, R35.reuse, 0x12, P0 ;  /* 0x000000122300780c */ /* 0x040fe80000701670 */
        /* <DEDUP_REMOVED lines=43> */
.L_x_1010:
[----:B------:R-:W-:Y:S04]  /*cad0*/  MOV R6, c[0x0][0x32c] ;  /* 0x0000cb0000067a02 */ /* 0x000fe80000000f00 */
[----:B------:R-:W-:-:S13]  /*cae0*/  ISETP.NE.AND P0, PT, R6, 0x1, PT ;  /* 0x000000010600780c */ /* 0x000fda0003f05270 */
[----:B------:R-:W-:Y:S05]  /*caf0*/  @P0 IMAD.HI.U32 R6, R7, c[0x0][0x330], RZ ;  /* 0x0000cc0007060a27 */ /* 0x000fea00078e00ff */
[----:B------:R-:W-:Y:S02]  /*cb00*/  @P0 SHF.R.U32.HI R7, RZ, c[0x0][0x334], R6 ;  /* 0x0000cd00ff070a19 */ /* 0x000fe40000011606 */
.L_x_1011:
[----:B------:R-:W-:Y:S05]  /*cb10*/  BSYNC B0 ;  /* 0x0000000000007941 */ /* 0x000fea0003800000 */
.L_x_1009:
[----:B------:R-:W-:Y:S04]  /*cb20*/  IMAD R30, R7, c[0x0][0x32c], -R30 ;  /* 0x0000cb00071e7a24 */ /* 0x000fe800078e0a1e */
[----:B------:R-:W-:Y:S05]  /*cb30*/  IMAD.IADD R7, R30, 0x1, -R219 ;  /* 0x000000011e077824 */ /* 0x000fea00078e0adb */
[----:B------:R-:W-:Y:S02]  /*cb40*/  IADD3 R6, R7, c[0x0][0x32c], RZ ;  /* 0x0000cb0007067a10 */ /* 0x000fe40007ffe0ff */
[----:B------:R-:W-:Y:S02]  /*cb50*/  IMNMX R4, R4, R7, !PT ;  /* 0x0000000704047217 */ /* 0x000fe40007800200 */
[----:B------:R-:W-:Y:S02]  /*cb60*/  IMNMX R5, R5, R6, PT ;  /* 0x0000000605057217 */ /* 0x000fe40003800200 */
.L_x_1008:
[----:B------:R-:W-:Y:S01]  /*cb70*/  IADD3 R7, R195, -0x2, RZ ;  /* 0xfffffffec3077810 */ /* 0x000fe20007ffe0ff */
[----:B------:R-:W-:Y:S04]  /*cb80*/  DEPBAR.LE SB0, 0x2 ;  /* 0x000080800000791a */ /* 0x000fe80000000000 */
[----:B------:R-:W-:Y:S01]  /*cb90*/  BAR.SYNC.DEFER_BLOCKING 0x0 ;  /* 0x0000000000007b1d */ /* 0x000fe20000010000 */
[----:B------:R-:W-:Y:S01]  /*cba0*/  ISETP.GE.AND P2, PT, R7, R198, PT ;  /* 0x000000c60700720c */ /* 0x000fe20003f46270 */
[----:B------:R-:W-:Y:S01]  /*cbb0*/  IMAD R165, R185, 0x6000, RZ ;  /* 0x00006000b9a57824 */ /* 0x000fe200078e02ff */
[----:B------:R-:W-:Y:S02]  /*cbc0*/  IADD3 R146, R186, R181, RZ ;  /* 0x000000b5ba927210 */ /* 0x000fe40007ffe0ff */
[----:B------:R-:W-:Y:S02]  /*cbd0*/  IADD3 R144, R181, R184, RZ ;  /* 0x000000b8b5907210 */ /* 0x000fe40007ffe0ff */
[C---:B------:R-:W-:Y:S02]  /*cbe0*/  IADD3 R135, R191.reuse, R146, RZ ;  /* 0x00000092bf877210 */ /* 0x040fe40007ffe0ff */
[----:B------:R-:W-:Y:S05]  /*cbf0*/  IADD3 R164, R191, R144, RZ ;  /* 0x00000090bfa47210 */ /* 0x000fea0007ffe0ff */
[----:B------:R-:W-:Y:S01]  /*cc00*/  @P2 SHF.R.S32.HI R6, RZ, 0x1f, R7 ;  /* 0x0000001fff062819 */ /* 0x000fe20000011407 */
[C---:B------:R-:W-:Y:S04]  /*cc10*/  @P2 IMAD.WIDE.U32 R8, R7.reuse, c[0x0][0x1e0], RZ ;  /* 0x0000780007082a25 */ /* 0x040fe800078e00ff */
[----:B------:R-:W-:Y:S04]  /*cc20*/  @P2 IMAD R6, R6, c[0x0][0x1e0], RZ ;  /* 0x0000780006062a24 */ /* 0x000fe800078e02ff */
[----:B------:R-:W-:Y:S01]  /*cc30*/  @P2 IMAD R6, R7, c[0x0][0x1e4], R6 ;  /* 0x0000790007062a24 */ /* 0x000fe200078e0206 */
[----:B------:R-:W-:Y:S04]  /*cc40*/  LDSM.16.MT88.4 R28, [R144+0x100] ;  /* 0x00010000901c783b */ /* 0x000fe80000004200 */
[----:B------:R-:W-:Y:S02]  /*cc50*/  @P2 IADD3 R6, R9, R6, RZ ;  /* 0x0000000609062210 */ /* 0x000fe40007ffe0ff */
[C---:B------:R-:W-:Y:S02]  /*cc60*/  @P2 SHF.L.U32 R9, R8.reuse, 0x6, RZ ;  /* 0x0000000608092819 */ /* 0x040fe400000006ff */
[----:B------:R-:W-:Y:S02]  /*cc70*/  @P2 SHF.L.U64.HI R13, R8, 0x6, R6 ;  /* 0x00000006080d2819 */ /* 0x000fe40000010206 */
[----:B------:R-:W-:Y:S04]  /*cc80*/  @P2 IADD3 R7, P4, P0, R212, R9, R203 ;  /* 0x00000009d4072210 */ /* 0x000fe8000789e0cb */
[----:B------:R-:W-:Y:S02]  /*cc90*/  @P2 IADD3.X R6, R217, R13, R202, P4, P0 ;  /* 0x0000000dd9062210 */ /* 0x000fe400027e04ca */
[C---:B------:R-:W-:Y:S02]  /*cca0*/  ISETP.GT.AND P0, PT, R4.reuse, RZ, P3 ;  /* 0x000000ff0400720c */ /* 0x040fe40001f04270 */
[----:B------:R-:W-:Y:S02]  /*ccb0*/  ISETP.GE.AND P4, PT, R201, c[0x0][0x1d4], PT ;  /* 0x00007500c9007a0c */ /* 0x000fe40003f86270 */
[----:B------:R-:W-:Y:S04]  /*ccc0*/  ISETP.LT.OR P0, PT, R5, 0x1, P0 ;  /* 0x000000010500780c */ /* 0x000fe80000701670 */
[----:B------:R-:W-:Y:S02]  /*ccd0*/  FSEL R21, R157, -INF , !P0 ;  /* 0xff8000009d157808 */ /* 0x000fe40004000000 */
[----:B------:R-:W-:Y:S04]  /*cce0*/  @P2 IADD3 R9, P0, R9, R212, RZ ;  /* 0x000000d409092210 */ /* 0x000fe80007f1e0ff */
[----:B------:R-:W-:Y:S02]  /*ccf0*/  @P2 IADD3.X R8, R13, R217, RZ, P0, !PT ;  /* 0x000000d90d082210 */ /* 0x000fe400007fe4ff */
[C---:B------:R-:W-:Y:S04]  /*cd00*/  @P2 LEA R170, P0, R9.reuse, c[0x0][0x1c8], 0x1 ;  /* 0x0000720009aa2a11 */ /* 0x040fe800078008ff */
[----:B------:R-:W-:Y:S02]  /*cd10*/  @P2 LEA.HI.X R171, R9, c[0x0][0x1cc], R8, 0x1, P0 ;  /* 0x0000730009ab2a11 */ /* 0x000fe400000f0c08 */
[----:B------:R-:W-:Y:S02]  /*cd20*/  @P2 LEA R168, P0, R7, c[0x0][0x1c8], 0x1 ;  /* 0x0000720007a82a11 */ /* 0x000fe400078008ff */
[----:B------:R-:W-:Y:S02]  /*cd30*/  FMNMX.FTZ R8, R21, R0, !PT ;  /* 0x0000000015087209 */ /* 0x000fe40007810000 */
[----:B------:R-:W-:Y:S02]  /*cd40*/  @P2 LEA.HI.X R169, R7, c[0x0][0x1cc], R6, 0x1, P0 ;  /* 0x0000730007a92a11 */ /* 0x000fe400000f0c06 */
        /* <DEDUP_REMOVED lines=74> */
[----:B------:R-:W-:Y:S03]  /*d1f0*/  FSEL R133, R25, -INF , !P0 ;  /* 0xff80000019857808 */ /* 0x000fe60004000000 */
[----:B------:R-:W1:Y:S01]  /*d200*/  SHFL.BFLY PT, R4, R5, 0x2, 0x1f ;  /* 0x0c401f0005047f89 */ /* 0x000e6200000e0000 */
[----:B------:R-:W-:Y:S02]  /*d210*/  FMNMX.FTZ R6, R133, R8, !PT ;  /* 0x0000000885067209 */ /* 0x000fe40007810000 */
[----:B-1----:R-:W-:Y:S05]  /*d220*/  FMNMX.FTZ R3, R5, R4, !PT ;  /* 0x0000000405037209 */ /* 0x002fea0007810000 */
[----:B------:R-:W1:Y:S02]  /*d230*/  SHFL.BFLY PT, R132, R3, 0x1, 0x1f ;  /* 0x0c201f0003847f89 */ /* 0x000e6400000e0000 */
[----:B-1----:R-:W-:Y:S06]  /*d240*/  FMNMX.FTZ R132, R3, R132, !PT ;  /* 0x0000008403847209 */ /* 0x002fec0007810000 */
[----:B------:R-:W1:Y:S01]  /*d250*/  SHFL.BFLY PT, R3, R6, 0x2, 0x1f ;  /* 0x0c401f0006037f89 */ /* 0x000e6200000e0000 */
[C---:B------:R-:W-:Y:S01]  /*d260*/  FSETP.NEU.FTZ.AND P0, PT, R132.reuse, -INF , PT ;  /* 0xff8000008400780b */ /* 0x040fe20003f1d000 */
[C---:B------:R-:W-:Y:S03]  /*d270*/  FMUL.FTZ R151, R132.reuse, c[0x0][0x2d0] ;  /* 0x0000b40084977a20 */ /* 0x040fe60000410000 */
[----:B------:R-:W-:Y:S02]  /*d280*/  FSEL R7, R132, RZ, P0 ;  /* 0x000000ff84077208 */ /* 0x000fe40000000000 */
[----:B------:R-:W-:Y:S03]  /*d290*/  FSEL R151, R151, RZ, P0 ;  /* 0x000000ff97977208 */ /* 0x000fe60000000000 */
[----:B------:R-:W-:Y:S02]  /*d2a0*/  FADD.FTZ R7, -R7, R2 ;  /* 0x0000000207077221 */ /* 0x000fe40000010100 */
[--C-:B------:R-:W-:Y:S02]  /*d2b0*/  FFMA.FTZ R173, R14, c[0x0][0x2d0], -R151.reuse ;  /* 0x0000b4000ead7a23 */ /* 0x100fe40000010897 */
[--C-:B------:R-:W-:Y:S02]  /*d2c0*/  FFMA.FTZ R174, R12, c[0x0][0x2d0], -R151.reuse ;  /* 0x0000b4000cae7a23 */ /* 0x100fe40000010897 */
[--C-:B------:R-:W-:Y:S02]  /*d2d0*/  FFMA.FTZ R176, R11, c[0x0][0x2d0], -R151.reuse ;  /* 0x0000b4000bb07a23 */ /* 0x100fe40000010897 */
[--C-:B------:R-:W-:Y:S01]  /*d2e0*/  FFMA.FTZ R167, R10, c[0x0][0x2d0], -R151.reuse ;  /* 0x0000b4000aa77a23 */ /* 0x100fe20000010897 */
[----:B------:R-:W-:Y:S01]  /*d2f0*/  MUFU.EX2 R173, R173 ;  /* 0x000000ad00ad7308 */ /* 0x000fe20000000800 */
[----:B------:R-:W-:Y:S02]  /*d300*/  FMUL.FTZ R2, R7, c[0x0][0x2d0] ;  /* 0x0000b40007027a20 */ /* 0x000fe40000410000 */
[--C-:B------:R-:W-:Y:S01]  /*d310*/  FFMA.FTZ R180, R142, c[0x0][0x2d0], -R151.reuse ;  /* 0x0000b4008eb47a23 */ /* 0x100fe20000010897 */
[----:B-1----:R-:W-:Y:S01]  /*d320*/  FMNMX.FTZ R4, R6, R3, !PT ;  /* 0x0000000306047209 */ /* 0x002fe20007810000 */
[--C-:B------:R-:W-:Y:S02]  /*d330*/  FFMA.FTZ R183, R140, c[0x0][0x2d0], -R151.reuse ;  /* 0x0000b4008cb77a23 */ /* 0x100fe40000010897 */
[--C-:B------:R-:W-:Y:S02]  /*d340*/  FFMA.FTZ R230, R162, c[0x0][0x2d0], -R151.reuse ;  /* 0x0000b400a2e67a23 */ /* 0x100fe40000010897 */
[----:B------:R-:W1:Y:S01]  /*d350*/  SHFL.BFLY PT, R3, R4, 0x1, 0x1f ;  /* 0x0c201f0004037f89 */ /* 0x000e6200000e0000 */
[----:B------:R-:W2:Y:S01]  /*d360*/  MUFU.EX2 R2, R2 ;  /* 0x0000000200027308 */ /* 0x000ea20000000800 */
[--C-:B------:R-:W-:Y:S02]  /*d370*/  FFMA.FTZ R231, R160, c[0x0][0x2d0], -R151.reuse ;  /* 0x0000b400a0e77a23 */ /* 0x100fe40000010897 */
[--C-:B------:R-:W-:Y:S02]  /*d380*/  FFMA.FTZ R232, R158, c[0x0][0x2d0], -R151.reuse ;  /* 0x0000b4009ee87a23 */ /* 0x100fe40000010897 */
[--C-:B------:R-:W-:Y:S02]  /*d390*/  FFMA.FTZ R233, R156, c[0x0][0x2d0], -R151.reuse ;  /* 0x0000b4009ce97a23 */ /* 0x100fe40000010897 */
[--C-:B------:R-:W-:Y:S02]  /*d3a0*/  FFMA.FTZ R238, R154, c[0x0][0x2d0], -R151.reuse ;  /* 0x0000b4009aee7a23 */ /* 0x100fe40000010897 */
[--C-:B------:R-:W-:Y:S01]  /*d3b0*/  FFMA.FTZ R239, R152, c[0x0][0x2d0], -R151.reuse ;  /* 0x0000b40098ef7a23 */ /* 0x100fe20000010897 */
[----:B------:R-:W3:Y:S01]  /*d3c0*/  MUFU.EX2 R176, R176 ;  /* 0x000000b000b07308 */ /* 0x000ee20000000800 */
[--C-:B------:R-:W-:Y:S02]  /*d3d0*/  FFMA.FTZ R240, R150, c[0x0][0x2d0], -R151.reuse ;  /* 0x0000b40096f07a23 */ /* 0x100fe40000010897 */
[--C-:B------:R-:W-:Y:S02]  /*d3e0*/  FFMA.FTZ R178, R178, c[0x0][0x2d0], -R151.reuse ;  /* 0x0000b400b2b27a23 */ /* 0x100fe40000010897 */
[--C-:B------:R-:W-:Y:S01]  /*d3f0*/  FFMA.FTZ R181, R166, c[0x0][0x2d0], -R151.reuse ;  /* 0x0000b400a6b57a23 */ /* 0x100fe20000010897 */
[----:B------:R-:W-:Y:S01]  /*d400*/  IADD3 R166, R186, R165, RZ ;  /* 0x000000a5baa67210 */ /* 0x000fe20007ffe0ff */
[----:B------:R-:W-:Y:S01]  /*d410*/  FFMA.FTZ R151, R134, c[0x0][0x2d0], -R151 ;  /* 0x0000b40086977a23 */ /* 0x000fe20000010897 */
[----:B------:R-:W-:Y:S02]  /*d420*/  IADD3 R165, R165, R184, RZ ;  /* 0x000000b8a5a57210 */ /* 0x000fe40007ffe0ff */
[----:B------:R-:W-:Y:S01]  /*d430*/  MUFU.EX2 R174, R174 ;  /* 0x000000ae00ae7308 */ /* 0x000fe20000000800 */
[----:B-1----:R-:W-:Y:S01]  /*d440*/  FMNMX.FTZ R3, R4, R3, !PT ;  /* 0x0000000304037209 */ /* 0x002fe20007810000 */
[C---:B--2---:R-:W-:Y:S02]  /*d450*/  FMUL.FTZ R4, R2.reuse, R128 ;  /* 0x0000008002047220 */ /* 0x044fe40000410000 */
[C---:B------:R-:W-:Y:S01]  /*d460*/  FMUL.FTZ R8, R2.reuse, R124 ;  /* 0x0000007c02087220 */ /* 0x040fe20000410000 */
[C---:B------:R-:W-:Y:S01]  /*d470*/  FSETP.NEU.FTZ.AND P0, PT, R3.reuse, -INF , PT ;  /* 0xff8000000300780b */ /* 0x040fe20003f1d000 */
[C---:B------:R-:W-:Y:S04]  /*d480*/  FMUL.FTZ R148, R3.reuse, c[0x0][0x2d0] ;  /* 0x0000b40003947a20 */ /* 0x040fe80000410000 */
[----:B------:R-:W1:Y:S01]  /*d490*/  MUFU.EX2 R167, R167 ;  /* 0x000000a700a77308 */ /* 0x000e620000000800 */
[----:B------:R-:W-:Y:S01]  /*d4a0*/  FSEL R5, R3, RZ, P0 ;  /* 0x000000ff03057208 */ /* 0x000fe20000000000 */
[----:B------:R-:W-:Y:S01]  /*d4b0*/  FMUL.FTZ R16, R2, R116 ;  /* 0x0000007402107220 */ /* 0x000fe20000410000 */
[----:B------:R-:W-:Y:S01]  /*d4c0*/  FSEL R148, R148, RZ, P0 ;  /* 0x000000ff94947208 */ /* 0x000fe20000000000 */
[C---:B------:R-:W-:Y:S01]  /*d4d0*/  FMUL.FTZ R17, R2.reuse, R117 ;  /* 0x0000007502117220 */ /* 0x040fe20000410000 */
[----:B---3--:R-:W-:Y:S01]  /*d4e0*/  F2FP.BF16.PACK_AB R136, R173, R176 ;  /* 0x000000b0ad88723e */ /* 0x008fe200000010ff */
[----:B------:R-:W-:Y:S01]  /*d4f0*/  FADD.FTZ R5, -R5, R0 ;  /* 0x0000000005057221 */ /* 0x000fe20000010100 */
[----:B------:R-:W-:Y:S01]  /*d500*/  ISETP.GE.AND P0, PT, R185, 0x1, PT ;  /* 0x00000001b900780c */ /* 0x000fe20003f06270 */
[--C-:B------:R-:W-:Y:S01]  /*d510*/  FFMA.FTZ R177, R15, c[0x0][0x2d0], -R148.reuse ;  /* 0x0000b4000fb17a23 */ /* 0x100fe20000010894 */
[----:B------:R-:W-:Y:S01]  /*d520*/  IADD3 R185, R185, 0x1, RZ ;  /* 0x00000001b9b97810 */ /* 0x000fe20007ffe0ff */
[--C-:B------:R-:W-:Y:S01]  /*d530*/  FFMA.FTZ R172, R13, c[0x0][0x2d0], -R148.reuse ;  /* 0x0000b4000dac7a23 */ /* 0x100fe20000010894 */
[----:B------:R-:W-:Y:S01]  /*d540*/  MUFU.EX2 R241, R151 ;  /* 0x0000009700f17308 */ /* 0x000fe20000000800 */
[----:B------:R-:W2:Y:S01]  /*d550*/  LDSM.16.MT88.4 R12, [R146+0x100] ;  /* 0x00010000920c783b */ /* 0x000ea20000004200 */
[--C-:B------:R-:W-:Y:S01]  /*d560*/  FFMA.FTZ R179, R21, c[0x0][0x2d0], -R148.reuse ;  /* 0x0000b40015b37a23 */ /* 0x100fe20000010894 */
[----:B------:R-:W-:Y:S01]  /*d570*/  SEL R185, R185, RZ, !P0 ;  /* 0x000000ffb9b97207 */ /* 0x000fe20004000000 */
[--C-:B------:R-:W-:Y:S01]  /*d580*/  FFMA.FTZ R175, R9, c[0x0][0x2d0], -R148.reuse ;  /* 0x0000b40009af7a23 */ /* 0x100fe20000010894 */
[----:B------:R-:W-:Y:S01]  /*d590*/  ISETP.GT.AND P0, PT, R195, R228, PT ;  /* 0x000000e4c300720c */ /* 0x000fe20003f04270 */
[----:B------:R-:W-:Y:S01]  /*d5a0*/  FMUL.FTZ R0, R5, c[0x0][0x2d0] ;  /* 0x0000b40005007a20 */ /* 0x000fe20000410000 */
[----:B------:R-:W-:Y:S01]  /*d5b0*/  IADD3 R195, R195, -0x1, RZ ;  /* 0xffffffffc3c37810 */ /* 0x000fe20007ffe0ff */
[C---:B------:R-:W-:Y:S01]  /*d5c0*/  FMUL.FTZ R5, R2.reuse, R129 ;  /* 0x0000008102057220 */ /* 0x040fe20000410000 */
[----:B------:R-:W3:Y:S01]  /*d5d0*/  LDSM.16.MT88.4 R20, [R135+0x100] ;  /* 0x000100008714783b */ /* 0x000ee20000004200 */
[----:B------:R-:W-:Y:S01]  /*d5e0*/  MUFU.EX2 R179, R179 ;  /* 0x000000b300b37308 */ /* 0x000fe20000000800 */
[C---:B------:R-:W-:Y:S01]  /*d5f0*/  FMUL.FTZ R9, R2.reuse, R125 ;  /* 0x0000007d02097220 */ /* 0x040fe20000410000 */
[----:B-1----:R-:W-:Y:S01]  /*d600*/  F2FP.BF16.PACK_AB R138, R167, R174 ;  /* 0x000000aea78a723e */ /* 0x002fe200000010ff */
[C---:B------:R-:W-:Y:S02]  /*d610*/  FMUL.FTZ R24, R2.reuse, R108 ;  /* 0x0000006c02187220 */ /* 0x040fe40000410000 */
[C---:B------:R-:W-:Y:S02]  /*d620*/  FMUL.FTZ R25, R2.reuse, R109 ;  /* 0x0000006d02197220 */ /* 0x040fe40000410000 */
[C---:B------:R-:W-:Y:S03]  /*d630*/  FMUL.FTZ R32, R2.reuse, R100 ;  /* 0x0000006402207220 */ /* 0x040fe60000410000 */
[----:B------:R-:W1:Y:S01]  /*d640*/  MUFU.EX2 R0, R0 ;  /* 0x0000000000007308 */ /* 0x000e620000000800 */
[----:B------:R-:W-:Y:S02]  /*d650*/  FMUL.FTZ R33, R2, R101 ;  /* 0x0000006502217220 */ /* 0x000fe40000410000 */
[--C-:B------:R-:W-:Y:S02]  /*d660*/  FFMA.FTZ R182, R163, c[0x0][0x2d0], -R148.reuse ;  /* 0x0000b400a3b67a23 */ /* 0x100fe40000010894 */
[--C-:B------:R-:W-:Y:S02]  /*d670*/  FFMA.FTZ R227, R161, c[0x0][0x2d0], -R148.reuse ;  /* 0x0000b400a1e37a23 */ /* 0x100fe40000010894 */
[----:B------:R-:W-:Y:S01]  /*d680*/  LDSM.16.MT88.4 R160, [R166+0x5900] ;  /* 0x00590000a6a0783b */ /* 0x000fe20000004200 */
[--C-:B------:R-:W-:Y:S02]  /*d690*/  FFMA.FTZ R196, R143, c[0x0][0x2d0], -R148.reuse ;  /* 0x0000b4008fc47a23 */ /* 0x100fe40000010894 */
[----:B------:R-:W4:Y:S01]  /*d6a0*/  MUFU.EX2 R177, R177 ;  /* 0x000000b100b17308 */ /* 0x000f220000000800 */
        /* <DEDUP_REMOVED lines=8> */
[C---:B-1----:R-:W-:Y:S02]  /*d730*/  FMUL.FTZ R6, R0.reuse, R130 ;  /* 0x0000008200067220 */ /* 0x042fe40000410000 */
[C---:B------:R-:W-:Y:S02]  /*d740*/  FMUL.FTZ R7, R0.reuse, R131 ;  /* 0x0000008300077220 */ /* 0x040fe40000410000 */
[C---:B------:R-:W-:Y:S02]  /*d750*/  FMUL.FTZ R10, R0.reuse, R126 ;  /* 0x0000007e000a7220 */ /* 0x040fe40000410000 */
[----:B------:R-:W1:Y:S01]  /*d760*/  MUFU.EX2 R175, R175 ;  /* 0x000000af00af7308 */ /* 0x000e620000000800 */
[C---:B------:R-:W-:Y:S01]  /*d770*/  FMUL.FTZ R11, R0.reuse, R127 ;  /* 0x0000007f000b7220 */ /* 0x040fe20000410000 */
[----:B------:R-:W-:Y:S01]  /*d780*/  LDSM.16.MT88.4 R128, [R135+0x2900] ;  /* 0x002900008780783b */ /* 0x000fe20000004200 */
[C---:B------:R-:W-:Y:S01]  /*d790*/  FMUL.FTZ R18, R0.reuse, R118 ;  /* 0x0000007600127220 */ /* 0x040fe20000410000 */
[----:B----4-:R-:W-:Y:S01]  /*d7a0*/  F2FP.BF16.PACK_AB R137, R177, R179 ;  /* 0x000000b3b189723e */ /* 0x010fe200000010ff */
[C---:B------:R-:W-:Y:S02]  /*d7b0*/  FMUL.FTZ R19, R0.reuse, R119 ;  /* 0x0000007700137220 */ /* 0x040fe40000410000 */
[C---:B------:R-:W-:Y:S02]  /*d7c0*/  FMUL.FTZ R26, R0.reuse, R110 ;  /* 0x0000006e001a7220 */ /* 0x040fe40000410000 */
[C---:B------:R-:W-:Y:S01]  /*d7d0*/  FMUL.FTZ R27, R0.reuse, R111 ;  /* 0x0000006f001b7220 */ /* 0x040fe20000410000 */
[----:B------:R-:W-:Y:S01]  /*d7e0*/  LDSM.16.MT88.4 R116, [R135+0x900] ;  /* 0x000900008774783b */ /* 0x000fe20000004200 */
[C---:B------:R-:W-:Y:S01]  /*d7f0*/  FMUL.FTZ R34, R0.reuse, R102 ;  /* 0x0000006600227220 */ /* 0x040fe20000410000 */
[----:B------:R-:W-:Y:S01]  /*d800*/  MUFU.EX2 R178, R178 ;  /* 0x000000b200b27308 */ /* 0x000fe20000000800 */
[----:B------:R-:W-:Y:S02]  /*d810*/  FMUL.FTZ R35, R0, R103 ;  /* 0x0000006700237220 */ /* 0x000fe40000410000 */
[--C-:B------:R-:W-:Y:S02]  /*d820*/  FFMA.FTZ R134, R149, c[0x0][0x2d0], -R148.reuse ;  /* 0x0000b40095867a23 */ /* 0x100fe40000010894 */
[--C-:B------:R-:W-:Y:S01]  /*d830*/  FFMA.FTZ R243, R147, c[0x0][0x2d0], -R148.reuse ;  /* 0x0000b40093f37a23 */ /* 0x100fe20000010894 */
[----:B------:R-:W-:Y:S01]  /*d840*/  LDSM.16.MT88.4 R108, [R146+0x2100] ;  /* 0x00210000926c783b */ /* 0x000fe20000004200 */
[--C-:B------:R-:W-:Y:S02]  /*d850*/  FFMA.FTZ R242, R145, c[0x0][0x2d0], -R148.reuse ;  /* 0x0000b40091f27a23 */ /* 0x100fe40000010894 */
[----:B------:R-:W-:Y:S01]  /*d860*/  FFMA.FTZ R148, R133, c[0x0][0x2d0], -R148 ;  /* 0x0000b40085947a23 */ /* 0x000fe20000010894 */
[----:B------:R-:W4:Y:S01]  /*d870*/  MUFU.EX2 R181, R181 ;  /* 0x000000b500b57308 */ /* 0x000f220000000800 */
[C---:B------:R-:W-:Y:S01]  /*d880*/  FMUL.FTZ R36, R2.reuse, R36 ;  /* 0x0000002402247220 */ /* 0x040fe20000410000 */
[----:B-1----:R-:W-:Y:S01]  /*d890*/  F2FP.BF16.PACK_AB R139, R175, R172 ;  /* 0x000000acaf8b723e */ /* 0x002fe200000010ff */
[----:B------:R-:W-:Y:S01]  /*d8a0*/  FMUL.FTZ R37, R2, R37 ;  /* 0x0000002502257220 */ /* 0x000fe20000410000 */
[----:B------:R-:W-:Y:S01]  /*d8b0*/  LDSM.16.MT88.4 R100, [R144+0x2100] ;  /* 0x002100009064783b */ /* 0x000fe20000004200 */
[C---:B------:R-:W-:Y:S02]  /*d8c0*/  FMUL.FTZ R38, R0.reuse, R38 ;  /* 0x0000002600267220 */ /* 0x040fe40000410000 */
[----:B------:R-:W-:Y:S02]  /*d8d0*/  FMUL.FTZ R39, R0, R39 ;  /* 0x0000002700277220 */ /* 0x000fe40000410000 */
[C---:B--2---:R-:W-:Y:S01]  /*d8e0*/  HMMA.16816.F32.BF16 R4, R136.reuse, R12, R4 ;  /* 0x0000000c8804723c */ /* 0x044fe20000041804 */
[----:B------:R1:W-:Y:S02]  /*d8f0*/  MUFU.EX2 R133, R148 ;  /* 0x0000009400857308 */ /* 0x0003e40000000800 */
[----:B------:R-:W-:Y:S02]  /*d900*/  LDSM.16.MT88.4 R124, [R146+0x2900] ;  /* 0x00290000927c783b */ /* 0x000fe40000004200 */
[C---:B------:R-:W-:Y:S02]  /*d910*/  FMUL.FTZ R40, R2.reuse, R40 ;  /* 0x0000002802287220 */ /* 0x040fe40000410000 */
[C---:B------:R-:W-:Y:S01]  /*d920*/  FMUL.FTZ R12, R2.reuse, R120 ;  /* 0x00000078020c7220 */ /* 0x040fe20000410000 */
[C---:B------:R-:W-:Y:S03]  /*d930*/  HMMA.16816.F32.BF16 R8, R136.reuse, R14, R8 ;  /* 0x0000000e8808723c */ /* 0x040fe60000041808 */
[----:B------:R-:W-:Y:S01]  /*d940*/  LDSM.16.MT88.4 R156, [R164+0x3900] ;  /* 0x00390000a49c783b */ /* 0x000fe20000004200 */
[C---:B------:R-:W-:Y:S01]  /*d950*/  FMUL.FTZ R13, R2.reuse, R121 ;  /* 0x00000079020d7220 */ /* 0x040fe20000410000 */
[----:B------:R-:W-:Y:S01]  /*d960*/  MUFU.EX2 R180, R180 ;  /* 0x000000b400b47308 */ /* 0x000fe20000000800 */
[----:B------:R-:W-:Y:S02]  /*d970*/  FMUL.FTZ R41, R2, R41 ;  /* 0x0000002902297220 */ /* 0x000fe40000410000 */
[C---:B------:R-:W-:Y:S04]  /*d980*/  FMUL.FTZ R14, R0.reuse, R122 ;  /* 0x0000007a000e7220 */ /* 0x040fe80000410000 */
[C---:B------:R-:W-:Y:S02]  /*d990*/  FMUL.FTZ R15, R0.reuse, R123 ;  /* 0x0000007b000f7220 */ /* 0x040fe40000410000 */
[----:B------:R-:W2:Y:S01]  /*d9a0*/  LDSM.16.MT88.4 R120, [R164+0x100] ;  /* 0x00010000a478783b */ /* 0x000ea20000004200 */
[C---:B------:R-:W-:Y:S01]  /*d9b0*/  FMUL.FTZ R42, R0.reuse, R42 ;  /* 0x0000002a002a7220 */ /* 0x040fe20000410000 */
[----:B------:R-:W-:Y:S01]  /*d9c0*/  MUFU.EX2 R183, R183 ;  /* 0x000000b700b77308 */ /* 0x000fe20000000800 */
[----:B------:R-:W-:Y:S02]  /*d9d0*/  FMUL.FTZ R43, R0, R43 ;  /* 0x0000002b002b7220 */ /* 0x000fe40000410000 */
[C---:B---3--:R-:W-:Y:S03]  /*d9e0*/  HMMA.16816.F32.BF16 R12, R136.reuse, R20, R12 ;  /* 0x00000014880c723c */ /* 0x048fe6000004180c */
[----:B-1----:R-:W-:Y:S01]  /*d9f0*/  LDSM.16.MT88.4 R148, [R135+0x3900] ;  /* 0x003900008794783b */ /* 0x002fe20000004200 */
[C---:B------:R-:W-:Y:S02]  /*da00*/  FMUL.FTZ R44, R2.reuse, R44 ;  /* 0x0000002c022c7220 */ /* 0x040fe40000410000 */
[C---:B------:R-:W-:Y:S01]  /*da10*/  FMUL.FTZ R45, R2.reuse, R45 ;  /* 0x0000002d022d7220 */ /* 0x040fe20000410000 */
[----:B------:R-:W-:Y:S01]  /*da20*/  MUFU.EX2 R182, R182 ;  /* 0x000000b600b67308 */ /* 0x000fe20000000800 */
[C---:B------:R-:W-:Y:S04]  /*da30*/  HMMA.16816.F32.BF16 R16, R136.reuse, R22, R16 ;  /* 0x000000168810723c */ /* 0x040fe80000041810 */
[C---:B------:R-:W-:Y:S02]  /*da40*/  FMUL.FTZ R20, R2.reuse, R112 ;  /* 0x0000007002147220 */ /* 0x040fe40000410000 */
[----:B------:R-:W-:Y:S02]  /*da50*/  FMUL.FTZ R21, R2, R113 ;  /* 0x0000007102157220 */ /* 0x000fe40000410000 */
[C---:B------:R-:W-:Y:S01]  /*da60*/  FMUL.FTZ R22, R0.reuse, R114 ;  /* 0x0000007200167220 */ /* 0x040fe20000410000 */
[----:B------:R-:W1:Y:S03]  /*da70*/  MUFU.EX2 R227, R227 ;  /* 0x000000e300e37308 */ /* 0x000e660000000800 */
[C---:B------:R-:W-:Y:S02]  /*da80*/  FMUL.FTZ R23, R0.reuse, R115 ;  /* 0x0000007300177220 */ /* 0x040fe40000410000 */
[----:B------:R-:W-:Y:S01]  /*da90*/  LDSM.16.MT88.4 R112, [R146+0x900] ;  /* 0x000900009270783b */ /* 0x000fe20000004200 */
[C---:B------:R-:W-:Y:S02]  /*daa0*/  FMUL.FTZ R46, R0.reuse, R46 ;  /* 0x0000002e002e7220 */ /* 0x040fe40000410000 */
[----:B------:R-:W-:Y:S02]  /*dab0*/  FMUL.FTZ R47, R0, R47 ;  /* 0x0000002f002f7220 */ /* 0x000fe40000410000 */
[C---:B------:R-:W-:Y:S01]  /*dac0*/  HMMA.16816.F32.BF16 R20, R136.reuse, R28, R20 ;  /* 0x0000001c8814723c */ /* 0x040fe20000041814 */
[----:B------:R-:W-:Y:S02]  /*dad0*/  MUFU.EX2 R196, R196 ;  /* 0x000000c400c47308 */ /* 0x000fe40000000800 */
[C---:B------:R-:W-:Y:S02]  /*dae0*/  FMUL.FTZ R48, R2.reuse, R48 ;  /* 0x0000003002307220 */ /* 0x040fe40000410000 */
[C---:B------:R-:W-:Y:S02]  /*daf0*/  FMUL.FTZ R49, R2.reuse, R49 ;  /* 0x0000003102317220 */ /* 0x040fe40000410000 */
[C---:B------:R-:W-:Y:S01]  /*db00*/  FMUL.FTZ R28, R2.reuse, R104 ;  /* 0x00000068021c7220 */ /* 0x040fe20000410000 */
[C---:B------:R-:W-:Y:S03]  /*db10*/  HMMA.16816.F32.BF16 R24, R136.reuse, R30, R24 ;  /* 0x0000001e8818723c */ /* 0x040fe60000041818 */
[----:B------:R-:W3:Y:S01]  /*db20*/  MUFU.EX2 R229, R229 ;  /* 0x000000e500e57308 */ /* 0x000ee20000000800 */
[----:B------:R-:W-:Y:S02]  /*db30*/  FMUL.FTZ R29, R2, R105 ;  /* 0x00000069021d7220 */ /* 0x000fe40000410000 */
[C---:B------:R-:W-:Y:S02]  /*db40*/  FMUL.FTZ R50, R0.reuse, R50 ;  /* 0x0000003200327220 */ /* 0x040fe40000410000 */
[C---:B------:R-:W-:Y:S04]  /*db50*/  FMUL.FTZ R30, R0.reuse, R106 ;  /* 0x0000006a001e7220 */ /* 0x040fe80000410000 */
[C---:B------:R-:W-:Y:S01]  /*db60*/  FMUL.FTZ R31, R0.reuse, R107 ;  /* 0x0000006b001f7220 */ /* 0x040fe20000410000 */
[----:B------:R-:W-:Y:S01]  /*db70*/  MUFU.EX2 R230, R230 ;  /* 0x000000e600e67308 */ /* 0x000fe20000000800 */
[----:B------:R-:W5:Y:S01]  /*db80*/  LDSM.16.MT88.4 R104, [R135+0x2100] ;  /* 0x002100008768783b */ /* 0x000f620000004200 */
[----:B------:R-:W-:Y:S02]  /*db90*/  FMUL.FTZ R51, R0, R51 ;  /* 0x0000003300337220 */ /* 0x000fe40000410000 */
[C---:B------:R-:W-:Y:S02]  /*dba0*/  FMUL.FTZ R52, R2.reuse, R52 ;  /* 0x0000003402347220 */ /* 0x040fe40000410000 */
[C---:B--2---:R-:W-:Y:S03]  /*dbb0*/  HMMA.16816.F32.BF16 R28, R136.reuse, R120, R28 ;  /* 0x00000078881c723c */ /* 0x044fe6000004181c */
[----:B------:R-:W-:Y:S01]  /*dbc0*/  FMUL.FTZ R53, R2, R53 ;  /* 0x0000003502357220 */ /* 0x000fe20000410000 */
[----:B------:R-:W-:Y:S01]  /*dbd0*/  MUFU.EX2 R231, R231 ;  /* 0x000000e700e77308 */ /* 0x000fe20000000800 */
[C---:B------:R-:W-:Y:S02]  /*dbe0*/  FMUL.FTZ R54, R0.reuse, R54 ;  /* 0x0000003600367220 */ /* 0x040fe40000410000 */
[----:B------:R-:W-:Y:S01]  /*dbf0*/  FMUL.FTZ R55, R0, R55 ;  /* 0x0000003700377220 */ /* 0x000fe20000410000 */
[C---:B------:R-:W-:Y:S01]  /*dc00*/  HMMA.16816.F32.BF16 R32, R136.reuse, R122, R32 ;  /* 0x0000007a8820723c */ /* 0x040fe20000041820 */
[----:B------:R-:W-:Y:S03]  /*dc10*/  LDSM.16.MT88.4 R120, [R164+0x900] ;  /* 0x00090000a478783b */ /* 0x000fe60000004200 */
[C---:B------:R-:W-:Y:S02]  /*dc20*/  FMUL.FTZ R56, R2.reuse, R56 ;  /* 0x0000003802387220 */ /* 0x040fe40000410000 */
[----:B------:R-:W-:Y:S01]  /*dc30*/  FMUL.FTZ R57, R2, R57 ;  /* 0x0000003902397220 */ /* 0x000fe20000410000 */
[----:B------:R-:W-:Y:S01]  /*dc40*/  MUFU.EX2 R232, R232 ;  /* 0x000000e800e87308 */ /* 0x000fe20000000800 */
[C---:B------:R-:W-:Y:S04]  /*dc50*/  HMMA.16816.F32.BF16 R36, R136.reuse, R108, R36 ;  /* 0x0000006c8824723c */ /* 0x040fe80000041824 */
[C---:B------:R-:W-:Y:S02]  /*dc60*/  FMUL.FTZ R58, R0.reuse, R58 ;  /* 0x0000003a003a7220 */ /* 0x040fe40000410000 */
[----:B------:R-:W-:Y:S02]  /*dc70*/  FMUL.FTZ R59, R0, R59 ;  /* 0x0000003b003b7220 */ /* 0x000fe40000410000 */
[C---:B------:R-:W-:Y:S01]  /*dc80*/  HMMA.16816.F32.BF16 R40, R136.reuse, R110, R40 ;  /* 0x0000006e8828723c */ /* 0x040fe20000041828 */
[----:B------:R-:W2:Y:S01]  /*dc90*/  LDSM.16.MT88.4 R108, [R164+0x2100] ;  /* 0x00210000a46c783b */ /* 0x000ea20000004200 */
[----:B------:R-:W-:Y:S02]  /*dca0*/  MUFU.EX2 R233, R233 ;  /* 0x000000e900e97308 */ /* 0x000fe40000000800 */
[C---:B------:R-:W-:Y:S02]  /*dcb0*/  FMUL.FTZ R60, R2.reuse, R60 ;  /* 0x0000003c023c7220 */ /* 0x040fe40000410000 */
[----:B------:R-:W-:Y:S02]  /*dcc0*/  FMUL.FTZ R61, R2, R61 ;  /* 0x0000003d023d7220 */ /* 0x000fe40000410000 */
[C---:B------:R-:W-:Y:S01]  /*dcd0*/  FMUL.FTZ R62, R0.reuse, R62 ;  /* 0x0000003e003e7220 */ /* 0x040fe20000410000 */
[C---:B-----5:R-:W-:Y:S03]  /*dce0*/  HMMA.16816.F32.BF16 R44, R136.reuse, R104, R44 ;  /* 0x00000068882c723c */ /* 0x060fe6000004182c */
[----:B------:R-:W-:Y:S01]  /*dcf0*/  MUFU.EX2 R234, R234 ;  /* 0x000000ea00ea7308 */ /* 0x000fe20000000800 */
[----:B------:R-:W-:Y:S02]  /*dd00*/  FMUL.FTZ R63, R0, R63 ;  /* 0x0000003f003f7220 */ /* 0x000fe40000410000 */
[C---:B------:R-:W-:Y:S02]  /*dd10*/  FMUL.FTZ R64, R2.reuse, R64 ;  /* 0x0000004002407220 */ /* 0x040fe40000410000 */
[----:B------:R-:W-:Y:S01]  /*dd20*/  FMUL.FTZ R65, R2, R65 ;  /* 0x0000004102417220 */ /* 0x000fe20000410000 */
[C---:B------:R-:W-:Y:S01]  /*dd30*/  HMMA.16816.F32.BF16 R48, R136.reuse, R106, R48 ;  /* 0x0000006a8830723c */ /* 0x040fe20000041830 */
[----:B------:R-:W5:Y:S03]  /*dd40*/  LDSM.16.MT88.4 R104, [R146+0x4100] ;  /* 0x004100009268783b */ /* 0x000f660000004200 */
[----:B------:R-:W-:Y:S01]  /*dd50*/  MUFU.EX2 R235, R235 ;  /* 0x000000eb00eb7308 */ /* 0x000fe20000000800 */
[C---:B------:R-:W-:Y:S02]  /*dd60*/  FMUL.FTZ R66, R0.reuse, R66 ;  /* 0x0000004200427220 */ /* 0x040fe40000410000 */
[----:B------:R-:W-:Y:S01]  /*dd70*/  FMUL.FTZ R67, R0, R67 ;  /* 0x0000004300437220 */ /* 0x000fe20000410000 */
[C---:B------:R-:W-:Y:S04]  /*dd80*/  HMMA.16816.F32.BF16 R52, R136.reuse, R100, R52 ;  /* 0x000000648834723c */ /* 0x040fe80000041834 */
[C---:B------:R-:W-:Y:S02]  /*dd90*/  FMUL.FTZ R68, R2.reuse, R68 ;  /* 0x0000004402447220 */ /* 0x040fe40000410000 */
[----:B------:R-:W-:Y:S01]  /*dda0*/  MUFU.EX2 R236, R236 ;  /* 0x000000ec00ec7308 */ /* 0x000fe20000000800 */
[----:B------:R-:W-:Y:S01]  /*ddb0*/  FMUL.FTZ R69, R2, R69 ;  /* 0x0000004502457220 */ /* 0x000fe20000410000 */
[C---:B------:R-:W-:Y:S01]  /*ddc0*/  HMMA.16816.F32.BF16 R56, R136.reuse, R102, R56 ;  /* 0x000000668838723c */ /* 0x040fe20000041838 */
[----:B------:R-:W1:Y:S03]  /*ddd0*/  LDSM.16.MT88.4 R100, [R135+0x4100] ;  /* 0x004100008764783b */ /* 0x000e660000004200 */
[C---:B------:R-:W-:Y:S02]  /*dde0*/  FMUL.FTZ R70, R0.reuse, R70 ;  /* 0x0000004600467220 */ /* 0x040fe40000410000 */
[----:B------:R-:W-:Y:S02]  /*ddf0*/  FMUL.FTZ R71, R0, R71 ;  /* 0x0000004700477220 */ /* 0x000fe40000410000 */
[----:B------:R-:W-:Y:S01]  /*de00*/  MUFU.EX2 R237, R237 ;  /* 0x000000ed00ed7308 */ /* 0x000fe20000000800 */
[C---:B--2---:R-:W-:Y:S03]  /*de10*/  HMMA.16816.F32.BF16 R60, R136.reuse, R108, R60 ;  /* 0x0000006c883c723c */ /* 0x044fe6000004183c */
[C---:B------:R-:W-:Y:S02]  /*de20*/  FMUL.FTZ R72, R2.reuse, R72 ;  /* 0x0000004802487220 */ /* 0x040fe40000410000 */
[----:B------:R-:W-:Y:S03]  /*de30*/  FMUL.FTZ R73, R2, R73 ;  /* 0x0000004902497220 */ /* 0x000fe60000410000 */
[C---:B------:R-:W-:Y:S01]  /*de40*/  HMMA.16816.F32.BF16 R64, R136.reuse, R110, R64 ;  /* 0x0000006e8840723c */ /* 0x040fe20000041840 */
[----:B------:R-:W2:Y:S01]  /*de50*/  LDSM.16.MT88.4 R108, [R144+0x4100] ;  /* 0x00410000906c783b */ /* 0x000ea20000004200 */
[----:B------:R-:W-:Y:S02]  /*de60*/  MUFU.EX2 R238, R238 ;  /* 0x000000ee00ee7308 */ /* 0x000fe40000000800 */
[C---:B------:R-:W-:Y:S02]  /*de70*/  FMUL.FTZ R74, R0.reuse, R74 ;  /* 0x0000004a004a7220 */ /* 0x040fe40000410000 */
[----:B------:R-:W-:Y:S02]  /*de80*/  FMUL.FTZ R75, R0, R75 ;  /* 0x0000004b004b7220 */ /* 0x000fe40000410000 */
[C---:B------:R-:W-:Y:S01]  /*de90*/  FMUL.FTZ R84, R2.reuse, R84 ;  /* 0x0000005402547220 */ /* 0x040fe20000410000 */
[C---:B-----5:R-:W-:Y:S03]  /*dea0*/  HMMA.16816.F32.BF16 R68, R136.reuse, R104, R68 ;  /* 0x000000688844723c */ /* 0x060fe60000041844 */
[----:B------:R-:W-:Y:S01]  /*deb0*/  FMUL.FTZ R85, R2, R85 ;  /* 0x0000005502557220 */ /* 0x000fe20000410000 */
[----:B------:R-:W5:Y:S01]  /*dec0*/  MUFU.EX2 R239, R239 ;  /* 0x000000ef00ef7308 */ /* 0x000f620000000800 */
[C---:B------:R-:W-:Y:S02]  /*ded0*/  FMUL.FTZ R86, R0.reuse, R86 ;  /* 0x0000005600567220 */ /* 0x040fe40000410000 */
[C---:B------:R-:W-:Y:S01]  /*dee0*/  FMUL.FTZ R87, R0.reuse, R87 ;  /* 0x0000005700577220 */ /* 0x040fe20000410000 */
[C---:B------:R-:W-:Y:S01]  /*def0*/  HMMA.16816.F32.BF16 R72, R136.reuse, R106, R72 ;  /* 0x0000006a8848723c */ /* 0x040fe20000041848 */
[----:B------:R-:W2:Y:S03]  /*df00*/  LDSM.16.MT88.4 R104, [R164+0x4100] ;  /* 0x00410000a468783b */ /* 0x000ea60000004200 */
[----:B------:R-:W-:Y:S02]  /*df10*/  FMUL.FTZ R78, R0, R78 ;  /* 0x0000004e004e7220 */ /* 0x000fe40000410000 */
[----:B------:R-:W-:Y:S01]  /*df20*/  FMUL.FTZ R76, R2, R76 ;  /* 0x0000004c024c7220 */ /* 0x000fe20000410000 */
[----:B------:R-:W2:Y:S01]  /*df30*/  MUFU.EX2 R240, R240 ;  /* 0x000000f000f07308 */ /* 0x000ea20000000800 */
[----:B------:R-:W-:Y:S04]  /*df40*/  FMUL.FTZ R79, R0, R79 ;  /* 0x0000004f004f7220 */ /* 0x000fe80000410000 */
[C---:B------:R-:W-:Y:S02]  /*df50*/  FMUL.FTZ R77, R2.reuse, R77 ;  /* 0x0000004d024d7220 */ /* 0x040fe40000410000 */
[C---:B------:R-:W-:Y:S02]  /*df60*/  FMUL.FTZ R88, R2.reuse, R88 ;  /* 0x0000005802587220 */ /* 0x040fe40000410000 */
[----:B------:R-:W-:Y:S01]  /*df70*/  FMUL.FTZ R89, R2, R89 ;  /* 0x0000005902597220 */ /* 0x000fe20000410000 */
[----:B------:R-:W-:Y:S01]  /*df80*/  MUFU.EX2 R134, R134 ;  /* 0x0000008600867308 */ /* 0x000fe20000000800 */
[C---:B------:R-:W-:Y:S01]  /*df90*/  FMUL.FTZ R90, R0.reuse, R90 ;  /* 0x0000005a005a7220 */ /* 0x040fe20000410000 */
[C---:B-1----:R-:W-:Y:S03]  /*dfa0*/  HMMA.16816.F32.BF16 R76, R136.reuse, R100, R76 ;  /* 0x00000064884c723c */ /* 0x042fe6000004184c */
[----:B------:R-:W-:Y:S02]  /*dfb0*/  FMUL.FTZ R82, R0, R82 ;  /* 0x0000005200527220 */ /* 0x000fe40000410000 */
[----:B------:R-:W-:Y:S02]  /*dfc0*/  FMUL.FTZ R80, R2, R80 ;  /* 0x0000005002507220 */ /* 0x000fe40000410000 */
[----:B------:R-:W-:Y:S01]  /*dfd0*/  FMUL.FTZ R83, R0, R83 ;  /* 0x0000005300537220 */ /* 0x000fe20000410000 */
[----:B----4-:R-:W-:Y:S01]  /*dfe0*/  F2FP.BF16.PACK_AB R100, R181, R178 ;  /* 0x000000b2b564723e */ /* 0x010fe200000010ff */
[----:B------:R-:W-:Y:S01]  /*dff0*/  FMUL.FTZ R81, R2, R81 ;  /* 0x0000005102517220 */ /* 0x000fe20000410000 */
[----:B------:R-:W1:Y:S02]  /*e000*/  MUFU.EX2 R243, R243 ;  /* 0x000000f300f37308 */ /* 0x000e640000000800 */
[----:B------:R-:W-:Y:S01]  /*e010*/  FMUL.FTZ R91, R0, R91 ;  /* 0x0000005b005b7220 */ /* 0x000fe20000410000 */
[----:B------:R-:W-:Y:S01]  /*e020*/  F2FP.BF16.PACK_AB R101, R227, R182 ;  /* 0x000000b6e365723e */ /* 0x000fe200000010ff */
[C---:B------:R-:W-:Y:S02]  /*e030*/  FMUL.FTZ R92, R2.reuse, R92 ;  /* 0x0000005c025c7220 */ /* 0x040fe40000410000 */
[C---:B------:R-:W-:Y:S03]  /*e040*/  HMMA.16816.F32.BF16 R80, R136.reuse, R102, R80 ;  /* 0x000000668850723c */ /* 0x040fe60000041850 */
[----:B------:R-:W-:Y:S01]  /*e050*/  FMUL.FTZ R93, R2, R93 ;  /* 0x0000005d025d7220 */ /* 0x000fe20000410000 */
[----:B------:R-:W4:Y:S01]  /*e060*/  MUFU.EX2 R242, R242 ;  /* 0x000000f200f27308 */ /* 0x000f220000000800 */
[C---:B------:R-:W-:Y:S02]  /*e070*/  FMUL.FTZ R94, R0.reuse, R94 ;  /* 0x0000005e005e7220 */ /* 0x040fe40000410000 */
[----:B------:R-:W-:Y:S01]  /*e080*/  FMUL.FTZ R95, R0, R95 ;  /* 0x0000005f005f7220 */ /* 0x000fe20000410000 */
[C---:B--2---:R-:W-:Y:S04]  /*e090*/  HMMA.16816.F32.BF16 R84, R136.reuse, R108, R84 ;  /* 0x0000006c8854723c */ /* 0x044fe80000041854 */
[C---:B------:R-:W-:Y:S01]  /*e0a0*/  FMUL.FTZ R96, R2.reuse, R96 ;  /* 0x0000006002607220 */ /* 0x040fe20000410000 */
[----:B------:R-:W-:Y:S01]  /*e0b0*/  F2FP.BF16.PACK_AB R102, R183, R180 ;  /* 0x000000b4b766723e */ /* 0x000fe200000010ff */
[----:B------:R-:W-:Y:S01]  /*e0c0*/  FMUL.FTZ R97, R2, R97 ;  /* 0x0000006102617220 */ /* 0x000fe20000410000 */
[----:B---3--:R-:W-:Y:S01]  /*e0d0*/  F2FP.BF16.PACK_AB R103, R229, R196 ;  /* 0x000000c4e567723e */ /* 0x008fe200000010ff */
[C---:B------:R-:W-:Y:S01]  /*e0e0*/  HMMA.16816.F32.BF16 R88, R136.reuse, R110, R88 ;  /* 0x0000006e8858723c */ /* 0x040fe20000041858 */
[----:B------:R-:W2:Y:S03]  /*e0f0*/  LDSM.16.MT88.4 R108, [R144+0x900] ;  /* 0x00090000906c783b */ /* 0x000ea60000004200 */
[C---:B------:R-:W-:Y:S02]  /*e100*/  FMUL.FTZ R98, R0.reuse, R98 ;  /* 0x0000006200627220 */ /* 0x040fe40000410000 */
[C---:B------:R-:W-:Y:S02]  /*e110*/  FMUL.FTZ R99, R0.reuse, R99 ;  /* 0x0000006300637220 */ /* 0x040fe40000410000 */
[C---:B------:R-:W-:Y:S04]  /*e120*/  HMMA.16816.F32.BF16 R92, R136.reuse, R104, R92 ;  /* 0x00000068885c723c */ /* 0x040fe8000004185c */
[----:B------:R-:W-:Y:S02]  /*e130*/  FFMA.FTZ R179, R0, R222, R179 ;  /* 0x000000de00b37223 */ /* 0x000fe400000100b3 */
[----:B------:R-:W-:Y:S02]  /*e140*/  @P2 IMAD R0, R221, 0x3000, R208 ;  /* 0x00003000dd002824 */ /* 0x000fe400078e02d0 */
[----:B------:R-:W-:Y:S01]  /*e150*/  HMMA.16816.F32.BF16 R96, R136, R106, R96 ;  /* 0x0000006a8860723c */ /* 0x000fe20000041860 */
[----:B------:R-:W3:Y:S03]  /*e160*/  LDSM.16.MT88.4 R104, [R164+0x2900] ;  /* 0x00290000a468783b */ /* 0x000ee60000004200 */
[----:B------:R-:W-:Y:S01]  /*e170*/  FFMA.FTZ R176, R2, R223, R176 ;  /* 0x000000df02b07223 */ /* 0x000fe200000100b0 */
[----:B------:R-:W-:Y:S01]  /*e180*/  MOV R2, R132 ;  /* 0x0000008400027202 */ /* 0x000fe20000000f00 */
[----:B------:R-:W-:Y:S01]  /*e190*/  FADD.FTZ R179, R177, R179 ;  /* 0x000000b3b1b37221 */ /* 0x000fe20000010000 */
[----:B-----5:R-:W-:Y:S01]  /*e1a0*/  F2FP.BF16.PACK_AB R136, R239, R238 ;  /* 0x000000eeef88723e */ /* 0x020fe200000010ff */
[C---:B------:R-:W-:Y:S05]  /*e1b0*/  HMMA.16816.F32.BF16 R4, R100.reuse, R112, R4 ;  /* 0x000000706404723c */ /* 0x040fea0000041804 */
[----:B------:R-:W-:Y:S01]  /*e1c0*/  F2FP.BF16.PACK_AB R138, R241, R240 ;  /* 0x000000f0f18a723e */ /* 0x000fe200000010ff */
[----:B------:R-:W-:Y:S01]  /*e1d0*/  FADD.FTZ R173, R173, R176 ;  /* 0x000000b0adad7221 */ /* 0x000fe20000010000 */
[----:B-1----:R-:W-:Y:S01]  /*e1e0*/  F2FP.BF16.PACK_AB R137, R243, R134 ;  /* 0x00000086f389723e */ /* 0x002fe200000010ff */
[C---:B------:R-:W-:Y:S01]  /*e1f0*/  HMMA.16816.F32.BF16 R8, R100.reuse, R114, R8 ;  /* 0x000000726408723c */ /* 0x040fe20000041808 */
[----:B------:R-:W-:Y:S03]  /*e200*/  LDSM.16.MT88.4 R112, [R135+0x4900] ;  /* 0x004900008770783b */ /* 0x000fe60000004200 */
[----:B----4-:R-:W-:Y:S01]  /*e210*/  F2FP.BF16.PACK_AB R139, R133, R242 ;  /* 0x000000f2858b723e */ /* 0x010fe200000010ff */
[----:B------:R-:W-:Y:S02]  /*e220*/  FADD.FTZ R174, R174, R173 ;  /* 0x000000adaeae7221 */ /* 0x000fe40000010000 */
[----:B------:R-:W-:Y:S01]  /*e230*/  FADD.FTZ R172, R172, R179 ;  /* 0x000000b3acac7221 */ /* 0x000fe20000010000 */
[C---:B------:R-:W-:Y:S04]  /*e240*/  HMMA.16816.F32.BF16 R12, R100.reuse, R116, R12 ;  /* 0x00000074640c723c */ /* 0x040fe8000004180c */
[----:B------:R-:W-:Y:S02]  /*e250*/  FADD.FTZ R167, R167, R174 ;  /* 0x000000aea7a77221 */ /* 0x000fe40000010000 */
[----:B------:R-:W-:Y:S02]  /*e260*/  FADD.FTZ R175, R175, R172 ;  /* 0x000000acafaf7221 */ /* 0x000fe40000010000 */
[C---:B------:R-:W-:Y:S01]  /*e270*/  HMMA.16816.F32.BF16 R16, R100.reuse, R118, R16 ;  /* 0x000000766410723c */ /* 0x040fe20000041810 */
[----:B------:R-:W-:Y:S03]  /*e280*/  LDSM.16.MT88.4 R116, [R144+0x4900] ;  /* 0x004900009074783b */ /* 0x000fe60000004200 */
[----:B------:R-:W-:Y:S02]  /*e290*/  FADD.FTZ R178, R178, R167 ;  /* 0x000000a7b2b27221 */ /* 0x000fe40000010000 */
[----:B------:R-:W-:Y:S02]  /*e2a0*/  FADD.FTZ R182, R182, R175 ;  /* 0x000000afb6b67221 */ /* 0x000fe40000010000 */
[C---:B--2---:R-:W-:Y:S04]  /*e2b0*/  HMMA.16816.F32.BF16 R20, R100.reuse, R108, R20 ;  /* 0x0000006c6414723c */ /* 0x044fe80000041814 */
[----:B------:R-:W-:Y:S02]  /*e2c0*/  FADD.FTZ R181, R181, R178 ;  /* 0x000000b2b5b57221 */ /* 0x000fe40000010000 */
[----:B------:R-:W-:Y:S02]  /*e2d0*/  FADD.FTZ R227, R227, R182 ;  /* 0x000000b6e3e37221 */ /* 0x000fe40000010000 */
[C---:B------:R-:W-:Y:S01]  /*e2e0*/  HMMA.16816.F32.BF16 R24, R100.reuse, R110, R24 ;  /* 0x0000006e6418723c */ /* 0x040fe20000041818 */
[----:B------:R-:W1:Y:S03]  /*e2f0*/  LDSM.16.MT88.4 R108, [R146+0x4900] ;  /* 0x00490000926c783b */ /* 0x000e660000004200 */
[----:B------:R-:W-:Y:S02]  /*e300*/  FADD.FTZ R180, R180, R181 ;  /* 0x000000b5b4b47221 */ /* 0x000fe40000010000 */
[----:B------:R-:W-:Y:S02]  /*e310*/  FADD.FTZ R196, R196, R227 ;  /* 0x000000e3c4c47221 */ /* 0x000fe40000010000 */
[C---:B------:R-:W-:Y:S01]  /*e320*/  HMMA.16816.F32.BF16 R28, R100.reuse, R120, R28 ;  /* 0x00000078641c723c */ /* 0x040fe2000004181c */
[----:B------:R-:W-:Y:S03]  /*e330*/  LDSM.16.MT88.4 R144, [R166+0x3900] ;  /* 0x00390000a690783b */ /* 0x000fe60000004200 */
[----:B------:R-:W-:Y:S02]  /*e340*/  FADD.FTZ R183, R183, R180 ;  /* 0x000000b4b7b77221 */ /* 0x000fe40000010000 */
[----:B------:R-:W-:Y:S02]  /*e350*/  FADD.FTZ R229, R229, R196 ;  /* 0x000000c4e5e57221 */ /* 0x000fe40000010000 */
        /* <DEDUP_REMOVED lines=9> */
[----:B------:R-:W-:Y:S07]  /*e3f0*/  LDSM.16.MT88.4 R140, [R164+0x1900] ;  /* 0x00190000a48c783b */ /* 0x000fee0000004200 */
[C---:B---3--:R-:W-:Y:S08]  /*e400*/  HMMA.16816.F32.BF16 R60, R100.reuse, R104, R60 ;  /* 0x00000068643c723c */ /* 0x048ff0000004183c */
        /* <DEDUP_REMOVED lines=28> */
[----:B------:R-:W1:Y:S03]  /*e5d0*/  LDSM.16.MT88.4 R108, [R165+0x3100] ;  /* 0x00310000a56c783b */ /* 0x000e660000004200 */
[----:B------:R-:W-:Y:S02]  /*e5e0*/  FADD.FTZ R238, R238, R233 ;  /* 0x000000e9eeee7221 */ /* 0x000fe40000010000 */
[----:B------:R-:W-:Y:S02]  /*e5f0*/  FADD.FTZ R134, R134, R237 ;  /* 0x000000ed86867221 */ /* 0x000fe40000010000 */
[C---:B---3--:R-:W-:Y:S04]  /*e600*/  HMMA.16816.F32.BF16 R12, R100.reuse, R112, R12 ;  /* 0x00000070640c723c */ /* 0x048fe8000004180c */
[----:B------:R-:W-:Y:S02]  /*e610*/  FADD.FTZ R239, R239, R238 ;  /* 0x000000eeefef7221 */ /* 0x000fe40000010000 */
[----:B------:R-:W-:Y:S02]  /*e620*/  FADD.FTZ R243, R243, R134 ;  /* 0x00000086f3f37221 */ /* 0x000fe40000010000 */
[C---:B------:R-:W-:Y:S01]  /*e630*/  HMMA.16816.F32.BF16 R16, R100.reuse, R114, R16 ;  /* 0x000000726410723c */ /* 0x040fe20000041810 */
[----:B------:R-:W3:Y:S03]  /*e640*/  LDSM.16.MT88.4 R112, [R164+0x3100] ;  /* 0x00310000a470783b */ /* 0x000ee60000004200 */
[----:B------:R-:W-:Y:S02]  /*e650*/  FADD.FTZ R240, R240, R239 ;  /* 0x000000eff0f07221 */ /* 0x000fe40000010000 */
[----:B------:R-:W-:Y:S02]  /*e660*/  FADD.FTZ R222, R242, R243 ;  /* 0x000000f3f2de7221 */ /* 0x000fe40000010000 */
[C---:B----4-:R-:W-:Y:S04]  /*e670*/  HMMA.16816.F32.BF16 R20, R100.reuse, R116, R20 ;  /* 0x000000746414723c */ /* 0x050fe80000041814 */
[----:B------:R-:W-:Y:S02]  /*e680*/  FADD.FTZ R223, R241, R240 ;  /* 0x000000f0f1df7221 */ /* 0x000fe40000010000 */
[----:B------:R-:W-:Y:S02]  /*e690*/  FADD.FTZ R222, R133, R222 ;  /* 0x000000de85de7221 */ /* 0x000fe40000010000 */
[C---:B------:R-:W-:Y:S01]  /*e6a0*/  HMMA.16816.F32.BF16 R24, R100.reuse, R118, R24 ;  /* 0x000000766418723c */ /* 0x040fe20000041818 */
[----:B------:R-:W4:Y:S07]  /*e6b0*/  LDSM.16.MT88.4 R116, [R166+0x5100] ;  /* 0x00510000a674783b */ /* 0x000f2e0000004200 */
[C---:B------:R-:W-:Y:S08]  /*e6c0*/  HMMA.16816.F32.BF16 R28, R100.reuse, R120, R28 ;  /* 0x00000078641c723c */ /* 0x040ff0000004181c */
[C---:B------:R-:W-:Y:S08]  /*e6d0*/  HMMA.16816.F32.BF16 R32, R100.reuse, R122, R32 ;  /* 0x0000007a6420723c */ /* 0x040ff00000041820 */
[C---:B--2---:R-:W-:Y:S08]  /*e6e0*/  HMMA.16816.F32.BF16 R36, R100.reuse, R104, R36 ;  /* 0x000000686424723c */ /* 0x044ff00000041824 */
[C---:B------:R-:W-:Y:S01]  /*e6f0*/  HMMA.16816.F32.BF16 R40, R100.reuse, R106, R40 ;  /* 0x0000006a6428723c */ /* 0x040fe20000041828 */
[----:B------:R-:W2:Y:S07]  /*e700*/  LDSM.16.MT88.4 R104, [R135+0x5100] ;  /* 0x005100008768783b */ /* 0x000eae0000004200 */
[C---:B------:R-:W-:Y:S08]  /*e710*/  HMMA.16816.F32.BF16 R44, R100.reuse, R124, R44 ;  /* 0x0000007c642c723c */ /* 0x040ff0000004182c */
[C---:B------:R-:W-:Y:S01]  /*e720*/  HMMA.16816.F32.BF16 R48, R100.reuse, R126, R48 ;  /* 0x0000007e6430723c */ /* 0x040fe20000041830 */
[----:B------:R-:W-:Y:S07]  /*e730*/  LDSM.16.MT88.4 R124, [R166+0x1900] ;  /* 0x00190000a67c783b */ /* 0x000fee0000004200 */
[C---:B-1----:R-:W-:Y:S08]  /*e740*/  HMMA.16816.F32.BF16 R52, R100.reuse, R108, R52 ;  /* 0x0000006c6434723c */ /* 0x042ff00000041834 */
[C---:B------:R-:W-:Y:S01]  /*e750*/  HMMA.16816.F32.BF16 R56, R100.reuse, R110, R56 ;  /* 0x0000006e6438723c */ /* 0x040fe20000041838 */
[----:B------:R-:W1:Y:S07]  /*e760*/  LDSM.16.MT88.4 R108, [R165+0x5100] ;  /* 0x00510000a56c783b */ /* 0x000e6e0000004200 */
[C---:B---3--:R-:W-:Y:S08]  /*e770*/  HMMA.16816.F32.BF16 R60, R100.reuse, R112, R60 ;  /* 0x00000070643c723c */ /* 0x048ff0000004183c */
[C---:B------:R-:W-:Y:S01]  /*e780*/  HMMA.16816.F32.BF16 R64, R100.reuse, R114, R64 ;  /* 0x000000726440723c */ /* 0x040fe20000041840 */
[----:B------:R-:W3:Y:S07]  /*e790*/  LDSM.16.MT88.4 R112, [R164+0x5100] ;  /* 0x00510000a470783b */ /* 0x000eee0000004200 */
[C---:B----4-:R-:W-:Y:S08]  /*e7a0*/  HMMA.16816.F32.BF16 R68, R100.reuse, R116, R68 ;  /* 0x000000746444723c */ /* 0x050ff00000041844 */
[C---:B------:R-:W-:Y:S01]  /*e7b0*/  HMMA.16816.F32.BF16 R72, R100.reuse, R118, R72 ;  /* 0x000000766448723c */ /* 0x040fe20000041848 */
[----:B------:R-:W4:Y:S07]  /*e7c0*/  LDSM.16.MT88.4 R116, [R135+0x1900] ;  /* 0x001900008774783b */ /* 0x000f2e0000004200 */
[C---:B--2---:R-:W-:Y:S08]  /*e7d0*/  HMMA.16816.F32.BF16 R76, R100.reuse, R104, R76 ;  /* 0x00000068644c723c */ /* 0x044ff0000004184c */
[C---:B------:R-:W-:Y:S01]  /*e7e0*/  HMMA.16816.F32.BF16 R80, R100.reuse, R106, R80 ;  /* 0x0000006a6450723c */ /* 0x040fe20000041850 */
[----:B------:R-:W2:Y:S07]  /*e7f0*/  LDSM.16.MT88.4 R104, [R165+0x1900] ;  /* 0x00190000a568783b */ /* 0x000eae0000004200 */
        /* <DEDUP_REMOVED lines=8> */
[C---:B----4-:R-:W-:Y:S01]  /*e880*/  HMMA.16816.F32.BF16 R120, R136.reuse, R116, R12 ;  /* 0x000000748878723c */ /* 0x050fe2000004180c */
[----:B------:R-:W4:Y:S07]  /*e890*/  LDSM.16.MT88.4 R12, [R164+0x5900] ;  /* 0x00590000a40c783b */ /* 0x000f2e0000004200 */
        /* <DEDUP_REMOVED lines=16> */
[----:B------:R-:W-:Y:S01]  /*e9a0*/  @P2 SHF.L.U32 R5, R0, 0x1, RZ ;  /* 0x0000000100052819 */ /* 0x000fe200000006ff */
[C---:B------:R-:W-:Y:S04]  /*e9b0*/  HMMA.16816.F32.BF16 R80, R136.reuse, R6, R80 ;  /* 0x000000068850723c */ /* 0x040fe80000041850 */
[----:B------:R-:W-:Y:S01]  /*e9c0*/  @!PT LDS RZ, [RZ] ;  /* 0x00000000fffff984 */ /* 0x000fe20000000800 */
[----:B------:R-:W-:Y:S01]  /*e9d0*/  @!PT LDS RZ, [RZ] ;  /* 0x00000000fffff984 */ /* 0x000fe20000000800 */
[----:B------:R-:W-:Y:S01]  /*e9e0*/  @!PT LDS RZ, [RZ] ;  /* 0x00000000fffff984 */ /* 0x000fe20000000800 */
[----:B------:R1:W-:Y:S01]  /*e9f0*/  @P2 LDGSTS.E.BYPASS.LTC128B.128 [R5+0xc100], [R170.64], !P4 ;  /* 0x0c100000aa052fae */ /* 0x0003e2000e101d46 */
[----:B------:R-:W-:Y:S03]  /*ea00*/  MOV R0, R3 ;  /* 0x0000000300007202 */ /* 0x000fe60000000f00 */
[C---:B---3--:R-:W-:Y:S04]  /*ea10*/  HMMA.16816.F32.BF16 R84, R136.reuse, R8, R84 ;  /* 0x000000088854723c */ /* 0x048fe80000041854 */
[----:B------:R1:W-:Y:S04]  /*ea20*/  @P2 LDGSTS.E.BYPASS.LTC128B.128 [R5+0xe100], [R170.64+0x80], !P6 ;  /* 0x0e100080aa052fae */ /* 0x0003e8000f101d46 */
[C---:B------:R-:W-:Y:S04]  /*ea30*/  HMMA.16816.F32.BF16 R88, R136.reuse, R10, R88 ;  /* 0x0000000a8858723c */ /* 0x040fe80000041858 */
[----:B------:R1:W-:Y:S04]  /*ea40*/  @P2 LDGSTS.E.BYPASS.LTC128B.128 [R5+0x10100], [R170.64+0x100], !P5 ;  /* 0x10100100aa052fae */ /* 0x0003e8000e901d46 */
[C---:B----4-:R-:W-:Y:S04]  /*ea50*/  HMMA.16816.F32.BF16 R92, R136.reuse, R12, R92 ;  /* 0x0000000c885c723c */ /* 0x050fe8000004185c */
[----:B------:R1:W-:Y:S04]  /*ea60*/  @P2 LDGSTS.E.BYPASS.LTC128B.128 [R5+0xd100], [R168.64], !P4 ;  /* 0x0d100000a8052fae */ /* 0x0003e8000e101d46 */
[----:B------:R-:W-:Y:S04]  /*ea70*/  HMMA.16816.F32.BF16 R96, R136, R14, R96 ;  /* 0x0000000e8860723c */ /* 0x000fe80000041860 */
[----:B------:R1:W-:Y:S08]  /*ea80*/  @P2 LDGSTS.E.BYPASS.LTC128B.128 [R5+0xf100], [R168.64+0x80], !P6 ;  /* 0x0f100080a8052fae */ /* 0x0003f0000f101d46 */
[----:B------:R1:W-:Y:S08]  /*ea90*/  @P2 LDGSTS.E.BYPASS.LTC128B.128 [R5+0x11100], [R168.64+0x100], !P5 ;  /* 0x11100100a8052fae */ /* 0x0003f0000e901d46 */
[----:B------:R-:W0:Y:S01]  /*eaa0*/  LDGDEPBAR ;  /* 0x00000000000079af */ /* 0x000e220000000000 */
[----:B------:R-:W-:-:S05]  /*eab0*/  @P0 BRA `(.L_x_1012) ;  /* 0xffffc94000000947 */ /* 0x000fca000383ffff */
[----:B------:R-:W2:Y:S01]  /*eac0*/  LDL R162, [R1+0x4] ;  /* 0x0000040001a27983 */ /* 0x000ea20000100800 */
[----:B------:R-:W-:-:S02]  /*ead0*/  MOV R0, R3 ;  /* 0x0000000300007202 */ /* 0x000fc40000000f00 */
[----:B------:R-:W-:Y:S02]  /*eae0*/  MOV R2, R132 ;  /* 0x0000008400027202 */ /* 0x000fe40000000f00 */
[----:B--2---:R-:W-:Y:S02]  /*eaf0*/  SHF.L.U32 R162, R162, 0x7, RZ ;  /* 0x00000007a2a27819 */ /* 0x004fe400000006ff */
.L_x_1003:
[----:B------:R-:W2:Y:S04]  /*eb00*/  LDL R4, [R1+0x64] ;  /* 0x0000640001047983 */ /* 0x000ea80000100800 */
[----:B------:R-:W3:Y:S01]  /*eb10*/  LDL R3, [R1+0x58] ;  /* 0x0000580001037983 */ /* 0x000ee20000100800 */
[----:B------:R-:W-:Y:S01]  /*eb20*/  IMAD.MOV.U32 R225, RZ, RZ, c[0x0][0x2c4] ;  /* 0x0000b100ffe17624 */ /* 0x000fe200078e00ff */
[----:B-1----:R-:W-:Y:S01]  /*eb30*/  IADD3 R5, R162, 0x7f, RZ ;  /* 0x0000007fa2057810 */ /* 0x002fe20007ffe0ff */
[----:B------:R-:W-:Y:S01]  /*eb40*/  IMAD.MOV.U32 R224, RZ, RZ, c[0x0][0x32c] ;  /* 0x0000cb00ffe07624 */ /* 0x000fe200078e00ff */
[----:B------:R-:W-:-:S02]  /*eb50*/  LOP3.LUT R226, R226, 0xfffffffd, RZ, 0xc0, !PT ;  /* 0xfffffffde2e27812 */ /* 0x000fc400078ec0ff */
[----:B------:R-:W-:-:S13]  /*eb60*/  ISETP.NE.AND P0, PT, R225, 0x1, PT ;  /* 0x00000001e100780c */ /* 0x000fda0003f05270 */
[----:B------:R-:W-:Y:S01]  /*eb70*/  @P0 IMAD.HI.U32 R6, R5, c[0x0][0x2c8], RZ ;  /* 0x0000b20005060a27 */ /* 0x000fe200078e00ff */
[----:B------:R-:W-:-:S04]  /*eb80*/  @P0 LOP3.LUT R226, R226, 0x2, RZ, 0xfc, !PT ;  /* 0x00000002e2e20812 */ /* 0x000fc800078efcff */
[----:B------:R-:W-:Y:S02]  /*eb90*/  @P0 SHF.R.U32.HI R5, RZ, c[0x0][0x2cc], R6 ;  /* 0x0000b300ff050a19 */ /* 0x000fe40000011606 */
[----:B------:R-:W-:Y:S02]  /*eba0*/  ISETP.GE.AND P0, PT, R224, 0x1, PT ;  /* 0x00000001e000780c */ /* 0x000fe40003f06270 */
[----:B------:R-:W-:-:S11]  /*ebb0*/  LOP3.LUT R226, R226, 0xfffffffb, RZ, 0xc0, !PT ;  /* 0xfffffffbe2e27812 */ /* 0x000fd600078ec0ff */
[----:B------:R-:W-:Y:S02]  /*ebc0*/  @P0 LOP3.LUT R226, R226, 0x4, RZ, 0xfc, !PT ;  /* 0x00000004e2e20812 */ /* 0x000fe400078efcff */
[----:B--2---:R-:W-:-:S05]  /*ebd0*/  IADD3 R4, R5, 0x1, R4 ;  /* 0x0000000105047810 */ /* 0x004fca0007ffe004 */
[----:B---3--:R-:W-:-:S05]  /*ebe0*/  IMAD.IADD R5, R4, 0x1, -R3 ;  /* 0x0000000104057824 */ /* 0x008fca00078e0a03 */
[----:B------:R-:W-:Y:S01]  /*ebf0*/  IADD3 R3, R5, -c[0x0][0x324], RZ ;  /* 0x8000c90005037a10 */ /* 0x000fe20007ffe0ff */
        /* <DEDUP_REMOVED lines=10> */
.L_x_1015:
[----:B------:R-:W-:-:S13]  /*eca0*/  ISETP.NE.AND P0, PT, R224, 0x1, PT ;  /* 0x00000001e000780c */ /* 0x000fda0003f05270 */
[----:B------:R-:W-:-:S05]  /*ecb0*/  @P0 IMAD.HI.U32 R4, R5, c[0x0][0x330], RZ ;  /* 0x0000cc0005040a27 */ /* 0x000fca00078e00ff */
[----:B------:R-:W-:Y:S02]  /*ecc0*/  @P0 SHF.R.U32.HI R5, RZ, c[0x0][0x334], R4 ;  /* 0x0000cd00ff050a19 */ /* 0x000fe40000011604 */
.L_x_1016:
[----:B------:R-:W-:Y:S05]  /*ecd0*/  BSYNC B0 ;  /* 0x0000000000007941 */ /* 0x000fea0003800000 */
.L_x_1014:
[----:B------:R-:W-:-:S05]  /*ece0*/  IMAD R4, R5, c[0x0][0x32c], RZ ;  /* 0x0000cb0005047a24 */ /* 0x000fca00078e02ff */
[----:B------:R-:W-:-:S04]  /*ecf0*/  IMNMX R3, R3, R4, !PT ;  /* 0x0000000403037217 */ /* 0x000fc80007800200 */
.L_x_1013:
[----:B------:R-:W-:-:S04]  /*ed00*/  IADD3 R4, R3, 0x3f, RZ ;  /* 0x0000003f03047810 */ /* 0x000fc80007ffe0ff */
[----:B------:R-:W-:-:S04]  /*ed10*/  SHF.R.S32.HI R3, RZ, 0x1f, R4 ;  /* 0x0000001fff037819 */ /* 0x000fc80000011404 */
[----:B------:R-:W-:-:S04]  /*ed20*/  LEA.HI R3, R3, R4, RZ, 0x6 ;  /* 0x0000000403037211 */ /* 0x000fc800078f30ff */
[----:B------:R-:W-:-:S04]  /*ed30*/  SHF.R.S32.HI R3, RZ, 0x6, R3 ;  /* 0x00000006ff037819 */ /* 0x000fc80000011403 */
[----:B------:R-:W-:-:S04]  /*ed40*/  IMNMX R196, R198, R3, !PT ;  /* 0x00000003c6c47217 */ /* 0x000fc80007800200 */
[----:B------:R-:W-:-:S13]  /*ed50*/  ISETP.GE.AND P0, PT, R195, R196, PT ;  /* 0x000000c4c300720c */ /* 0x000fda0003f06270 */
[----:B------:R-:W-:Y:S05]  /*ed60*/  @!P0 BRA `(.L_x_1017) ;  /* 0x00002c6000008947 */ /* 0x000fea0003800000 */
[----:B------:R-:W-:Y:S02]  /*ed70*/  MOV R3, R0 ;  /* 0x0000000000037202 */ /* 0x000fe40000000f00 */
[----:B------:R-:W-:Y:S02]  /*ed80*/  MOV R133, R2 ;  /* 0x0000000200857202 */ /* 0x000fe40000000f00 */
[----:B------:R-:W-:-:S04]  /*ed90*/  MOV R227, R195 ;  /* 0x000000c300e37202 */ /* 0x000fc80000000f00 */
.L_x_1018:
[----:B------:R-:W-:Y:S01]  /*eda0*/  ISETP.GE.AND P2, PT, R198, R227, PT ;  /* 0x000000e3c600720c */ /* 0x000fe20003f46270 */
[----:B------:R-:W-:Y:S04]  /*edb0*/  DEPBAR.LE SB0, 0x2 ;  /* 0x000080800000791a */ /* 0x000fe80000000000 */
[----:B------:R-:W-:Y:S01]  /*edc0*/  IADD3 R5, R227, -0x1, RZ ;  /* 0xffffffffe3057810 */ /* 0x000fe20007ffe0ff */
[----:B------:R-:W-:Y:S01]  /*edd0*/  WARPSYNC 0xffffffff ;  /* 0xffffffff00007948 */ /* 0x000fe20003800000 */
[----:B------:R-:W-:Y:S01]  /*ede0*/  BAR.SYNC.DEFER_BLOCKING 0x0 ;  /* 0x0000000000007b1d */ /* 0x000fe20000010000 */
[----:B------:R-:W-:Y:S01]  /*edf0*/  IMAD R135, R185, 0x6000, RZ ;  /* 0x00006000b9877824 */ /* 0x000fe200078e02ff */
[----:B------:R-:W-:Y:S04]  /*ee00*/  MOV R181, 0x20 ;  /* 0x0000002000b57802 */ /* 0x000fe80000000f00 */
[----:B------:R-:W-:Y:S01]  /*ee10*/  @!P2 SHF.R.S32.HI R0, RZ, 0x1f, R5 ;  /* 0x0000001fff00a819 */ /* 0x000fe20000011405 */
[----:B------:R-:W-:Y:S01]  /*ee20*/  @!P2 IMAD.WIDE.U32 R6, R5, c[0x0][0x208], RZ ;  /* 0x000082000506aa25 */ /* 0x000fe200078e00ff */
[----:B------:R-:W-:Y:S02]  /*ee30*/  IADD3 R134, R192, R135, RZ ;  /* 0x00000087c0867210 */ /* 0x000fe40007ffe0ff */
[----:B------:R-:W-:Y:S01]  /*ee40*/  SEL R181, R181, 0xffffffe0, !P1 ;  /* 0xffffffe0b5b57807 */ /* 0x000fe20004800000 */
[----:B------:R-:W-:Y:S01]  /*ee50*/  @!P2 IMAD R0, R0, c[0x0][0x208], RZ ;  /* 0x000082000000aa24 */ /* 0x000fe200078e02ff */
[----:B------:R-:W-:Y:S01]  /*ee60*/  @!P2 SHF.L.U32 R13, R6, 0x6, RZ ;  /* 0x00000006060da819 */ /* 0x000fe200000006ff */
[----:B------:R-:W-:Y:S01]  /*ee70*/  @!P2 IMAD R132, R221, 0x6000, R207 ;  /* 0x00006000dd84a824 */ /* 0x000fe200078e02cf */
[----:B------:R-:W-:Y:S01]  /*ee80*/  IADD3 R195, R181, R134, R193 ;  /* 0x00000086b5c37210 */ /* 0x000fe20007ffe0c1 */
[----:B------:R-:W-:Y:S01]  /*ee90*/  @!P2 IMAD R0, R5, c[0x0][0x20c], R0 ;  /* 0x000083000500aa24 */ /* 0x000fe200078e0200 */
[----:B------:R-:W-:Y:S04]  /*eea0*/  IADD3 R5, R227, -0x2, RZ ;  /* 0xfffffffee3057810 */ /* 0x000fe80007ffe0ff */
[----:B------:R-:W-:Y:S02]  /*eeb0*/  @!P2 IADD3 R15, R7, R0, RZ ;  /* 0x00000000070fa210 */ /* 0x000fe40007ffe0ff */
[----:B------:R-:W-:Y:S02]  /*eec0*/  @!P2 IADD3 R7, P3, P0, R210, R13, R205 ;  /* 0x0000000dd207a210 */ /* 0x000fe4000787e0cd */
[----:B------:R-:W-:Y:S01]  /*eed0*/  @!P2 SHF.L.U64.HI R15, R6, 0x6, R15 ;  /* 0x00000006060fa819 */ /* 0x000fe2000001020f */
[----:B------:R-:W-:Y:S03]  /*eee0*/  LDSM.16.M88.4 R32, [R194] ;  /* 0x00000000c220783b */ /* 0x000fe60000000200 */
[----:B------:R-:W-:Y:S02]  /*eef0*/  @!P2 IADD3.X R2, R215, R15, R204, P3, P0 ;  /* 0x0000000fd702a210 */ /* 0x000fe40001fe04cc */
[C---:B------:R-:W-:Y:S03]  /*ef00*/  ISETP.GE.AND P0, PT, R5.reuse, R198, PT ;  /* 0x000000c60500720c */ /* 0x040fe60003f06270 */
[----:B------:R-:W-:Y:S08]  /*ef10*/  LDSM.16.M88.4 R16, [R134+0xc900] ;  /* 0x00c900008610783b */ /* 0x000ff00000000200 */
[----:B------:R-:W-:Y:S02]  /*ef20*/  LDSM.16.M88.4 R24, [R134+0xd100] ;  /* 0x00d100008618783b */ /* 0x000fe40000000200 */
[----:B------:R-:W-:Y:S01]  /*ef30*/  @P0 SHF.R.S32.HI R0, RZ, 0x1f, R5 ;  /* 0x0000001fff000819 */ /* 0x000fe20000011405 */
[C---:B------:R-:W-:Y:S04]  /*ef40*/  @P0 IMAD.WIDE.U32 R8, R5.reuse, c[0x0][0x1e0], RZ ;  /* 0x0000780005080a25 */ /* 0x040fe800078e00ff */
[----:B------:R-:W-:Y:S01]  /*ef50*/  @P0 IMAD R0, R0, c[0x0][0x1e0], RZ ;  /* 0x0000780000000a24 */ /* 0x000fe200078e02ff */
[----:B------:R-:W-:Y:S01]  /*ef60*/  @P0 SHF.L.U32 R11, R8, 0x6, RZ ;  /* 0x00000006080b0819 */ /* 0x000fe200000006ff */
[----:B------:R-:W-:Y:S02]  /*ef70*/  LDSM.16.M88.4 R136, [R134+0xd900] ;  /* 0x00d900008688783b */ /* 0x000fe40000000200 */
[----:B------:R-:W-:Y:S01]  /*ef80*/  @P0 IMAD R0, R5, c[0x0][0x1e4], R0 ;  /* 0x0000790005000a24 */ /* 0x000fe200078e0200 */
[----:B------:R-:W-:Y:S04]  /*ef90*/  @P0 IADD3 R5, P4, P3, R212, R11, R203 ;  /* 0x0000000bd4050210 */ /* 0x000fe80007b9e0cb */
[----:B------:R-:W-:Y:S01]  /*efa0*/  @P0 IADD3 R0, R9, R0, RZ ;  /* 0x0000000009000210 */ /* 0x000fe20007ffe0ff */
[----:B------:R-:W-:Y:S03]  /*efb0*/  LDSM.16.M88.4 R140, [R190] ;  /* 0x00000000be8c783b */ /* 0x000fe60000000200 */
[----:B------:R-:W-:Y:S04]  /*efc0*/  @P0 SHF.L.U64.HI R9, R8, 0x6, R0 ;  /* 0x0000000608090819 */ /* 0x000fe80000010200 */
[----:B------:R-:W-:Y:S02]  /*efd0*/  @P0 IADD3.X R0, R217, R9, R202, P4, P3 ;  /* 0x00000009d9000210 */ /* 0x000fe400027e64ca */
[----:B------:R-:W-:Y:S02]  /*efe0*/  @!P2 IADD3 R13, P3, R13, R210, RZ ;  /* 0x000000d20d0da210 */ /* 0x000fe40007f7e0ff */
[----:B------:R-:W-:Y:S02]  /*eff0*/  ISETP.GE.AND P4, PT, R201, c[0x0][0x1d4], PT ;  /* 0x00007500c9007a0c */ /* 0x000fe40003f86270 */
[----:B------:R-:W-:Y:S02]  /*f000*/  @!P2 IADD3.X R4, R15, R215, RZ, P3, !PT ;  /* 0x000000d70f04a210 */ /* 0x000fe40001ffe4ff */
[C---:B------:R-:W-:Y:S04]  /*f010*/  @!P2 LEA R20, P3, R13.reuse, c[0x0][0x1f8], 0x1 ;  /* 0x00007e000d14aa11 */ /* 0x040fe800078608ff */
[----:B------:R-:W-:Y:S02]  /*f020*/  @!P2 LEA.HI.X R21, R13, c[0x0][0x1fc], R4, 0x1, P3 ;  /* 0x00007f000d15aa11 */ /* 0x000fe400018f0c04 */
[C---:B------:R-:W-:Y:S04]  /*f030*/  @!P2 LEA R160, P3, R7.reuse, c[0x0][0x1f8], 0x1 ;  /* 0x00007e0007a0aa11 */ /* 0x040fe800078608ff */
[----:B------:R-:W-:Y:S02]  /*f040*/  @!P2 LEA.HI.X R161, R7, c[0x0][0x1fc], R2, 0x1, P3 ;  /* 0x00007f0007a1aa11 */ /* 0x000fe400018f0c02 */
[----:B------:R-:W-:Y:S04]  /*f050*/  @P0 IADD3 R11, P3, R11, R212, RZ ;  /* 0x000000d40b0b0210 */ /* 0x000fe80007f7e0ff */
[----:B------:R-:W-:Y:S02]  /*f060*/  @P0 IADD3.X R2, R9, R217, RZ, P3, !PT ;  /* 0x000000d909020210 */ /* 0x000fe40001ffe4ff */
[C---:B------:R-:W-:Y:S04]  /*f070*/  @P0 LEA R230, P3, R11.reuse, c[0x0][0x1c8], 0x1 ;  /* 0x000072000be60a11 */ /* 0x040fe800078608ff */
[----:B------:R-:W-:Y:S02]  /*f080*/  @P0 LEA.HI.X R231, R11, c[0x0][0x1cc], R2, 0x1, P3 ;  /* 0x000073000be70a11 */ /* 0x000fe400018f0c02 */
[----:B------:R-:W1:Y:S01]  /*f090*/  LDSM.16.M88.4 R8, [R134+0xc100] ;  /* 0x00c100008608783b */ /* 0x000e620000000200 */
[-C--:B------:R-:W-:Y:S02]  /*f0a0*/  IADD3 R2, R181, R134.reuse, RZ ;  /* 0x00000086b5027210 */ /* 0x080fe40007ffe0ff */
[C---:B------:R-:W-:Y:S04]  /*f0b0*/  @P0 LEA R228, P3, R5.reuse, c[0x0][0x1c8], 0x1 ;  /* 0x0000720005e40a11 */ /* 0x040fe800078608ff */
[----:B------:R-:W-:Y:S01]  /*f0c0*/  @P0 LEA.HI.X R229, R5, c[0x0][0x1cc], R0, 0x1, P3 ;  /* 0x0000730005e50a11 */ /* 0x000fe200018f0c00 */
[----:B------:R-:W2:Y:S01]  /*f0d0*/  LDSM.16.M88.4 R144, [R2+0xc100] ;  /* 0x00c100000290783b */ /* 0x000ea20000000200 */
[C---:B------:R-:W-:Y:S07]  /*f0e0*/  IADD3 R0, R221.reuse, 0x1, RZ ;  /* 0x00000001dd007810 */ /* 0x040fee0007ffe0ff */
[----:B------:R-:W3:Y:S08]  /*f0f0*/  LDSM.16.M88.4 R148, [R2+0xc900] ;  /* 0x00c900000294783b */ /* 0x000ef00000000200 */
[----:B------:R-:W4:Y:S08]  /*f100*/  LDSM.16.M88.4 R152, [R2+0xd100] ;  /* 0x00d100000298783b */ /* 0x000f300000000200 */
[----:B------:R-:W5:Y:S01]  /*f110*/  LDSM.16.M88.4 R156, [R2+0xd900] ;  /* 0x00d90000029c783b */ /* 0x000f620000000200 */
[C---:B-1----:R-:W-:Y:S07]  /*f120*/  HMMA.16816.F32.BF16 R4, R32.reuse, R8, RZ ;  /* 0x000000082004723c */ /* 0x042fee00000418ff */
[----:B------:R-:W-:Y:S01]  /*f130*/  @!PT LDS RZ, [RZ] ;  /* 0x00000000fffff984 */ /* 0x000fe20000000800 */
[----:B------:R-:W-:Y:S01]  /*f140*/  @!PT LDS RZ, [RZ] ;  /* 0x00000000fffff984 */ /* 0x000fe20000000800 */
[----:B------:R-:W-:Y:S01]  /*f150*/  @!PT LDS RZ, [RZ] ;  /* 0x00000000fffff984 */ /* 0x000fe20000000800 */
[----:B------:R1:W-:Y:S01]  /*f160*/  @!P2 LDGSTS.E.BYPASS.LTC128B.128 [R132], [R20.64], !P4 ;  /* 0x000000001484afae */ /* 0x0003e2000e101d46 */
[C---:B------:R-:W-:Y:S07]  /*f170*/  HMMA.16816.F32.BF16 R8, R32.reuse, R10, RZ ;  /* 0x0000000a2008723c */ /* 0x040fee00000418ff */
[----:B------:R1:W-:Y:S01]  /*f180*/  @!P2 LDGSTS.E.BYPASS.LTC128B.128 [R132+0x2000], [R20.64+0x80], !P6 ;  /* 0x020000801484afae */ /* 0x0003e2000f101d46 */
[C---:B------:R-:W-:Y:S07]  /*f190*/  HMMA.16816.F32.BF16 R12, R32.reuse, R16, RZ ;  /* 0x00000010200c723c */ /* 0x040fee00000418ff */
[----:B------:R1:W-:Y:S01]  /*f1a0*/  @!P2 LDGSTS.E.BYPASS.LTC128B.128 [R132+0x4000], [R20.64+0x100], !P5 ;  /* 0x040001001484afae */ /* 0x0003e2000e901d46 */
[C---:B------:R-:W-:Y:S07]  /*f1b0*/  HMMA.16816.F32.BF16 R16, R32.reuse, R18, RZ ;  /* 0x000000122010723c */ /* 0x040fee00000418ff */
[----:B------:R2:W-:Y:S08]  /*f1c0*/  @!P2 LDGSTS.E.BYPASS.LTC128B.128 [R132+0x1000], [R160.64], !P4 ;  /* 0x01000000a084afae */ /* 0x0005f0000e101d46 */
[----:B------:R2:W-:Y:S08]  /*f1d0*/  @!P2 LDGSTS.E.BYPASS.LTC128B.128 [R132+0x3000], [R160.64+0x80], !P6 ;  /* 0x03000080a084afae */ /* 0x0005f0000f101d46 */
[----:B------:R2:W-:Y:S01]  /*f1e0*/  @!P2 LDGSTS.E.BYPASS.LTC128B.128 [R132+0x5000], [R160.64+0x100], !P5 ;  /* 0x05000100a084afae */ /* 0x0005e2000e901d46 */
[----:B------:R-:W-:Y:S01]  /*f1f0*/  ISETP.GE.AND P2, PT, R221, 0x1, PT ;  /* 0x00000001dd00780c */ /* 0x000fe20003f46270 */
[C---:B-1----:R-:W-:Y:S03]  /*f200*/  HMMA.16816.F32.BF16 R20, R32.reuse, R24, RZ ;  /* 0x000000182014723c */ /* 0x042fe600000418ff */
[----:B------:R-:W-:Y:S02]  /*f210*/  SEL R221, R0, RZ, !P2 ;  /* 0x000000ff00dd7207 */ /* 0x000fe40005000000 */
[C---:B------:R-:W-:Y:S01]  /*f220*/  IADD3 R0, R193.reuse, R134, RZ ;  /* 0x00000086c1007210 */ /* 0x040fe20007ffe0ff */
[----:B------:R-:W-:Y:S02]  /*f230*/  LDSM.16.M88.4 R164, [R187] ;  /* 0x00000000bba4783b */ /* 0x000fe40000000200 */
[C---:B------:R-:W-:Y:S06]  /*f240*/  HMMA.16816.F32.BF16 R24, R32.reuse, R26, RZ ;  /* 0x0000001a2018723c */ /* 0x040fec00000418ff */
[----:B------:R-:W0:Y:S02]  /*f250*/  LDGDEPBAR ;  /* 0x00000000000079af */ /* 0x000e240000000000 */
[C---:B------:R-:W-:Y:S06]  /*f260*/  HMMA.16816.F32.BF16 R28, R32.reuse, R136, RZ ;  /* 0x00000088201c723c */ /* 0x040fec00000418ff */
[----:B------:R-:W-:Y:S02]  /*f270*/  LDSM.16.M88.4 R172, [R2+0xe900] ;  /* 0x00e9000002ac783b */ /* 0x000fe40000000200 */
[----:B------:R-:W-:Y:S01]  /*f280*/  HMMA.16816.F32.BF16 R32, R32, R138, RZ ;  /* 0x0000008a2020723c */ /* 0x000fe200000418ff */
[----:B--2---:R-:W-:Y:S05]  /*f290*/  IADD3 R132, R193, R2, RZ ;  /* 0x00000002c1847210 */ /* 0x004fea0007ffe0ff */
[----:B------:R-:W-:Y:S02]  /*f2a0*/  LDSM.16.M88.4 R136, [R188] ;  /* 0x00000000bc88783b */ /* 0x000fe40000000200 */
[C---:B------:R-:W-:Y:S06]  /*f2b0*/  HMMA.16816.F32.BF16 R4, R140.reuse, R144, R4 ;  /* 0x000000908c04723c */ /* 0x040fec0000041804 */
[----:B------:R-:W1:Y:S02]  /*f2c0*/  LDSM.16.M88.4 R160, [R0+0xc100] ;  /* 0x00c1000000a0783b */ /* 0x000e640000000200 */
[C---:B------:R-:W-:Y:S06]  /*f2d0*/  HMMA.16816.F32.BF16 R8, R140.reuse, R146, R8 ;  /* 0x000000928c08723c */ /* 0x040fec0000041808 */
[----:B------:R-:W2:Y:S02]  /*f2e0*/  LDSM.16.M88.4 R144, [R0+0xc900] ;  /* 0x00c900000090783b */ /* 0x000ea40000000200 */
[C---:B---3--:R-:W-:Y:S06]  /*f2f0*/  HMMA.16816.F32.BF16 R12, R140.reuse, R148, R12 ;  /* 0x000000948c0c723c */ /* 0x048fec000004180c */
[----:B------:R-:W-:Y:S02]  /*f300*/  LDSM.16.M88.4 R168, [R132+0xc100] ;  /* 0x00c1000084a8783b */ /* 0x000fe40000000200 */
[C---:B------:R-:W-:Y:S06]  /*f310*/  HMMA.16816.F32.BF16 R16, R140.reuse, R150, R16 ;  /* 0x000000968c10723c */ /* 0x040fec0000041810 */
[----:B------:R-:W3:Y:S02]  /*f320*/  LDSM.16.M88.4 R148, [R0+0xd100] ;  /* 0x00d100000094783b */ /* 0x000ee40000000200 */
[C---:B----4-:R-:W-:Y:S06]  /*f330*/  HMMA.16816.F32.BF16 R20, R140.reuse, R152, R20 ;  /* 0x000000988c14723c */ /* 0x050fec0000041814 */
[----:B------:R-:W-:Y:S02]  /*f340*/  LDSM.16.M88.4 R176, [R0+0xe100] ;  /* 0x00e1000000b0783b */ /* 0x000fe40000000200 */
[C---:B------:R-:W-:Y:S06]  /*f350*/  HMMA.16816.F32.BF16 R24, R140.reuse, R154, R24 ;  /* 0x0000009a8c18723c */ /* 0x040fec0000041818 */
[----:B------:R-:W4:Y:S02]  /*f360*/  LDSM.16.M88.4 R152, [R0+0xd900] ;  /* 0x00d900000098783b */ /* 0x000f240000000200 */
[C---:B-----5:R-:W-:Y:S06]  /*f370*/  HMMA.16816.F32.BF16 R28, R140.reuse, R156, R28 ;  /* 0x0000009c8c1c723c */ /* 0x060fec000004181c */
[----:B------:R-:W-:Y:S02]  /*f380*/  LDSM.16.M88.4 R180, [R134+0x10100] ;  /* 0x0101000086b4783b */ /* 0x000fe40000000200 */
[----:B------:R-:W-:Y:S06]  /*f390*/  HMMA.16816.F32.BF16 R32, R140, R158, R32 ;  /* 0x0000009e8c20723c */ /* 0x000fec0000041820 */
[----:B------:R-:W5:Y:S02]  /*f3a0*/  LDSM.16.M88.4 R140, [R132+0xc900] ;  /* 0x00c90000848c783b */ /* 0x000f640000000200 */
[C---:B-1----:R-:W-:Y:S06]  /*f3b0*/  HMMA.16816.F32.BF16 R4, R136.reuse, R160, R4 ;  /* 0x000000a08804723c */ /* 0x042fec0000041804 */
[----:B------:R-:W1:Y:S02]  /*f3c0*/  LDSM.16.M88.4 R156, [R132+0xd100] ;  /* 0x00d10000849c783b */ /* 0x000e640000000200 */
[C---:B------:R-:W-:Y:S06]  /*f3d0*/  HMMA.16816.F32.BF16 R8, R136.reuse, R162, R8 ;  /* 0x000000a28808723c */ /* 0x040fec0000041808 */
[----:B------:R-:W-:Y:S02]  /*f3e0*/  LDSM.16.M88.4 R160, [R134+0xf900] ;  /* 0x00f9000086a0783b */ /* 0x000fe40000000200 */
[C---:B--2---:R-:W-:Y:S08]  /*f3f0*/  HMMA.16816.F32.BF16 R12, R136.reuse, R144, R12 ;  /* 0x00000090880c723c */ /* 0x044ff0000004180c */
[C---:B------:R-:W-:Y:S01]  /*f400*/  HMMA.16816.F32.BF16 R16, R136.reuse, R146, R16 ;  /* 0x000000928810723c */ /* 0x040fe20000041810 */
[----:B------:R-:W2:Y:S07]  /*f410*/  LDSM.16.M88.4 R144, [R132+0xd900] ;  /* 0x00d900008490783b */ /* 0x000eae0000000200 */
[C---:B---3--:R-:W-:Y:S08]  /*f420*/  HMMA.16816.F32.BF16 R20, R136.reuse, R148, R20 ;  /* 0x000000948814723c */ /* 0x048ff00000041814 */
[C---:B------:R-:W-:Y:S01]  /*f430*/  HMMA.16816.F32.BF16 R24, R136.reuse, R150, R24 ;  /* 0x000000968818723c */ /* 0x040fe20000041818 */
[----:B------:R-:W-:Y:S07]  /*f440*/  LDSM.16.M88.4 R148, [R134+0xe100] ;  /* 0x00e100008694783b */ /* 0x000fee0000000200 */
[C---:B----4-:R-:W-:Y:S08]  /*f450*/  HMMA.16816.F32.BF16 R28, R136.reuse, R152, R28 ;  /* 0x00000098881c723c */ /* 0x050ff0000004181c */
[----:B------:R-:W-:Y:S01]  /*f460*/  HMMA.16816.F32.BF16 R32, R136, R154, R32 ;  /* 0x0000009a8820723c */ /* 0x000fe20000041820 */
[----:B------:R-:W3:Y:S07]  /*f470*/  LDSM.16.M88.4 R136, [R194+0x4000] ;  /* 0x00400000c288783b */ /* 0x000eee0000000200 */
[C---:B------:R-:W-:Y:S01]  /*f480*/  HMMA.16816.F32.BF16 R4, R164.reuse, R168, R4 ;  /* 0x000000a8a404723c */ /* 0x040fe20000041804 */
        /* <DEDUP_REMOVED lines=9> */
[C---:B--2---:R-:W-:Y:S08]  /*f520*/  HMMA.16816.F32.BF16 R28, R164.reuse, R144, R28 ;  /* 0x00000090a41c723c */ /* 0x044ff0000004181c */
[----:B------:R-:W-:Y:S01]  /*f530*/  HMMA.16816.F32.BF16 R32, R164, R146, R32 ;  /* 0x00000092a420723c */ /* 0x000fe20000041820 */
[----:B------:R-:W2:Y:S07]  /*f540*/  LDSM.16.M88.4 R144, [R2+0xf100] ;  /* 0x00f100000290783b */ /* 0x000eae0000000200 */
[C---:B---3--:R-:W-:Y:S01]  /*f550*/  HMMA.16816.F32.BF16 R4, R136.reuse, R148, R4 ;  /* 0x000000948804723c */ /* 0x048fe20000041804 */
[----:B------:R-:W-:Y:S07]  /*f560*/  LDSM.16.M88.4 R164, [R188+0x4000] ;  /* 0x00400000bca4783b */ /* 0x000fee0000000200 */
[C---:B------:R-:W-:Y:S01]  /*f570*/  HMMA.16816.F32.BF16 R8, R136.reuse, R150, R8 ;  /* 0x000000968808723c */ /* 0x040fe20000041808 */
[----:B------:R-:W3:Y:S07]  /*f580*/  LDSM.16.M88.4 R148, [R2+0xf900] ;  /* 0x00f900000294783b */ /* 0x000eee0000000200 */
[C---:B----4-:R-:W-:Y:S08]  /*f590*/  HMMA.16816.F32.BF16 R12, R136.reuse, R152, R12 ;  /* 0x00000098880c723c */ /* 0x050ff0000004180c */
[C---:B------:R-:W-:Y:S01]  /*f5a0*/  HMMA.16816.F32.BF16 R16, R136.reuse, R154, R16 ;  /* 0x0000009a8810723c */ /* 0x040fe20000041810 */
[----:B------:R-:W-:Y:S07]  /*f5b0*/  LDSM.16.M88.4 R152, [R0+0xf900] ;  /* 0x00f900000098783b */ /* 0x000fee0000000200 */
[C---:B-----5:R-:W-:Y:S08]  /*f5c0*/  HMMA.16816.F32.BF16 R20, R136.reuse, R140, R20 ;  /* 0x0000008c8814723c */ /* 0x060ff00000041814 */
[C---:B------:R-:W-:Y:S01]  /*f5d0*/  HMMA.16816.F32.BF16 R24, R136.reuse, R142, R24 ;  /* 0x0000008e8818723c */ /* 0x040fe20000041818 */
[----:B------:R-:W-:Y:S07]  /*f5e0*/  LDSM.16.M88.4 R140, [R0+0xf100] ;  /* 0x00f10000008c783b */ /* 0x000fee0000000200 */
[C---:B------:R-:W-:Y:S08]  /*f5f0*/  HMMA.16816.F32.BF16 R28, R136.reuse, R160, R28 ;  /* 0x000000a0881c723c */ /* 0x040ff0000004181c */
[----:B------:R-:W-:Y:S01]  /*f600*/  HMMA.16816.F32.BF16 R32, R136, R162, R32 ;  /* 0x000000a28820723c */ /* 0x000fe20000041820 */
[----:B------:R-:W4:Y:S07]  /*f610*/  LDSM.16.M88.4 R136, [R0+0xe900] ;  /* 0x00e900000088783b */ /* 0x000f2e0000000200 */
[C---:B-1----:R-:W-:Y:S01]  /*f620*/  HMMA.16816.F32.BF16 R4, R156.reuse, R168, R4 ;  /* 0x000000a89c04723c */ /* 0x042fe20000041804 */
[----:B------:R-:W-:Y:S07]  /*f630*/  LDSM.16.M88.4 R160, [R187+0x4000] ;  /* 0x00400000bba0783b */ /* 0x000fee0000000200 */
        /* <DEDUP_REMOVED lines=8> */
[C---:B---3--:R-:W-:Y:S08]  /*f6c0*/  HMMA.16816.F32.BF16 R28, R156.reuse, R148, R28 ;  /* 0x000000949c1c723c */ /* 0x048ff0000004181c */
[----:B------:R-:W-:Y:S01]  /*f6d0*/  HMMA.16816.F32.BF16 R32, R156, R150, R32 ;  /* 0x000000969c20723c */ /* 0x000fe20000041820 */
[----:B------:R-:W3:Y:S07]  /*f6e0*/  LDSM.16.M88.4 R148, [R195+0xf100] ;  /* 0x00f10000c394783b */ /* 0x000eee0000000200 */
[C---:B------:R-:W-:Y:S01]  /*f6f0*/  HMMA.16816.F32.BF16 R4, R164.reuse, R176, R4 ;  /* 0x000000b0a404723c */ /* 0x040fe20000041804 */
[----:B------:R-:W5:Y:S07]  /*f700*/  LDSM.16.M88.4 R156, [R195+0xf900] ;  /* 0x00f90000c39c783b */ /* 0x000f6e0000000200 */
[C---:B------:R-:W-:Y:S01]  /*f710*/  HMMA.16816.F32.BF16 R8, R164.reuse, R178, R8 ;  /* 0x000000b2a408723c */ /* 0x040fe20000041808 */
[----:B------:R-:W-:Y:S07]  /*f720*/  LDSM.16.M88.4 R176, [R2+0x10100] ;  /* 0x0101000002b0783b */ /* 0x000fee0000000200 */
[C---:B----4-:R-:W-:Y:S08]  /*f730*/  HMMA.16816.F32.BF16 R12, R164.reuse, R136, R12 ;  /* 0x00000088a40c723c */ /* 0x050ff0000004180c */
[C---:B------:R-:W-:Y:S01]  /*f740*/  HMMA.16816.F32.BF16 R16, R164.reuse, R138, R16 ;  /* 0x0000008aa410723c */ /* 0x040fe20000041810 */
[----:B------:R-:W4:Y:S07]  /*f750*/  LDSM.16.M88.4 R136, [R134+0x10900] ;  /* 0x010900008688783b */ /* 0x000f2e0000000200 */
[C---:B------:R-:W-:Y:S08]  /*f760*/  HMMA.16816.F32.BF16 R20, R164.reuse, R140, R20 ;  /* 0x0000008ca414723c */ /* 0x040ff00000041814 */
[C---:B------:R-:W-:Y:S01]  /*f770*/  HMMA.16816.F32.BF16 R24, R164.reuse, R142, R24 ;  /* 0x0000008ea418723c */ /* 0x040fe20000041818 */
[----:B------:R-:W3:Y:S07]  /*f780*/  LDSM.16.M88.4 R140, [R134+0x11100] ;  /* 0x01110000868c783b */ /* 0x000eee0000000200 */
[C---:B------:R-:W-:Y:S08]  /*f790*/  HMMA.16816.F32.BF16 R28, R164.reuse, R152, R28 ;  /* 0x00000098a41c723c */ /* 0x040ff0000004181c */
[----:B------:R-:W-:Y:S01]  /*f7a0*/  HMMA.16816.F32.BF16 R32, R164, R154, R32 ;  /* 0x0000009aa420723c */ /* 0x000fe20000041820 */
[----:B------:R-:W4:Y:S07]  /*f7b0*/  LDSM.16.M88.4 R152, [R134+0x11900] ;  /* 0x011900008698783b */ /* 0x000f2e0000000200 */
        /* <DEDUP_REMOVED lines=10> */
[C---:B-----5:R-:W-:Y:S08]  /*f860*/  HMMA.16816.F32.BF16 R28, R160.reuse, R156, R28 ;  /* 0x0000009ca01c723c */ /* 0x060ff0000004181c */
[----:B------:R-:W-:Y:S01]  /*f870*/  HMMA.16816.F32.BF16 R32, R160, R158, R32 ;  /* 0x0000009ea020723c */ /* 0x000fe20000041820 */
[----:B------:R-:W5:Y:S07]  /*f880*/  LDSM.16.M88.4 R156, [R2+0x11900] ;  /* 0x01190000029c783b */ /* 0x000f6e0000000200 */
[C---:B------:R-:W-:Y:S01]  /*f890*/  HMMA.16816.F32.BF16 R4, R172.reuse, R180, R4 ;  /* 0x000000b4ac04723c */ /* 0x040fe20000041804 */
        /* <DEDUP_REMOVED lines=14> */
[C---:B------:R-:W-:Y:S08]  /*f980*/  HMMA.16816.F32.BF16 R8, R164.reuse, R178, R8 ;  /* 0x000000b2a408723c */ /* 0x040ff00000041808 */
[C---:B--2---:R-:W-:Y:S08]  /*f990*/  HMMA.16816.F32.BF16 R12, R164.reuse, R144, R12 ;  /* 0x00000090a40c723c */ /* 0x044ff0000004180c */
[C---:B------:R-:W-:Y:S08]  /*f9a0*/  HMMA.16816.F32.BF16 R16, R164.reuse, R146, R16 ;  /* 0x00000092a410723c */ /* 0x040ff00000041810 */
[C---:B---3--:R-:W-:Y:S08]  /*f9b0*/  HMMA.16816.F32.BF16 R20, R164.reuse, R148, R20 ;  /* 0x00000094a414723c */ /* 0x048ff00000041814 */
[C---:B------:R-:W-:Y:S08]  /*f9c0*/  HMMA.16816.F32.BF16 R24, R164.reuse, R150, R24 ;  /* 0x00000096a418723c */ /* 0x040ff00000041818 */
[C---:B-----5:R-:W-:Y:S08]  /*f9d0*/  HMMA.16816.F32.BF16 R28, R164.reuse, R156, R28 ;  /* 0x0000009ca41c723c */ /* 0x060ff0000004181c */
[----:B------:R-:W-:Y:S07]  /*f9e0*/  HMMA.16816.F32.BF16 R32, R164, R158, R32 ;  /* 0x0000009ea420723c */ /* 0x000fee0000041820 */
[----:B------:R-:W-:Y:S01]  /*f9f0*/  IADD3 R164, R186, R135, RZ ;  /* 0x00000087baa47210 */ /* 0x000fe20007ffe0ff */
[C---:B------:R-:W-:Y:S08]  /*fa00*/  HMMA.16816.F32.BF16 R4, R160.reuse, R168, R4 ;  /* 0x000000a8a004723c */ /* 0x040ff00000041804 */
[C---:B------:R-:W-:Y:S08]  /*fa10*/  HMMA.16816.F32.BF16 R8, R160.reuse, R170, R8 ;  /* 0x000000aaa008723c */ /* 0x040ff00000041808 */
[C---:B----4-:R-:W-:Y:S08]  /*fa20*/  HMMA.16816.F32.BF16 R12, R160.reuse, R136, R12 ;  /* 0x00000088a00c723c */ /* 0x050ff0000004180c */
[C---:B------:R-:W-:Y:S01]  /*fa30*/  HMMA.16816.F32.BF16 R16, R160.reuse, R138, R16 ;  /* 0x0000008aa010723c */ /* 0x040fe20000041810 */
[----:B------:R-:W2:Y:S07]  /*fa40*/  LDSM.16.M88.4 R136, [R195+0x10900] ;  /* 0x01090000c388783b */ /* 0x000eae0000000200 */
[C---:B------:R-:W-:Y:S08]  /*fa50*/  HMMA.16816.F32.BF16 R20, R160.reuse, R140, R20 ;  /* 0x0000008ca014723c */ /* 0x040ff00000041814 */
[C---:B------:R-:W-:Y:S08]  /*fa60*/  HMMA.16816.F32.BF16 R24, R160.reuse, R142, R24 ;  /* 0x0000008ea018723c */ /* 0x040ff00000041818 */
[C---:B------:R-:W-:Y:S08]  /*fa70*/  HMMA.16816.F32.BF16 R28, R160.reuse, R152, R28 ;  /* 0x00000098a01c723c */ /* 0x040ff0000004181c */
[----:B------:R-:W-:Y:S08]  /*fa80*/  HMMA.16816.F32.BF16 R32, R160, R154, R32 ;  /* 0x0000009aa020723c */ /* 0x000ff00000041820 */
[C---:B-1----:R-:W-:Y:S08]  /*fa90*/  HMMA.16816.F32.BF16 R4, R172.reuse, R180, R4 ;  /* 0x000000b4ac04723c */ /* 0x042ff00000041804 */
        /* <DEDUP_REMOVED lines=25> */
[----:B------:R-:W3:Y:S10]  /*fc30*/  MUFU.TANH R162, R162 ;  /* 0x000000a200a27308 */ /* 0x000ef40000002400 */
[----:B------:R3:W-:Y:S01]  /*fc40*/  MUFU.TANH R141, R13 ;  /* 0x0000000d008d7308 */ /* 0x0007e20000002400 */
[C---:B--2---:R-:W-:Y:S01]  /*fc50*/  HMMA.16816.F32.BF16 R20, R172.reuse, R4, R20 ;  /* 0x00000004ac14723c */ /* 0x044fe20000041814 */
[----:B-1----:R-:W1:Y:S01]  /*fc60*/  LDSM.16.M88.4 R8, [R195+0x11900] ;  /* 0x01190000c308783b */ /* 0x002e620000000200 */
[----:B------:R-:W-:Y:S06]  /*fc70*/  DEPBAR.LE SB0, 0x2 ;  /* 0x000080800000791a */ /* 0x000fec0000000000 */
[C---:B------:R-:W-:Y:S01]  /*fc80*/  HMMA.16816.F32.BF16 R24, R172.reuse, R6, R24 ;  /* 0x00000006ac18723c */ /* 0x040fe20000041818 */
[----:B------:R-:W2:Y:S01]  /*fc90*/  MUFU.TANH R145, R145 ;  /* 0x0000009100917308 */ /* 0x000ea20000002400 */
[----:B------:R-:W-:Y:S03]  /*fca0*/  BAR.SYNC.DEFER_BLOCKING 0x0 ;  /* 0x0000000000007b1d */ /* 0x000fe60000010000 */
[----:B---3--:R-:W-:Y:S11]  /*fcb0*/  FMNMX.FTZ R13, R162, R3, !PT ;  /* 0x00000003a20d7209 */ /* 0x008ff60007810000 */
        /* <DEDUP_REMOVED lines=14> */
[----:B--2---:R-:W-:Y:S04]  /*fda0*/  FMNMX.FTZ R13, R134, R13, !PT ;  /* 0x0000000d860d7209 */ /* 0x004fe80007810000 */
[----:B------:R-:W-:Y:S05]  /*fdb0*/  FMNMX.FTZ R13, R166, R13, !PT ;  /* 0x0000000da60d7209 */ /* 0x000fea0007810000 */
[----:B------:R-:W2:Y:S01]  /*fdc0*/  MUFU.TANH R142, R14 ;  /* 0x0000000e008e7308 */ /* 0x000ea20000002400 */
[----:B------:R-:W-:Y:S01]  /*fdd0*/  FMNMX.FTZ R13, R176, R13, !PT ;  /* 0x0000000db00d7209 */ /* 0x000fe20007810000 */
[----:B------:R-:W-:Y:S01]  /*fde0*/  FMUL.FTZ R28, R28, c[0x0][0x320] ;  /* 0x0000c8001c1c7a20 */ /* 0x000fe20000410000 */
[----:B-1----:R-:W-:Y:S01]  /*fdf0*/  FMNMX.FTZ R0, R165, R0, !PT ;  /* 0x00000000a5007209 */ /* 0x002fe20007810000 */
[----:B------:R-:W-:Y:S02]  /*fe00*/  FMUL.FTZ R29, R29, c[0x0][0x320] ;  /* 0x0000c8001d1d7a20 */ /* 0x000fe40000410000 */
[----:B------:R-:W-:Y:S01]  /*fe10*/  FMUL.FTZ R30, R30, c[0x0][0x320] ;  /* 0x0000c8001e1e7a20 */ /* 0x000fe20000410000 */
[----:B------:R-:W-:Y:S01]  /*fe20*/  FMNMX.FTZ R0, R167, R0, !PT ;  /* 0x00000000a7007209 */ /* 0x000fe20007810000 */
[----:B------:R-:W-:Y:S02]  /*fe30*/  FMUL.FTZ R31, R31, c[0x0][0x320] ;  /* 0x0000c8001f1f7a20 */ /* 0x000fe40000410000 */
[----:B------:R-:W1:Y:S01]  /*fe40*/  MUFU.TANH R138, R15 ;  /* 0x0000000f008a7308 */ /* 0x000e620000002400 */
[----:B------:R-:W-:Y:S02]  /*fe50*/  FMUL.FTZ R32, R32, c[0x0][0x320] ;  /* 0x0000c80020207a20 */ /* 0x000fe40000410000 */
[----:B------:R-:W-:Y:S01]  /*fe60*/  FMUL.FTZ R33, R33, c[0x0][0x320] ;  /* 0x0000c80021217a20 */ /* 0x000fe20000410000 */
[----:B---3--:R-:W-:Y:S01]  /*fe70*/  FMNMX.FTZ R0, R143, R0, !PT ;  /* 0x000000008f007209 */ /* 0x008fe20007810000 */
[----:B------:R-:W-:Y:S02]  /*fe80*/  FMUL.FTZ R34, R34, c[0x0][0x320] ;  /* 0x0000c80022227a20 */ /* 0x000fe40000410000 */
[----:B------:R-:W-:Y:S01]  /*fe90*/  FMUL.FTZ R35, R35, c[0x0][0x320] ;  /* 0x0000c80023237a20 */ /* 0x000fe20000410000 */
[----:B------:R-:W-:Y:S02]  /*fea0*/  FMNMX.FTZ R0, R141, R0, !PT ;  /* 0x000000008d007209 */ /* 0x000fe40007810000 */
        /* <DEDUP_REMOVED lines=40> */
[----:B------:R-:W1:Y:S01]  /*10130*/  SHFL.BFLY PT, R2, R11, 0x2, 0x1f ;  /* 0x0c401f000b027f89 */ /* 0x000e6200000e0000 */
[----:B---3--:R-:W-:Y:S04]  /*10140*/  FMNMX.FTZ R13, R146, R13, !PT ;  /* 0x0000000d920d7209 */ /* 0x008fe80007810000 */
[----:B--2---:R-:W-:Y:S03]  /*10150*/  FMNMX.FTZ R9, R144, R13, !PT ;  /* 0x0000000d90097209 */ /* 0x004fe60007810000 */
[----:B------:R-:W-:Y:S01]  /*10160*/  LDSM.16.MT88.4 R12, [R164+0x100] ;  /* 0x00010000a40c783b */ /* 0x000fe20000004200 */
[----:B-1----:R-:W-:Y:S07]  /*10170*/  FMNMX.FTZ R7, R11, R2, !PT ;  /* 0x000000020b077209 */ /* 0x002fee0007810000 */
[----:B------:R-:W1:Y:S08]  /*10180*/  SHFL.BFLY PT, R0, R9, 0x2, 0x1f ;  /* 0x0c401f0009007f89 */ /* 0x000e7000000e0000 */
[----:B------:R-:W2:Y:S01]  /*10190*/  SHFL.BFLY PT, R2, R7, 0x1, 0x1f ;  /* 0x0c201f0007027f89 */ /* 0x000ea200000e0000 */
[----:B-1----:R-:W-:Y:S07]  /*101a0*/  FMNMX.FTZ R5, R9, R0, !PT ;  /* 0x0000000009057209 */ /* 0x002fee0007810000 */
[----:B------:R-:W1:Y:S01]  /*101b0*/  SHFL.BFLY PT, R0, R5, 0x1, 0x1f ;  /* 0x0c201f0005007f89 */ /* 0x000e6200000e0000 */
[----:B--2---:R-:W-:Y:S05]  /*101c0*/  FMNMX.FTZ R2, R7, R2, !PT ;  /* 0x0000000207027209 */ /* 0x004fea0007810000 */
[C---:B------:R-:W-:Y:S01]  /*101d0*/  FADD.FTZ R4, -R2.reuse, R133 ;  /* 0x0000008502047221 */ /* 0x040fe20000010100 */
[----:B------:R-:W-:Y:S01]  /*101e0*/  IADD3 R133, R191, R164, RZ ;  /* 0x000000a4bf857210 */ /* 0x000fe20007ffe0ff */
[----:B------:R-:W-:Y:S02]  /*101f0*/  FMUL.FTZ R152, R2, c[0x0][0x2d0] ;  /* 0x0000b40002987a20 */ /* 0x000fe40000410000 */
[----:B------:R-:W-:Y:S02]  /*10200*/  FMUL.FTZ R132, R4, c[0x0][0x2d0] ;  /* 0x0000b40004847a20 */ /* 0x000fe40000410000 */
[--C-:B------:R-:W-:Y:S01]  /*10210*/  FFMA.FTZ R171, R145, c[0x0][0x2d0], -R152.reuse ;  /* 0x0000b40091ab7a23 */ /* 0x100fe20000010898 */
[----:B------:R-:W2:Y:S01]  /*10220*/  LDSM.16.MT88.4 R20, [R133+0x100] ;  /* 0x000100008514783b */ /* 0x000ea20000004200 */
[--C-:B------:R-:W-:Y:S02]  /*10230*/  FFMA.FTZ R172, R163, c[0x0][0x2d0], -R152.reuse ;  /* 0x0000b400a3ac7a23 */ /* 0x100fe40000010898 */
[--C-:B------:R-:W-:Y:S01]  /*10240*/  FFMA.FTZ R170, R165, c[0x0][0x2d0], -R152.reuse ;  /* 0x0000b400a5aa7a23 */ /* 0x100fe20000010898 */
[----:B------:R-:W3:Y:S01]  /*10250*/  MUFU.EX2 R132, R132 ;  /* 0x0000008400847308 */ /* 0x000ee20000000800 */
        /* <DEDUP_REMOVED lines=13> */
[----:B------:R-:W-:Y:S01]  /*10330*/  MUFU.EX2 R169, R169 ;  /* 0x000000a900a97308 */ /* 0x000fe20000000800 */
[----:B------:R-:W-:Y:S01]  /*10340*/  FMUL.FTZ R3, R4, c[0x0][0x2d0] ;  /* 0x0000b40004037a20 */ /* 0x000fe20000410000 */
[----:B------:R-:W1:Y:S01]  /*10350*/  LDSM.16.MT88.4 R28, [R134+0x100] ;  /* 0x00010000861c783b */ /* 0x000e620000004200 */
[C---:B---3--:R-:W-:Y:S01]  /*10360*/  FMUL.FTZ R4, R132.reuse, R128 ;  /* 0x0000008084047220 */ /* 0x048fe20000410000 */
[----:B------:R-:W-:Y:S01]  /*10370*/  IADD3 R135, R191, R134, RZ ;  /* 0x00000086bf877210 */ /* 0x000fe20007ffe0ff */
[C---:B------:R-:W-:Y:S02]  /*10380*/  FMUL.FTZ R5, R132.reuse, R129 ;  /* 0x0000008184057220 */ /* 0x040fe40000410000 */
[C---:B------:R-:W-:Y:S02]  /*10390*/  FMUL.FTZ R8, R132.reuse, R124 ;  /* 0x0000007c84087220 */ /* 0x040fe40000410000 */
[C---:B------:R-:W-:Y:S01]  /*103a0*/  FMUL.FTZ R9, R132.reuse, R125 ;  /* 0x0000007d84097220 */ /* 0x040fe20000410000 */
[----:B------:R-:W3:Y:S01]  /*103b0*/  MUFU.EX2 R3, R3 ;  /* 0x0000000300037308 */ /* 0x000ee20000000800 */
[C---:B------:R-:W-:Y:S02]  /*103c0*/  FMUL.FTZ R16, R132.reuse, R116 ;  /* 0x0000007484107220 */ /* 0x040fe40000410000 */
[C---:B------:R-:W-:Y:S02]  /*103d0*/  FMUL.FTZ R17, R132.reuse, R117 ;  /* 0x0000007584117220 */ /* 0x040fe40000410000 */
[C---:B------:R-:W-:Y:S02]  /*103e0*/  FMUL.FTZ R24, R132.reuse, R108 ;  /* 0x0000006c84187220 */ /* 0x040fe40000410000 */
[C---:B------:R-:W-:Y:S02]  /*103f0*/  FMUL.FTZ R25, R132.reuse, R109 ;  /* 0x0000006d84197220 */ /* 0x040fe40000410000 */
[C---:B------:R-:W-:Y:S01]  /*10400*/  FMUL.FTZ R32, R132.reuse, R100 ;  /* 0x0000006484207220 */ /* 0x040fe20000410000 */
[----:B------:R-:W4:Y:S01]  /*10410*/  MUFU.EX2 R171, R171 ;  /* 0x000000ab00ab7308 */ /* 0x000f220000000800 */
[----:B------:R-:W-:Y:S02]  /*10420*/  FMUL.FTZ R33, R132, R101 ;  /* 0x0000006584217220 */ /* 0x000fe40000410000 */
[--C-:B------:R-:W-:Y:S02]  /*10430*/  FFMA.FTZ R176, R137, c[0x0][0x2d0], -R152.reuse ;  /* 0x0000b40089b07a23 */ /* 0x100fe40000010898 */
[--C-:B------:R-:W-:Y:S02]  /*10440*/  FFMA.FTZ R177, R142, c[0x0][0x2d0], -R145.reuse ;  /* 0x0000b4008eb17a23 */ /* 0x100fe40000010891 */
[--C-:B------:R-:W-:Y:S02]  /*10450*/  FFMA.FTZ R178, R138, c[0x0][0x2d0], -R145.reuse ;  /* 0x0000b4008ab27a23 */ /* 0x100fe40000010891 */
[--C-:B------:R-:W-:Y:S01]  /*10460*/  FFMA.FTZ R179, R140, c[0x0][0x2d0], -R145.reuse ;  /* 0x0000b4008cb37a23 */ /* 0x100fe20000010891 */
[----:B------:R-:W-:Y:S01]  /*10470*/  MUFU.EX2 R170, R170 ;  /* 0x000000aa00aa7308 */ /* 0x000fe20000000800 */
[----:B------:R-:W-:Y:S01]  /*10480*/  LDSM.16.MT88.4 R140, [R134+0x2900] ;  /* 0x00290000868c783b */ /* 0x000fe20000004200 */
[--C-:B------:R-:W-:Y:S02]  /*10490*/  FFMA.FTZ R180, R136, c[0x0][0x2d0], -R145.reuse ;  /* 0x0000b40088b47a23 */ /* 0x100fe40000010891 */
[C---:B---3--:R-:W-:Y:S02]  /*104a0*/  FMUL.FTZ R6, R3.reuse, R130 ;  /* 0x0000008203067220 */ /* 0x048fe40000410000 */
[C---:B------:R-:W-:Y:S02]  /*104b0*/  FMUL.FTZ R7, R3.reuse, R131 ;  /* 0x0000008303077220 */ /* 0x040fe40000410000 */
[C---:B------:R-:W-:Y:S01]  /*104c0*/  FMUL.FTZ R10, R3.reuse, R126 ;  /* 0x0000007e030a7220 */ /* 0x040fe20000410000 */
[----:B------:R-:W-:Y:S01]  /*104d0*/  LDSM.16.MT88.4 R136, [R133+0x2900] ;  /* 0x002900008588783b */ /* 0x000fe20000004200 */
[----:B------:R-:W3:Y:S01]  /*104e0*/  MUFU.EX2 R167, R167 ;  /* 0x000000a700a77308 */ /* 0x000ee20000000800 */
[C---:B------:R-:W-:Y:S02]  /*104f0*/  FMUL.FTZ R11, R3.reuse, R127 ;  /* 0x0000007f030b7220 */ /* 0x040fe40000410000 */
[----:B------:R-:W-:Y:S01]  /*10500*/  FMUL.FTZ R18, R3, R118 ;  /* 0x0000007603127220 */ /* 0x000fe20000410000 */
[----:B----4-:R-:W-:Y:S01]  /*10510*/  F2FP.BF16.PACK_AB R128, R171, R172 ;  /* 0x000000acab80723e */ /* 0x010fe200000010ff */
[C---:B------:R-:W-:Y:S02]  /*10520*/  FMUL.FTZ R19, R3.reuse, R119 ;  /* 0x0000007703137220 */ /* 0x040fe40000410000 */
[C---:B------:R-:W-:Y:S01]  /*10530*/  FMUL.FTZ R26, R3.reuse, R110 ;  /* 0x0000006e031a7220 */ /* 0x040fe20000410000 */
[----:B------:R-:W-:Y:S01]  /*10540*/  LDSM.16.MT88.4 R116, [R134+0x900] ;  /* 0x000900008674783b */ /* 0x000fe20000004200 */
[C---:B------:R-:W-:Y:S01]  /*10550*/  FMUL.FTZ R27, R3.reuse, R111 ;  /* 0x0000006f031b7220 */ /* 0x040fe20000410000 */
[----:B------:R-:W4:Y:S01]  /*10560*/  MUFU.EX2 R168, R168 ;  /* 0x000000a800a87308 */ /* 0x000f220000000800 */
[C---:B------:R-:W-:Y:S02]  /*10570*/  FMUL.FTZ R34, R3.reuse, R102 ;  /* 0x0000006603227220 */ /* 0x040fe40000410000 */
[----:B------:R-:W-:Y:S02]  /*10580*/  FMUL.FTZ R35, R3, R103 ;  /* 0x0000006703237220 */ /* 0x000fe40000410000 */
[--C-:B------:R-:W-:Y:S01]  /*10590*/  FFMA.FTZ R181, R161, c[0x0][0x2d0], -R152.reuse ;  /* 0x0000b400a1b57a23 */ /* 0x100fe20000010898 */
[----:B------:R-:W-:Y:S01]  /*105a0*/  LDSM.16.MT88.4 R108, [R164+0x2100] ;  /* 0x00210000a46c783b */ /* 0x000fe20000004200 */
[--C-:B------:R-:W-:Y:S02]  /*105b0*/  FFMA.FTZ R182, R157, c[0x0][0x2d0], -R152.reuse ;  /* 0x0000b4009db67a23 */ /* 0x100fe40000010898 */
[--C-:B------:R-:W-:Y:S01]  /*105c0*/  FFMA.FTZ R183, R159, c[0x0][0x2d0], -R152.reuse ;  /* 0x0000b4009fb77a23 */ /* 0x100fe20000010898 */
[----:B------:R-:W-:Y:S01]  /*105d0*/  MUFU.EX2 R166, R166 ;  /* 0x000000a600a67308 */ /* 0x000fe20000000800 */
[--C-:B------:R-:W-:Y:S02]  /*105e0*/  FFMA.FTZ R226, R155, c[0x0][0x2d0], -R152.reuse ;  /* 0x0000b4009be27a23 */ /* 0x100fe40000010898 */
[--C-:B------:R-:W-:Y:S01]  /*105f0*/  FFMA.FTZ R195, R158, c[0x0][0x2d0], -R145.reuse ;  /* 0x0000b4009ec37a23 */ /* 0x100fe20000010891 */
[----:B---3--:R-:W-:Y:S01]  /*10600*/  F2FP.BF16.PACK_AB R130, R167, R170 ;  /* 0x000000aaa782723e */ /* 0x008fe200000010ff */
[----:B------:R-:W-:Y:S01]  /*10610*/  LDSM.16.MT88.4 R100, [R134+0x2100] ;  /* 0x002100008664783b */ /* 0x000fe20000004200 */
[--C-:B------:R-:W-:Y:S02]  /*10620*/  FFMA.FTZ R232, R156, c[0x0][0x2d0], -R145.reuse ;  /* 0x0000b4009ce87a23 */ /* 0x100fe40000010891 */
[--C-:B------:R-:W-:Y:S02]  /*10630*/  FFMA.FTZ R233, R160, c[0x0][0x2d0], -R145.reuse ;  /* 0x0000b400a0e97a23 */ /* 0x100fe40000010891 */
[----:B------:R-:W3:Y:S01]  /*10640*/  MUFU.EX2 R165, R165 ;  /* 0x000000a500a57308 */ /* 0x000ee20000000800 */
[--C-:B------:R-:W-:Y:S02]  /*10650*/  FFMA.FTZ R234, R154, c[0x0][0x2d0], -R145.reuse ;  /* 0x0000b4009aea7a23 */ /* 0x100fe40000010891 */
[----:B------:R-:W-:Y:S01]  /*10660*/  LDSM.16.MT88.4 R124, [R164+0x2900] ;  /* 0x00290000a47c783b */ /* 0x000fe20000004200 */
[----:B----4-:R-:W-:Y:S01]  /*10670*/  F2FP.BF16.PACK_AB R129, R168, R169 ;  /* 0x000000a9a881723e */ /* 0x010fe200000010ff */
[--C-:B------:R-:W-:Y:S02]  /*10680*/  FFMA.FTZ R235, R153, c[0x0][0x2d0], -R152.reuse ;  /* 0x0000b40099eb7a23 */ /* 0x100fe40000010898 */
[--C-:B------:R-:W-:Y:S02]  /*10690*/  FFMA.FTZ R236, R151, c[0x0][0x2d0], -R152.reuse ;  /* 0x0000b40097ec7a23 */ /* 0x100fe40000010898 */
[--C-:B------:R-:W-:Y:S01]  /*106a0*/  FFMA.FTZ R237, R149, c[0x0][0x2d0], -R152.reuse ;  /* 0x0000b40095ed7a23 */ /* 0x100fe20000010898 */
[----:B------:R-:W-:Y:S01]  /*106b0*/  MUFU.EX2 R173, R173 ;  /* 0x000000ad00ad7308 */ /* 0x000fe20000000800 */
[----:B------:R-:W-:Y:S01]  /*106c0*/  LDSM.16.MT88.4 R156, [R135+0x3900] ;  /* 0x00390000879c783b */ /* 0x000fe20000004200 */
[--C-:B------:R-:W-:Y:S02]  /*106d0*/  FFMA.FTZ R239, R150, c[0x0][0x2d0], -R145.reuse ;  /* 0x0000b40096ef7a23 */ /* 0x100fe40000010891 */
[--C-:B------:R-:W-:Y:S02]  /*106e0*/  FFMA.FTZ R240, R148, c[0x0][0x2d0], -R145.reuse ;  /* 0x0000b40094f07a23 */ /* 0x100fe40000010891 */
[--C-:B------:R-:W-:Y:S02]  /*106f0*/  FFMA.FTZ R241, R146, c[0x0][0x2d0], -R145.reuse ;  /* 0x0000b40092f17a23 */ /* 0x100fe40000010891 */
[----:B------:R-:W-:Y:S01]  /*10700*/  FFMA.FTZ R152, R147, c[0x0][0x2d0], -R152 ;  /* 0x0000b40093987a23 */ /* 0x000fe20000010898 */
[----:B------:R-:W-:Y:S01]  /*10710*/  LDSM.16.MT88.4 R148, [R133+0x3900] ;  /* 0x003900008594783b */ /* 0x000fe20000004200 */
[----:B------:R-:W-:Y:S01]  /*10720*/  FFMA.FTZ R145, R144, c[0x0][0x2d0], -R145 ;  /* 0x0000b40090917a23 */ /* 0x000fe20000010891 */
[----:B------:R-:W4:Y:S01]  /*10730*/  MUFU.EX2 R174, R174 ;  /* 0x000000ae00ae7308 */ /* 0x000f220000000800 */
[----:B------:R-:W-:Y:S01]  /*10740*/  FMUL.FTZ R38, R3, R38 ;  /* 0x0000002603267220 */ /* 0x000fe20000410000 */
[----:B---3--:R-:W-:Y:S01]  /*10750*/  F2FP.BF16.PACK_AB R131, R165, R166 ;  /* 0x000000a6a583723e */ /* 0x008fe200000010ff */
[C---:B------:R-:W-:Y:S03]  /*10760*/  FMUL.FTZ R36, R132.reuse, R36 ;  /* 0x0000002484247220 */ /* 0x040fe60000410000 */
[----:B------:R-:W-:Y:S01]  /*10770*/  LDSM.16.MT88.4 R160, [R164+0x5900] ;  /* 0x00590000a4a0783b */ /* 0x000fe20000004200 */
[C---:B------:R-:W-:Y:S02]  /*10780*/  FMUL.FTZ R39, R3.reuse, R39 ;  /* 0x0000002703277220 */ /* 0x040fe40000410000 */
[C---:B------:R-:W-:Y:S01]  /*10790*/  FMUL.FTZ R37, R132.reuse, R37 ;  /* 0x0000002584257220 */ /* 0x040fe20000410000 */
[C---:B------:R-:W-:Y:S01]  /*107a0*/  HMMA.16816.F32.BF16 R4, R128.reuse, R12, R4 ;  /* 0x0000000c8004723c */ /* 0x040fe20000041804 */
[----:B------:R3:W-:Y:S04]  /*107b0*/  MUFU.EX2 R238, R152 ;  /* 0x0000009800ee7308 */ /* 0x0007e80000000800 */
[C---:B------:R-:W-:Y:S02]  /*107c0*/  FMUL.FTZ R42, R3.reuse, R42 ;  /* 0x0000002a032a7220 */ /* 0x040fe40000410000 */
[C---:B------:R-:W-:Y:S01]  /*107d0*/  FMUL.FTZ R12, R132.reuse, R120 ;  /* 0x00000078840c7220 */ /* 0x040fe20000410000 */
[C---:B------:R-:W-:Y:S03]  /*107e0*/  HMMA.16816.F32.BF16 R8, R128.reuse, R14, R8 ;  /* 0x0000000e8008723c */ /* 0x040fe60000041808 */
[----:B------:R5:W-:Y:S01]  /*107f0*/  MUFU.EX2 R242, R145 ;  /* 0x0000009100f27308 */ /* 0x000be20000000800 */
[C---:B------:R-:W-:Y:S02]  /*10800*/  FMUL.FTZ R13, R132.reuse, R121 ;  /* 0x00000079840d7220 */ /* 0x040fe40000410000 */
[C---:B------:R-:W-:Y:S02]  /*10810*/  FMUL.FTZ R43, R3.reuse, R43 ;  /* 0x0000002b032b7220 */ /* 0x040fe40000410000 */
[C---:B------:R-:W-:Y:S04]  /*10820*/  FMUL.FTZ R14, R3.reuse, R122 ;  /* 0x0000007a030e7220 */ /* 0x040fe80000410000 */
[C---:B------:R-:W-:Y:S01]  /*10830*/  FMUL.FTZ R15, R3.reuse, R123 ;  /* 0x0000007b030f7220 */ /* 0x040fe20000410000 */
[----:B------:R-:W-:Y:S01]  /*10840*/  MUFU.EX2 R175, R175 ;  /* 0x000000af00af7308 */ /* 0x000fe20000000800 */
[----:B------:R-:W4:Y:S01]  /*10850*/  LDSM.16.MT88.4 R120, [R135+0x100] ;  /* 0x000100008778783b */ /* 0x000f220000004200 */
[C---:B------:R-:W-:Y:S02]  /*10860*/  FMUL.FTZ R46, R3.reuse, R46 ;  /* 0x0000002e032e7220 */ /* 0x040fe40000410000 */
[C---:B------:R-:W-:Y:S02]  /*10870*/  FMUL.FTZ R40, R132.reuse, R40 ;  /* 0x0000002884287220 */ /* 0x040fe40000410000 */
[C---:B--2---:R-:W-:Y:S03]  /*10880*/  HMMA.16816.F32.BF16 R12, R128.reuse, R20, R12 ;  /* 0x00000014800c723c */ /* 0x044fe6000004180c */
[----:B---3--:R-:W-:Y:S01]  /*10890*/  LDSM.16.MT88.4 R152, [R134+0x3900] ;  /* 0x003900008698783b */ /* 0x008fe20000004200 */
[C---:B------:R-:W-:Y:S01]  /*108a0*/  FMUL.FTZ R47, R3.reuse, R47 ;  /* 0x0000002f032f7220 */ /* 0x040fe20000410000 */
[----:B------:R-:W-:Y:S01]  /*108b0*/  MUFU.EX2 R176, R176 ;  /* 0x000000b000b07308 */ /* 0x000fe20000000800 */
[C---:B------:R-:W-:Y:S02]  /*108c0*/  FMUL.FTZ R41, R132.reuse, R41 ;  /* 0x0000002984297220 */ /* 0x040fe40000410000 */
[C---:B------:R-:W-:Y:S03]  /*108d0*/  HMMA.16816.F32.BF16 R16, R128.reuse, R22, R16 ;  /* 0x000000168010723c */ /* 0x040fe60000041810 */
[----:B-----5:R-:W-:Y:S01]  /*108e0*/  LDSM.16.MT88.4 R144, [R164+0x3900] ;  /* 0x00390000a490783b */ /* 0x020fe20000004200 */
[C---:B------:R-:W-:Y:S02]  /*108f0*/  FMUL.FTZ R20, R132.reuse, R112 ;  /* 0x0000007084147220 */ /* 0x040fe40000410000 */
[C---:B------:R-:W-:Y:S01]  /*10900*/  FMUL.FTZ R21, R132.reuse, R113 ;  /* 0x0000007184157220 */ /* 0x040fe20000410000 */
[----:B------:R-:W-:Y:S01]  /*10910*/  MUFU.EX2 R177, R177 ;  /* 0x000000b100b17308 */ /* 0x000fe20000000800 */
[C---:B------:R-:W-:Y:S04]  /*10920*/  FMUL.FTZ R22, R3.reuse, R114 ;  /* 0x0000007203167220 */ /* 0x040fe80000410000 */
[C---:B------:R-:W-:Y:S02]  /*10930*/  FMUL.FTZ R23, R3.reuse, R115 ;  /* 0x0000007303177220 */ /* 0x040fe40000410000 */
[----:B------:R-:W-:Y:S01]  /*10940*/  LDSM.16.MT88.4 R112, [R164+0x900] ;  /* 0x00090000a470783b */ /* 0x000fe20000004200 */
[C---:B------:R-:W-:Y:S02]  /*10950*/  FMUL.FTZ R50, R3.reuse, R50 ;  /* 0x0000003203327220 */ /* 0x040fe40000410000 */
[C---:B------:R-:W-:Y:S01]  /*10960*/  FMUL.FTZ R44, R132.reuse, R44 ;  /* 0x0000002c842c7220 */ /* 0x040fe20000410000 */
[----:B------:R-:W2:Y:S01]  /*10970*/  MUFU.EX2 R178, R178 ;  /* 0x000000b200b27308 */ /* 0x000ea20000000800 */
[C---:B-1----:R-:W-:Y:S03]  /*10980*/  HMMA.16816.F32.BF16 R20, R128.reuse, R28, R20 ;  /* 0x0000001c8014723c */ /* 0x042fe60000041814 */
        /* <DEDUP_REMOVED lines=8> */
[----:B------:R-:W1:Y:S01]  /*10a10*/  MUFU.EX2 R180, R180 ;  /* 0x000000b400b47308 */ /* 0x000e620000000800 */
[C---:B------:R-:W-:Y:S02]  /*10a20*/  FMUL.FTZ R31, R3.reuse, R107 ;  /* 0x0000006b031f7220 */ /* 0x040fe40000410000 */
[----:B------:R-:W3:Y:S01]  /*10a30*/  LDSM.16.MT88.4 R104, [R133+0x2100] ;  /* 0x002100008568783b */ /* 0x000ee20000004200 */
        /* <DEDUP_REMOVED lines=12> */
[C---:B------:R-:W-:Y:S04]  /*10b00*/  HMMA.16816.F32.BF16 R36, R128.reuse, R108, R36 ;  /* 0x0000006c8024723c */ /* 0x040fe80000041824 */
[C---:B------:R-:W-:Y:S02]  /*10b10*/  FMUL.FTZ R56, R132.reuse, R56 ;  /* 0x0000003884387220 */ /* 0x040fe40000410000 */
[C---:B------:R-:W-:Y:S01]  /*10b20*/  FMUL.FTZ R62, R3.reuse, R62 ;  /* 0x0000003e033e7220 */ /* 0x040fe20000410000 */
[----:B------:R-:W-:Y:S01]  /*10b30*/  MUFU.EX2 R183, R183 ;  /* 0x000000b700b77308 */ /* 0x000fe20000000800 */
[C---:B------:R-:W-:Y:S01]  /*10b40*/  HMMA.16816.F32.BF16 R40, R128.reuse, R110, R40 ;  /* 0x0000006e8028723c */ /* 0x040fe20000041828 */
[----:B------:R-:W4:Y:S03]  /*10b50*/  LDSM.16.MT88.4 R108, [R135+0x2100] ;  /* 0x00210000876c783b */ /* 0x000f260000004200 */
        /* <DEDUP_REMOVED lines=9> */
[----:B------:R-:W3:Y:S01]  /*10bf0*/  LDSM.16.MT88.4 R104, [R164+0x4100] ;  /* 0x00410000a468783b */ /* 0x000ee20000004200 */
        /* <DEDUP_REMOVED lines=8> */
[----:B------:R-:W5:Y:S03]  /*10c80*/  LDSM.16.MT88.4 R100, [R133+0x4100] ;  /* 0x004100008564783b */ /* 0x000f660000004200 */
[C---:B------:R-:W-:Y:S02]  /*10c90*/  FMUL.FTZ R68, R132.reuse, R68 ;  /* 0x0000004484447220 */ /* 0x040fe40000410000 */
[C---:B------:R-:W-:Y:S01]  /*10ca0*/  FMUL.FTZ R74, R3.reuse, R74 ;  /* 0x0000004a034a7220 */ /* 0x040fe20000410000 */
[----:B------:R-:W-:Y:S01]  /*10cb0*/  MUFU.EX2 R233, R233 ;  /* 0x000000e900e97308 */ /* 0x000fe20000000800 */
[C---:B----4-:R-:W-:Y:S04]  /*10cc0*/  HMMA.16816.F32.BF16 R60, R128.reuse, R108, R60 ;  /* 0x0000006c803c723c */ /* 0x050fe8000004183c */
[C---:B------:R-:W-:Y:S02]  /*10cd0*/  FMUL.FTZ R69, R132.reuse, R69 ;  /* 0x0000004584457220 */ /* 0x040fe40000410000 */
[C---:B------:R-:W-:Y:S02]  /*10ce0*/  FMUL.FTZ R75, R3.reuse, R75 ;  /* 0x0000004b034b7220 */ /* 0x040fe40000410000 */
[C---:B------:R-:W-:Y:S01]  /*10cf0*/  HMMA.16816.F32.BF16 R64, R128.reuse, R110, R64 ;  /* 0x0000006e8040723c */ /* 0x040fe20000041840 */
[----:B------:R-:W4:Y:S01]  /*10d00*/  LDSM.16.MT88.4 R108, [R134+0x4100] ;  /* 0x00410000866c783b */ /* 0x000f220000004200 */
[----:B------:R-:W-:Y:S02]  /*10d10*/  MUFU.EX2 R234, R234 ;  /* 0x000000ea00ea7308 */ /* 0x000fe40000000800 */
        /* <DEDUP_REMOVED lines=12> */
[----:B------:R-:W1:Y:S01]  /*10de0*/  MUFU.EX2 R236, R236 ;  /* 0x000000ec00ec7308 */ /* 0x000e620000000800 */
[C---:B------:R-:W-:Y:S04]  /*10df0*/  FMUL.FTZ R83, R3.reuse, R83 ;  /* 0x0000005303537220 */ /* 0x040fe80000410000 */
[C---:B------:R-:W-:Y:S01]  /*10e00*/  FMUL.FTZ R85, R132.reuse, R85 ;  /* 0x0000005584557220 */ /* 0x040fe20000410000 */
[C---:B-----5:R-:W-:Y:S03]  /*10e10*/  HMMA.16816.F32.BF16 R76, R128.reuse, R100, R76 ;  /* 0x00000064804c723c */ /* 0x060fe6000004184c */
[C---:B------:R-:W-:Y:S01]  /*10e20*/  FMUL.FTZ R80, R132.reuse, R80 ;  /* 0x0000005084507220 */ /* 0x040fe20000410000 */
[----:B------:R-:W-:Y:S01]  /*10e30*/  MUFU.EX2 R237, R237 ;  /* 0x000000ed00ed7308 */ /* 0x000fe20000000800 */
[----:B------:R-:W-:Y:S02]  /*10e40*/  FMUL.FTZ R81, R132, R81 ;  /* 0x0000005184517220 */ /* 0x000fe40000410000 */
[C---:B------:R-:W-:Y:S01]  /*10e50*/  FMUL.FTZ R86, R3.reuse, R86 ;  /* 0x0000005603567220 */ /* 0x040fe20000410000 */
[----:B------:R-:W-:Y:S01]  /*10e60*/  F2FP.BF16.PACK_AB R100, R174, R173 ;  /* 0x000000adae64723e */ /* 0x000fe200000010ff */
[----:B------:R-:W-:Y:S03]  /*10e70*/  FMUL.FTZ R88, R132, R88 ;  /* 0x0000005884587220 */ /* 0x000fe60000410000 */
[C---:B------:R-:W-:Y:S02]  /*10e80*/  HMMA.16816.F32.BF16 R80, R128.reuse, R102, R80 ;  /* 0x000000668050723c */ /* 0x040fe40000041850 */
[----:B------:R-:W-:Y:S01]  /*10e90*/  MUFU.EX2 R239, R239 ;  /* 0x000000ef00ef7308 */ /* 0x000fe20000000800 */
[C---:B------:R-:W-:Y:S01]  /*10ea0*/  FMUL.FTZ R87, R3.reuse, R87 ;  /* 0x0000005703577220 */ /* 0x040fe20000410000 */
[----:B--2---:R-:W-:Y:S01]  /*10eb0*/  F2FP.BF16.PACK_AB R101, R178, R177 ;  /* 0x000000b1b265723e */ /* 0x004fe200000010ff */
[----:B------:R-:W-:Y:S02]  /*10ec0*/  FMUL.FTZ R89, R132, R89 ;  /* 0x0000005984597220 */ /* 0x000fe40000410000 */
[C---:B------:R-:W-:Y:S01]  /*10ed0*/  FMUL.FTZ R90, R3.reuse, R90 ;  /* 0x0000005a035a7220 */ /* 0x040fe20000410000 */
[----:B------:R-:W-:Y:S01]  /*10ee0*/  F2FP.BF16.PACK_AB R102, R176, R175 ;  /* 0x000000afb066723e */ /* 0x000fe200000010ff */
[----:B------:R-:W-:Y:S01]  /*10ef0*/  FMUL.FTZ R92, R132, R92 ;  /* 0x0000005c845c7220 */ /* 0x000fe20000410000 */
[C---:B----4-:R-:W-:Y:S02]  /*10f00*/  HMMA.16816.F32.BF16 R84, R128.reuse, R108, R84 ;  /* 0x0000006c8054723c */ /* 0x050fe40000041854 */
[----:B------:R-:W2:Y:S01]  /*10f10*/  MUFU.EX2 R240, R240 ;  /* 0x000000f000f07308 */ /* 0x000ea20000000800 */
[C---:B------:R-:W-:Y:S01]  /*10f20*/  FMUL.FTZ R91, R3.reuse, R91 ;  /* 0x0000005b035b7220 */ /* 0x040fe20000410000 */
[----:B-1----:R-:W-:Y:S01]  /*10f30*/  F2FP.BF16.PACK_AB R103, R180, R179 ;  /* 0x000000b3b467723e */ /* 0x002fe200000010ff */
[C---:B------:R-:W-:Y:S02]  /*10f40*/  FMUL.FTZ R93, R132.reuse, R93 ;  /* 0x0000005d845d7220 */ /* 0x040fe40000410000 */
[C---:B------:R-:W-:Y:S02]  /*10f50*/  FMUL.FTZ R94, R3.reuse, R94 ;  /* 0x0000005e035e7220 */ /* 0x040fe40000410000 */
[C---:B------:R-:W-:Y:S01]  /*10f60*/  FMUL.FTZ R96, R132.reuse, R96 ;  /* 0x0000006084607220 */ /* 0x040fe20000410000 */
[C---:B------:R-:W-:Y:S01]  /*10f70*/  HMMA.16816.F32.BF16 R88, R128.reuse, R110, R88 ;  /* 0x0000006e8058723c */ /* 0x040fe20000041858 */
[----:B------:R-:W1:Y:S01]  /*10f80*/  LDSM.16.MT88.4 R108, [R133+0x900] ;  /* 0x00090000856c783b */ /* 0x000e620000004200 */
[----:B------:R-:W4:Y:S01]  /*10f90*/  MUFU.EX2 R241, R241 ;  /* 0x000000f100f17308 */ /* 0x000f220000000800 */
[C---:B------:R-:W-:Y:S02]  /*10fa0*/  FMUL.FTZ R95, R3.reuse, R95 ;  /* 0x0000005f035f7220 */ /* 0x040fe40000410000 */
[C---:B------:R-:W-:Y:S02]  /*10fb0*/  FMUL.FTZ R97, R132.reuse, R97 ;  /* 0x0000006184617220 */ /* 0x040fe40000410000 */
[C---:B------:R-:W-:Y:S02]  /*10fc0*/  FMUL.FTZ R98, R3.reuse, R98 ;  /* 0x0000006203627220 */ /* 0x040fe40000410000 */
[C---:B------:R-:W-:Y:S01]  /*10fd0*/  FMUL.FTZ R99, R3.reuse, R99 ;  /* 0x0000006303637220 */ /* 0x040fe20000410000 */
[C---:B---3--:R-:W-:Y:S03]  /*10fe0*/  HMMA.16816.F32.BF16 R92, R128.reuse, R104, R92 ;  /* 0x00000068805c723c */ /* 0x048fe6000004185c */
[----:B------:R-:W-:Y:S02]  /*10ff0*/  FFMA.FTZ R169, R3, R222, R169 ;  /* 0x000000de03a97223 */ /* 0x000fe400000100a9 */
[----:B------:R-:W-:Y:S02]  /*11000*/  FFMA.FTZ R172, R132, R223, R172 ;  /* 0x000000df84ac7223 */ /* 0x000fe400000100ac */
[----:B------:R-:W-:Y:S01]  /*11010*/  FADD.FTZ R169, R168, R169 ;  /* 0x000000a9a8a97221 */ /* 0x000fe20000010000 */
[----:B------:R-:W-:Y:S01]  /*11020*/  HMMA.16816.F32.BF16 R96, R128, R106, R96 ;  /* 0x0000006a8060723c */ /* 0x000fe20000041860 */
[----:B------:R-:W3:Y:S03]  /*11030*/  LDSM.16.MT88.4 R104, [R135+0x2900] ;  /* 0x002900008768783b */ /* 0x000ee60000004200 */
[----:B------:R-:W-:Y:S04]  /*11040*/  FADD.FTZ R171, R171, R172 ;  /* 0x000000acabab7221 */ /* 0x000fe80000010000 */
[C---:B------:R-:W-:Y:S05]  /*11050*/  HMMA.16816.F32.BF16 R4, R100.reuse, R112, R4 ;  /* 0x000000706404723c */ /* 0x040fea0000041804 */
[----:B------:R-:W-:Y:S03]  /*11060*/  FADD.FTZ R170, R170, R171 ;  /* 0x000000abaaaa7221 */ /* 0x000fe60000010000 */
[C---:B------:R-:W-:Y:S01]  /*11070*/  HMMA.16816.F32.BF16 R8, R100.reuse, R114, R8 ;  /* 0x000000726408723c */ /* 0x040fe20000041808 */
[----:B------:R-:W-:Y:S03]  /*11080*/  LDSM.16.MT88.4 R112, [R133+0x4900] ;  /* 0x004900008570783b */ /* 0x000fe60000004200 */
[----:B------:R-:W-:Y:S04]  /*11090*/  FADD.FTZ R170, R167, R170 ;  /* 0x000000aaa7aa7221 */ /* 0x000fe80000010000 */
[C---:B-1----:R-:W-:Y:S04]  /*110a0*/  HMMA.16816.F32.BF16 R12, R100.reuse, R108, R12 ;  /* 0x0000006c640c723c */ /* 0x042fe8000004180c */
[----:B------:R-:W-:Y:S04]  /*110b0*/  FADD.FTZ R173, R173, R170 ;  /* 0x000000aaadad7221 */ /* 0x000fe80000010000 */
[C---:B------:R-:W-:Y:S01]  /*110c0*/  HMMA.16816.F32.BF16 R16, R100.reuse, R110, R16 ;  /* 0x0000006e6410723c */ /* 0x040fe20000041810 */
[----:B------:R-:W1:Y:S03]  /*110d0*/  LDSM.16.MT88.4 R108, [R164+0x4900] ;  /* 0x00490000a46c783b */ /* 0x000e660000004200 */
[----:B------:R-:W-:Y:S04]  /*110e0*/  FADD.FTZ R174, R174, R173 ;  /* 0x000000adaeae7221 */ /* 0x000fe80000010000 */
[C---:B------:R-:W-:Y:S04]  /*110f0*/  HMMA.16816.F32.BF16 R20, R100.reuse, R116, R20 ;  /* 0x000000746414723c */ /* 0x040fe80000041814 */
[----:B------:R-:W-:Y:S04]  /*11100*/  FADD.FTZ R175, R175, R174 ;  /* 0x000000aeafaf7221 */ /* 0x000fe80000010000 */
[C---:B------:R-:W-:Y:S01]  /*11110*/  HMMA.16816.F32.BF16 R24, R100.reuse, R118, R24 ;  /* 0x000000766418723c */ /* 0x040fe20000041818 */
[----:B------:R-:W5:Y:S03]  /*11120*/  LDSM.16.MT88.4 R116, [R134+0x4900] ;  /* 0x004900008674783b */ /* 0x000f660000004200 */
[----:B------:R-:W-:Y:S04]  /*11130*/  FADD.FTZ R176, R176, R175 ;  /* 0x000000afb0b07221 */ /* 0x000fe80000010000 */
[C---:B------:R-:W-:Y:S08]  /*11140*/  HMMA.16816.F32.BF16 R28, R100.reuse, R120, R28 ;  /* 0x00000078641c723c */ /* 0x040ff0000004181c */
[C---:B------:R-:W-:Y:S01]  /*11150*/  HMMA.16816.F32.BF16 R32, R100.reuse, R122, R32 ;  /* 0x0000007a6420723c */ /* 0x040fe20000041820 */
[----:B------:R-:W-:Y:S07]  /*11160*/  LDSM.16.MT88.4 R120, [R135+0x1100] ;  /* 0x001100008778783b */ /* 0x000fee0000004200 */
[C---:B------:R-:W-:Y:S08]  /*11170*/  HMMA.16816.F32.BF16 R36, R100.reuse, R124, R36 ;  /* 0x0000007c6424723c */ /* 0x040ff00000041824 */
[C---:B------:R-:W-:Y:S01]  /*11180*/  HMMA.16816.F32.BF16 R40, R100.reuse, R126, R40 ;  /* 0x0000007e6428723c */ /* 0x040fe20000041828 */
[----:B------:R-:W-:Y:S07]  /*11190*/  LDSM.16.MT88.4 R124, [R133+0x3100] ;  /* 0x00310000857c783b */ /* 0x000fee0000004200 */
[C---:B------:R-:W-:Y:S07]  /*111a0*/  HMMA.16816.F32.BF16 R44, R100.reuse, R136, R44 ;  /* 0x00000088642c723c */ /* 0x040fee000004182c */
[----:B------:R-:W-:Y:S01]  /*111b0*/  F2FP.BF16.PACK_AB R136, R236, R235 ;  /* 0x000000ebec88723e */ /* 0x000fe200000010ff */
[C---:B------:R-:W-:Y:S04]  /*111c0*/  HMMA.16816.F32.BF16 R48, R100.reuse, R138, R48 ;  /* 0x0000008a6430723c */ /* 0x040fe80000041830 */
[----:B--2---:R-:W-:Y:S03]  /*111d0*/  F2FP.BF16.PACK_AB R137, R240, R239 ;  /* 0x000000eff089723e */ /* 0x004fe600000010ff */
[----:B------:R-:W-:Y:S01]  /*111e0*/  F2FP.BF16.PACK_AB R138, R238, R237 ;  /* 0x000000edee8a723e */ /* 0x000fe200000010ff */
[C---:B------:R-:W-:Y:S04]  /*111f0*/  HMMA.16816.F32.BF16 R52, R100.reuse, R140, R52 ;  /* 0x0000008c6434723c */ /* 0x040fe80000041834 */
[----:B----4-:R-:W-:Y:S04]  /*11200*/  F2FP.BF16.PACK_AB R139, R242, R241 ;  /* 0x000000f1f28b723e */ /* 0x010fe800000010ff */
        /* <DEDUP_REMOVED lines=11> */
[C---:B-----5:R-:W-:Y:S08]  /*112c0*/  HMMA.16816.F32.BF16 R84, R100.reuse, R116, R84 ;  /* 0x000000746454723c */ /* 0x060ff00000041854 */
        /* <DEDUP_REMOVED lines=51> */
[----:B------:R1:W3:Y:S07]  /*11600*/  LDSM.16.MT88.4 R4, [R133+0x5900] ;  /* 0x005900008504783b */ /* 0x0002ee0000004200 */
[C---:B------:R-:W-:Y:S01]  /*11610*/  HMMA.16816.F32.BF16 R124, R136.reuse, R126, R8 ;  /* 0x0000007e887c723c */ /* 0x040fe20000041808 */
[----:B------:R-:W5:Y:S07]  /*11620*/  LDSM.16.MT88.4 R8, [R134+0x5900] ;  /* 0x005900008608783b */ /* 0x000f6e0000004200 */
[C---:B----4-:R-:W-:Y:S01]  /*11630*/  HMMA.16816.F32.BF16 R120, R136.reuse, R116, R12 ;  /* 0x000000748878723c */ /* 0x050fe2000004180c */
[----:B------:R-:W4:Y:S07]  /*11640*/  LDSM.16.MT88.4 R12, [R135+0x5900] ;  /* 0x00590000870c783b */ /* 0x000f2e0000004200 */
[C---:B------:R-:W-:Y:S04]  /*11650*/  HMMA.16816.F32.BF16 R116, R136.reuse, R118, R16 ;  /* 0x000000768874723c */ /* 0x040fe80000041810 */
[----:B-1----:R-:W-:Y:S03]  /*11660*/  MOV R133, R2 ;  /* 0x0000000200857202 */ /* 0x002fe60000000f00 */
[----:B------:R-:W-:Y:S01]  /*11670*/  FADD.FTZ R16, R166, R169 ;  /* 0x000000a9a6107221 */ /* 0x000fe20000010000 */
[C---:B--2---:R-:W-:Y:S04]  /*11680*/  HMMA.16816.F32.BF16 R112, R136.reuse, R104, R20 ;  /* 0x000000688870723c */ /* 0x044fe80000041814 */
        /* <DEDUP_REMOVED lines=12> */
[----:B------:R-:W-:Y:S01]  /*11750*/  FADD.FTZ R232, R232, R195 ;  /* 0x000000c3e8e87221 */ /* 0x000fe20000010000 */
[----:B------:R-:W-:Y:S03]  /*11760*/  IADD3 R195, R227, -0x1, RZ ;  /* 0xffffffffe3c37810 */ /* 0x000fe60007ffe0ff */
        /* <DEDUP_REMOVED lines=13> */
[C---:B---3--:R-:W-:Y:S07]  /*11840*/  HMMA.16816.F32.BF16 R76, R136.reuse, R4, R76 ;  /* 0x00000004884c723c */ /* 0x048fee000004184c */
[----:B------:R-:W-:Y:S01]  /*11850*/  @P0 IMAD R4, R221, 0x3000, R208 ;  /* 0x00003000dd040824 */ /* 0x000fe200078e02d0 */
[C---:B------:R-:W-:Y:S04]  /*11860*/  HMMA.16816.F32.BF16 R80, R136.reuse, R6, R80 ;  /* 0x000000068850723c */ /* 0x040fe80000041850 */
[----:B------:R-:W-:Y:S04]  /*11870*/  @P0 SHF.L.U32 R3, R4, 0x1, RZ ;  /* 0x0000000104030819 */ /* 0x000fe800000006ff */
[C---:B-----5:R-:W-:Y:S01]  /*11880*/  HMMA.16816.F32.BF16 R84, R136.reuse, R8, R84 ;  /* 0x000000088854723c */ /* 0x060fe20000041854 */
[----:B------:R-:W-:Y:S01]  /*11890*/  @!PT LDS RZ, [RZ] ;  /* 0x00000000fffff984 */ /* 0x000fe20000000800 */
[----:B------:R-:W-:Y:S01]  /*118a0*/  @!PT LDS RZ, [RZ] ;  /* 0x00000000fffff984 */ /* 0x000fe20000000800 */
[----:B------:R-:W-:Y:S01]  /*118b0*/  @!PT LDS RZ, [RZ] ;  /* 0x00000000fffff984 */ /* 0x000fe20000000800 */
[----:B------:R1:W-:Y:S07]  /*118c0*/  @P0 LDGSTS.E.BYPASS.LTC128B.128 [R3+0xc100], [R230.64], !P4 ;  /* 0x0c100000e6030fae */ /* 0x0003ee000e101d46 */
[C---:B------:R-:W-:Y:S01]  /*118d0*/  HMMA.16816.F32.BF16 R88, R136.reuse, R10, R88 ;  /* 0x0000000a8858723c */ /* 0x040fe20000041858 */
[----:B------:R1:W-:Y:S07]  /*118e0*/  @P0 LDGSTS.E.BYPASS.LTC128B.128 [R3+0xe100], [R230.64+0x80], !P6 ;  /* 0x0e100080e6030fae */ /* 0x0003ee000f101d46 */
[C---:B----4-:R-:W-:Y:S01]  /*118f0*/  HMMA.16816.F32.BF16 R92, R136.reuse, R12, R92 ;  /* 0x0000000c885c723c */ /* 0x050fe2000004185c */
[----:B------:R1:W-:Y:S07]  /*11900*/  @P0 LDGSTS.E.BYPASS.LTC128B.128 [R3+0x10100], [R230.64+0x100], !P5 ;  /* 0x10100100e6030fae */ /* 0x0003ee000e901d46 */
[----:B------:R-:W-:Y:S01]  /*11910*/  HMMA.16816.F32.BF16 R96, R136, R14, R96 ;  /* 0x0000000e8860723c */ /* 0x000fe20000041860 */
[----:B------:R1:W-:Y:S08]  /*11920*/  @P0 LDGSTS.E.BYPASS.LTC128B.128 [R3+0xd100], [R228.64], !P4 ;  /* 0x0d100000e4030fae */ /* 0x0003f0000e101d46 */
[----:B------:R1:W-:Y:S08]  /*11930*/  @P0 LDGSTS.E.BYPASS.LTC128B.128 [R3+0xf100], [R228.64+0x80], !P6 ;  /* 0x0f100080e4030fae */ /* 0x0003f0000f101d46 */
[----:B------:R1:W-:Y:S01]  /*11940*/  @P0 LDGSTS.E.BYPASS.LTC128B.128 [R3+0x11100], [R228.64+0x100], !P5 ;  /* 0x11100100e4030fae */ /* 0x0003e2000e901d46 */
[C---:B------:R-:W-:Y:S02]  /*11950*/  ISETP.GE.AND P0, PT, R185.reuse, 0x1, PT ;  /* 0x00000001b900780c */ /* 0x040fe40003f06270 */
[----:B------:R-:W-:Y:S04]  /*11960*/  IADD3 R185, R185, 0x1, RZ ;  /* 0x00000001b9b97810 */ /* 0x000fe80007ffe0ff */
[----:B------:R-:W-:Y:S01]  /*11970*/  SEL R185, R185, RZ, !P0 ;  /* 0x000000ffb9b97207 */ /* 0x000fe20004000000 */
[----:B------:R-:W0:Y:S01]  /*11980*/  LDGDEPBAR ;  /* 0x00000000000079af */ /* 0x000e220000000000 */
[----:B------:R-:W-:Y:S02]  /*11990*/  ISETP.GT.AND P0, PT, R227, R196, PT ;  /* 0x000000c4e300720c */ /* 0x000fe40003f04270 */
[----:B------:R-:W-:Y:S02]  /*119a0*/  MOV R227, R195 ;  /* 0x000000c300e37202 */ /* 0x000fe40000000f00 */
[----:B-1----:R-:W-:Y:S09]  /*119b0*/  MOV R3, R0 ;  /* 0x0000000000037202 */ /* 0x002ff20000000f00 */
[----:B------:R-:W-:-:S05]  /*119c0*/  @P0 BRA `(.L_x_1018) ;  /* 0xffffd3d000000947 */ /* 0x000fca000383ffff */
.L_x_1017:
[----:B------:R-:W-:-:S13]  /*119d0*/  ISETP.GE.AND P0, PT, R195, R198, PT ;  /* 0x000000c6c300720c */ /* 0x000fda0003f06270 */
[----:B------:R-:W-:Y:S05]  /*119e0*/  @!P0 BRA `(.L_x_1019) ;  /* 0x000039d000008947 */ /* 0x000fea0003800000 */
[----:B------:R-:W1:Y:S01]  /*119f0*/  S2R R4, SR_TID.X ;  /* 0x0000000000047919 */ /* 0x000e620000002100 */
[----:B------:R-:W-:Y:S02]  /*11a00*/  IMAD.MOV.U32 R133, RZ, RZ, 0x40 ;  /* 0x00000040ff857424 */ /* 0x000fe400078e00ff */
[----:B------:R-:W-:Y:S01]  /*11a10*/  IMAD.MOV.U32 R132, RZ, RZ, R2 ;  /* 0x000000ffff847224 */ /* 0x000fe200078e0002 */
[----:B-1----:R-:W-:-:S04]  /*11a20*/  SHF.R.S32.HI R3, RZ, 0x1f, R4 ;  /* 0x0000001fff037819 */ /* 0x002fc80000011404 */
[----:B------:R-:W-:-:S04]  /*11a30*/  LEA.HI R3, R3, R4, RZ, 0x3 ;  /* 0x0000000403037211 */ /* 0x000fc800078f18ff */
[----:B------:R-:W-:-:S05]  /*11a40*/  LOP3.LUT R3, R3, 0xfffffff8, RZ, 0xc0, !PT ;  /* 0xfffffff803037812 */ /* 0x000fca00078ec0ff */
[----:B------:R-:W-:-:S05]  /*11a50*/  IMAD.IADD R3, R4, 0x1, -R3 ;  /* 0x0000000104037824 */ /* 0x000fca00078e0a03 */
[----:B------:R-:W-:Y:S01]  /*11a60*/  LOP3.LUT P0, RZ, R3, 0x4, RZ, 0xc0, !PT ;  /* 0x0000000403ff7812 */ /* 0x000fe2000780c0ff */
[----:B------:R-:W-:-:S03]  /*11a70*/  IMAD.MOV.U32 R3, RZ, RZ, R0 ;  /* 0x000000ffff037224 */ /* 0x000fc600078e0000 */
[----:B------:R-:W-:Y:S02]  /*11a80*/  SEL R133, R133, 0xffffffc0, !P0 ;  /* 0xffffffc085857807 */ /* 0x000fe40004000000 */
.L_x_1028:
[----:B------:R-:W-:Y:S04]  /*11a90*/  DEPBAR.LE SB0, 0x2 ;  /* 0x000080800000791a */ /* 0x000fe80000000000 */
[----:B------:R-:W-:Y:S01]  /*11aa0*/  WARPSYNC 0xffffffff ;  /* 0xffffffff00007948 */ /* 0x000fe20003800000 */
[----:B------:R-:W-:Y:S01]  /*11ab0*/  BAR.SYNC.DEFER_BLOCKING 0x0 ;  /* 0x0000000000007b1d */ /* 0x000fe20000010000 */
[----:B------:R-:W-:Y:S01]  /*11ac0*/  ISETP.GE.AND P0, PT, R198, R195, PT ;  /* 0x000000c3c600720c */ /* 0x000fe20003f06270 */
[----:B------:R-:W-:Y:S01]  /*11ad0*/  IMAD R135, R185, 0x6000, RZ ;  /* 0x00006000b9877824 */ /* 0x000fe200078e02ff */
[----:B------:R-:W-:Y:S02]  /*11ae0*/  ISETP.GE.AND P3, PT, R201, c[0x0][0x1d4], PT ;  /* 0x00007500c9007a0c */ /* 0x000fe40003f66270 */
[----:B------:R-:W-:Y:S02]  /*11af0*/  ISETP.NE.AND P2, PT, R225, 0x1, PT ;  /* 0x00000001e100780c */ /* 0x000fe40003f45270 */
[----:B------:R-:W-:Y:S02]  /*11b00*/  IADD3 R196, R192, R135, RZ ;  /* 0x00000087c0c47210 */ /* 0x000fe40007ffe0ff */
[----:B------:R-:W-:Y:S03]  /*11b10*/  ISETP.GE.AND P4, PT, R224, 0x1, PT ;  /* 0x00000001e000780c */ /* 0x000fe60003f86270 */
[----:B------:R-:W-:Y:S02]  /*11b20*/  IMAD.IADD R134, R189, 0x1, R196 ;  /* 0x00000001bd867824 */ /* 0x000fe400078e02c4 */
[----:B------:R-:W-:Y:S01]  /*11b30*/  @!P0 IADD3 R5, R195, -0x1, RZ ;  /* 0xffffffffc3058810 */ /* 0x000fe20007ffe0ff */
[----:B------:R-:W-:Y:S03]  /*11b40*/  @!P0 IMAD R171, R221, 0x6000, R207 ;  /* 0x00006000ddab8824 */ /* 0x000fe600078e02cf */
[----:B------:R-:W-:Y:S05]  /*11b50*/  @!P0 SHF.R.S32.HI R0, RZ, 0x1f, R5 ;  /* 0x0000001fff008819 */ /* 0x000fea0000011405 */
[----:B------:R-:W-:Y:S01]  /*11b60*/  @!P0 IMAD R0, R0, c[0x0][0x208], RZ ;  /* 0x0000820000008a24 */ /* 0x000fe200078e02ff */
[----:B------:R-:W-:Y:S03]  /*11b70*/  LDSM.16.M88.4 R32, [R194] ;  /* 0x00000000c220783b */ /* 0x000fe60000000200 */
[C---:B------:R-:W-:Y:S02]  /*11b80*/  @!P0 IMAD R0, R5.reuse, c[0x0][0x20c], R0 ;  /* 0x0000830005008a24 */ /* 0x040fe400078e0200 */
[----:B------:R-:W-:Y:S01]  /*11b90*/  @!P0 IMAD.WIDE.U32 R4, R5, c[0x0][0x208], RZ ;  /* 0x0000820005048a25 */ /* 0x000fe200078e00ff */
[----:B------:R-:W1:Y:S03]  /*11ba0*/  LDSM.16.M88.4 R8, [R196+0xc100] ;  /* 0x00c10000c408783b */ /* 0x000e660000000200 */
[C---:B------:R-:W-:Y:S01]  /*11bb0*/  @!P0 IMAD.SHL.U32 R31, R4.reuse, 0x40, RZ ;  /* 0x00000040041f8824 */ /* 0x040fe200078e00ff */
[----:B------:R-:W-:Y:S02]  /*11bc0*/  @!P0 IADD3 R0, R5, R0, RZ ;  /* 0x0000000005008210 */ /* 0x000fe40007ffe0ff */
[----:B------:R-:W2:Y:S02]  /*11bd0*/  LDSM.16.M88.4 R16, [R196+0xc900] ;  /* 0x00c90000c410783b */ /* 0x000ea40000000200 */
[----:B------:R-:W-:Y:S02]  /*11be0*/  @!P0 IADD3 R5, P1, R31, R210, RZ ;  /* 0x000000d21f058210 */ /* 0x000fe40007f3e0ff */
[----:B------:R-:W-:Y:S02]  /*11bf0*/  @!P0 SHF.L.U64.HI R29, R4, 0x6, R0 ;  /* 0x00000006041d8819 */ /* 0x000fe40000010200 */
[----:B------:R-:W3:Y:S02]  /*11c00*/  LDSM.16.M88.4 R24, [R196+0xd100] ;  /* 0x00d10000c418783b */ /* 0x000ee40000000200 */
[----:B------:R-:W-:Y:S02]  /*11c10*/  @!P0 IADD3.X R0, R29, R215, RZ, P1, !PT ;  /* 0x000000d71d008210 */ /* 0x000fe40000ffe4ff */
[C---:B------:R-:W-:Y:S02]  /*11c20*/  @!P0 LEA R168, P1, R5.reuse, c[0x0][0x1f8], 0x1 ;  /* 0x00007e0005a88a11 */ /* 0x040fe400078208ff */
[----:B------:R-:W4:Y:S02]  /*11c30*/  LDSM.16.M88.4 R136, [R196+0xd900] ;  /* 0x00d90000c488783b */ /* 0x000f240000000200 */
[----:B------:R-:W-:Y:S02]  /*11c40*/  @!P0 LEA.HI.X R169, R5, c[0x0][0x1fc], R0, 0x1, P1 ;  /* 0x00007f0005a98a11 */ /* 0x000fe400008f0c00 */
[C---:B------:R-:W-:Y:S02]  /*11c50*/  IADD3 R2, P1, R210.reuse, 0x40, RZ ;  /* 0x00000040d2027810 */ /* 0x040fe40007f3e0ff */
[----:B------:R-:W-:Y:S03]  /*11c60*/  LDSM.16.M88.4 R140, [R190] ;  /* 0x00000000be8c783b */ /* 0x000fe60000000200 */
[--C-:B------:R-:W-:Y:S01]  /*11c70*/  IMAD.X R20, RZ, RZ, R215.reuse, P1 ;  /* 0x000000ffff147224 */ /* 0x100fe200008e06d7 */
[----:B------:R-:W-:Y:S02]  /*11c80*/  @!P0 IADD3 R5, P1, R31, R2, RZ ;  /* 0x000000021f058210 */ /* 0x000fe40007f3e0ff */
[----:B------:R-:W3:Y:S02]  /*11c90*/  LDSM.16.M88.4 R144, [R134+0xc100] ;  /* 0x00c100008690783b */ /* 0x000ee40000000200 */
[----:B------:R-:W-:Y:S02]  /*11ca0*/  @!P0 IADD3.X R0, R29, R20, RZ, P1, !PT ;  /* 0x000000141d008210 */ /* 0x000fe40000ffe4ff */
[C---:B------:R-:W-:Y:S02]  /*11cb0*/  @!P0 LEA R166, P1, R5.reuse, c[0x0][0x1f8], 0x1 ;  /* 0x00007e0005a68a11 */ /* 0x040fe400078208ff */
[----:B------:R-:W3:Y:S02]  /*11cc0*/  LDSM.16.M88.4 R148, [R134+0xc900] ;  /* 0x00c900008694783b */ /* 0x000ee40000000200 */
[----:B------:R-:W-:Y:S02]  /*11cd0*/  @!P0 LEA.HI.X R167, R5, c[0x0][0x1fc], R0, 0x1, P1 ;  /* 0x00007f0005a78a11 */ /* 0x000fe400008f0c00 */
[C---:B-1----:R-:W-:Y:S02]  /*11ce0*/  HMMA.16816.F32.BF16 R4, R32.reuse, R8, RZ ;  /* 0x000000082004723c */ /* 0x042fe400000418ff */
[----:B------:R-:W5:Y:S01]  /*11cf0*/  LDL R227, [R1+0x4] ;  /* 0x0000040001e37983 */ /* 0x000f620000100800 */
[----:B------:R-:W-:Y:S05]  /*11d00*/  IADD3 R0, P1, R210, 0x80, RZ ;  /* 0x00000080d2007810 */ /* 0x000fea0007f3e0ff */
[C---:B------:R-:W-:Y:S01]  /*11d10*/  HMMA.16816.F32.BF16 R8, R32.reuse, R10, RZ ;  /* 0x0000000a2008723c */ /* 0x040fe200000418ff */
[----:B------:R-:W-:Y:S03]  /*11d20*/  IMAD.X R28, RZ, RZ, R215, P1 ;  /* 0x000000ffff1c7224 */ /* 0x000fe600008e06d7 */
[----:B------:R-:W-:Y:S04]  /*11d30*/  @!P0 IADD3 R12, P1, R31, R0, RZ ;  /* 0x000000001f0c8210 */ /* 0x000fe80007f3e0ff */
[----:B------:R-:W-:Y:S04]  /*11d40*/  @!P0 IADD3.X R13, R29, R28, RZ, P1, !PT ;  /* 0x0000001c1d0d8210 */ /* 0x000fe80000ffe4ff */
[C---:B------:R-:W-:Y:S04]  /*11d50*/  @!P0 LEA R164, P1, R12.reuse, c[0x0][0x1f8], 0x1 ;  /* 0x00007e000ca48a11 */ /* 0x040fe800078208ff */
[----:B------:R-:W-:Y:S02]  /*11d60*/  @!P0 LEA.HI.X R165, R12, c[0x0][0x1fc], R13, 0x1, P1 ;  /* 0x00007f000ca58a11 */ /* 0x000fe400008f0c0d */
[C---:B--2---:R-:W-:Y:S01]  /*11d70*/  HMMA.16816.F32.BF16 R12, R32.reuse, R16, RZ ;  /* 0x00000010200c723c */ /* 0x044fe200000418ff */
[----:B------:R-:W-:Y:S04]  /*11d80*/  @!P0 IADD3 R31, P1, R205, R31, RZ ;  /* 0x0000001fcd1f8210 */ /* 0x000fe80007f3e0ff */
[----:B------:R-:W-:Y:S02]  /*11d90*/  @!P0 IADD3.X R29, R204, R29, RZ, P1, !PT ;  /* 0x0000001dcc1d8210 */ /* 0x000fe40000ffe4ff */
[----:B------:R-:W-:Y:S01]  /*11da0*/  @!P0 IADD3 R2, P1, R31, R2, RZ ;  /* 0x000000021f028210 */ /* 0x000fe20007f3e0ff */
[C---:B------:R-:W-:Y:S04]  /*11db0*/  HMMA.16816.F32.BF16 R16, R32.reuse, R18, RZ ;  /* 0x000000122010723c */ /* 0x040fe800000418ff */
[----:B------:R-:W-:Y:S01]  /*11dc0*/  @!P0 IMAD.X R153, R29, 0x1, R20, P1 ;  /* 0x000000011d998824 */ /* 0x000fe200008e0614 */
[----:B------:R-:W-:Y:S03]  /*11dd0*/  @!P0 IADD3 R0, P1, R31, R0, RZ ;  /* 0x000000001f008210 */ /* 0x000fe60007f3e0ff */
[C---:B---3--:R-:W-:Y:S01]  /*11de0*/  HMMA.16816.F32.BF16 R20, R32.reuse, R24, RZ ;  /* 0x000000182014723c */ /* 0x048fe200000418ff */
[----:B------:R-:W-:Y:S03]  /*11df0*/  @!P0 IADD3.X R157, R29, R28, RZ, P1, !PT ;  /* 0x0000001c1d9d8210 */ /* 0x000fe60000ffe4ff */
[----:B------:R-:W-:Y:S04]  /*11e00*/  @!P0 IADD3 R28, P1, R31, R210, RZ ;  /* 0x000000d21f1c8210 */ /* 0x000fe80007f3e0ff */
[C---:B------:R-:W-:Y:S01]  /*11e10*/  HMMA.16816.F32.BF16 R24, R32.reuse, R26, RZ ;  /* 0x0000001a2018723c */ /* 0x040fe200000418ff */
[----:B------:R-:W-:Y:S03]  /*11e20*/  @!P0 IMAD.X R29, R29, 0x1, R215, P1 ;  /* 0x000000011d1d8824 */ /* 0x000fe600008e06d7 */
[C---:B------:R-:W-:Y:S04]  /*11e30*/  @!P0 LEA R172, P1, R28.reuse, c[0x0][0x1f8], 0x1 ;  /* 0x00007e001cac8a11 */ /* 0x040fe800078208ff */
[----:B------:R-:W-:Y:S02]  /*11e40*/  @!P0 LEA.HI.X R173, R28, c[0x0][0x1fc], R29, 0x1, P1 ;  /* 0x00007f001cad8a11 */ /* 0x000fe400008f0c1d */
[C---:B----4-:R-:W-:Y:S02]  /*11e50*/  HMMA.16816.F32.BF16 R28, R32.reuse, R136, RZ ;  /* 0x00000088201c723c */ /* 0x050fe400000418ff */
[C---:B------:R-:W-:Y:S04]  /*11e60*/  @!P0 LEA R176, P1, R2.reuse, c[0x0][0x1f8], 0x1 ;  /* 0x00007e0002b08a11 */ /* 0x040fe800078208ff */
[----:B------:R-:W-:Y:S01]  /*11e70*/  @!P0 LEA.HI.X R177, R2, c[0x0][0x1fc], R153, 0x1, P1 ;  /* 0x00007f0002b18a11 */ /* 0x000fe200008f0c99 */
[C---:B------:R-:W-:Y:S01]  /*11e80*/  IMAD.IADD R2, R133.reuse, 0x1, R134 ;  /* 0x0000000185027824 */ /* 0x040fe200078e0286 */
[----:B------:R-:W-:Y:S01]  /*11e90*/  HMMA.16816.F32.BF16 R32, R32, R138, RZ ;  /* 0x0000008a2020723c */ /* 0x000fe200000418ff */
[----:B------:R-:W1:Y:S03]  /*11ea0*/  LDSM.16.M88.4 R152, [R134+0xd100] ;  /* 0x00d100008698783b */ /* 0x000e660000000200 */
[C---:B------:R-:W-:Y:S03]  /*11eb0*/  @!P0 LEA R174, P1, R0.reuse, c[0x0][0x1f8], 0x1 ;  /* 0x00007e0000ae8a11 */ /* 0x040fe600078208ff */
[----:B------:R-:W2:Y:S01]  /*11ec0*/  LDSM.16.M88.4 R136, [R134+0xd900] ;  /* 0x00d900008688783b */ /* 0x000ea20000000200 */
[C---:B------:R-:W-:Y:S05]  /*11ed0*/  HMMA.16816.F32.BF16 R4, R140.reuse, R144, R4 ;  /* 0x000000908c04723c */ /* 0x040fea0000041804 */
[----:B------:R-:W-:Y:S01]  /*11ee0*/  @!PT LDS RZ, [RZ] ;  /* 0x00000000fffff984 */ /* 0x000fe20000000800 */
[----:B------:R-:W-:Y:S01]  /*11ef0*/  @!PT LDS RZ, [RZ] ;  /* 0x00000000fffff984 */ /* 0x000fe20000000800 */
[----:B------:R-:W-:Y:S01]  /*11f00*/  @!PT LDS RZ, [RZ] ;  /* 0x00000000fffff984 */ /* 0x000fe20000000800 */
[----:B------:R3:W-:Y:S01]  /*11f10*/  @!P0 LDGSTS.E.BYPASS.LTC128B.128 [R171], [R168.64], !P3 ;  /* 0x00000000a8ab8fae */ /* 0x0007e2000d901d46 */
[----:B------:R-:W-:Y:S02]  /*11f20*/  @!P0 LEA.HI.X R175, R0, c[0x0][0x1fc], R157, 0x1, P1 ;  /* 0x00007f0000af8a11 */ /* 0x000fe400008f0c9d */
[C---:B------:R-:W-:Y:S03]  /*11f30*/  HMMA.16816.F32.BF16 R8, R140.reuse, R146, R8 ;  /* 0x000000928c08723c */ /* 0x040fe60000041808 */
[----:B------:R4:W-:Y:S01]  /*11f40*/  @!P0 LDGSTS.E.BYPASS.LTC128B.128 [R171+0x2000], [R166.64], !P6 ;  /* 0x02000000a6ab8fae */ /* 0x0009e2000f101d46 */
[----:B------:R-:W-:Y:S04]  /*11f50*/  IADD3 R0, R133, R196, RZ ;  /* 0x000000c485007210 */ /* 0x000fe80007ffe0ff */
[C---:B------:R-:W-:Y:S01]  /*11f60*/  HMMA.16816.F32.BF16 R12, R140.reuse, R148, R12 ;  /* 0x000000948c0c723c */ /* 0x040fe2000004180c */
[----:B------:R4:W-:Y:S06]  /*11f70*/  @!P0 LDGSTS.E.BYPASS.LTC128B.128 [R171+0x4000], [R164.64], !P5 ;  /* 0x04000000a4ab8fae */ /* 0x0009ec000e901d46 */
[----:B------:R3:W-:Y:S01]  /*11f80*/  @!P0 LDGSTS.E.BYPASS.LTC128B.128 [R171+0x1000], [R172.64], !P3 ;  /* 0x01000000acab8fae */ /* 0x0007e2000d901d46 */
[C---:B------:R-:W-:Y:S05]  /*11f90*/  HMMA.16816.F32.BF16 R16, R140.reuse, R150, R16 ;  /* 0x000000968c10723c */ /* 0x040fea0000041810 */
[----:B------:R3:W-:Y:S03]  /*11fa0*/  @!P0 LDGSTS.E.BYPASS.LTC128B.128 [R171+0x3000], [R176.64], !P6 ;  /* 0x03000000b0ab8fae */ /* 0x0007e6000f101d46 */
[C---:B-1----:R-:W-:Y:S03]  /*11fb0*/  HMMA.16816.F32.BF16 R20, R140.reuse, R152, R20 ;  /* 0x000000988c14723c */ /* 0x042fe60000041814 */
[----:B------:R3:W-:Y:S01]  /*11fc0*/  @!P0 LDGSTS.E.BYPASS.LTC128B.128 [R171+0x5000], [R174.64], !P5 ;  /* 0x05000000aeab8fae */ /* 0x0007e2000e901d46 */
[C---:B------:R-:W-:Y:S02]  /*11fd0*/  ISETP.GE.AND P0, PT, R221.reuse, 0x1, PT ;  /* 0x00000001dd00780c */ /* 0x040fe40003f06270 */
[----:B------:R-:W-:Y:S02]  /*11fe0*/  IADD3 R221, R221, 0x1, RZ ;  /* 0x00000001dddd7810 */ /* 0x000fe40007ffe0ff */
[C---:B------:R-:W-:Y:S01]  /*11ff0*/  HMMA.16816.F32.BF16 R24, R140.reuse, R154, R24 ;  /* 0x0000009a8c18723c */ /* 0x040fe20000041818 */
[----:B------:R-:W-:Y:S03]  /*12000*/  LDSM.16.M88.4 R156, [R188] ;  /* 0x00000000bc9c783b */ /* 0x000fe60000000200 */
[----:B------:R-:W-:Y:S03]  /*12010*/  SEL R221, R221, RZ, !P0 ;  /* 0x000000ffdddd7207 */ /* 0x000fe60004000000 */
[----:B------:R-:W1:Y:S01]  /*12020*/  LDSM.16.M88.4 R160, [R0+0xc100] ;  /* 0x00c1000000a0783b */ /* 0x000e620000000200 */
[C---:B--2---:R-:W-:Y:S05]  /*12030*/  HMMA.16816.F32.BF16 R28, R140.reuse, R136, R28 ;  /* 0x000000888c1c723c */ /* 0x044fea000004181c */
[----:B------:R-:W2:Y:S03]  /*12040*/  LDSM.16.M88.4 R144, [R0+0xc900] ;  /* 0x00c900000090783b */ /* 0x000ea60000000200 */
[----:B------:R-:W-:Y:S03]  /*12050*/  HMMA.16816.F32.BF16 R32, R140, R138, R32 ;  /* 0x0000008a8c20723c */ /* 0x000fe60000041820 */
[----:B------:R-:W2:Y:S06]  /*12060*/  LDSM.16.M88.4 R148, [R0+0xd100] ;  /* 0x00d100000094783b */ /* 0x000eac0000000200 */
[----:B----4-:R-:W4:Y:S06]  /*12070*/  LDSM.16.M88.4 R164, [R0+0xd900] ;  /* 0x00d9000000a4783b */ /* 0x010f2c0000000200 */
[----:B------:R-:W-:Y:S06]  /*12080*/  LDSM.16.M88.4 R152, [R187] ;  /* 0x00000000bb98783b */ /* 0x000fec0000000200 */
[----:B---3--:R-:W3:Y:S06]  /*12090*/  LDSM.16.M88.4 R168, [R2+0xc100] ;  /* 0x00c1000002a8783b */ /* 0x008eec0000000200 */
[----:B------:R-:W3:Y:S01]  /*120a0*/  LDSM.16.M88.4 R136, [R2+0xc900] ;  /* 0x00c900000288783b */ /* 0x000ee20000000200 */
[C---:B-1----:R-:W-:Y:S05]  /*120b0*/  HMMA.16816.F32.BF16 R4, R156.reuse, R160, R4 ;  /* 0x000000a09c04723c */ /* 0x042fea0000041804 */
[----:B------:R-:W1:Y:S03]  /*120c0*/  LDSM.16.M88.4 R140, [R2+0xd100] ;  /* 0x00d10000028c783b */ /* 0x000e660000000200 */
[C---:B------:R-:W-:Y:S03]  /*120d0*/  HMMA.16816.F32.BF16 R8, R156.reuse, R162, R8 ;  /* 0x000000a29c08723c */ /* 0x040fe60000041808 */
[----:B------:R-:W-:Y:S06]  /*120e0*/  LDSM.16.M88.4 R160, [R196+0xe900] ;  /* 0x00e90000c4a0783b */ /* 0x000fec0000000200 */
[----:B------:R-:W-:Y:S01]  /*120f0*/  LDSM.16.M88.4 R172, [R196+0x11900] ;  /* 0x01190000c4ac783b */ /* 0x000fe20000000200 */
[C---:B--2---:R-:W-:Y:S05]  /*12100*/  HMMA.16816.F32.BF16 R12, R156.reuse, R144, R12 ;  /* 0x000000909c0c723c */ /* 0x044fea000004180c */
[----:B------:R-:W-:Y:S03]  /*12110*/  LDSM.16.M88.4 R176, [R190+0x8000] ;  /* 0x00800000beb0783b */ /* 0x000fe60000000200 */
[C---:B------:R-:W-:Y:S03]  /*12120*/  HMMA.16816.F32.BF16 R16, R156.reuse, R146, R16 ;  /* 0x000000929c10723c */ /* 0x040fe60000041810 */
[----:B------:R-:W2:Y:S05]  /*12130*/  LDSM.16.M88.4 R144, [R2+0xd900] ;  /* 0x00d900000290783b */ /* 0x000eaa0000000200 */
[C---:B------:R-:W-:Y:S01]  /*12140*/  HMMA.16816.F32.BF16 R20, R156.reuse, R148, R20 ;  /* 0x000000949c14723c */ /* 0x040fe20000041814 */
[----:B------:R-:W-:Y:S06]  /*12150*/  LDSM.16.M88.4 R180, [R134+0x10100] ;  /* 0x0101000086b4783b */ /* 0x000fec0000000200 */
[----:B------:R-:W0:Y:S01]  /*12160*/  LDGDEPBAR ;  /* 0x00000000000079af */ /* 0x000e220000000000 */
[C---:B------:R-:W-:Y:S05]  /*12170*/  HMMA.16816.F32.BF16 R24, R156.reuse, R150, R24 ;  /* 0x000000969c18723c */ /* 0x040fea0000041818 */
[----:B------:R-:W-:Y:S03]  /*12180*/  LDSM.16.M88.4 R148, [R194+0x4000] ;  /* 0x00400000c294783b */ /* 0x000fe60000000200 */
[C---:B----4-:R-:W-:Y:S08]  /*12190*/  HMMA.16816.F32.BF16 R28, R156.reuse, R164, R28 ;  /* 0x000000a49c1c723c */ /* 0x050ff0000004181c */
[----:B------:R-:W-:Y:S01]  /*121a0*/  HMMA.16816.F32.BF16 R32, R156, R166, R32 ;  /* 0x000000a69c20723c */ /* 0x000fe20000041820 */
[----:B------:R-:W4:Y:S06]  /*121b0*/  LDSM.16.M88.4 R156, [R196+0xe100] ;  /* 0x00e10000c49c783b */ /* 0x000f2c0000000200 */
[----:B------:R-:W2:Y:S01]  /*121c0*/  LDSM.16.M88.4 R164, [R196+0xf100] ;  /* 0x00f10000c4a4783b */ /* 0x000ea20000000200 */
[C---:B---3--:R-:W-:Y:S08]  /*121d0*/  HMMA.16816.F32.BF16 R4, R152.reuse, R168, R4 ;  /* 0x000000a89804723c */ /* 0x048ff00000041804 */
[C---:B------:R-:W-:Y:S01]  /*121e0*/  HMMA.16816.F32.BF16 R8, R152.reuse, R170, R8 ;  /* 0x000000aa9808723c */ /* 0x040fe20000041808 */
[----:B------:R-:W3:Y:S07]  /*121f0*/  LDSM.16.M88.4 R168, [R196+0xf900] ;  /* 0x00f90000c4a8783b */ /* 0x000eee0000000200 */
[C---:B------:R-:W-:Y:S08]  /*12200*/  HMMA.16816.F32.BF16 R12, R152.reuse, R136, R12 ;  /* 0x00000088980c723c */ /* 0x040ff0000004180c */
[C---:B------:R-:W-:Y:S01]  /*12210*/  HMMA.16816.F32.BF16 R16, R152.reuse, R138, R16 ;  /* 0x0000008a9810723c */ /* 0x040fe20000041810 */
[----:B------:R-:W-:Y:S07]  /*12220*/  LDSM.16.M88.4 R136, [R190+0x4000] ;  /* 0x00400000be88783b */ /* 0x000fee0000000200 */
[C---:B-1----:R-:W-:Y:S08]  /*12230*/  HMMA.16816.F32.BF16 R20, R152.reuse, R140, R20 ;  /* 0x0000008c9814723c */ /* 0x042ff00000041814 */
[C---:B------:R-:W-:Y:S01]  /*12240*/  HMMA.16816.F32.BF16 R24, R152.reuse, R142, R24 ;  /* 0x0000008e9818723c */ /* 0x040fe20000041818 */
[----:B------:R-:W1:Y:S07]  /*12250*/  LDSM.16.M88.4 R140, [R134+0xe100] ;  /* 0x00e10000868c783b */ /* 0x000e6e0000000200 */
[C---:B--2---:R-:W-:Y:S08]  /*12260*/  HMMA.16816.F32.BF16 R28, R152.reuse, R144, R28 ;  /* 0x00000090981c723c */ /* 0x044ff0000004181c */
[----:B------:R-:W-:Y:S01]  /*12270*/  HMMA.16816.F32.BF16 R32, R152, R146, R32 ;  /* 0x000000929820723c */ /* 0x000fe20000041820 */
[----:B------:R-:W2:Y:S06]  /*12280*/  LDSM.16.M88.4 R144, [R134+0xe900] ;  /* 0x00e900008690783b */ /* 0x000eac0000000200 */
[----:B------:R-:W1:Y:S01]  /*12290*/  LDSM.16.M88.4 R152, [R134+0xf100] ;  /* 0x00f100008698783b */ /* 0x000e620000000200 */
[C---:B----4-:R-:W-:Y:S08]  /*122a0*/  HMMA.16816.F32.BF16 R4, R148.reuse, R156, R4 ;  /* 0x0000009c9404723c */ /* 0x050ff00000041804 */
[C---:B------:R-:W-:Y:S01]  /*122b0*/  HMMA.16816.F32.BF16 R8, R148.reuse, R158, R8 ;  /* 0x0000009e9408723c */ /* 0x040fe20000041808 */
[----:B------:R-:W4:Y:S03]  /*122c0*/  LDSM.16.M88.4 R156, [R134+0xf900] ;  /* 0x00f90000869c783b */ /* 0x000f260000000200 */
[----:B-----5:R-:W-:Y:S04]  /*122d0*/  IMAD R227, R227, 0x80, R220 ;  /* 0x00000080e3e37824 */ /* 0x020fe800078e02dc */
[C---:B------:R-:W-:Y:S08]  /*122e0*/  HMMA.16816.F32.BF16 R12, R148.reuse, R160, R12 ;  /* 0x000000a0940c723c */ /* 0x040ff0000004180c */
[C---:B------:R-:W-:Y:S01]  /*122f0*/  HMMA.16816.F32.BF16 R16, R148.reuse, R162, R16 ;  /* 0x000000a29410723c */ /* 0x040fe20000041810 */
[----:B------:R-:W-:Y:S07]  /*12300*/  LDSM.16.M88.4 R160, [R188+0x4000] ;  /* 0x00400000bca0783b */ /* 0x000fee0000000200 */
[C---:B------:R-:W-:Y:S08]  /*12310*/  HMMA.16816.F32.BF16 R20, R148.reuse, R164, R20 ;  /* 0x000000a49414723c */ /* 0x040ff00000041814 */
[C---:B------:R-:W-:Y:S01]  /*12320*/  HMMA.16816.F32.BF16 R24, R148.reuse, R166, R24 ;  /* 0x000000a69418723c */ /* 0x040fe20000041818 */
[----:B------:R-:W5:Y:S07]  /*12330*/  LDSM.16.M88.4 R164, [R0+0xe100] ;  /* 0x00e1000000a4783b */ /* 0x000f6e0000000200 */
[C---:B---3--:R-:W-:Y:S08]  /*12340*/  HMMA.16816.F32.BF16 R28, R148.reuse, R168, R28 ;  /* 0x000000a8941c723c */ /* 0x048ff0000004181c */
[----:B------:R-:W-:Y:S01]  /*12350*/  HMMA.16816.F32.BF16 R32, R148, R170, R32 ;  /* 0x000000aa9420723c */ /* 0x000fe20000041820 */
[----:B------:R-:W3:Y:S06]  /*12360*/  LDSM.16.M88.4 R148, [R0+0xe900] ;  /* 0x00e900000094783b */ /* 0x000eec0000000200 */
[----:B------:R-:W-:Y:S01]  /*12370*/  LDSM.16.M88.4 R168, [R196+0x10100] ;  /* 0x01010000c4a8783b */ /* 0x000fe20000000200 */
[C---:B-1----:R-:W-:Y:S08]  /*12380*/  HMMA.16816.F32.BF16 R4, R136.reuse, R140, R4 ;  /* 0x0000008c8804723c */ /* 0x042ff00000041804 */
[C---:B------:R-:W-:Y:S01]  /*12390*/  HMMA.16816.F32.BF16 R8, R136.reuse, R142, R8 ;  /* 0x0000008e8808723c */ /* 0x040fe20000041808 */
[----:B------:R-:W1:Y:S07]  /*123a0*/  LDSM.16.M88.4 R140, [R0+0xf100] ;  /* 0x00f10000008c783b */ /* 0x000e6e0000000200 */
[C---:B--2---:R-:W-:Y:S08]  /*123b0*/  HMMA.16816.F32.BF16 R12, R136.reuse, R144, R12 ;  /* 0x00000090880c723c */ /* 0x044ff0000004180c */
[C---:B------:R-:W-:Y:S01]  /*123c0*/  HMMA.16816.F32.BF16 R16, R136.reuse, R146, R16 ;  /* 0x000000928810723c */ /* 0x040fe20000041810 */
[----:B------:R-:W-:Y:S07]  /*123d0*/  LDSM.16.M88.4 R144, [R187+0x4000] ;  /* 0x00400000bb90783b */ /* 0x000fee0000000200 */
[C---:B------:R-:W-:Y:S08]  /*123e0*/  HMMA.16816.F32.BF16 R20, R136.reuse, R152, R20 ;  /* 0x000000988814723c */ /* 0x040ff00000041814 */
[C---:B------:R-:W-:Y:S01]  /*123f0*/  HMMA.16816.F32.BF16 R24, R136.reuse, R154, R24 ;  /* 0x0000009a8818723c */ /* 0x040fe20000041818 */
[----:B------:R-:W-:Y:S07]  /*12400*/  LDSM.16.M88.4 R152, [R2+0xe100] ;  /* 0x00e100000298783b */ /* 0x000fee0000000200 */
[C---:B----4-:R-:W-:Y:S08]  /*12410*/  HMMA.16816.F32.BF16 R28, R136.reuse, R156, R28 ;  /* 0x0000009c881c723c */ /* 0x050ff0000004181c */
[----:B------:R-:W-:Y:S01]  /*12420*/  HMMA.16816.F32.BF16 R32, R136, R158, R32 ;  /* 0x0000009e8820723c */ /* 0x000fe20000041820 */
[----:B------:R-:W2:Y:S07]  /*12430*/  LDSM.16.M88.4 R136, [R0+0xf900] ;  /* 0x00f900000088783b */ /* 0x000eae0000000200 */
[C---:B-----5:R-:W-:Y:S08]  /*12440*/  HMMA.16816.F32.BF16 R4, R160.reuse, R164, R4 ;  /* 0x000000a4a004723c */ /* 0x060ff00000041804 */
[C---:B------:R-:W-:Y:S01]  /*12450*/  HMMA.16816.F32.BF16 R8, R160.reuse, R166, R8 ;  /* 0x000000a6a008723c */ /* 0x040fe20000041808 */
[----:B------:R-:W-:Y:S07]  /*12460*/  LDSM.16.M88.4 R164, [R194+0x8000] ;  /* 0x00800000c2a4783b */ /* 0x000fee0000000200 */
[C---:B---3--:R-:W-:Y:S07]  /*12470*/  HMMA.16816.F32.BF16 R12, R160.reuse, R148, R12 ;  /* 0x00000094a00c723c */ /* 0x048fee000004180c */
[----:B------:R-:W-:Y:S01]  /*12480*/  IADD3 R148, R133, R192, R135 ;  /* 0x000000c085947210 */ /* 0x000fe20007ffe087 */
[C---:B------:R-:W-:Y:S04]  /*12490*/  HMMA.16816.F32.BF16 R16, R160.reuse, R150, R16 ;  /* 0x00000096a010723c */ /* 0x040fe80000041810 */
[----:B------:R-:W-:Y:S04]  /*124a0*/  IADD3 R193, R189, R148, RZ ;  /* 0x00000094bdc17210 */ /* 0x000fe80007ffe0ff */
[C---:B-1----:R-:W-:Y:S01]  /*124b0*/  HMMA.16816.F32.BF16 R20, R160.reuse, R140, R20 ;  /* 0x0000008ca014723c */ /* 0x042fe20000041814 */
[----:B------:R-:W1:Y:S06]  /*124c0*/  LDSM.16.M88.4 R148, [R193+0xe900] ;  /* 0x00e90000c194783b */ /* 0x000e6c0000000200 */
[----:B------:R-:W3:Y:S01]  /*124d0*/  LDSM.16.M88.4 R156, [R193+0xf100] ;  /* 0x00f10000c19c783b */ /* 0x000ee20000000200 */
[C---:B------:R-:W-:Y:S05]  /*124e0*/  HMMA.16816.F32.BF16 R24, R160.reuse, R142, R24 ;  /* 0x0000008ea018723c */ /* 0x040fea0000041818 */
[----:B------:R-:W4:Y:S03]  /*124f0*/  LDSM.16.M88.4 R140, [R193+0xf900] ;  /* 0x00f90000c18c783b */ /* 0x000f260000000200 */
[C---:B--2---:R-:W-:Y:S08]  /*12500*/  HMMA.16816.F32.BF16 R28, R160.reuse, R136, R28 ;  /* 0x00000088a01c723c */ /* 0x044ff0000004181c */
[----:B------:R-:W-:Y:S01]  /*12510*/  HMMA.16816.F32.BF16 R32, R160, R138, R32 ;  /* 0x0000008aa020723c */ /* 0x000fe20000041820 */
[----:B------:R-:W2:Y:S06]  /*12520*/  LDSM.16.M88.4 R136, [R196+0x10900] ;  /* 0x01090000c488783b */ /* 0x000eac0000000200 */
[----:B------:R-:W5:Y:S01]  /*12530*/  LDSM.16.M88.4 R160, [R196+0x11100] ;  /* 0x01110000c4a0783b */ /* 0x000f620000000200 */
[C---:B------:R-:W-:Y:S08]  /*12540*/  HMMA.16816.F32.BF16 R4, R144.reuse, R152, R4 ;  /* 0x000000989004723c */ /* 0x040ff00000041804 */
[C---:B------:R-:W-:Y:S01]  /*12550*/  HMMA.16816.F32.BF16 R8, R144.reuse, R154, R8 ;  /* 0x0000009a9008723c */ /* 0x040fe20000041808 */
[----:B------:R-:W-:Y:S07]  /*12560*/  LDSM.16.M88.4 R152, [R188+0x8000] ;  /* 0x00800000bc98783b */ /* 0x000fee0000000200 */
[C---:B-1----:R-:W-:Y:S08]  /*12570*/  HMMA.16816.F32.BF16 R12, R144.reuse, R148, R12 ;  /* 0x00000094900c723c */ /* 0x042ff0000004180c */
[C---:B------:R-:W-:Y:S01]  /*12580*/  HMMA.16816.F32.BF16 R16, R144.reuse, R150, R16 ;  /* 0x000000969010723c */ /* 0x040fe20000041810 */
[----:B------:R-:W-:Y:S07]  /*12590*/  LDSM.16.M88.4 R148, [R134+0x11900] ;  /* 0x011900008694783b */ /* 0x000fee0000000200 */
[C---:B---3--:R-:W-:Y:S08]  /*125a0*/  HMMA.16816.F32.BF16 R20, R144.reuse, R156, R20 ;  /* 0x0000009c9014723c */ /* 0x048ff00000041814 */
[C---:B------:R-:W-:Y:S01]  /*125b0*/  HMMA.16816.F32.BF16 R24, R144.reuse, R158, R24 ;  /* 0x0000009e9018723c */ /* 0x040fe20000041818 */
[----:B------:R-:W-:Y:S07]  /*125c0*/  LDSM.16.M88.4 R156, [R0+0x10100] ;  /* 0x01010000009c783b */ /* 0x000fee0000000200 */
[C---:B----4-:R-:W-:Y:S08]  /*125d0*/  HMMA.16816.F32.BF16 R28, R144.reuse, R140, R28 ;  /* 0x0000008c901c723c */ /* 0x050ff0000004181c */
[----:B------:R-:W-:Y:S01]  /*125e0*/  HMMA.16816.F32.BF16 R32, R144, R142, R32 ;  /* 0x0000008e9020723c */ /* 0x000fe20000041820 */
[----:B------:R-:W1:Y:S06]  /*125f0*/  LDSM.16.M88.4 R140, [R134+0x10900] ;  /* 0x01090000868c783b */ /* 0x000e6c0000000200 */
[----:B------:R-:W3:Y:S01]  /*12600*/  LDSM.16.M88.4 R144, [R134+0x11100] ;  /* 0x011100008690783b */ /* 0x000ee20000000200 */
[C---:B------:R-:W-:Y:S08]  /*12610*/  HMMA.16816.F32.BF16 R4, R164.reuse, R168, R4 ;  /* 0x000000a8a404723c */ /* 0x040ff00000041804 */
[C---:B------:R-:W-:Y:S01]  /*12620*/  HMMA.16816.F32.BF16 R8, R164.reuse, R170, R8 ;  /* 0x000000aaa408723c */ /* 0x040fe20000041808 */
[----:B------:R-:W-:Y:S07]  /*12630*/  LDSM.16.M88.4 R168, [R187+0x8000] ;  /* 0x00800000bba8783b */ /* 0x000fee0000000200 */
[C---:B--2---:R-:W-:Y:S08]  /*12640*/  HMMA.16816.F32.BF16 R12, R164.reuse, R136, R12 ;  /* 0x00000088a40c723c */ /* 0x044ff0000004180c */
[C---:B------:R-:W-:Y:S01]  /*12650*/  HMMA.16816.F32.BF16 R16, R164.reuse, R138, R16 ;  /* 0x0000008aa410723c */ /* 0x040fe20000041810 */
[----:B------:R-:W2:Y:S07]  /*12660*/  LDSM.16.M88.4 R136, [R0+0x10900] ;  /* 0x010900000088783b */ /* 0x000eae0000000200 */
[C---:B-----5:R-:W-:Y:S08]  /*12670*/  HMMA.16816.F32.BF16 R20, R164.reuse, R160, R20 ;  /* 0x000000a0a414723c */ /* 0x060ff00000041814 */
        /* <DEDUP_REMOVED lines=9> */
[C---:B------:R-:W-:Y:S08]  /*12710*/  HMMA.16816.F32.BF16 R16, R176.reuse, R142, R16 ;  /* 0x0000008eb010723c */ /* 0x040ff00000041810 */
[C---:B---3--:R-:W-:Y:S08]  /*12720*/  HMMA.16816.F32.BF16 R20, R176.reuse, R144, R20 ;  /* 0x00000090b014723c */ /* 0x048ff00000041814 */
[C---:B------:R-:W-:Y:S08]  /*12730*/  HMMA.16816.F32.BF16 R24, R176.reuse, R146, R24 ;  /* 0x00000092b018723c */ /* 0x040ff00000041818 */
[C---:B------:R-:W-:Y:S08]  /*12740*/  HMMA.16816.F32.BF16 R28, R176.reuse, R148, R28 ;  /* 0x00000094b01c723c */ /* 0x040ff0000004181c */
[----:B------:R-:W-:Y:S08]  /*12750*/  HMMA.16816.F32.BF16 R32, R176, R150, R32 ;  /* 0x00000096b020723c */ /* 0x000ff00000041820 */
[C---:B------:R-:W-:Y:S08]  /*12760*/  HMMA.16816.F32.BF16 R4, R152.reuse, R156, R4 ;  /* 0x0000009c9804723c */ /* 0x040ff00000041804 */
[C---:B------:R-:W-:Y:S08]  /*12770*/  HMMA.16816.F32.BF16 R8, R152.reuse, R158, R8 ;  /* 0x0000009e9808723c */ /* 0x040ff00000041808 */
[C---:B--2---:R-:W-:Y:S08]  /*12780*/  HMMA.16816.F32.BF16 R12, R152.reuse, R136, R12 ;  /* 0x00000088980c723c */ /* 0x044ff0000004180c */
[C---:B------:R-:W-:Y:S01]  /*12790*/  HMMA.16816.F32.BF16 R16, R152.reuse, R138, R16 ;  /* 0x0000008a9810723c */ /* 0x040fe20000041810 */
[----:B------:R-:W1:Y:S07]  /*127a0*/  LDSM.16.M88.4 R136, [R193+0x10900] ;  /* 0x01090000c188783b */ /* 0x000e6e0000000200 */
[C---:B----4-:R-:W-:Y:S08]  /*127b0*/  HMMA.16816.F32.BF16 R20, R152.reuse, R160, R20 ;  /* 0x000000a09814723c */ /* 0x050ff00000041814 */
[C---:B------:R-:W-:Y:S08]  /*127c0*/  HMMA.16816.F32.BF16 R24, R152.reuse, R162, R24 ;  /* 0x000000a29818723c */ /* 0x040ff00000041818 */
[C---:B-----5:R-:W-:Y:S08]  /*127d0*/  HMMA.16816.F32.BF16 R28, R152.reuse, R164, R28 ;  /* 0x000000a4981c723c */ /* 0x060ff0000004181c */
        /* <DEDUP_REMOVED lines=25> */
[----:B------:R-:W2:Y:S01]  /*12970*/  MUFU.TANH R141, R141 ;  /* 0x0000008d008d7308 */ /* 0x000ea20000002400 */
[C---:B---3--:R-:W-:Y:S01]  /*12980*/  HMMA.16816.F32.BF16 R20, R168.reuse, R4, R20 ;  /* 0x00000004a814723c */ /* 0x048fe20000041814 */
[----:B-----5:R-:W3:Y:S08]  /*12990*/  LDSM.16.M88.4 R8, [R193+0x11900] ;  /* 0x01190000c108783b */ /* 0x020ef00000000200 */
[----:B------:R-:W2:Y:S01]  /*129a0*/  MUFU.TANH R0, R0 ;  /* 0x0000000000007308 */ /* 0x000ea20000002400 */
[C---:B------:R-:W-:Y:S02]  /*129b0*/  HMMA.16816.F32.BF16 R24, R168.reuse, R6, R24 ;  /* 0x00000006a818723c */ /* 0x040fe40000041818 */
[----:B-1----:R-:W-:Y:S01]  /*129c0*/  LOP3.LUT R14, RZ, c[0x0][0x324], RZ, 0x33, !PT ;  /* 0x0000c900ff0e7a12 */ /* 0x002fe200078e33ff */
[----:B------:R-:W-:Y:S02]  /*129d0*/  FMUL.FTZ R5, R18, c[0x0][0x320] ;  /* 0x0000c80012057a20 */ /* 0x000fe40000410000 */
[----:B------:R-:W-:Y:S04]  /*129e0*/  FMUL.FTZ R4, R19, c[0x0][0x320] ;  /* 0x0000c80013047a20 */ /* 0x000fe80000410000 */
[----:B------:R-:W1:Y:S05]  /*129f0*/  MUFU.TANH R2, R2 ;  /* 0x0000000200027308 */ /* 0x000e6a0000002400 */
        /* <DEDUP_REMOVED lines=9> */
[----:B------:R-:W-:Y:S01]  /*12a90*/  FMUL.FTZ R27, R27, c[0x0][0x320] ;  /* 0x0000c8001b1b7a20 */ /* 0x000fe20000410000 */
[C---:B---3--:R-:W-:Y:S08]  /*12aa0*/  HMMA.16816.F32.BF16 R28, R168.reuse, R8, R28 ;  /* 0x00000008a81c723c */ /* 0x048ff0000004181c */
[----:B------:R-:W3:Y:S01]  /*12ab0*/  MUFU.TANH R165, R165 ;  /* 0x000000a500a57308 */ /* 0x000ee20000002400 */
[----:B------:R-:W-:Y:S01]  /*12ac0*/  IADD3 R8, R209, R227, R218 ;  /* 0x000000e3d1087210 */ /* 0x000fe20007ffe0da */
[----:B------:R-:W-:Y:S04]  /*12ad0*/  HMMA.16816.F32.BF16 R32, R168, R10, R32 ;  /* 0x0000000aa820723c */ /* 0x000fe80000041820 */
[----:B------:R-:W-:Y:S03]  /*12ae0*/  @P2 IMAD.HI.U32 R7, R8, c[0x0][0x2c8], RZ ;  /* 0x0000b20008072a27 */ /* 0x000fe600078e00ff */
[----:B------:R-:W-:Y:S01]  /*12af0*/  SHF.L.U32 R10, R195, 0x6, RZ ;  /* 0x00000006c30a7819 */ /* 0x000fe200000006ff */
[----:B------:R-:W1:Y:S01]  /*12b00*/  MUFU.TANH R12, R12 ;  /* 0x0000000c000c7308 */ /* 0x000e620000002400 */
[----:B------:R-:W-:Y:S03]  /*12b10*/  @P2 SHF.R.U32.HI R8, RZ, c[0x0][0x2cc], R7 ;  /* 0x0000b300ff082a19 */ /* 0x000fe60000011607 */
[----:B------:R-:W-:Y:S02]  /*12b20*/  IADD3 R7, -R219, 0x1, -R10 ;  /* 0x00000001db077810 */ /* 0x000fe40007ffe90a */
[----:B------:R-:W5:Y:S01]  /*12b30*/  SHFL.IDX PT, R9, R8, RZ, 0x1c1f ;  /* 0x001c1fff08097589 */ /* 0x000f6200000e0000 */
[----:B------:R-:W-:Y:S01]  /*12b40*/  FMUL.FTZ R163, R28, c[0x0][0x320] ;  /* 0x0000c8001ca37a20 */ /* 0x000fe20000410000 */
[----:B------:R-:W-:Y:S02]  /*12b50*/  IADD3 R7, -R206, R7, R199 ;  /* 0x00000007ce077210 */ /* 0x000fe40007ffe1c7 */
[----:B------:R-:W1:Y:S01]  /*12b60*/  MUFU.TANH R143, R143 ;  /* 0x0000008f008f7308 */ /* 0x000e620000002400 */
[----:B------:R-:W-:Y:S02]  /*12b70*/  FMUL.FTZ R29, R29, c[0x0][0x320] ;  /* 0x0000c8001d1d7a20 */ /* 0x000fe40000410000 */
[----:B------:R-:W-:Y:S01]  /*12b80*/  FMUL.FTZ R30, R30, c[0x0][0x320] ;  /* 0x0000c8001e1e7a20 */ /* 0x000fe20000410000 */
[----:B------:R-:W-:Y:S01]  /*12b90*/  IADD3 R15, R7, c[0x0][0x328], RZ ;  /* 0x0000ca00070f7a10 */ /* 0x000fe20007ffe0ff */
[----:B------:R-:W-:Y:S02]  /*12ba0*/  FMUL.FTZ R31, R31, c[0x0][0x320] ;  /* 0x0000c8001f1f7a20 */ /* 0x000fe40000410000 */
[----:B------:R-:W-:Y:S02]  /*12bb0*/  FMUL.FTZ R149, R32, c[0x0][0x320] ;  /* 0x0000c80020957a20 */ /* 0x000fe40000410000 */
[----:B------:R-:W-:Y:S01]  /*12bc0*/  FMUL.FTZ R33, R33, c[0x0][0x320] ;  /* 0x0000c80021217a20 */ /* 0x000fe20000410000 */
[----:B------:R-:W1:Y:S01]  /*12bd0*/  MUFU.TANH R13, R13 ;  /* 0x0000000d000d7308 */ /* 0x000e620000002400 */
[----:B------:R-:W-:Y:S02]  /*12be0*/  FMUL.FTZ R34, R34, c[0x0][0x320] ;  /* 0x0000c80022227a20 */ /* 0x000fe40000410000 */
[----:B------:R-:W-:Y:S02]  /*12bf0*/  FMUL.FTZ R35, R35, c[0x0][0x320] ;  /* 0x0000c80023237a20 */ /* 0x000fe40000410000 */
[----:B------:R-:W-:Y:S05]  /*12c00*/  IMAD.IADD R14, R14, 0x1, R7 ;  /* 0x000000010e0e7824 */ /* 0x000fea00078e0207 */
[----:B------:R-:W1:Y:S01]  /*12c10*/  MUFU.TANH R5, R5 ;  /* 0x0000000500057308 */ /* 0x000e620000002400 */
[----:B-----5:R-:W-:Y:S01]  /*12c20*/  IADD3 R17, R15, R9, RZ ;  /* 0x000000090f117210 */ /* 0x020fe20007ffe0ff */
[----:B------:R-:W-:Y:S08]  /*12c30*/  IMAD.IADD R16, R14, 0x1, R9 ;  /* 0x000000010e107824 */ /* 0x000ff000078e0209 */
[----:B------:R-:W1:Y:S10]  /*12c40*/  MUFU.TANH R4, R4 ;  /* 0x0000000400047308 */ /* 0x000e740000002400 */
[----:B------:R-:W1:Y:S10]  /*12c50*/  MUFU.TANH R173, R173 ;  /* 0x000000ad00ad7308 */ /* 0x000e740000002400 */
[----:B------:R1:W1:Y:S10]  /*12c60*/  MUFU.TANH R177, R21 ;  /* 0x0000001500b17308 */ /* 0x0002740000002400 */
[----:B------:R1:W1:Y:S10]  /*12c70*/  MUFU.TANH R180, R22 ;  /* 0x0000001600b47308 */ /* 0x0002740000002400 */
[----:B------:R1:W1:Y:S10]  /*12c80*/  MUFU.TANH R178, R23 ;  /* 0x0000001700b27308 */ /* 0x0002740000002400 */
[----:B------:R-:W1:Y:S10]  /*12c90*/  MUFU.TANH R175, R175 ;  /* 0x000000af00af7308 */ /* 0x000e740000002400 */
[----:B------:R-:W1:Y:S10]  /*12ca0*/  MUFU.TANH R6, R6 ;  /* 0x0000000600067308 */ /* 0x000e740000002400 */
        /* <DEDUP_REMOVED lines=22> */
.L_x_1022:
[----:B------:R-:W-:Y:S04]  /*12e10*/  MOV R7, c[0x0][0x32c] ;  /* 0x0000cb0000077a02 */ /* 0x000fe80000000f00 */
[----:B------:R-:W-:-:S13]  /*12e20*/  ISETP.NE.AND P0, PT, R7, 0x1, PT ;  /* 0x000000010700780c */ /* 0x000fda0003f05270 */
[----:B------:R-:W-:Y:S05]  /*12e30*/  @P0 IMAD.HI.U32 R7, R9, c[0x0][0x330], RZ ;  /* 0x0000cc0009070a27 */ /* 0x000fea00078e00ff */
[----:B------:R-:W-:Y:S02]  /*12e40*/  @P0 SHF.R.U32.HI R9, RZ, c[0x0][0x334], R7 ;  /* 0x0000cd00ff090a19 */ /* 0x000fe40000011607 */
.L_x_1023:
[----:B------:R-:W-:Y:S05]  /*12e50*/  BSYNC B0 ;  /* 0x0000000000007941 */ /* 0x000fea0003800000 */
.L_x_1021:
[----:B------:R-:W-:Y:S04]  /*12e60*/  IMAD R18, R9, c[0x0][0x32c], -R10 ;  /* 0x0000cb0009127a24 */ /* 0x000fe800078e0a0a */
[----:B------:R-:W-:Y:S05]  /*12e70*/  IMAD.IADD R7, R18, 0x1, -R219 ;  /* 0x0000000112077824 */ /* 0x000fea00078e0adb */
[----:B------:R-:W-:Y:S02]  /*12e80*/  IADD3 R18, R7, c[0x0][0x32c], RZ ;  /* 0x0000cb0007127a10 */ /* 0x000fe40007ffe0ff */
[----:B------:R-:W-:Y:S02]  /*12e90*/  IMNMX R16, R16, R7, !PT ;  /* 0x0000000710107217 */ /* 0x000fe40007800200 */
[----:B------:R-:W-:Y:S02]  /*12ea0*/  IMNMX R17, R17, R18, PT ;  /* 0x0000001211117217 */ /* 0x000fe40003800200 */
.L_x_1020:
[----:B--234-:R-:W-:Y:S01]  /*12eb0*/  ISETP.GT.AND P2, PT, R195, -0x1, PT ;  /* 0xffffffffc300780c */ /* 0x01cfe20003f44270 */
[----:B------:R-:W2:Y:S03]  /*12ec0*/  SHFL.IDX PT, R8, R8, 0x1, 0x1c1f ;  /* 0x003c1f0008087f89 */ /* 0x000ea600000e0000 */
[----:B------:R-:W-:Y:S04]  /*12ed0*/  ISETP.GT.AND P0, PT, R16, RZ, P2 ;  /* 0x000000ff1000720c */ /* 0x000fe80001704270 */
[C---:B------:R-:W-:Y:S04]  /*12ee0*/  ISETP.LT.OR P0, PT, R17.reuse, 0x1, P0 ;  /* 0x000000011100780c */ /* 0x040fe80000701670 */
[----:B------:R-:W-:Y:S02]  /*12ef0*/  FSEL R11, R140, -INF , !P0 ;  /* 0xff8000008c0b7808 */ /* 0x000fe40004000000 */
[C---:B------:R-:W-:Y:S04]  /*12f00*/  ISETP.GT.AND P0, PT, R16.reuse, 0x1, P2 ;  /* 0x000000011000780c */ /* 0x040fe80001704270 */
        /* <DEDUP_REMOVED lines=58> */
.L_x_1026:
[----:B------:R-:W-:Y:S04]  /*132b0*/  MOV R6, c[0x0][0x32c] ;  /* 0x0000cb0000067a02 */ /* 0x000fe80000000f00 */
[----:B------:R-:W-:-:S13]  /*132c0*/  ISETP.NE.AND P0, PT, R6, 0x1, PT ;  /* 0x000000010600780c */ /* 0x000fda0003f05270 */
[----:B------:R-:W-:Y:S05]  /*132d0*/  @P0 IMAD.HI.U32 R6, R13, c[0x0][0x330], RZ ;  /* 0x0000cc000d060a27 */ /* 0x000fea00078e00ff */
[----:B------:R-:W-:Y:S02]  /*132e0*/  @P0 SHF.R.U32.HI R13, RZ, c[0x0][0x334], R6 ;  /* 0x0000cd00ff0d0a19 */ /* 0x000fe40000011606 */
.L_x_1027:
[----:B------:R-:W-:Y:S05]  /*132f0*/  BSYNC B0 ;  /* 0x0000000000007941 */ /* 0x000fea0003800000 */
.L_x_1025:
[----:B------:R-:W-:Y:S04]  /*13300*/  IMAD R10, R13, c[0x0][0x32c], -R10 ;  /* 0x0000cb000d0a7a24 */ /* 0x000fe800078e0a0a */
[----:B------:R-:W-:Y:S05]  /*13310*/  IMAD.IADD R13, R10, 0x1, -R219 ;  /* 0x000000010a0d7824 */ /* 0x000fea00078e0adb */
[----:B------:R-:W-:Y:S02]  /*13320*/  IADD3 R6, R13, c[0x0][0x32c], RZ ;  /* 0x0000cb000d067a10 */ /* 0x000fe40007ffe0ff */
[----:B------:R-:W-:Y:S02]  /*13330*/  IMNMX R14, R14, R13, !PT ;  /* 0x0000000d0e0e7217 */ /* 0x000fe40007800200 */
[----:B------:R-:W-:Y:S02]  /*13340*/  IMNMX R15, R15, R6, PT ;  /* 0x000000060f0f7217 */ /* 0x000fe40003800200 */
.L_x_1024:
[C---:B------:R-:W-:Y:S01]  /*13350*/  ISETP.GT.AND P0, PT, R14.reuse, RZ, P2 ;  /* 0x000000ff0e00720c */ /* 0x040fe20001704270 */
[----:B------:R-:W-:Y:S04]  /*13360*/  DEPBAR.LE SB0, 0x2 ;  /* 0x000080800000791a */ /* 0x000fe80000000000 */
[----:B------:R-:W-:Y:S01]  /*13370*/  BAR.SYNC.DEFER_BLOCKING 0x0 ;  /* 0x0000000000007b1d */ /* 0x000fe20000010000 */
[----:B------:R-:W-:Y:S02]  /*13380*/  ISETP.LT.OR P0, PT, R15, 0x1, P0 ;  /* 0x000000010f00780c */ /* 0x000fe40000701670 */
[----:B------:R-:W-:Y:S02]  /*13390*/  ISETP.GT.AND P1, PT, R14, 0x38, P2 ;  /* 0x000000380e00780c */ /* 0x000fe40001724270 */
        /* <DEDUP_REMOVED lines=53> */
[----:B------:R-:W-:Y:S02]  /*136f0*/  FMNMX.FTZ R13, R140, R13, !PT ;  /* 0x0000000d8c0d7209 */ /* 0x000fe40007810000 */
[----:B------:R-:W-:Y:S02]  /*13700*/  ISETP.LT.OR P0, PT, R15, 0x2a, P0 ;  /* 0x0000002a0f00780c */ /* 0x000fe40000701670 */
[----:B------:R-:W-:Y:S02]  /*13710*/  FMNMX.FTZ R2, R149, R2, !PT ;  /* 0x0000000295027209 */ /* 0x000fe40007810000 */
[----:B------:R-:W-:Y:S02]  /*13720*/  FSEL R174, R174, -INF , !P0 ;  /* 0xff800000aeae7808 */ /* 0x000fe40004000000 */
[----:B------:R-:W-:Y:S02]  /*13730*/  ISETP.GT.AND P0, PT, R14, 0x30, P2 ;  /* 0x000000300e00780c */ /* 0x000fe40001704270 */
[----:B------:R-:W-:Y:S02]  /*13740*/  FMNMX.FTZ R13, R180, R13, !PT ;  /* 0x0000000db40d7209 */ /* 0x000fe40007810000 */
[----:B------:R-:W-:Y:S02]  /*13750*/  FMNMX.FTZ R0, R147, R2, !PT ;  /* 0x0000000293007209 */ /* 0x000fe40007810000 */
[C---:B------:R-:W-:Y:S02]  /*13760*/  ISETP.LT.OR P0, PT, R15.reuse, 0x31, P0 ;  /* 0x000000310f00780c */ /* 0x040fe40000701670 */
[----:B------:R-:W-:Y:S01]  /*13770*/  FMNMX.FTZ R13, R178, R13, !PT ;  /* 0x0000000db20d7209 */ /* 0x000fe20007810000 */
[----:B------:R-:W1:Y:S01]  /*13780*/  SHFL.BFLY PT, R5, R0, 0x2, 0x1f ;  /* 0x0c401f0000057f89 */ /* 0x000e6200000e0000 */
        /* <DEDUP_REMOVED lines=8> */
[C---:B------:R-:W-:Y:S02]  /*13810*/  ISETP.LT.OR P1, PT, R15.reuse, 0x39, P1 ;  /* 0x000000390f00780c */ /* 0x040fe40000f21670 */
[----:B------:R-:W-:Y:S02]  /*13820*/  FMNMX.FTZ R13, R148, R13, !PT ;  /* 0x0000000d940d7209 */ /* 0x000fe40007810000 */
[----:B------:R-:W-:Y:S02]  /*13830*/  FSEL R146, R146, -INF , !P1 ;  /* 0xff80000092927808 */ /* 0x000fe40004800000 */
[----:B------:R-:W-:Y:S02]  /*13840*/  ISETP.LT.OR P0, PT, R15, 0x3a, P0 ;  /* 0x0000003a0f00780c */ /* 0x000fe40000701670 */
[----:B------:R-:W-:Y:S02]  /*13850*/  FMNMX.FTZ R17, R146, R13, !PT ;  /* 0x0000000d92117209 */ /* 0x000fe40007810000 */
[----:B------:R-:W-:Y:S02]  /*13860*/  FSEL R144, R144, -INF , !P0 ;  /* 0xff80000090907808 */ /* 0x000fe40004000000 */
[----:B-1----:R-:W-:Y:S02]  /*13870*/  FMNMX.FTZ R5, R0, R5, !PT ;  /* 0x0000000500057209 */ /* 0x002fe40007810000 */
[----:B------:R-:W-:Y:S02]  /*13880*/  FMNMX.FTZ R15, R144, R17, !PT ;  /* 0x00000011900f7209 */ /* 0x000fe40007810000 */
[----:B------:R-:W-:Y:S01]  /*13890*/  IADD3 R154, R186, R135, RZ ;  /* 0x00000087ba9a7210 */ /* 0x000fe20007ffe0ff */
[----:B------:R-:W1:Y:S01]  /*138a0*/  SHFL.BFLY PT, R2, R5, 0x1, 0x1f ;  /* 0x0c201f0005027f89 */ /* 0x000e6200000e0000 */
[----:B------:R-:W-:Y:S02]  /*138b0*/  IADD3 R193, R195, -0x2, RZ ;  /* 0xfffffffec3c17810 */ /* 0x000fe40007ffe0ff */
[----:B------:R-:W-:Y:S05]  /*138c0*/  IADD3 R152, R191, R154, RZ ;  /* 0x0000009abf987210 */ /* 0x000fea0007ffe0ff */
[----:B------:R-:W2:Y:S08]  /*138d0*/  SHFL.BFLY PT, R0, R15, 0x2, 0x1f ;  /* 0x0c401f000f007f89 */ /* 0x000eb000000e0000 */
[----:B------:R-:W-:Y:S01]  /*138e0*/  LDSM.16.MT88.4 R20, [R152+0x100] ;  /* 0x000100009814783b */ /* 0x000fe20000004200 */
        /* <DEDUP_REMOVED lines=21> */
[--C-:B------:R-:W-:Y:S01]  /*13a40*/  FFMA.FTZ R173, R173, c[0x0][0x2d0], -R164.reuse ;  /* 0x0000b400adad7a23 */ /* 0x100fe200000108a4 */
[----:B------:R-:W1:Y:S01]  /*13a50*/  LDSM.16.MT88.4 R12, [R154+0x100] ;  /* 0x000100009a0c783b */ /* 0x000e620000004200 */
[--C-:B------:R-:W-:Y:S01]  /*13a60*/  FFMA.FTZ R182, R177, c[0x0][0x2d0], -R164.reuse ;  /* 0x0000b400b1b67a23 */ /* 0x100fe200000108a4 */
[C---:B------:R-:W-:Y:S01]  /*13a70*/  FSETP.NEU.FTZ.AND P0, PT, R0.reuse, -INF , PT ;  /* 0xff8000000000780b */ /* 0x040fe20003f1d000 */
[C---:B------:R-:W-:Y:S03]  /*13a80*/  FMUL.FTZ R145, R0.reuse, c[0x0][0x2d0] ;  /* 0x0000b40000917a20 */ /* 0x040fe60000410000 */
[----:B------:R-:W-:Y:S01]  /*13a90*/  MUFU.EX2 R153, R153 ;  /* 0x0000009900997308 */ /* 0x000fe20000000800 */
[----:B------:R-:W-:Y:S01]  /*13aa0*/  FSEL R4, R0, RZ, P0 ;  /* 0x000000ff00047208 */ /* 0x000fe20000000000 */
[--C-:B------:R-:W-:Y:S01]  /*13ab0*/  FFMA.FTZ R175, R175, c[0x0][0x2d0], -R164.reuse ;  /* 0x0000b400afaf7a23 */ /* 0x100fe200000108a4 */
[----:B------:R-:W-:Y:S01]  /*13ac0*/  FSEL R145, R145, RZ, P0 ;  /* 0x000000ff91917208 */ /* 0x000fe20000000000 */
[--C-:B------:R-:W-:Y:S01]  /*13ad0*/  FFMA.FTZ R196, R171, c[0x0][0x2d0], -R164.reuse ;  /* 0x0000b400abc47a23 */ /* 0x100fe200000108a4 */
[----:B------:R-:W-:Y:S01]  /*13ae0*/  ISETP.GE.AND P0, PT, R193, R198, PT ;  /* 0x000000c6c100720c */ /* 0x000fe20003f06270 */
[----:B------:R-:W-:Y:S02]  /*13af0*/  FADD.FTZ R4, -R4, R3 ;  /* 0x0000000304047221 */ /* 0x000fe40000010100 */
[--C-:B------:R-:W-:Y:S02]  /*13b00*/  FFMA.FTZ R162, R8, c[0x0][0x2d0], -R145.reuse ;  /* 0x0000b40008a27a23 */ /* 0x100fe40000010891 */
[--C-:B------:R-:W-:Y:S01]  /*13b10*/  FFMA.FTZ R159, R6, c[0x0][0x2d0], -R145.reuse ;  /* 0x0000b400069f7a23 */ /* 0x100fe20000010891 */
[----:B------:R-:W3:Y:S01]  /*13b20*/  MUFU.EX2 R156, R156 ;  /* 0x0000009c009c7308 */ /* 0x000ee20000000800 */
[--C-:B------:R-:W-:Y:S01]  /*13b30*/  FFMA.FTZ R155, R134, c[0x0][0x2d0], -R145.reuse ;  /* 0x0000b400869b7a23 */ /* 0x100fe20000010891 */
[----:B------:R-:W-:Y:S01]  /*13b40*/  IADD3 R134, R135, R184, RZ ;  /* 0x000000b887867210 */ /* 0x000fe20007ffe0ff */
[--C-:B------:R-:W-:Y:S01]  /*13b50*/  FFMA.FTZ R160, R136, c[0x0][0x2d0], -R145.reuse ;  /* 0x0000b40088a07a23 */ /* 0x100fe20000010891 */
[----:B--2---:R-:W-:Y:S01]  /*13b60*/  F2FP.BF16.PACK_AB R136, R157, R158 ;  /* 0x0000009e9d88723e */ /* 0x004fe200000010ff */
[----:B------:R-:W-:Y:S01]  /*13b70*/  FMUL.FTZ R3, R4, c[0x0][0x2d0] ;  /* 0x0000b40004037a20 */ /* 0x000fe20000410000 */
[----:B------:R-:W-:Y:S01]  /*13b80*/  IADD3 R135, R191, R134, RZ ;  /* 0x00000086bf877210 */ /* 0x000fe20007ffe0ff */
[----:B------:R-:W2:Y:S01]  /*13b90*/  LDSM.16.MT88.4 R28, [R134+0x100] ;  /* 0x00010000861c783b */ /* 0x000ea20000004200 */
[--C-:B------:R-:W-:Y:S02]  /*13ba0*/  FFMA.FTZ R169, R142, c[0x0][0x2d0], -R145.reuse ;  /* 0x0000b4008ea97a23 */ /* 0x100fe40000010891 */
[----:B------:R-:W4:Y:S01]  /*13bb0*/  MUFU.EX2 R132, R132 ;  /* 0x0000008400847308 */ /* 0x000f220000000800 */
[--C-:B------:R-:W-:Y:S02]  /*13bc0*/  FFMA.FTZ R181, R148, c[0x0][0x2d0], -R145.reuse ;  /* 0x0000b40094b57a23 */ /* 0x100fe40000010891 */
[--C-:B------:R-:W-:Y:S02]  /*13bd0*/  FFMA.FTZ R183, R146, c[0x0][0x2d0], -R145.reuse ;  /* 0x0000b40092b77a23 */ /* 0x100fe40000010891 */
[--C-:B------:R-:W-:Y:S02]  /*13be0*/  FFMA.FTZ R167, R172, c[0x0][0x2d0], -R145.reuse ;  /* 0x0000b400aca77a23 */ /* 0x100fe40000010891 */
[--C-:B------:R-:W-:Y:S02]  /*13bf0*/  FFMA.FTZ R172, R140, c[0x0][0x2d0], -R145.reuse ;  /* 0x0000b4008cac7a23 */ /* 0x100fe40000010891 */
[----:B------:R-:W-:Y:S01]  /*13c00*/  LDSM.16.MT88.4 R140, [R134+0x2900] ;  /* 0x00290000868c783b */ /* 0x000fe20000004200 */
[----:B------:R-:W5:Y:S01]  /*13c10*/  MUFU.EX2 R3, R3 ;  /* 0x0000000300037308 */ /* 0x000f620000000800 */
[--C-:B------:R-:W-:Y:S02]  /*13c20*/  FFMA.FTZ R170, R170, c[0x0][0x2d0], -R145.reuse ;  /* 0x0000b400aaaa7a23 */ /* 0x100fe40000010891 */
[--C-:B------:R-:W-:Y:S01]  /*13c30*/  FFMA.FTZ R171, R180, c[0x0][0x2d0], -R145.reuse ;  /* 0x0000b400b4ab7a23 */ /* 0x100fe20000010891 */
[----:B---3--:R-:W-:Y:S01]  /*13c40*/  F2FP.BF16.PACK_AB R138, R156, R153 ;  /* 0x000000999c8a723e */ /* 0x008fe200000010ff */
[--C-:B------:R-:W-:Y:S02]  /*13c50*/  FFMA.FTZ R180, R150, c[0x0][0x2d0], -R145.reuse ;  /* 0x0000b40096b47a23 */ /* 0x100fe40000010891 */
[--C-:B------:R-:W-:Y:S02]  /*13c60*/  FFMA.FTZ R178, R178, c[0x0][0x2d0], -R145.reuse ;  /* 0x0000b400b2b27a23 */ /* 0x100fe40000010891 */
[--C-:B------:R-:W-:Y:S01]  /*13c70*/  FFMA.FTZ R176, R176, c[0x0][0x2d0], -R145.reuse ;  /* 0x0000b400b0b07a23 */ /* 0x100fe20000010891 */
[----:B------:R-:W-:Y:S01]  /*13c80*/  MUFU.EX2 R162, R162 ;  /* 0x000000a200a27308 */ /* 0x000fe20000000800 */
[--C-:B------:R-:W-:Y:S02]  /*13c90*/  FFMA.FTZ R177, R174, c[0x0][0x2d0], -R145.reuse ;  /* 0x0000b400aeb17a23 */ /* 0x100fe40000010891 */
[--C-:B------:R-:W-:Y:S02]  /*13ca0*/  FFMA.FTZ R174, R151, c[0x0][0x2d0], -R164.reuse ;  /* 0x0000b40097ae7a23 */ /* 0x100fe400000108a4 */
[C---:B----4-:R-:W-:Y:S01]  /*13cb0*/  FMUL.FTZ R4, R132.reuse, R128 ;  /* 0x0000008084047220 */ /* 0x050fe20000410000 */
[----:B------:R-:W-:Y:S01]  /*13cc0*/  LDSM.16.MT88.4 R148, [R154+0x3900] ;  /* 0x003900009a94783b */ /* 0x000fe20000004200 */
[C---:B------:R-:W-:Y:S02]  /*13cd0*/  FMUL.FTZ R5, R132.reuse, R129 ;  /* 0x0000008184057220 */ /* 0x040fe40000410000 */
[C---:B------:R-:W-:Y:S01]  /*13ce0*/  FMUL.FTZ R8, R132.reuse, R124 ;  /* 0x0000007c84087220 */ /* 0x040fe20000410000 */
[----:B------:R-:W3:Y:S01]  /*13cf0*/  MUFU.EX2 R159, R159 ;  /* 0x0000009f009f7308 */ /* 0x000ee20000000800 */
[C---:B------:R-:W-:Y:S02]  /*13d00*/  FMUL.FTZ R9, R132.reuse, R125 ;  /* 0x0000007d84097220 */ /* 0x040fe40000410000 */
[C---:B------:R-:W-:Y:S02]  /*13d10*/  FMUL.FTZ R16, R132.reuse, R116 ;  /* 0x0000007484107220 */ /* 0x040fe40000410000 */
        /* <DEDUP_REMOVED lines=13> */
[----:B------:R-:W-:Y:S01]  /*13df0*/  FMUL.FTZ R26, R3, R110 ;  /* 0x0000006e031a7220 */ /* 0x000fe20000410000 */
[----:B---3--:R-:W-:Y:S01]  /*13e00*/  F2FP.BF16.PACK_AB R137, R159, R162 ;  /* 0x000000a29f89723e */ /* 0x008fe200000010ff */
[C---:B------:R-:W-:Y:S02]  /*13e10*/  FMUL.FTZ R27, R3.reuse, R111 ;  /* 0x0000006f031b7220 */ /* 0x040fe40000410000 */
[C---:B------:R-:W-:Y:S02]  /*13e20*/  FMUL.FTZ R32, R132.reuse, R100 ;  /* 0x0000006484207220 */ /* 0x040fe40000410000 */
[----:B------:R-:W-:Y:S01]  /*13e30*/  FMUL.FTZ R33, R132, R101 ;  /* 0x0000006584217220 */ /* 0x000fe20000410000 */
[----:B------:R-:W-:Y:S01]  /*13e40*/  LDSM.16.MT88.4 R108, [R135+0x2100] ;  /* 0x00210000876c783b */ /* 0x000fe20000004200 */
[C---:B------:R-:W-:Y:S01]  /*13e50*/  FMUL.FTZ R34, R3.reuse, R102 ;  /* 0x0000006603227220 */ /* 0x040fe20000410000 */
[----:B------:R-:W-:Y:S01]  /*13e60*/  MUFU.EX2 R161, R161 ;  /* 0x000000a100a17308 */ /* 0x000fe20000000800 */
[C---:B------:R-:W-:Y:S02]  /*13e70*/  FMUL.FTZ R35, R3.reuse, R103 ;  /* 0x0000006703237220 */ /* 0x040fe40000410000 */
[----:B------:R-:W-:Y:S02]  /*13e80*/  FFMA.FTZ R145, R144, c[0x0][0x2d0], -R145 ;  /* 0x0000b40090917a23 */ /* 0x000fe40000010891 */
[C---:B------:R-:W-:Y:S01]  /*13e90*/  FMUL.FTZ R38, R3.reuse, R38 ;  /* 0x0000002603267220 */ /* 0x040fe20000410000 */
[----:B------:R-:W-:Y:S01]  /*13ea0*/  LDSM.16.MT88.4 R100, [R134+0x2100] ;  /* 0x002100008664783b */ /* 0x000fe20000004200 */
[C---:B------:R-:W-:Y:S02]  /*13eb0*/  FMUL.FTZ R36, R132.reuse, R36 ;  /* 0x0000002484247220 */ /* 0x040fe40000410000 */
[C---:B------:R-:W-:Y:S01]  /*13ec0*/  FMUL.FTZ R39, R3.reuse, R39 ;  /* 0x0000002703277220 */ /* 0x040fe20000410000 */
[----:B------:R-:W-:Y:S01]  /*13ed0*/  MUFU.EX2 R226, R145 ;  /* 0x0000009100e27308 */ /* 0x000fe20000000800 */
[----:B------:R-:W-:Y:S01]  /*13ee0*/  FMUL.FTZ R37, R132, R37 ;  /* 0x0000002584257220 */ /* 0x000fe20000410000 */
[----:B----4-:R-:W-:Y:S01]  /*13ef0*/  F2FP.BF16.PACK_AB R139, R160, R155 ;  /* 0x0000009ba08b723e */ /* 0x010fe200000010ff */
[C---:B------:R-:W-:Y:S01]  /*13f00*/  FMUL.FTZ R42, R3.reuse, R42 ;  /* 0x0000002a032a7220 */ /* 0x040fe20000410000 */
[----:B------:R-:W-:Y:S01]  /*13f10*/  LDSM.16.MT88.4 R124, [R154+0x2900] ;  /* 0x002900009a7c783b */ /* 0x000fe20000004200 */
[C---:B------:R-:W-:Y:S02]  /*13f20*/  FMUL.FTZ R40, R132.reuse, R40 ;  /* 0x0000002884287220 */ /* 0x040fe40000410000 */
[C---:B------:R-:W-:Y:S02]  /*13f30*/  FMUL.FTZ R43, R3.reuse, R43 ;  /* 0x0000002b032b7220 */ /* 0x040fe40000410000 */
[C---:B-1----:R-:W-:Y:S01]  /*13f40*/  HMMA.16816.F32.BF16 R4, R136.reuse, R12, R4 ;  /* 0x0000000c8804723c */ /* 0x042fe20000041804 */
        /* <DEDUP_REMOVED lines=10> */
[----:B------:R-:W3:Y:S01]  /*13ff0*/  LDSM.16.MT88.4 R120, [R135+0x100] ;  /* 0x000100008778783b */ /* 0x000ee20000004200 */
[C---:B------:R-:W-:Y:S02]  /*14000*/  FMUL.FTZ R47, R3.reuse, R47 ;  /* 0x0000002f032f7220 */ /* 0x040fe40000410000 */
[C---:B------:R-:W-:Y:S02]  /*14010*/  FMUL.FTZ R44, R132.reuse, R44 ;  /* 0x0000002c842c7220 */ /* 0x040fe40000410000 */
[C---:B------:R-:W-:Y:S03]  /*14020*/  HMMA.16816.F32.BF16 R12, R136.reuse, R20, R12 ;  /* 0x00000014880c723c */ /* 0x040fe6000004180c */
[C---:B------:R-:W-:Y:S01]  /*14030*/  FMUL.FTZ R50, R3.reuse, R50 ;  /* 0x0000003203327220 */ /* 0x040fe20000410000 */
[----:B------:R-:W-:Y:S01]  /*14040*/  MUFU.EX2 R167, R167 ;  /* 0x000000a700a77308 */ /* 0x000fe20000000800 */
[C---:B------:R-:W-:Y:S02]  /*14050*/  FMUL.FTZ R45, R132.reuse, R45 ;  /* 0x0000002d842d7220 */ /* 0x040fe40000410000 */
[C---:B------:R-:W-:Y:S01]  /*14060*/  FMUL.FTZ R20, R132.reuse, R112 ;  /* 0x0000007084147220 */ /* 0x040fe20000410000 */
[C---:B------:R-:W-:Y:S04]  /*14070*/  HMMA.16816.F32.BF16 R16, R136.reuse, R22, R16 ;  /* 0x000000168810723c */ /* 0x040fe80000041810 */
[C---:B------:R-:W-:Y:S02]  /*14080*/  FMUL.FTZ R21, R132.reuse, R113 ;  /* 0x0000007184157220 */ /* 0x040fe40000410000 */
[C---:B------:R-:W-:Y:S01]  /*14090*/  FMUL.FTZ R51, R3.reuse, R51 ;  /* 0x0000003303337220 */ /* 0x040fe20000410000 */
[----:B------:R-:W4:Y:S01]  /*140a0*/  MUFU.EX2 R170, R170 ;  /* 0x000000aa00aa7308 */ /* 0x000f220000000800 */
[C---:B------:R-:W-:Y:S04]  /*140b0*/  FMUL.FTZ R22, R3.reuse, R114 ;  /* 0x0000007203167220 */ /* 0x040fe80000410000 */
[C---:B------:R-:W-:Y:S02]  /*140c0*/  FMUL.FTZ R23, R3.reuse, R115 ;  /* 0x0000007303177220 */ /* 0x040fe40000410000 */
[----:B------:R-:W5:Y:S01]  /*140d0*/  LDSM.16.MT88.4 R112, [R154+0x2100] ;  /* 0x002100009a70783b */ /* 0x000f620000004200 */
        /* <DEDUP_REMOVED lines=8> */
[----:B------:R-:W2:Y:S03]  /*14160*/  MUFU.EX2 R172, R172 ;  /* 0x000000ac00ac7308 */ /* 0x000ea60000000800 */
        /* <DEDUP_REMOVED lines=8> */
[C---:B---3--:R-:W-:Y:S02]  /*141f0*/  HMMA.16816.F32.BF16 R28, R136.reuse, R120, R28 ;  /* 0x00000078881c723c */ /* 0x048fe4000004181c */
[----:B------:R-:W3:Y:S01]  /*14200*/  MUFU.EX2 R182, R182 ;  /* 0x000000b600b67308 */ /* 0x000ee20000000800 */
        /* <DEDUP_REMOVED lines=8> */
[C---:B-----5:R-:W-:Y:S04]  /*14290*/  HMMA.16816.F32.BF16 R36, R136.reuse, R112, R36 ;  /* 0x000000708824723c */ /* 0x060fe80000041824 */
[C---:B------:R-:W-:Y:S02]  /*142a0*/  FMUL.FTZ R57, R132.reuse, R57 ;  /* 0x0000003984397220 */ /* 0x040fe40000410000 */
[C---:B------:R-:W-:Y:S01]  /*142b0*/  FMUL.FTZ R67, R3.reuse, R67 ;  /* 0x0000004303437220 */ /* 0x040fe20000410000 */
[----:B------:R-:W5:Y:S01]  /*142c0*/  MUFU.EX2 R196, R196 ;  /* 0x000000c400c47308 */ /* 0x000f620000000800 */
[C---:B------:R-:W-:Y:S01]  /*142d0*/  HMMA.16816.F32.BF16 R40, R136.reuse, R114, R40 ;  /* 0x000000728828723c */ /* 0x040fe20000041828 */
[----:B------:R-:W-:Y:S03]  /*142e0*/  LDSM.16.MT88.4 R112, [R154+0x900] ;  /* 0x000900009a70783b */ /* 0x000fe60000004200 */
[C---:B------:R-:W-:Y:S02]  /*142f0*/  FMUL.FTZ R60, R132.reuse, R60 ;  /* 0x0000003c843c7220 */ /* 0x040fe40000410000 */
[C---:B------:R-:W-:Y:S02]  /*14300*/  FMUL.FTZ R70, R3.reuse, R70 ;  /* 0x0000004603467220 */ /* 0x040fe40000410000 */
[C---:B------:R-:W-:Y:S01]  /*14310*/  FMUL.FTZ R61, R132.reuse, R61 ;  /* 0x0000003d843d7220 */ /* 0x040fe20000410000 */
[----:B------:R-:W-:Y:S01]  /*14320*/  MUFU.EX2 R171, R171 ;  /* 0x000000ab00ab7308 */ /* 0x000fe20000000800 */
[C---:B-1----:R-:W-:Y:S03]  /*14330*/  HMMA.16816.F32.BF16 R44, R136.reuse, R104, R44 ;  /* 0x00000068882c723c */ /* 0x042fe6000004182c */
[C---:B------:R-:W-:Y:S02]  /*14340*/  FMUL.FTZ R71, R3.reuse, R71 ;  /* 0x0000004703477220 */ /* 0x040fe40000410000 */
[C---:B------:R-:W-:Y:S02]  /*14350*/  FMUL.FTZ R64, R132.reuse, R64 ;  /* 0x0000004084407220 */ /* 0x040fe40000410000 */
[C---:B------:R-:W-:Y:S01]  /*14360*/  FMUL.FTZ R74, R3.reuse, R74 ;  /* 0x0000004a034a7220 */ /* 0x040fe20000410000 */
[C---:B------:R-:W-:Y:S01]  /*14370*/  HMMA.16816.F32.BF16 R48, R136.reuse, R106, R48 ;  /* 0x0000006a8830723c */ /* 0x040fe20000041830 */
[----:B------:R-:W1:Y:S01]  /*14380*/  LDSM.16.MT88.4 R104, [R154+0x4100] ;  /* 0x004100009a68783b */ /* 0x000e620000004200 */
[----:B------:R-:W1:Y:S02]  /*14390*/  MUFU.EX2 R178, R178 ;  /* 0x000000b200b27308 */ /* 0x000e640000000800 */
        /* <DEDUP_REMOVED lines=9> */
[C---:B------:R-:W-:Y:S01]  /*14430*/  FMUL.FTZ R79, R3.reuse, R79 ;  /* 0x0000004f034f7220 */ /* 0x040fe20000410000 */
[----:B------:R-:W2:Y:S01]  /*14440*/  MUFU.EX2 R177, R177 ;  /* 0x000000b100b17308 */ /* 0x000ea20000000800 */
[C---:B------:R-:W-:Y:S04]  /*14450*/  HMMA.16816.F32.BF16 R60, R136.reuse, R108, R60 ;  /* 0x0000006c883c723c */ /* 0x040fe8000004183c */
[C---:B------:R-:W-:Y:S02]  /*14460*/  FMUL.FTZ R72, R132.reuse, R72 ;  /* 0x0000004884487220 */ /* 0x040fe40000410000 */
[C---:B------:R-:W-:Y:S02]  /*14470*/  FMUL.FTZ R82, R3.reuse, R82 ;  /* 0x0000005203527220 */ /* 0x040fe40000410000 */
[C---:B------:R-:W-:Y:S01]  /*14480*/  HMMA.16816.F32.BF16 R64, R136.reuse, R110, R64 ;  /* 0x0000006e8840723c */ /* 0x040fe20000041840 */
[----:B------:R-:W3:Y:S01]  /*14490*/  LDSM.16.MT88.4 R108, [R134+0x4100] ;  /* 0x00410000866c783b */ /* 0x000ee20000004200 */
        /* <DEDUP_REMOVED lines=14> */
[C---:B--2---:R-:W-:Y:S04]  /*14580*/  HMMA.16816.F32.BF16 R76, R136.reuse, R100, R76 ;  /* 0x00000064884c723c */ /* 0x044fe8000004184c */
[----:B------:R-:W-:Y:S02]  /*14590*/  FMUL.FTZ R81, R132, R81 ;  /* 0x0000005184517220 */ /* 0x000fe40000410000 */
[C---:B------:R-:W-:Y:S01]  /*145a0*/  FMUL.FTZ R91, R3.reuse, R91 ;  /* 0x0000005b035b7220 */ /* 0x040fe20000410000 */
        /* <DEDUP_REMOVED lines=10> */
[C---:B---3--:R-:W-:Y:S01]  /*14650*/  HMMA.16816.F32.BF16 R84, R136.reuse, R108, R84 ;  /* 0x0000006c8854723c */ /* 0x048fe20000041854 */
[----:B------:R-:W-:Y:S02]  /*14660*/  MUFU.EX2 R183, R183 ;  /* 0x000000b700b77308 */ /* 0x000fe40000000800 */
[----:B------:R-:W-:Y:S01]  /*14670*/  FMUL.FTZ R89, R132, R89 ;  /* 0x0000005984597220 */ /* 0x000fe20000410000 */
[----:B------:R-:W-:Y:S01]  /*14680*/  F2FP.BF16.PACK_AB R103, R172, R169 ;  /* 0x000000a9ac67723e */ /* 0x000fe200000010ff */
[C---:B------:R-:W-:Y:S02]  /*14690*/  FMUL.FTZ R98, R3.reuse, R98 ;  /* 0x0000006203627220 */ /* 0x040fe40000410000 */
[C---:B------:R-:W-:Y:S02]  /*146a0*/  FMUL.FTZ R92, R132.reuse, R92 ;  /* 0x0000005c845c7220 */ /* 0x040fe40000410000 */
[----:B------:R-:W-:Y:S01]  /*146b0*/  FMUL.FTZ R99, R3, R99 ;  /* 0x0000006303637220 */ /* 0x000fe20000410000 */
[C---:B------:R-:W-:Y:S01]  /*146c0*/  HMMA.16816.F32.BF16 R88, R136.reuse, R110, R88 ;  /* 0x0000006e8858723c */ /* 0x040fe20000041858 */
[----:B------:R-:W2:Y:S02]  /*146d0*/  LDSM.16.MT88.4 R108, [R134+0x900] ;  /* 0x00090000866c783b */ /* 0x000ea40000004200 */
[C---:B------:R-:W-:Y:S02]  /*146e0*/  FMUL.FTZ R93, R132.reuse, R93 ;  /* 0x0000005d845d7220 */ /* 0x040fe40000410000 */
[C---:B------:R-:W-:Y:S02]  /*146f0*/  FMUL.FTZ R96, R132.reuse, R96 ;  /* 0x0000006084607220 */ /* 0x040fe40000410000 */
[C---:B------:R-:W-:Y:S02]  /*14700*/  FMUL.FTZ R97, R132.reuse, R97 ;  /* 0x0000006184617220 */ /* 0x040fe40000410000 */
[--C-:B------:R-:W-:Y:S01]  /*14710*/  FFMA.FTZ R163, R163, c[0x0][0x2d0], -R164.reuse ;  /* 0x0000b400a3a37a23 */ /* 0x100fe200000108a4 */
[C---:B-1----:R-:W-:Y:S03]  /*14720*/  HMMA.16816.F32.BF16 R92, R136.reuse, R104, R92 ;  /* 0x00000068885c723c */ /* 0x042fe6000004185c */
[----:B------:R-:W-:Y:S02]  /*14730*/  FFMA.FTZ R164, R147, c[0x0][0x2d0], -R164 ;  /* 0x0000b40093a47a23 */ /* 0x000fe400000108a4 */
[----:B------:R-:W-:Y:S01]  /*14740*/  LDSM.16.MT88.4 R144, [R135+0x1900] ;  /* 0x001900008790783b */ /* 0x000fe20000004200 */
[----:B------:R-:W-:Y:S01]  /*14750*/  FFMA.FTZ R162, R3, R222, R162 ;  /* 0x000000de03a27223 */ /* 0x000fe200000100a2 */
[----:B------:R-:W1:Y:S01]  /*14760*/  MUFU.EX2 R163, R163 ;  /* 0x000000a300a37308 */ /* 0x000e620000000800 */
[----:B------:R-:W-:Y:S04]  /*14770*/  HMMA.16816.F32.BF16 R96, R136, R106, R96 ;  /* 0x0000006a8860723c */ /* 0x000fe80000041860 */
[----:B------:R-:W-:Y:S01]  /*14780*/  FFMA.FTZ R158, R132, R223, R158 ;  /* 0x000000df849e7223 */ /* 0x000fe2000001009e */
[----:B------:R-:W3:Y:S01]  /*14790*/  LDSM.16.MT88.4 R104, [R135+0x2900] ;  /* 0x002900008768783b */ /* 0x000ee20000004200 */
[----:B------:R-:W-:Y:S01]  /*147a0*/  MOV R132, R2 ;  /* 0x0000000200847202 */ /* 0x000fe20000000f00 */
[----:B------:R-:W-:Y:S01]  /*147b0*/  FADD.FTZ R162, R159, R162 ;  /* 0x000000a29fa27221 */ /* 0x000fe20000010000 */
[C---:B------:R-:W-:Y:S01]  /*147c0*/  HMMA.16816.F32.BF16 R4, R100.reuse, R112, R4 ;  /* 0x000000706404723c */ /* 0x040fe20000041804 */
[----:B------:R-:W4:Y:S04]  /*147d0*/  MUFU.EX2 R164, R164 ;  /* 0x000000a400a47308 */ /* 0x000f280000000800 */
[----:B------:R-:W-:Y:S01]  /*147e0*/  LDSM.16.MT88.4 R136, [R134+0x3100] ;  /* 0x003100008688783b */ /* 0x000fe20000004200 */
[----:B------:R-:W-:Y:S02]  /*147f0*/  FADD.FTZ R158, R157, R158 ;  /* 0x0000009e9d9e7221 */ /* 0x000fe40000010000 */
[C---:B------:R-:W-:Y:S04]  /*14800*/  HMMA.16816.F32.BF16 R8, R100.reuse, R114, R8 ;  /* 0x000000726408723c */ /* 0x040fe80000041808 */
[----:B------:R-:W-:Y:S01]  /*14810*/  FADD.FTZ R153, R153, R158 ;  /* 0x0000009e99997221 */ /* 0x000fe20000010000 */
[----:B------:R-:W-:Y:S01]  /*14820*/  LDSM.16.MT88.4 R112, [R152+0x4900] ;  /* 0x004900009870783b */ /* 0x000fe20000004200 */
[----:B------:R-:W-:Y:S02]  /*14830*/  FADD.FTZ R155, R155, R162 ;  /* 0x000000a29b9b7221 */ /* 0x000fe40000010000 */
        /* <DEDUP_REMOVED lines=11> */
[----:B------:R-:W2:Y:S03]  /*148f0*/  LDSM.16.MT88.4 R108, [R154+0x4900] ;  /* 0x004900009a6c783b */ /* 0x000ea60000004200 */
[----:B------:R-:W-:Y:S02]  /*14900*/  FADD.FTZ R165, R165, R166 ;  /* 0x000000a6a5a57221 */ /* 0x000fe40000010000 */
[----:B------:R-:W-:Y:S02]  /*14910*/  FADD.FTZ R169, R169, R170 ;  /* 0x000000aaa9a97221 */ /* 0x000fe40000010000 */
[C---:B------:R-:W-:Y:S04]  /*14920*/  HMMA.16816.F32.BF16 R28, R100.reuse, R120, R28 ;  /* 0x00000078641c723c */ /* 0x040fe8000004181c */
        /* <DEDUP_REMOVED lines=30> */
[----:B-----5:R-:W-:Y:S03]  /*14b10*/  F2FP.BF16.PACK_AB R102, R196, R175 ;  /* 0x000000afc466723e */ /* 0x020fe600000010ff */
        /* <DEDUP_REMOVED lines=12> */
[C---:B-1----:R-:W-:Y:S08]  /*14be0*/  HMMA.16816.F32.BF16 R12, R100.reuse, R112, R12 ;  /* 0x00000070640c723c */ /* 0x042ff0000004180c */
[C---:B------:R-:W-:Y:S01]  /*14bf0*/  HMMA.16816.F32.BF16 R16, R100.reuse, R114, R16 ;  /* 0x000000726410723c */ /* 0x040fe20000041810 */
[----:B------:R-:W1:Y:S07]  /*14c00*/  LDSM.16.MT88.4 R112, [R152+0x5100] ;  /* 0x005100009870783b */ /* 0x000e6e0000004200 */
[C---:B------:R-:W-:Y:S08]  /*14c10*/  HMMA.16816.F32.BF16 R20, R100.reuse, R120, R20 ;  /* 0x000000786414723c */ /* 0x040ff00000041814 */
[C---:B------:R-:W-:Y:S08]  /*14c20*/  HMMA.16816.F32.BF16 R24, R100.reuse, R122, R24 ;  /* 0x0000007a6418723c */ /* 0x040ff00000041818 */
[C---:B------:R-:W-:Y:S08]  /*14c30*/  HMMA.16816.F32.BF16 R28, R100.reuse, R124, R28 ;  /* 0x0000007c641c723c */ /* 0x040ff0000004181c */
[C---:B------:R-:W-:Y:S01]  /*14c40*/  HMMA.16816.F32.BF16 R32, R100.reuse, R126, R32 ;  /* 0x0000007e6420723c */ /* 0x040fe20000041820 */
[----:B------:R-:W-:Y:S07]  /*14c50*/  LDSM.16.MT88.4 R124, [R154+0x1900] ;  /* 0x001900009a7c783b */ /* 0x000fee0000004200 */
[C---:B------:R-:W-:Y:S08]  /*14c60*/  HMMA.16816.F32.BF16 R36, R100.reuse, R116, R36 ;  /* 0x000000746424723c */ /* 0x040ff00000041824 */
        /* <DEDUP_REMOVED lines=10> */
[C---:B---3--:R-:W-:Y:S04]  /*14d10*/  HMMA.16816.F32.BF16 R60, R100.reuse, R104, R60 ;  /* 0x00000068643c723c */ /* 0x048fe8000004183c */
[----:B------:R-:W-:Y:S01]  /*14d20*/  F2FP.BF16.PACK_AB R139, R226, R183 ;  /* 0x000000b7e28b723e */ /* 0x000fe200000010ff */
[----:B------:R-:W-:Y:S02]  /*14d30*/  FADD.FTZ R180, R180, R177 ;  /* 0x000000b1b4b47221 */ /* 0x000fe40000010000 */
[----:B------:R-:W-:Y:S01]  /*14d40*/  FADD.FTZ R174, R174, R163 ;  /* 0x000000a3aeae7221 */ /* 0x000fe20000010000 */
[C---:B------:R-:W-:Y:S01]  /*14d50*/  HMMA.16816.F32.BF16 R64, R100.reuse, R106, R64 ;  /* 0x0000006a6440723c */ /* 0x040fe20000041840 */
[----:B------:R-:W3:Y:S03]  /*14d60*/  LDSM.16.MT88.4 R104, [R135+0x5100] ;  /* 0x005100008768783b */ /* 0x000ee60000004200 */
        /* <DEDUP_REMOVED lines=8> */
[C---:B-1----:R-:W-:Y:S08]  /*14df0*/  HMMA.16816.F32.BF16 R76, R100.reuse, R112, R76 ;  /* 0x00000070644c723c */ /* 0x042ff0000004184c */
[C---:B------:R-:W-:Y:S08]  /*14e00*/  HMMA.16816.F32.BF16 R80, R100.reuse, R114, R80 ;  /* 0x000000726450723c */ /* 0x040ff00000041850 */
[C---:B-----5:R-:W-:Y:S08]  /*14e10*/  HMMA.16816.F32.BF16 R84, R100.reuse, R116, R84 ;  /* 0x000000746454723c */ /* 0x060ff00000041854 */
        /* <DEDUP_REMOVED lines=9> */
[C---:B------:R-:W-:Y:S07]  /*14eb0*/  HMMA.16816.F32.BF16 R116, R136.reuse, R110, R16 ;  /* 0x0000006e8874723c */ /* 0x040fee0000041810 */
[----:B------:R-:W-:Y:S01]  /*14ec0*/  @P0 SHF.R.S32.HI R16, RZ, 0x1f, R193 ;  /* 0x0000001fff100819 */ /* 0x000fe200000114c1 */
[C---:B------:R-:W-:Y:S04]  /*14ed0*/  HMMA.16816.F32.BF16 R112, R136.reuse, R140, R20 ;  /* 0x0000008c8870723c */ /* 0x040fe80000041814 */
[----:B------:R-:W-:Y:S03]  /*14ee0*/  @P0 IMAD R16, R16, c[0x0][0x1e0], RZ ;  /* 0x0000780010100a24 */ /* 0x000fe600078e02ff */
[C---:B------:R-:W-:Y:S01]  /*14ef0*/  @P0 IMAD.WIDE.U32 R20, R193.reuse, c[0x0][0x1e0], RZ ;  /* 0x00007800c1140a25 */ /* 0x040fe200078e00ff */
[C---:B------:R-:W-:Y:S04]  /*14f00*/  HMMA.16816.F32.BF16 R108, R136.reuse, R142, R24 ;  /* 0x0000008e886c723c */ /* 0x040fe80000041818 */
[----:B------:R-:W-:Y:S01]  /*14f10*/  @P0 IMAD R16, R193, c[0x0][0x1e4], R16 ;  /* 0x00007900c1100a24 */ /* 0x000fe200078e0210 */
[----:B------:R-:W-:Y:S03]  /*14f20*/  @P0 SHF.L.U32 R18, R20, 0x6, RZ ;  /* 0x0000000614120819 */ /* 0x000fe600000006ff */
        /* <DEDUP_REMOVED lines=8> */
[-C--:B------:R-:W-:Y:S01]  /*14fb0*/  @P0 IADD3.X R4, R19, R217.reuse, RZ, P1, !PT ;  /* 0x000000d913040210 */ /* 0x080fe20000ffe4ff */
[C---:B------:R-:W-:Y:S04]  /*14fc0*/  HMMA.16816.F32.BF16 R48, R136.reuse, R6, R48 ;  /* 0x000000068830723c */ /* 0x040fe80000041830 */
[C---:B------:R-:W-:Y:S04]  /*14fd0*/  @P0 LEA R16, P1, R17.reuse, c[0x0][0x1c8], 0x1 ;  /* 0x0000720011100a11 */ /* 0x040fe800078208ff */
[C---:B---3--:R-:W-:Y:S04]  /*14fe0*/  HMMA.16816.F32.BF16 R52, R136.reuse, R8, R52 ;  /* 0x000000088834723c */ /* 0x048fe80000041834 */
[----:B------:R-:W-:Y:S02]  /*14ff0*/  @P0 LEA.HI.X R17, R17, c[0x0][0x1cc], R4, 0x1, P1 ;  /* 0x0000730011110a11 */ /* 0x000fe400008f0c04 */
[----:B------:R-:W1:Y:S01]  /*15000*/  LDSM.16.MT88.4 R4, [R154+0x5900] ;  /* 0x005900009a04783b */ /* 0x000e620000004200 */
[----:B------:R-:W-:Y:S01]  /*15010*/  IADD3 R23, P1, R212, 0x40, RZ ;  /* 0x00000040d4177810 */ /* 0x000fe20007f3e0ff */
[C---:B------:R-:W-:Y:S04]  /*15020*/  HMMA.16816.F32.BF16 R56, R136.reuse, R10, R56 ;  /* 0x0000000a8838723c */ /* 0x040fe80000041838 */
[----:B------:R-:W-:Y:S02]  /*15030*/  IADD3.X R22, RZ, R217, RZ, P1, !PT ;  /* 0x000000d9ff167210 */ /* 0x000fe40000ffe4ff */
[----:B------:R-:W-:Y:S02]  /*15040*/  @P0 IADD3 R21, P1, R18, R23, RZ ;  /* 0x0000001712150210 */ /* 0x000fe40007f3e0ff */
[C---:B--2---:R-:W-:Y:S04]  /*15050*/  HMMA.16816.F32.BF16 R60, R136.reuse, R12, R60 ;  /* 0x0000000c883c723c */ /* 0x044fe8000004183c */
[----:B------:R-:W-:Y:S02]  /*15060*/  @P0 IADD3.X R8, R19, R22, RZ, P1, !PT ;  /* 0x0000001613080210 */ /* 0x000fe40000ffe4ff */
[C---:B------:R-:W-:Y:S02]  /*15070*/  @P0 LEA R20, P1, R21.reuse, c[0x0][0x1c8], 0x1 ;  /* 0x0000720015140a11 */ /* 0x040fe400078208ff */
[C---:B------:R-:W-:Y:S04]  /*15080*/  HMMA.16816.F32.BF16 R64, R136.reuse, R14, R64 ;  /* 0x0000000e8840723c */ /* 0x040fe80000041840 */
[----:B------:R-:W-:Y:S02]  /*15090*/  @P0 LEA.HI.X R21, R21, c[0x0][0x1cc], R8, 0x1, P1 ;  /* 0x0000730015150a11 */ /* 0x000fe400008f0c08 */
[----:B------:R-:W2:Y:S01]  /*150a0*/  LDSM.16.MT88.4 R8, [R152+0x5900] ;  /* 0x005900009808783b */ /* 0x000ea20000004200 */
[----:B------:R-:W-:Y:S05]  /*150b0*/  IADD3 R27, P1, R212, 0x80, RZ ;  /* 0x00000080d41b7810 */ /* 0x000fea0007f3e0ff */
[----:B------:R-:W-:Y:S02]  /*150c0*/  IADD3.X R26, RZ, R217, RZ, P1, !PT ;  /* 0x000000d9ff1a7210 */ /* 0x000fe40000ffe4ff */
[----:B------:R-:W-:Y:S04]  /*150d0*/  @P0 IADD3 R25, P1, R18, R27, RZ ;  /* 0x0000001b12190210 */ /* 0x000fe80007f3e0ff */
[----:B------:R-:W-:Y:S02]  /*150e0*/  @P0 IADD3.X R12, R19, R26, RZ, P1, !PT ;  /* 0x0000001a130c0210 */ /* 0x000fe40000ffe4ff */
[C---:B------:R-:W-:Y:S01]  /*150f0*/  @P0 LEA R24, P1, R25.reuse, c[0x0][0x1c8], 0x1 ;  /* 0x0000720019180a11 */ /* 0x040fe200078208ff */
[C---:B-1----:R-:W-:Y:S03]  /*15100*/  HMMA.16816.F32.BF16 R68, R136.reuse, R4, R68 ;  /* 0x000000048844723c */ /* 0x042fe60000041844 */
[----:B------:R-:W-:Y:S02]  /*15110*/  @P0 LEA.HI.X R25, R25, c[0x0][0x1cc], R12, 0x1, P1 ;  /* 0x0000730019190a11 */ /* 0x000fe400008f0c0c */
[----:B------:R-:W1:Y:S01]  /*15120*/  LDSM.16.MT88.4 R12, [R134+0x5900] ;  /* 0x00590000860c783b */ /* 0x000e620000004200 */
[----:B------:R-:W-:Y:S02]  /*15130*/  @P0 IADD3 R18, P1, R203, R18, RZ ;  /* 0x00000012cb120210 */ /* 0x000fe40007f3e0ff */
[C---:B------:R-:W-:Y:S04]  /*15140*/  HMMA.16816.F32.BF16 R72, R136.reuse, R6, R72 ;  /* 0x000000068848723c */ /* 0x040fe80000041848 */
[----:B------:R-:W-:Y:S01]  /*15150*/  @P0 IADD3.X R19, R202, R19, RZ, P1, !PT ;  /* 0x00000013ca130210 */ /* 0x000fe20000ffe4ff */
[----:B------:R-:W3:Y:S01]  /*15160*/  LDSM.16.MT88.4 R4, [R135+0x5900] ;  /* 0x005900008704783b */ /* 0x000ee20000004200 */
[C---:B------:R-:W-:Y:S06]  /*15170*/  @P0 IADD3 R23, P1, R18.reuse, R23, RZ ;  /* 0x0000001712170210 */ /* 0x040fec0007f3e0ff */
[C---:B------:R-:W-:Y:S02]  /*15180*/  @P0 IADD3.X R22, R19.reuse, R22, RZ, P1, !PT ;  /* 0x0000001613160210 */ /* 0x040fe40000ffe4ff */
[C---:B------:R-:W-:Y:S01]  /*15190*/  @P0 IADD3 R27, P1, R18.reuse, R27, RZ ;  /* 0x0000001b121b0210 */ /* 0x040fe20007f3e0ff */
[C---:B--2---:R-:W-:Y:S03]  /*151a0*/  HMMA.16816.F32.BF16 R76, R136.reuse, R8, R76 ;  /* 0x00000008884c723c */ /* 0x044fe6000004184c */
[C---:B------:R-:W-:Y:S02]  /*151b0*/  @P0 IADD3.X R26, R19.reuse, R26, RZ, P1, !PT ;  /* 0x0000001a131a0210 */ /* 0x040fe40000ffe4ff */
[----:B------:R-:W-:Y:S03]  /*151c0*/  @P0 IADD3 R18, P1, R18, R212, RZ ;  /* 0x000000d412120210 */ /* 0x000fe60007f3e0ff */
[C---:B------:R-:W-:Y:S04]  /*151d0*/  HMMA.16816.F32.BF16 R80, R136.reuse, R10, R80 ;  /* 0x0000000a8850723c */ /* 0x040fe80000041850 */
[----:B------:R-:W-:Y:S02]  /*151e0*/  @P0 IADD3.X R19, R19, R217, RZ, P1, !PT ;  /* 0x000000d913130210 */ /* 0x000fe40000ffe4ff */
[C---:B------:R-:W-:Y:S06]  /*151f0*/  @P0 LEA R28, P1, R18.reuse, c[0x0][0x1c8], 0x1 ;  /* 0x00007200121c0a11 */ /* 0x040fec00078208ff */
[----:B------:R-:W-:Y:S01]  /*15200*/  @P0 LEA.HI.X R29, R18, c[0x0][0x1cc], R19, 0x1, P1 ;  /* 0x00007300121d0a11 */ /* 0x000fe200008f0c13 */
[----:B------:R-:W-:Y:S01]  /*15210*/  @P0 IMAD R18, R221, 0x3000, R208 ;  /* 0x00003000dd120824 */ /* 0x000fe200078e02d0 */
[C---:B------:R-:W-:Y:S01]  /*15220*/  @P0 LEA R8, P1, R23.reuse, c[0x0][0x1c8], 0x1 ;  /* 0x0000720017080a11 */ /* 0x040fe200078208ff */
[C---:B-1----:R-:W-:Y:S03]  /*15230*/  HMMA.16816.F32.BF16 R84, R136.reuse, R12, R84 ;  /* 0x0000000c8854723c */ /* 0x042fe60000041854 */
[----:B------:R-:W-:Y:S02]  /*15240*/  @P0 SHF.L.U32 R3, R18, 0x1, RZ ;  /* 0x0000000112030819 */ /* 0x000fe400000006ff */
[----:B------:R-:W-:Y:S02]  /*15250*/  @P0 LEA.HI.X R9, R23, c[0x0][0x1cc], R22, 0x1, P1 ;  /* 0x0000730017090a11 */ /* 0x000fe400008f0c16 */
[C---:B------:R-:W-:Y:S01]  /*15260*/  @P0 LEA R10, P1, R27.reuse, c[0x0][0x1c8], 0x1 ;  /* 0x000072001b0a0a11 */ /* 0x040fe200078208ff */
[----:B------:R-:W-:Y:S01]  /*15270*/  @!PT LDS RZ, [RZ] ;  /* 0x00000000fffff984 */ /* 0x000fe20000000800 */
[----:B------:R-:W-:Y:S01]  /*15280*/  @!PT LDS RZ, [RZ] ;  /* 0x00000000fffff984 */ /* 0x000fe20000000800 */
[----:B------:R-:W-:Y:S01]  /*15290*/  @!PT LDS RZ, [RZ] ;  /* 0x00000000fffff984 */ /* 0x000fe20000000800 */
[----:B------:R1:W-:Y:S01]  /*152a0*/  @P0 LDGSTS.E.BYPASS.LTC128B.128 [R3+0xc100], [R16.64], !P3 ;  /* 0x0c10000010030fae */ /* 0x0003e2000d901d46 */
[C---:B------:R-:W-:Y:S03]  /*152b0*/  HMMA.16816.F32.BF16 R88, R136.reuse, R14, R88 ;  /* 0x0000000e8858723c */ /* 0x040fe60000041858 */
[----:B------:R-:W-:Y:S02]  /*152c0*/  @P0 LEA.HI.X R11, R27, c[0x0][0x1cc], R26, 0x1, P1 ;  /* 0x000073001b0b0a11 */ /* 0x000fe400008f0c1a */
[C---:B------:R-:W-:Y:S02]  /*152d0*/  ISETP.GE.AND P1, PT, R185.reuse, 0x1, PT ;  /* 0x00000001b900780c */ /* 0x040fe40003f26270 */
[----:B------:R1:W-:Y:S01]  /*152e0*/  @P0 LDGSTS.E.BYPASS.LTC128B.128 [R3+0xe100], [R20.64], !P6 ;  /* 0x0e10000014030fae */ /* 0x0003e2000f101d46 */
[C---:B---3--:R-:W-:Y:S04]  /*152f0*/  HMMA.16816.F32.BF16 R92, R136.reuse, R4, R92 ;  /* 0x00000004885c723c */ /* 0x048fe8000004185c */
[----:B------:R-:W-:Y:S03]  /*15300*/  IADD3 R185, R185, 0x1, RZ ;  /* 0x00000001b9b97810 */ /* 0x000fe60007ffe0ff */
[----:B------:R1:W-:Y:S01]  /*15310*/  @P0 LDGSTS.E.BYPASS.LTC128B.128 [R3+0x10100], [R24.64], !P5 ;  /* 0x1010000018030fae */ /* 0x0003e2000e901d46 */
[----:B------:R-:W-:Y:S04]  /*15320*/  HMMA.16816.F32.BF16 R96, R136, R6, R96 ;  /* 0x000000068860723c */ /* 0x000fe80000041860 */
[----:B------:R-:W-:Y:S03]  /*15330*/  SEL R185, R185, RZ, !P1 ;  /* 0x000000ffb9b97207 */ /* 0x000fe60004800000 */
[----:B------:R1:W-:Y:S08]  /*15340*/  @P0 LDGSTS.E.BYPASS.LTC128B.128 [R3+0xd100], [R28.64], !P3 ;  /* 0x0d1000001c030fae */ /* 0x0003f0000d901d46 */
[----:B------:R1:W-:Y:S08]  /*15350*/  @P0 LDGSTS.E.BYPASS.LTC128B.128 [R3+0xf100], [R8.64], !P6 ;  /* 0x0f10000008030fae */ /* 0x0003f0000f101d46 */
[----:B------:R1:W-:Y:S01]  /*15360*/  @P0 LDGSTS.E.BYPASS.LTC128B.128 [R3+0x11100], [R10.64], !P5 ;  /* 0x111000000a030fae */ /* 0x0003e2000e901d46 */
[----:B------:R-:W-:Y:S02]  /*15370*/  ISETP.GE.AND P0, PT, R198, R195, PT ;  /* 0x000000c3c600720c */ /* 0x000fe40003f06270 */
[----:B------:R-:W-:Y:S05]  /*15380*/  IADD3 R195, R195, -0x1, RZ ;  /* 0xffffffffc3c37810 */ /* 0x000fea0007ffe0ff */
[----:B------:R-:W0:Y:S01]  /*15390*/  LDGDEPBAR ;  /* 0x00000000000079af */ /* 0x000e220000000000 */
[----:B-1----:R-:W-:Y:S05]  /*153a0*/  MOV R3, R0 ;  /* 0x0000000000037202 */ /* 0x002fea0000000f00 */
[----:B------:R-:W-:-:S05]  /*153b0*/  @!P0 BRA `(.L_x_1028) ;  /* 0xffffc6d000008947 */ /* 0x000fca000383ffff */
.L_x_1019:
[----:B------:R-:W-:Y:S02]  /*153c0*/  MOV R4, 0x1f ;  /* 0x0000001f00047802 */ /* 0x000fe40000000f00 */
[----:B------:R-:W-:Y:S01]  /*153d0*/  MOV R3, 0xffffffff ;  /* 0xffffffff00037802 */ /* 0x000fe20000000f00 */
[----:B------:R-:W-:Y:S05]  /*153e0*/  BRA.DIV ~URZ, `(.L_x_1029) ;  /* 0x00002ea27f007947 */ /* 0x000fea000b800000 */
[----:B------:R1:W2:Y:S02]  /*153f0*/  SHFL.BFLY PT, R5, R223, 0x2, 0x1f ;  /* 0x0c401f00df057f89 */ /* 0x0002a400000e0000 */
.L_x_1060:
[----:B--2---:R-:W-:Y:S01]  /*15400*/  FADD.FTZ R8, R5, R223 ;  /* 0x000000df05087221 */ /* 0x004fe20000010000 */
[----:B------:R-:W-:Y:S05]  /*15410*/  BRA.DIV ~URZ, `(.L_x_1030) ;  /* 0x00002ec27f007947 */ /* 0x000fea000b800000 */
[----:B------:R-:W2:Y:S04]  /*15420*/  SHFL.BFLY PT, R3, R222, 0x2, 0x1f ;  /* 0x0c401f00de037f89 */ /* 0x000ea800000e0000 */
[----:B------:R-:W3:Y:S01]  /*15430*/  SHFL.BFLY PT, R9, R8, 0x1, 0x1f ;  /* 0x0c201f0008097f89 */ /* 0x000ee200000e0000 */
[----:B--2---:R-:W-:-:S02]  /*15440*/  FADD.FTZ R10, R3, R222 ;  /* 0x000000de030a7221 */ /* 0x004fc40000010000 */
[----:B---3--:R-:W-:-:S03]  /*15450*/  FADD.FTZ R9, R8, R9 ;  /* 0x0000000908097221 */ /* 0x008fc60000010000 */
[----:B------:R2:W3:Y:S04]  /*15460*/  SHFL.BFLY PT, R5, R10, 0x1, 0x1f ;  /* 0x0c201f000a057f89 */ /* 0x0004e800000e0000 */
.L_x_1061:
[----:B------:R-:W-:Y:S01]  /*15470*/  FSETP.NE.FTZ.AND P1, PT, R9, RZ, PT ;  /* 0x000000ff0900720b */ /* 0x000fe20003f35000 */
[----:B---3--:R-:W-:Y:S01]  /*15480*/  FADD.FTZ R4, R5, R10 ;  /* 0x0000000a05047221 */ /* 0x008fe20000010000 */
[----:B------:R-:W-:Y:S02]  /*15490*/  MOV R6, RZ ;  /* 0x000000ff00067202 */ /* 0x000fe40000000f00 */
[----:B------:R-:W-:Y:S02]  /*154a0*/  MOV R8, RZ ;  /* 0x000000ff00087202 */ /* 0x000fe40000000f00 */
[----:B------:R-:W-:Y:S02]  /*154b0*/  FSETP.NE.FTZ.AND P0, PT, R4, RZ, PT ;  /* 0x000000ff0400720b */ /* 0x000fe40003f15000 */
[----:B------:R-:W-:-:S05]  /*154c0*/  MOV R3, 0xff800000 ;  /* 0xff80000000037802 */ /* 0x000fca0000000f00 */
[----:B------:R-:W3:Y:S01]  /*154d0*/  @P1 MUFU.LG2 R7, R9 ;  /* 0x0000000900071308 */ /* 0x000ee20000000c00 */
[----:B------:R-:W-:-:S05]  /*154e0*/  @P1 MOV R5, 0x3f317218 ;  /* 0x3f31721800051802 */ /* 0x000fca0000000f00 */
[----:B------:R-:W-:Y:S02]  /*154f0*/  @P1 FMUL.FTZ R5, R5, c[0x0][0x2d0] ;  /* 0x0000b40005051a20 */ /* 0x000fe40000410000 */
[----:B------:R-:W4:Y:S08]  /*15500*/  @P0 MUFU.RCP R6, R4 ;  /* 0x0000000400060308 */ /* 0x000f300000001000 */
[----:B------:R-:W5:Y:S01]  /*15510*/  @P0 MUFU.LG2 R4, R4 ;  /* 0x0000000400040308 */ /* 0x000f620000000c00 */
[----:B---3--:R-:W-:-:S04]  /*15520*/  @P1 FMUL.FTZ R7, R7, 0.69314718246459960938 ;  /* 0x3f31721807071820 */ /* 0x008fc80000410000 */
[----:B------:R-:W-:Y:S01]  /*15530*/  @P1 FFMA.FTZ R3, R5, R2, R7 ;  /* 0x0000000205031223 */ /* 0x000fe20000010007 */
[----:B------:R-:W-:Y:S02]  /*15540*/  @P0 MOV R7, 0x3f317218 ;  /* 0x3f31721800070802 */ /* 0x000fe40000000f00 */
[----:B------:R-:W3:Y:S01]  /*15550*/  @P1 MUFU.RCP R8, R9 ;  /* 0x0000000900081308 */ /* 0x000ee20000001000 */
[----:B------:R-:W-:Y:S01]  /*15560*/  MOV R5, 0xff800000 ;  /* 0xff80000000057802 */ /* 0x000fe20000000f00 */
[C---:B----4-:R-:W-:Y:S01]  /*15570*/  FMUL.FTZ R130, R6.reuse, R130 ;  /* 0x0000008206827220 */ /* 0x050fe20000410000 */
[----:B------:R-:W-:Y:S01]  /*15580*/  PLOP3.LUT P1, PT, PT, PT, PT, 0x8, 0x0 ;  /* 0x000000000000781c */ /* 0x000fe20003f2e170 */
[----:B------:R-:W-:Y:S02]  /*15590*/  @P0 FMUL.FTZ R7, R7, c[0x0][0x2d0] ;  /* 0x0000b40007070a20 */ /* 0x000fe40000410000 */
[----:B------:R-:W-:Y:S02]  /*155a0*/  FMUL.FTZ R131, R6, R131 ;  /* 0x0000008306837220 */ /* 0x000fe40000410000 */
[----:B-----5:R-:W-:-:S02]  /*155b0*/  @P0 FMUL.FTZ R4, R4, 0.69314718246459960938 ;  /* 0x3f31721804040820 */ /* 0x020fc40000410000 */
[C---:B------:R-:W-:Y:S02]  /*155c0*/  FMUL.FTZ R126, R6.reuse, R126 ;  /* 0x0000007e067e7220 */ /* 0x040fe40000410000 */
[C---:B------:R-:W-:Y:S02]  /*155d0*/  FMUL.FTZ R127, R6.reuse, R127 ;  /* 0x0000007f067f7220 */ /* 0x040fe40000410000 */
[----:B------:R-:W-:Y:S02]  /*155e0*/  FMUL.FTZ R122, R6, R122 ;  /* 0x0000007a067a7220 */ /* 0x000fe40000410000 */
[C---:B---3--:R-:W-:Y:S02]  /*155f0*/  FMUL.FTZ R128, R8.reuse, R128 ;  /* 0x0000008008807220 */ /* 0x048fe40000410000 */
        /* <DEDUP_REMOVED lines=43> */
[----:B--2---:R-:W-:-:S02]  /*158b0*/  FMUL.FTZ R10, R8, R92 ;  /* 0x0000005c080a7220 */ /* 0x004fc40000410000 */
[C---:B------:R-:W-:Y:S02]  /*158c0*/  FMUL.FTZ R93, R8.reuse, R93 ;  /* 0x0000005d085d7220 */ /* 0x040fe40000410000 */
[C---:B------:R-:W-:Y:S02]  /*158d0*/  FMUL.FTZ R96, R8.reuse, R96 ;  /* 0x0000006008607220 */ /* 0x040fe40000410000 */
[----:B------:R-:W-:Y:S02]  /*158e0*/  FMUL.FTZ R97, R8, R97 ;  /* 0x0000006108617220 */ /* 0x000fe40000410000 */
        /* <DEDUP_REMOVED lines=42> */
[----:B------:R-:W-:Y:S02]  /*15b90*/  FMUL.FTZ R99, R6, R99 ;  /* 0x0000006306637220 */ /* 0x000fe40000410000 */
[----:B------:R-:W-:Y:S02]  /*15ba0*/  @P0 FFMA.FTZ R5, R7, R0, R4 ;  /* 0x0000000007050223 */ /* 0x000fe40000010004 */
.L_x_975:
[----:B------:R-:W-:Y:S01]  /*15bb0*/  SHF.R.S32.HI R0, RZ, 0x1f, R197 ;  /* 0x0000001fff007819 */ /* 0x000fe200000114c5 */
[----:B------:R-:W-:Y:S05]  /*15bc0*/  @P1 BRA `(.L_x_1031) ;  /* 0x0000169000001947 */ /* 0x000fea0003800000 */
[----:B------:R-:W3:Y:S01]  /*15bd0*/  S2R R4, SR_TID.X ;  /* 0x0000000000047919 */ /* 0x000ee20000002100 */
        /* <DEDUP_REMOVED lines=13> */
[----:B---3--:R-:W-:Y:S02]  /*15cb0*/  SHF.R.S32.HI R7, RZ, 0x1f, R4 ;  /* 0x0000001fff077819 */ /* 0x008fe40000011404 */
[----:B------:R-:W-:-:S02]  /*15cc0*/  F2FP.BF16.PACK_AB R110, R111, R110 ;  /* 0x0000006e6f6e723e */ /* 0x000fc400000010ff */
[----:B------:R-:W-:Y:S02]  /*15cd0*/  LEA.HI R6, R7, R4, RZ, 0x2 ;  /* 0x0000000407067211 */ /* 0x000fe400078f10ff */
[----:B------:R-:W-:Y:S02]  /*15ce0*/  F2FP.BF16.PACK_AB R104, R105, R104 ;  /* 0x000000686968723e */ /* 0x000fe400000010ff */
[--C-:B------:R-:W-:Y:S02]  /*15cf0*/  SHF.R.S32.HI R11, RZ, 0x2, R6.reuse ;  /* 0x00000002ff0b7819 */ /* 0x100fe40000011406 */
[----:B--2---:R-:W-:Y:S02]  /*15d00*/  SHF.R.S32.HI R8, RZ, 0x1f, R6 ;  /* 0x0000001fff087819 */ /* 0x004fe40000011406 */
[----:B------:R-:W-:Y:S02]  /*15d10*/  LOP3.LUT R13, R6, 0xfffffffc, RZ, 0xc0, !PT ;  /* 0xfffffffc060d7812 */ /* 0x000fe400078ec0ff */
[----:B------:R-:W-:-:S02]  /*15d20*/  LEA.HI R8, R8, R11, RZ, 0x3 ;  /* 0x0000000b08087211 */ /* 0x000fc400078f18ff */
[----:B------:R-:W-:Y:S01]  /*15d30*/  F2FP.BF16.PACK_AB R106, R107, R106 ;  /* 0x0000006a6b6a723e */ /* 0x000fe200000010ff */
[----:B------:R-:W-:Y:S01]  /*15d40*/  IMAD.IADD R13, R4, 0x1, -R13 ;  /* 0x00000001040d7824 */ /* 0x000fe200078e0a0d */
[----:B------:R-:W-:Y:S02]  /*15d50*/  LOP3.LUT R8, R8, 0xfffffff8, RZ, 0xc0, !PT ;  /* 0xfffffff808087812 */ /* 0x000fe400078ec0ff */
[----:B------:R-:W-:Y:S02]  /*15d60*/  F2FP.BF16.PACK_AB R100, R101, R100 ;  /* 0x000000646564723e */ /* 0x000fe400000010ff */
[----:B------:R-:W-:Y:S01]  /*15d70*/  F2FP.BF16.PACK_AB R102, R103, R102 ;  /* 0x000000666766723e */ /* 0x000fe200000010ff */
[----:B------:R-:W-:Y:S01]  /*15d80*/  IMAD.IADD R11, R11, 0x1, -R8 ;  /* 0x000000010b0b7824 */ /* 0x000fe200078e0a08 */
[----:B------:R-:W-:Y:S02]  /*15d90*/  LEA.HI R8, R7, R4, RZ, 0x5 ;  /* 0x0000000407087211 */ /* 0x000fe400078f28ff */
[----:B------:R-:W-:Y:S01]  /*15da0*/  F2FP.BF16.PACK_AB R36, R37, R36 ;  /* 0x000000242524723e */ /* 0x000fe200000010ff */
[----:B------:R-:W-:Y:S01]  /*15db0*/  IMAD.SHL.U32 R6, R11, 0x40, RZ ;  /* 0x000000400b067824 */ /* 0x000fe200078e00ff */
[----:B------:R-:W-:-:S02]  /*15dc0*/  SHF.R.S32.HI R12, RZ, 0x5, R8 ;  /* 0x00000005ff0c7819 */ /* 0x000fc40000011408 */
[----:B------:R-:W-:Y:S02]  /*15dd0*/  LOP3.LUT R15, R11, 0x1, RZ, 0xc0, !PT ;  /* 0x000000010b0f7812 */ /* 0x000fe400078ec0ff */
        /* <DEDUP_REMOVED lines=92> */
[----:B------:R4:W-:Y:S04]  /*163a0*/  STS [R19+0x8480], R78 ;  /* 0x0084804e13007388 */ /* 0x0009e80000000800 */
[----:B------:R-:W-:Y:S04]  /*163b0*/  STS [R11+0x8000], R80 ;  /* 0x008000500b007388 */ /* 0x000fe80000000800 */
[----:B------:R1:W-:Y:S01]  /*163c0*/  STS [R11+0x8400], R82 ;  /* 0x008400520b007388 */ /* 0x0003e20000000800 */
[----:B--2---:R-:W-:-:S03]  /*163d0*/  IMAD.MOV.U32 R15, RZ, RZ, 0x4 ;  /* 0x00000004ff0f7424 */ /* 0x004fc600078e00ff */
[----:B------:R2:W-:Y:S04]  /*163e0*/  STS [R21+0x8080], R84 ;  /* 0x0080805415007388 */ /* 0x0005e80000000800 */
[----:B------:R2:W-:Y:S01]  /*163f0*/  STS [R21+0x8480], R86 ;  /* 0x0084805615007388 */ /* 0x0005e20000000800 */
[----:B---3--:R-:W-:-:S03]  /*16400*/  IMAD.WIDE R16, R200, R15, c[0x0][0x500] ;  /* 0x00014000c8107625 */ /* 0x008fc600078e020f */
        /* <DEDUP_REMOVED lines=8> */
[----:B----4-:R-:W-:-:S03]  /*16490*/  @P1 IMAD.WIDE R18, R200, R15, c[0x0][0x508] ;  /* 0x00014200c8121625 */ /* 0x010fc600078e020f */
[----:B-1----:R-:W3:Y:S04]  /*164a0*/  @P0 LDG.E R11, [R16.64] ;  /* 0x00000006100b0981 */ /* 0x002ee8000c1e1900 */
[----:B------:R2:W5:Y:S01]  /*164b0*/  @P1 LDG.E R6, [R18.64] ;  /* 0x0000000612061981 */ /* 0x000562000c1e1900 */
[----:B------:R-:W-:Y:S02]  /*164c0*/  CS2R R14, SRZ ;  /* 0x00000000000e7805 */ /* 0x000fe4000001ff00 */
[--C-:B---3--:R-:W-:Y:S01]  /*164d0*/  @P0 SHF.R.S32.HI R15, RZ, 0x1f, R11.reuse ;  /* 0x0000001fff0f0819 */ /* 0x108fe2000001140b */
[----:B------:R-:W-:Y:S01]  /*164e0*/  @P0 IMAD.MOV.U32 R14, RZ, RZ, R11 ;  /* 0x000000ffff0e0224 */ /* 0x000fe200078e000b */
[----:B------:R-:W-:Y:S05]  /*164f0*/  @P1 BRA `(.L_x_1032) ;  /* 0x0000004000001947 */ /* 0x000fea0003800000 */
[----:B--2---:R-:W-:Y:S05]  /*16500*/  @!P0 BRA `(.L_x_1032) ;  /* 0x0000003000008947 */ /* 0x004fea0003800000 */
[----:B-----5:R-:W2:Y:S04]  /*16510*/  LDG.E R6, [R16.64] ;  /* 0x0000000610067981 */ /* 0x020ea8000c1e1900 */
[----:B------:R-:W2:Y:S02]  /*16520*/  LDG.E R9, [R16.64+0x4] ;  /* 0x0000040610097981 */ /* 0x000ea4000c1e1900 */
[----:B--2---:R-:W-:-:S02]  /*16530*/  IADD3 R6, -R6, R9, RZ ;  /* 0x0000000906067210 */ /* 0x004fc40007ffe1ff */
.L_x_1032:
        /* <DEDUP_REMOVED lines=13> */
[----:B------:R-:W-:Y:S02]  /*16610*/  IADD3 R12, R12, -R11, RZ ;  /* 0x8000000b0c0c7210 */ /* 0x000fe40007ffe0ff */
[----:B------:R-:W-:Y:S01]  /*16620*/  SHF.R.S32.HI R11, RZ, 0x2, R9 ;  /* 0x00000002ff0b7819 */ /* 0x000fe20000011409 */
[----:B------:R-:W-:Y:S01]  /*16630*/  IMAD.IADD R9, R13, 0x1, -R8 ;  /* 0x000000010d097824 */ /* 0x000fe200078e0a08 */
[----:B------:R-:W-:Y:S01]  /*16640*/  ISETP.NE.AND P1, PT, R2, 0x1, PT ;  /* 0x000000010200780c */ /* 0x000fe20003f25270 */
[----:B------:R-:W-:Y:S01]  /*16650*/  IMAD R8, R0, c[0x0][0x490], RZ ;  /* 0x0001240000087a24 */ /* 0x000fe200078e02ff */
[----:B------:R-:W-:Y:S01]  /*16660*/  MOV R18, R14 ;  /* 0x0000000e00127202 */ /* 0x000fe20000000f00 */
[----:B------:R-:W-:Y:S01]  /*16670*/  IMAD R2, R12, 0x10, R11 ;  /* 0x000000100c027824 */ /* 0x000fe200078e020b */
[-C--:B------:R-:W-:Y:S01]  /*16680*/  LEA.HI R12, R7, R4.reuse, RZ, 0x3 ;  /* 0x00000004070c7211 */ /* 0x080fe200078f18ff */
[----:B------:R-:W-:Y:S01]  /*16690*/  IMAD R17, R197, c[0x0][0x494], R8 ;  /* 0x00012500c5117a24 */ /* 0x000fe200078e0208 */
[----:B------:R-:W-:Y:S01]  /*166a0*/  LEA.HI R7, R7, R4, RZ, 0x6 ;  /* 0x0000000407077211 */ /* 0x000fe200078f30ff */
[----:B------:R-:W-:Y:S01]  /*166b0*/  IMAD R8, R9, 0x8, R2 ;  /* 0x0000000809087824 */ /* 0x000fe200078e0202 */
[----:B------:R-:W-:Y:S01]  /*166c0*/  LOP3.LUT R9, R12, 0xfffffff8, RZ, 0xc0, !PT ;  /* 0xfffffff80c097812 */ /* 0x000fe200078ec0ff */
[----:B------:R-:W-:Y:S01]  /*166d0*/  IMAD R13, R15, c[0x0][0x3a0], RZ ;  /* 0x0000e8000f0d7a24 */ /* 0x000fe200078e02ff */
[----:B------:R-:W-:Y:S01]  /*166e0*/  LOP3.LUT P2, RZ, R10, 0x3, RZ, 0xc0, !PT ;  /* 0x000000030aff7812 */ /* 0x000fe2000784c0ff */
[----:B------:R-:W-:Y:S01]  /*166f0*/  IMAD.WIDE.U32 R18, R197, c[0x0][0x490], R18 ;  /* 0x00012400c5127a25 */ /* 0x000fe200078e0012 */
[----:B-1----:R-:W-:-:S02]  /*16700*/  LEA R11, R57, R8, 0x7 ;  /* 0x00000008390b7211 */ /* 0x002fc400078e38ff */
[----:B------:R-:W-:Y:S01]  /*16710*/  SHF.R.S32.HI R8, RZ, 0x1f, R200 ;  /* 0x0000001fff087819 */ /* 0x000fe200000114c8 */
[----:B------:R-:W-:Y:S01]  /*16720*/  IMAD.IADD R9, R4, 0x1, -R9 ;  /* 0x0000000104097824 */ /* 0x000fe200078e0a09 */
[----:B------:R-:W-:Y:S01]  /*16730*/  SEL R200, R200, RZ, !P0 ;  /* 0x000000ffc8c87207 */ /* 0x000fe20004000000 */
[----:B------:R-:W-:Y:S01]  /*16740*/  @P1 IMAD.HI.U32 R4, R11, c[0x0][0x4ec], RZ ;  /* 0x00013b000b041a27 */ /* 0x000fe200078e00ff */
[----:B------:R-:W-:Y:S02]  /*16750*/  SEL R8, R8, RZ, !P0 ;  /* 0x000000ff08087207 */ /* 0x000fe40004000000 */
[----:B------:R-:W-:Y:S01]  /*16760*/  SHF.L.U32 R7, R7, 0x3, RZ ;  /* 0x0000000307077819 */ /* 0x000fe200000006ff */
[C---:B------:R-:W-:Y:S02]  /*16770*/  IMAD R13, R14.reuse, c[0x0][0x3a4], R13 ;  /* 0x0000e9000e0d7a24 */ /* 0x040fe400078e020d */
[----:B------:R-:W-:-:S04]  /*16780*/  IMAD.WIDE.U32 R14, R14, c[0x0][0x3a0], RZ ;  /* 0x0000e8000e0e7a25 */ /* 0x000fc800078e00ff */
[----:B------:R-:W-:Y:S01]  /*16790*/  IMAD.MOV.U32 R10, RZ, RZ, R11 ;  /* 0x000000ffff0a7224 */ /* 0x000fe200078e000b */
[----:B------:R-:W-:Y:S01]  /*167a0*/  @P1 SHF.R.U32.HI R10, RZ, c[0x0][0x4f0], R4 ;  /* 0x00013c00ff0a1a19 */ /* 0x000fe20000011604 */
[----:B------:R-:W-:Y:S01]  /*167b0*/  IMAD R0, R0, c[0x0][0x3e8], RZ ;  /* 0x0000fa0000007a24 */ /* 0x000fe200078e02ff */
[----:B------:R-:W-:Y:S01]  /*167c0*/  SHF.R.S32.HI R4, RZ, 0x3, R12 ;  /* 0x00000003ff047819 */ /* 0x000fe2000001140c */
[----:B------:R-:W-:Y:S01]  /*167d0*/  IMAD.IADD R19, R19, 0x1, R17 ;  /* 0x0000000113137824 */ /* 0x000fe200078e0211 */
[----:B------:R-:W-:Y:S01]  /*167e0*/  IADD3 R15, R15, R13, RZ ;  /* 0x0000000d0f0f7210 */ /* 0x000fe20007ffe0ff */
[----:B------:R-:W-:Y:S01]  /*167f0*/  IMAD R17, R197, c[0x0][0x3ec], R0 ;  /* 0x0000fb00c5117a24 */ /* 0x000fe200078e0200 */
[----:B------:R-:W-:Y:S01]  /*16800*/  LEA R0, R9, R4, 0x5 ;  /* 0x0000000409007211 */ /* 0x000fe200078e28ff */
[--C-:B------:R-:W-:Y:S01]  /*16810*/  IMAD.MOV R12, RZ, RZ, -R10.reuse ;  /* 0x000000ffff0c7224 */ /* 0x100fe200078e0a0a */
[----:B------:R-:W-:Y:S01]  /*16820*/  SHF.R.S32.HI R16, RZ, 0x1f, R10 ;  /* 0x0000001fff107819 */ /* 0x000fe2000001140a */
        /* <DEDUP_REMOVED lines=22> */
[----:B------:R-:W-:Y:S01]  /*16990*/  IMAD.WIDE.U32 R14, R200, c[0x0][0x3f0], R14 ;  /* 0x0000fc00c80e7a25 */ /* 0x000fe200078e000e */
[----:B------:R-:W-:Y:S01]  /*169a0*/  SHFL.IDX PT, R34, R12, RZ, 0x1c1f ;  /* 0x001c1fff0c227589 */ /* 0x000fe200000e0000 */
[----:B------:R-:W-:Y:S02]  /*169b0*/  SHF.R.U32.HI R8, RZ, 0x3, R13 ;  /* 0x00000003ff087819 */ /* 0x000fe4000001160d */
[----:B------:R-:W-:Y:S01]  /*169c0*/  LEA.HI.X R17, R20, c[0x0][0x454], R17, 0x2, P0 ;  /* 0x0001150014117a11 */ /* 0x000fe200000f1411 */
[----:B------:R-:W-:Y:S01]  /*169d0*/  IMAD R9, R200, c[0x0][0x3f4], R9 ;  /* 0x0000fd00c8097a24 */ /* 0x000fe200078e0209 */
[----:B------:R-:W-:Y:S01]  /*169e0*/  SHFL.IDX PT, R48, R12, 0x1, 0x1c1f ;  /* 0x003c1f000c307f89 */ /* 0x000fe200000e0000 */
[----:B------:R-:W-:Y:S01]  /*169f0*/  LOP3.LUT R13, R13, 0x38, R0, 0xf8, !PT ;  /* 0x000000380d0d7812 */ /* 0x000fe200078ef800 */
[----:B------:R-:W-:-:S02]  /*16a00*/  IMAD.MOV R16, RZ, RZ, -R10 ;  /* 0x000000ffff107224 */ /* 0x000fc400078e0a0a */
[----:B------:R-:W1:Y:S01]  /*16a10*/  SHFL.IDX PT, R35, R17, RZ, 0x1c1f ;  /* 0x001c1fff11237589 */ /* 0x000e6200000e0000 */
[----:B------:R-:W-:Y:S01]  /*16a20*/  IADD3 R15, R15, R9, RZ ;  /* 0x000000090f0f7210 */ /* 0x000fe20007ffe0ff */
[----:B------:R-:W-:Y:S01]  /*16a30*/  IMAD R9, R57, 0x80, R2 ;  /* 0x0000008039097824 */ /* 0x000fe200078e0202 */
[----:B------:R-:W-:Y:S01]  /*16a40*/  LOP3.LUT R8, R13, R8, RZ, 0x3c, !PT ;  /* 0x000000080d087212 */ /* 0x000fe200078e3cff */
[----:B------:R-:W2:Y:S01]  /*16a50*/  SHFL.IDX PT, R49, R17, 0x1, 0x1c1f ;  /* 0x003c1f0011317f89 */ /* 0x000ea200000e0000 */
[----:B-----5:R-:W-:Y:S01]  /*16a60*/  IMAD R2, R6, c[0x0][0x4e8], RZ ;  /* 0x00013a0006027a24 */ /* 0x020fe200078e02ff */
[----:B------:R-:W-:Y:S01]  /*16a70*/  SHF.R.S32.HI R13, RZ, 0x1f, R10 ;  /* 0x0000001fff0d7819 */ /* 0x000fe2000001140a */
[----:B------:R-:W-:Y:S01]  /*16a80*/  IMAD R16, R16, c[0x0][0x4e8], R11 ;  /* 0x00013a0010107a24 */ /* 0x000fe200078e020b */
[C---:B------:R-:W-:Y:S01]  /*16a90*/  IADD3 R11, R9.reuse, 0x8, RZ ;  /* 0x00000008090b7810 */ /* 0x040fe20007ffe0ff */
[----:B------:R-:W-:Y:S01]  /*16aa0*/  IMAD.WIDE.U32 R14, R10, c[0x0][0x3e0], R14 ;  /* 0x0000f8000a0e7a25 */ /* 0x000fe200078e000e */
[----:B------:R-:W-:-:S02]  /*16ab0*/  ISETP.GE.OR P1, PT, R9, R2, P2 ;  /* 0x000000020900720c */ /* 0x000fc40001726670 */
[----:B------:R-:W-:Y:S01]  /*16ac0*/  ISETP.GE.OR P0, PT, R11, R2, P2 ;  /* 0x000000020b00720c */ /* 0x000fe20001706670 */
[----:B------:R-:W-:Y:S01]  /*16ad0*/  IMAD R13, R13, c[0x0][0x3e0], RZ ;  /* 0x0000f8000d0d7a24 */ /* 0x000fe200078e02ff */
[----:B------:R-:W-:Y:S02]  /*16ae0*/  SHF.R.S32.HI R6, RZ, 0x1f, R16 ;  /* 0x0000001fff067819 */ /* 0x000fe40000011410 */
[----:B------:R-:W-:Y:S01]  /*16af0*/  LOP3.LUT R7, R8, 0x7ffffe00, R7, 0xf8, !PT ;  /* 0x7ffffe0008077812 */ /* 0x000fe200078ef807 */
[----:B------:R-:W-:Y:S01]  /*16b00*/  IMAD R13, R10, c[0x0][0x3e4], R13 ;  /* 0x0000f9000a0d7a24 */ /* 0x000fe200078e020d */
[----:B------:R-:W-:Y:S01]  /*16b10*/  LEA R57, R57, R4, 0x7 ;  /* 0x0000000439397211 */ /* 0x000fe200078e38ff */
[----:B------:R-:W-:Y:S01]  /*16b20*/  IMAD R9, R6, c[0x0][0x3d8], RZ ;  /* 0x0000f60006097a24 */ /* 0x000fe200078e02ff */
[----:B------:R-:W-:Y:S01]  /*16b30*/  SHF.L.U32 R58, R7, 0x1, RZ ;  /* 0x00000001073a7819 */ /* 0x000fe200000006ff */
[----:B------:R-:W-:Y:S02]  /*16b40*/  IMAD.IADD R15, R15, 0x1, R13 ;  /* 0x000000010f0f7824 */ /* 0x000fe400078e020d */
[C---:B------:R-:W-:Y:S01]  /*16b50*/  IMAD R6, R16.reuse, c[0x0][0x3dc], R9 ;  /* 0x0000f70010067a24 */ /* 0x040fe200078e0209 */
[----:B-1----:R1:W-:Y:S01]  /*16b60*/  @!P1 ST.E [R34.64], R3 ;  /* 0x0000000322009985 */ /* 0x0023e2000c101906 */
[----:B------:R-:W-:-:S03]  /*16b70*/  IMAD.WIDE.U32 R32, R16, c[0x0][0x3d8], R14 ;  /* 0x0000f60010207a25 */ /* 0x000fc600078e000e */
[----:B--2---:R1:W-:Y:S01]  /*16b80*/  @!P0 ST.E [R48.64], R5 ;  /* 0x0000000530008985 */ /* 0x0043e2000c101906 */
[----:B------:R-:W-:Y:S01]  /*16b90*/  IMAD.IADD R6, R33, 0x1, R6 ;  /* 0x0000000121067824 */ /* 0x000fe200078e0206 */
[C---:B------:R-:W-:Y:S02]  /*16ba0*/  LEA R56, P0, R32.reuse, c[0x0][0x380], 0x1 ;  /* 0x0000e00020387a11 */ /* 0x040fe400078008ff */
        /* <DEDUP_REMOVED lines=34> */
.L_x_1034:
[----:B--2---:R-:W-:Y:S05]  /*16dd0*/  BSYNC B0 ;  /* 0x0000000000007941 */ /* 0x004fea0003800000 */
.L_x_1033:
        /* <DEDUP_REMOVED lines=23> */
.L_x_1036:
[----:B------:R-:W-:Y:S05]  /*16f50*/  BSYNC B0 ;  /* 0x0000000000007941 */ /* 0x000fea0003800000 */
.L_x_1035:
        /* <DEDUP_REMOVED lines=23> */
.L_x_1038:
[----:B------:R-:W-:Y:S05]  /*170d0*/  BSYNC B0 ;  /* 0x0000000000007941 */ /* 0x000fea0003800000 */
.L_x_1037:
        /* <DEDUP_REMOVED lines=24> */
.L_x_1031:
        /* <DEDUP_REMOVED lines=8> */
[----:B------:R-:W3:Y:S04]  /*172e0*/  @P0 LDG.E R3, [R4.64] ;  /* 0x0000000604030981 */ /* 0x000ee8000c1e1900 */
[----:B------:R4:W5:Y:S01]  /*172f0*/  @P1 LDG.E R2, [R6.64] ;  /* 0x0000000606021981 */ /* 0x000962000c1e1900 */
[----:B------:R-:W-:Y:S02]  /*17300*/  CS2R R10, SRZ ;  /* 0x00000000000a7805 */ /* 0x000fe4000001ff00 */
[--C-:B---3--:R-:W-:Y:S01]  /*17310*/  @P0 SHF.R.S32.HI R11, RZ, 0x1f, R3.reuse ;  /* 0x0000001fff0b0819 */ /* 0x108fe20000011403 */
[----:B------:R-:W-:Y:S01]  /*17320*/  @P0 IMAD.MOV.U32 R10, RZ, RZ, R3 ;  /* 0x000000ffff0a0224 */ /* 0x000fe200078e0003 */
[----:B------:R-:W-:Y:S05]  /*17330*/  @P1 BRA `(.L_x_1039) ;  /* 0x0000004000001947 */ /* 0x000fea0003800000 */
[----:B----4-:R-:W-:Y:S05]  /*17340*/  @!P0 BRA `(.L_x_1039) ;  /* 0x0000003000008947 */ /* 0x010fea0003800000 */
[----:B-----5:R-:W3:Y:S04]  /*17350*/  LDG.E R2, [R4.64] ;  /* 0x0000000604027981 */ /* 0x020ee8000c1e1900 */
[----:B------:R-:W3:Y:S02]  /*17360*/  LDG.E R3, [R4.64+0x4] ;  /* 0x0000040604037981 */ /* 0x000ee4000c1e1900 */
[----:B---3--:R-:W-:-:S02]  /*17370*/  IADD3 R2, -R2, R3, RZ ;  /* 0x0000000302027210 */ /* 0x008fc40007ffe1ff */
.L_x_1039:
[----:B----4-:R-:W3:Y:S01]  /*17380*/  S2R R3, SR_TID.X ;  /* 0x0000000000037919 */ /* 0x010ee20000002100 */
[----:B------:R-:W-:Y:S01]  /*17390*/  SHF.R.S32.HI R5, RZ, 0x1f, R200 ;  /* 0x0000001fff057819 */ /* 0x000fe200000114c8 */
[----:B------:R-:W-:Y:S01]  /*173a0*/  BSSY B0, `(.L_x_1040) ;  /* 0x0000027000007945 */ /* 0x000fe20003800000 */
[----:B------:R-:W-:-:S02]  /*173b0*/  SEL R200, R200, RZ, !P0 ;  /* 0x000000ffc8c87207 */ /* 0x000fc40004000000 */
[----:B------:R-:W-:Y:S02]  /*173c0*/  SEL R5, R5, RZ, !P0 ;  /* 0x000000ff05057207 */ /* 0x000fe40004000000 */
[----:B---3--:R-:W-:-:S13]  /*173d0*/  ISETP.GE.AND P1, PT, R3, 0x80, PT ;  /* 0x000000800300780c */ /* 0x008fda0003f26270 */
[----:B------:R-:W-:Y:S05]  /*173e0*/  @P1 BRA `(.L_x_1041) ;  /* 0x0000022000001947 */ /* 0x000fea0003800000 */
[----:B--2---:R-:W2:Y:S01]  /*173f0*/  S2R R8, SR_CTAID.X ;  /* 0x0000000000087919 */ /* 0x004ea20000002500 */
[----:B-----5:R-:W-:Y:S01]  /*17400*/  IMAD R7, R2, c[0x0][0x4e8], RZ ;  /* 0x00013a0002077a24 */ /* 0x020fe200078e02ff */
[----:B--2---:R-:W-:-:S04]  /*17410*/  LEA R8, R8, R3, 0x7 ;  /* 0x0000000308087211 */ /* 0x004fc800078e38ff */
        /* <DEDUP_REMOVED lines=31> */
.L_x_1041:
[----:B------:R-:W-:Y:S05]  /*17610*/  BSYNC B0 ;  /* 0x0000000000007941 */ /* 0x000fea0003800000 */
.L_x_1040:
[----:B--2---:R-:W2:Y:S01]  /*17620*/  S2R R4, SR_CTAID.X ;  /* 0x0000000000047919 */ /* 0x004ea20000002500 */
[----:B------:R-:W-:Y:S01]  /*17630*/  SHF.R.S32.HI R6, RZ, 0x1f, R3 ;  /* 0x0000001fff067819 */ /* 0x000fe20000011403 */
[----:B------:R-:W-:Y:S01]  /*17640*/  IMAD R7, R11, c[0x0][0x3a0], RZ ;  /* 0x0000e8000b077a24 */ /* 0x000fe200078e02ff */
[----:B------:R-:W-:Y:S01]  /*17650*/  MOV R8, c[0x0][0x4e8] ;  /* 0x00013a0000087a02 */ /* 0x000fe20000000f00 */
[----:B------:R-:W-:Y:S01]  /*17660*/  IMAD.WIDE.U32 R12, R10, c[0x0][0x3a0], RZ ;  /* 0x0000e8000a0c7a25 */ /* 0x000fe200078e00ff */
[----:B------:R-:W-:Y:S02]  /*17670*/  LEA.HI R6, R6, R3, RZ, 0x3 ;  /* 0x0000000306067211 */ /* 0x000fe400078f18ff */
[----:B------:R-:W-:Y:S01]  /*17680*/  ISETP.NE.AND P0, PT, R8, 0x1, PT ;  /* 0x000000010800780c */ /* 0x000fe20003f05270 */
[----:B------:R-:W-:Y:S01]  /*17690*/  IMAD R7, R10, c[0x0][0x3a4], R7 ;  /* 0x0000e9000a077a24 */ /* 0x000fe200078e0207 */
[----:B------:R-:W-:Y:S01]  /*176a0*/  LOP3.LUT R10, R6, 0xfffffff8, RZ, 0xc0, !PT ;  /* 0xfffffff8060a7812 */ /* 0x000fe200078ec0ff */
[----:B------:R-:W-:-:S02]  /*176b0*/  IMAD R0, R0, c[0x0][0x3e8], RZ ;  /* 0x0000fa0000007a24 */ /* 0x000fc400078e02ff */
[----:B------:R-:W-:Y:S01]  /*176c0*/  IMAD R5, R5, c[0x0][0x3f0], RZ ;  /* 0x0000fc0005057a24 */ /* 0x000fe200078e02ff */
[----:B------:R-:W-:Y:S01]  /*176d0*/  IADD3 R13, R13, R7, RZ ;  /* 0x000000070d0d7210 */ /* 0x000fe20007ffe0ff */
[----:B------:R-:W-:Y:S01]  /*176e0*/  IMAD.IADD R10, R3, 0x1, -R10 ;  /* 0x00000001030a7824 */ /* 0x000fe200078e0a0a */
[----:B------:R-:W-:Y:S01]  /*176f0*/  SHF.R.S32.HI R3, RZ, 0x3, R6 ;  /* 0x00000003ff037819 */ /* 0x000fe20000011406 */
[C---:B------:R-:W-:Y:S02]  /*17700*/  IMAD R0, R197.reuse, c[0x0][0x3ec], R0 ;  /* 0x0000fb00c5007a24 */ /* 0x040fe400078e0200 */
[----:B------:R-:W-:Y:S01]  /*17710*/  IMAD.WIDE.U32 R12, R197, c[0x0][0x3e8], R12 ;  /* 0x0000fa00c50c7a25 */ /* 0x000fe200078e000c */
[----:B------:R-:W-:-:S03]  /*17720*/  LEA R7, R10, R3, 0x5 ;  /* 0x000000030a077211 */ /* 0x000fc600078e28ff */
[----:B------:R-:W-:Y:S01]  /*17730*/  IMAD R5, R200, c[0x0][0x3f4], R5 ;  /* 0x0000fd00c8057a24 */ /* 0x000fe200078e0205 */
[----:B------:R-:W-:Y:S01]  /*17740*/  IADD3 R13, R0, R13, RZ ;  /* 0x0000000d000d7210 */ /* 0x000fe20007ffe0ff */
[----:B--2---:R-:W-:-:S04]  /*17750*/  IMAD R7, R4, 0x80, R7 ;  /* 0x0000008004077824 */ /* 0x004fc800078e0207 */
[----:B------:R-:W-:Y:S01]  /*17760*/  @P0 IMAD.HI.U32 R0, R7, c[0x0][0x4ec], RZ ;  /* 0x00013b0007000a27 */ /* 0x000fe200078e00ff */
[----:B------:R-:W-:-:S03]  /*17770*/  MOV R6, R7 ;  /* 0x0000000700067202 */ /* 0x000fc60000000f00 */
[----:B------:R-:W-:Y:S01]  /*17780*/  IMAD.WIDE.U32 R12, R200, c[0x0][0x3f0], R12 ;  /* 0x0000fc00c80c7a25 */ /* 0x000fe200078e000c */
[----:B------:R-:W-:-:S03]  /*17790*/  @P0 SHF.R.U32.HI R6, RZ, c[0x0][0x4f0], R0 ;  /* 0x00013c00ff060a19 */ /* 0x000fc60000011600 */
[----:B------:R-:W-:Y:S01]  /*177a0*/  IMAD.IADD R13, R13, 0x1, R5 ;  /* 0x000000010d0d7824 */ /* 0x000fe200078e0205 */
[----:B------:R-:W-:Y:S02]  /*177b0*/  SHF.R.S32.HI R0, RZ, 0x1f, R6 ;  /* 0x0000001fff007819 */ /* 0x000fe40000011406 */
[C---:B------:R-:W-:Y:S01]  /*177c0*/  IADD3 R8, -R6.reuse, RZ, RZ ;  /* 0x000000ff06087210 */ /* 0x040fe20007ffe1ff */
[----:B------:R-:W-:-:S04]  /*177d0*/  IMAD.WIDE.U32 R12, R6, c[0x0][0x3e0], R12 ;  /* 0x0000f800060c7a25 */ /* 0x000fc800078e000c */
[----:B------:R-:W-:Y:S01]  /*177e0*/  IMAD R5, R0, c[0x0][0x3e0], RZ ;  /* 0x0000f80000057a24 */ /* 0x000fe200078e02ff */
[----:B------:R-:W-:Y:S01]  /*177f0*/  LEA R0, R4, R3, 0x7 ;  /* 0x0000000304007211 */ /* 0x000fe200078e38ff */
[----:B------:R-:W-:Y:S02]  /*17800*/  IMAD R8, R8, c[0x0][0x4e8], R7 ;  /* 0x00013a0008087a24 */ /* 0x000fe400078e0207 */
[----:B------:R-:W-:-:S03]  /*17810*/  IMAD R5, R6, c[0x0][0x3e4], R5 ;  /* 0x0000f90006057a24 */ /* 0x000fc600078e0205 */
[----:B------:R-:W-:Y:S02]  /*17820*/  SHF.R.S32.HI R9, RZ, 0x1f, R8 ;  /* 0x0000001fff097819 */ /* 0x000fe40000011408 */
[----:B------:R-:W-:Y:S01]  /*17830*/  IADD3 R13, R13, R5, RZ ;  /* 0x000000050d0d7210 */ /* 0x000fe20007ffe0ff */
[----:B------:R-:W-:Y:S02]  /*17840*/  IMAD.SHL.U32 R5, R10, 0x8, RZ ;  /* 0x000000080a057824 */ /* 0x000fe400078e00ff */
[----:B------:R-:W-:Y:S02]  /*17850*/  IMAD R9, R9, c[0x0][0x3d8], RZ ;  /* 0x0000f60009097a24 */ /* 0x000fe400078e02ff */
[C---:B------:R-:W-:Y:S01]  /*17860*/  IMAD.WIDE.U32 R12, R8.reuse, c[0x0][0x3d8], R12 ;  /* 0x0000f600080c7a25 */ /* 0x040fe200078e000c */
[C---:B------:R-:W-:Y:S02]  /*17870*/  IADD3 R4, R5.reuse, 0x40, RZ ;  /* 0x0000004005047810 */ /* 0x040fe40007ffe0ff */
[----:B------:R-:W-:Y:S01]  /*17880*/  IADD3 R3, R5, 0x80, RZ ;  /* 0x0000008005037810 */ /* 0x000fe20007ffe0ff */
[----:B------:R-:W-:Y:S01]  /*17890*/  IMAD R9, R8, c[0x0][0x3dc], R9 ;  /* 0x0000f70008097a24 */ /* 0x000fe200078e0209 */
[----:B------:R-:W-:-:S04]  /*178a0*/  LEA R7, P0, R12, c[0x0][0x380], 0x1 ;  /* 0x0000e0000c077a11 */ /* 0x000fc800078008ff */
[----:B------:R-:W-:-:S04]  /*178b0*/  IADD3 R9, R13, R9, RZ ;  /* 0x000000090d097210 */ /* 0x000fc80007ffe0ff */
[----:B------:R-:W-:Y:S01]  /*178c0*/  LEA.HI.X R6, R12, c[0x0][0x384], R9, 0x1, P0 ;  /* 0x0000e1000c067a11 */ /* 0x000fe200000f0c09 */
[----:B------:R-:W-:Y:S05]  /*178d0*/  BRA.DIV ~URZ, `(.L_x_1042) ;  /* 0x00000ae27f007947 */ /* 0x000fea000b800000 */
[----:B------:R2:W3:Y:S02]  /*178e0*/  SHFL.IDX PT, R9, R6, RZ, 0x181f ;  /* 0x00181fff06097589 */ /* 0x0004e400000e0000 */
.L_x_1062:
[----:B------:R-:W-:Y:S05]  /*178f0*/  BRA.DIV ~URZ, `(.L_x_1043) ;  /* 0x00000b427f007947 */ /* 0x000fea000b800000 */
[----:B------:R4:W1:Y:S02]  /*17900*/  SHFL.IDX PT, R10, R7, RZ, 0x181f ;  /* 0x00181fff070a7589 */ /* 0x00086400000e0000 */
.L_x_1063:
[----:B-----5:R-:W-:Y:S01]  /*17910*/  IMAD R13, R2, c[0x0][0x4e8], RZ ;  /* 0x00013a00020d7a24 */ /* 0x020fe200078e02ff */
[----:B------:R-:W-:Y:S01]  /*17920*/  BSSY B0, `(.L_x_1044) ;  /* 0x0000013000007945 */ /* 0x000fe20003800000 */
[----:B---3--:R-:W-:-:S03]  /*17930*/  MOV R11, R9 ;  /* 0x00000009000b7202 */ /* 0x008fc60000000f00 */
[----:B------:R-:W-:-:S13]  /*17940*/  ISETP.GE.AND P0, PT, R0, R13, PT ;  /* 0x0000000d0000720c */ /* 0x000fda0003f06270 */
[----:B------:R-:W-:Y:S05]  /*17950*/  @P0 BRA `(.L_x_1045) ;  /* 0x000000f000000947 */ /* 0x000fea0003800000 */
[----:B------:R-:W-:Y:S02]  /*17960*/  ISETP.GE.AND P1, PT, R4, c[0x0][0x3c8], PT ;  /* 0x0000f20004007a0c */ /* 0x000fe40003f26270 */
        /* <DEDUP_REMOVED lines=14> */
.L_x_1045:
[----:B------:R-:W-:Y:S05]  /*17a50*/  BSYNC B0 ;  /* 0x0000000000007941 */ /* 0x000fea0003800000 */
.L_x_1044:
[----:B------:R-:W-:Y:S05]  /*17a60*/  BRA.DIV ~URZ, `(.L_x_1046) ;  /* 0x00000a527f007947 */ /* 0x000fea000b800000 */
[----:B-1----:R1:W3:Y:S04]  /*17a70*/  SHFL.IDX PT, R9, R6, 0x1, 0x181f ;  /* 0x00381f0006097f89 */ /* 0x0022e800000e0000 */
[----:B------:R1:W2:Y:S02]  /*17a80*/  SHFL.IDX PT, R10, R7, 0x1, 0x181f ;  /* 0x00381f00070a7f89 */ /* 0x0002a400000e0000 */
.L_x_1064:
[----:B------:R-:W-:Y:S01]  /*17a90*/  IADD3 R2, R0, 0x20, RZ ;  /* 0x0000002000027810 */ /* 0x000fe20007ffe0ff */
[----:B------:R-:W-:Y:S01]  /*17aa0*/  BSSY B0, `(.L_x_1047) ;  /* 0x0000013000007945 */ /* 0x000fe20003800000 */
[----:B---3--:R-:W-:-:S02]  /*17ab0*/  IMAD.MOV.U32 R11, RZ, RZ, R9 ;  /* 0x000000ffff0b7224 */ /* 0x008fc400078e0009 */
        /* <DEDUP_REMOVED lines=8> */
[--C-:B--2---:R-:W-:Y:S01]  /*17b40*/  @!P2 IMAD.WIDE R14, R5, 0x2, R10.reuse ;  /* 0x00000002050ea825 */ /* 0x104fe200078e020a */
        /* <DEDUP_REMOVED lines=8> */
.L_x_1048:
[----:B------:R-:W-:Y:S05]  /*17bd0*/  BSYNC B0 ;  /* 0x0000000000007941 */ /* 0x000fea0003800000 */
.L_x_1047:
[----:B------:R-:W-:Y:S05]  /*17be0*/  BRA.DIV ~URZ, `(.L_x_1049) ;  /* 0x000009c27f007947 */ /* 0x000fea000b800000 */
[----:B--2---:R2:W3:Y:S02]  /*17bf0*/  SHFL.IDX PT, R9, R6, 0x2, 0x181f ;  /* 0x00581f0006097f89 */ /* 0x0044e400000e0000 */
.L_x_1065:
[----:B------:R-:W-:Y:S05]  /*17c00*/  BRA.DIV ~URZ, `(.L_x_1050) ;  /* 0x00000a227f007947 */ /* 0x000fea000b800000 */
[----:B------:R1:W2:Y:S02]  /*17c10*/  SHFL.IDX PT, R10, R7, 0x2, 0x181f ;  /* 0x00581f00070a7f89 */ /* 0x0002a400000e0000 */
.L_x_1066:
[----:B------:R-:W-:Y:S01]  /*17c20*/  IADD3 R2, R0, 0x40, RZ ;  /* 0x0000004000027810 */ /* 0x000fe20007ffe0ff */
[----:B------:R-:W-:Y:S01]  /*17c30*/  BSSY B0, `(.L_x_1051) ;  /* 0x0000013000007945 */ /* 0x000fe20003800000 */
[----:B---3--:R-:W-:Y:S02]  /*17c40*/  IMAD.MOV.U32 R11, RZ, RZ, R9 ;  /* 0x000000ffff0b7224 */ /* 0x008fe400078e0009 */
        /* <DEDUP_REMOVED lines=17> */
.L_x_1052:
[----:B------:R-:W-:Y:S05]  /*17d60*/  BSYNC B0 ;  /* 0x0000000000007941 */ /* 0x000fea0003800000 */
.L_x_1051:
[----:B------:R-:W-:Y:S05]  /*17d70*/  BRA.DIV ~URZ, `(.L_x_1053) ;  /* 0x000009327f007947 */ /* 0x000fea000b800000 */
[----:B--2---:R2:W3:Y:S04]  /*17d80*/  SHFL.IDX PT, R9, R6, 0x3, 0x181f ;  /* 0x00781f0006097f89 */ /* 0x0044e800000e0000 */
[----:B------:R2:W1:Y:S02]  /*17d90*/  SHFL.IDX PT, R24, R7, 0x3, 0x181f ;  /* 0x00781f0007187f89 */ /* 0x00046400000e0000 */
.L_x_1067:
[----:B------:R-:W-:Y:S01]  /*17da0*/  IADD3 R0, R0, 0x60, RZ ;  /* 0x0000006000007810 */ /* 0x000fe20007ffe0ff */
[----:B---3--:R-:W-:-:S03]  /*17db0*/  IMAD.MOV.U32 R25, RZ, RZ, R9 ;  /* 0x000000ffff197224 */ /* 0x008fc600078e0009 */
[----:B------:R-:W-:-:S13]  /*17dc0*/  ISETP.GE.AND P0, PT, R0, R13, PT ;  /* 0x0000000d0000720c */ /* 0x000fda0003f06270 */
[----:B------:R-:W-:Y:S05]  /*17dd0*/  @P0 EXIT ;  /* 0x000000000000094d */ /* 0x000fea0003800000 */
[----:B------:R-:W-:Y:S02]  /*17de0*/  ISETP.GE.AND P0, PT, R4, c[0x0][0x3c8], PT ;  /* 0x0000f20004007a0c */ /* 0x000fe40003f06270 */
[----:B------:R-:W-:-:S11]  /*17df0*/  ISETP.GE.AND P1, PT, R5, c[0x0][0x3c8], PT ;  /* 0x0000f20005007a0c */ /* 0x000fd60003f26270 */
[----:B-12-4-:R-:W-:-:S04]  /*17e00*/  @!P0 SHF.R.S32.HI R7, RZ, 0x1f, R4 ;  /* 0x0000001fff078819 */ /* 0x016fc80000011404 */
[----:B------:R-:W-:Y:S01]  /*17e10*/  @!P0 LEA.HI R7, R7, R4, RZ, 0x3 ;  /* 0x0000000407078211 */ /* 0x000fe200078f18ff */
[----:B------:R-:W-:-:S03]  /*17e20*/  @!P1 IMAD.WIDE R4, R5, 0x2, R24 ;  /* 0x0000000205049825 */ /* 0x000fc600078e0218 */
        /* <DEDUP_REMOVED lines=12> */
.L_x_976:
[----:B-1----:R-:W-:Y:S01]  /*17ef0*/  IMAD.MOV.U32 R18, RZ, RZ, R14 ;  /* 0x000000ffff127224 */ /* 0x002fe200078e000e */
[----:B------:R-:W-:Y:S01]  /*17f00*/  MOV R16, 0x181f ;  /* 0x0000181f00107802 */ /* 0x000fe20000000f00 */
[----:B------:R-:W-:Y:S01]  /*17f10*/  IMAD.MOV.U32 R15, RZ, RZ, RZ ;  /* 0x000000ffff0f7224 */ /* 0x000fe200078e00ff */
[----:B------:R-:W-:Y:S02]  /*17f20*/  MOV R11, 0xffffffff ;  /* 0xffffffff000b7802 */ /* 0x000fe40000000f00 */
[----:B------:R-:W-:Y:S02]  /*17f30*/  MOV R10, 0x17f50 ;  /* 0x00017f50000a7802 */ /* 0x000fe40000000f00 */
[----:B--2---:R-:W-:Y:S05]  /*17f40*/  CALL.REL.NOINC `($__internal_3_$__cuda_sm70_shflsync_idx_p) ;  /* 0x00008c1000007944 */ /* 0x004fea0003c00000 */
[----:B--2---:R-:W-:Y:S01]  /*17f50*/  MOV R19, R24 ;  /* 0x0000001800137202 */ /* 0x004fe20000000f00 */
[----:B-1----:R-:W-:Y:S05]  /*17f60*/  BRA `(.L_x_1054) ;  /* 0xfffef29000007947 */ /* 0x002fea000383ffff */
.L_x_977:
[----:B------:R-:W-:Y:S01]  /*17f70*/  IMAD.MOV.U32 R18, RZ, RZ, R17 ;  /* 0x000000ffff127224 */ /* 0x000fe200078e0011 */
[----:B------:R-:W-:Y:S01]  /*17f80*/  MOV R16, 0x181f ;  /* 0x0000181f00107802 */ /* 0x000fe20000000f00 */
[----:B------:R-:W-:Y:S01]  /*17f90*/  IMAD.MOV.U32 R15, RZ, RZ, RZ ;  /* 0x000000ffff0f7224 */ /* 0x000fe200078e00ff */
[----:B------:R-:W-:-:S02]  /*17fa0*/  MOV R11, 0xffffffff ;  /* 0xffffffff000b7802 */ /* 0x000fc40000000f00 */
[----:B------:R-:W-:Y:S02]  /*17fb0*/  MOV R10, 0x17fd0 ;  /* 0x00017fd0000a7802 */ /* 0x000fe40000000f00 */
[----:B-123--:R-:W-:Y:S05]  /*17fc0*/  CALL.REL.NOINC `($__internal_3_$__cuda_sm70_shflsync_idx_p) ;  /* 0x00008b9000007944 */ /* 0x00efea0003c00000 */
[----:B-12---:R-:W-:Y:S05]  /*17fd0*/  BRA `(.L_x_1055) ;  /* 0xfffef24000007947 */ /* 0x006fea000383ffff */
.L_x_980:
[----:B------:R-:W-:Y:S01]  /*17fe0*/  IMAD.MOV.U32 R18, RZ, RZ, R14 ;  /* 0x000000ffff127224 */ /* 0x000fe200078e000e */
[----:B------:R-:W-:Y:S01]  /*17ff0*/  MOV R16, 0x181f ;  /* 0x0000181f00107802 */ /* 0x000fe20000000f00 */
[----:B------:R-:W-:Y:S01]  /*18000*/  IMAD.MOV.U32 R15, RZ, RZ, 0x1 ;  /* 0x00000001ff0f7424 */ /* 0x000fe200078e00ff */
[----:B------:R-:W-:Y:S02]  /*18010*/  MOV R11, 0xffffffff ;  /* 0xffffffff000b7802 */ /* 0x000fe40000000f00 */
[----:B------:R-:W-:Y:S02]  /*18020*/  MOV R10, 0x18040 ;  /* 0x00018040000a7802 */ /* 0x000fe40000000f00 */
[----:B-1-34-:R-:W-:Y:S05]  /*18030*/  CALL.REL.NOINC `($__internal_3_$__cuda_sm70_shflsync_idx_p) ;  /* 0x00008b2000007944 */ /* 0x01afea0003c00000 */
[----:B--2---:R-:W-:Y:S01]  /*18040*/  IMAD.MOV.U32 R19, RZ, RZ, R24 ;  /* 0x000000ffff137224 */ /* 0x004fe200078e0018 */
[----:B-1----:R-:W-:Y:S01]  /*18050*/  MOV R18, R17 ;  /* 0x0000001100127202 */ /* 0x002fe20000000f00 */
[----:B------:R-:W-:Y:S01]  /*18060*/  IMAD.MOV.U32 R15, RZ, RZ, 0x1 ;  /* 0x00000001ff0f7424 */ /* 0x000fe200078e00ff */
[----:B------:R-:W-:Y:S01]  /*18070*/  MOV R16, 0x181f ;  /* 0x0000181f00107802 */ /* 0x000fe20000000f00 */
[----:B------:R-:W-:Y:S01]  /*18080*/  IMAD.MOV.U32 R11, RZ, RZ, -0x1 ;  /* 0xffffffffff0b7424 */ /* 0x000fe200078e00ff */
[----:B------:R-:W-:-:S02]  /*18090*/  MOV R10, 0x180b0 ;  /* 0x000180b0000a7802 */ /* 0x000fc40000000f00 */
[----:B------:R-:W-:Y:S05]  /*180a0*/  CALL.REL.NOINC `($__internal_3_$__cuda_sm70_shflsync_idx_p) ;  /* 0x00008ab000007944 */ /* 0x000fea0003c00000 */
[----:B-12---:R-:W-:Y:S05]  /*180b0*/  BRA `(.L_x_1056) ;  /* 0xfffef34000007947 */ /* 0x006fea000383ffff */
.L_x_983:
[----:B--2---:R-:W-:Y:S01]  /*180c0*/  IMAD.MOV.U32 R18, RZ, RZ, R14 ;  /* 0x000000ffff127224 */ /* 0x004fe200078e000e */
[----:B------:R-:W-:Y:S01]  /*180d0*/  MOV R16, 0x181f ;  /* 0x0000181f00107802 */ /* 0x000fe20000000f00 */
[----:B------:R-:W-:Y:S01]  /*180e0*/  IMAD.MOV.U32 R15, RZ, RZ, 0x2 ;  /* 0x00000002ff0f7424 */ /* 0x000fe200078e00ff */
[----:B------:R-:W-:-:S02]  /*180f0*/  MOV R11, 0xffffffff ;  /* 0xffffffff000b7802 */ /* 0x000fc40000000f00 */
[----:B------:R-:W-:Y:S02]  /*18100*/  MOV R10, 0x18120 ;  /* 0x00018120000a7802 */ /* 0x000fe40000000f00 */
[----:B-1-34-:R-:W-:Y:S05]  /*18110*/  CALL.REL.NOINC `($__internal_3_$__cuda_sm70_shflsync_idx_p) ;  /* 0x00008a4000007944 */ /* 0x01afea0003c00000 */
[----:B--2---:R-:W-:Y:S01]  /*18120*/  MOV R19, R24 ;  /* 0x0000001800137202 */ /* 0x004fe20000000f00 */
[----:B-1----:R-:W-:Y:S05]  /*18130*/  BRA `(.L_x_1057) ;  /* 0xfffef48000007947 */ /* 0x002fea000383ffff */
.L_x_984:
[----:B------:R-:W-:Y:S01]  /*18140*/  IMAD.MOV.U32 R18, RZ, RZ, R17 ;  /* 0x000000ffff127224 */ /* 0x000fe200078e0011 */
[----:B------:R-:W-:Y:S01]  /*18150*/  MOV R16, 0x181f ;  /* 0x0000181f00107802 */ /* 0x000fe20000000f00 */
[----:B------:R-:W-:Y:S01]  /*18160*/  IMAD.MOV.U32 R15, RZ, RZ, 0x2 ;  /* 0x00000002ff0f7424 */ /* 0x000fe200078e00ff */
[----:B------:R-:W-:Y:S02]  /*18170*/  MOV R11, 0xffffffff ;  /* 0xffffffff000b7802 */ /* 0x000fe40000000f00 */
[----:B------:R-:W-:Y:S02]  /*18180*/  MOV R10, 0x181a0 ;  /* 0x000181a0000a7802 */ /* 0x000fe40000000f00 */
[----:B-1234-:R-:W-:Y:S05]  /*18190*/  CALL.REL.NOINC `($__internal_3_$__cuda_sm70_shflsync_idx_p) ;  /* 0x000089c000007944 */ /* 0x01efea0003c00000 */
[----:B-12---:R-:W-:Y:S05]  /*181a0*/  BRA `(.L_x_1058) ;  /* 0xfffef43000007947 */ /* 0x006fea000383ffff */
.L_x_987:
[----:B-1----:R-:W-:Y:S01]  /*181b0*/  IMAD.MOV.U32 R18, RZ, RZ, R14 ;  /* 0x000000ffff127224 */ /* 0x002fe200078e000e */
[----:B------:R-:W-:Y:S01]  /*181c0*/  MOV R16, 0x181f ;  /* 0x0000181f00107802 */ /* 0x000fe20000000f00 */
[----:B------:R-:W-:Y:S01]  /*181d0*/  IMAD.MOV.U32 R15, RZ, RZ, 0x3 ;  /* 0x00000003ff0f7424 */ /* 0x000fe200078e00ff */
[----:B------:R-:W-:Y:S02]  /*181e0*/  MOV R11, 0xffffffff ;  /* 0xffffffff000b7802 */ /* 0x000fe40000000f00 */
[----:B------:R-:W-:-:S02]  /*181f0*/  MOV R10, 0x18210 ;  /* 0x00018210000a7802 */ /* 0x000fc40000000f00 */
[----:B--234-:R-:W-:Y:S05]  /*18200*/  CALL.REL.NOINC `($__internal_3_$__cuda_sm70_shflsync_idx_p) ;  /* 0x0000895000007944 */ /* 0x01cfea0003c00000 */
        /* <DEDUP_REMOVED lines=8> */
.L_x_1029:
[----:B------:R-:W-:Y:S01]  /*18290*/  IMAD.MOV.U32 R8, RZ, RZ, R223 ;  /* 0x000000ffff087224 */ /* 0x000fe200078e00df */
[----:B------:R-:W-:-:S02]  /*182a0*/  MOV R5, 0x2 ;  /* 0x0000000200057802 */ /* 0x000fc40000000f00 */
[----:B------:R-:W-:Y:S02]  /*182b0*/  MOV R6, 0x182d0 ;  /* 0x000182d000067802 */ /* 0x000fe40000000f00 */
[----:B------:R-:W-:Y:S05]  /*182c0*/  CALL.REL.NOINC `($__internal_2_$__cuda_sm70_shflsync_bfly_p) ;  /* 0x0000885000007944 */ /* 0x000fea0003c00000 */
[----:B-12---:R-:W-:Y:S05]  /*182d0*/  BRA `(.L_x_1060) ;  /* 0xffffd12000007947 */ /* 0x006fea000383ffff */
.L_x_1030:
[----:B------:R-:W-:Y:S02]  /*182e0*/  MOV R5, 0x1 ;  /* 0x0000000100057802 */ /* 0x000fe40000000f00 */
[----:B------:R-:W-:Y:S02]  /*182f0*/  MOV R6, 0x18310 ;  /* 0x0001831000067802 */ /* 0x000fe40000000f00 */
[----:B-1----:R-:W-:Y:S05]  /*18300*/  CALL.REL.NOINC `($__internal_2_$__cuda_sm70_shflsync_bfly_p) ;  /* 0x0000881000007944 */ /* 0x002fea0003c00000 */
[----:B--2---:R-:W-:Y:S01]  /*18310*/  FADD.FTZ R9, R8, R5 ;  /* 0x0000000508097221 */ /* 0x004fe20000010000 */
[----:B-1----:R-:W-:Y:S02]  /*18320*/  MOV R8, R222 ;  /* 0x000000de00087202 */ /* 0x002fe40000000f00 */
[----:B------:R-:W-:Y:S02]  /*18330*/  MOV R5, 0x2 ;  /* 0x0000000200057802 */ /* 0x000fe40000000f00 */
[----:B------:R-:W-:Y:S02]  /*18340*/  MOV R6, 0x18360 ;  /* 0x0001836000067802 */ /* 0x000fe40000000f00 */
[----:B------:R-:W-:Y:S05]  /*18350*/  CALL.REL.NOINC `($__internal_2_$__cuda_sm70_shflsync_bfly_p) ;  /* 0x000087c000007944 */ /* 0x000fea0003c00000 */
[----:B--2---:R-:W-:Y:S01]  /*18360*/  FADD.FTZ R10, R222, R5 ;  /* 0x00000005de0a7221 */ /* 0x004fe20000010000 */
[----:B------:R-:W-:Y:S02]  /*18370*/  MOV R5, 0x1 ;  /* 0x0000000100057802 */ /* 0x000fe40000000f00 */
[----:B------:R-:W-:-:S02]  /*18380*/  MOV R6, 0x183b0 ;  /* 0x000183b000067802 */ /* 0x000fc40000000f00 */
[----:B-1----:R-:W-:Y:S02]  /*18390*/  MOV R8, R10 ;  /* 0x0000000a00087202 */ /* 0x002fe40000000f00 */
[----:B------:R-:W-:Y:S05]  /*183a0*/  CALL.REL.NOINC `($__internal_2_$__cuda_sm70_shflsync_bfly_p) ;  /* 0x0000877000007944 */ /* 0x000fea0003c00000 */
[----:B-12---:R-:W-:Y:S05]  /*183b0*/  BRA `(.L_x_1061) ;  /* 0xffffd0b000007947 */ /* 0x006fea000383ffff */
.L_x_1042:
[----:B------:R-:W-:Y:S01]  /*183c0*/  IMAD.MOV.U32 R18, RZ, RZ, R6 ;  /* 0x000000ffff127224 */ /* 0x000fe200078e0006 */
[----:B------:R-:W-:Y:S01]  /*183d0*/  MOV R16, 0x181f ;  /* 0x0000181f00107802 */ /* 0x000fe20000000f00 */
[----:B------:R-:W-:Y:S01]  /*183e0*/  IMAD.MOV.U32 R15, RZ, RZ, RZ ;  /* 0x000000ffff0f7224 */ /* 0x000fe200078e00ff */
[----:B------:R-:W-:Y:S02]  /*183f0*/  MOV R11, 0xffffffff ;  /* 0xffffffff000b7802 */ /* 0x000fe40000000f00 */
[----:B------:R-:W-:Y:S02]  /*18400*/  MOV R10, 0x18420 ;  /* 0x00018420000a7802 */ /* 0x000fe40000000f00 */
[----:B-1---5:R-:W-:Y:S05]  /*18410*/  CALL.REL.NOINC `($__internal_3_$__cuda_sm70_shflsync_idx_p) ;  /* 0x0000874000007944 */ /* 0x022fea0003c00000 */
[----:B--2---:R-:W-:Y:S01]  /*18420*/  MOV R9, R24 ;  /* 0x0000001800097202 */ /* 0x004fe20000000f00 */
[----:B-1----:R-:W-:Y:S05]  /*18430*/  BRA `(.L_x_1062) ;  /* 0xfffff4b000007947 */ /* 0x002fea000383ffff */
.L_x_1043:
[----:B------:R-:W-:Y:S01]  /*18440*/  IMAD.MOV.U32 R18, RZ, RZ, R7 ;  /* 0x000000ffff127224 */ /* 0x000fe200078e0007 */
[----:B------:R-:W-:Y:S01]  /*18450*/  MOV R16, 0x181f ;  /* 0x0000181f00107802 */ /* 0x000fe20000000f00 */
[----:B------:R-:W-:Y:S01]  /*18460*/  IMAD.MOV.U32 R15, RZ, RZ, RZ ;  /* 0x000000ffff0f7224 */ /* 0x000fe200078e00ff */
[----:B------:R-:W-:Y:S02]  /*18470*/  MOV R11, 0xffffffff ;  /* 0xffffffff000b7802 */ /* 0x000fe40000000f00 */
[----:B------:R-:W-:-:S02]  /*18480*/  MOV R10, 0x184a0 ;  /* 0x000184a0000a7802 */ /* 0x000fc40000000f00 */
[----:B-123-5:R-:W-:Y:S05]  /*18490*/  CALL.REL.NOINC `($__internal_3_$__cuda_sm70_shflsync_idx_p) ;  /* 0x000086c000007944 */ /* 0x02efea0003c00000 */
[----:B--2---:R-:W-:Y:S01]  /*184a0*/  MOV R10, R24 ;  /* 0x00000018000a7202 */ /* 0x004fe20000000f00 */
[----:B-1----:R-:W-:Y:S05]  /*184b0*/  BRA `(.L_x_1063) ;  /* 0xfffff45000007947 */ /* 0x002fea000383ffff */
.L_x_1046:
[----:B------:R-:W-:Y:S01]  /*184c0*/  IMAD.MOV.U32 R18, RZ, RZ, R6 ;  /* 0x000000ffff127224 */ /* 0x000fe200078e0006 */
[----:B------:R-:W-:Y:S01]  /*184d0*/  MOV R16, 0x181f ;  /* 0x0000181f00107802 */ /* 0x000fe20000000f00 */
[----:B-1----:R-:W-:Y:S01]  /*184e0*/  IMAD.MOV.U32 R15, RZ, RZ, 0x1 ;  /* 0x00000001ff0f7424 */ /* 0x002fe200078e00ff */
[----:B------:R-:W-:-:S02]  /*184f0*/  MOV R11, 0xffffffff ;  /* 0xffffffff000b7802 */ /* 0x000fc40000000f00 */
[----:B------:R-:W-:Y:S02]  /*18500*/  MOV R10, 0x18520 ;  /* 0x00018520000a7802 */ /* 0x000fe40000000f00 */
[----:B--2-4-:R-:W-:Y:S05]  /*18510*/  CALL.REL.NOINC `($__internal_3_$__cuda_sm70_shflsync_idx_p) ;  /* 0x0000864000007944 */ /* 0x014fea0003c00000 */
[----:B--2---:R-:W-:Y:S01]  /*18520*/  IMAD.MOV.U32 R9, RZ, RZ, R24 ;  /* 0x000000ffff097224 */ /* 0x004fe200078e0018 */
[----:B-1----:R-:W-:Y:S01]  /*18530*/  MOV R18, R7 ;  /* 0x0000000700127202 */ /* 0x002fe20000000f00 */
[----:B------:R-:W-:Y:S01]  /*18540*/  IMAD.MOV.U32 R15, RZ, RZ, 0x1 ;  /* 0x00000001ff0f7424 */ /* 0x000fe200078e00ff */
[----:B------:R-:W-:Y:S01]  /*18550*/  MOV R16, 0x181f ;  /* 0x0000181f00107802 */ /* 0x000fe20000000f00 */
[----:B------:R-:W-:Y:S01]  /*18560*/  IMAD.MOV.U32 R11, RZ, RZ, -0x1 ;  /* 0xffffffffff0b7424 */ /* 0x000fe200078e00ff */
[----:B------:R-:W-:Y:S02]  /*18570*/  MOV R10, 0x18590 ;  /* 0x00018590000a7802 */ /* 0x000fe40000000f00 */
[----:B------:R-:W-:Y:S05]  /*18580*/  CALL.REL.NOINC `($__internal_3_$__cuda_sm70_shflsync_idx_p) ;  /* 0x000085d000007944 */ /* 0x000fea0003c00000 */
[----:B--2---:R-:W-:Y:S01]  /*18590*/  MOV R10, R24 ;  /* 0x00000018000a7202 */ /* 0x004fe20000000f00 */
[----:B-1----:R-:W-:Y:S05]  /*185a0*/  BRA `(.L_x_1064) ;  /* 0xfffff4e000007947 */ /* 0x002fea000383ffff */
.L_x_1049:
[----:B------:R-:W-:Y:S01]  /*185b0*/  IMAD.MOV.U32 R18, RZ, RZ, R6 ;  /* 0x000000ffff127224 */ /* 0x000fe200078e0006 */
[----:B------:R-:W-:Y:S01]  /*185c0*/  MOV R16, 0x181f ;  /* 0x0000181f00107802 */ /* 0x000fe20000000f00 */
[----:B--2---:R-:W-:Y:S01]  /*185d0*/  IMAD.MOV.U32 R15, RZ, RZ, 0x2 ;  /* 0x00000002ff0f7424 */ /* 0x004fe200078e00ff */
[----:B------:R-:W-:Y:S02]  /*185e0*/  MOV R11, 0xffffffff ;  /* 0xffffffff000b7802 */ /* 0x000fe40000000f00 */
[----:B------:R-:W-:-:S02]  /*185f0*/  MOV R10, 0x18610 ;  /* 0x00018610000a7802 */ /* 0x000fc40000000f00 */
[----:B-1--4-:R-:W-:Y:S05]  /*18600*/  CALL.REL.NOINC `($__internal_3_$__cuda_sm70_shflsync_idx_p) ;  /* 0x0000855000007944 */ /* 0x012fea0003c00000 */
[----:B--2---:R-:W-:Y:S01]  /*18610*/  MOV R9, R24 ;  /* 0x0000001800097202 */ /* 0x004fe20000000f00 */
[----:B-1----:R-:W-:Y:S05]  /*18620*/  BRA `(.L_x_1065) ;  /* 0xfffff5d000007947 */ /* 0x002fea000383ffff */
.L_x_1050:
[----:B------:R-:W-:Y:S01]  /*18630*/  IMAD.MOV.U32 R18, RZ, RZ, R7 ;  /* 0x000000ffff127224 */ /* 0x000fe200078e0007 */
[----:B------:R-:W-:Y:S01]  /*18640*/  MOV R16, 0x181f ;  /* 0x0000181f00107802 */ /* 0x000fe20000000f00 */
[----:B------:R-:W-:Y:S01]  /*18650*/  IMAD.MOV.U32 R15, RZ, RZ, 0x2 ;  /* 0x00000002ff0f7424 */ /* 0x000fe200078e00ff */
[----:B------:R-:W-:-:S02]  /*18660*/  MOV R11, 0xffffffff ;  /* 0xffffffff000b7802 */ /* 0x000fc40000000f00 */
[----:B------:R-:W-:Y:S02]  /*18670*/  MOV R10, 0x18690 ;  /* 0x00018690000a7802 */ /* 0x000fe40000000f00 */
[----:B-1234-:R-:W-:Y:S05]  /*18680*/  CALL.REL.NOINC `($__internal_3_$__cuda_sm70_shflsync_idx_p) ;  /* 0x000084d000007944 */ /* 0x01efea0003c00000 */
[----:B--2---:R-:W-:Y:S01]  /*18690*/  MOV R10, R24 ;  /* 0x00000018000a7202 */ /* 0x004fe20000000f00 */
[----:B-1----:R-:W-:Y:S05]  /*186a0*/  BRA `(.L_x_1066) ;  /* 0xfffff57000007947 */ /* 0x002fea000383ffff */
.L_x_1053:
[----:B------:R-:W-:Y:S01]  /*186b0*/  IMAD.MOV.U32 R18, RZ, RZ, R6 ;  /* 0x000000ffff127224 */ /* 0x000fe200078e0006 */
[----:B------:R-:W-:Y:S01]  /*186c0*/  MOV R16, 0x181f ;  /* 0x0000181f00107802 */ /* 0x000fe20000000f00 */
[----:B--2---:R-:W-:Y:S01]  /*186d0*/  IMAD.MOV.U32 R15, RZ, RZ, 0x3 ;  /* 0x00000003ff0f7424 */ /* 0x004fe200078e00ff */
[----:B------:R-:W-:Y:S02]  /*186e0*/  MOV R11, 0xffffffff ;  /* 0xffffffff000b7802 */ /* 0x000fe40000000f00 */
[----:B------:R-:W-:Y:S02]  /*186f0*/  MOV R10, 0x18710 ;  /* 0x00018710000a7802 */ /* 0x000fe40000000f00 */
[----:B-1--4-:R-:W-:Y:S05]  /*18700*/  CALL.REL.NOINC `($__internal_3_$__cuda_sm70_shflsync_idx_p) ;  /* 0x0000845000007944 */ /* 0x012fea0003c00000 */
        /* <DEDUP_REMOVED lines=8> */
        .type           $_ZN7cutlass13device_kernelIN5flash19enable_sm80_to_sm89INS1_16FlashAttnFwdSm80INS1_25CollectiveMainloopFwdSm80ILi8ELi2ELb0EN4cute5tupleIJNS5_1CILi128EEENS7_ILi64EEENS7_ILi192EEEEEELi192ENS_10bfloat16_tEfNS_4arch4Sm80ELb0ELb1ELb1ELb1ELb0ELb1ELb1ELb0EEENS1_21CollectiveEpilogueFwdINS6_IJS8_SA_S9_EEENS6_IJNS7_ILi1EEESI_SI_EEESC_SE_Li256ELb1ELb1ELb0ELb0EEENS1_19SingleTileSchedulerILb1ELb0ELb1ELi128EEEEEEEEEvNT_6ParamsE$_ZZN5flash25CollectiveMainloopFwdSm80ILi8ELi2ELb0EN4cute5tupleIJNS1_1CILi128EEENS3_ILi64EEENS3_ILi192EEEEEELi192EN7cutlass10bfloat16_tEfNS8_4arch4Sm80ELb0ELb1ELb1ELb1ELb0ELb1ELb1ELb0EE3mmaINS_16FlashAttnFwdSm80ISC_NS_21CollectiveEpilogueFwdINS2_IJS4_S6_S5_EEENS2_IJNS3_ILi1EEESH_SH_EEES9_SB_Li256ELb1ELb1ELb0ELb0EEENS_19SingleTileSchedulerILb1ELb0ELb1ELi128EEEE13SharedStorageENS1_6TensorINS1_11ArrayEngineIfLm96EEENS1_6LayoutINS2_IJNS2_IJNS3_ILi2EEESS_EEESH_NS3_ILi24EEEEEENS2_IJNS2_IJSH_SS_EEENS3_ILi0EEENS3_ILi4EEEEEEEEEENS_7SoftmaxILi2ELi0EEEEEbRKNSC_6ParamsERT0_RT1_iRKNS_16SeqlenInfoQKNewKILb1ELb1EEENS2_IJiiiiEEERT_ENKUlvE_clEv,@function
        .size           $_ZN7cutlass13device_kernelIN5flash19enable_sm80_to_sm89INS1_16FlashAttnFwdSm80INS1_25CollectiveMainloopFwdSm80ILi8ELi2ELb0EN4cute5tupleIJNS5_1CILi128EEENS7_ILi64EEENS7_ILi192EEEEEELi192ENS_10bfloat16_tEfNS_4arch4Sm80ELb0ELb1ELb1ELb1ELb0ELb1ELb1ELb0EEENS1_21CollectiveEpilogueFwdINS6_IJS8_SA_S9_EEENS6_IJNS7_ILi1EEESI_SI_EEESC_SE_Li256ELb1ELb1ELb0ELb0EEENS1_19SingleTileSchedulerILb1ELb0ELb1ELi128EEEEEEEEEvNT_6ParamsE$_ZZN5flash25CollectiveMainloopFwdSm80ILi8ELi2ELb0EN4cute5tupleIJNS1_1CILi128EEENS3_ILi64EEENS3_ILi192EEEEEELi192EN7cutlass10bfloat16_tEfNS8_4arch4Sm80ELb0ELb1ELb1ELb1ELb0ELb1ELb1ELb0EE3mmaINS_16FlashAttnFwdSm80ISC_NS_21CollectiveEpilogueFwdINS2_IJS4_S6_S5_EEENS2_IJNS3_ILi1EEESH_SH_EEES9_SB_Li256ELb1ELb1ELb0ELb0EEENS_19SingleTileSchedulerILb1ELb0ELb1ELi128EEEE13SharedStorageENS1_6TensorINS1_11ArrayEngineIfLm96EEENS1_6LayoutINS2_IJNS2_IJNS3_ILi2EEESS_EEESH_NS3_ILi24EEEEEENS2_IJNS2_IJSH_SS_EEENS3_ILi0EEENS3_ILi4EEEEEEEEEENS_7SoftmaxILi2ELi0EEEEEbRKNSC_6ParamsERT0_RT1_iRKNS_16SeqlenInfoQKNewKILb1ELb1EEENS2_IJiiiiEEERT_ENKUlvE_clEv,($__internal_2_$__cuda_sm70_shflsync_bfly_p - $_ZN7cutlass13device_kernelIN5flash19enable_sm80_to_sm89INS1_16FlashAttnFwdSm80INS1_25CollectiveMainloopFwdSm80ILi8ELi2ELb0EN4cute5tupleIJNS5_1CILi128EEENS7_ILi64EEENS7_ILi192EEEEEELi192ENS_10bfloat16_tEfNS_4arch4Sm80ELb0ELb1ELb1ELb1ELb0ELb1ELb1ELb0EEENS1_21CollectiveEpilogueFwdINS6_IJS8_SA_S9_EEENS6_IJNS7_ILi1EEESI_SI_EEESC_SE_Li256ELb1ELb1ELb0ELb0EEENS1_19SingleTileSchedulerILb1ELb0ELb1ELi128EEEEEEEEEvNT_6ParamsE$_ZZN5flash25CollectiveMainloopFwdSm80ILi8ELi2ELb0EN4cute5tupleIJNS1_1CILi128EEENS3_ILi64EEENS3_ILi192EEEEEELi192EN7cutlass10bfloat16_tEfNS8_4arch4Sm80ELb0ELb1ELb1ELb1ELb0ELb1ELb1ELb0EE3mmaINS_16FlashAttnFwdSm80ISC_NS_21CollectiveEpilogueFwdINS2_IJS4_S6_S5_EEENS2_IJNS3_ILi1EEESH_SH_EEES9_SB_Li256ELb1ELb1ELb0ELb0EEENS_19SingleTileSchedulerILb1ELb0ELb1ELi128EEEE13SharedStorageENS1_6TensorINS1_11ArrayEngineIfLm96EEENS1_6LayoutINS2_IJNS2_IJNS3_ILi2EEESS_EEESH_NS3_ILi24EEEEEENS2_IJNS2_IJSH_SS_EEENS3_ILi0EEENS3_ILi4EEEEEEEEEENS_7SoftmaxILi2ELi0EEEEEbRKNSC_6ParamsERT0_RT1_iRKNS_16SeqlenInfoQKNewKILb1ELb1EEENS2_IJiiiiEEERT_ENKUlvE_clEv)
$_ZN7cutlass13device_kernelIN5flash19enable_sm80_to_sm89INS1_16FlashAttnFwdSm80INS1_25CollectiveMainloopFwdSm80ILi8ELi2ELb0EN4cute5tupleIJNS5_1CILi128EEENS7_ILi64EEENS7_ILi192EEEEEELi192ENS_10bfloat16_tEfNS_4arch4Sm80ELb0ELb1ELb1ELb1ELb0ELb1ELb1ELb0EEENS1_21CollectiveEpilogueFwdINS6_IJS8_SA_S9_EEENS6_IJNS7_ILi1EEESI_SI_EEESC_SE_Li256ELb1ELb1ELb0ELb0EEENS1_19SingleTileSchedulerILb1ELb0ELb1ELi128EEEEEEEEEvNT_6ParamsE$_ZZN5flash25CollectiveMainloopFwdSm80ILi8ELi2ELb0EN4cute5tupleIJNS1_1CILi128EEENS3_ILi64EEENS3_ILi192EEEEEELi192EN7cutlass10bfloat16_tEfNS8_4arch4Sm80ELb0ELb1ELb1ELb1ELb0ELb1ELb1ELb0EE3mmaINS_16FlashAttnFwdSm80ISC_NS_21CollectiveEpilogueFwdINS2_IJS4_S6_S5_EEENS2_IJNS3_ILi1EEESH_SH_EEES9_SB_Li256ELb1ELb1ELb0ELb0EEENS_19SingleTileSchedulerILb1ELb0ELb1ELi128EEEE13SharedStorageENS1_6TensorINS1_11ArrayEngineIfLm96EEENS1_6LayoutINS2_IJNS2_IJNS3_ILi2EEESS_EEESH_NS3_ILi24EEEEEENS2_IJNS2_IJSH_SS_EEENS3_ILi0EEENS3_ILi4EEEEEEEEEENS_7SoftmaxILi2ELi0EEEEEbRKNSC_6ParamsERT0_RT1_iRKNS_16SeqlenInfoQKNewKILb1ELb1EEENS2_IJiiiiEEERT_ENKUlvE_clEv:
[----:B------:R-:W-:-:S05]  /*18790*/  IADD3 R8, R8, -c[0x0][0x20], RZ ;  /* 0x8000080008087a10 */ /* 0x000fca0007ffe0ff */
[----:B------:R-:W2:Y:S01]  /*187a0*/  LDL.64 R40, [R8] ;  /* 0x0000000008287983 */ /* 0x000ea20000100a00 */
[----:B------:R-:W-:-:S03]  /*187b0*/  ULDC.64 UR4, c[0x0][0x118] ;  /* 0x0000460000047ab9 */ /* 0x000fc60000000a00 */
[----:B--2---:R-:W2:Y:S02]  /*187c0*/  LD.E R21, [R40.64+0x11c] ;  /* 0x00011c0428157980 */ /* 0x004ea4000c101900 */
[----:B--2---:R-:W-:-:S13]  /*187d0*/  ISETP.GT.AND P0, PT, R21, RZ, PT ;  /* 0x000000ff1500720c */ /* 0x004fda0003f04270 */
[----:B------:R-:W-:Y:S05]  /*187e0*/  @P0 BRA `(.L_x_1068) ;  /* 0x0000003000000947 */ /* 0x000fea0003800000 */
[----:B------:R-:W-:Y:S01]  /*187f0*/  MOV R23, 0x0 ;  /* 0x0000000000177802 */ /* 0x000fe20000000f00 */
[----:B------:R-:W-:-:S04]  /*18800*/  DEPBAR.LE SB0, 0x3 ;  /* 0x000080c00000791a */ /* 0x000fc80000000000 */
[----:B------:R-:W-:Y:S05]  /*18810*/  RET.REL.NODEC R22 `(_ZN7cutlass13device_kernelIN5flash19enable_sm80_to_sm89INS1_16FlashAttnFwdSm80INS1_25CollectiveMainloopFwdSm80ILi8ELi2ELb0EN4cute5tupleIJNS5_1CILi128EEENS7_ILi64EEENS7_ILi192EEEEEELi192ENS_10bfloat16_tEfNS_4arch4Sm80ELb0ELb1ELb1ELb1ELb0ELb1ELb1ELb0EEENS1_21CollectiveEpilogueFwdINS6_IJS8_SA_S9_EEENS6_IJNS7_ILi1EEESI_SI_EEESC_SE_Li256ELb1ELb1ELb0ELb0EEENS1_19SingleTileSchedulerILb1ELb0ELb1ELi128EEEEEEEEEvNT_6ParamsE) ;  /* 0xfffe77e016007950 */ /* 0x000fea0003c3ffff */
.L_x_1068:
[----:B------:R-:W2:Y:S04]  /*18820*/  LDL.64 R108, [R8+0x8] ;  /* 0x00000800086c7983 */ /* 0x000ea80000100a00 */
[----:B------:R-:W3:Y:S04]  /*18830*/  LDL.64 R24, [R8+0x18] ;  /* 0x0000180008187983 */ /* 0x000ee80000100a00 */
[----:B------:R-:W4:Y:S04]  /*18840*/  LDL.64 R36, [R8+0x20] ;  /* 0x0000200008247983 */ /* 0x000f280000100a00 */
[----:B------:R-:W4:Y:S04]  /*18850*/  LD.E.64 R38, [R40.64+0x120] ;  /* 0x0001200428267980 */ /* 0x000f28000c101b00 */
[----:B------:R-:W4:Y:S04]  /*18860*/  LD.E.64 R18, [R40.64+0x130] ;  /* 0x0001300428127980 */ /* 0x000f28000c101b00 */
[----:B------:R-:W4:Y:S04]  /*18870*/  LD.E.U8 R11, [R40.64+0x138] ;  /* 0x00013804280b7980 */ /* 0x000f28000c101100 */
[----:B------:R-:W4:Y:S04]  /*18880*/  LDL.64 R16, [R8+0x10] ;  /* 0x0000100008107983 */ /* 0x000f280000100a00 */
[----:B------:R1:W5:Y:S04]  /*18890*/  LD.E R12, [R40.64+0x164] ;  /* 0x00016404280c7980 */ /* 0x000368000c101900 */
[----:B------:R1:W5:Y:S04]  /*188a0*/  LD.E.64 R30, [R40.64+0x110] ;  /* 0x00011004281e7980 */ /* 0x000368000c101b00 */
[----:B------:R1:W5:Y:S04]  /*188b0*/  LD.E.64 R14, [R40.64+0x128] ;  /* 0x00012804280e7980 */ /* 0x000368000c101b00 */
[----:B--2---:R-:W2:Y:S04]  /*188c0*/  LD.E R108, [R108.64] ;  /* 0x000000046c6c7980 */ /* 0x004ea8000c101900 */
[----:B---3--:R-:W3:Y:S04]  /*188d0*/  LD.E R35, [R24.64+0x20] ;  /* 0x0000200418237980 */ /* 0x008ee8000c101900 */
[----:B----4-:R4:W4:Y:S01]  /*188e0*/  LD.E R10, [R36.64] ;  /* 0x00000004240a7980 */ /* 0x010922000c101900 */
[----:B------:R-:W-:-:S03]  /*188f0*/  ISETP.NE.AND P0, PT, R11, RZ, PT ;  /* 0x000000ff0b00720c */ /* 0x000fc60003f05270 */
[----:B------:R1:W5:Y:S01]  /*18900*/  LD.E R27, [R16.64] ;  /* 0x00000004101b7980 */ /* 0x000362000c101900 */
[----:B--2---:R-:W-:Y:S02]  /*18910*/  SHF.R.S32.HI R9, RZ, 0x1f, R108 ;  /* 0x0000001fff097819 */ /* 0x004fe4000001146c */
[----:B---3--:R-:W-:Y:S01]  /*18920*/  SHF.R.S32.HI R13, RZ, 0x1f, R35 ;  /* 0x0000001fff0d7819 */ /* 0x008fe20000011423 */
[-C--:B------:R-:W-:Y:S01]  /*18930*/  IMAD R29, R39, R35.reuse, RZ ;  /* 0x00000023271d7224 */ /* 0x080fe200078e02ff */
[----:B------:R-:W-:Y:S01]  /*18940*/  LEA.HI R23, R9, R108, RZ, 0x2 ;  /* 0x0000006c09177211 */ /* 0x000fe200078f10ff */
[----:B------:R-:W-:Y:S02]  /*18950*/  IMAD R25, R19, R35, RZ ;  /* 0x0000002313197224 */ /* 0x000fe400078e02ff */
[-C--:B------:R-:W-:Y:S02]  /*18960*/  IMAD R29, R38, R13.reuse, R29 ;  /* 0x0000000d261d7224 */ /* 0x080fe400078e021d */
[----:B------:R-:W-:Y:S01]  /*18970*/  IMAD R25, R18, R13, R25 ;  /* 0x0000000d12197224 */ /* 0x000fe200078e0219 */
[----:B------:R-:W-:-:S02]  /*18980*/  LOP3.LUT R13, R23, 0xfffffffc, RZ, 0xc0, !PT ;  /* 0xfffffffc170d7812 */ /* 0x000fc400078ec0ff */
[----:B------:R-:W-:Y:S01]  /*18990*/  SHF.R.S32.HI R23, RZ, 0x2, R23 ;  /* 0x00000002ff177819 */ /* 0x000fe20000011417 */
[----:B----4-:R-:W-:-:S04]  /*189a0*/  IMAD.WIDE.U32 R36, R38, R35, RZ ;  /* 0x0000002326247225 */ /* 0x010fc800078e00ff */
[----:B------:R-:W-:Y:S02]  /*189b0*/  IMAD.IADD R100, R108, 0x1, -R13 ;  /* 0x000000016c647824 */ /* 0x000fe400078e0a0d */
[----:B-1----:R-:W-:Y:S02]  /*189c0*/  IMAD R17, R10, 0x80, R23 ;  /* 0x000000800a117824 */ /* 0x002fe400078e0217 */
[----:B------:R-:W-:Y:S01]  /*189d0*/  IMAD.WIDE.U32 R34, R18, R35, RZ ;  /* 0x0000002312227225 */ /* 0x000fe200078e00ff */
[----:B------:R-:W-:Y:S02]  /*189e0*/  IADD3 R29, R37, R29, RZ ;  /* 0x0000001d251d7210 */ /* 0x000fe40007ffe0ff */
[C---:B------:R-:W-:Y:S01]  /*189f0*/  SHF.L.U32 R72, R100.reuse, 0x3, RZ ;  /* 0x0000000364487819 */ /* 0x040fe200000006ff */
[----:B------:R-:W-:Y:S01]  /*18a00*/  IMAD.IADD R25, R35, 0x1, R25 ;  /* 0x0000000123197824 */ /* 0x000fe200078e0219 */
[----:B------:R-:W-:Y:S01]  /*18a10*/  LEA R13, R100, R17, 0x6 ;  /* 0x00000011640d7211 */ /* 0x000fe200078e30ff */
[----:B------:R-:W-:Y:S05]  /*18a20*/  @!P0 BRA `(.L_x_1069) ;  /* 0x00003c5000008947 */ /* 0x000fea0003800000 */
[----:B-----5:R-:W-:Y:S01]  /*18a30*/  ISETP.NE.AND P0, PT, R12, 0x1, PT ;  /* 0x000000010c00780c */ /* 0x020fe20003f05270 */
[----:B------:R-:W-:-:S12]  /*18a40*/  BSSY B0, `(.L_x_1070) ;  /* 0x0000006000007945 */ /* 0x000fd80003800000 */
[----:B------:R-:W-:Y:S05]  /*18a50*/  @!P0 BRA `(.L_x_1071) ;  /* 0x0000004000008947 */ /* 0x000fea0003800000 */
[----:B------:R-:W2:Y:S04]  /*18a60*/  LD.E R10, [R40.64+0x168] ;  /* 0x00016804280a7980 */ /* 0x000ea8000c101900 */
[----:B------:R-:W3:Y:S01]  /*18a70*/  LD.E R9, [R40.64+0x16c] ;  /* 0x00016c0428097980 */ /* 0x000ee2000c101900 */
[----:B--2---:R-:W-:-:S05]  /*18a80*/  IMAD.HI.U32 R10, R13, R10, RZ ;  /* 0x0000000a0d0a7227 */ /* 0x004fca00078e00ff */
[----:B---3--:R-:W-:Y:S02]  /*18a90*/  SHF.R.U32.HI R13, RZ, R9, R10 ;  /* 0x00000009ff0d7219 */ /* 0x008fe4000001160a */
.L_x_1071:
[----:B------:R-:W-:Y:S05]  /*18aa0*/  BSYNC B0 ;  /* 0x0000000000007941 */ /* 0x000fea0003800000 */
.L_x_1070:
[----:B------:R-:W-:Y:S01]  /*18ab0*/  SHF.R.S32.HI R9, RZ, 0x1f, R13 ;  /* 0x0000001fff097819 */ /* 0x000fe2000001140d */
[----:B------:R-:W-:Y:S01]  /*18ac0*/  IMAD R10, R39, R13, RZ ;  /* 0x0000000d270a7224 */ /* 0x000fe200078e02ff */
[----:B------:R-:W-:Y:S02]  /*18ad0*/  MOV R28, R36 ;  /* 0x00000024001c7202 */ /* 0x000fe40000000f00 */
[----:B------:R-:W-:Y:S01]  /*18ae0*/  MOV R24, R34 ;  /* 0x0000002200187202 */ /* 0x000fe20000000f00 */
[C---:B------:R-:W-:Y:S02]  /*18af0*/  IMAD R10, R38.reuse, R9, R10 ;  /* 0x00000009260a7224 */ /* 0x040fe400078e020a */
[----:B------:R-:W-:-:S04]  /*18b00*/  IMAD.WIDE.U32 R28, R38, R13, R28 ;  /* 0x0000000d261c7225 */ /* 0x000fc800078e001c */
[-C--:B------:R-:W-:Y:S01]  /*18b10*/  IMAD.WIDE.U32 R34, R18, R13.reuse, R24 ;  /* 0x0000000d12227225 */ /* 0x080fe200078e0018 */
[----:B------:R-:W-:Y:S02]  /*18b20*/  IADD3 R11, R29, R10, RZ ;  /* 0x0000000a1d0b7210 */ /* 0x000fe40007ffe0ff */
[----:B------:R-:W-:Y:S01]  /*18b30*/  LEA R26, P0, R28, R30, 0x1 ;  /* 0x0000001e1c1a7211 */ /* 0x000fe200078008ff */
[----:B------:R-:W-:-:S03]  /*18b40*/  IMAD R13, R19, R13, RZ ;  /* 0x0000000d130d7224 */ /* 0x000fc600078e02ff */
[----:B------:R-:W-:Y:S01]  /*18b50*/  LEA.HI.X R30, R28, R31, R11, 0x1, P0 ;  /* 0x0000001f1c1e7211 */ /* 0x000fe200000f0c0b */
[----:B------:R-:W-:Y:S01]  /*18b60*/  IMAD R13, R18, R9, R13 ;  /* 0x00000009120d7224 */ /* 0x000fe200078e020d */
[----:B------:R-:W-:-:S04]  /*18b70*/  LEA R25, P0, R34, R14, 0x1 ;  /* 0x0000000e22197211 */ /* 0x000fc800078008ff */
[----:B------:R-:W-:-:S04]  /*18b80*/  IADD3 R9, R35, R13, RZ ;  /* 0x0000000d23097210 */ /* 0x000fc80007ffe0ff */
[----:B------:R-:W-:Y:S01]  /*18b90*/  LEA.HI.X R9, R34, R15, R9, 0x1, P0 ;  /* 0x0000000f22097211 */ /* 0x000fe200000f0c09 */
[----:B------:R-:W-:Y:S05]  /*18ba0*/  BRA.DIV ~URZ, `(.L_x_1072) ;  /* 0x000078327f007947 */ /* 0x000fea000b800000 */
[----:B------:R1:W2:Y:S02]  /*18bb0*/  SHFL.IDX PT, R35, R30, RZ, 0x1c1f ;  /* 0x001c1fff1e237589 */ /* 0x0002a400000e0000 */
.L_x_1120:
[----:B------:R-:W-:Y:S05]  /*18bc0*/  BRA.DIV ~URZ, `(.L_x_1073) ;  /* 0x000078927f007947 */ /* 0x000fea000b800000 */
[----:B------:R3:W4:Y:S04]  /*18bd0*/  SHFL.IDX PT, R34, R26, RZ, 0x1c1f ;  /* 0x001c1fff1a227589 */ /* 0x00072800000e0000 */
[----:B------:R3:W1:Y:S04]  /*18be0*/  SHFL.IDX PT, R13, R9, RZ, 0x1c1f ;  /* 0x001c1fff090d7589 */ /* 0x00066800000e0000 */
[----:B------:R3:W2:Y:S02]  /*18bf0*/  SHFL.IDX PT, R24, R25, RZ, 0x1c1f ;  /* 0x001c1fff19187589 */ /* 0x0006a400000e0000 */
.L_x_1121:
[----:B------:R-:W-:Y:S01]  /*18c00*/  IMAD R40, R27, R12, RZ ;  /* 0x0000000c1b287224 */ /* 0x000fe200078e02ff */
[----:B------:R-:W-:Y:S01]  /*18c10*/  SHF.R.S32.HI R19, RZ, 0x1f, R108 ;  /* 0x0000001fff137819 */ /* 0x000fe2000001146c */
[----:B------:R-:W-:Y:S01]  /*18c20*/  BSSY B0, `(.L_x_1074) ;  /* 0x0000054000007945 */ /* 0x000fe20003800000 */
[----:B------:R-:W-:Y:S01]  /*18c30*/  CS2R R48, SRZ ;  /* 0x0000000000307805 */ /* 0x000fe2000001ff00 */
[----:B------:R-:W-:Y:S01]  /*18c40*/  CS2R R100, SRZ ;  /* 0x0000000000647805 */ /* 0x000fe2000001ff00 */
[----:B------:R-:W-:Y:S01]  /*18c50*/  ISETP.GE.AND P0, PT, R17, R40, PT ;  /* 0x000000281100720c */ /* 0x000fe20003f06270 */
[----:B------:R-:W-:Y:S01]  /*18c60*/  CS2R R104, SRZ ;  /* 0x0000000000687805 */ /* 0x000fe2000001ff00 */
[----:B------:R-:W-:Y:S01]  /*18c70*/  LEA.HI R11, R19, R108, RZ, 0x2 ;  /* 0x0000006c130b7211 */ /* 0x000fe200078f10ff */
[----:B------:R-:W-:Y:S01]  /*18c80*/  CS2R R118, SRZ ;  /* 0x0000000000767805 */ /* 0x000fe2000001ff00 */
[----:B------:R-:W-:Y:S01]  /*18c90*/  CS2R R124, SRZ ;  /* 0x00000000007c7805 */ /* 0x000fe2000001ff00 */
[----:B------:R-:W-:Y:S01]  /*18ca0*/  CS2R R128, SRZ ;  /* 0x0000000000807805 */ /* 0x000fe2000001ff00 */
[----:B------:R-:W-:Y:S01]  /*18cb0*/  LOP3.LUT R11, R11, 0xfffffffc, RZ, 0xc0, !PT ;  /* 0xfffffffc0b0b7812 */ /* 0x000fe200078ec0ff */
[----:B------:R-:W-:Y:S01]  /*18cc0*/  CS2R R114, SRZ ;  /* 0x0000000000727805 */ /* 0x000fe2000001ff00 */
[----:B------:R-:W-:Y:S01]  /*18cd0*/  CS2R R94, SRZ ;  /* 0x00000000005e7805 */ /* 0x000fe2000001ff00 */
[----:B------:R-:W-:Y:S01]  /*18ce0*/  CS2R R102, SRZ ;  /* 0x0000000000667805 */ /* 0x000fe2000001ff00 */
[----:B------:R-:W-:Y:S01]  /*18cf0*/  CS2R R116, SRZ ;  /* 0x0000000000747805 */ /* 0x000fe2000001ff00 */
[----:B------:R-:W-:Y:S01]  /*18d00*/  IMAD.IADD R12, R108, 0x1, -R11 ;  /* 0x000000016c0c7824 */ /* 0x000fe200078e0a0b */
[----:B------:R-:W-:Y:S01]  /*18d10*/  CS2R R122, SRZ ;  /* 0x00000000007a7805 */ /* 0x000fe2000001ff00 */
[----:B------:R-:W-:Y:S01]  /*18d20*/  CS2R R126, SRZ ;  /* 0x00000000007e7805 */ /* 0x000fe2000001ff00 */
[----:B------:R-:W-:Y:S01]  /*18d30*/  CS2R R112, SRZ ;  /* 0x0000000000707805 */ /* 0x000fe2000001ff00 */
[----:B------:R-:W-:Y:S01]  /*18d40*/  IMAD.SHL.U32 R12, R12, 0x4, RZ ;  /* 0x000000040c0c7824 */ /* 0x000fe200078e00ff */
[----:B--2---:R-:W-:Y:S01]  /*18d50*/  MOV R14, R24 ;  /* 0x00000018000e7202 */ /* 0x004fe20000000f00 */
[----:B-1----:R-:W-:Y:S01]  /*18d60*/  IMAD.MOV.U32 R15, RZ, RZ, R13 ;  /* 0x000000ffff0f7224 */ /* 0x002fe200078e000d */
[----:B------:R-:W-:Y:S05]  /*18d70*/  @P0 BRA `(.L_x_1075) ;  /* 0x000003e000000947 */ /* 0x000fea0003800000 */
[C---:B------:R-:W-:Y:S01]  /*18d80*/  ISETP.GE.AND P0, PT, R12.reuse, R21, PT ;  /* 0x000000150c00720c */ /* 0x040fe20003f06270 */
[----:B------:R-:W-:Y:S01]  /*18d90*/  CS2R R114, SRZ ;  /* 0x0000000000727805 */ /* 0x000fe2000001ff00 */
[----:B------:R-:W-:Y:S01]  /*18da0*/  CS2R R112, SRZ ;  /* 0x0000000000707805 */ /* 0x000fe2000001ff00 */
[----:B------:R-:W-:-:S10]  /*18db0*/  IADD3 R11, R12, 0x10, RZ ;  /* 0x000000100c0b7810 */ /* 0x000fd40007ffe0ff */
[----:B----4-:R-:W-:-:S04]  /*18dc0*/  @!P0 IMAD.WIDE R36, R12, 0x2, R34 ;  /* 0x000000020c248825 */ /* 0x010fc800078e0222 */
[----:B------:R-:W-:Y:S01]  /*18dd0*/  @!P0 IMAD.WIDE R28, R12, 0x2, R14 ;  /* 0x000000020c1c8825 */ /* 0x000fe200078e020e */
[----:B------:R1:W5:Y:S04]  /*18de0*/  @!P0 LD.E.64 R114, [R36.64] ;  /* 0x0000000424728980 */ /* 0x000368000c101b00 */
[----:B------:R2:W5:Y:S01]  /*18df0*/  @!P0 LD.E.64 R112, [R28.64] ;  /* 0x000000041c708980 */ /* 0x000562000c101b00 */
[----:B------:R-:W-:Y:S01]  /*18e00*/  ISETP.GE.AND P0, PT, R11, R21, PT ;  /* 0x000000150b00720c */ /* 0x000fe20003f06270 */
[----:B------:R-:W-:Y:S01]  /*18e10*/  CS2R R128, SRZ ;  /* 0x0000000000807805 */ /* 0x000fe2000001ff00 */
[----:B------:R-:W-:-:S11]  /*18e20*/  CS2R R126, SRZ ;  /* 0x00000000007e7805 */ /* 0x000fd6000001ff00 */
[----:B------:R-:W-:-:S04]  /*18e30*/  @!P0 SHF.R.S32.HI R10, RZ, 0x1f, R11 ;  /* 0x0000001fff0a8819 */ /* 0x000fc8000001140b */
[----:B------:R-:W-:-:S04]  /*18e40*/  @!P0 LEA.HI R11, R10, R11, RZ, 0x2 ;  /* 0x0000000b0a0b8211 */ /* 0x000fc800078f10ff */
[----:B------:R-:W-:-:S05]  /*18e50*/  @!P0 LOP3.LUT R11, R11, 0xfffffffc, RZ, 0xc0, !PT ;  /* 0xfffffffc0b0b8812 */ /* 0x000fca00078ec0ff */
[----:B------:R-:W-:-:S04]  /*18e60*/  @!P0 IMAD.WIDE R38, R11, 0x2, R34 ;  /* 0x000000020b268825 */ /* 0x000fc800078e0222 */
[----:B------:R-:W-:Y:S01]  /*18e70*/  @!P0 IMAD.WIDE R42, R11, 0x2, R14 ;  /* 0x000000020b2a8825 */ /* 0x000fe200078e020e */
[----:B------:R-:W-:Y:S01]  /*18e80*/  IADD3 R11, R12, 0x20, RZ ;  /* 0x000000200c0b7810 */ /* 0x000fe20007ffe0ff */
        /* <DEDUP_REMOVED lines=8> */
[----:B--2---:R-:W-:-:S04]  /*18f10*/  @!P0 IMAD.WIDE R28, R11, 0x2, R34 ;  /* 0x000000020b1c8825 */ /* 0x004fc800078e0222 */
[----:B-1----:R-:W-:Y:S01]  /*18f20*/  @!P0 IMAD.WIDE R36, R11, 0x2, R14 ;  /* 0x000000020b248825 */ /* 0x002fe200078e020e */
        /* <DEDUP_REMOVED lines=9> */
[----:B----4-:R-:W-:-:S04]  /*18fc0*/  @!P0 IMAD.WIDE R38, R11, 0x2, R34 ;  /* 0x000000020b268825 */ /* 0x010fc800078e0222 */
[----:B---3--:R-:W-:Y:S01]  /*18fd0*/  @!P0 IMAD.WIDE R42, R11, 0x2, R14 ;  /* 0x000000020b2a8825 */ /* 0x008fe200078e020e */
        /* <DEDUP_REMOVED lines=9> */
[----:B-1----:R-:W-:-:S04]  /*19070*/  @!P0 IMAD.WIDE R28, R11, 0x2, R34 ;  /* 0x000000020b1c8825 */ /* 0x002fc800078e0222 */
[----:B--2---:R-:W-:Y:S01]  /*19080*/  @!P0 IMAD.WIDE R36, R11, 0x2, R14 ;  /* 0x000000020b248825 */ /* 0x004fe200078e020e */
        /* <DEDUP_REMOVED lines=11> */
[----:B------:R3:W5:Y:S04]  /*19140*/  @!P0 LD.E.64 R100, [R34.64] ;  /* 0x0000000422648980 */ /* 0x000768000c101b00 */
[----:B------:R3:W5:Y:S02]  /*19150*/  @!P0 LD.E.64 R94, [R10.64] ;  /* 0x000000040a5e8980 */ /* 0x000764000c101b00 */
.L_x_1075:
[----:B------:R-:W-:Y:S05]  /*19160*/  BSYNC B0 ;  /* 0x0000000000007941 */ /* 0x000fea0003800000 */
.L_x_1074:
[----:B-----5:R-:W-:Y:S02]  /*19170*/  IMAD.MOV.U32 R14, RZ, RZ, R100 ;  /* 0x000000ffff0e7224 */ /* 0x020fe400078e0064 */
[----:B------:R-:W-:Y:S02]  /*19180*/  IMAD.MOV.U32 R13, RZ, RZ, R101 ;  /* 0x000000ffff0d7224 */ /* 0x000fe400078e0065 */
[----:B---3--:R-:W-:Y:S01]  /*19190*/  IMAD.MOV.U32 R11, RZ, RZ, R104 ;  /* 0x000000ffff0b7224 */ /* 0x008fe200078e0068 */
        /* <DEDUP_REMOVED lines=16> */
[C---:B------:R-:W-:Y:S01]  /*192a0*/  PRMT R99, R14.reuse, 0x7610, R99 ;  /* 0x000076100e637816 */ /* 0x040fe20000000063 */
        /* <DEDUP_REMOVED lines=25> */
[----:B------:R-:W-:-:S02]  /*19440*/  PRMT R97, R15, 0x7610, R97 ;  /* 0x000076100f617816 */ /* 0x000fc40000000061 */
[----:B------:R-:W-:Y:S02]  /*19450*/  PRMT R106, R11, 0x7610, R106 ;  /* 0x000076100b6a7816 */ /* 0x000fe4000000006a */
[----:B------:R-:W-:Y:S01]  /*19460*/  PRMT R13, R13, 0x5410, R10 ;  /* 0x000054100d0d7816 */ /* 0x000fe2000000000a */
[----:B------:R-:W-:Y:S05]  /*19470*/  BRA.DIV ~URZ, `(.L_x_1076) ;  /* 0x000071327f007947 */ /* 0x000fea000b800000 */
[----:B------:R1:W2:Y:S04]  /*19480*/  SHFL.IDX PT, R27, R30, 0x1, 0x1c1f ;  /* 0x003c1f001e1b7f89 */ /* 0x0002a800000e0000 */
[----:B------:R-:W3:Y:S04]  /*19490*/  SHFL.IDX PT, R26, R26, 0x1, 0x1c1f ;  /* 0x003c1f001a1a7f89 */ /* 0x000ee800000e0000 */
[----:B------:R-:W4:Y:S04]  /*194a0*/  SHFL.IDX PT, R9, R9, 0x1, 0x1c1f ;  /* 0x003c1f0009097f89 */ /* 0x000f2800000e0000 */
[----:B------:R1:W1:Y:S02]  /*194b0*/  SHFL.IDX PT, R24, R25, 0x1, 0x1c1f ;  /* 0x003c1f0019187f89 */ /* 0x00026400000e0000 */
.L_x_1122:
[----:B------:R-:W-:Y:S01]  /*194c0*/  IADD3 R17, R17, 0x40, RZ ;  /* 0x0000004011117810 */ /* 0x000fe20007ffe0ff */
[----:B------:R-:W-:Y:S01]  /*194d0*/  BSSY B0, `(.L_x_1077) ;  /* 0x000004d000007945 */ /* 0x000fe20003800000 */
[----:B------:R-:W-:Y:S01]  /*194e0*/  CS2R R62, SRZ ;  /* 0x00000000003e7805 */ /* 0x000fe2000001ff00 */
[----:B------:R-:W-:Y:S01]  /*194f0*/  CS2R R66, SRZ ;  /* 0x0000000000427805 */ /* 0x000fe2000001ff00 */
[----:B------:R-:W-:Y:S01]  /*19500*/  ISETP.GE.AND P0, PT, R17, R40, PT ;  /* 0x000000281100720c */ /* 0x000fe20003f06270 */
        /* <DEDUP_REMOVED lines=9> */
[----:B-1--4-:R-:W-:-:S03]  /*195a0*/  IMAD.MOV.U32 R25, RZ, RZ, R9 ;  /* 0x000000ffff197224 */ /* 0x012fc600078e0009 */
[----:B------:R-:W-:Y:S05]  /*195b0*/  @P0 BRA `(.L_x_1078) ;  /* 0x000003e000000947 */ /* 0x000fea0003800000 */
[C---:B------:R-:W-:Y:S01]  /*195c0*/  ISETP.GE.AND P0, PT, R12.reuse, R21, PT ;  /* 0x000000150c00720c */ /* 0x040fe20003f06270 */
[----:B------:R-:W-:Y:S01]  /*195d0*/  CS2R R92, SRZ ;  /* 0x00000000005c7805 */ /* 0x000fe2000001ff00 */
[----:B------:R-:W-:Y:S01]  /*195e0*/  CS2R R88, SRZ ;  /* 0x0000000000587805 */ /* 0x000fe2000001ff00 */
[----:B------:R-:W-:-:S10]  /*195f0*/  IADD3 R10, R12, 0x10, RZ ;  /* 0x000000100c0a7810 */ /* 0x000fd40007ffe0ff */
[----:B--23--:R-:W-:-:S04]  /*19600*/  @!P0 IMAD.WIDE R28, R12, 0x2, R26 ;  /* 0x000000020c1c8825 */ /* 0x00cfc800078e021a */
[----:B------:R-:W-:Y:S01]  /*19610*/  @!P0 IMAD.WIDE R16, R12, 0x2, R24 ;  /* 0x000000020c108825 */ /* 0x000fe200078e0218 */
[----:B------:R1:W5:Y:S04]  /*19620*/  @!P0 LD.E.64 R92, [R28.64] ;  /* 0x000000041c5c8980 */ /* 0x000368000c101b00 */
[----:B------:R2:W5:Y:S01]  /*19630*/  @!P0 LD.E.64 R88, [R16.64] ;  /* 0x0000000410588980 */ /* 0x000562000c101b00 */
[----:B------:R-:W-:Y:S01]  /*19640*/  ISETP.GE.AND P0, PT, R10, R21, PT ;  /* 0x000000150a00720c */ /* 0x000fe20003f06270 */
[----:B------:R-:W-:Y:S01]  /*19650*/  CS2R R86, SRZ ;  /* 0x0000000000567805 */ /* 0x000fe2000001ff00 */
[----:B------:R-:W-:-:S11]  /*19660*/  CS2R R84, SRZ ;  /* 0x0000000000547805 */ /* 0x000fd6000001ff00 */
[----:B------:R-:W-:-:S04]  /*19670*/  @!P0 SHF.R.S32.HI R9, RZ, 0x1f, R10 ;  /* 0x0000001fff098819 */ /* 0x000fc8000001140a */
[----:B------:R-:W-:Y:S02]  /*19680*/  @!P0 LEA.HI R9, R9, R10, RZ, 0x2 ;  /* 0x0000000a09098211 */ /* 0x000fe400078f10ff */
[----:B------:R-:W-:Y:S02]  /*19690*/  IADD3 R10, R12, 0x20, RZ ;  /* 0x000000200c0a7810 */ /* 0x000fe40007ffe0ff */
[----:B------:R-:W-:-:S05]  /*196a0*/  @!P0 LOP3.LUT R9, R9, 0xfffffffc, RZ, 0xc0, !PT ;  /* 0xfffffffc09098812 */ /* 0x000fca00078ec0ff */
[----:B------:R-:W-:-:S04]  /*196b0*/  @!P0 IMAD.WIDE R30, R9, 0x2, R26 ;  /* 0x00000002091e8825 */ /* 0x000fc800078e021a */
        /* <DEDUP_REMOVED lines=10> */
[----:B--2---:R-:W-:-:S04]  /*19760*/  @!P0 IMAD.WIDE R16, R9, 0x2, R26 ;  /* 0x0000000209108825 */ /* 0x004fc800078e021a */
[----:B-1----:R-:W-:Y:S01]  /*19770*/  @!P0 IMAD.WIDE R28, R9, 0x2, R24 ;  /* 0x00000002091c8825 */ /* 0x002fe200078e0218 */
        /* <DEDUP_REMOVED lines=9> */
[----:B---3--:R-:W-:-:S04]  /*19810*/  @!P0 IMAD.WIDE R30, R9, 0x2, R26 ;  /* 0x00000002091e8825 */ /* 0x008fc800078e021a */
[----:B----4-:R-:W-:Y:S01]  /*19820*/  @!P0 IMAD.WIDE R34, R9, 0x2, R24 ;  /* 0x0000000209228825 */ /* 0x010fe200078e0218 */
        /* <DEDUP_REMOVED lines=9> */
[----:B-1----:R-:W-:-:S04]  /*198c0*/  @!P0 IMAD.WIDE R16, R9, 0x2, R26 ;  /* 0x0000000209108825 */ /* 0x002fc800078e021a */
[----:B--2---:R-:W-:Y:S01]  /*198d0*/  @!P0 IMAD.WIDE R28, R9, 0x2, R24 ;  /* 0x00000002091c8825 */ /* 0x004fe200078e0218 */
        /* <DEDUP_REMOVED lines=12> */
.L_x_1078:
[----:B------:R-:W-:Y:S05]  /*199a0*/  BSYNC B0 ;  /* 0x0000000000007941 */ /* 0x000fea0003800000 */
.L_x_1077:
[----:B---3--:R1:W3:Y:S01]  /*199b0*/  LDL.64 R28, [R8+0x20] ;  /* 0x00002000081c7983 */ /* 0x0082e20000100a00 */
[----:B------:R-:W-:-:S04]  /*199c0*/  DEPBAR.LE SB0, 0x3 ;  /* 0x000080c00000791a */ /* 0x000fc80000000000 */
[----:B------:R1:W4:Y:S01]  /*199d0*/  LDL.64 R42, [R8+0x28] ;  /* 0x00002800082a7983 */ /* 0x0003220000100a00 */
[----:B------:R-:W-:Y:S03]  /*199e0*/  WARPSYNC 0xffffffff ;  /* 0xffffffff00007948 */ /* 0x000fe60003800000 */
[----:B------:R-:W-:Y:S01]  /*199f0*/  BAR.SYNC.DEFER_BLOCKING 0x0 ;  /* 0x0000000000007b1d */ /* 0x000fe20000010000 */
[----:B-----5:R-:W-:Y:S02]  /*19a00*/  IMAD.MOV.U32 R17, RZ, RZ, R62 ;  /* 0x000000ffff117224 */ /* 0x020fe400078e003e */
[----:B------:R-:W-:-:S03]  /*19a10*/  IMAD.MOV.U32 R18, RZ, RZ, R66 ;  /* 0x000000ffff127224 */ /* 0x000fc600078e0042 */
[----:B------:R-:W-:Y:S01]  /*19a20*/  PRMT R26, R17, 0x7610, R26 ;  /* 0x00007610111a7816 */ /* 0x000fe2000000001a */
[----:B------:R-:W-:Y:S02]  /*19a30*/  IMAD.MOV.U32 R17, RZ, RZ, R67 ;  /* 0x000000ffff117224 */ /* 0x000fe400078e0043 */
[----:B-1----:R-:W-:Y:S01]  /*19a40*/  IMAD.MOV.U32 R8, RZ, RZ, R77 ;  /* 0x000000ffff087224 */ /* 0x002fe200078e004d */
[----:B---3--:R1:W3:Y:S04]  /*19a50*/  LD.E R9, [R28.64] ;  /* 0x000000041c097980 */ /* 0x0082e8000c101900 */
[----:B----4-:R-:W4:Y:S01]  /*19a60*/  LD.E.64 R42, [R42.64] ;  /* 0x000000042a2a7980 */ /* 0x010f22000c101b00 */
[----:B------:R-:W-:Y:S01]  /*19a70*/  PRMT R31, R8, 0x7610, R31 ;  /* 0x00007610081f7816 */ /* 0x000fe2000000001f */
[----:B------:R-:W-:Y:S01]  /*19a80*/  IMAD.MOV.U32 R11, RZ, RZ, R63 ;  /* 0x000000ffff0b7224 */ /* 0x000fe200078e003f */
[----:B------:R-:W-:Y:S01]  /*19a90*/  SHF.R.S32.HI R8, RZ, 0x1f, R23 ;  /* 0x0000001fff087819 */ /* 0x000fe20000011417 */
[----:B------:R-:W-:Y:S01]  /*19aa0*/  BSSY B1, `(.L_x_1079) ;  /* 0x0000178000017945 */ /* 0x000fe20003800000 */
[----:B------:R-:W-:Y:S01]  /*19ab0*/  LEA.HI R10, R19, R108, RZ, 0x5 ;  /* 0x0000006c130a7211 */ /* 0x000fe200078f28ff */
[----:B------:R-:W-:Y:S01]  /*19ac0*/  IMAD.MOV.U32 R16, RZ, RZ, R48 ;  /* 0x000000ffff107224 */ /* 0x000fe200078e0030 */
[----:B------:R-:W-:Y:S01]  /*19ad0*/  LEA.HI R8, R8, R23, RZ, 0x3 ;  /* 0x0000001708087211 */ /* 0x000fe200078f18ff */
[----:B------:R-:W-:Y:S01]  /*19ae0*/  IMAD.MOV.U32 R15, RZ, RZ, R49 ;  /* 0x000000ffff0f7224 */ /* 0x000fe200078e0031 */
[----:B------:R-:W-:Y:S01]  /*19af0*/  PRMT R25, R11, 0x7610, R25 ;  /* 0x000076100b197816 */ /* 0x000fe20000000019 */
[----:B------:R-:W-:Y:S01]  /*19b00*/  IMAD.MOV.U32 R11, RZ, RZ, R76 ;  /* 0x000000ffff0b7224 */ /* 0x000fe200078e004c */
[----:B------:R-:W-:Y:S01]  /*19b10*/  LOP3.LUT R8, R8, 0xfffffff8, RZ, 0xc0, !PT ;  /* 0xfffffff808087812 */ /* 0x000fe200078ec0ff */
[----:B------:R-:W-:-:S03]  /*19b20*/  IMAD.SHL.U32 R10, R10, 0x10, RZ ;  /* 0x000000100a0a7824 */ /* 0x000fc600078e00ff */
[----:B------:R-:W-:Y:S01]  /*19b30*/  PRMT R34, R11, 0x7610, R34 ;  /* 0x000076100b227816 */ /* 0x000fe20000000022 */
[----:B------:R-:W-:Y:S02]  /*19b40*/  IMAD.IADD R8, R23, 0x1, -R8 ;  /* 0x0000000117087824 */ /* 0x000fe400078e0a08 */
[----:B------:R-:W-:Y:S01]  /*19b50*/  IMAD.MOV.U32 R11, RZ, RZ, R92 ;  /* 0x000000ffff0b7224 */ /* 0x000fe200078e005c */
[----:B-1----:R-:W-:Y:S01]  /*19b60*/  PRMT R28, R17, 0x7610, R28 ;  /* 0x00007610111c7816 */ /* 0x002fe2000000001c */
[----:B------:R-:W-:Y:S01]  /*19b70*/  IMAD.MOV.U32 R17, RZ, RZ, R87 ;  /* 0x000000ffff117224 */ /* 0x000fe200078e0057 */
[----:B------:R-:W-:Y:S01]  /*19b80*/  PRMT R29, R18, 0x7610, R29 ;  /* 0x00007610121d7816 */ /* 0x000fe2000000001d */
[----:B------:R-:W-:Y:S01]  /*19b90*/  IMAD.MOV.U32 R18, RZ, RZ, R86 ;  /* 0x000000ffff127224 */ /* 0x000fe200078e0056 */
[----:B------:R-:W-:Y:S01]  /*19ba0*/  PRMT R45, R11, 0x7610, R45 ;  /* 0x000076100b2d7816 */ /* 0x000fe2000000002d */
[----:B------:R-:W-:Y:S01]  /*19bb0*/  IMAD.SHL.U32 R39, R8, 0x40, RZ ;  /* 0x0000004008277824 */ /* 0x000fe200078e00ff */
[----:B------:R-:W-:Y:S01]  /*19bc0*/  PRMT R37, R17, 0x7610, R37 ;  /* 0x0000761011257816 */ /* 0x000fe20000000025 */
[----:B------:R-:W-:Y:S01]  /*19bd0*/  IMAD.MOV.U32 R17, RZ, RZ, R46 ;  /* 0x000000ffff117224 */ /* 0x000fe200078e002e */
[----:B------:R-:W-:Y:S01]  /*19be0*/  PRMT R38, R18, 0x7610, R38 ;  /* 0x0000761012267816 */ /* 0x000fe20000000026 */
[----:B------:R-:W-:Y:S01]  /*19bf0*/  IMAD.MOV.U32 R18, RZ, RZ, R93 ;  /* 0x000000ffff127224 */ /* 0x000fe200078e005d */
[----:B------:R-:W-:Y:S01]  /*19c00*/  LOP3.LUT R39, R39, 0x1c0, RZ, 0xc0, !PT ;  /* 0x000001c027277812 */ /* 0x000fe200078ec0ff */
[----:B------:R-:W-:Y:S01]  /*19c10*/  IMAD.MOV.U32 R11, RZ, RZ, R47 ;  /* 0x000000ffff0b7224 */ /* 0x000fe200078e002f */
[----:B------:R-:W-:Y:S01]  /*19c20*/  PRMT R14, R17, 0x7610, R14 ;  /* 0x00007610110e7816 */ /* 0x000fe2000000000e */
[----:B------:R-:W-:Y:S01]  /*19c30*/  IMAD.MOV.U32 R17, RZ, RZ, R57 ;  /* 0x000000ffff117224 */ /* 0x000fe200078e0039 */
[----:B------:R-:W-:Y:S01]  /*19c40*/  PRMT R41, R18, 0x7610, R41 ;  /* 0x0000761012297816 */ /* 0x000fe20000000029 */
[----:B------:R-:W-:Y:S01]  /*19c50*/  IMAD.MOV.U32 R18, RZ, RZ, R56 ;  /* 0x000000ffff127224 */ /* 0x000fe200078e0038 */
[----:B------:R-:W-:-:S02]  /*19c60*/  LOP3.LUT R35, R39, 0x18, R72, 0xf8, !PT ;  /* 0x0000001827237812 */ /* 0x000fc400078ef848 */
[----:B------:R-:W-:Y:S01]  /*19c70*/  PRMT R19, R17, 0x7610, R19 ;  /* 0x0000761011137816 */ /* 0x000fe20000000013 */
[----:B------:R-:W-:Y:S01]  /*19c80*/  IMAD.MOV.U32 R17, RZ, RZ, R74 ;  /* 0x000000ffff117224 */ /* 0x000fe200078e004a */
[----:B------:R-:W-:Y:S02]  /*19c90*/  PRMT R24, R18, 0x7610, R24 ;  /* 0x0000761012187816 */ /* 0x000fe40000000018 */
[----:B------:R-:W-:Y:S02]  /*19ca0*/  SHF.R.U32.HI R18, RZ, 0x3, R39 ;  /* 0x00000003ff127819 */ /* 0x000fe40000011627 */
[----:B------:R-:W-:Y:S01]  /*19cb0*/  PRMT R13, R11, 0x7610, R13 ;  /* 0x000076100b0d7816 */ /* 0x000fe2000000000d */
[----:B------:R-:W-:Y:S01]  /*19cc0*/  IMAD.MOV.U32 R11, RZ, RZ, R64 ;  /* 0x000000ffff0b7224 */ /* 0x000fe200078e0040 */
[----:B------:R-:W-:Y:S02]  /*19cd0*/  PRMT R36, R17, 0x7610, R36 ;  /* 0x0000761011247816 */ /* 0x000fe40000000024 */
[----:B------:R-:W-:Y:S01]  /*19ce0*/  LOP3.LUT R17, R35, R18, RZ, 0x3c, !PT ;  /* 0x0000001223117212 */ /* 0x000fe200078e3cff */
[----:B------:R-:W-:Y:S01]  /*19cf0*/  IMAD.MOV.U32 R18, RZ, RZ, 0x20 ;  /* 0x00000020ff127424 */ /* 0x000fe200078e00ff */
[----:B------:R-:W-:Y:S01]  /*19d00*/  LOP3.LUT P0, RZ, R8, 0x4, RZ, 0xc0, !PT ;  /* 0x0000000408ff7812 */ /* 0x000fe2000780c0ff */
[----:B------:R-:W-:Y:S01]  /*19d10*/  IMAD.MOV.U32 R8, RZ, RZ, R89 ;  /* 0x000000ffff087224 */ /* 0x000fe200078e0059 */
[----:B--2---:R-:W-:Y:S01]  /*19d20*/  PRMT R27, R11, 0x7610, R27 ;  /* 0x000076100b1b7816 */ /* 0x004fe2000000001b */
[----:B------:R-:W-:Y:S01]  /*19d30*/  IMAD.MOV.U32 R11, RZ, RZ, R65 ;  /* 0x000000ffff0b7224 */ /* 0x000fe200078e0041 */
[----:B------:R-:W-:-:S02]  /*19d40*/  SEL R18, R18, 0xffffffe0, !P0 ;  /* 0xffffffe012127807 */ /* 0x000fc40004000000 */
[----:B------:R-:W-:Y:S01]  /*19d50*/  LOP3.LUT R17, R17, 0xfffffe00, R10, 0xf8, !PT ;  /* 0xfffffe0011117812 */ /* 0x000fe200078ef80a */
[----:B------:R-:W-:Y:S01]  /*19d60*/  IMAD.MOV.U32 R10, RZ, RZ, R85 ;  /* 0x000000ffff0a7224 */ /* 0x000fe200078e0055 */
[----:B------:R-:W-:Y:S01]  /*19d70*/  PRMT R30, R11, 0x7610, R30 ;  /* 0x000076100b1e7816 */ /* 0x000fe2000000001e */
[----:B------:R-:W-:Y:S01]  /*19d80*/  IMAD.MOV.U32 R11, RZ, RZ, R75 ;  /* 0x000000ffff0b7224 */ /* 0x000fe200078e004b */
[----:B------:R-:W-:Y:S02]  /*19d90*/  PRMT R50, R8, 0x7610, R50 ;  /* 0x0000761008327816 */ /* 0x000fe40000000032 */
[----:B------:R-:W-:Y:S02]  /*19da0*/  PRMT R39, R10, 0x7610, R39 ;  /* 0x000076100a277816 */ /* 0x000fe40000000027 */
[----:B------:R-:W-:Y:S01]  /*19db0*/  PRMT R35, R11, 0x7610, R35 ;  /* 0x000076100b237816 */ /* 0x000fe20000000023 */
[----:B------:R-:W-:Y:S02]  /*19dc0*/  IMAD.MOV.U32 R11, RZ, RZ, R84 ;  /* 0x000000ffff0b7224 */ /* 0x000fe400078e0054 */
[----:B---3--:R-:W-:-:S03]  /*19dd0*/  IMAD R54, R9, -0x80, R40 ;  /* 0xffffff8009367824 */ /* 0x008fc600078e0228 */
[----:B------:R-:W-:Y:S01]  /*19de0*/  PRMT R40, R11, 0x7610, R40 ;  /* 0x000076100b287816 */ /* 0x000fe20000000028 */
[----:B------:R-:W-:Y:S01]  /*19df0*/  IMAD.MOV.U32 R9, RZ, RZ, R88 ;  /* 0x000000ffff097224 */ /* 0x000fe200078e0058 */
[----:B------:R-:W-:Y:S01]  /*19e00*/  IMNMX R54, R54, 0x80, PT ;  /* 0x0000008036367817 */ /* 0x000fe20003800200 */
[----:B----4-:R-:W-:-:S03]  /*19e10*/  IMAD.WIDE.U32 R52, R17, 0x2, R42 ;  /* 0x0000000211347825 */ /* 0x010fc600078e002a */
[----:B------:R-:W-:Y:S02]  /*19e20*/  PRMT R51, R9, 0x7610, R51 ;  /* 0x0000761009337816 */ /* 0x000fe40000000033 */
[----:B------:R-:W-:-:S13]  /*19e30*/  ISETP.GE.AND P0, PT, R23, R54, PT ;  /* 0x000000361700720c */ /* 0x000fda0003f06270 */
[----:B------:R-:W-:Y:S05]  /*19e40*/  @P0 BRA `(.L_x_1080) ;  /* 0x000013d000000947 */ /* 0x000fea0003800000 */
[----:B------:R-:W-:Y:S01]  /*19e50*/  ISETP.GE.AND P0, PT, R12, R21, PT ;  /* 0x000000150c00720c */ /* 0x000fe20003f06270 */
[----:B------:R-:W-:-:S12]  /*19e60*/  BSSY B0, `(.L_x_1081) ;  /* 0x0000030000007945 */ /* 0x000fd80003800000 */
[----:B------:R-:W-:Y:S05]  /*19e70*/  @P0 BRA `(.L_x_1082) ;  /* 0x000002e000000947 */ /* 0x000fea0003800000 */
[----:B------:R-:W2:Y:S01]  /*19e80*/  LD.E.128 R8, [R52.64] ;  /* 0x0000000434087980 */ /* 0x000ea2000c101d00 */
[----:B------:R-:W-:Y:S02]  /*19e90*/  SHF.R.U32.HI R72, RZ, 0x10, R113 ;  /* 0x00000010ff487819 */ /* 0x000fe40000011671 */
[--C-:B------:R-:W-:Y:S02]  /*19ea0*/  SHF.R.U32.HI R110, RZ, 0x10, R115.reuse ;  /* 0x00000010ff6e7819 */ /* 0x100fe40000011673 */
[----:B------:R-:W-:Y:S02]  /*19eb0*/  PRMT R72, R13, 0x5432, R72 ;  /* 0x000054320d487816 */ /* 0x000fe40000000048 */
[----:B------:R-:W-:Y:S02]  /*19ec0*/  SHF.R.U64 R111, R114, 0x10, R115 ;  /* 0x00000010726f7819 */ /* 0x000fe40000001273 */
[----:B------:R-:W-:Y:S02]  /*19ed0*/  SHF.R.U64 R109, R112, 0x10, R113 ;  /* 0x00000010706d7819 */ /* 0x000fe40000001271 */
[----:B------:R-:W-:-:S02]  /*19ee0*/  PRMT R107, R107, 0x5410, R110 ;  /* 0x000054106b6b7816 */ /* 0x000fc4000000006e */
[----:B------:R-:W-:Y:S02]  /*19ef0*/  PRMT R108, R14, 0x5432, R111 ;  /* 0x000054320e6c7816 */ /* 0x000fe4000000006f */
[----:B------:R-:W-:Y:S02]  /*19f00*/  PRMT R106, R106, 0x5410, R109 ;  /* 0x000054106a6a7816 */ /* 0x000fe4000000006d */
[----:B------:R-:W-:Y:S02]  /*19f10*/  LOP3.LUT R115, R107, 0xffff0000, RZ, 0xc0, !PT ;  /* 0xffff00006b737812 */ /* 0x000fe400078ec0ff */
[----:B------:R-:W-:Y:S02]  /*19f20*/  LOP3.LUT R121, R108, 0xffff0000, RZ, 0xc0, !PT ;  /* 0xffff00006c797812 */ /* 0x000fe400078ec0ff */
[----:B--2---:R-:W-:Y:S01]  /*19f30*/  SHF.L.U32 R114, R8, 0x10, RZ ;  /* 0x0000001008727819 */ /* 0x004fe200000006ff */
        /* <DEDUP_REMOVED lines=33> */
[----:B------:R1:W-:Y:S02]  /*1a150*/  ST.E.128 [R52.64], R8 ;  /* 0x0000000834007985 */ /* 0x0003e4000c101d04 */
.L_x_1082:
[----:B------:R-:W-:Y:S05]  /*1a160*/  BSYNC B0 ;  /* 0x0000000000007941 */ /* 0x000fea0003800000 */
.L_x_1081:
[----:B-1----:R-:W-:Y:S01]  /*1a170*/  IADD3 R8, R12, 0x10, RZ ;  /* 0x000000100c087810 */ /* 0x002fe20007ffe0ff */
[----:B------:R-:W-:Y:S03]  /*1a180*/  BSSY B0, `(.L_x_1083) ;  /* 0x0000035000007945 */ /* 0x000fe60003800000 */
[----:B------:R-:W-:-:S13]  /*1a190*/  ISETP.GE.AND P0, PT, R8, R21, PT ;  /* 0x000000150800720c */ /* 0x000fda0003f06270 */
[----:B------:R-:W-:Y:S05]  /*1a1a0*/  @P0 BRA `(.L_x_1084) ;  /* 0x0000032000000947 */ /* 0x000fea0003800000 */
[----:B------:R-:W-:-:S04]  /*1a1b0*/  IADD3 R11, P0, R18, R17, RZ ;  /* 0x00000011120b7210 */ /* 0x000fc80007f1e0ff */
[----:B------:R-:W-:Y:S02]  /*1a1c0*/  LEA.HI.X.SX32 R9, R18, RZ, 0x1, P0 ;  /* 0x000000ff12097211 */ /* 0x000fe400000f0eff */
[----:B------:R-:W-:-:S04]  /*1a1d0*/  LEA R114, P0, R11, R42, 0x1 ;  /* 0x0000002a0b727211 */ /* 0x000fc800078008ff */
[----:B------:R-:W-:-:S05]  /*1a1e0*/  LEA.HI.X R115, R11, R43, R9, 0x1, P0 ;  /* 0x0000002b0b737211 */ /* 0x000fca00000f0c09 */
[----:B------:R-:W2:Y:S01]  /*1a1f0*/  LD.E.128 R8, [R114.64] ;  /* 0x0000000472087980 */ /* 0x000ea2000c101d00 */
[--C-:B------:R-:W-:Y:S02]  /*1a200*/  SHF.R.U64 R106, R126, 0x10, R127.reuse ;  /* 0x000000107e6a7819 */ /* 0x100fe4000000127f */
[----:B------:R-:W-:Y:S02]  /*1a210*/  SHF.R.U32.HI R127, RZ, 0x10, R127 ;  /* 0x00000010ff7f7819 */ /* 0x000fe4000001167f */
[--C-:B------:R-:W-:Y:S02]  /*1a220*/  SHF.R.U32.HI R111, RZ, 0x10, R129.reuse ;  /* 0x00000010ff6f7819 */ /* 0x100fe40000011681 */
[----:B------:R-:W-:Y:S02]  /*1a230*/  SHF.R.U64 R72, R128, 0x10, R129 ;  /* 0x0000001080487819 */ /* 0x000fe40000001281 */
[----:B------:R-:W-:Y:S02]  /*1a240*/  PRMT R127, R96, 0x5410, R127 ;  /* 0x00005410607f7816 */ /* 0x000fe4000000007f */
[----:B------:R-:W-:-:S02]  /*1a250*/  PRMT R111, R98, 0x5410, R111 ;  /* 0x00005410626f7816 */ /* 0x000fc4000000006f */
[----:B------:R-:W-:Y:S01]  /*1a260*/  PRMT R99, R99, 0x5410, R72 ;  /* 0x0000541063637816 */ /* 0x000fe20000000048 */
[C---:B------:R-:W-:Y:S01]  /*1a270*/  IMAD.U32 R109, R127.reuse, 0x10000, RZ ;  /* 0x000100007f6d7824 */ /* 0x040fe200078e00ff */
[----:B------:R-:W-:Y:S01]  /*1a280*/  LOP3.LUT R107, R127, 0xffff0000, RZ, 0xc0, !PT ;  /* 0xffff00007f6b7812 */ /* 0x000fe200078ec0ff */
[----:B------:R-:W-:Y:S01]  /*1a290*/  IMAD.U32 R113, R111, 0x10000, RZ ;  /* 0x000100006f717824 */ /* 0x000fe200078e00ff */
[----:B------:R-:W-:Y:S02]  /*1a2a0*/  PRMT R97, R97, 0x5410, R106 ;  /* 0x0000541061617816 */ /* 0x000fe4000000006a */
[----:B------:R-:W-:Y:S02]  /*1a2b0*/  LOP3.LUT R111, R111, 0xffff0000, RZ, 0xc0, !PT ;  /* 0xffff00006f6f7812 */ /* 0x000fe400078ec0ff */
[C---:B--2---:R-:W-:Y:S01]  /*1a2c0*/  LOP3.LUT R72, R10.reuse, 0xffff0000, RZ, 0xc0, !PT ;  /* 0xffff00000a487812 */ /* 0x044fe200078ec0ff */
[----:B------:R-:W-:Y:S01]  /*1a2d0*/  IMAD.U32 R96, R10, 0x10000, RZ ;  /* 0x000100000a607824 */ /* 0x000fe200078e00ff */
[C---:B------:R-:W-:Y:S01]  /*1a2e0*/  LOP3.LUT R98, R11.reuse, 0xffff0000, RZ, 0xc0, !PT ;  /* 0xffff00000b627812 */ /* 0x040fe200078ec0ff */
[----:B------:R-:W-:Y:S01]  /*1a2f0*/  IMAD.U32 R10, R11, 0x10000, RZ ;  /* 0x000100000b0a7824 */ /* 0x000fe200078e00ff */
[C---:B------:R-:W-:Y:S01]  /*1a300*/  LOP3.LUT R106, R8.reuse, 0xffff0000, RZ, 0xc0, !PT ;  /* 0xffff0000086a7812 */ /* 0x040fe200078ec0ff */
[----:B------:R-:W-:Y:S01]  /*1a310*/  IMAD.U32 R108, R8, 0x10000, RZ ;  /* 0x00010000086c7824 */ /* 0x000fe200078e00ff */
[----:B------:R-:W-:Y:S01]  /*1a320*/  LOP3.LUT R110, R9, 0xffff0000, RZ, 0xc0, !PT ;  /* 0xffff0000096e7812 */ /* 0x000fe200078ec0ff */
[----:B------:R-:W-:-:S02]  /*1a330*/  FMUL.FTZ R11, R72, R109 ;  /* 0x0000006d480b7220 */ /* 0x000fc40000410000 */
[----:B------:R-:W-:Y:S02]  /*1a340*/  IMAD.U32 R8, R9, 0x10000, RZ ;  /* 0x0001000009087824 */ /* 0x000fe400078e00ff */
[----:B------:R-:W-:Y:S02]  /*1a350*/  FMUL.FTZ R72, R72, R113 ;  /* 0x0000007148487220 */ /* 0x000fe40000410000 */
[----:B------:R-:W-:Y:S02]  /*1a360*/  FMUL.FTZ R9, R98, R107 ;  /* 0x0000006b62097220 */ /* 0x000fe40000410000 */
[----:B------:R-:W-:Y:S02]  /*1a370*/  FFMA.FTZ R72, R96, R109, R72 ;  /* 0x0000006d60487223 */ /* 0x000fe40000010048 */
[-C--:B------:R-:W-:Y:S02]  /*1a380*/  FMUL.FTZ R98, R98, R111.reuse ;  /* 0x0000006f62627220 */ /* 0x080fe40000410000 */
[----:B------:R-:W-:-:S02]  /*1a390*/  FFMA.FTZ R9, R10, R111, -R9 ;  /* 0x0000006f0a097223 */ /* 0x000fc40000010809 */
[C---:B------:R-:W-:Y:S01]  /*1a3a0*/  IMAD.U32 R109, R97.reuse, 0x10000, RZ ;  /* 0x00010000616d7824 */ /* 0x040fe200078e00ff */
[----:B------:R-:W-:Y:S01]  /*1a3b0*/  LOP3.LUT R97, R97, 0xffff0000, RZ, 0xc0, !PT ;  /* 0xffff000061617812 */ /* 0x000fe200078ec0ff */
[C---:B------:R-:W-:Y:S01]  /*1a3c0*/  IMAD.U32 R111, R99.reuse, 0x10000, RZ ;  /* 0x00010000636f7824 */ /* 0x040fe200078e00ff */
[----:B------:R-:W-:Y:S01]  /*1a3d0*/  LOP3.LUT R99, R99, 0xffff0000, RZ, 0xc0, !PT ;  /* 0xffff000063637812 */ /* 0x000fe200078ec0ff */
[----:B------:R-:W-:Y:S02]  /*1a3e0*/  FFMA.FTZ R11, R96, R113, -R11 ;  /* 0x00000071600b7223 */ /* 0x000fe4000001080b */
[----:B------:R-:W-:Y:S02]  /*1a3f0*/  FFMA.FTZ R98, R10, R107, R98 ;  /* 0x0000006b0a627223 */ /* 0x000fe40000010062 */
[----:B------:R-:W-:Y:S02]  /*1a400*/  FMUL.FTZ R10, R106, R109 ;  /* 0x0000006d6a0a7220 */ /* 0x000fe40000410000 */
[----:B------:R-:W-:-:S02]  /*1a410*/  FMUL.FTZ R96, R110, R97 ;  /* 0x000000616e607220 */ /* 0x000fc40000410000 */
[----:B------:R-:W-:Y:S02]  /*1a420*/  FMUL.FTZ R106, R106, R111 ;  /* 0x0000006f6a6a7220 */ /* 0x000fe40000410000 */
        /* <DEDUP_REMOVED lines=9> */
[----:B------:R1:W-:Y:S02]  /*1a4c0*/  ST.E.128 [R114.64], R8 ;  /* 0x0000000872007985 */ /* 0x0003e4000c101d04 */
.L_x_1084:
[----:B------:R-:W-:Y:S05]  /*1a4d0*/  BSYNC B0 ;  /* 0x0000000000007941 */ /* 0x000fea0003800000 */
.L_x_1083:
[----:B-1----:R-:W-:Y:S01]  /*1a4e0*/  IADD3 R8, R12, 0x20, RZ ;  /* 0x000000200c087810 */ /* 0x002fe20007ffe0ff */
[----:B------:R-:W-:Y:S03]  /*1a4f0*/  BSSY B0, `(.L_x_1085) ;  /* 0x0000031000007945 */ /* 0x000fe60003800000 */
[----:B------:R-:W-:-:S13]  /*1a500*/  ISETP.GE.AND P0, PT, R8, R21, PT ;  /* 0x000000150800720c */ /* 0x000fda0003f06270 */
[----:B------:R-:W-:Y:S05]  /*1a510*/  @P0 BRA `(.L_x_1086) ;  /* 0x000002e000000947 */ /* 0x000fea0003800000 */
[----:B------:R-:W2:Y:S01]  /*1a520*/  LD.E.128 R8, [R52.64+0x4000] ;  /* 0x0040000434087980 */ /* 0x000ea2000c101d00 */
        /* <DEDUP_REMOVED lines=10> */
[C---:B--2---:R-:W-:Y:S01]  /*1a5d0*/  IMAD.U32 R96, R10.reuse, 0x10000, RZ ;  /* 0x000100000a607824 */ /* 0x044fe200078e00ff */
        /* <DEDUP_REMOVED lines=33> */
[----:B------:R1:W-:Y:S02]  /*1a7f0*/  ST.E.128 [R52.64+0x4000], R8 ;  /* 0x0040000834007985 */ /* 0x0003e4000c101d04 */
.L_x_1086:
[----:B------:R-:W-:Y:S05]  /*1a800*/  BSYNC B0 ;  /* 0x0000000000007941 */ /* 0x000fea0003800000 */
.L_x_1085:
[----:B-1----:R-:W-:Y:S01]  /*1a810*/  IADD3 R8, R12, 0x30, RZ ;  /* 0x000000300c087810 */ /* 0x002fe20007ffe0ff */
[----:B------:R-:W-:Y:S03]  /*1a820*/  BSSY B0, `(.L_x_1087) ;  /* 0x0000036000007945 */ /* 0x000fe60003800000 */
[----:B------:R-:W-:-:S13]  /*1a830*/  ISETP.GE.AND P0, PT, R8, R21, PT ;  /* 0x000000150800720c */ /* 0x000fda0003f06270 */
[----:B------:R-:W-:Y:S05]  /*1a840*/  @P0 BRA `(.L_x_1088) ;  /* 0x0000033000000947 */ /* 0x000fea0003800000 */
[----:B------:R-:W-:-:S04]  /*1a850*/  IADD3 R8, R18, 0x2000, RZ ;  /* 0x0000200012087810 */ /* 0x000fc80007ffe0ff */
[----:B------:R-:W-:-:S04]  /*1a860*/  IADD3 R11, P0, R17, R8, RZ ;  /* 0x00000008110b7210 */ /* 0x000fc80007f1e0ff */
[----:B------:R-:W-:Y:S02]  /*1a870*/  LEA.HI.X.SX32 R9, R8, RZ, 0x1, P0 ;  /* 0x000000ff08097211 */ /* 0x000fe400000f0eff */
[----:B------:R-:W-:-:S04]  /*1a880*/  LEA R106, P0, R11, R42, 0x1 ;  /* 0x0000002a0b6a7211 */ /* 0x000fc800078008ff */
[----:B------:R-:W-:-:S05]  /*1a890*/  LEA.HI.X R107, R11, R43, R9, 0x1, P0 ;  /* 0x0000002b0b6b7211 */ /* 0x000fca00000f0c09 */
[----:B------:R-:W2:Y:S01]  /*1a8a0*/  LD.E.128 R8, [R106.64] ;  /* 0x000000046a087980 */ /* 0x000ea2000c101d00 */
[--C-:B------:R-:W-:Y:S02]  /*1a8b0*/  SHF.R.U64 R72, R118, 0x10, R119.reuse ;  /* 0x0000001076487819 */ /* 0x100fe40000001277 */
[----:B------:R-:W-:Y:S02]  /*1a8c0*/  SHF.R.U32.HI R119, RZ, 0x10, R119 ;  /* 0x00000010ff777819 */ /* 0x000fe40000011677 */
[--C-:B------:R-:W-:Y:S02]  /*1a8d0*/  SHF.R.U64 R90, R116, 0x10, R117.reuse ;  /* 0x00000010745a7819 */ /* 0x100fe40000001275 */
[----:B------:R-:W-:Y:S02]  /*1a8e0*/  SHF.R.U32.HI R116, RZ, 0x10, R117 ;  /* 0x00000010ff747819 */ /* 0x000fe40000011675 */
[----:B------:R-:W-:Y:S02]  /*1a8f0*/  PRMT R78, R78, 0x5410, R119 ;  /* 0x000054104e4e7816 */ /* 0x000fe40000000077 */
[----:B------:R-:W-:-:S02]  /*1a900*/  PRMT R116, R71, 0x5410, R116 ;  /* 0x0000541047747816 */ /* 0x000fc40000000074 */
[----:B------:R-:W-:Y:S01]  /*1a910*/  PRMT R73, R73, 0x5410, R90 ;  /* 0x0000541049497816 */ /* 0x000fe2000000005a */
[C---:B------:R-:W-:Y:S01]  /*1a920*/  IMAD.U32 R90, R78.reuse, 0x10000, RZ ;  /* 0x000100004e5a7824 */ /* 0x040fe200078e00ff */
[----:B------:R-:W-:Y:S01]  /*1a930*/  LOP3.LUT R83, R78, 0xffff0000, RZ, 0xc0, !PT ;  /* 0xffff00004e537812 */ /* 0x000fe200078ec0ff */
[C---:B------:R-:W-:Y:S01]  /*1a940*/  IMAD.U32 R78, R116.reuse, 0x10000, RZ ;  /* 0x00010000744e7824 */ /* 0x040fe200078e00ff */
[----:B------:R-:W-:Y:S02]  /*1a950*/  PRMT R79, R79, 0x5410, R72 ;  /* 0x000054104f4f7816 */ /* 0x000fe40000000048 */
[----:B------:R-:W-:Y:S02]  /*1a960*/  LOP3.LUT R81, R116, 0xffff0000, RZ, 0xc0, !PT ;  /* 0xffff000074517812 */ /* 0x000fe400078ec0ff */
[C---:B--2---:R-:W-:Y:S01]  /*1a970*/  LOP3.LUT R71, R10.reuse, 0xffff0000, RZ, 0xc0, !PT ;  /* 0xffff00000a477812 */ /* 0x044fe200078ec0ff */
[----:B------:R-:W-:Y:S01]  /*1a980*/  IMAD.U32 R72, R10, 0x10000, RZ ;  /* 0x000100000a487824 */ /* 0x000fe200078e00ff */
[C---:B------:R-:W-:Y:S01]  /*1a990*/  LOP3.LUT R96, R11.reuse, 0xffff0000, RZ, 0xc0, !PT ;  /* 0xffff00000b607812 */ /* 0x040fe200078ec0ff */
[----:B------:R-:W-:Y:S01]  /*1a9a0*/  IMAD.U32 R10, R11, 0x10000, RZ ;  /* 0x000100000b0a7824 */ /* 0x000fe200078e00ff */
[----:B------:R-:W-:Y:S01]  /*1a9b0*/  LOP3.LUT R91, R8, 0xffff0000, RZ, 0xc0, !PT ;  /* 0xffff0000085b7812 */ /* 0x000fe200078ec0ff */
[----:B------:R-:W-:Y:S01]  /*1a9c0*/  FMUL.FTZ R11, R71, R78 ;  /* 0x0000004e470b7220 */ /* 0x000fe20000410000 */
[----:B------:R-:W-:Y:S01]  /*1a9d0*/  LOP3.LUT R98, R9, 0xffff0000, RZ, 0xc0, !PT ;  /* 0xffff000009627812 */ /* 0x000fe200078ec0ff */
[----:B------:R-:W-:-:S02]  /*1a9e0*/  FMUL.FTZ R71, R71, R90 ;  /* 0x0000005a47477220 */ /* 0x000fc40000410000 */
[----:B------:R-:W-:Y:S02]  /*1a9f0*/  IMAD.U32 R97, R8, 0x10000, RZ ;  /* 0x0001000008617824 */ /* 0x000fe400078e00ff */
[C---:B------:R-:W-:Y:S02]  /*1aa00*/  FFMA.FTZ R11, R72.reuse, R90, -R11 ;  /* 0x0000005a480b7223 */ /* 0x040fe4000001080b */
[----:B------:R-:W-:Y:S02]  /*1aa10*/  IMAD.U32 R8, R9, 0x10000, RZ ;  /* 0x0001000009087824 */ /* 0x000fe400078e00ff */
[----:B------:R-:W-:Y:S02]  /*1aa20*/  FFMA.FTZ R72, R72, R78, R71 ;  /* 0x0000004e48487223 */ /* 0x000fe40000010047 */
[C---:B------:R-:W-:Y:S02]  /*1aa30*/  FMUL.FTZ R9, R96.reuse, R81 ;  /* 0x0000005160097220 */ /* 0x040fe40000410000 */
[C---:B------:R-:W-:Y:S01]  /*1aa40*/  IMAD.U32 R78, R73.reuse, 0x10000, RZ ;  /* 0x00010000494e7824 */ /* 0x040fe200078e00ff */
[----:B------:R-:W-:Y:S01]  /*1aa50*/  LOP3.LUT R73, R73, 0xffff0000, RZ, 0xc0, !PT ;  /* 0xffff000049497812 */ /* 0x000fe200078ec0ff */
[----:B------:R-:W-:-:S02]  /*1aa60*/  FMUL.FTZ R96, R96, R83 ;  /* 0x0000005360607220 */ /* 0x000fc40000410000 */
[C---:B------:R-:W-:Y:S01]  /*1aa70*/  IMAD.U32 R90, R79.reuse, 0x10000, RZ ;  /* 0x000100004f5a7824 */ /* 0x040fe200078e00ff */
[----:B------:R-:W-:Y:S01]  /*1aa80*/  LOP3.LUT R79, R79, 0xffff0000, RZ, 0xc0, !PT ;  /* 0xffff00004f4f7812 */ /* 0x000fe200078ec0ff */
[C---:B------:R-:W-:Y:S02]  /*1aa90*/  FFMA.FTZ R9, R10.reuse, R83, -R9 ;  /* 0x000000530a097223 */ /* 0x040fe40000010809 */
[----:B------:R-:W-:Y:S02]  /*1aaa0*/  FFMA.FTZ R96, R10, R81, R96 ;  /* 0x000000510a607223 */ /* 0x000fe40000010060 */
[C---:B------:R-:W-:Y:S02]  /*1aab0*/  FMUL.FTZ R10, R91.reuse, R78 ;  /* 0x0000004e5b0a7220 */ /* 0x040fe40000410000 */
[----:B------:R-:W-:Y:S02]  /*1aac0*/  FMUL.FTZ R71, R98, R73 ;  /* 0x0000004962477220 */ /* 0x000fe40000410000 */
[----:B------:R-:W-:-:S02]  /*1aad0*/  FMUL.FTZ R91, R91, R90 ;  /* 0x0000005a5b5b7220 */ /* 0x000fc40000410000 */
[----:B------:R-:W-:Y:S02]  /*1aae0*/  FMUL.FTZ R98, R98, R79 ;  /* 0x0000004f62627220 */ /* 0x000fe40000410000 */
[C---:B------:R-:W-:Y:S01]  /*1aaf0*/  FFMA.FTZ R90, R97.reuse, R90, -R10 ;  /* 0x0000005a615a7223 */ /* 0x040fe2000001080a */
        /* <DEDUP_REMOVED lines=8> */
.L_x_1088:
[----:B------:R-:W-:Y:S05]  /*1ab80*/  BSYNC B0 ;  /* 0x0000000000007941 */ /* 0x000fea0003800000 */
.L_x_1087:
        /* <DEDUP_REMOVED lines=12> */
[----:B------:R-:W-:Y:S02]  /*1ac50*/  PRMT R68, R68, 0x5410, R73 ;  /* 0x0000541044447816 */ /* 0x000fe40000000049 */
        /* <DEDUP_REMOVED lines=8> */
[----:B------:R-:W-:Y:S01]  /*1ace0*/  LOP3.LUT R73, R11, 0xffff0000, RZ, 0xc0, !PT ;  /* 0xffff00000b497812 */ /* 0x000fe200078ec0ff */
[----:B------:R-:W-:Y:S01]  /*1acf0*/  IMAD.U32 R11, R69, 0x10000, RZ ;  /* 0x00010000450b7824 */ /* 0x000fe200078e00ff */
[----:B------:R-:W-:Y:S01]  /*1ad00*/  LOP3.LUT R61, R61, 0xffff0000, RZ, 0xc0, !PT ;  /* 0xffff00003d3d7812 */ /* 0x000fe200078ec0ff */
[-C--:B------:R-:W-:Y:S01]  /*1ad10*/  FMUL.FTZ R69, R71, R8.reuse ;  /* 0x0000000847457220 */ /* 0x080fe20000410000 */
[----:B------:R-:W-:Y:S01]  /*1ad20*/  SHF.L.U32 R78, R9, 0x10, RZ ;  /* 0x00000010094e7819 */ /* 0x000fe200000006ff */
[----:B------:R-:W-:Y:S01]  /*1ad30*/  FMUL.FTZ R71, R71, R11 ;  /* 0x0000000b47477220 */ /* 0x000fe20000410000 */
[----:B------:R-:W-:Y:S01]  /*1ad40*/  LOP3.LUT R90, R9, 0xffff0000, RZ, 0xc0, !PT ;  /* 0xffff0000095a7812 */ /* 0x000fe200078ec0ff */
[C---:B------:R-:W-:Y:S02]  /*1ad50*/  FMUL.FTZ R9, R73.reuse, R61 ;  /* 0x0000003d49097220 */ /* 0x040fe40000410000 */
[----:B------:R-:W-:Y:S01]  /*1ad60*/  FFMA.FTZ R69, R72, R11, -R69 ;  /* 0x0000000b48457223 */ /* 0x000fe20000010845 */
[----:B------:R-:W-:Y:S01]  /*1ad70*/  LOP3.LUT R11, R68, 0xffff0000, RZ, 0xc0, !PT ;  /* 0xffff0000440b7812 */ /* 0x000fe200078ec0ff */
[----:B------:R-:W-:Y:S01]  /*1ad80*/  FFMA.FTZ R8, R72, R8, R71 ;  /* 0x0000000848087223 */ /* 0x000fe20000010047 */
[----:B------:R-:W-:Y:S01]  /*1ad90*/  LOP3.LUT R71, R70, 0xffff0000, RZ, 0xc0, !PT ;  /* 0xffff000046477812 */ /* 0x000fe200078ec0ff */
[----:B------:R-:W-:-:S02]  /*1ada0*/  FMUL.FTZ R73, R73, R83 ;  /* 0x0000005349497220 */ /* 0x000fc40000410000 */
[----:B------:R-:W-:Y:S02]  /*1adb0*/  IMAD.U32 R72, R68, 0x10000, RZ ;  /* 0x0001000044487824 */ /* 0x000fe400078e00ff */
        /* <DEDUP_REMOVED lines=8> */
[----:B------:R-:W-:Y:S02]  /*1ae40*/  FFMA.FTZ R79, R81, R72, R79 ;  /* 0x00000048514f7223 */ /* 0x000fe4000001004f */
[C---:B------:R-:W-:Y:S02]  /*1ae50*/  FFMA.FTZ R61, R78.reuse, R71, -R61 ;  /* 0x000000474e3d7223 */ /* 0x040fe4000001083d */
[----:B------:R-:W-:Y:S01]  /*1ae60*/  FFMA.FTZ R90, R78, R11, R90 ;  /* 0x0000000b4e5a7223 */ /* 0x000fe2000001005a */
[----:B------:R-:W-:Y:S02]  /*1ae70*/  F2FP.BF16.PACK_AB R11, R68, R9 ;  /* 0x00000009440b723e */ /* 0x000fe400000010ff */
[----:B------:R-:W-:-:S02]  /*1ae80*/  F2FP.BF16.PACK_AB R8, R79, R96 ;  /* 0x000000604f08723e */ /* 0x000fc400000010ff */
[----:B------:R-:W-:-:S05]  /*1ae90*/  F2FP.BF16.PACK_AB R9, R90, R61 ;  /* 0x0000003d5a09723e */ /* 0x000fca00000010ff */
[----:B------:R1:W-:Y:S02]  /*1aea0*/  ST.E.128 [R52.64+0x8000], R8 ;  /* 0x0080000834007985 */ /* 0x0003e4000c101d04 */
.L_x_1090:
[----:B------:R-:W-:Y:S05]  /*1aeb0*/  BSYNC B0 ;  /* 0x0000000000007941 */ /* 0x000fea0003800000 */
.L_x_1089:
[----:B-1----:R-:W-:-:S04]  /*1aec0*/  IADD3 R8, R12, 0x50, RZ ;  /* 0x000000500c087810 */ /* 0x002fc80007ffe0ff */
        /* <DEDUP_REMOVED lines=16> */
[----:B------:R-:W-:Y:S02]  /*1afd0*/  IMAD.U32 R68, R94, 0x10000, RZ ;  /* 0x000100005e447824 */ /* 0x000fe400078e00ff */
[C---:B------:R-:W-:Y:S01]  /*1afe0*/  IMAD.U32 R70, R61.reuse, 0x10000, RZ ;  /* 0x000100003d467824 */ /* 0x040fe200078e00ff */
        /* <DEDUP_REMOVED lines=12> */
[C---:B------:R-:W-:Y:S02]  /*1b0b0*/  FFMA.FTZ R55, R59.reuse, R68, R55 ;  /* 0x000000443b377223 */ /* 0x040fe40000010037 */
[----:B------:R-:W-:Y:S02]  /*1b0c0*/  FMUL.FTZ R9, R72, R11 ;  /* 0x0000000b48097220 */ /* 0x000fe40000410000 */
[----:B------:R-:W-:Y:S02]  /*1b0d0*/  FFMA.FTZ R8, R59, R70, -R8 ;  /* 0x000000463b087223 */ /* 0x000fe40000010808 */
        /* <DEDUP_REMOVED lines=10> */
[-C--:B------:R-:W-:Y:S02]  /*1b180*/  FMUL.FTZ R78, R78, R60.reuse ;  /* 0x0000003c4e4e7220 */ /* 0x080fe40000410000 */
[----:B------:R-:W-:Y:S01]  /*1b190*/  FFMA.FTZ R60, R69, R60, -R11 ;  /* 0x0000003c453c7223 */ /* 0x000fe2000001080b */
[----:B------:R-:W-:Y:S01]  /*1b1a0*/  F2FP.BF16.PACK_AB R11, R72, R9 ;  /* 0x00000009480b723e */ /* 0x000fe200000010ff */
[----:B------:R-:W-:Y:S01]  /*1b1b0*/  FFMA.FTZ R70, R73, R70, -R10 ;  /* 0x0000004649467223 */ /* 0x000fe2000001080a */
[----:B------:R-:W-:Y:S01]  /*1b1c0*/  F2FP.BF16.PACK_AB R10, R55, R8 ;  /* 0x00000008370a723e */ /* 0x000fe200000010ff */
[----:B------:R-:W-:Y:S02]  /*1b1d0*/  FFMA.FTZ R71, R73, R68, R71 ;  /* 0x0000004449477223 */ /* 0x000fe40000010047 */
[----:B------:R-:W-:-:S03]  /*1b1e0*/  FFMA.FTZ R69, R69, R58, R78 ;  /* 0x0000003a45457223 */ /* 0x000fc6000001004e */
[----:B------:R-:W-:Y:S02]  /*1b1f0*/  F2FP.BF16.PACK_AB R8, R71, R70 ;  /* 0x000000464708723e */ /* 0x000fe400000010ff */
[----:B------:R-:W-:-:S05]  /*1b200*/  F2FP.BF16.PACK_AB R9, R69, R60 ;  /* 0x0000003c4509723e */ /* 0x000fca00000010ff */
[----:B------:R1:W-:Y:S02]  /*1b210*/  ST.E.128 [R90.64], R8 ;  /* 0x000000085a007985 */ /* 0x0003e4000c101d04 */
.L_x_1080:
[----:B------:R-:W-:Y:S05]  /*1b220*/  BSYNC B1 ;  /* 0x0000000000017941 */ /* 0x000fea0003800000 */
.L_x_1079:
[----:B------:R-:W-:-:S04]  /*1b230*/  IADD3 R23, R23, 0x40, RZ ;  /* 0x0000004017177810 */ /* 0x000fc80007ffe0ff */
[----:B------:R-:W-:Y:S01]  /*1b240*/  ISETP.GE.AND P0, PT, R23, R54, PT ;  /* 0x000000361700720c */ /* 0x000fe20003f06270 */
[----:B------:R-:W-:-:S12]  /*1b250*/  IMAD.MOV.U32 R23, RZ, RZ, 0x0 ;  /* 0x00000000ff177424 */ /* 0x000fd800078e00ff */
[----:B------:R-:W-:Y:S05]  /*1b260*/  @P0 RET.REL.NODEC R22 `(_ZN7cutlass13device_kernelIN5flash19enable_sm80_to_sm89INS1_16FlashAttnFwdSm80INS1_25CollectiveMainloopFwdSm80ILi8ELi2ELb0EN4cute5tupleIJNS5_1CILi128EEENS7_ILi64EEENS7_ILi192EEEEEELi192ENS_10bfloat16_tEfNS_4arch4Sm80ELb0ELb1ELb1ELb1ELb0ELb1ELb1ELb0EEENS1_21CollectiveEpilogueFwdINS6_IJS8_SA_S9_EEENS6_IJNS7_ILi1EEESI_SI_EEESC_SE_Li256ELb1ELb1ELb0ELb0EEENS1_19SingleTileSchedulerILb1ELb0ELb1ELi128EEEEEEEEEvNT_6ParamsE) ;  /* 0xfffe4d9016000950 */ /* 0x000fea0003c3ffff */
[----:B------:R-:W-:Y:S01]  /*1b270*/  ISETP.GE.AND P0, PT, R12, R21, PT ;  /* 0x000000150c00720c */ /* 0x000fe20003f06270 */
[----:B------:R-:W-:-:S12]  /*1b280*/  BSSY B0, `(.L_x_1091) ;  /* 0x0000030000007945 */ /* 0x000fd80003800000 */
[----:B------:R-:W-:Y:S05]  /*1b290*/  @P0 BRA `(.L_x_1092) ;  /* 0x000002e000000947 */ /* 0x000fea0003800000 */
[----:B-1----:R-:W2:Y:S01]  /*1b2a0*/  LD.E.128 R8, [R52.64+0x2000] ;  /* 0x0020000434087980 */ /* 0x002ea2000c101d00 */
        /* <DEDUP_REMOVED lines=9> */
[C---:B--2---:R-:W-:Y:S01]  /*1b340*/  IMAD.U32 R54, R10.reuse, 0x10000, RZ ;  /* 0x000100000a367824 */ /* 0x044fe200078e00ff */
[----:B------:R-:W-:Y:S01]  /*1b350*/  LOP3.LUT R23, R10, 0xffff0000, RZ, 0xc0, !PT ;  /* 0xffff00000a177812 */ /* 0x000fe200078ec0ff */
[C---:B------:R-:W-:Y:S01]  /*1b360*/  IMAD.U32 R10, R11.reuse, 0x10000, RZ ;  /* 0x000100000b0a7824 */ /* 0x040fe200078e00ff */
[C---:B------:R-:W-:Y:S02]  /*1b370*/  SHF.L.U32 R60, R8.reuse, 0x10, RZ ;  /* 0x00000010083c7819 */ /* 0x040fe400000006ff */
[----:B------:R-:W-:Y:S01]  /*1b380*/  LOP3.LUT R59, R8, 0xffff0000, RZ, 0xc0, !PT ;  /* 0xffff0000083b7812 */ /* 0x000fe200078ec0ff */
[C---:B------:R-:W-:Y:S01]  /*1b390*/  IMAD.U32 R8, R50.reuse, 0x10000, RZ ;  /* 0x0001000032087824 */ /* 0x040fe200078e00ff */
[----:B------:R-:W-:Y:S01]  /*1b3a0*/  LOP3.LUT R55, R11, 0xffff0000, RZ, 0xc0, !PT ;  /* 0xffff00000b377812 */ /* 0x000fe200078ec0ff */
[----:B------:R-:W-:Y:S01]  /*1b3b0*/  IMAD.U32 R11, R41, 0x10000, RZ ;  /* 0x00010000290b7824 */ /* 0x000fe200078e00ff */
[----:B------:R-:W-:Y:S01]  /*1b3c0*/  LOP3.LUT R50, R50, 0xffff0000, RZ, 0xc0, !PT ;  /* 0xffff000032327812 */ /* 0x000fe200078ec0ff */
[----:B------:R-:W-:Y:S01]  /*1b3d0*/  FMUL.FTZ R41, R23, R8 ;  /* 0x0000000817297220 */ /* 0x000fe20000410000 */
[----:B------:R-:W-:Y:S01]  /*1b3e0*/  SHF.L.U32 R58, R9, 0x10, RZ ;  /* 0x00000010093a7819 */ /* 0x000fe200000006ff */
[-C--:B------:R-:W-:Y:S01]  /*1b3f0*/  FMUL.FTZ R23, R23, R11.reuse ;  /* 0x0000000b17177220 */ /* 0x080fe20000410000 */
[----:B------:R-:W-:Y:S01]  /*1b400*/  LOP3.LUT R68, R9, 0xffff0000, RZ, 0xc0, !PT ;  /* 0xffff000009447812 */ /* 0x000fe200078ec0ff */
[----:B------:R-:W-:-:S02]  /*1b410*/  FFMA.FTZ R41, R54, R11, -R41 ;  /* 0x0000000b36297223 */ /* 0x000fc40000010829 */
[----:B------:R-:W-:Y:S02]  /*1b420*/  FMUL.FTZ R9, R55, R50 ;  /* 0x0000003237097220 */ /* 0x000fe40000410000 */
[----:B------:R-:W-:Y:S01]  /*1b430*/  FFMA.FTZ R8, R54, R8, R23 ;  /* 0x0000000836087223 */ /* 0x000fe20000010017 */
[----:B------:R-:W-:Y:S01]  /*1b440*/  SHF.L.U32 R23, R45, 0x10, RZ ;  /* 0x000000102d177819 */ /* 0x000fe200000006ff */
[C---:B------:R-:W-:Y:S01]  /*1b450*/  IMAD.U32 R11, R51.reuse, 0x10000, RZ ;  /* 0x00010000330b7824 */ /* 0x040fe200078e00ff */
[----:B------:R-:W-:Y:S01]  /*1b460*/  LOP3.LUT R51, R51, 0xffff0000, RZ, 0xc0, !PT ;  /* 0xffff000033337812 */ /* 0x000fe200078ec0ff */
[-C--:B------:R-:W-:Y:S01]  /*1b470*/  FMUL.FTZ R55, R55, R61.reuse ;  /* 0x0000003d37377220 */ /* 0x080fe20000410000 */
[----:B------:R-:W-:Y:S01]  /*1b480*/  LOP3.LUT R45, R45, 0xffff0000, RZ, 0xc0, !PT ;  /* 0xffff00002d2d7812 */ /* 0x000fe200078ec0ff */
[C---:B------:R-:W-:Y:S02]  /*1b490*/  FFMA.FTZ R9, R10.reuse, R61, -R9 ;  /* 0x0000003d0a097223 */ /* 0x040fe40000010809 */
        /* <DEDUP_REMOVED lines=13> */
[----:B------:R1:W-:Y:S02]  /*1b570*/  ST.E.128 [R52.64+0x2000], R8 ;  /* 0x0020000834007985 */ /* 0x0003e4000c101d04 */
.L_x_1092:
[----:B------:R-:W-:Y:S05]  /*1b580*/  BSYNC B0 ;  /* 0x0000000000007941 */ /* 0x000fea0003800000 */
.L_x_1091:
        /* <DEDUP_REMOVED lines=16> */
[----:B------:R-:W-:Y:S01]  /*1b690*/  PRMT R38, R38, 0x5410, R23 ;  /* 0x0000541026267816 */ /* 0x000fe20000000017 */
[----:B------:R-:W-:Y:S01]  /*1b6a0*/  IMAD.U32 R50, R84, 0x10000, RZ ;  /* 0x0001000054327824 */ /* 0x000fe200078e00ff */
[----:B------:R-:W-:Y:S01]  /*1b6b0*/  PRMT R40, R40, 0x5410, R45 ;  /* 0x0000541028287816 */ /* 0x000fe2000000002d */
        /* <DEDUP_REMOVED lines=23> */
[----:B------:R-:W-:Y:S02]  /*1b830*/  FMUL.FTZ R10, R45, R50 ;  /* 0x000000322d0a7220 */ /* 0x000fe40000410000 */
[----:B------:R-:W-:Y:S02]  /*1b840*/  FMUL.FTZ R11, R55, R40 ;  /* 0x00000028370b7220 */ /* 0x000fe40000410000 */
[----:B------:R-:W-:-:S02]  /*1b850*/  FMUL.FTZ R45, R45, R54 ;  /* 0x000000362d2d7220 */ /* 0x000fc40000410000 */
[----:B------:R-:W-:Y:S02]  /*1b860*/  FMUL.FTZ R55, R55, R38 ;  /* 0x0000002637377220 */ /* 0x000fe40000410000 */
[----:B------:R-:W-:Y:S01]  /*1b870*/  FFMA.FTZ R54, R51, R54, -R10 ;  /* 0x0000003633367223 */ /* 0x000fe2000001080a */
[----:B------:R-:W-:Y:S01]  /*1b880*/  F2FP.BF16.PACK_AB R10, R23, R8 ;  /* 0x00000008170a723e */ /* 0x000fe200000010ff */
[----:B------:R-:W-:Y:S02]  /*1b890*/  FFMA.FTZ R45, R51, R50, R45 ;  /* 0x00000032332d7223 */ /* 0x000fe4000001002d */
[C---:B------:R-:W-:Y:S01]  /*1b8a0*/  FFMA.FTZ R38, R41.reuse, R38, -R11 ;  /* 0x0000002629267223 */ /* 0x040fe2000001080b */
[----:B------:R-:W-:Y:S01]  /*1b8b0*/  F2FP.BF16.PACK_AB R11, R58, R9 ;  /* 0x000000093a0b723e */ /* 0x000fe200000010ff */
[----:B------:R-:W-:Y:S01]  /*1b8c0*/  FFMA.FTZ R55, R41, R40, R55 ;  /* 0x0000002829377223 */ /* 0x000fe20000010037 */
[----:B------:R-:W-:-:S04]  /*1b8d0*/  F2FP.BF16.PACK_AB R8, R45, R54 ;  /* 0x000000362d08723e */ /* 0x000fc800000010ff */
[----:B------:R-:W-:-:S05]  /*1b8e0*/  F2FP.BF16.PACK_AB R9, R55, R38 ;  /* 0x000000263709723e */ /* 0x000fca00000010ff */
[----:B------:R1:W-:Y:S02]  /*1b8f0*/  ST.E.128 [R60.64], R8 ;  /* 0x000000083c007985 */ /* 0x0003e4000c101d04 */
.L_x_1094:
[----:B------:R-:W-:Y:S05]  /*1b900*/  BSYNC B0 ;  /* 0x0000000000007941 */ /* 0x000fea0003800000 */
.L_x_1093:
        /* <DEDUP_REMOVED lines=14> */
[----:B------:R-:W-:Y:S02]  /*1b9f0*/  LOP3.LUT R45, R31, 0xffff0000, RZ, 0xc0, !PT ;  /* 0xffff00001f2d7812 */ /* 0x000fe400078ec0ff */
[C---:B--2---:R-:W-:Y:S01]  /*1ba00*/  LOP3.LUT R23, R10.reuse, 0xffff0000, RZ, 0xc0, !PT ;  /* 0xffff00000a177812 */ /* 0x044fe200078ec0ff */
[----:B------:R-:W-:Y:S01]  /*1ba10*/  IMAD.U32 R37, R10, 0x10000, RZ ;  /* 0x000100000a257824 */ /* 0x000fe200078e00ff */
[C---:B------:R-:W-:Y:S01]  /*1ba20*/  SHF.L.U32 R41, R8.reuse, 0x10, RZ ;  /* 0x0000001008297819 */ /* 0x040fe200000006ff */
[----:B------:R-:W-:Y:S01]  /*1ba30*/  IMAD.U32 R10, R11, 0x10000, RZ ;  /* 0x000100000b0a7824 */ /* 0x000fe200078e00ff */
[----:B------:R-:W-:Y:S01]  /*1ba40*/  LOP3.LUT R40, R8, 0xffff0000, RZ, 0xc0, !PT ;  /* 0xffff000008287812 */ /* 0x000fe200078ec0ff */
[----:B------:R-:W-:Y:S01]  /*1ba50*/  IMAD.U32 R8, R35, 0x10000, RZ ;  /* 0x0001000023087824 */ /* 0x000fe200078e00ff */
[----:B------:R-:W-:-:S02]  /*1ba60*/  LOP3.LUT R11, R11, 0xffff0000, RZ, 0xc0, !PT ;  /* 0xffff00000b0b7812 */ /* 0x000fc400078ec0ff */
[----:B------:R-:W-:Y:S01]  /*1ba70*/  LOP3.LUT R35, R35, 0xffff0000, RZ, 0xc0, !PT ;  /* 0xffff000023237812 */ /* 0x000fe200078ec0ff */
[----:B------:R-:W-:Y:S01]  /*1ba80*/  FMUL.FTZ R31, R23, R8 ;  /* 0x00000008171f7220 */ /* 0x000fe20000410000 */
[----:B------:R-:W-:Y:S01]  /*1ba90*/  SHF.L.U32 R39, R9, 0x10, RZ ;  /* 0x0000001009277819 */ /* 0x000fe200000006ff */
        /* <DEDUP_REMOVED lines=12> */
[----:B------:R-:W-:Y:S02]  /*1bb60*/  FMUL.FTZ R10, R40, R23 ;  /* 0x00000017280a7220 */ /* 0x000fe40000410000 */
[----:B------:R-:W-:Y:S02]  /*1bb70*/  FMUL.FTZ R11, R50, R36 ;  /* 0x00000024320b7220 */ /* 0x000fe40000410000 */
[----:B------:R-:W-:Y:S02]  /*1bb80*/  FMUL.FTZ R40, R40, R37 ;  /* 0x0000002528287220 */ /* 0x000fe40000410000 */
[-C--:B------:R-:W-:Y:S02]  /*1bb90*/  FMUL.FTZ R50, R50, R34.reuse ;  /* 0x0000002232327220 */ /* 0x080fe40000410000 */
[----:B------:R-:W-:Y:S01]  /*1bba0*/  FFMA.FTZ R34, R39, R34, -R11 ;  /* 0x0000002227227223 */ /* 0x000fe2000001080b */
[----:B------:R-:W-:Y:S01]  /*1bbb0*/  F2FP.BF16.PACK_AB R11, R38, R9 ;  /* 0x00000009260b723e */ /* 0x000fe200000010ff */
[C---:B------:R-:W-:Y:S01]  /*1bbc0*/  FFMA.FTZ R37, R41.reuse, R37, -R10 ;  /* 0x0000002529257223 */ /* 0x040fe2000001080a */
[----:B------:R-:W-:Y:S01]  /*1bbd0*/  F2FP.BF16.PACK_AB R10, R8, R31 ;  /* 0x0000001f080a723e */ /* 0x000fe200000010ff */
[----:B------:R-:W-:-:S02]  /*1bbe0*/  FFMA.FTZ R40, R41, R23, R40 ;  /* 0x0000001729287223 */ /* 0x000fc40000010028 */
[----:B------:R-:W-:-:S03]  /*1bbf0*/  FFMA.FTZ R39, R39, R36, R50 ;  /* 0x0000002427277223 */ /* 0x000fc60000010032 */
[----:B------:R-:W-:Y:S02]  /*1bc00*/  F2FP.BF16.PACK_AB R8, R40, R37 ;  /* 0x000000252808723e */ /* 0x000fe400000010ff */
[----:B------:R-:W-:-:S05]  /*1bc10*/  F2FP.BF16.PACK_AB R9, R39, R34 ;  /* 0x000000222709723e */ /* 0x000fca00000010ff */
[----:B------:R1:W-:Y:S02]  /*1bc20*/  ST.E.128 [R52.64+0x6000], R8 ;  /* 0x0060000834007985 */ /* 0x0003e4000c101d04 */
.L_x_1096:
[----:B------:R-:W-:Y:S05]  /*1bc30*/  BSYNC B0 ;  /* 0x0000000000007941 */ /* 0x000fea0003800000 */
.L_x_1095:
        /* <DEDUP_REMOVED lines=12> */
[----:B------:R-:W-:Y:S02]  /*1bd00*/  SHF.R.U32.HI R35, RZ, 0x10, R67 ;  /* 0x00000010ff237819 */ /* 0x000fe40000011643 */
[----:B------:R-:W-:Y:S02]  /*1bd10*/  PRMT R65, R30, 0x5410, R65 ;  /* 0x000054101e417816 */ /* 0x000fe40000000041 */
[----:B------:R-:W-:Y:S02]  /*1bd20*/  SHF.R.U64 R34, R66, 0x10, R67 ;  /* 0x0000001042227819 */ /* 0x000fe40000001243 */
[----:B------:R-:W-:Y:S01]  /*1bd30*/  PRMT R35, R28, 0x5410, R35 ;  /* 0x000054101c237816 */ /* 0x000fe20000000023 */
[----:B------:R-:W-:Y:S01]  /*1bd40*/  IMAD.U32 R30, R65, 0x10000, RZ ;  /* 0x00010000411e7824 */ /* 0x000fe200078e00ff */
[----:B------:R-:W-:-:S02]  /*1bd50*/  PRMT R29, R29, 0x5410, R34 ;  /* 0x000054101d1d7816 */ /* 0x000fc40000000022 */
[----:B------:R-:W-:Y:S01]  /*1bd60*/  PRMT R27, R27, 0x5410, R36 ;  /* 0x000054101b1b7816 */ /* 0x000fe20000000024 */
[----:B------:R-:W-:Y:S01]  /*1bd70*/  IMAD.U32 R34, R35, 0x10000, RZ ;  /* 0x0001000023227824 */ /* 0x000fe200078e00ff */
[----:B------:R-:W-:Y:S02]  /*1bd80*/  LOP3.LUT R31, R65, 0xffff0000, RZ, 0xc0, !PT ;  /* 0xffff0000411f7812 */ /* 0x000fe400078ec0ff */
        /* <DEDUP_REMOVED lines=25> */
[C---:B------:R-:W-:Y:S02]  /*1bf20*/  FFMA.FTZ R31, R38.reuse, R30, -R31 ;  /* 0x0000001e261f7223 */ /* 0x040fe4000001081f */
[----:B------:R-:W-:Y:S02]  /*1bf30*/  FFMA.FTZ R38, R38, R23, R37 ;  /* 0x0000001726267223 */ /* 0x000fe40000010025 */
[----:B------:R-:W-:Y:S01]  /*1bf40*/  FFMA.FTZ R29, R8, R29, -R10 ;  /* 0x0000001d081d7223 */ /* 0x000fe2000001080a */
[----:B------:R-:W-:Y:S01]  /*1bf50*/  F2FP.BF16.PACK_AB R10, R28, R11 ;  /* 0x0000000b1c0a723e */ /* 0x000fe200000010ff */
[----:B------:R-:W-:Y:S01]  /*1bf60*/  FFMA.FTZ R30, R8, R27, R39 ;  /* 0x0000001b081e7223 */ /* 0x000fe20000010027 */
[----:B------:R-:W-:Y:S02]  /*1bf70*/  F2FP.BF16.PACK_AB R11, R36, R9 ;  /* 0x00000009240b723e */ /* 0x000fe400000010ff */
[----:B------:R-:W-:-:S02]  /*1bf80*/  F2FP.BF16.PACK_AB R8, R38, R31 ;  /* 0x0000001f2608723e */ /* 0x000fc400000010ff */
[----:B------:R-:W-:-:S05]  /*1bf90*/  F2FP.BF16.PACK_AB R9, R30, R29 ;  /* 0x0000001d1e09723e */ /* 0x000fca00000010ff */
[----:B------:R1:W-:Y:S02]  /*1bfa0*/  ST.E.128 [R40.64], R8 ;  /* 0x0000000828007985 */ /* 0x0003e4000c101d04 */
.L_x_1098:
[----:B------:R-:W-:Y:S05]  /*1bfb0*/  BSYNC B0 ;  /* 0x0000000000007941 */ /* 0x000fea0003800000 */
.L_x_1097:
        /* <DEDUP_REMOVED lines=41> */
[C---:B------:R-:W-:Y:S01]  /*1c250*/  FFMA.FTZ R27, R31.reuse, R27, -R10 ;  /* 0x0000001b1f1b7223 */ /* 0x040fe2000001080a */
[----:B------:R-:W-:Y:S01]  /*1c260*/  F2FP.BF16.PACK_AB R10, R8, R25 ;  /* 0x00000019080a723e */ /* 0x000fe200000010ff */
[----:B------:R-:W-:-:S02]  /*1c270*/  FFMA.FTZ R30, R31, R23, R30 ;  /* 0x000000171f1e7223 */ /* 0x000fc4000001001e */
[C---:B------:R-:W-:Y:S01]  /*1c280*/  FFMA.FTZ R26, R29.reuse, R26, -R11 ;  /* 0x0000001a1d1a7223 */ /* 0x040fe2000001080b */
[----:B------:R-:W-:Y:S01]  /*1c290*/  F2FP.BF16.PACK_AB R11, R28, R9 ;  /* 0x000000091c0b723e */ /* 0x000fe200000010ff */
[----:B------:R-:W-:Y:S01]  /*1c2a0*/  FFMA.FTZ R35, R29, R24, R35 ;  /* 0x000000181d237223 */ /* 0x000fe20000010023 */
[----:B------:R-:W-:-:S04]  /*1c2b0*/  F2FP.BF16.PACK_AB R8, R30, R27 ;  /* 0x0000001b1e08723e */ /* 0x000fc800000010ff */
[----:B------:R-:W-:-:S05]  /*1c2c0*/  F2FP.BF16.PACK_AB R9, R35, R26 ;  /* 0x0000001a2309723e */ /* 0x000fca00000010ff */
[----:B------:R1:W-:Y:S02]  /*1c2d0*/  ST.E.128 [R52.64+0xa000], R8 ;  /* 0x00a0000834007985 */ /* 0x0003e4000c101d04 */
.L_x_1100:
[----:B------:R-:W-:Y:S05]  /*1c2e0*/  BSYNC B0 ;  /* 0x0000000000007941 */ /* 0x000fea0003800000 */
.L_x_1099:
[----:B------:R-:W-:Y:S01]  /*1c2f0*/  IADD3 R12, R12, 0x50, RZ ;  /* 0x000000500c0c7810 */ /* 0x000fe20007ffe0ff */
[----:B------:R-:W-:-:S03]  /*1c300*/  IMAD.MOV.U32 R23, RZ, RZ, 0x0 ;  /* 0x00000000ff177424 */ /* 0x000fc600078e00ff */
[----:B------:R-:W-:-:S13]  /*1c310*/  ISETP.GE.AND P0, PT, R12, R21, PT ;  /* 0x000000150c00720c */ /* 0x000fda0003f06270 */
[----:B------:R-:W-:Y:S05]  /*1c320*/  @P0 RET.REL.NODEC R22 `(_ZN7cutlass13device_kernelIN5flash19enable_sm80_to_sm89INS1_16FlashAttnFwdSm80INS1_25CollectiveMainloopFwdSm80ILi8ELi2ELb0EN4cute5tupleIJNS5_1CILi128EEENS7_ILi64EEENS7_ILi192EEEEEELi192ENS_10bfloat16_tEfNS_4arch4Sm80ELb0ELb1ELb1ELb1ELb0ELb1ELb1ELb0EEENS1_21CollectiveEpilogueFwdINS6_IJS8_SA_S9_EEENS6_IJNS7_ILi1EEESI_SI_EEESC_SE_Li256ELb1ELb1ELb0ELb0EEENS1_19SingleTileSchedulerILb1ELb0ELb1ELi128EEEEEEEEEvNT_6ParamsE) ;  /* 0xfffe3cd016000950 */ /* 0x000fea0003c3ffff */
[----:B------:R-:W-:-:S04]  /*1c330*/  IADD3 R18, R18, 0x5000, RZ ;  /* 0x0000500012127810 */ /* 0x000fc80007ffe0ff */
[----:B------:R-:W-:-:S04]  /*1c340*/  IADD3 R17, P0, R17, R18, RZ ;  /* 0x0000001211117210 */ /* 0x000fc80007f1e0ff */
[----:B-1----:R-:W-:Y:S02]  /*1c350*/  LEA.HI.X.SX32 R9, R18, RZ, 0x1, P0 ;  /* 0x000000ff12097211 */ /* 0x002fe400000f0eff */
        /* <DEDUP_REMOVED lines=9> */
[----:B------:R-:W-:Y:S02]  /*1c3f0*/  PRMT R16, R16, 0x5410, R17 ;  /* 0x0000541010107816 */ /* 0x000fe40000000011 */
[----:B------:R-:W-:Y:S01]  /*1c400*/  PRMT R14, R14, 0x5410, R21 ;  /* 0x000054100e0e7816 */ /* 0x000fe20000000015 */
[C---:B------:R-:W-:Y:S01]  /*1c410*/  IMAD.U32 R21, R15.reuse, 0x10000, RZ ;  /* 0x000100000f157824 */ /* 0x040fe200078e00ff */
[----:B------:R-:W-:Y:S01]  /*1c420*/  LOP3.LUT R17, R15, 0xffff0000, RZ, 0xc0, !PT ;  /* 0xffff00000f117812 */ /* 0x000fe200078ec0ff */
[----:B------:R-:W-:Y:S01]  /*1c430*/  IMAD.U32 R15, R46, 0x10000, RZ ;  /* 0x000100002e0f7824 */ /* 0x000fe200078e00ff */
[C---:B--2---:R-:W-:Y:S01]  /*1c440*/  LOP3.LUT R12, R10.reuse, 0xffff0000, RZ, 0xc0, !PT ;  /* 0xffff00000a0c7812 */ /* 0x044fe200078ec0ff */
[----:B------:R-:W-:Y:S01]  /*1c450*/  IMAD.U32 R13, R10, 0x10000, RZ ;  /* 0x000100000a0d7824 */ /* 0x000fe200078e00ff */
[C---:B------:R-:W-:Y:S01]  /*1c460*/  LOP3.LUT R25, R8.reuse, 0xffff0000, RZ, 0xc0, !PT ;  /* 0xffff000008197812 */ /* 0x040fe200078ec0ff */
[----:B------:R-:W-:Y:S01]  /*1c470*/  IMAD.U32 R26, R8, 0x10000, RZ ;  /* 0x00010000081a7824 */ /* 0x000fe200078e00ff */
[C---:B------:R-:W-:Y:S01]  /*1c480*/  LOP3.LUT R24, R11.reuse, 0xffff0000, RZ, 0xc0, !PT ;  /* 0xffff00000b187812 */ /* 0x040fe200078ec0ff */
[----:B------:R-:W-:Y:S01]  /*1c490*/  IMAD.U32 R10, R11, 0x10000, RZ ;  /* 0x000100000b0a7824 */ /* 0x000fe200078e00ff */
[----:B------:R-:W-:Y:S01]  /*1c4a0*/  LOP3.LUT R11, R46, 0xffff0000, RZ, 0xc0, !PT ;  /* 0xffff00002e0b7812 */ /* 0x000fe200078ec0ff */
[C---:B------:R-:W-:Y:S01]  /*1c4b0*/  FMUL.FTZ R8, R12.reuse, R15 ;  /* 0x0000000f0c087220 */ /* 0x040fe20000410000 */
[----:B------:R-:W-:Y:S01]  /*1c4c0*/  LOP3.LUT R27, R9, 0xffff0000, RZ, 0xc0, !PT ;  /* 0xffff0000091b7812 */ /* 0x000fe200078ec0ff */
[----:B------:R-:W-:-:S02]  /*1c4d0*/  FMUL.FTZ R12, R12, R21 ;  /* 0x000000150c0c7220 */ /* 0x000fc40000410000 */
[----:B------:R-:W-:Y:S02]  /*1c4e0*/  FFMA.FTZ R8, R13, R21, -R8 ;  /* 0x000000150d087223 */ /* 0x000fe40000010808 */
[----:B------:R-:W-:Y:S02]  /*1c4f0*/  IMAD.U32 R23, R9, 0x10000, RZ ;  /* 0x0001000009177824 */ /* 0x000fe400078e00ff */
[----:B------:R-:W-:Y:S02]  /*1c500*/  FFMA.FTZ R13, R13, R15, R12 ;  /* 0x0000000f0d0d7223 */ /* 0x000fe4000001000c */
[----:B------:R-:W-:Y:S02]  /*1c510*/  FMUL.FTZ R9, R24, R11 ;  /* 0x0000000b18097220 */ /* 0x000fe40000410000 */
        /* <DEDUP_REMOVED lines=11> */
[C---:B------:R-:W-:Y:S01]  /*1c5d0*/  FFMA.FTZ R15, R26.reuse, R15, -R10 ;  /* 0x0000000f1a0f7223 */ /* 0x040fe2000001080a */
[----:B------:R-:W-:Y:S01]  /*1c5e0*/  F2FP.BF16.PACK_AB R10, R13, R8 ;  /* 0x000000080d0a723e */ /* 0x000fe200000010ff */
[----:B------:R-:W-:Y:S02]  /*1c5f0*/  FFMA.FTZ R12, R26, R12, R25 ;  /* 0x0000000c1a0c7223 */ /* 0x000fe40000010019 */
[C---:B------:R-:W-:Y:S01]  /*1c600*/  FFMA.FTZ R16, R23.reuse, R16, -R11 ;  /* 0x0000001017107223 */ /* 0x040fe2000001080b */
[----:B------:R-:W-:Y:S01]  /*1c610*/  F2FP.BF16.PACK_AB R11, R24, R9 ;  /* 0x00000009180b723e */ /* 0x000fe200000010ff */
[----:B------:R-:W-:Y:S01]  /*1c620*/  FFMA.FTZ R27, R23, R14, R27 ;  /* 0x0000000e171b7223 */ /* 0x000fe2000001001b */
[----:B------:R-:W-:Y:S01]  /*1c630*/  F2FP.BF16.PACK_AB R8, R12, R15 ;  /* 0x0000000f0c08723e */ /* 0x000fe200000010ff */
[----:B------:R-:W-:-:S03]  /*1c640*/  IMAD.MOV.U32 R23, RZ, RZ, 0x0 ;  /* 0x00000000ff177424 */ /* 0x000fc600078e00ff */
[----:B------:R-:W-:-:S05]  /*1c650*/  F2FP.BF16.PACK_AB R9, R27, R16 ;  /* 0x000000101b09723e */ /* 0x000fca00000010ff */
[----:B------:R1:W-:Y:S01]  /*1c660*/  ST.E.128 [R18.64], R8 ;  /* 0x0000000812007985 */ /* 0x0003e2000c101d04 */
[----:B------:R-:W-:Y:S05]  /*1c670*/  RET.REL.NODEC R22 `(_ZN7cutlass13device_kernelIN5flash19enable_sm80_to_sm89INS1_16FlashAttnFwdSm80INS1_25CollectiveMainloopFwdSm80ILi8ELi2ELb0EN4cute5tupleIJNS5_1CILi128EEENS7_ILi64EEENS7_ILi192EEEEEELi192ENS_10bfloat16_tEfNS_4arch4Sm80ELb0ELb1ELb1ELb1ELb0ELb1ELb1ELb0EEENS1_21CollectiveEpilogueFwdINS6_IJS8_SA_S9_EEENS6_IJNS7_ILi1EEESI_SI_EEESC_SE_Li256ELb1ELb1ELb0ELb0EEENS1_19SingleTileSchedulerILb1ELb0ELb1ELi128EEEEEEEEEvNT_6ParamsE) ;  /* 0xfffe398016007950 */ /* 0x000fea0003c3ffff */
.L_x_1069:
[----:B-----5:R-:W-:Y:S01]  /*1c680*/  ISETP.NE.AND P0, PT, R12, 0x1, PT ;  /* 0x000000010c00780c */ /* 0x020fe20003f05270 */
[----:B------:R-:W-:-:S12]  /*1c690*/  BSSY B0, `(.L_x_1101) ;  /* 0x0000006000007945 */ /* 0x000fd80003800000 */
[----:B------:R-:W-:Y:S05]  /*1c6a0*/  @!P0 BRA `(.L_x_1102) ;  /* 0x0000004000008947 */ /* 0x000fea0003800000 */
[----:B------:R-:W2:Y:S04]  /*1c6b0*/  LD.E R16, [R40.64+0x168] ;  /* 0x0001680428107980 */ /* 0x000ea8000c101900 */
[----:B------:R-:W3:Y:S01]  /*1c6c0*/  LD.E R10, [R40.64+0x16c] ;  /* 0x00016c04280a7980 */ /* 0x000ee2000c101900 */
[----:B--2---:R-:W-:-:S05]  /*1c6d0*/  IMAD.HI.U32 R13, R13, R16, RZ ;  /* 0x000000100d0d7227 */ /* 0x004fca00078e00ff */
[----:B---3--:R-:W-:Y:S02]  /*1c6e0*/  SHF.R.U32.HI R13, RZ, R10, R13 ;  /* 0x0000000aff0d7219 */ /* 0x008fe4000001160d */
.L_x_1102:
[----:B------:R-:W-:Y:S05]  /*1c6f0*/  BSYNC B0 ;  /* 0x0000000000007941 */ /* 0x000fea0003800000 */
.L_x_1101:
[----:B------:R-:W-:Y:S01]  /*1c700*/  SHF.R.S32.HI R10, RZ, 0x1f, R13 ;  /* 0x0000001fff0a7819 */ /* 0x000fe2000001140d */
[----:B------:R-:W-:Y:S01]  /*1c710*/  IMAD R11, R39, R13, RZ ;  /* 0x0000000d270b7224 */ /* 0x000fe200078e02ff */
[----:B------:R-:W-:Y:S02]  /*1c720*/  MOV R28, R36 ;  /* 0x00000024001c7202 */ /* 0x000fe40000000f00 */
[----:B------:R-:W-:Y:S01]  /*1c730*/  MOV R35, R25 ;  /* 0x0000001900237202 */ /* 0x000fe20000000f00 */
[C---:B------:R-:W-:Y:S02]  /*1c740*/  IMAD R11, R38.reuse, R10, R11 ;  /* 0x0000000a260b7224 */ /* 0x040fe400078e020b */
[----:B------:R-:W-:-:S04]  /*1c750*/  IMAD.WIDE.U32 R28, R38, R13, R28 ;  /* 0x0000000d261c7225 */ /* 0x000fc800078e001c */
[----:B------:R-:W-:Y:S01]  /*1c760*/  IMAD.WIDE.U32 R34, R18, R13, R34 ;  /* 0x0000000d12227225 */ /* 0x000fe200078e0022 */
        /* <DEDUP_REMOVED lines=10> */
.L_x_1123:
[----:B------:R-:W-:Y:S05]  /*1c810*/  BRA.DIV ~URZ, `(.L_x_1104) ;  /* 0x00003fd27f007947 */ /* 0x000fea000b800000 */
[----:B------:R3:W4:Y:S04]  /*1c820*/  SHFL.IDX PT, R34, R25, RZ, 0x1c1f ;  /* 0x001c1fff19227589 */ /* 0x00072800000e0000 */
[----:B------:R3:W1:Y:S04]  /*1c830*/  SHFL.IDX PT, R31, R13, RZ, 0x1c1f ;  /* 0x001c1fff0d1f7589 */ /* 0x00066800000e0000 */
[----:B------:R3:W2:Y:S02]  /*1c840*/  SHFL.IDX PT, R24, R14, RZ, 0x1c1f ;  /* 0x001c1fff0e187589 */ /* 0x0006a400000e0000 */
.L_x_1124:
[----:B------:R-:W-:Y:S01]  /*1c850*/  IMAD R12, R27, R12, RZ ;  /* 0x0000000c1b0c7224 */ /* 0x000fe200078e02ff */
[----:B------:R-:W-:Y:S01]  /*1c860*/  BSSY B0, `(.L_x_1105) ;  /* 0x0000034000007945 */ /* 0x000fe20003800000 */
[----:B------:R-:W-:Y:S01]  /*1c870*/  CS2R R26, SRZ ;  /* 0x00000000001a7805 */ /* 0x000fe2000001ff00 */
        /* <DEDUP_REMOVED lines=13> */
[----:B--2---:R-:W-:-:S02]  /*1c950*/  MOV R30, R24 ;  /* 0x00000018001e7202 */ /* 0x004fc40000000f00 */
[----:B------:R-:W-:Y:S05]  /*1c960*/  @P0 BRA `(.L_x_1106) ;  /* 0x0000023000000947 */ /* 0x000fea0003800000 */
[C---:B------:R-:W-:Y:S01]  /*1c970*/  ISETP.GE.AND P0, PT, R72.reuse, R21, PT ;  /* 0x000000154800720c */ /* 0x040fe20003f06270 */
[----:B------:R-:W-:Y:S01]  /*1c980*/  CS2R R86, SRZ ;  /* 0x0000000000567805 */ /* 0x000fe2000001ff00 */
[----:B------:R-:W-:Y:S01]  /*1c990*/  CS2R R84, SRZ ;  /* 0x0000000000547805 */ /* 0x000fe2000001ff00 */
[----:B------:R-:W-:Y:S01]  /*1c9a0*/  CS2R R78, SRZ ;  /* 0x00000000004e7805 */ /* 0x000fe2000001ff00 */
[----:B------:R-:W-:Y:S01]  /*1c9b0*/  CS2R R76, SRZ ;  /* 0x00000000004c7805 */ /* 0x000fe2000001ff00 */
[----:B------:R-:W-:-:S08]  /*1c9c0*/  IADD3 R11, R72, 0x20, RZ ;  /* 0x00000020480b7810 */ /* 0x000fd00007ffe0ff */
[----:B----4-:R-:W-:-:S04]  /*1c9d0*/  @!P0 IMAD.WIDE R36, R72, 0x2, R34 ;  /* 0x0000000248248825 */ /* 0x010fc800078e0222 */
[----:B-1----:R-:W-:Y:S01]  /*1c9e0*/  @!P0 IMAD.WIDE R38, R72, 0x2, R30 ;  /* 0x0000000248268825 */ /* 0x002fe200078e021e */
[----:B------:R1:W5:Y:S04]  /*1c9f0*/  @!P0 LD.E.128 R84, [R36.64] ;  /* 0x0000000424548980 */ /* 0x000368000c101d00 */
[----:B------:R2:W5:Y:S01]  /*1ca00*/  @!P0 LD.E.128 R76, [R38.64] ;  /* 0x00000004264c8980 */ /* 0x000562000c101d00 */
[----:B------:R-:W-:Y:S01]  /*1ca10*/  ISETP.GE.AND P0, PT, R11, R21, PT ;  /* 0x000000150b00720c */ /* 0x000fe20003f06270 */
[----:B------:R-:W-:Y:S01]  /*1ca20*/  CS2R R66, SRZ ;  /* 0x0000000000427805 */ /* 0x000fe2000001ff00 */
[----:B------:R-:W-:Y:S01]  /*1ca30*/  CS2R R64, SRZ ;  /* 0x0000000000407805 */ /* 0x000fe2000001ff00 */
[----:B------:R-:W-:Y:S01]  /*1ca40*/  CS2R R62, SRZ ;  /* 0x00000000003e7805 */ /* 0x000fe2000001ff00 */
[----:B------:R-:W-:-:S09]  /*1ca50*/  CS2R R60, SRZ ;  /* 0x00000000003c7805 */ /* 0x000fd2000001ff00 */
[----:B------:R-:W-:-:S04]  /*1ca60*/  @!P0 SHF.R.S32.HI R10, RZ, 0x1f, R11 ;  /* 0x0000001fff0a8819 */ /* 0x000fc8000001140b */
[----:B------:R-:W-:-:S04]  /*1ca70*/  @!P0 LEA.HI R11, R10, R11, RZ, 0x3 ;  /* 0x0000000b0a0b8211 */ /* 0x000fc800078f18ff */
[----:B------:R-:W-:-:S05]  /*1ca80*/  @!P0 LOP3.LUT R11, R11, 0xfffffff8, RZ, 0xc0, !PT ;  /* 0xfffffff80b0b8812 */ /* 0x000fca00078ec0ff */
[----:B------:R-:W-:-:S04]  /*1ca90*/  @!P0 IMAD.WIDE R28, R11, 0x2, R34 ;  /* 0x000000020b1c8825 */ /* 0x000fc800078e0222 */
[----:B-1----:R-:W-:Y:S01]  /*1caa0*/  @!P0 IMAD.WIDE R36, R11, 0x2, R30 ;  /* 0x000000020b248825 */ /* 0x002fe200078e021e */
[----:B------:R-:W-:Y:S01]  /*1cab0*/  IADD3 R11, R72, 0x40, RZ ;  /* 0x00000040480b7810 */ /* 0x000fe20007ffe0ff */
        /* <DEDUP_REMOVED lines=11> */
[----:B------:R-:W-:Y:S01]  /*1cb70*/  @!P0 IMAD.WIDE R30, R11, 0x2, R30 ;  /* 0x000000020b1e8825 */ /* 0x000fe200078e021e */
[----:B------:R2:W5:Y:S04]  /*1cb80*/  @!P0 LD.E.128 R56, [R34.64] ;  /* 0x0000000422388980 */ /* 0x000568000c101d00 */
[----:B------:R2:W5:Y:S02]  /*1cb90*/  @!P0 LD.E.128 R52, [R30.64] ;  /* 0x000000041e348980 */ /* 0x000564000c101d00 */
.L_x_1106:
[----:B------:R-:W-:Y:S05]  /*1cba0*/  BSYNC B0 ;  /* 0x0000000000007941 */ /* 0x000fea0003800000 */
.L_x_1105:
[----:B-----5:R-:W-:Y:S02]  /*1cbb0*/  IMAD.MOV.U32 R16, RZ, RZ, R58 ;  /* 0x000000ffff107224 */ /* 0x020fe400078e003a */
[----:B------:R-:W-:Y:S02]  /*1cbc0*/  IMAD.MOV.U32 R15, RZ, RZ, R59 ;  /* 0x000000ffff0f7224 */ /* 0x000fe400078e003b */
        /* <DEDUP_REMOVED lines=47> */
[----:B--2---:R2:W3:Y:S04]  /*1cec0*/  SHFL.IDX PT, R35, R19, 0x1, 0x1c1f ;  /* 0x003c1f0013237f89 */ /* 0x0044e800000e0000 */
[----:B----4-:R2:W4:Y:S04]  /*1ced0*/  SHFL.IDX PT, R34, R25, 0x1, 0x1c1f ;  /* 0x003c1f0019227f89 */ /* 0x01052800000e0000 */
[----:B---3--:R-:W3:Y:S04]  /*1cee0*/  SHFL.IDX PT, R13, R13, 0x1, 0x1c1f ;  /* 0x003c1f000d0d7f89 */ /* 0x008ee800000e0000 */
[----:B------:R2:W1:Y:S02]  /*1cef0*/  SHFL.IDX PT, R10, R14, 0x1, 0x1c1f ;  /* 0x003c1f000e0a7f89 */ /* 0x00046400000e0000 */
.L_x_1125:
[----:B------:R-:W-:Y:S01]  /*1cf00*/  IADD3 R17, R17, 0x40, RZ ;  /* 0x0000004011117810 */ /* 0x000fe20007ffe0ff */
[----:B------:R-:W-:Y:S01]  /*1cf10*/  BSSY B0, `(.L_x_1108) ;  /* 0x0000033000007945 */ /* 0x000fe20003800000 */
[----:B--2---:R-:W-:Y:S01]  /*1cf20*/  CS2R R24, SRZ ;  /* 0x0000000000187805 */ /* 0x004fe2000001ff00 */
[----:B------:R-:W-:Y:S01]  /*1cf30*/  CS2R R38, SRZ ;  /* 0x0000000000267805 */ /* 0x000fe2000001ff00 */
[----:B------:R-:W-:Y:S01]  /*1cf40*/  ISETP.GE.AND P0, PT, R17, R12, PT ;  /* 0x0000000c1100720c */ /* 0x000fe20003f06270 */
[----:B------:R-:W-:Y:S01]  /*1cf50*/  CS2R R36, SRZ ;  /* 0x0000000000247805 */ /* 0x000fe2000001ff00 */
[----:B------:R-:W-:Y:S01]  /*1cf60*/  CS2R R50, SRZ ;  /* 0x0000000000327805 */ /* 0x000fe2000001ff00 */
[----:B------:R-:W-:Y:S01]  /*1cf70*/  CS2R R48, SRZ ;  /* 0x0000000000307805 */ /* 0x000fe2000001ff00 */
[----:B-1----:R-:W-:Y:S01]  /*1cf80*/  CS2R R18, SRZ ;  /* 0x0000000000127805 */ /* 0x002fe2000001ff00 */
[----:B------:R-:W-:Y:S01]  /*1cf90*/  CS2R R16, SRZ ;  /* 0x0000000000107805 */ /* 0x000fe2000001ff00 */
[----:B------:R-:W-:Y:S01]  /*1cfa0*/  CS2R R30, SRZ ;  /* 0x00000000001e7805 */ /* 0x000fe2000001ff00 */
[----:B------:R-:W-:Y:S01]  /*1cfb0*/  CS2R R28, SRZ ;  /* 0x00000000001c7805 */ /* 0x000fe2000001ff00 */
[----:B------:R-:W-:Y:S01]  /*1cfc0*/  CS2R R42, SRZ ;  /* 0x00000000002a7805 */ /* 0x000fe2000001ff00 */
[----:B------:R-:W-:Y:S01]  /*1cfd0*/  CS2R R40, SRZ ;  /* 0x0000000000287805 */ /* 0x000fe2000001ff00 */
[----:B------:R-:W-:-:S02]  /*1cfe0*/  IMAD.MOV.U32 R14, RZ, RZ, R10 ;  /* 0x000000ffff0e7224 */ /* 0x000fc400078e000a */
[----:B---3--:R-:W-:Y:S01]  /*1cff0*/  IMAD.MOV.U32 R15, RZ, RZ, R13 ;  /* 0x000000ffff0f7224 */ /* 0x008fe200078e000d */
        /* <DEDUP_REMOVED lines=8> */
[----:B------:R-:W-:Y:S01]  /*1d080*/  @!P0 IMAD.WIDE R18, R72, 0x2, R14 ;  /* 0x0000000248128825 */ /* 0x000fe200078e020e */
        /* <DEDUP_REMOVED lines=8> */
[----:B------:R-:W-:Y:S02]  /*1d110*/  @!P0 LEA.HI R10, R10, R11, RZ, 0x3 ;  /* 0x0000000b0a0a8211 */ /* 0x000fe400078f18ff */
[----:B------:R-:W-:Y:S02]  /*1d120*/  IADD3 R11, R72, 0x40, RZ ;  /* 0x00000040480b7810 */ /* 0x000fe40007ffe0ff */
[----:B------:R-:W-:-:S05]  /*1d130*/  @!P0 LOP3.LUT R10, R10, 0xfffffff8, RZ, 0xc0, !PT ;  /* 0xfffffff80a0a8812 */ /* 0x000fca00078ec0ff */
[----:B------:R-:W-:-:S04]  /*1d140*/  @!P0 IMAD.WIDE R16, R10, 0x2, R34 ;  /* 0x000000020a108825 */ /* 0x000fc800078e0222 */
[----:B------:R-:W-:Y:S01]  /*1d150*/  @!P0 IMAD.WIDE R46, R10, 0x2, R14 ;  /* 0x000000020a2e8825 */ /* 0x000fe200078e020e */
[----:B------:R3:W5:Y:S04]  /*1d160*/  @!P0 LD.E.128 R36, [R16.64] ;  /* 0x0000000410248980 */ /* 0x000768000c101d00 */
[----:B------:R4:W5:Y:S01]  /*1d170*/  @!P0 LD.E.128 R28, [R46.64] ;  /* 0x000000042e1c8980 */ /* 0x000962000c101d00 */
[----:B------:R-:W-:Y:S01]  /*1d180*/  ISETP.GE.AND P0, PT, R11, R21, PT ;  /* 0x000000150b00720c */ /* 0x000fe20003f06270 */
[----:B------:R-:W-:Y:S01]  /*1d190*/  CS2R R26, SRZ ;  /* 0x00000000001a7805 */ /* 0x000fe2000001ff00 */
[----:B-1----:R-:W-:Y:S01]  /*1d1a0*/  CS2R R24, SRZ ;  /* 0x0000000000187805 */ /* 0x002fe2000001ff00 */
[----:B--2---:R-:W-:-:S10]  /*1d1b0*/  CS2R R18, SRZ ;  /* 0x0000000000127805 */ /* 0x004fd4000001ff00 */
[----:B------:R-:W-:-:S04]  /*1d1c0*/  @!P0 SHF.R.S32.HI R10, RZ, 0x1f, R11 ;  /* 0x0000001fff0a8819 */ /* 0x000fc8000001140b */
[----:B------:R-:W-:Y:S01]  /*1d1d0*/  @!P0 LEA.HI R10, R10, R11, RZ, 0x3 ;  /* 0x0000000b0a0a8211 */ /* 0x000fe200078f18ff */
[----:B---3--:R-:W-:-:S03]  /*1d1e0*/  CS2R R16, SRZ ;  /* 0x0000000000107805 */ /* 0x008fc6000001ff00 */
[----:B------:R-:W-:-:S05]  /*1d1f0*/  @!P0 LOP3.LUT R10, R10, 0xfffffff8, RZ, 0xc0, !PT ;  /* 0xfffffff80a0a8812 */ /* 0x000fca00078ec0ff */
[----:B------:R-:W-:-:S04]  /*1d200*/  @!P0 IMAD.WIDE R34, R10, 0x2, R34 ;  /* 0x000000020a228825 */ /* 0x000fc800078e0222 */
[----:B------:R-:W-:Y:S01]  /*1d210*/  @!P0 IMAD.WIDE R10, R10, 0x2, R14 ;  /* 0x000000020a0a8825 */ /* 0x000fe200078e020e */
[----:B------:R4:W5:Y:S04]  /*1d220*/  @!P0 LD.E.128 R24, [R34.64] ;  /* 0x0000000422188980 */ /* 0x000968000c101d00 */
[----:B------:R4:W5:Y:S02]  /*1d230*/  @!P0 LD.E.128 R16, [R10.64] ;  /* 0x000000040a108980 */ /* 0x000964000c101d00 */
.L_x_1109:
[----:B------:R-:W-:Y:S05]  /*1d240*/  BSYNC B0 ;  /* 0x0000000000007941 */ /* 0x000fea0003800000 */
.L_x_1108:
[----:B----4-:R-:W2:Y:S01]  /*1d250*/  LDL.64 R34, [R8+0x20] ;  /* 0x0000200008227983 */ /* 0x010ea20000100a00 */
[----:B------:R-:W-:-:S04]  /*1d260*/  DEPBAR.LE SB0, 0x3 ;  /* 0x000080c00000791a */ /* 0x000fc80000000000 */
[----:B------:R-:W3:Y:S01]  /*1d270*/  LDL.64 R118, [R8+0x28] ;  /* 0x0000280008767983 */ /* 0x000ee20000100a00 */
[----:B------:R-:W-:Y:S03]  /*1d280*/  WARPSYNC 0xffffffff ;  /* 0xffffffff00007948 */ /* 0x000fe60003800000 */
[----:B------:R-:W-:Y:S01]  /*1d290*/  BAR.SYNC.DEFER_BLOCKING 0x0 ;  /* 0x0000000000007b1d */ /* 0x000fe20000010000 */
[----:B-----5:R-:W-:-:S05]  /*1d2a0*/  IMAD.MOV.U32 R10, RZ, RZ, R25 ;  /* 0x000000ffff0a7224 */ /* 0x020fca00078e0019 */
[----:B--2---:R1:W2:Y:S04]  /*1d2b0*/  LD.E R11, [R34.64] ;  /* 0x00000004220b7980 */ /* 0x0042a8000c101900 */
[----:B---3--:R-:W5:Y:S01]  /*1d2c0*/  LD.E.64 R118, [R118.64] ;  /* 0x0000000476767980 */ /* 0x008f62000c101b00 */
        /* <DEDUP_REMOVED lines=16> */
[----:B------:R-:W-:-:S02]  /*1d3d0*/  IMAD.MOV.U32 R13, RZ, RZ, R39 ;  /* 0x000000ffff0d7224 */ /* 0x000fc400078e0027 */
        /* <DEDUP_REMOVED lines=23> */
[----:B------:R-:W-:Y:S02]  /*1d550*/  PRMT R91, R10, 0x7610, R91 ;  /* 0x000076100a5b7816 */ /* 0x000fe4000000005b */
[----:B------:R-:W-:Y:S01]  /*1d560*/  PRMT R90, R8, 0x7610, R90 ;  /* 0x00007610085a7816 */ /* 0x000fe2000000005a */
[----:B--2---:R-:W-:Y:S02]  /*1d570*/  IMAD R98, R11, -0x80, R12 ;  /* 0xffffff800b627824 */ /* 0x004fe400078e020c */
[----:B------:R-:W-:Y:S02]  /*1d580*/  IMAD.MOV.U32 R11, RZ, RZ, R31 ;  /* 0x000000ffff0b7224 */ /* 0x000fe400078e001f */
[----:B------:R-:W-:Y:S01]  /*1d590*/  IMAD.MOV.U32 R12, RZ, RZ, R42 ;  /* 0x000000ffff0c7224 */ /* 0x000fe200078e002a */
[----:B------:R-:W-:-:S02]  /*1d5a0*/  IMNMX R98, R98, 0x80, PT ;  /* 0x0000008062627817 */ /* 0x000fc40003800200 */
[----:B------:R-:W-:Y:S01]  /*1d5b0*/  PRMT R74, R11, 0x7610, R74 ;  /* 0x000076100b4a7816 */ /* 0x000fe2000000004a */
[----:B------:R-:W-:Y:S01]  /*1d5c0*/  IMAD.MOV.U32 R11, RZ, RZ, R43 ;  /* 0x000000ffff0b7224 */ /* 0x000fe200078e002b */
[----:B------:R-:W-:Y:S02]  /*1d5d0*/  ISETP.GE.AND P0, PT, R23, R98, PT ;  /* 0x000000621700720c */ /* 0x000fe40003f06270 */
[----:B------:R-:W-:Y:S02]  /*1d5e0*/  PRMT R93, R12, 0x7610, R93 ;  /* 0x000076100c5d7816 */ /* 0x000fe4000000005d */
[----:B------:R-:W-:-:S09]  /*1d5f0*/  PRMT R92, R11, 0x7610, R92 ;  /* 0x000076100b5c7816 */ /* 0x000fd2000000005c */
[----:B------:R-:W-:Y:S05]  /*1d600*/  @P0 BRA `(.L_x_1111) ;  /* 0x0000169000000947 */ /* 0x000fea0003800000 */
[----:B------:R-:W-:Y:S01]  /*1d610*/  ISETP.GE.AND P0, PT, R72, R21, PT ;  /* 0x000000154800720c */ /* 0x000fe20003f06270 */
[----:B------:R-:W-:-:S12]  /*1d620*/  BSSY B0, `(.L_x_1112) ;  /* 0x0000071000007945 */ /* 0x000fd80003800000 */
[----:B------:R-:W-:Y:S05]  /*1d630*/  @P0 BRA `(.L_x_1113) ;  /* 0x000006f000000947 */ /* 0x000fea0003800000 */
[----:B------:R-:W-:Y:S01]  /*1d640*/  LEA.HI R11, R21, R100, RZ, 0x1d ;  /* 0x00000064150b7211 */ /* 0x000fe200078fe8ff */
[----:B------:R-:W-:Y:S01]  /*1d650*/  IMAD.SHL.U32 R13, R23, 0x40, RZ ;  /* 0x00000040170d7824 */ /* 0x000fe200078e00ff */
[----:B------:R-:W-:Y:S02]  /*1d660*/  LEA.HI R129, R9, R108, RZ, 0x5 ;  /* 0x0000006c09817211 */ /* 0x000fe400078f28ff */
[----:B------:R-:W-:Y:S01]  /*1d670*/  SHF.R.S32.HI R8, RZ, 0x1f, R11 ;  /* 0x0000001fff087819 */ /* 0x000fe2000001140b */
[----:B------:R-:W-:Y:S01]  /*1d680*/  IMAD.SHL.U32 R9, R11, 0x8, RZ ;  /* 0x000000080b097824 */ /* 0x000fe200078e00ff */
[----:B------:R-:W-:Y:S01]  /*1d690*/  LOP3.LUT R13, R13, 0x1c0, RZ, 0xc0, !PT ;  /* 0x000001c00d0d7812 */ /* 0x000fe200078ec0ff */
[----:B------:R-:W-:Y:S01]  /*1d6a0*/  IMAD.SHL.U32 R129, R129, 0x10, RZ ;  /* 0x0000001081817824 */ /* 0x000fe200078e00ff */
[----:B------:R-:W-:Y:S02]  /*1d6b0*/  LEA.HI R8, R8, R11, RZ, 0x3 ;  /* 0x0000000b08087211 */ /* 0x000fe400078f18ff */
[----:B------:R-:W-:-:S02]  /*1d6c0*/  LOP3.LUT R12, R13, 0x38, R72, 0xf8, !PT ;  /* 0x000000380d0c7812 */ /* 0x000fc400078ef848 */
[----:B------:R-:W-:Y:S01]  /*1d6d0*/  LOP3.LUT R129, R129, 0xfffffe00, RZ, 0xc0, !PT ;  /* 0xfffffe0081817812 */ /* 0x000fe200078ec0ff */
[----:B------:R-:W-:Y:S01]  /*1d6e0*/  IMAD.SHL.U32 R8, R8, 0x400, RZ ;  /* 0x0000040008087824 */ /* 0x000fe200078e00ff */
[----:B------:R-:W-:Y:S02]  /*1d6f0*/  SHF.R.U32.HI R10, RZ, 0x3, R13 ;  /* 0x00000003ff0a7819 */ /* 0x000fe4000001160d */
[----:B------:R-:W-:Y:S02]  /*1d700*/  LOP3.LUT R9, R13, 0x38, R9, 0xf8, !PT ;  /* 0x000000380d097812 */ /* 0x000fe400078ef809 */
[----:B------:R-:W-:Y:S02]  /*1d710*/  LOP3.LUT R131, R129, R12, R10, 0xf6, !PT ;  /* 0x0000000c81837212 */ /* 0x000fe400078ef60a */
[----:B------:R-:W-:Y:S02]  /*1d720*/  LOP3.LUT R10, R9, R10, RZ, 0x3c, !PT ;  /* 0x0000000a090a7212 */ /* 0x000fe400078e3cff */
[----:B------:R-:W-:Y:S01]  /*1d730*/  LOP3.LUT R8, R8, 0xffffe000, RZ, 0xc0, !PT ;  /* 0xffffe00008087812 */ /* 0x000fe200078ec0ff */
[----:B-----5:R-:W-:-:S03]  /*1d740*/  IMAD.WIDE.U32 R130, R131, 0x2, R118 ;  /* 0x0000000283827825 */ /* 0x020fc600078e0076 */
[----:B------:R-:W-:Y:S02]  /*1d750*/  IADD3 R129, R10, R8, R129 ;  /* 0x000000080a817210 */ /* 0x000fe40007ffe081 */
[----:B------:R-:W2:Y:S03]  /*1d760*/  LD.E.128 R12, [R130.64] ;  /* 0x00000004820c7980 */ /* 0x000ea6000c101d00 */
[----:B------:R-:W-:-:S05]  /*1d770*/  IMAD.WIDE.U32 R128, R129, 0x2, R118 ;  /* 0x0000000281807825 */ /* 0x000fca00078e0076 */
[----:B------:R-:W3:Y:S01]  /*1d780*/  LD.E.128 R8, [R128.64] ;  /* 0x0000000480087980 */ /* 0x000ee2000c101d00 */
[--C-:B------:R-:W-:Y:S02]  /*1d790*/  SHF.R.U64 R127, R84, 0x10, R85.reuse ;  /* 0x00000010547f7819 */ /* 0x100fe40000001255 */
[----:B------:R-:W-:Y:S02]  /*1d7a0*/  SHF.R.U32.HI R84, RZ, 0x10, R85 ;  /* 0x00000010ff547819 */ /* 0x000fe40000011655 */
[--C-:B------:R-:W-:Y:S02]  /*1d7b0*/  SHF.R.U64 R85, R86, 0x10, R87.reuse ;  /* 0x0000001056557819 */ /* 0x100fe40000001257 */
[----:B------:R-:W-:Y:S02]  /*1d7c0*/  SHF.R.U32.HI R86, RZ, 0x10, R87 ;  /* 0x00000010ff567819 */ /* 0x000fe40000011657 */
[--C-:B------:R-:W-:Y:S02]  /*1d7d0*/  SHF.R.U64 R87, R76, 0x10, R77.reuse ;  /* 0x000000104c577819 */ /* 0x100fe4000000124d */
        /* <DEDUP_REMOVED lines=9> */
[----:B------:R-:W-:Y:S02]  /*1d870*/  PRMT R123, R123, 0x5410, R84 ;  /* 0x000054107b7b7816 */ /* 0x000fe40000000054 */
[----:B------:R-:W-:Y:S01]  /*1d880*/  PRMT R121, R121, 0x5410, R78 ;  /* 0x0000541079797816 */ /* 0x000fe2000000004e */
[C---:B------:R-:W-:Y:S01]  /*1d890*/  IMAD.U32 R87, R124.reuse, 0x10000, RZ ;  /* 0x000100007c577824 */ /* 0x040fe200078e00ff */
[----:B------:R-:W-:Y:S02]  /*1d8a0*/  LOP3.LUT R124, R124, 0xffff0000, RZ, 0xc0, !PT ;  /* 0xffff00007c7c7812 */ /* 0x000fe400078ec0ff */
[----:B------:R-:W-:Y:S01]  /*1d8b0*/  PRMT R125, R125, 0x5410, R86 ;  /* 0x000054107d7d7816 */ /* 0x000fe20000000056 */
[C---:B--2---:R-:W-:Y:S01]  /*1d8c0*/  IMAD.U32 R77, R12.reuse, 0x10000, RZ ;  /* 0x000100000c4d7824 */ /* 0x044fe200078e00ff */
[----:B------:R-:W-:Y:S01]  /*1d8d0*/  LOP3.LUT R76, R12, 0xffff0000, RZ, 0xc0, !PT ;  /* 0xffff00000c4c7812 */ /* 0x000fe200078ec0ff */
[C---:B------:R-:W-:Y:S01]  /*1d8e0*/  IMAD.U32 R12, R13.reuse, 0x10000, RZ ;  /* 0x000100000d0c7824 */ /* 0x040fe200078e00ff */
[----:B------:R-:W-:Y:S01]  /*1d8f0*/  LOP3.LUT R79, R13, 0xffff0000, RZ, 0xc0, !PT ;  /* 0xffff00000d4f7812 */ /* 0x000fe200078ec0ff */
[C---:B------:R-:W-:Y:S01]  /*1d900*/  IMAD.U32 R13, R15.reuse, 0x10000, RZ ;  /* 0x000100000f0d7824 */ /* 0x040fe200078e00ff */
[----:B------:R-:W-:Y:S01]  /*1d910*/  LOP3.LUT R85, R15, 0xffff0000, RZ, 0xc0, !PT ;  /* 0xffff00000f557812 */ /* 0x000fe200078ec0ff */
[C---:B------:R-:W-:Y:S01]  /*1d920*/  IMAD.U32 R78, R14.reuse, 0x10000, RZ ;  /* 0x000100000e4e7824 */ /* 0x040fe200078e00ff */
[----:B------:R-:W-:Y:S01]  /*1d930*/  LOP3.LUT R14, R14, 0xffff0000, RZ, 0xc0, !PT ;  /* 0xffff00000e0e7812 */ /* 0x000fe200078ec0ff */
[C---:B---3--:R-:W-:Y:S01]  /*1d940*/  IMAD.U32 R84, R8.reuse, 0x10000, RZ ;  /* 0x0001000008547824 */ /* 0x048fe200078e00ff */
[----:B------:R-:W-:Y:S01]  /*1d950*/  LOP3.LUT R15, R8, 0xffff0000, RZ, 0xc0, !PT ;  /* 0xffff0000080f7812 */ /* 0x000fe200078ec0ff */
[C---:B------:R-:W-:Y:S01]  /*1d960*/  IMAD.U32 R8, R9.reuse, 0x10000, RZ ;  /* 0x0001000009087824 */ /* 0x040fe200078e00ff */
[----:B------:R-:W-:Y:S01]  /*1d970*/  LOP3.LUT R133, R9, 0xffff0000, RZ, 0xc0, !PT ;  /* 0xffff000009857812 */ /* 0x000fe200078ec0ff */
[----:B------:R-:W-:Y:S01]  /*1d980*/  IMAD.U32 R132, R10, 0x10000, RZ ;  /* 0x000100000a847824 */ /* 0x000fe200078e00ff */
[----:B------:R-:W-:Y:S01]  /*1d990*/  SHF.L.U32 R9, R120, 0x10, RZ ;  /* 0x0000001078097819 */ /* 0x000fe200000006ff */
[----:B------:R-:W-:Y:S01]  /*1d9a0*/  IMAD.U32 R86, R11, 0x10000, RZ ;  /* 0x000100000b567824 */ /* 0x000fe200078e00ff */
[----:B------:R-:W-:-:S02]  /*1d9b0*/  LOP3.LUT R127, R10, 0xffff0000, RZ, 0xc0, !PT ;  /* 0xffff00000a7f7812 */ /* 0x000fc400078ec0ff */
[----:B------:R-:W-:Y:S01]  /*1d9c0*/  LOP3.LUT R120, R120, 0xffff0000, RZ, 0xc0, !PT ;  /* 0xffff000078787812 */ /* 0x000fe200078ec0ff */
[C---:B------:R-:W-:Y:S01]  /*1d9d0*/  FMUL.FTZ R10, R84.reuse, R9 ;  /* 0x00000009540a7220 */ /* 0x040fe20000410000 */
[----:B------:R-:W-:Y:S01]  /*1d9e0*/  LOP3.LUT R11, R11, 0xffff0000, RZ, 0xc0, !PT ;  /* 0xffff00000b0b7812 */ /* 0x000fe200078ec0ff */
[-C--:B------:R-:W-:Y:S02]  /*1d9f0*/  FMUL.FTZ R84, R84, R87.reuse ;  /* 0x0000005754547220 */ /* 0x080fe40000410000 */
[----:B------:R-:W-:Y:S02]  /*1da00*/  FFMA.FTZ R10, R77, R87, -R10 ;  /* 0x000000574d0a7223 */ /* 0x000fe4000001080a */
[----:B------:R-:W-:Y:S02]  /*1da10*/  FMUL.FTZ R87, R15, R120 ;  /* 0x000000780f577220 */ /* 0x000fe40000410000 */
[----:B------:R-:W-:Y:S02]  /*1da20*/  FFMA.FTZ R84, R77, R9, R84 ;  /* 0x000000094d547223 */ /* 0x000fe40000010054 */
[----:B------:R-:W-:-:S02]  /*1da30*/  IMAD.U32 R9, R123, 0x10000, RZ ;  /* 0x000100007b097824 */ /* 0x000fc400078e00ff */
[-C--:B------:R-:W-:Y:S02]  /*1da40*/  FMUL.FTZ R15, R15, R124.reuse ;  /* 0x0000007c0f0f7220 */ /* 0x080fe40000410000 */
[----:B------:R-:W-:Y:S01]  /*1da50*/  FFMA.FTZ R87, R76, R124, -R87 ;  /* 0x0000007c4c577223 */ /* 0x000fe20000010857 */
[----:B------:R-:W-:Y:S01]  /*1da60*/  LOP3.LUT R124, R117, 0xffff0000, RZ, 0xc0, !PT ;  /* 0xffff0000757c7812 */ /* 0x000fe200078ec0ff */
[C---:B------:R-:W-:Y:S02]  /*1da70*/  FMUL.FTZ R77, R8.reuse, R135 ;  /* 0x00000087084d7220 */ /* 0x040fe40000410000 */
[-C--:B------:R-:W-:Y:S02]  /*1da80*/  FMUL.FTZ R8, R8, R9.reuse ;  /* 0x0000000908087220 */ /* 0x080fe40000410000 */
[----:B------:R-:W-:Y:S01]  /*1da90*/  FFMA.FTZ R15, R76, R120, R15 ;  /* 0x000000784c0f7223 */ /* 0x000fe2000001000f */
[----:B------:R-:W-:Y:S01]  /*1daa0*/  LOP3.LUT R76, R123, 0xffff0000, RZ, 0xc0, !PT ;  /* 0xffff00007b4c7812 */ /* 0x000fe200078ec0ff */
[----:B------:R-:W-:Y:S01]  /*1dab0*/  FFMA.FTZ R77, R12, R9, -R77 ;  /* 0x000000090c4d7223 */ /* 0x000fe2000001084d */
[----:B------:R-:W-:Y:S01]  /*1dac0*/  SHF.L.U32 R123, R126, 0x10, RZ ;  /* 0x000000107e7b7819 */ /* 0x000fe200000006ff */
[----:B------:R-:W-:Y:S01]  /*1dad0*/  FFMA.FTZ R9, R12, R135, R8 ;  /* 0x000000870c097223 */ /* 0x000fe20000010008 */
[----:B------:R-:W-:Y:S01]  /*1dae0*/  LOP3.LUT R126, R126, 0xffff0000, RZ, 0xc0, !PT ;  /* 0xffff00007e7e7812 */ /* 0x000fe200078ec0ff */
[----:B------:R-:W-:-:S02]  /*1daf0*/  FMUL.FTZ R8, R133, R124 ;  /* 0x0000007c85087220 */ /* 0x000fc40000410000 */
[-C--:B------:R-:W-:Y:S02]  /*1db00*/  FMUL.FTZ R133, R133, R76.reuse ;  /* 0x0000004c85857220 */ /* 0x080fe40000410000 */
[----:B------:R-:W-:Y:S02]  /*1db10*/  FFMA.FTZ R76, R79, R76, -R8 ;  /* 0x0000004c4f4c7223 */ /* 0x000fe40000010808 */
[C---:B------:R-:W-:Y:S01]  /*1db20*/  IMAD.U32 R117, R122.reuse, 0x10000, RZ ;  /* 0x000100007a757824 */ /* 0x040fe200078e00ff */
[----:B------:R-:W-:Y:S01]  /*1db30*/  LOP3.LUT R122, R122, 0xffff0000, RZ, 0xc0, !PT ;  /* 0xffff00007a7a7812 */ /* 0x000fe200078ec0ff */
[----:B------:R-:W-:Y:S02]  /*1db40*/  IMAD.U32 R8, R121, 0x10000, RZ ;  /* 0x0001000079087824 */ /* 0x000fe400078e00ff */
[----:B------:R-:W-:Y:S02]  /*1db50*/  FFMA.FTZ R124, R79, R124, R133 ;  /* 0x0000007c4f7c7223 */ /* 0x000fe40000010085 */
[----:B------:R-:W-:-:S02]  /*1db60*/  IMAD.U32 R12, R125, 0x10000, RZ ;  /* 0x000100007d0c7824 */ /* 0x000fc400078e00ff */
[----:B------:R-:W-:Y:S01]  /*1db70*/  FMUL.FTZ R120, R132, R117 ;  /* 0x0000007584787220 */ /* 0x000fe20000410000 */
[----:B------:R-:W-:Y:S01]  /*1db80*/  F2FP.BF16.PACK_AB R9, R124, R9 ;  /* 0x000000097c09723e */ /* 0x000fe200000010ff */
[----:B------:R-:W-:Y:S02]  /*1db90*/  FMUL.FTZ R133, R86, R8 ;  /* 0x0000000856857220 */ /* 0x000fe40000410000 */
[-C--:B------:R-:W-:Y:S02]  /*1dba0*/  FMUL.FTZ R132, R132, R123.reuse ;  /* 0x0000007b84847220 */ /* 0x080fe40000410000 */
[-C--:B------:R-:W-:Y:S02]  /*1dbb0*/  FMUL.FTZ R86, R86, R12.reuse ;  /* 0x0000000c56567220 */ /* 0x080fe40000410000 */
[----:B------:R-:W-:Y:S01]  /*1dbc0*/  FFMA.FTZ R133, R13, R12, -R133 ;  /* 0x0000000c0d857223 */ /* 0x000fe20000010885 */
[----:B------:R-:W-:Y:S01]  /*1dbd0*/  LOP3.LUT R12, R121, 0xffff0000, RZ, 0xc0, !PT ;  /* 0xffff0000790c7812 */ /* 0x000fe200078ec0ff */
[----:B------:R-:W-:-:S02]  /*1dbe0*/  FFMA.FTZ R79, R78, R123, -R120 ;  /* 0x0000007b4e4f7223 */ /* 0x000fc40000010878 */
[----:B------:R-:W-:Y:S01]  /*1dbf0*/  FFMA.FTZ R132, R78, R117, R132 ;  /* 0x000000754e847223 */ /* 0x000fe20000010084 */
[----:B------:R-:W-:Y:S01]  /*1dc00*/  LOP3.LUT R78, R125, 0xffff0000, RZ, 0xc0, !PT ;  /* 0xffff00007d4e7812 */ /* 0x000fe200078ec0ff */
[----:B------:R-:W-:Y:S02]  /*1dc10*/  FFMA.FTZ R86, R13, R8, R86 ;  /* 0x000000080d567223 */ /* 0x000fe40000010056 */
[C---:B------:R-:W-:Y:S02]  /*1dc20*/  FMUL.FTZ R117, R127.reuse, R122 ;  /* 0x0000007a7f757220 */ /* 0x040fe40000410000 */
[----:B------:R-:W-:Y:S02]  /*1dc30*/  FMUL.FTZ R127, R127, R126 ;  /* 0x0000007e7f7f7220 */ /* 0x000fe40000410000 */
[C---:B------:R-:W-:Y:S02]  /*1dc40*/  FMUL.FTZ R13, R11.reuse, R12 ;  /* 0x0000000c0b0d7220 */ /* 0x040fe40000410000 */
        /* <DEDUP_REMOVED lines=8> */
[----:B------:R-:W-:-:S02]  /*1dcd0*/  F2FP.BF16.PACK_AB R14, R126, R79 ;  /* 0x0000004f7e0e723e */ /* 0x000fc400000010ff */
[----:B------:R-:W-:Y:S02]  /*1dce0*/  F2FP.BF16.PACK_AB R10, R11, R132 ;  /* 0x000000840b0a723e */ /* 0x000fe400000010ff */
[----:B------:R-:W-:Y:S02]  /*1dcf0*/  F2FP.BF16.PACK_AB R15, R78, R133 ;  /* 0x000000854e0f723e */ /* 0x000fe400000010ff */
[----:B------:R-:W-:-:S03]  /*1dd00*/  F2FP.BF16.PACK_AB R11, R85, R86 ;  /* 0x00000056550b723e */ /* 0x000fc600000010ff */
[----:B------:R1:W-:Y:S04]  /*1dd10*/  ST.E.128 [R130.64], R12 ;  /* 0x0000000c82007985 */ /* 0x0003e8000c101d04 */
[----:B------:R1:W-:Y:S02]  /*1dd20*/  ST.E.128 [R128.64], R8 ;  /* 0x0000000880007985 */ /* 0x0003e4000c101d04 */
.L_x_1113:
[----:B------:R-:W-:Y:S05]  /*1dd30*/  BSYNC B0 ;  /* 0x0000000000007941 */ /* 0x000fea0003800000 */
.L_x_1112:
[----:B-1----:R-:W-:Y:S01]  /*1dd40*/  IADD3 R13, R72, 0x20, RZ ;  /* 0x00000020480d7810 */ /* 0x002fe20007ffe0ff */
[----:B------:R-:W-:Y:S03]  /*1dd50*/  BSSY B0, `(.L_x_1114) ;  /* 0x000007a000007945 */ /* 0x000fe60003800000 */
[----:B------:R-:W-:-:S13]  /*1dd60*/  ISETP.GE.AND P0, PT, R13, R21, PT ;  /* 0x000000150d00720c */ /* 0x000fda0003f06270 */
[----:B------:R-:W-:Y:S05]  /*1dd70*/  @P0 BRA `(.L_x_1115) ;  /* 0x0000077000000947 */ /* 0x000fea0003800000 */
[----:B------:R-:W-:Y:S01]  /*1dd80*/  SHF.R.S32.HI R14, RZ, 0x1f, R13 ;  /* 0x0000001fff0e7819 */ /* 0x000fe2000001140d */
[----:B------:R-:W-:Y:S01]  /*1dd90*/  IMAD.SHL.U32 R10, R23, 0x40, RZ ;  /* 0x00000040170a7824 */ /* 0x000fe200078e00ff */
[----:B------:R-:W-:Y:S02]  /*1dda0*/  SHF.R.S32.HI R11, RZ, 0x1f, R108 ;  /* 0x0000001fff0b7819 */ /* 0x000fe4000001146c */
        /* <DEDUP_REMOVED lines=21> */
[----:B------:R-:W-:-:S03]  /*1df00*/  IADD3 R79, R79, R9, R8 ;  /* 0x000000094f4f7210 */ /* 0x000fc60007ffe008 */
[----:B-----5:R-:W-:-:S04]  /*1df10*/  IMAD.WIDE.U32 R84, R15, 0x2, R118 ;  /* 0x000000020f547825 */ /* 0x020fc800078e0076 */
[----:B------:R-:W-:Y:S01]  /*1df20*/  IMAD.WIDE.U32 R78, R79, 0x2, R118 ;  /* 0x000000024f4e7825 */ /* 0x000fe200078e0076 */
[----:B------:R-:W2:Y:S04]  /*1df30*/  LD.E.128 R12, [R84.64] ;  /* 0x00000004540c7980 */ /* 0x000ea8000c101d00 */
[----:B------:R-:W3:Y:S01]  /*1df40*/  LD.E.128 R8, [R78.64] ;  /* 0x000000044e087980 */ /* 0x000ee2000c101d00 */
[--C-:B------:R-:W-:Y:S02]  /*1df50*/  SHF.R.U64 R77, R64, 0x10, R65.reuse ;  /* 0x00000010404d7819 */ /* 0x100fe40000001241 */
[----:B------:R-:W-:Y:S02]  /*1df60*/  SHF.R.U32.HI R64, RZ, 0x10, R65 ;  /* 0x00000010ff407819 */ /* 0x000fe40000011641 */
[----:B------:R-:W-:-:S02]  /*1df70*/  SHF.R.U64 R65, R66, 0x10, R67 ;  /* 0x0000001042417819 */ /* 0x000fc40000001243 */
[----:B------:R-:W-:Y:S02]  /*1df80*/  SHF.R.U32.HI R66, RZ, 0x10, R67 ;  /* 0x00000010ff427819 */ /* 0x000fe40000011643 */
[--C-:B------:R-:W-:Y:S02]  /*1df90*/  SHF.R.U64 R67, R60, 0x10, R61.reuse ;  /* 0x000000103c437819 */ /* 0x100fe4000000123d */
[----:B------:R-:W-:Y:S02]  /*1dfa0*/  SHF.R.U32.HI R60, RZ, 0x10, R61 ;  /* 0x00000010ff3c7819 */ /* 0x000fe4000001163d */
[----:B------:R-:W-:Y:S02]  /*1dfb0*/  SHF.R.U64 R61, R62, 0x10, R63 ;  /* 0x000000103e3d7819 */ /* 0x000fe4000000123f */
[----:B------:R-:W-:Y:S02]  /*1dfc0*/  PRMT R109, R109, 0x5410, R60 ;  /* 0x000054106d6d7816 */ /* 0x000fe4000000003c */
[----:B------:R-:W-:-:S02]  /*1dfd0*/  PRMT R112, R112, 0x5410, R61 ;  /* 0x0000541070707816 */ /* 0x000fc4000000003d */
[----:B------:R-:W-:Y:S01]  /*1dfe0*/  SHF.R.U32.HI R62, RZ, 0x10, R63 ;  /* 0x00000010ff3e7819 */ /* 0x000fe2000001163f */
[----:B------:R-:W-:Y:S01]  /*1dff0*/  IMAD.U32 R87, R109, 0x10000, RZ ;  /* 0x000100006d577824 */ /* 0x000fe200078e00ff */
[----:B------:R-:W-:Y:S02]  /*1e000*/  PRMT R110, R110, 0x5410, R67 ;  /* 0x000054106e6e7816 */ /* 0x000fe40000000043 */
[----:B------:R-:W-:Y:S02]  /*1e010*/  PRMT R114, R114, 0x5410, R77 ;  /* 0x0000541072727816 */ /* 0x000fe4000000004d */
[----:B------:R-:W-:Y:S02]  /*1e020*/  PRMT R116, R116, 0x5410, R65 ;  /* 0x0000541074747816 */ /* 0x000fe40000000041 */
[----:B------:R-:W-:Y:S01]  /*1e030*/  PRMT R113, R113, 0x5410, R64 ;  /* 0x0000541071717816 */ /* 0x000fe20000000040 */
[C---:B------:R-:W-:Y:S01]  /*1e040*/  IMAD.U32 R67, R114.reuse, 0x10000, RZ ;  /* 0x0001000072437824 */ /* 0x040fe200078e00ff */
[----:B------:R-:W-:-:S02]  /*1e050*/  LOP3.LUT R114, R114, 0xffff0000, RZ, 0xc0, !PT ;  /* 0xffff000072727812 */ /* 0x000fc400078ec0ff */
[----:B------:R-:W-:Y:S02]  /*1e060*/  LOP3.LUT R109, R109, 0xffff0000, RZ, 0xc0, !PT ;  /* 0xffff00006d6d7812 */ /* 0x000fe400078ec0ff */
[----:B------:R-:W-:Y:S02]  /*1e070*/  PRMT R111, R111, 0x5410, R62 ;  /* 0x000054106f6f7816 */ /* 0x000fe4000000003e */
[----:B------:R-:W-:Y:S01]  /*1e080*/  PRMT R115, R115, 0x5410, R66 ;  /* 0x0000541073737816 */ /* 0x000fe20000000042 */
[C---:B--2---:R-:W-:Y:S01]  /*1e090*/  IMAD.U32 R61, R12.reuse, 0x10000, RZ ;  /* 0x000100000c3d7824 */ /* 0x044fe200078e00ff */
        /* <DEDUP_REMOVED lines=17> */
[----:B------:R-:W-:Y:S02]  /*1e1b0*/  IMAD.U32 R9, R113, 0x10000, RZ ;  /* 0x0001000071097824 */ /* 0x000fe400078e00ff */
[C---:B------:R-:W-:Y:S02]  /*1e1c0*/  FMUL.FTZ R67, R15.reuse, R110 ;  /* 0x0000006e0f437220 */ /* 0x040fe40000410000 */
[----:B------:R-:W-:-:S02]  /*1e1d0*/  FMUL.FTZ R15, R15, R114 ;  /* 0x000000720f0f7220 */ /* 0x000fc40000410000 */
[C---:B------:R-:W-:Y:S02]  /*1e1e0*/  FMUL.FTZ R61, R8.reuse, R87 ;  /* 0x00000057083d7220 */ /* 0x040fe40000410000 */
[-C--:B------:R-:W-:Y:S02]  /*1e1f0*/  FMUL.FTZ R8, R8, R9.reuse ;  /* 0x0000000908087220 */ /* 0x080fe40000410000 */
[C---:B------:R-:W-:Y:S02]  /*1e200*/  FFMA.FTZ R67, R60.reuse, R114, -R67 ;  /* 0x000000723c437223 */ /* 0x040fe40000010843 */
[----:B------:R-:W-:Y:S01]  /*1e210*/  FFMA.FTZ R15, R60, R110, R15 ;  /* 0x0000006e3c0f7223 */ /* 0x000fe2000001000f */
[----:B------:R-:W-:Y:S01]  /*1e220*/  LOP3.LUT R60, R113, 0xffff0000, RZ, 0xc0, !PT ;  /* 0xffff0000713c7812 */ /* 0x000fe200078ec0ff */
[C---:B------:R-:W-:Y:S02]  /*1e230*/  FFMA.FTZ R61, R12.reuse, R9, -R61 ;  /* 0x000000090c3d7223 */ /* 0x040fe4000001083d */
[----:B------:R-:W-:-:S02]  /*1e240*/  FFMA.FTZ R9, R12, R87, R8 ;  /* 0x000000570c097223 */ /* 0x000fc40000010008 */
[C---:B------:R-:W-:Y:S02]  /*1e250*/  FMUL.FTZ R12, R86.reuse, R109 ;  /* 0x0000006d560c7220 */ /* 0x040fe40000410000 */
[-C--:B------:R-:W-:Y:S02]  /*1e260*/  FMUL.FTZ R86, R86, R60.reuse ;  /* 0x0000003c56567220 */ /* 0x080fe40000410000 */
[----:B------:R-:W-:Y:S02]  /*1e270*/  IMAD.U32 R8, R112, 0x10000, RZ ;  /* 0x0001000070087824 */ /* 0x000fe400078e00ff */
[----:B------:R-:W-:Y:S02]  /*1e280*/  FFMA.FTZ R60, R63, R60, -R12 ;  /* 0x0000003c3f3c7223 */ /* 0x000fe4000001080c */
[C---:B------:R-:W-:Y:S01]  /*1e290*/  IMAD.U32 R66, R11.reuse, 0x10000, RZ ;  /* 0x000100000b427824 */ /* 0x040fe200078e00ff */
[----:B------:R-:W-:Y:S01]  /*1e2a0*/  LOP3.LUT R11, R11, 0xffff0000, RZ, 0xc0, !PT ;  /* 0xffff00000b0b7812 */ /* 0x000fe200078ec0ff */
[----:B------:R-:W-:-:S02]  /*1e2b0*/  IMAD.U32 R110, R116, 0x10000, RZ ;  /* 0x00010000746e7824 */ /* 0x000fc400078e00ff */
[----:B------:R-:W-:Y:S02]  /*1e2c0*/  IMAD.U32 R12, R111, 0x10000, RZ ;  /* 0x000100006f0c7824 */ /* 0x000fe400078e00ff */
[----:B------:R-:W-:Y:S02]  /*1e2d0*/  FMUL.FTZ R113, R77, R8 ;  /* 0x000000084d717220 */ /* 0x000fe40000410000 */
[C---:B------:R-:W-:Y:S01]  /*1e2e0*/  IMAD.U32 R62, R14.reuse, 0x10000, RZ ;  /* 0x000100000e3e7824 */ /* 0x040fe200078e00ff */
[----:B------:R-:W-:Y:S01]  /*1e2f0*/  LOP3.LUT R14, R14, 0xffff0000, RZ, 0xc0, !PT ;  /* 0xffff00000e0e7812 */ /* 0x000fe200078ec0ff */
[----:B------:R-:W-:Y:S02]  /*1e300*/  IMAD.U32 R87, R115, 0x10000, RZ ;  /* 0x0001000073577824 */ /* 0x000fe400078e00ff */
[----:B------:R-:W-:Y:S02]  /*1e310*/  FMUL.FTZ R77, R77, R110 ;  /* 0x0000006e4d4d7220 */ /* 0x000fe40000410000 */
[----:B------:R-:W-:-:S02]  /*1e320*/  FMUL.FTZ R114, R66, R12 ;  /* 0x0000000c42727220 */ /* 0x000fc40000410000 */
[----:B------:R-:W-:Y:S01]  /*1e330*/  FFMA.FTZ R86, R63, R109, R86 ;  /* 0x0000006d3f567223 */ /* 0x000fe20000010056 */
[----:B------:R-:W-:Y:S01]  /*1e340*/  LOP3.LUT R109, R116, 0xffff0000, RZ, 0xc0, !PT ;  /* 0xffff0000746d7812 */ /* 0x000fe200078ec0ff */
[----:B------:R-:W-:Y:S01]  /*1e350*/  FFMA.FTZ R77, R62, R8, R77 ;  /* 0x000000083e4d7223 */ /* 0x000fe2000001004d */
[----:B------:R-:W-:Y:S01]  /*1e360*/  LOP3.LUT R8, R111, 0xffff0000, RZ, 0xc0, !PT ;  /* 0xffff00006f087812 */ /* 0x000fe200078ec0ff */
[----:B------:R-:W-:Y:S01]  /*1e370*/  FMUL.FTZ R66, R66, R87 ;  /* 0x0000005742427220 */ /* 0x000fe20000410000 */
[----:B------:R-:W-:Y:S01]  /*1e380*/  F2FP.BF16.PACK_AB R9, R86, R9 ;  /* 0x000000095609723e */ /* 0x000fe200000010ff */
[----:B------:R-:W-:Y:S01]  /*1e390*/  FFMA.FTZ R114, R13, R87, -R114 ;  /* 0x000000570d727223 */ /* 0x000fe20000010872 */
[----:B------:R-:W-:Y:S01]  /*1e3a0*/  LOP3.LUT R87, R112, 0xffff0000, RZ, 0xc0, !PT ;  /* 0xffff000070577812 */ /* 0x000fe200078ec0ff */
[----:B------:R-:W-:Y:S01]  /*1e3b0*/  FFMA.FTZ R63, R62, R110, -R113 ;  /* 0x0000006e3e3f7223 */ /* 0x000fe20000010871 */
[----:B------:R-:W-:Y:S01]  /*1e3c0*/  LOP3.LUT R62, R115, 0xffff0000, RZ, 0xc0, !PT ;  /* 0xffff0000733e7812 */ /* 0x000fe200078ec0ff */
[----:B------:R-:W-:-:S02]  /*1e3d0*/  FFMA.FTZ R66, R13, R12, R66 ;  /* 0x0000000c0d427223 */ /* 0x000fc40000010042 */
[C---:B------:R-:W-:Y:S02]  /*1e3e0*/  FMUL.FTZ R111, R76.reuse, R87 ;  /* 0x000000574c6f7220 */ /* 0x040fe40000410000 */
[C---:B------:R-:W-:Y:S02]  /*1e3f0*/  FMUL.FTZ R13, R11.reuse, R8 ;  /* 0x000000080b0d7220 */ /* 0x040fe40000410000 */
[-C--:B------:R-:W-:Y:S02]  /*1e400*/  FMUL.FTZ R110, R76, R109.reuse ;  /* 0x0000006d4c6e7220 */ /* 0x080fe40000410000 */
[-C--:B------:R-:W-:Y:S02]  /*1e410*/  FMUL.FTZ R12, R11, R62.reuse ;  /* 0x0000003e0b0c7220 */ /* 0x080fe40000410000 */
[----:B------:R-:W-:Y:S02]  /*1e420*/  FFMA.FTZ R76, R14, R109, -R111 ;  /* 0x0000006d0e4c7223 */ /* 0x000fe4000001086f */
        /* <DEDUP_REMOVED lines=10> */
[----:B------:R1:W-:Y:S04]  /*1e4d0*/  ST.E.128 [R84.64], R12 ;  /* 0x0000000c54007985 */ /* 0x0003e8000c101d04 */
[----:B------:R1:W-:Y:S02]  /*1e4e0*/  ST.E.128 [R78.64], R8 ;  /* 0x000000084e007985 */ /* 0x0003e4000c101d04 */
.L_x_1115:
[----:B------:R-:W-:Y:S05]  /*1e4f0*/  BSYNC B0 ;  /* 0x0000000000007941 */ /* 0x000fea0003800000 */
.L_x_1114:
[----:B-1----:R-:W-:-:S04]  /*1e500*/  IADD3 R11, R72, 0x40, RZ ;  /* 0x00000040480b7810 */ /* 0x002fc80007ffe0ff */
        /* <DEDUP_REMOVED lines=31> */
[----:B------:R-:W-:Y:S02]  /*1e700*/  SHF.R.U64 R52, R52, 0x10, R53 ;  /* 0x0000001034347819 */ /* 0x000fe40000001235 */
[----:B------:R-:W-:Y:S02]  /*1e710*/  SHF.R.U64 R54, R54, 0x10, R55 ;  /* 0x0000001036367819 */ /* 0x000fe40000001237 */
[----:B------:R-:W-:-:S02]  /*1e720*/  SHF.R.U64 R56, R56, 0x10, R57 ;  /* 0x0000001038387819 */ /* 0x000fc40000001239 */
[----:B------:R-:W-:Y:S02]  /*1e730*/  SHF.R.U32.HI R55, RZ, 0x10, R55 ;  /* 0x00000010ff377819 */ /* 0x000fe40000011637 */
[----:B------:R-:W-:Y:S02]  /*1e740*/  SHF.R.U32.HI R57, RZ, 0x10, R57 ;  /* 0x00000010ff397819 */ /* 0x000fe40000011639 */
[----:B------:R-:W-:Y:S02]  /*1e750*/  SHF.R.U32.HI R60, RZ, 0x10, R53 ;  /* 0x00000010ff3c7819 */ /* 0x000fe40000011635 */
[----:B------:R-:W-:Y:S02]  /*1e760*/  PRMT R101, R101, 0x5410, R52 ;  /* 0x0000541065657816 */ /* 0x000fe40000000034 */
[----:B------:R-:W-:Y:S02]  /*1e770*/  SHF.R.U64 R58, R58, 0x10, R59 ;  /* 0x000000103a3a7819 */ /* 0x000fe4000000123b */
[----:B------:R-:W-:-:S02]  /*1e780*/  PRMT R102, R102, 0x5410, R55 ;  /* 0x0000541066667816 */ /* 0x000fc40000000037 */
[----:B------:R-:W-:Y:S02]  /*1e790*/  SHF.R.U32.HI R59, RZ, 0x10, R59 ;  /* 0x00000010ff3b7819 */ /* 0x000fe4000001163b */
[----:B------:R-:W-:Y:S02]  /*1e7a0*/  PRMT R105, R105, 0x5410, R56 ;  /* 0x0000541069697816 */ /* 0x000fe40000000038 */
[----:B------:R-:W-:Y:S02]  /*1e7b0*/  PRMT R104, R104, 0x5410, R57 ;  /* 0x0000541068687816 */ /* 0x000fe40000000039 */
[----:B------:R-:W-:Y:S01]  /*1e7c0*/  PRMT R106, R106, 0x5410, R59 ;  /* 0x000054106a6a7816 */ /* 0x000fe2000000003b */
[----:B------:R-:W-:Y:S01]  /*1e7d0*/  IMAD.U32 R59, R105, 0x10000, RZ ;  /* 0x00010000693b7824 */ /* 0x000fe200078e00ff */
[----:B------:R-:W-:Y:S02]  /*1e7e0*/  PRMT R99, R99, 0x5410, R60 ;  /* 0x0000541063637816 */ /* 0x000fe4000000003c */
[----:B------:R-:W-:-:S02]  /*1e7f0*/  LOP3.LUT R76, R105, 0xffff0000, RZ, 0xc0, !PT ;  /* 0xffff0000694c7812 */ /* 0x000fc400078ec0ff */
        /* <DEDUP_REMOVED lines=26> */
[----:B------:R-:W-:Y:S02]  /*1e9a0*/  FMUL.FTZ R8, R8, R9 ;  /* 0x0000000908087220 */ /* 0x000fe40000410000 */
[C---:B------:R-:W-:Y:S02]  /*1e9b0*/  FFMA.FTZ R59, R52.reuse, R76, -R59 ;  /* 0x0000004c343b7223 */ /* 0x040fe4000001083b */
[----:B------:R-:W-:Y:S01]  /*1e9c0*/  FFMA.FTZ R15, R52, R101, R15 ;  /* 0x00000065340f7223 */ /* 0x000fe2000001000f */
[----:B------:R-:W-:Y:S01]  /*1e9d0*/  LOP3.LUT R52, R104, 0xffff0000, RZ, 0xc0, !PT ;  /* 0xffff000068347812 */ /* 0x000fe200078ec0ff */
[C---:B------:R-:W-:Y:S02]  /*1e9e0*/  FFMA.FTZ R53, R12.reuse, R9, -R53 ;  /* 0x000000090c357223 */ /* 0x040fe40000010835 */
[----:B------:R-:W-:-:S02]  /*1e9f0*/  FFMA.FTZ R9, R12, R67, R8 ;  /* 0x000000430c097223 */ /* 0x000fc40000010008 */
[C---:B------:R-:W-:Y:S02]  /*1ea00*/  FMUL.FTZ R12, R66.reuse, R99 ;  /* 0x00000063420c7220 */ /* 0x040fe40000410000 */
[-C--:B------:R-:W-:Y:S02]  /*1ea10*/  FMUL.FTZ R66, R66, R52.reuse ;  /* 0x0000003442427220 */ /* 0x080fe40000410000 */
[----:B------:R-:W-:Y:S02]  /*1ea20*/  FFMA.FTZ R52, R55, R52, -R12 ;  /* 0x0000003437347223 */ /* 0x000fe4000001080c */
[C---:B------:R-:W-:Y:S01]  /*1ea30*/  IMAD.U32 R58, R11.reuse, 0x10000, RZ ;  /* 0x000100000b3a7824 */ /* 0x040fe200078e00ff */
[----:B------:R-:W-:Y:S01]  /*1ea40*/  LOP3.LUT R11, R11, 0xffff0000, RZ, 0xc0, !PT ;  /* 0xffff00000b0b7812 */ /* 0x000fe200078ec0ff */
        /* <DEDUP_REMOVED lines=8> */
[----:B------:R-:W-:-:S02]  /*1ead0*/  FMUL.FTZ R77, R61, R8 ;  /* 0x000000083d4d7220 */ /* 0x000fc40000410000 */
[----:B------:R-:W-:Y:S02]  /*1eae0*/  FMUL.FTZ R78, R58, R12 ;  /* 0x0000000c3a4e7220 */ /* 0x000fe40000410000 */
[C---:B------:R-:W-:Y:S01]  /*1eaf0*/  IMAD.U32 R54, R14.reuse, 0x10000, RZ ;  /* 0x000100000e367824 */ /* 0x040fe200078e00ff */
[----:B------:R-:W-:Y:S01]  /*1eb00*/  LOP3.LUT R14, R14, 0xffff0000, RZ, 0xc0, !PT ;  /* 0xffff00000e0e7812 */ /* 0x000fe200078ec0ff */
[-C--:B------:R-:W-:Y:S02]  /*1eb10*/  FMUL.FTZ R61, R61, R76.reuse ;  /* 0x0000004c3d3d7220 */ /* 0x080fe40000410000 */
[----:B------:R-:W-:Y:S02]  /*1eb20*/  FMUL.FTZ R58, R58, R67 ;  /* 0x000000433a3a7220 */ /* 0x000fe40000410000 */
[----:B------:R-:W-:Y:S02]  /*1eb30*/  FFMA.FTZ R66, R55, R99, R66 ;  /* 0x0000006337427223 */ /* 0x000fe40000010042 */
[----:B------:R-:W-:-:S02]  /*1eb40*/  FFMA.FTZ R55, R54, R76, -R77 ;  /* 0x0000004c36377223 */ /* 0x000fc4000001084d */
[----:B------:R-:W-:Y:S01]  /*1eb50*/  FFMA.FTZ R61, R54, R8, R61 ;  /* 0x00000008363d7223 */ /* 0x000fe2000001003d */
[----:B------:R-:W-:Y:S01]  /*1eb60*/  F2FP.BF16.PACK_AB R9, R66, R9 ;  /* 0x000000094209723e */ /* 0x000fe200000010ff */
[----:B------:R-:W-:Y:S02]  /*1eb70*/  FFMA.FTZ R58, R13, R12, R58 ;  /* 0x0000000c0d3a7223 */ /* 0x000fe4000001003a */
[C---:B------:R-:W-:Y:S02]  /*1eb80*/  FMUL.FTZ R54, R60.reuse, R103 ;  /* 0x000000673c367220 */ /* 0x040fe40000410000 */
[C---:B------:R-:W-:Y:S02]  /*1eb90*/  FMUL.FTZ R12, R11.reuse, R102 ;  /* 0x000000660b0c7220 */ /* 0x040fe40000410000 */
[----:B------:R-:W-:Y:S02]  /*1eba0*/  FMUL.FTZ R60, R60, R107 ;  /* 0x0000006b3c3c7220 */ /* 0x000fe40000410000 */
[----:B------:R-:W-:-:S02]  /*1ebb0*/  FMUL.FTZ R8, R11, R106 ;  /* 0x0000006a0b087220 */ /* 0x000fc40000410000 */
[----:B------:R-:W-:Y:S01]  /*1ebc0*/  FFMA.FTZ R78, R13, R67, -R78 ;  /* 0x000000430d4e7223 */ /* 0x000fe2000001084e */
[----:B------:R-:W-:Y:S01]  /*1ebd0*/  F2FP.BF16.PACK_AB R13, R52, R53 ;  /* 0x00000035340d723e */ /* 0x000fe200000010ff */
[C---:B------:R-:W-:Y:S02]  /*1ebe0*/  FFMA.FTZ R54, R14.reuse, R107, -R54 ;  /* 0x0000006b0e367223 */ /* 0x040fe40000010836 */
[----:B------:R-:W-:Y:S01]  /*1ebf0*/  FFMA.FTZ R11, R57, R106, -R12 ;  /* 0x0000006a390b7223 */ /* 0x000fe2000001080c */
[----:B------:R-:W-:Y:S01]  /*1ec00*/  F2FP.BF16.PACK_AB R12, R59, R10 ;  /* 0x0000000a3b0c723e */ /* 0x000fe200000010ff */
[----:B------:R-:W-:Y:S01]  /*1ec10*/  FFMA.FTZ R60, R14, R103, R60 ;  /* 0x000000670e3c7223 */ /* 0x000fe2000001003c */
[----:B------:R-:W-:Y:S01]  /*1ec20*/  F2FP.BF16.PACK_AB R14, R54, R55 ;  /* 0x00000037360e723e */ /* 0x000fe200000010ff */
[----:B------:R-:W-:Y:S01]  /*1ec30*/  FFMA.FTZ R57, R57, R102, R8 ;  /* 0x0000006639397223 */ /* 0x000fe20000010008 */
[----:B------:R-:W-:Y:S02]  /*1ec40*/  F2FP.BF16.PACK_AB R8, R15, R56 ;  /* 0x000000380f08723e */ /* 0x000fe400000010ff */
[----:B------:R-:W-:-:S02]  /*1ec50*/  F2FP.BF16.PACK_AB R15, R11, R78 ;  /* 0x0000004e0b0f723e */ /* 0x000fc400000010ff */
[----:B------:R-:W-:Y:S02]  /*1ec60*/  F2FP.BF16.PACK_AB R10, R60, R61 ;  /* 0x0000003d3c0a723e */ /* 0x000fe400000010ff */
[----:B------:R-:W-:Y:S01]  /*1ec70*/  F2FP.BF16.PACK_AB R11, R57, R58 ;  /* 0x0000003a390b723e */ /* 0x000fe200000010ff */
[----:B------:R1:W-:Y:S04]  /*1ec80*/  ST.E.128 [R64.64], R12 ;  /* 0x0000000c40007985 */ /* 0x0003e8000c101d04 */
[----:B------:R1:W-:Y:S02]  /*1ec90*/  ST.E.128 [R62.64], R8 ;  /* 0x000000083e007985 */ /* 0x0003e4000c101d04 */
.L_x_1111:
[----:B------:R-:W-:Y:S05]  /*1eca0*/  BSYNC B1 ;  /* 0x0000000000017941 */ /* 0x000fea0003800000 */
.L_x_1110:
[----:B------:R-:W-:Y:S01]  /*1ecb0*/  IADD3 R23, R23, 0x40, RZ ;  /* 0x0000004017177810 */ /* 0x000fe20007ffe0ff */
[----:B-1----:R-:W-:Y:S02]  /*1ecc0*/  IMAD.MOV.U32 R8, RZ, RZ, R22 ;  /* 0x000000ffff087224 */ /* 0x002fe400078e0016 */
[----:B------:R-:W-:Y:S01]  /*1ecd0*/  IMAD.MOV.U32 R9, RZ, RZ, 0x0 ;  /* 0x00000000ff097424 */ /* 0x000fe200078e00ff */
[----:B------:R-:W-:-:S13]  /*1ece0*/  ISETP.GE.AND P0, PT, R23, R98, PT ;  /* 0x000000621700720c */ /* 0x000fda0003f06270 */
[----:B------:R-:W-:Y:S05]  /*1ecf0*/  @P0 RET.REL.NODEC R8 `(_ZN7cutlass13device_kernelIN5flash19enable_sm80_to_sm89INS1_16FlashAttnFwdSm80INS1_25CollectiveMainloopFwdSm80ILi8ELi2ELb0EN4cute5tupleIJNS5_1CILi128EEENS7_ILi64EEENS7_ILi192EEEEEELi192ENS_10bfloat16_tEfNS_4arch4Sm80ELb0ELb1ELb1ELb1ELb0ELb1ELb1ELb0EEENS1_21CollectiveEpilogueFwdINS6_IJS8_SA_S9_EEENS6_IJNS7_ILi1EEESI_SI_EEESC_SE_Li256ELb1ELb1ELb0ELb0EEENS1_19SingleTileSchedulerILb1ELb0ELb1ELi128EEEEEEEEEvNT_6ParamsE) ;  /* 0xfffe130008000950 */ /* 0x000fea0003c3ffff */
[----:B------:R-:W-:Y:S01]  /*1ed00*/  ISETP.GE.AND P0, PT, R72, R21, PT ;  /* 0x000000154800720c */ /* 0x000fe20003f06270 */
[----:B------:R-:W-:-:S12]  /*1ed10*/  BSSY B0, `(.L_x_1116) ;  /* 0x0000072000007945 */ /* 0x000fd80003800000 */
[----:B------:R-:W-:Y:S05]  /*1ed20*/  @P0 BRA `(.L_x_1117) ;  /* 0x0000070000000947 */ /* 0x000fea0003800000 */
[----:B------:R-:W-:Y:S01]  /*1ed30*/  LEA.HI R8, R21, R100, RZ, 0x1d ;  /* 0x0000006415087211 */ /* 0x000fe200078fe8ff */
[----:B------:R-:W-:Y:S01]  /*1ed40*/  IMAD.SHL.U32 R11, R23, 0x40, RZ ;  /* 0x00000040170b7824 */ /* 0x000fe200078e00ff */
[----:B------:R-:W-:Y:S02]  /*1ed50*/  SHF.R.S32.HI R10, RZ, 0x1f, R23 ;  /* 0x0000001fff0a7819 */ /* 0x000fe40000011417 */
[----:B------:R-:W-:Y:S02]  /*1ed60*/  SHF.R.S32.HI R53, RZ, 0x1f, R8 ;  /* 0x0000001fff357819 */ /* 0x000fe40000011408 */
[----:B------:R-:W-:Y:S02]  /*1ed70*/  LEA.HI R9, R10, R23, RZ, 0x3 ;  /* 0x000000170a097211 */ /* 0x000fe400078f18ff */
[----:B------:R-:W-:Y:S01]  /*1ed80*/  LEA.HI R53, R53, R8, RZ, 0x3 ;  /* 0x0000000835357211 */ /* 0x000fe200078f18ff */
[----:B------:R-:W-:Y:S01]  /*1ed90*/  IMAD.SHL.U32 R8, R8, 0x8, RZ ;  /* 0x0000000808087824 */ /* 0x000fe200078e00ff */
[----:B------:R-:W-:Y:S01]  /*1eda0*/  LOP3.LUT R11, R11, 0x1c0, RZ, 0xc0, !PT ;  /* 0x000001c00b0b7812 */ /* 0x000fe200078ec0ff */
[----:B------:R-:W-:-:S02]  /*1edb0*/  IMAD.SHL.U32 R9, R9, 0x40, RZ ;  /* 0x0000004009097824 */ /* 0x000fc400078e00ff */
[----:B------:R-:W-:Y:S01]  /*1edc0*/  IMAD.SHL.U32 R53, R53, 0x400, RZ ;  /* 0x0000040035357824 */ /* 0x000fe200078e00ff */
[----:B------:R-:W-:Y:S02]  /*1edd0*/  SHF.R.U32.HI R10, RZ, 0x3, R11 ;  /* 0x00000003ff0a7819 */ /* 0x000fe4000001160b */
[C---:B------:R-:W-:Y:S02]  /*1ede0*/  LOP3.LUT R8, R11.reuse, 0x38, R8, 0xf8, !PT ;  /* 0x000000380b087812 */ /* 0x040fe400078ef808 */
[----:B------:R-:W-:Y:S02]  /*1edf0*/  LOP3.LUT R55, R11, 0x38, R72, 0xf8, !PT ;  /* 0x000000380b377812 */ /* 0x000fe400078ef848 */
[----:B------:R-:W-:Y:S02]  /*1ee00*/  LOP3.LUT R9, R9, 0xfffffe00, RZ, 0xc0, !PT ;  /* 0xfffffe0009097812 */ /* 0x000fe400078ec0ff */
[----:B------:R-:W-:Y:S02]  /*1ee10*/  LOP3.LUT R8, R8, R10, RZ, 0x3c, !PT ;  /* 0x0000000a08087212 */ /* 0x000fe400078e3cff */
[----:B------:R-:W-:-:S02]  /*1ee20*/  LOP3.LUT R53, R53, 0xffffe000, RZ, 0xc0, !PT ;  /* 0xffffe00035357812 */ /* 0x000fc400078ec0ff */
[----:B------:R-:W-:Y:S02]  /*1ee30*/  LOP3.LUT R55, R9, R55, R10, 0xf6, !PT ;  /* 0x0000003709377212 */ /* 0x000fe400078ef60a */
        /* <DEDUP_REMOVED lines=8> */
[----:B------:R-:W-:Y:S02]  /*1eec0*/  SHF.R.U64 R48, R48, 0x10, R49 ;  /* 0x0000001030307819 */ /* 0x000fe40000001231 */
[----:B------:R-:W-:Y:S02]  /*1eed0*/  SHF.R.U32.HI R43, RZ, 0x10, R43 ;  /* 0x00000010ff2b7819 */ /* 0x000fe4000001162b */
[----:B------:R-:W-:Y:S02]  /*1eee0*/  SHF.R.U32.HI R49, RZ, 0x10, R49 ;  /* 0x00000010ff317819 */ /* 0x000fe40000011631 */
[----:B------:R-:W-:Y:S02]  /*1eef0*/  PRMT R91, R91, 0x5410, R40 ;  /* 0x000054105b5b7816 */ /* 0x000fe40000000028 */
[----:B------:R-:W-:Y:S02]  /*1ef00*/  PRMT R90, R90, 0x5410, R41 ;  /* 0x000054105a5a7816 */ /* 0x000fe40000000029 */
[----:B------:R-:W-:-:S02]  /*1ef10*/  SHF.R.U64 R50, R50, 0x10, R51 ;  /* 0x0000001032327819 */ /* 0x000fc40000001233 */
[----:B------:R-:W-:Y:S01]  /*1ef20*/  PRMT R92, R92, 0x5410, R43 ;  /* 0x000054105c5c7816 */ /* 0x000fe2000000002b */
[----:B------:R-:W-:Y:S01]  /*1ef30*/  IMAD.U32 R59, R90, 0x10000, RZ ;  /* 0x000100005a3b7824 */ /* 0x000fe200078e00ff */
[----:B------:R-:W-:Y:S02]  /*1ef40*/  SHF.R.U32.HI R51, RZ, 0x10, R51 ;  /* 0x00000010ff337819 */ /* 0x000fe40000011633 */
        /* <DEDUP_REMOVED lines=37> */
[C---:B------:R-:W-:Y:S01]  /*1f1a0*/  IMAD.U32 R8, R93.reuse, 0x10000, RZ ;  /* 0x000100005d087824 */ /* 0x040fe200078e00ff */
[----:B------:R-:W-:Y:S01]  /*1f1b0*/  LOP3.LUT R93, R93, 0xffff0000, RZ, 0xc0, !PT ;  /* 0xffff00005d5d7812 */ /* 0x000fe200078ec0ff */
[C---:B------:R-:W-:Y:S01]  /*1f1c0*/  IMAD.U32 R59, R97.reuse, 0x10000, RZ ;  /* 0x00010000613b7824 */ /* 0x040fe200078e00ff */
[----:B------:R-:W-:Y:S01]  /*1f1d0*/  LOP3.LUT R97, R97, 0xffff0000, RZ, 0xc0, !PT ;  /* 0xffff000061617812 */ /* 0x000fe200078ec0ff */
[-C--:B------:R-:W-:Y:S02]  /*1f1e0*/  FMUL.FTZ R61, R58, R40.reuse ;  /* 0x000000283a3d7220 */ /* 0x080fe40000410000 */
[----:B------:R-:W-:Y:S02]  /*1f1f0*/  FFMA.FTZ R40, R43, R40, -R12 ;  /* 0x000000282b287223 */ /* 0x000fe4000001080c */
[C---:B------:R-:W-:Y:S01]  /*1f200*/  IMAD.U32 R50, R11.reuse, 0x10000, RZ ;  /* 0x000100000b327824 */ /* 0x040fe200078e00ff */
[----:B------:R-:W-:Y:S01]  /*1f210*/  LOP3.LUT R11, R11, 0xffff0000, RZ, 0xc0, !PT ;  /* 0xffff00000b0b7812 */ /* 0x000fe200078ec0ff */
[C---:B------:R-:W-:Y:S01]  /*1f220*/  IMAD.U32 R12, R92.reuse, 0x10000, RZ ;  /* 0x000100005c0c7824 */ /* 0x040fe200078e00ff */
[----:B------:R-:W-:Y:S01]  /*1f230*/  LOP3.LUT R92, R92, 0xffff0000, RZ, 0xc0, !PT ;  /* 0xffff00005c5c7812 */ /* 0x000fe200078ec0ff */
[----:B------:R-:W-:-:S02]  /*1f240*/  FMUL.FTZ R60, R57, R8 ;  /* 0x00000008393c7220 */ /* 0x000fc40000410000 */
[C---:B------:R-:W-:Y:S01]  /*1f250*/  IMAD.U32 R42, R14.reuse, 0x10000, RZ ;  /* 0x000100000e2a7824 */ /* 0x040fe200078e00ff */
[----:B------:R-:W-:Y:S01]  /*1f260*/  LOP3.LUT R14, R14, 0xffff0000, RZ, 0xc0, !PT ;  /* 0xffff00000e0e7812 */ /* 0x000fe200078ec0ff */
[C---:B------:R-:W-:Y:S01]  /*1f270*/  IMAD.U32 R58, R96.reuse, 0x10000, RZ ;  /* 0x00010000603a7824 */ /* 0x040fe200078e00ff */
[----:B------:R-:W-:Y:S01]  /*1f280*/  LOP3.LUT R96, R96, 0xffff0000, RZ, 0xc0, !PT ;  /* 0xffff000060607812 */ /* 0x000fe200078ec0ff */
[-C--:B------:R-:W-:Y:S02]  /*1f290*/  FMUL.FTZ R57, R57, R59.reuse ;  /* 0x0000003b39397220 */ /* 0x080fe40000410000 */
[----:B------:R-:W-:Y:S02]  /*1f2a0*/  FFMA.FTZ R90, R43, R90, R61 ;  /* 0x0000005a2b5a7223 */ /* 0x000fe4000001003d */
[C---:B------:R-:W-:Y:S02]  /*1f2b0*/  FFMA.FTZ R43, R42.reuse, R59, -R60 ;  /* 0x0000003b2a2b7223 */ /* 0x040fe4000001083c */
[----:B------:R-:W-:Y:S01]  /*1f2c0*/  FFMA.FTZ R57, R42, R8, R57 ;  /* 0x000000082a397223 */ /* 0x000fe20000010039 */
[----:B------:R-:W-:Y:S01]  /*1f2d0*/  F2FP.BF16.PACK_AB R9, R90, R9 ;  /* 0x000000095a09723e */ /* 0x000fe200000010ff */
[----:B------:R-:W-:-:S02]  /*1f2e0*/  FMUL.FTZ R61, R50, R12 ;  /* 0x0000000c323d7220 */ /* 0x000fc40000410000 */
[----:B------:R-:W-:Y:S02]  /*1f2f0*/  FMUL.FTZ R42, R56, R93 ;  /* 0x0000005d382a7220 */ /* 0x000fe40000410000 */
[C---:B------:R-:W-:Y:S02]  /*1f300*/  FMUL.FTZ R8, R11.reuse, R92 ;  /* 0x0000005c0b087220 */ /* 0x040fe40000410000 */
[----:B------:R-:W-:Y:S02]  /*1f310*/  FMUL.FTZ R50, R50, R58 ;  /* 0x0000003a32327220 */ /* 0x000fe40000410000 */
[----:B------:R-:W-:Y:S02]  /*1f320*/  FMUL.FTZ R56, R56, R97 ;  /* 0x0000006138387220 */ /* 0x000fe40000410000 */
[----:B------:R-:W-:Y:S02]  /*1f330*/  FMUL.FTZ R11, R11, R96 ;  /* 0x000000600b0b7220 */ /* 0x000fe40000410000 */
[----:B------:R-:W-:-:S02]  /*1f340*/  FFMA.FTZ R61, R13, R58, -R61 ;  /* 0x0000003a0d3d7223 */ /* 0x000fc4000001083d */
[C---:B------:R-:W-:Y:S02]  /*1f350*/  FFMA.FTZ R42, R14.reuse, R97, -R42 ;  /* 0x000000610e2a7223 */ /* 0x040fe4000001082a */
[----:B------:R-:W-:Y:S01]  /*1f360*/  FFMA.FTZ R96, R49, R96, -R8 ;  /* 0x0000006031607223 */ /* 0x000fe20000010808 */
[----:B------:R-:W-:Y:S01]  /*1f370*/  F2FP.BF16.PACK_AB R8, R15, R48 ;  /* 0x000000300f08723e */ /* 0x000fe200000010ff */
[----:B------:R-:W-:Y:S01]  /*1f380*/  FFMA.FTZ R50, R13, R12, R50 ;  /* 0x0000000c0d327223 */ /* 0x000fe20000010032 */
        /* <DEDUP_REMOVED lines=10> */
.L_x_1117:
[----:B------:R-:W-:Y:S05]  /*1f430*/  BSYNC B0 ;  /* 0x0000000000007941 */ /* 0x000fea0003800000 */
.L_x_1116:
        /* <DEDUP_REMOVED lines=34> */
[--C-:B------:R-:W-:Y:S02]  /*1f660*/  SHF.R.U64 R30, R30, 0x10, R31.reuse ;  /* 0x000000101e1e7819 */ /* 0x100fe4000000121f */
[----:B------:R-:W-:-:S02]  /*1f670*/  SHF.R.U32.HI R31, RZ, 0x10, R31 ;  /* 0x00000010ff1f7819 */ /* 0x000fc4000001161f */
[----:B------:R-:W-:Y:S02]  /*1f680*/  SHF.R.U64 R36, R36, 0x10, R37 ;  /* 0x0000001024247819 */ /* 0x000fe40000001225 */
[----:B------:R-:W-:Y:S02]  /*1f690*/  SHF.R.U32.HI R42, RZ, 0x10, R29 ;  /* 0x00000010ff2a7819 */ /* 0x000fe4000001161d */
[----:B------:R-:W-:Y:S02]  /*1f6a0*/  PRMT R73, R73, 0x5410, R28 ;  /* 0x0000541049497816 */ /* 0x000fe4000000001c */
[----:B------:R-:W-:Y:S02]  /*1f6b0*/  SHF.R.U64 R38, R38, 0x10, R39 ;  /* 0x0000001026267819 */ /* 0x000fe40000001227 */
[----:B------:R-:W-:Y:S02]  /*1f6c0*/  PRMT R74, R74, 0x5410, R31 ;  /* 0x000054104a4a7816 */ /* 0x000fe4000000001f */
[----:B------:R-:W-:-:S02]  /*1f6d0*/  SHF.R.U32.HI R40, RZ, 0x10, R37 ;  /* 0x00000010ff287819 */ /* 0x000fc40000011625 */
[----:B------:R-:W-:Y:S02]  /*1f6e0*/  SHF.R.U32.HI R39, RZ, 0x10, R39 ;  /* 0x00000010ff277819 */ /* 0x000fe40000011627 */
[----:B------:R-:W-:Y:S02]  /*1f6f0*/  PRMT R83, R83, 0x5410, R36 ;  /* 0x0000541053537816 */ /* 0x000fe40000000024 */
[----:B------:R-:W-:Y:S02]  /*1f700*/  PRMT R71, R71, 0x5410, R42 ;  /* 0x0000541047477816 */ /* 0x000fe4000000002a */
[----:B------:R-:W-:Y:S01]  /*1f710*/  PRMT R88, R88, 0x5410, R39 ;  /* 0x0000541058587816 */ /* 0x000fe20000000027 */
[----:B------:R-:W-:Y:S01]  /*1f720*/  IMAD.U32 R39, R83, 0x10000, RZ ;  /* 0x0001000053277824 */ /* 0x000fe200078e00ff */
[----:B------:R-:W-:Y:S01]  /*1f730*/  PRMT R81, R81, 0x5410, R40 ;  /* 0x0000541051517816 */ /* 0x000fe20000000028 */
[----:B------:R-:W-:Y:S01]  /*1f740*/  IMAD.U32 R43, R71, 0x10000, RZ ;  /* 0x00010000472b7824 */ /* 0x000fe200078e00ff */
        /* <DEDUP_REMOVED lines=74> */
.L_x_1119:
[----:B------:R-:W-:Y:S05]  /*1fbf0*/  BSYNC B0 ;  /* 0x0000000000007941 */ /* 0x000fea0003800000 */
.L_x_1118:
[----:B------:R-:W-:Y:S01]  /*1fc00*/  IADD3 R72, R72, 0x40, RZ ;  /* 0x0000004048487810 */ /* 0x000fe20007ffe0ff */
[----:B-1----:R-:W-:Y:S02]  /*1fc10*/  IMAD.MOV.U32 R8, RZ, RZ, R22 ;  /* 0x000000ffff087224 */ /* 0x002fe400078e0016 */
[----:B------:R-:W-:Y:S01]  /*1fc20*/  IMAD.MOV.U32 R9, RZ, RZ, 0x0 ;  /* 0x00000000ff097424 */ /* 0x000fe200078e00ff */
[----:B------:R-:W-:-:S13]  /*1fc30*/  ISETP.GE.AND P0, PT, R72, R21, PT ;  /* 0x000000154800720c */ /* 0x000fda0003f06270 */
[----:B------:R-:W-:Y:S05]  /*1fc40*/  @P0 RET.REL.NODEC R8 `(_ZN7cutlass13device_kernelIN5flash19enable_sm80_to_sm89INS1_16FlashAttnFwdSm80INS1_25CollectiveMainloopFwdSm80ILi8ELi2ELb0EN4cute5tupleIJNS5_1CILi128EEENS7_ILi64EEENS7_ILi192EEEEEELi192ENS_10bfloat16_tEfNS_4arch4Sm80ELb0ELb1ELb1ELb1ELb0ELb1ELb1ELb0EEENS1_21CollectiveEpilogueFwdINS6_IJS8_SA_S9_EEENS6_IJNS7_ILi1EEESI_SI_EEESC_SE_Li256ELb1ELb1ELb0ELb0EEENS1_19SingleTileSchedulerILb1ELb0ELb1ELi128EEEEEEEEEvNT_6ParamsE) ;  /* 0xfffe03b008000950 */ /* 0x000fea0003c3ffff */
[----:B------:R-:W-:Y:S01]  /*1fc50*/  SHF.R.S32.HI R13, RZ, 0x1f, R72 ;  /* 0x0000001fff0d7819 */ /* 0x000fe20000011448 */
[----:B------:R-:W-:Y:S01]  /*1fc60*/  IMAD.SHL.U32 R9, R23, 0x40, RZ ;  /* 0x0000004017097824 */ /* 0x000fe200078e00ff */
[----:B------:R-:W-:Y:S02]  /*1fc70*/  SHF.R.S32.HI R8, RZ, 0x1f, R23 ;  /* 0x0000001fff087819 */ /* 0x000fe40000011417 */
[-C--:B------:R-:W-:Y:S02]  /*1fc80*/  LEA.HI R12, R13, R72.reuse, RZ, 0x3 ;  /* 0x000000480d0c7211 */ /* 0x080fe400078f18ff */
[----:B------:R-:W-:Y:S02]  /*1fc90*/  LOP3.LUT R9, R9, 0x1c0, RZ, 0xc0, !PT ;  /* 0x000001c009097812 */ /* 0x000fe400078ec0ff */
[----:B------:R-:W-:Y:S02]  /*1fca0*/  SHF.R.S32.HI R10, RZ, 0x3, R12 ;  /* 0x00000003ff0a7819 */ /* 0x000fe4000001140c */
[----:B------:R-:W-:-:S02]  /*1fcb0*/  LEA.HI R13, R13, R72, RZ, 0x6 ;  /* 0x000000480d0d7211 */ /* 0x000fc400078f30ff */
[----:B------:R-:W-:Y:S02]  /*1fcc0*/  LEA.HI R21, R21, R10, RZ, 0x1d ;  /* 0x0000000a15157211 */ /* 0x000fe400078fe8ff */
[----:B------:R-:W-:Y:S01]  /*1fcd0*/  LEA.HI R8, R8, R23, RZ, 0x3 ;  /* 0x0000001708087211 */ /* 0x000fe200078f18ff */
[----:B------:R-:W-:Y:S01]  /*1fce0*/  IMAD.SHL.U32 R13, R13, 0x80, RZ ;  /* 0x000000800d0d7824 */ /* 0x000fe200078e00ff */
[----:B------:R-:W-:Y:S02]  /*1fcf0*/  LOP3.LUT R12, R9, 0x38, R12, 0xf8, !PT ;  /* 0x00000038090c7812 */ /* 0x000fe400078ef80c */
[----:B------:R-:W-:Y:S01]  /*1fd00*/  SHF.R.U32.HI R11, RZ, 0x3, R9 ;  /* 0x00000003ff0b7819 */ /* 0x000fe20000011609 */
[----:B------:R-:W-:Y:S01]  /*1fd10*/  IMAD.SHL.U32 R8, R8, 0x40, RZ ;  /* 0x0000004008087824 */ /* 0x000fe200078e00ff */
[----:B------:R-:W-:Y:S02]  /*1fd20*/  SHF.R.S32.HI R10, RZ, 0x1f, R21 ;  /* 0x0000001fff0a7819 */ /* 0x000fe40000011415 */
[----:B------:R-:W-:Y:S01]  /*1fd30*/  LOP3.LUT R14, R12, R11, RZ, 0x3c, !PT ;  /* 0x0000000b0c0e7212 */ /* 0x000fe200078e3cff */
[----:B------:R-:W-:Y:S01]  /*1fd40*/  IMAD.SHL.U32 R12, R21, 0x8, RZ ;  /* 0x00000008150c7824 */ /* 0x000fe200078e00ff */
[----:B------:R-:W-:-:S02]  /*1fd50*/  LEA.HI R10, R10, R21, RZ, 0x3 ;  /* 0x000000150a0a7211 */ /* 0x000fc400078f18ff */
[----:B------:R-:W-:Y:S02]  /*1fd60*/  LOP3.LUT R13, R13, 0xffffe000, RZ, 0xc0, !PT ;  /* 0xffffe0000d0d7812 */ /* 0x000fe400078ec0ff */
[----:B------:R-:W-:Y:S02]  /*1fd70*/  LOP3.LUT R8, R8, 0xfffffe00, RZ, 0xc0, !PT ;  /* 0xfffffe0008087812 */ /* 0x000fe400078ec0ff */
[----:B------:R-:W-:Y:S01]  /*1fd80*/  LOP3.LUT R12, R9, 0x38, R12, 0xf8, !PT ;  /* 0x00000038090c7812 */ /* 0x000fe200078ef80c */
[----:B------:R-:W-:Y:S01]  /*1fd90*/  IMAD.SHL.U32 R9, R10, 0x400, RZ ;  /* 0x000004000a097824 */ /* 0x000fe200078e00ff */
[----:B------:R-:W-:Y:S02]  /*1fda0*/  IADD3 R13, R14, R13, R8 ;  /* 0x0000000d0e0d7210 */ /* 0x000fe40007ffe008 */
[----:B------:R-:W-:Y:S02]  /*1fdb0*/  LOP3.LUT R11, R12, R11, RZ, 0x3c, !PT ;  /* 0x0000000b0c0b7212 */ /* 0x000fe400078e3cff */
[----:B------:R-:W-:Y:S01]  /*1fdc0*/  LOP3.LUT R9, R9, 0xffffe000, RZ, 0xc0, !PT ;  /* 0xffffe00009097812 */ /* 0x000fe200078ec0ff */
[----:B-----5:R-:W-:-:S03]  /*1fdd0*/  IMAD.WIDE.U32 R28, R13, 0x2, R118 ;  /* 0x000000020d1c7825 */ /* 0x020fc600078e0076 */
[----:B------:R-:W-:Y:S02]  /*1fde0*/  IADD3 R13, R11, R9, R8 ;  /* 0x000000090b0d7210 */ /* 0x000fe40007ffe008 */
[----:B------:R-:W2:Y:S03]  /*1fdf0*/  LD.E.128 R8, [R28.64] ;  /* 0x000000041c087980 */ /* 0x000ea6000c101d00 */
[----:B------:R-:W-:-:S05]  /*1fe00*/  IMAD.WIDE.U32 R118, R13, 0x2, R118 ;  /* 0x000000020d767825 */ /* 0x000fca00078e0076 */
[----:B------:R-:W3:Y:S01]  /*1fe10*/  LD.E.128 R12, [R118.64] ;  /* 0x00000004760c7980 */ /* 0x000ee2000c101d00 */
[----:B------:R-:W-:Y:S02]  /*1fe20*/  SHF.R.U64 R16, R16, 0x10, R17 ;  /* 0x0000001010107819 */ /* 0x000fe40000001211 */
[--C-:B------:R-:W-:Y:S02]  /*1fe30*/  SHF.R.U64 R21, R24, 0x10, R25.reuse ;  /* 0x0000001018157819 */ /* 0x100fe40000001219 */
[----:B------:R-:W-:Y:S02]  /*1fe40*/  SHF.R.U32.HI R24, RZ, 0x10, R25 ;  /* 0x00000010ff187819 */ /* 0x000fe40000011619 */
[----:B------:R-:W-:Y:S02]  /*1fe50*/  PRMT R35, R35, 0x5410, R16 ;  /* 0x0000541023237816 */ /* 0x000fe40000000010 */
[----:B------:R-:W-:Y:S02]  /*1fe60*/  SHF.R.U64 R23, R26, 0x10, R27 ;  /* 0x000000101a177819 */ /* 0x000fe4000000121b */
[----:B------:R-:W-:-:S02]  /*1fe70*/  SHF.R.U64 R25, R18, 0x10, R19 ;  /* 0x0000001012197819 */ /* 0x000fc40000001213 */
[----:B------:R-:W-:Y:S02]  /*1fe80*/  SHF.R.U32.HI R26, RZ, 0x10, R27 ;  /* 0x00000010ff1a7819 */ /* 0x000fe4000001161b */
[----:B------:R-:W-:Y:S02]  /*1fe90*/  SHF.R.U32.HI R17, RZ, 0x10, R17 ;  /* 0x00000010ff117819 */ /* 0x000fe40000011611 */
[----:B------:R-:W-:Y:S02]  /*1fea0*/  PRMT R68, R68, 0x5410, R21 ;  /* 0x0000541044447816 */ /* 0x000fe40000000015 */
[----:B------:R-:W-:Y:S01]  /*1feb0*/  PRMT R47, R47, 0x5410, R24 ;  /* 0x000054102f2f7816 */ /* 0x000fe20000000018 */
[----:B------:R-:W-:Y:S01]  /*1fec0*/  IMAD.U32 R24, R35, 0x10000, RZ ;  /* 0x0001000023187824 */ /* 0x000fe200078e00ff */
[----:B------:R-:W-:Y:S02]  /*1fed0*/  PRMT R46, R46, 0x5410, R25 ;  /* 0x000054102e2e7816 */ /* 0x000fe40000000019 */
[----:B------:R-:W-:Y:S01]  /*1fee0*/  PRMT R69, R69, 0x5410, R26 ;  /* 0x0000541045457816 */ /* 0x000fe2000000001a */
[----:B------:R-:W-:Y:S01]  /*1fef0*/  IMAD.U32 R26, R68, 0x10000, RZ ;  /* 0x00010000441a7824 */ /* 0x000fe200078e00ff */
[----:B------:R-:W-:-:S02]  /*1ff00*/  PRMT R34, R34, 0x5410, R17 ;  /* 0x0000541022227816 */ /* 0x000fc40000000011 */
[----:B------:R-:W-:Y:S02]  /*1ff10*/  SHF.R.U32.HI R18, RZ, 0x10, R19 ;  /* 0x00000010ff127819 */ /* 0x000fe40000011613 */
[----:B------:R-:W-:Y:S02]  /*1ff20*/  PRMT R70, R70, 0x5410, R23 ;  /* 0x0000541046467816 */ /* 0x000fe40000000017 */
[----:B------:R-:W-:Y:S02]  /*1ff30*/  LOP3.LUT R35, R35, 0xffff0000, RZ, 0xc0, !PT ;  /* 0xffff000023237812 */ /* 0x000fe400078ec0ff */
        /* <DEDUP_REMOVED lines=10> */
[----:B---3--:R-:W-:Y:S01]  /*1ffe0*/  IMAD.U32 R21, R12, 0x10000, RZ ;  /* 0x000100000c157824 */ /* 0x008fe200078e00ff */
[C---:B------:R-:W-:Y:S01]  /*1fff0*/  LOP3.LUT R25, R14.reuse, 0xffff0000, RZ, 0xc0, !PT ;  /* 0xffff00000e197812 */ /* 0x040fe200078ec0ff */
[----:B------:R-:W-:Y:S01]  /*20000*/  IMAD.U32 R27, R14, 0x10000, RZ ;  /* 0x000100000e1b7824 */ /* 0x000fe200078e00ff */
[----:B------:R-:W-:Y:S01]  /*20010*/  LOP3.LUT R12, R12, 0xffff0000, RZ, 0xc0, !PT ;  /* 0xffff00000c0c7812 */ /* 0x000fe200078ec0ff */
[----:B------:R-:W-:Y:S01]  /*20020*/  FMUL.FTZ R14, R21, R24 ;  /* 0x00000018150e7220 */ /* 0x000fe20000410000 */
[----:B------:R-:W-:Y:S01]  /*20030*/  LOP3.LUT R30, R13, 0xffff0000, RZ, 0xc0, !PT ;  /* 0xffff00000d1e7812 */ /* 0x000fe200078ec0ff */
[----:B------:R-:W-:-:S02]  /*20040*/  FMUL.FTZ R21, R21, R26 ;  /* 0x0000001a15157220 */ /* 0x000fc40000410000 */
[----:B------:R-:W-:Y:S02]  /*20050*/  FFMA.FTZ R14, R17, R26, -R14 ;  /* 0x0000001a110e7223 */ /* 0x000fe4000001080e */
[----:B------:R-:W-:Y:S02]  /*20060*/  IMAD.U32 R11, R13, 0x10000, RZ ;  /* 0x000100000d0b7824 */ /* 0x000fe400078e00ff */
[C---:B------:R-:W-:Y:S01]  /*20070*/  IMAD.U32 R26, R34.reuse, 0x10000, RZ ;  /* 0x00010000221a7824 */ /* 0x040fe200078e00ff */
[----:B------:R-:W-:Y:S01]  /*20080*/  LOP3.LUT R34, R34, 0xffff0000, RZ, 0xc0, !PT ;  /* 0xffff000022227812 */ /* 0x000fe200078ec0ff */
[----:B------:R-:W-:Y:S02]  /*20090*/  FFMA.FTZ R21, R17, R24, R21 ;  /* 0x0000001811157223 */ /* 0x000fe40000010015 */
[----:B------:R-:W-:Y:S02]  /*200a0*/  IMAD.U32 R17, R47, 0x10000, RZ ;  /* 0x000100002f117824 */ /* 0x000fe400078e00ff */
[----:B------:R-:W-:-:S02]  /*200b0*/  FMUL.FTZ R24, R11, R26 ;  /* 0x0000001a0b187220 */ /* 0x000fc40000410000 */
[C---:B------:R-:W-:Y:S02]  /*200c0*/  FMUL.FTZ R31, R12.reuse, R35 ;  /* 0x000000230c1f7220 */ /* 0x040fe40000410000 */
[----:B------:R-:W-:Y:S02]  /*200d0*/  FMUL.FTZ R12, R12, R37 ;  /* 0x000000250c0c7220 */ /* 0x000fe40000410000 */
[-C--:B------:R-:W-:Y:S02]  /*200e0*/  FMUL.FTZ R11, R11, R17.reuse ;  /* 0x000000110b0b7220 */ /* 0x080fe40000410000 */
[----:B------:R-:W-:Y:S01]  /*200f0*/  FFMA.FTZ R24, R8, R17, -R24 ;  /* 0x0000001108187223 */ /* 0x000fe20000010818 */
[----:B------:R-:W-:Y:S01]  /*20100*/  LOP3.LUT R17, R47, 0xffff0000, RZ, 0xc0, !PT ;  /* 0xffff00002f117812 */ /* 0x000fe200078ec0ff */
[C---:B------:R-:W-:Y:S02]  /*20110*/  FFMA.FTZ R31, R16.reuse, R37, -R31 ;  /* 0x00000025101f7223 */ /* 0x040fe4000001081f */
[----:B------:R-:W-:-:S02]  /*20120*/  FFMA.FTZ R16, R16, R35, R12 ;  /* 0x0000002310107223 */ /* 0x000fc4000001000c */
[----:B------:R-:W-:Y:S02]  /*20130*/  FMUL.FTZ R12, R30, R34 ;  /* 0x000000221e0c7220 */ /* 0x000fe40000410000 */
[----:B------:R-:W-:Y:S02]  /*20140*/  FFMA.FTZ R11, R8, R26, R11 ;  /* 0x0000001a080b7223 */ /* 0x000fe4000001000b */
[C---:B------:R-:W-:Y:S01]  /*20150*/  IMAD.U32 R8, R46.reuse, 0x10000, RZ ;  /* 0x000100002e087824 */ /* 0x040fe200078e00ff */
[----:B------:R-:W-:Y:S01]  /*20160*/  LOP3.LUT R46, R46, 0xffff0000, RZ, 0xc0, !PT ;  /* 0xffff00002e2e7812 */ /* 0x000fe200078ec0ff */
[-C--:B------:R-:W-:Y:S02]  /*20170*/  FMUL.FTZ R36, R30, R17.reuse ;  /* 0x000000111e247220 */ /* 0x080fe40000410000 */
[C---:B------:R-:W-:Y:S01]  /*20180*/  IMAD.U32 R35, R70.reuse, 0x10000, RZ ;  /* 0x0001000046237824 */ /* 0x040fe200078e00ff */
[----:B------:R-:W-:Y:S01]  /*20190*/  LOP3.LUT R70, R70, 0xffff0000, RZ, 0xc0, !PT ;  /* 0xffff000046467812 */ /* 0x000fe200078ec0ff */
[----:B------:R-:W-:-:S02]  /*201a0*/  FFMA.FTZ R17, R19, R17, -R12 ;  /* 0x0000001113117223 */ /* 0x000fc4000001080c */
[C---:B------:R-:W-:Y:S01]  /*201b0*/  IMAD.U32 R13, R15.reuse, 0x10000, RZ ;  /* 0x000100000f0d7824 */ /* 0x040fe200078e00ff */
[----:B------:R-:W-:Y:S01]  /*201c0*/  LOP3.LUT R15, R15, 0xffff0000, RZ, 0xc0, !PT ;  /* 0xffff00000f0f7812 */ /* 0x000fe200078ec0ff */
[----:B------:R-:W-:Y:S02]  /*201d0*/  IMAD.U32 R12, R45, 0x10000, RZ ;  /* 0x000100002d0c7824 */ /* 0x000fe400078e00ff */
[C---:B------:R-:W-:Y:S02]  /*201e0*/  FMUL.FTZ R30, R27.reuse, R8 ;  /* 0x000000081b1e7220 */ /* 0x040fe40000410000 */
[----:B------:R-:W-:Y:S02]  /*201f0*/  FMUL.FTZ R27, R27, R35 ;  /* 0x000000231b1b7220 */ /* 0x000fe40000410000 */
[----:B------:R-:W-:Y:S02]  /*20200*/  FFMA.FTZ R34, R19, R34, R36 ;  /* 0x0000002213227223 */ /* 0x000fe40000010024 */
[----:B------:R-:W-:-:S02]  /*20210*/  IMAD.U32 R26, R69, 0x10000, RZ ;  /* 0x00010000451a7824 */ /* 0x000fc400078e00ff */
[----:B------:R-:W-:Y:S02]  /*20220*/  FMUL.FTZ R36, R13, R12 ;  /* 0x0000000c0d247220 */ /* 0x000fe40000410000 */
[C---:B------:R-:W-:Y:S01]  /*20230*/  FFMA.FTZ R27, R18.reuse, R8, R27 ;  /* 0x00000008121b7223 */ /* 0x040fe2000001001b */
[----:B------:R-:W-:Y:S01]  /*20240*/  LOP3.LUT R8, R45, 0xffff0000, RZ, 0xc0, !PT ;  /* 0xffff00002d087812 */ /* 0x000fe200078ec0ff */
[-C--:B------:R-:W-:Y:S02]  /*20250*/  FMUL.FTZ R13, R13, R26.reuse ;  /* 0x0000001a0d0d7220 */ /* 0x080fe40000410000 */
[----:B------:R-:W-:Y:S01]  /*20260*/  FFMA.FTZ R36, R9, R26, -R36 ;  /* 0x0000001a09247223 */ /* 0x000fe20000010824 */
[----:B------:R-:W-:Y:S01]  /*20270*/  LOP3.LUT R26, R69, 0xffff0000, RZ, 0xc0, !PT ;  /* 0xffff0000451a7812 */ /* 0x000fe200078ec0ff */
[----:B------:R-:W-:Y:S02]  /*20280*/  FFMA.FTZ R19, R18, R35, -R30 ;  /* 0x0000002312137223 */ /* 0x000fe4000001081e */
[----:B------:R-:W-:-:S02]  /*20290*/  FFMA.FTZ R18, R9, R12, R13 ;  /* 0x0000000c09127223 */ /* 0x000fc4000001000d */
[----:B------:R-:W-:Y:S02]  /*202a0*/  FMUL.FTZ R13, R25, R46 ;  /* 0x0000002e190d7220 */ /* 0x000fe40000410000 */
[----:B------:R-:W-:Y:S02]  /*202b0*/  FMUL.FTZ R12, R15, R8 ;  /* 0x000000080f0c7220 */ /* 0x000fe40000410000 */
[----:B------:R-:W-:Y:S02]  /*202c0*/  FMUL.FTZ R25, R25, R70 ;  /* 0x0000004619197220 */ /* 0x000fe40000410000 */
[----:B------:R-:W-:Y:S02]  /*202d0*/  FMUL.FTZ R9, R15, R26 ;  /* 0x0000001a0f097220 */ /* 0x000fe40000410000 */
[C---:B------:R-:W-:Y:S01]  /*202e0*/  FFMA.FTZ R70, R10.reuse, R70, -R13 ;  /* 0x000000460a467223 */ /* 0x040fe2000001080d */
[----:B------:R-:W-:Y:S01]  /*202f0*/  F2FP.BF16.PACK_AB R13, R17, R24 ;  /* 0x00000018110d723e */ /* 0x000fe200000010ff */
        /* <DEDUP_REMOVED lines=9> */
[----:B------:R1:W-:Y:S01]  /*20390*/  ST.E.128 [R28.64], R12 ;  /* 0x0000000c1c007985 */ /* 0x0003e2000c101d04 */
[----:B------:R-:W-:Y:S01]  /*203a0*/  F2FP.BF16.PACK_AB R11, R23, R18 ;  /* 0x00000012170b723e */ /* 0x000fe200000010ff */
[----:B------:R-:W-:-:S04]  /*203b0*/  IMAD.MOV.U32 R23, RZ, RZ, 0x0 ;  /* 0x00000000ff177424 */ /* 0x000fc800078e00ff */
[----:B------:R1:W-:Y:S01]  /*203c0*/  ST.E.128 [R118.64], R8 ;  /* 0x0000000876007985 */ /* 0x0003e2000c101d04 */
[----:B------:R-:W-:Y:S05]  /*203d0*/  RET.REL.NODEC R22 `(_ZN7cutlass13device_kernelIN5flash19enable_sm80_to_sm89INS1_16FlashAttnFwdSm80INS1_25CollectiveMainloopFwdSm80ILi8ELi2ELb0EN4cute5tupleIJNS5_1CILi128EEENS7_ILi64EEENS7_ILi192EEEEEELi192ENS_10bfloat16_tEfNS_4arch4Sm80ELb0ELb1ELb1ELb1ELb0ELb1ELb1ELb0EEENS1_21CollectiveEpilogueFwdINS6_IJS8_SA_S9_EEENS6_IJNS7_ILi1EEESI_SI_EEESC_SE_Li256ELb1ELb1ELb0ELb0EEENS1_19SingleTileSchedulerILb1ELb0ELb1ELi128EEEEEEEEEvNT_6ParamsE) ;  /* 0xfffdfc2016007950 */ /* 0x000fea0003c3ffff */
.L_x_1072:
[----:B------:R-:W-:Y:S01]  /*203e0*/  IMAD.MOV.U32 R18, RZ, RZ, R30 ;  /* 0x000000ffff127224 */ /* 0x000fe200078e001e */
[----:B------:R-:W-:Y:S01]  /*203f0*/  MOV R16, 0x1c1f ;  /* 0x00001c1f00107802 */ /* 0x000fe20000000f00 */
[----:B------:R-:W-:Y:S01]  /*20400*/  IMAD.MOV.U32 R15, RZ, RZ, RZ ;  /* 0x000000ffff0f7224 */ /* 0x000fe200078e00ff */
[----:B------:R-:W-:Y:S02]  /*20410*/  MOV R11, 0xffffffff ;  /* 0xffffffff000b7802 */ /* 0x000fe40000000f00 */
[----:B------:R-:W-:Y:S02]  /*20420*/  MOV R10, 0x20440 ;  /* 0x00020440000a7802 */ /* 0x000fe40000000f00 */
[----:B------:R-:W-:Y:S05]  /*20430*/  CALL.REL.NOINC `($__internal_3_$__cuda_sm70_shflsync_idx_p) ;  /* 0x0000072000007944 */ /* 0x000fea0003c00000 */
[----:B--2---:R-:W-:Y:S01]  /*20440*/  MOV R35, R24 ;  /* 0x0000001800237202 */ /* 0x004fe20000000f00 */
[----:B-1----:R-:W-:Y:S05]  /*20450*/  BRA `(.L_x_1120) ;  /* 0xffff876000007947 */ /* 0x002fea000383ffff */
.L_x_1073:
[----:B------:R-:W-:Y:S01]  /*20460*/  IMAD.MOV.U32 R18, RZ, RZ, R26 ;  /* 0x000000ffff127224 */ /* 0x000fe200078e001a */
[----:B------:R-:W-:Y:S01]  /*20470*/  MOV R16, 0x1c1f ;  /* 0x00001c1f00107802 */ /* 0x000fe20000000f00 */
[----:B------:R-:W-:Y:S01]  /*20480*/  IMAD.MOV.U32 R15, RZ, RZ, RZ ;  /* 0x000000ffff0f7224 */ /* 0x000fe200078e00ff */
[----:B------:R-:W-:-:S02]  /*20490*/  MOV R11, 0xffffffff ;  /* 0xffffffff000b7802 */ /* 0x000fc40000000f00 */
[----:B------:R-:W-:Y:S02]  /*204a0*/  MOV R10, 0x204c0 ;  /* 0x000204c0000a7802 */ /* 0x000fe40000000f00 */
[----:B-12---:R-:W-:Y:S05]  /*204b0*/  CALL.REL.NOINC `($__internal_3_$__cuda_sm70_shflsync_idx_p) ;  /* 0x000006a000007944 */ /* 0x006fea0003c00000 */
[----:B-1----:R-:W-:Y:S01]  /*204c0*/  IMAD.MOV.U32 R18, RZ, RZ, R9 ;  /* 0x000000ffff127224 */ /* 0x002fe200078e0009 */
[----:B------:R-:W-:Y:S01]  /*204d0*/  MOV R15, RZ ;  /* 0x000000ff000f7202 */ /* 0x000fe20000000f00 */
[----:B------:R-:W-:Y:S01]  /*204e0*/  IMAD.MOV.U32 R16, RZ, RZ, 0x1c1f ;  /* 0x00001c1fff107424 */ /* 0x000fe200078e00ff */
[----:B------:R-:W-:Y:S01]  /*204f0*/  MOV R11, 0xffffffff ;  /* 0xffffffff000b7802 */ /* 0x000fe20000000f00 */
[----:B--2---:R-:W-:Y:S01]  /*20500*/  IMAD.MOV.U32 R34, RZ, RZ, R24 ;  /* 0x000000ffff227224 */ /* 0x004fe200078e0018 */
[----:B------:R-:W-:Y:S02]  /*20510*/  MOV R10, 0x20530 ;  /* 0x00020530000a7802 */ /* 0x000fe40000000f00 */
[----:B------:R-:W-:Y:S05]  /*20520*/  CALL.REL.NOINC `($__internal_3_$__cuda_sm70_shflsync_idx_p) ;  /* 0x0000063000007944 */ /* 0x000fea0003c00000 */
[----:B--2---:R-:W-:Y:S01]  /*20530*/  IMAD.MOV.U32 R13, RZ, RZ, R24 ;  /* 0x000000ffff0d7224 */ /* 0x004fe200078e0018 */
[----:B-1----:R-:W-:Y:S01]  /*20540*/  MOV R18, R25 ;  /* 0x0000001900127202 */ /* 0x002fe20000000f00 */
[----:B------:R-:W-:Y:S01]  /*20550*/  IMAD.MOV.U32 R15, RZ, RZ, RZ ;  /* 0x000000ffff0f7224 */ /* 0x000fe200078e00ff */
[----:B------:R-:W-:Y:S01]  /*20560*/  MOV R16, 0x1c1f ;  /* 0x00001c1f00107802 */ /* 0x000fe20000000f00 */
[----:B------:R-:W-:Y:S01]  /*20570*/  IMAD.MOV.U32 R11, RZ, RZ, -0x1 ;  /* 0xffffffffff0b7424 */ /* 0x000fe200078e00ff */
[----:B------:R-:W-:-:S02]  /*20580*/  MOV R10, 0x205a0 ;  /* 0x000205a0000a7802 */ /* 0x000fc40000000f00 */
[----:B------:R-:W-:Y:S05]  /*20590*/  CALL.REL.NOINC `($__internal_3_$__cuda_sm70_shflsync_idx_p) ;  /* 0x000005c000007944 */ /* 0x000fea0003c00000 */
[----:B-12---:R-:W-:Y:S05]  /*205a0*/  BRA `(.L_x_1121) ;  /* 0xffff865000007947 */ /* 0x006fea000383ffff */
.L_x_1076:
[----:B------:R-:W-:Y:S01]  /*205b0*/  IMAD.MOV.U32 R18, RZ, RZ, R30 ;  /* 0x000000ffff127224 */ /* 0x000fe200078e001e */
[----:B------:R-:W-:Y:S01]  /*205c0*/  MOV R16, 0x1c1f ;  /* 0x00001c1f00107802 */ /* 0x000fe20000000f00 */
[----:B------:R-:W-:Y:S01]  /*205d0*/  IMAD.MOV.U32 R15, RZ, RZ, 0x1 ;  /* 0x00000001ff0f7424 */ /* 0x000fe200078e00ff */
[----:B------:R-:W-:-:S02]  /*205e0*/  MOV R11, 0xffffffff ;  /* 0xffffffff000b7802 */ /* 0x000fc40000000f00 */
[----:B------:R-:W-:Y:S02]  /*205f0*/  MOV R10, 0x20610 ;  /* 0x00020610000a7802 */ /* 0x000fe40000000f00 */
[----:B----4-:R-:W-:Y:S05]  /*20600*/  CALL.REL.NOINC `($__internal_3_$__cuda_sm70_shflsync_idx_p) ;  /* 0x0000055000007944 */ /* 0x010fea0003c00000 */
[----:B--2---:R-:W-:Y:S01]  /*20610*/  IMAD.MOV.U32 R27, RZ, RZ, R24 ;  /* 0x000000ffff1b7224 */ /* 0x004fe200078e0018 */
[----:B-1----:R-:W-:Y:S01]  /*20620*/  MOV R18, R26 ;  /* 0x0000001a00127202 */ /* 0x002fe20000000f00 */
[----:B------:R-:W-:Y:S01]  /*20630*/  IMAD.MOV.U32 R15, RZ, RZ, 0x1 ;  /* 0x00000001ff0f7424 */ /* 0x000fe200078e00ff */
[----:B------:R-:W-:Y:S01]  /*20640*/  MOV R16, 0x1c1f ;  /* 0x00001c1f00107802 */ /* 0x000fe20000000f00 */
[----:B------:R-:W-:Y:S01]  /*20650*/  IMAD.MOV.U32 R11, RZ, RZ, -0x1 ;  /* 0xffffffffff0b7424 */ /* 0x000fe200078e00ff */
[----:B------:R-:W-:Y:S02]  /*20660*/  MOV R10, 0x20680 ;  /* 0x00020680000a7802 */ /* 0x000fe40000000f00 */
[----:B------:R-:W-:Y:S05]  /*20670*/  CALL.REL.NOINC `($__internal_3_$__cuda_sm70_shflsync_idx_p) ;  /* 0x000004e000007944 */ /* 0x000fea0003c00000 */
[----:B-1----:R-:W-:Y:S01]  /*20680*/  IMAD.MOV.U32 R18, RZ, RZ, R9 ;  /* 0x000000ffff127224 */ /* 0x002fe200078e0009 */
[----:B------:R-:W-:Y:S01]  /*20690*/  MOV R15, 0x1 ;  /* 0x00000001000f7802 */ /* 0x000fe20000000f00 */
[----:B------:R-:W-:Y:S01]  /*206a0*/  IMAD.MOV.U32 R16, RZ, RZ, 0x1c1f ;  /* 0x00001c1fff107424 */ /* 0x000fe200078e00ff */
[----:B------:R-:W-:Y:S01]  /*206b0*/  MOV R11, 0xffffffff ;  /* 0xffffffff000b7802 */ /* 0x000fe20000000f00 */
[----:B--2---:R-:W-:Y:S01]  /*206c0*/  IMAD.MOV.U32 R26, RZ, RZ, R24 ;  /* 0x000000ffff1a7224 */ /* 0x004fe200078e0018 */
[----:B------:R-:W-:-:S02]  /*206d0*/  MOV R10, 0x206f0 ;  /* 0x000206f0000a7802 */ /* 0x000fc40000000f00 */
[----:B------:R-:W-:Y:S05]  /*206e0*/  CALL.REL.NOINC `($__internal_3_$__cuda_sm70_shflsync_idx_p) ;  /* 0x0000047000007944 */ /* 0x000fea0003c00000 */
        /* <DEDUP_REMOVED lines=8> */
.L_x_1103:
[----:B------:R-:W-:Y:S01]  /*20770*/  IMAD.MOV.U32 R18, RZ, RZ, R19 ;  /* 0x000000ffff127224 */ /* 0x000fe200078e0013 */
[----:B------:R-:W-:Y:S01]  /*20780*/  MOV R16, 0x1c1f ;  /* 0x00001c1f00107802 */ /* 0x000fe20000000f00 */
[----:B------:R-:W-:Y:S01]  /*20790*/  IMAD.MOV.U32 R15, RZ, RZ, RZ ;  /* 0x000000ffff0f7224 */ /* 0x000fe200078e00ff */
[----:B------:R-:W-:-:S02]  /*207a0*/  MOV R11, 0xffffffff ;  /* 0xffffffff000b7802 */ /* 0x000fc40000000f00 */
[----:B------:R-:W-:Y:S02]  /*207b0*/  MOV R10, 0x207d0 ;  /* 0x000207d0000a7802 */ /* 0x000fe40000000f00 */
[----:B------:R-:W-:Y:S05]  /*207c0*/  CALL.REL.NOINC `($__internal_3_$__cuda_sm70_shflsync_idx_p) ;  /* 0x0000039000007944 */ /* 0x000fea0003c00000 */
[----:B--2---:R-:W-:Y:S01]  /*207d0*/  MOV R35, R24 ;  /* 0x0000001800237202 */ /* 0x004fe20000000f00 */
[----:B-1----:R-:W-:Y:S05]  /*207e0*/  BRA `(.L_x_1123) ;  /* 0xffffc02000007947 */ /* 0x002fea000383ffff */
.L_x_1104:
[----:B------:R-:W-:Y:S01]  /*207f0*/  IMAD.MOV.U32 R18, RZ, RZ, R25 ;  /* 0x000000ffff127224 */ /* 0x000fe200078e0019 */
[----:B------:R-:W-:Y:S01]  /*20800*/  MOV R16, 0x1c1f ;  /* 0x00001c1f00107802 */ /* 0x000fe20000000f00 */
[----:B------:R-:W-:Y:S01]  /*20810*/  IMAD.MOV.U32 R15, RZ, RZ, RZ ;  /* 0x000000ffff0f7224 */ /* 0x000fe200078e00ff */
[----:B------:R-:W-:Y:S02]  /*20820*/  MOV R11, 0xffffffff ;  /* 0xffffffff000b7802 */ /* 0x000fe40000000f00 */
[----:B------:R-:W-:Y:S02]  /*20830*/  MOV R10, 0x20850 ;  /* 0x00020850000a7802 */ /* 0x000fe40000000f00 */
[----:B-12---:R-:W-:Y:S05]  /*20840*/  CALL.REL.NOINC `($__internal_3_$__cuda_sm70_shflsync_idx_p) ;  /* 0x0000031000007944 */ /* 0x006fea0003c00000 */
[----:B-1----:R-:W-:Y:S01]  /*20850*/  IMAD.MOV.U32 R18, RZ, RZ, R13 ;  /* 0x000000ffff127224 */ /* 0x002fe200078e000d */
[----:B------:R-:W-:Y:S01]  /*20860*/  MOV R15, RZ ;  /* 0x000000ff000f7202 */ /* 0x000fe20000000f00 */
[----:B------:R-:W-:Y:S01]  /*20870*/  IMAD.MOV.U32 R16, RZ, RZ, 0x1c1f ;  /* 0x00001c1fff107424 */ /* 0x000fe200078e00ff */
[----:B------:R-:W-:Y:S01]  /*20880*/  MOV R11, 0xffffffff ;  /* 0xffffffff000b7802 */ /* 0x000fe20000000f00 */
[----:B--2---:R-:W-:Y:S01]  /*20890*/  IMAD.MOV.U32 R34, RZ, RZ, R24 ;  /* 0x000000ffff227224 */ /* 0x004fe200078e0018 */
[----:B------:R-:W-:-:S02]  /*208a0*/  MOV R10, 0x208c0 ;  /* 0x000208c0000a7802 */ /* 0x000fc40000000f00 */
        /* <DEDUP_REMOVED lines=9> */
.L_x_1107:
[----:B------:R-:W-:Y:S01]  /*20940*/  IMAD.MOV.U32 R18, RZ, RZ, R19 ;  /* 0x000000ffff127224 */ /* 0x000fe200078e0013 */
[----:B------:R-:W-:Y:S01]  /*20950*/  MOV R16, 0x1c1f ;  /* 0x00001c1f00107802 */ /* 0x000fe20000000f00 */
[----:B------:R-:W-:Y:S01]  /*20960*/  IMAD.MOV.U32 R15, RZ, RZ, 0x1 ;  /* 0x00000001ff0f7424 */ /* 0x000fe200078e00ff */
[----:B------:R-:W-:-:S02]  /*20970*/  MOV R11, 0xffffffff ;  /* 0xffffffff000b7802 */ /* 0x000fc40000000f00 */
[----:B------:R-:W-:Y:S02]  /*20980*/  MOV R10, 0x209a0 ;  /* 0x000209a0000a7802 */ /* 0x000fe40000000f00 */
[----:B-1234-:R-:W-:Y:S05]  /*20990*/  CALL.REL.NOINC `($__internal_3_$__cuda_sm70_shflsync_idx_p) ;  /* 0x000001c000007944 */ /* 0x01efea0003c00000 */
        /* <DEDUP_REMOVED lines=10> */
[----:B--2---:R-:W-:Y:S01]  /*20a40*/  MOV R34, R24 ;  /* 0x0000001800227202 */ /* 0x004fe20000000f00 */
[----:B------:R-:W-:Y:S01]  /*20a50*/  IMAD.MOV.U32 R11, RZ, RZ, -0x1 ;  /* 0xffffffffff0b7424 */ /* 0x000fe200078e00ff */
[----:B------:R-:W-:-:S02]  /*20a60*/  MOV R35, R19 ;  /* 0x0000001300237202 */ /* 0x000fc40000000f00 */
[----:B------:R-:W-:Y:S02]  /*20a70*/  MOV R10, 0x20a90 ;  /* 0x00020a90000a7802 */ /* 0x000fe40000000f00 */
[----:B------:R-:W-:Y:S05]  /*20a80*/  CALL.REL.NOINC `($__internal_3_$__cuda_sm70_shflsync_idx_p) ;  /* 0x000000d000007944 */ /* 0x000fea0003c00000 */
        /* <DEDUP_REMOVED lines=9> */
        .weak           $__internal_2_$__cuda_sm70_shflsync_bfly_p
        .type           $__internal_2_$__cuda_sm70_shflsync_bfly_p,@function
        .size           $__internal_2_$__cuda_sm70_shflsync_bfly_p,($__internal_3_$__cuda_sm70_shflsync_idx_p - $__internal_2_$__cuda_sm70_shflsync_bfly_p)
$__internal_2_$__cuda_sm70_shflsync_bfly_p:
[----:B------:R-:W-:Y:S01]  /*20b20*/  MOV R7, 0x0 ;  /* 0x0000000000077802 */ /* 0x000fe20000000f00 */
[----:B------:R-:W-:Y:S04]  /*20b30*/  WARPSYNC R3 ;  /* 0x0000000300007348 */ /* 0x000fe80003800000 */
[----:B------:R1:W2:Y:S01]  /*20b40*/  SHFL.BFLY PT, R5, R8, R5, R4 ;  /* 0x0c00000508057389 */ /* 0x0002a200000e0004 */
[----:B------:R-:W-:Y:S05]  /*20b50*/  RET.REL.NODEC R6 `(_ZN7cutlass13device_kernelIN5flash19enable_sm80_to_sm89INS1_16FlashAttnFwdSm80INS1_25CollectiveMainloopFwdSm80ILi8ELi2ELb0EN4cute5tupleIJNS5_1CILi128EEENS7_ILi64EEENS7_ILi192EEEEEELi192ENS_10bfloat16_tEfNS_4arch4Sm80ELb0ELb1ELb1ELb1ELb0ELb1ELb1ELb0EEENS1_21CollectiveEpilogueFwdINS6_IJS8_SA_S9_EEENS6_IJNS7_ILi1EEESI_SI_EEESC_SE_Li256ELb1ELb1ELb0ELb0EEENS1_19SingleTileSchedulerILb1ELb0ELb1ELi128EEEEEEEEEvNT_6ParamsE) ;  /* 0xfffdf4a006007950 */ /* 0x000fea0003c3ffff */
        .weak           $__internal_3_$__cuda_sm70_shflsync_idx_p
        .type           $__internal_3_$__cuda_sm70_shflsync_idx_p,@function
        .size           $__internal_3_$__cuda_sm70_shflsync_idx_p,(.L_x_2630 - $__internal_3_$__cuda_sm70_shflsync_idx_p)
$__internal_3_$__cuda_sm70_shflsync_idx_p:
[----:B------:R-:W-:Y:S01]  /*20b60*/  MOV R28, R10 ;  /* 0x0000000a001c7202 */ /* 0x000fe20000000f00 */
[----:B------:R-:W-:Y:S04]  /*20b70*/  WARPSYNC R11 ;  /* 0x0000000b00007348 */ /* 0x000fe80003800000 */
[----:B------:R-:W-:Y:S01]  /*20b80*/  MOV R29, 0x0 ;  /* 0x00000000001d7802 */ /* 0x000fe20000000f00 */
[----:B------:R1:W2:Y:S03]  /*20b90*/  SHFL.IDX PT, R24, R18, R15, R16 ;  /* 0x0000000f12187389 */ /* 0x0002a600000e0010 */
[----:B------:R-:W-:Y:S05]  /*20ba0*/  RET.REL.NODEC R28 `(_ZN7cutlass13device_kernelIN5flash19enable_sm80_to_sm89INS1_16FlashAttnFwdSm80INS1_25CollectiveMainloopFwdSm80ILi8ELi2ELb0EN4cute5tupleIJNS5_1CILi128EEENS7_ILi64EEENS7_ILi192EEEEEELi192ENS_10bfloat16_tEfNS_4arch4Sm80ELb0ELb1ELb1ELb1ELb0ELb1ELb1ELb0EEENS1_21CollectiveEpilogueFwdINS6_IJS8_SA_S9_EEENS6_IJNS7_ILi1EEESI_SI_EEESC_SE_Li256ELb1ELb1ELb0ELb0EEENS1_19SingleTileSchedulerILb1ELb0ELb1ELi128EEEEEEEEEvNT_6ParamsE) ;  /* 0xfffdf4501c007950 */ /* 0x000fea0003c3ffff */
.L_x_1126:
        /* <DEDUP_REMOVED lines=13> */
.L_x_2630:


//--------------------- .text._ZN7cutlass13device_kernelIN5flash19enable_sm80_to_sm89INS1_16FlashAttnFwdSm80INS1_25CollectiveMainloopFwdSm80ILi8ELi2ELb1EN4cute5tupleIJNS5_1CILi128EEENS7_ILi96EEENS7_ILi192EEEEEELi192ENS_10bfloat16_tEfNS_4arch4Sm80ELb1ELb0ELb1ELb0ELb0ELb0ELb1ELb0EEENS1_21CollectiveEpilogueFwdINS6_IJS8_SA_S9_EEENS6_IJNS7_ILi1EEESI_SI_EEESC_SE_Li256ELb0ELb1ELb0ELb0EEENS1_30DynamicPersistentTileSchedulerILi256ELi256ELb0ELb1ELb0EEEEEEEEEvNT_6ParamsE --------------------------
	.section	.text._ZN7cutlass13device_kernelIN5flash19enable_sm80_to_sm89INS1_16FlashAttnFwdSm80INS1_25CollectiveMainloopFwdSm80ILi8ELi2ELb1EN4cute5tupleIJNS5_1CILi128EEENS7_ILi96EEENS7_ILi192EEEEEELi192ENS_10bfloat16_tEfNS_4arch4Sm80ELb1ELb0ELb1ELb0ELb0ELb0ELb1ELb0EEENS1_21CollectiveEpilogueFwdINS6_IJS8_SA_S9_EEENS6_IJNS7_ILi1EEESI_SI_EEESC_SE_Li256ELb0ELb1ELb0ELb0EEENS1_30DynamicPersistentTileSchedulerILi256ELi256ELb0ELb1ELb0EEEEEEEEEvNT_6ParamsE,"ax",@progbits
	.sectioninfo	@"SHI_REGISTERS=255"
	.align	128
.text._ZN7cutlass13device_kernelIN5flash19enable_sm80_to_sm89INS1_16FlashAttnFwdSm80INS1_25CollectiveMainloopFwdSm80ILi8ELi2ELb1EN4cute5tupleIJNS5_1CILi128EEENS7_ILi96EEENS7_ILi192EEEEEELi192ENS_10bfloat16_tEfNS_4arch4Sm80ELb1ELb0ELb1ELb0ELb0ELb0ELb1ELb0EEENS1_21CollectiveEpilogueFwdINS6_IJS8_SA_S9_EEENS6_IJNS7_ILi1EEESI_SI_EEESC_SE_Li256ELb0ELb1ELb0ELb0EEENS1_30DynamicPersistentTileSchedulerILi256ELi256ELb0ELb1ELb0EEEEEEEEEvNT_6ParamsE:
        .type           _ZN7cutlass13device_kernelIN5flash19enable_sm80_to_sm89INS1_16FlashAttnFwdSm80INS1_25CollectiveMainloopFwdSm80ILi8ELi2ELb1EN4cute5tupleIJNS5_1CILi128EEENS7_ILi96EEENS7_ILi192EEEEEELi192ENS_10bfloat16_tEfNS_4arch4Sm80ELb1ELb0ELb1ELb0ELb0ELb0ELb1ELb0EEENS1_21CollectiveEpilogueFwdINS6_IJS8_SA_S9_EEENS6_IJNS7_ILi1EEESI_SI_EEESC_SE_Li256ELb0ELb1ELb0ELb0EEENS1_30DynamicPersistentTileSchedulerILi256ELi256ELb0ELb1ELb0EEEEEEEEEvNT_6ParamsE,@function
        .size           _ZN7cutlass13device_kernelIN5flash19enable_sm80_to_sm89INS1_16FlashAttnFwdSm80INS1_25CollectiveMainloopFwdSm80ILi8ELi2ELb1EN4cute5tupleIJNS5_1CILi128EEENS7_ILi96EEENS7_ILi192EEEEEELi192ENS_10bfloat16_tEfNS_4arch4Sm80ELb1ELb0ELb1ELb0ELb0ELb0ELb1ELb0EEENS1_21CollectiveEpilogueFwdINS6_IJS8_SA_S9_EEENS6_IJNS7_ILi1EEESI_SI_EEESC_SE_Li256ELb0ELb1ELb0ELb0EEENS1_30DynamicPersistentTileSchedulerILi256ELi256ELb0ELb1ELb0EEEEEEEEEvNT_6ParamsE,(.L_x_2634 - _ZN7cutlass13device_kernelIN5flash19enable_sm80_to_sm89INS1_16FlashAttnFwdSm80INS1_25CollectiveMainloopFwdSm80ILi8ELi2ELb1EN4cute5tupleIJNS5_1CILi128EEENS7_ILi96EEENS7_ILi192EEEEEELi192ENS_10bfloat16_tEfNS_4arch4Sm80ELb1ELb0ELb1ELb0ELb0ELb0ELb1ELb0EEENS1_21CollectiveEpilogueFwdINS6_IJS8_SA_S9_EEENS6_IJNS7_ILi1EEESI_SI_EEESC_SE_Li256ELb0ELb1ELb0ELb0EEENS1_30DynamicPersistentTileSchedulerILi256ELi256ELb0ELb1ELb0EEEEEEEEEvNT_6ParamsE)
        .other          _ZN7cutlass13device_kernelIN5flash19enable_sm80_to_sm89INS1_16FlashAttnFwdSm80INS1_25CollectiveMainloopFwdSm80ILi8ELi2ELb1EN4cute5tupleIJNS5_1CILi128EEENS7_ILi96EEENS7_ILi192EEEEEELi192ENS_10bfloat16_tEfNS_4arch4Sm80ELb1ELb0ELb1ELb0ELb0ELb0ELb1ELb0EEENS1_21CollectiveEpilogueFwdINS6_IJS8_SA_S9_EEENS6_IJNS7_ILi1EEESI_SI_EEESC_SE_Li256ELb0ELb1ELb0ELb0EEENS1_30DynamicPersistentTileSchedulerILi256ELi256ELb0ELb1ELb0EEEEEEEEEvNT_6ParamsE,@"STO_CUDA_ENTRY STV_DEFAULT"
_ZN7cutlass13device_kernelIN5flash19enable_sm80_to_sm89INS1_16FlashAttnFwdSm80INS1_25CollectiveMainloopFwdSm80ILi8ELi2ELb1EN4cute5tupleIJNS5_1CILi128EEENS7_ILi96EEENS7_ILi192EEEEEELi192ENS_10bfloat16_tEfNS_4arch4Sm80ELb1ELb0ELb1ELb0ELb0ELb0ELb1ELb0EEENS1_21CollectiveEpilogueFwdINS6_IJS8_SA_S9_EEENS6_IJNS7_ILi1EEESI_SI_EEESC_SE_Li256ELb0ELb1ELb0ELb0EEENS1_30DynamicPersistentTileSchedulerILi256ELi256ELb0ELb1ELb0EEEEEEEEEvNT_6ParamsE:
        /* <DEDUP_REMOVED lines=12> */
[----:B------:R-:W-:Y:S01]  /*00c0*/  IMAD.MOV.U32 R207, RZ, RZ, 0x20 ;  /* 0x00000020ffcf7424 */ /* 0x000fe200078e00ff */
[----:B------:R-:W-:Y:S02]  /*00d0*/  ULDC.64 UR6, c[0x0][0x118] ;  /* 0x0000460000067ab9 */ /* 0x000fe40000000a00 */
[CC--:B------:R-:W-:Y:S02]  /*00e0*/  LEA.HI R4, R9.reuse, R17.reuse, RZ, 0x4 ;  /* 0x0000001109047211 */ /* 0x0c0fe400078f20ff */
[----:B------:R-:W-:Y:S02]  /*00f0*/  LEA.HI R11, R9, R17, RZ, 0x2 ;  /* 0x00000011090b7211 */ /* 0x000fe400078f10ff */
[----:B------:R-:W-:Y:S02]  /*0100*/  SHF.R.S32.HI R3, RZ, 0x4, R4 ;  /* 0x00000004ff037819 */ /* 0x000fe40000011404 */
[----:B------:R-:W-:-:S02]  /*0110*/  SHF.R.S32.HI R5, RZ, 0x2, R11 ;  /* 0x00000002ff057819 */ /* 0x000fc4000001140b */
[----:B------:R-:W-:Y:S02]  /*0120*/  SHF.R.S32.HI R0, RZ, 0x1f, R11 ;  /* 0x0000001fff007819 */ /* 0x000fe4000001140b */
[----:B------:R-:W-:Y:S02]  /*0130*/  LEA.HI R2, R4, R3, RZ, 0x1 ;  /* 0x0000000304027211 */ /* 0x000fe400078f08ff */
[----:B------:R-:W-:Y:S02]  /*0140*/  LEA.HI R0, R0, R5, RZ, 0x3 ;  /* 0x0000000500007211 */ /* 0x000fe400078f18ff */
[----:B------:R-:W-:Y:S02]  /*0150*/  LOP3.LUT R2, R2, 0xfffffffe, RZ, 0xc0, !PT ;  /* 0xfffffffe02027812 */ /* 0x000fe400078ec0ff */
[----:B------:R-:W-:Y:S02]  /*0160*/  LOP3.LUT R0, R0, 0xfffffff8, RZ, 0xc0, !PT ;  /* 0xfffffff800007812 */ /* 0x000fe400078ec0ff */
[-C--:B------:R-:W-:Y:S01]  /*0170*/  LEA.HI R8, R9, R17.reuse, RZ, 0x3 ;  /* 0x0000001109087211 */ /* 0x080fe200078f18ff */
[----:B------:R-:W-:Y:S01]  /*0180*/  IMAD.IADD R14, R3, 0x1, -R2 ;  /* 0x00000001030e7824 */ /* 0x000fe200078e0a02 */
[----:B------:R-:W-:Y:S01]  /*0190*/  LEA.HI R2, R9, R17, RZ, 0x6 ;  /* 0x0000001109027211 */ /* 0x000fe200078f30ff */
[----:B------:R-:W-:Y:S01]  /*01a0*/  IMAD.IADD R10, R5, 0x1, -R0 ;  /* 0x00000001050a7824 */ /* 0x000fe200078e0a00 */
[----:B------:R-:W-:-:S02]  /*01b0*/  LOP3.LUT R3, R8, 0xfffffff8, RZ, 0xc0, !PT ;  /* 0xfffffff808037812 */ /* 0x000fc400078ec0ff */
[----:B------:R-:W-:Y:S01]  /*01c0*/  LOP3.LUT R0, R4, 0xfffffff0, RZ, 0xc0, !PT ;  /* 0xfffffff004007812 */ /* 0x000fe200078ec0ff */
[----:B------:R-:W-:Y:S01]  /*01d0*/  IMAD.SHL.U32 R2, R2, 0x8, RZ ;  /* 0x0000000802027824 */ /* 0x000fe200078e00ff */
[----:B------:R-:W-:Y:S01]  /*01e0*/  SHF.R.S32.HI R7, RZ, 0x3, R8 ;  /* 0x00000003ff077819 */ /* 0x000fe20000011408 */
[----:B------:R-:W-:Y:S01]  /*01f0*/  IMAD.IADD R6, R17, 0x1, -R3 ;  /* 0x0000000111067824 */ /* 0x000fe200078e0a03 */
[----:B------:R-:W-:Y:S01]  /*0200*/  LEA.HI R9, R9, R17, RZ, 0x5 ;  /* 0x0000001109097211 */ /* 0x000fe200078f28ff */
[----:B------:R-:W-:Y:S02]  /*0210*/  IMAD.IADD R3, R17, 0x1, -R0 ;  /* 0x0000000111037824 */ /* 0x000fe400078e0a00 */
[----:B------:R-:W-:Y:S01]  /*0220*/  IMAD.SHL.U32 R0, R7, 0x40, RZ ;  /* 0x0000004007007824 */ /* 0x000fe200078e00ff */
[----:B------:R-:W-:Y:S01]  /*0230*/  LOP3.LUT R7, R2, 0x7ffffe00, RZ, 0xc0, !PT ;  /* 0x7ffffe0002077812 */ /* 0x000fe200078ec0ff */
[C---:B------:R-:W-:Y:S01]  /*0240*/  IMAD.SHL.U32 R4, R6.reuse, 0x40, RZ ;  /* 0x0000004006047824 */ /* 0x040fe200078e00ff */
[----:B------:R-:W-:Y:S01]  /*0250*/  SHF.R.S32.HI R5, RZ, 0x1f, R3 ;  /* 0x0000001fff057819 */ /* 0x000fe20000011403 */
[----:B------:R-:W-:Y:S01]  /*0260*/  IMAD.SHL.U32 R20, R6, 0x8, RZ ;  /* 0x0000000806147824 */ /* 0x000fe200078e00ff */
[----:B------:R-:W-:-:S02]  /*0270*/  LOP3.LUT R2, R0, 0x1c0, RZ, 0xc0, !PT ;  /* 0x000001c000027812 */ /* 0x000fc400078ec0ff */
[----:B------:R-:W-:Y:S02]  /*0280*/  LOP3.LUT R0, R4, 0x1c0, RZ, 0xc0, !PT ;  /* 0x000001c004007812 */ /* 0x000fe400078ec0ff */
[----:B------:R-:W-:Y:S02]  /*0290*/  LEA.HI R12, R5, R3, RZ, 0x3 ;  /* 0x00000003050c7211 */ /* 0x000fe400078f18ff */
[----:B------:R-:W-:Y:S02]  /*02a0*/  LOP3.LUT R4, R0, 0x8, R8, 0xf8, !PT ;  /* 0x0000000800047812 */ /* 0x000fe400078ef808 */
[----:B------:R-:W-:Y:S02]  /*02b0*/  SHF.R.U32.HI R6, RZ, 0x3, R2 ;  /* 0x00000003ff067819 */ /* 0x000fe40000011602 */
[----:B------:R-:W-:Y:S02]  /*02c0*/  LOP3.LUT R5, R2, 0x38, R20, 0xf8, !PT ;  /* 0x0000003802057812 */ /* 0x000fe400078ef814 */
[----:B------:R-:W-:-:S02]  /*02d0*/  SHF.R.U32.HI R0, RZ, 0x3, R0 ;  /* 0x00000003ff007819 */ /* 0x000fc40000011600 */
[----:B------:R-:W-:Y:S02]  /*02e0*/  LOP3.LUT R2, R12, 0xfffffff8, RZ, 0xc0, !PT ;  /* 0xfffffff80c027812 */ /* 0x000fe400078ec0ff */
[----:B------:R-:W-:Y:S02]  /*02f0*/  LOP3.LUT R13, R4, R0, RZ, 0x3c, !PT ;  /* 0x00000000040d7212 */ /* 0x000fe400078e3cff */
[----:B------:R-:W-:Y:S01]  /*0300*/  LOP3.LUT R0, R9, 0xffffffe0, RZ, 0xc0, !PT ;  /* 0xffffffe009007812 */ /* 0x000fe200078ec0ff */
[----:B------:R-:W-:Y:S01]  /*0310*/  IMAD.IADD R8, R3, 0x1, -R2 ;  /* 0x0000000103087824 */ /* 0x000fe200078e0a02 */
[--C-:B------:R-:W-:Y:S02]  /*0320*/  SHF.R.S32.HI R212, RZ, 0x5, R9.reuse ;  /* 0x00000005ffd47819 */ /* 0x100fe40000011409 */
[----:B------:R-:W-:Y:S01]  /*0330*/  SHF.R.S32.HI R2, RZ, 0x1f, R9 ;  /* 0x0000001fff027819 */ /* 0x000fe20000011409 */
[----:B------:R-:W-:Y:S01]  /*0340*/  IMAD.IADD R18, R17, 0x1, -R0 ;  /* 0x0000000111127824 */ /* 0x000fe200078e0a00 */
[----:B------:R-:W-:-:S02]  /*0350*/  LOP3.LUT R3, R10, 0x1, RZ, 0xc0, !PT ;  /* 0x000000010a037812 */ /* 0x000fc400078ec0ff */
[----:B------:R-:W-:Y:S02]  /*0360*/  LEA.HI R0, R2, R212, RZ, 0x3 ;  /* 0x000000d402007211 */ /* 0x000fe400078f18ff */
[----:B------:R-:W-:Y:S02]  /*0370*/  LOP3.LUT R4, R11, 0xfffffffc, RZ, 0xc0, !PT ;  /* 0xfffffffc0b047812 */ /* 0x000fe400078ec0ff */
[----:B------:R-:W-:Y:S01]  /*0380*/  LOP3.LUT R2, R0, 0xffffff8, RZ, 0xc0, !PT ;  /* 0x0ffffff800027812 */ /* 0x000fe200078ec0ff */
[----:B------:R-:W-:Y:S01]  /*0390*/  IMAD.SHL.U32 R0, R8, 0x40, RZ ;  /* 0x0000004008007824 */ /* 0x000fe200078e00ff */
[----:B------:R-:W-:Y:S01]  /*03a0*/  ISETP.NE.U32.AND P3, PT, R3, 0x1, PT ;  /* 0x000000010300780c */ /* 0x000fe20003f65070 */
[----:B------:R-:W-:Y:S01]  /*03b0*/  IMAD.IADD R3, R17, 0x1, -R4 ;  /* 0x0000000111037824 */ /* 0x000fe200078e0a04 */
[----:B------:R-:W-:Y:S01]  /*03c0*/  SHF.R.S32.HI R11, RZ, 0x1f, R18 ;  /* 0x0000001fff0b7819 */ /* 0x000fe20000011412 */
[----:B------:R-:W-:Y:S01]  /*03d0*/  IMAD.SHL.U32 R4, R14, 0x8, RZ ;  /* 0x000000080e047824 */ /* 0x000fe200078e00ff */
[----:B------:R-:W-:-:S02]  /*03e0*/  LOP3.LUT R0, R0, 0x1c0, RZ, 0xc0, !PT ;  /* 0x000001c000007812 */ /* 0x000fc400078ec0ff */
[----:B------:R-:W-:Y:S01]  /*03f0*/  LOP3.LUT R15, R7, R5, R6, 0xf6, !PT ;  /* 0x00000005070f7212 */ /* 0x000fe200078ef606 */
[----:B------:R-:W-:Y:S01]  /*0400*/  IMAD.IADD R7, R212, 0x1, -R2 ;  /* 0x00000001d4077824 */ /* 0x000fe200078e0a02 */
[----:B------:R-:W-:Y:S02]  /*0410*/  LEA.HI R11, R11, R18, RZ, 0x2 ;  /* 0x000000120b0b7211 */ /* 0x000fe400078f10ff */
[----:B------:R-:W-:Y:S02]  /*0420*/  LOP3.LUT R5, R0, 0x8, R4, 0xf8, !PT ;  /* 0x0000000800057812 */ /* 0x000fe400078ef804 */
[----:B------:R-:W-:Y:S01]  /*0430*/  SHF.R.U32.HI R2, RZ, 0x3, R0 ;  /* 0x00000003ff027819 */ /* 0x000fe20000011600 */
[----:B------:R-:W-:Y:S01]  /*0440*/  IMAD.SHL.U32 R0, R10, 0x40, RZ ;  /* 0x000000400a007824 */ /* 0x000fe200078e00ff */
[----:B------:R-:W-:Y:S02]  /*0450*/  LEA.HI R9, R3, R3, RZ, 0x1 ;  /* 0x0000000303097211 */ /* 0x000fe400078f08ff */
[----:B------:R-:W-:-:S02]  /*0460*/  SHF.R.S32.HI R6, RZ, 0x2, R11 ;  /* 0x00000002ff067819 */ /* 0x000fc4000001140b */
[----:B------:R-:W-:Y:S02]  /*0470*/  LOP3.LUT R4, R9, 0x1ffffffe, RZ, 0xc0, !PT ;  /* 0x1ffffffe09047812 */ /* 0x000fe400078ec0ff */
[----:B------:R-:W-:Y:S01]  /*0480*/  LOP3.LUT R0, R0, 0x1c0, RZ, 0xc0, !PT ;  /* 0x000001c000007812 */ /* 0x000fe200078ec0ff */
[----:B------:R-:W-:Y:S01]  /*0490*/  IMAD R17, R7, 0x10, R6 ;  /* 0x0000001007117824 */ /* 0x000fe200078e0206 */
[----:B------:R-:W-:Y:S01]  /*04a0*/  LOP3.LUT R5, R5, R2, RZ, 0x3c, !PT ;  /* 0x0000000205057212 */ /* 0x000fe200078e3cff */
[----:B------:R-:W-:Y:S01]  /*04b0*/  IMAD.IADD R7, R3, 0x1, -R4 ;  /* 0x0000000103077824 */ /* 0x000fe200078e0a04 */
[----:B------:R-:W-:Y:S01]  /*04c0*/  LEA.HI R0, R0, R0, RZ, 0x1d ;  /* 0x0000000000007211 */ /* 0x000fe200078fe8ff */
[----:B------:R-:W-:Y:S01]  /*04d0*/  IMAD R3, R212, 0x200, R3 ;  /* 0x00000200d4037824 */ /* 0x000fe200078e0203 */
[----:B------:R-:W-:Y:S01]  /*04e0*/  STL [R1+0xa0], R17 ;  /* 0x0000a01101007387 */ /* 0x000fe20000100800 */
[----:B------:R-:W-:Y:S01]  /*04f0*/  IMAD.SHL.U32 R4, R12, 0x40, RZ ;  /* 0x000000400c047824 */ /* 0x000fe200078e00ff */
[----:B------:R-:W-:Y:S01]  /*0500*/  SHF.R.S32.HI R21, RZ, 0x1f, R20 ;  /* 0x0000001fff157819 */ /* 0x000fe20000011414 */
[----:B------:R-:W-:Y:S01]  /*0510*/  IMAD.U32 R6, R3, 0x2, R0 ;  /* 0x0000000203067824 */ /* 0x000fe200078e0000 */
[----:B------:R-:W-:Y:S01]  /*0520*/  LOP3.LUT R3, R11, 0x7ffffffc, RZ, 0xc0, !PT ;  /* 0x7ffffffc0b037812 */ /* 0x000fe200078ec0ff */
[----:B------:R-:W-:Y:S01]  /*0530*/  STL [R1+0x74], R16 ;  /* 0x0000741001007387 */ /* 0x000fe20000100800 */
[----:B------:R-:W-:Y:S01]  /*0540*/  LOP3.LUT R0, R5, 0x7ffffe00, R4, 0xf8, !PT ;  /* 0x7ffffe0005007812 */ /* 0x000fe200078ef804 */
[----:B------:R-:W-:Y:S01]  /*0550*/  IMAD R2, R14, 0x200, R13 ;  /* 0x000002000e027824 */ /* 0x000fe200078e020d */
[----:B------:R-:W-:-:S02]  /*0560*/  IADD3 R5, R20, 0x40, RZ ;  /* 0x0000004014057810 */ /* 0x000fc40007ffe0ff */
[----:B------:R-:W-:Y:S02]  /*0570*/  IADD3 R4, R20, 0x80, RZ ;  /* 0x0000008014047810 */ /* 0x000fe40007ffe0ff */
[----:B------:R-:W-:Y:S01]  /*0580*/  SHF.R.S32.HI R9, RZ, 0x1f, R5 ;  /* 0x0000001fff097819 */ /* 0x000fe20000011405 */
[----:B------:R1:W-:Y:S01]  /*0590*/  STL [R1+0x1c], R5 ;  /* 0x00001c0501007387 */ /* 0x0003e20000100800 */
[----:B------:R-:W-:Y:S01]  /*05a0*/  R2P PR, R10, 0x6 ;  /* 0x000000060a007804 */ /* 0x000fe20000000000 */
[----:B------:R-:W-:Y:S01]  /*05b0*/  IMAD.SHL.U32 R10, R15, 0x2, RZ ;  /* 0x000000020f0a7824 */ /* 0x000fe200078e00ff */
[C---:B------:R-:W-:Y:S01]  /*05c0*/  LOP3.LUT P0, RZ, R8.reuse, 0x2, RZ, 0xc0, !PT ;  /* 0x0000000208ff7812 */ /* 0x040fe2000780c0ff */
[----:B------:R2:W-:Y:S01]  /*05d0*/  STL [R1+0x20], R4 ;  /* 0x0000200401007387 */ /* 0x0005e20000100800 */
[----:B------:R-:W-:Y:S01]  /*05e0*/  LOP3.LUT P4, RZ, R8, 0x4, RZ, 0xc0, !PT ;  /* 0x0000000408ff7812 */ /* 0x000fe2000788c0ff */
[----:B------:R-:W-:Y:S01]  /*05f0*/  IMAD.MOV.U32 R8, RZ, RZ, 0x40 ;  /* 0x00000040ff087424 */ /* 0x000fe200078e00ff */
[----:B------:R-:W-:Y:S01]  /*0600*/  LEA R209, R2, 0x12100, 0x1 ;  /* 0x0001210002d17811 */ /* 0x000fe200078e08ff */
[----:B------:R-:W-:Y:S01]  /*0610*/  STL.64 [R1+0x10], R20 ;  /* 0x0000101401007387 */ /* 0x000fe20000100a00 */
[----:B------:R-:W-:-:S02]  /*0620*/  LEA R210, R0, 0x100, 0x1 ;  /* 0x0000010000d27811 */ /* 0x000fc400078e08ff */
[----:B------:R-:W-:Y:S01]  /*0630*/  SEL R0, R8, 0xffffffc0, !P4 ;  /* 0xffffffc008007807 */ /* 0x000fe20006000000 */
[----:B------:R3:W-:Y:S02]  /*0640*/  STL [R1+0x70], R9 ;  /* 0x0000700901007387 */ /* 0x0007e40000100800 */
[----:B------:R-:W-:Y:S02]  /*0650*/  IMAD R212, R212, 0x800, R210 ;  /* 0x00000800d4d47824 */ /* 0x000fe400078e02d2 */
[----:B------:R-:W-:Y:S02]  /*0660*/  IMAD.IADD R211, R210, 0x1, R0 ;  /* 0x00000001d2d37824 */ /* 0x000fe400078e0200 */
[----:B------:R-:W-:Y:S01]  /*0670*/  IMAD.IADD R213, R0, 0x1, R212 ;  /* 0x0000000100d57824 */ /* 0x000fe200078e02d4 */
[----:B-1----:R-:W-:Y:S01]  /*0680*/  SHF.R.S32.HI R5, RZ, 0x1f, R4 ;  /* 0x0000001fff057819 */ /* 0x002fe20000011404 */
[----:B--2---:R-:W-:-:S04]  /*0690*/  IMAD.IADD R4, R18, 0x1, -R3 ;  /* 0x0000000112047824 */ /* 0x004fc800078e0a03 */
[----:B------:R1:W-:Y:S01]  /*06a0*/  STL [R1+0x60], R5 ;  /* 0x0000600501007387 */ /* 0x0003e20000100800 */
[----:B------:R-:W-:-:S03]  /*06b0*/  SEL R3, R8, 0xffffffc0, !P2 ;  /* 0xffffffc008037807 */ /* 0x000fc60005000000 */
[----:B------:R-:W-:Y:S01]  /*06c0*/  STL [R1+0x28], R10 ;  /* 0x0000280a01007387 */ /* 0x000fe20000100800 */
[----:B---3--:R-:W-:Y:S02]  /*06d0*/  IMAD.SHL.U32 R9, R4, 0x2, RZ ;  /* 0x0000000204097824 */ /* 0x008fe400078e00ff */
[----:B------:R-:W-:-:S03]  /*06e0*/  IMAD R4, R7, 0x8, R17 ;  /* 0x0000000807047824 */ /* 0x000fc600078e0211 */
[----:B------:R2:W-:Y:S04]  /*06f0*/  STL [R1+0x58], R9 ;  /* 0x0000580901007387 */ /* 0x0005e80000100800 */
[----:B------:R3:W-:Y:S01]  /*0700*/  STL [R1+0x98], R4 ;  /* 0x0000980401007387 */ /* 0x0007e20000100800 */
[C---:B-1----:R-:W-:Y:S02]  /*0710*/  SEL R5, R207.reuse, 0xffffffe0, !P1 ;  /* 0xffffffe0cf057807 */ /* 0x042fe40004800000 */
[----:B------:R-:W-:-:S05]  /*0720*/  SEL R207, R207, 0xffffffe0, !P0 ;  /* 0xffffffe0cfcf7807 */ /* 0x000fca0004000000 */
[----:B------:R-:W-:-:S04]  /*0730*/  IMAD.IADD R214, R207, 0x1, R212 ;  /* 0x00000001cfd67824 */ /* 0x000fc800078e02d4 */
[----:B------:R-:W-:Y:S01]  /*0740*/  IMAD.IADD R214, R0, 0x1, R214 ;  /* 0x0000000100d67824 */ /* 0x000fe200078e02d6 */
[----:B--2---:R-:W-:Y:S02]  /*0750*/  LEA R9, R6, 0x80, 0x1 ;  /* 0x0000008006097811 */ /* 0x004fe400078e08ff */
[C---:B------:R-:W-:Y:S02]  /*0760*/  IADD3 R6, R10.reuse, 0x100, RZ ;  /* 0x000001000a067810 */ /* 0x040fe40007ffe0ff */
[----:B---3--:R-:W-:Y:S01]  /*0770*/  IADD3 R4, R10, 0x12100, RZ ;  /* 0x000121000a047810 */ /* 0x008fe20007ffe0ff */
[C---:B------:R-:W-:Y:S02]  /*0780*/  IMAD.IADD R2, R9.reuse, 0x1, R3 ;  /* 0x0000000109027824 */ /* 0x040fe400078e0203 */
[----:B------:R1:W-:Y:S04]  /*0790*/  STL [R1+0x30], R6 ;  /* 0x0000300601007387 */ /* 0x0003e80000100800 */
[----:B------:R-:W-:Y:S04]  /*07a0*/  STL [R1+0x78], R9 ;  /* 0x0000780901007387 */ /* 0x000fe80000100800 */
[----:B------:R2:W-:Y:S01]  /*07b0*/  STL [R1+0x2c], R4 ;  /* 0x00002c0401007387 */ /* 0x0005e20000100800 */
[C---:B-1----:R-:W-:Y:S01]  /*07c0*/  IMAD.IADD R6, R9.reuse, 0x1, R5 ;  /* 0x0000000109067824 */ /* 0x042fe200078e0205 */
[----:B--2---:R-:W-:-:S02]  /*07d0*/  IADD3 R4, R9, -0x10, RZ ;  /* 0xfffffff009047810 */ /* 0x004fc40007ffe0ff */
[----:B------:R-:W-:-:S05]  /*07e0*/  @P3 IADD3 R4, R9, 0x10, RZ ;  /* 0x0000001009043810 */ /* 0x000fca0007ffe0ff */
[----:B------:R-:W-:Y:S04]  /*07f0*/  STL [R1+0x7c], R4 ;  /* 0x00007c0401007387 */ /* 0x000fe80000100800 */
[----:B------:R-:W-:Y:S04]  /*0800*/  STL [R1+0x84], R6 ;  /* 0x0000840601007387 */ /* 0x000fe80000100800 */
[----:B------:R1:W-:Y:S02]  /*0810*/  STL [R1+0x94], R2 ;  /* 0x0000940201007387 */ /* 0x0003e40000100800 */
[----:B-1----:R-:W-:-:S02]  /*0820*/  IMAD.IADD R2, R5, 0x1, R4 ;  /* 0x0000000105027824 */ /* 0x002fc400078e0204 */
[----:B------:R-:W-:Y:S02]  /*0830*/  IMAD.IADD R5, R6, 0x1, R3 ;  /* 0x0000000106057824 */ /* 0x000fe400078e0203 */
[----:B------:R-:W-:-:S03]  /*0840*/  IMAD.IADD R4, R3, 0x1, R4 ;  /* 0x0000000103047824 */ /* 0x000fc600078e0204 */
[----:B------:R-:W-:Y:S04]  /*0850*/  STL [R1+0x90], R5 ;  /* 0x0000900501007387 */ /* 0x000fe80000100800 */
[----:B------:R1:W-:Y:S04]  /*0860*/  STL [R1+0x80], R2 ;  /* 0x0000800201007387 */ /* 0x0003e80000100800 */
[----:B------:R2:W-:Y:S01]  /*0870*/  STL [R1+0x8c], R4 ;  /* 0x00008c0401007387 */ /* 0x0005e20000100800 */
[----:B-1----:R-:W-:-:S05]  /*0880*/  IMAD.IADD R2, R2, 0x1, R3 ;  /* 0x0000000102027824 */ /* 0x002fca00078e0203 */
[----:B------:R2:W-:Y:S02]  /*0890*/  STL [R1+0x88], R2 ;  /* 0x0000880201007387 */ /* 0x0005e40000100800 */
.L_x_1172:
        /* <DEDUP_REMOVED lines=19> */
.L_x_1128:
[----:B------:R-:W-:-:S04]  /*09d0*/  MOV R0, c[0x0][0x554] ;  /* 0x0001550000007a02 */ /* 0x000fc80000000f00 */
[----:B------:R-:W-:Y:S02]  /*09e0*/  ISETP.NE.AND P0, PT, R0, 0x1, PT ;  /* 0x000000010000780c */ /* 0x000fe40003f05270 */
[----:B------:R-:W-:-:S11]  /*09f0*/  MOV R0, R2 ;  /* 0x0000000200007202 */ /* 0x000fd60000000f00 */
[----:B------:R-:W-:-:S05]  /*0a00*/  @P0 IMAD.HI.U32 R4, R2, c[0x0][0x558], RZ ;  /* 0x0001560002040a27 */ /* 0x000fca00078e00ff */
[----:B------:R-:W-:-:S05]  /*0a10*/  @P0 SHF.R.U32.HI R0, RZ, c[0x0][0x55c], R4 ;  /* 0x00015700ff000a19 */ /* 0x000fca0000011604 */
[----:B------:R-:W-:Y:S02]  /*0a20*/  IMAD R4, R0, c[0x0][0x554], RZ ;  /* 0x0001550000047a24 */ /* 0x000fe400078e02ff */
.L_x_1129:
[----:B------:R-:W-:Y:S05]  /*0a30*/  BSYNC B0 ;  /* 0x0000000000007941 */ /* 0x000fea0003800000 */
.L_x_1127:
[----:B------:R-:W-:Y:S01]  /*0a40*/  LOP3.LUT R0, RZ, R0, RZ, 0x33, !PT ;  /* 0x00000000ff007212 */ /* 0x000fe200078e33ff */
[----:B------:R-:W-:Y:S01]  /*0a50*/  IMAD.MOV.U32 R51, RZ, RZ, c[0x0][0x2c4] ;  /* 0x0000b100ff337624 */ /* 0x000fe200078e00ff */
[----:B------:R-:W-:Y:S01]  /*0a60*/  MOV R5, c[0x0][0x548] ;  /* 0x0001520000057a02 */ /* 0x000fe20000000f00 */
[----:B------:R-:W-:Y:S01]  /*0a70*/  IMAD.IADD R4, R2, 0x1, -R4 ;  /* 0x0000000102047824 */ /* 0x000fe200078e0a04 */
[----:B------:R-:W-:Y:S01]  /*0a80*/  IADD3 R0, R0, c[0x0][0x53c], RZ ;  /* 0x00014f0000007a10 */ /* 0x000fe20007ffe0ff */
[----:B------:R-:W-:Y:S01]  /*0a90*/  ULDC UR4, c[0x0][0x1d0] ;  /* 0x0000740000047ab9 */ /* 0x000fe20000000800 */
[----:B------:R-:W-:Y:S01]  /*0aa0*/  ISETP.NE.AND P2, PT, R51, 0x1, PT ;  /* 0x000000013300780c */ /* 0x000fe20003f45270 */
[----:B------:R-:W-:Y:S01]  /*0ab0*/  UIADD3 UR4, UR4, 0x5f, URZ ;  /* 0x0000005f04047890 */ /* 0x000fe2000fffe03f */
[----:B------:R-:W-:Y:S01]  /*0ac0*/  ISETP.NE.AND P0, PT, R5, 0x1, PT ;  /* 0x000000010500780c */ /* 0x000fe20003f05270 */
[----:B------:R-:W-:Y:S01]  /*0ad0*/  IMAD.SHL.U32 R127, R0, 0x80, RZ ;  /* 0x00000080007f7824 */ /* 0x000fe200078e00ff */
[----:B------:R-:W-:Y:S01]  /*0ae0*/  MOV R6, c[0x0][0x168] ;  /* 0x00005a0000067a02 */ /* 0x000fe20000000f00 */
[----:B------:R-:W-:Y:S01]  /*0af0*/  UIMAD.WIDE UR4, UR4, 0x2aaaaaab, URZ ;  /* 0x2aaaaaab040478a5 */ /* 0x000fe2000f8e023f */
[----:B------:R-:W-:Y:S01]  /*0b00*/  CS2R R98, SRZ ;  /* 0x0000000000627805 */ /* 0x000fe2000001ff00 */
[----:B------:R-:W-:Y:S01]  /*0b10*/  CS2R R96, SRZ ;  /* 0x0000000000607805 */ /* 0x000fe2000001ff00 */
[----:B------:R-:W-:Y:S01]  /*0b20*/  IADD3 R0, R127, 0x7f, RZ ;  /* 0x0000007f7f007810 */ /* 0x000fe20007ffe0ff */
[----:B------:R-:W-:Y:S01]  /*0b30*/  USHF.R.U32.HI UR4, URZ, 0x1f, UR5 ;  /* 0x0000001f3f047899 */ /* 0x000fe20008011605 */
[----:B------:R1:W-:Y:S01]  /*0b40*/  STL [R1+0x5c], R127 ;  /* 0x00005c7f01007387 */ /* 0x0003e20000100800 */
[----:B------:R-:W-:Y:S01]  /*0b50*/  CS2R R94, SRZ ;  /* 0x00000000005e7805 */ /* 0x000fe2000001ff00 */
[----:B------:R-:W-:Y:S01]  /*0b60*/  CS2R R92, SRZ ;  /* 0x00000000005c7805 */ /* 0x000fe2000001ff00 */
[----:B------:R-:W-:Y:S01]  /*0b70*/  @P2 IMAD.HI.U32 R5, R0, c[0x0][0x2c8], RZ ;  /* 0x0000b20000052a27 */ /* 0x000fe200078e00ff */
[----:B------:R-:W-:Y:S01]  /*0b80*/  ULEA.HI.SX32 UR4, UR5, UR4, 0x1c ;  /* 0x0000000405047291 */ /* 0x000fe2000f8fe23f */
[----:B------:R-:W-:Y:S01]  /*0b90*/  MOV R86, RZ ;  /* 0x000000ff00567202 */ /* 0x000fe20000000f00 */
[----:B------:R-:W-:Y:S01]  /*0ba0*/  CS2R R8, SRZ ;  /* 0x0000000000087805 */ /* 0x000fe2000001ff00 */
[----:B------:R-:W-:Y:S01]  /*0bb0*/  IMAD.MOV.U32 R2, RZ, RZ, R0 ;  /* 0x000000ffff027224 */ /* 0x000fe200078e0000 */
[----:B------:R-:W-:Y:S01]  /*0bc0*/  @P2 SHF.R.U32.HI R2, RZ, c[0x0][0x2cc], R5 ;  /* 0x0000b300ff022a19 */ /* 0x000fe20000011605 */
[----:B------:R-:W-:Y:S01]  /*0bd0*/  IMAD R0, R3, c[0x0][0x554], R4 ;  /* 0x0001550003007a24 */ /* 0x000fe200078e0204 */
[----:B------:R-:W-:Y:S01]  /*0be0*/  IADD3 R4, -R6, 0x60, RZ ;  /* 0x0000006006047810 */ /* 0x000fe20007ffe1ff */
[----:B------:R-:W-:Y:S01]  /*0bf0*/  IMAD.MOV.U32 R90, RZ, RZ, RZ ;  /* 0x000000ffff5a7224 */ /* 0x000fe200078e00ff */
[----:B------:R-:W-:Y:S01]  /*0c00*/  MOV R5, RZ ;  /* 0x000000ff00057202 */ /* 0x000fe20000000f00 */
[----:B------:R-:W-:Y:S01]  /*0c10*/  @P0 IMAD.HI.U32 R3, R0, c[0x0][0x54c], RZ ;  /* 0x0001530000030a27 */ /* 0x000fe200078e00ff */
[----:B------:R-:W-:Y:S01]  /*0c20*/  IADD3 R2, R2, c[0x0][0x1d0], R4 ;  /* 0x0000740002027a10 */ /* 0x000fe20007ffe004 */
[----:B------:R-:W-:Y:S01]  /*0c30*/  CS2R R6, SRZ ;  /* 0x0000000000067805 */ /* 0x000fe2000001ff00 */
[----:B------:R-:W-:Y:S01]  /*0c40*/  CS2R R10, SRZ ;  /* 0x00000000000a7805 */ /* 0x000fe2000001ff00 */
[--C-:B------:R-:W-:Y:S01]  /*0c50*/  IMAD.MOV.U32 R55, RZ, RZ, R0.reuse ;  /* 0x000000ffff377224 */ /* 0x100fe200078e0000 */
[----:B------:R-:W-:Y:S01]  /*0c60*/  @P0 SHF.R.U32.HI R55, RZ, c[0x0][0x550], R3 ;  /* 0x00015400ff370a19 */ /* 0x000fe20000011603 */
[----:B------:R-:W-:Y:S01]  /*0c70*/  IMAD.HI R3, R2, 0x2aaaaaab, RZ ;  /* 0x2aaaaaab02037827 */ /* 0x000fe200078e02ff */
[----:B------:R-:W-:Y:S01]  /*0c80*/  MOV R80, RZ ;  /* 0x000000ff00507202 */ /* 0x000fe20000000f00 */
[----:B------:R-:W-:Y:S01]  /*0c90*/  CS2R R12, SRZ ;  /* 0x00000000000c7805 */ /* 0x000fe2000001ff00 */
[----:B------:R-:W-:Y:S01]  /*0ca0*/  MOV R74, RZ ;  /* 0x000000ff004a7202 */ /* 0x000fe20000000f00 */
[----:B------:R-:W-:Y:S01]  /*0cb0*/  IMAD.MOV R2, RZ, RZ, -R55 ;  /* 0x000000ffff027224 */ /* 0x000fe200078e0a37 */
[----:B------:R-:W-:Y:S01]  /*0cc0*/  SHF.R.U32.HI R4, RZ, 0x1f, R3 ;  /* 0x0000001fff047819 */ /* 0x000fe20000011603 */
[----:B------:R1:W-:Y:S01]  /*0cd0*/  STL [R1+0x54], R55 ;  /* 0x0000543701007387 */ /* 0x0003e20000100800 */
[----:B------:R-:W-:Y:S01]  /*0ce0*/  IMAD.MOV.U32 R88, RZ, RZ, RZ ;  /* 0x000000ffff587224 */ /* 0x000fe200078e00ff */
[----:B------:R-:W-:Y:S01]  /*0cf0*/  CS2R R14, SRZ ;  /* 0x00000000000e7805 */ /* 0x000fe2000001ff00 */
[--C-:B------:R-:W-:Y:S01]  /*0d00*/  IMAD R57, R2, c[0x0][0x548], R0.reuse ;  /* 0x0001520002397a24 */ /* 0x100fe200078e0200 */
[----:B------:R-:W-:Y:S01]  /*0d10*/  LEA.HI.SX32 R4, R3, R4, 0x1c ;  /* 0x0000000403047211 */ /* 0x000fe200078fe2ff */
[----:B------:R-:W-:Y:S01]  /*0d20*/  IMAD.MOV.U32 R84, RZ, RZ, RZ ;  /* 0x000000ffff547224 */ /* 0x000fe200078e00ff */
[----:B------:R-:W-:Y:S01]  /*0d30*/  PRMT R0, RZ, 0x7610, R0 ;  /* 0x00007610ff007816 */ /* 0x000fe20000000000 */
[----:B------:R-:W-:Y:S01]  /*0d40*/  IMAD.MOV.U32 R82, RZ, RZ, RZ ;  /* 0x000000ffff527224 */ /* 0x000fe200078e00ff */
        /* <DEDUP_REMOVED lines=62> */
[----:B------:R-:W1:-:S12]  /*1130*/  S2R R59, SR_TID.X ;  /* 0x00000000003b7919 */ /* 0x000e580000002100 */
[----:B------:R-:W-:-:S05]  /*1140*/  @P0 MOV R2, 0x4 ;  /* 0x0000000400020802 */ /* 0x000fca0000000f00 */
[----:B------:R-:W-:-:S05]  /*1150*/  @P0 IMAD.WIDE R2, R55, R2, c[0x0][0x340] ;  /* 0x0000d00037020625 */ /* 0x000fca00078e0202 */
[----:B------:R3:W4:Y:S01]  /*1160*/  @P0 LDG.E R9, [R2.64] ;  /* 0x0000000602090981 */ /* 0x000722000c1e1900 */
[----:B-1----:R-:W-:-:S04]  /*1170*/  SHF.R.S32.HI R53, RZ, 0x1f, R59 ;  /* 0x0000001fff357819 */ /* 0x002fc8000001143b */
[----:B------:R-:W-:-:S04]  /*1180*/  LEA.HI R53, R53, R59, RZ, 0x3 ;  /* 0x0000003b35357211 */ /* 0x000fc800078f18ff */
[----:B------:R-:W-:-:S04]  /*1190*/  SHF.R.S32.HI R53, RZ, 0x3, R53 ;  /* 0x00000003ff357819 */ /* 0x000fc80000011435 */
[----:B------:R-:W-:-:S05]  /*11a0*/  SHF.R.S32.HI R6, RZ, 0x1f, R53 ;  /* 0x0000001fff067819 */ /* 0x000fca0000011435 */
[C---:B------:R-:W-:Y:S02]  /*11b0*/  IMAD R0, R6.reuse, c[0x0][0x1e0], RZ ;  /* 0x0000780006007a24 */ /* 0x040fe400078e02ff */
[----:B------:R-:W-:Y:S01]  /*11c0*/  IMAD R6, R6, c[0x0][0x208], RZ ;  /* 0x0000820006067a24 */ /* 0x000fe200078e02ff */
[----:B------:R-:W-:Y:S01]  /*11d0*/  SHF.R.S32.HI R10, RZ, 0x1f, R57 ;  /* 0x0000001fff0a7819 */ /* 0x000fe20000011439 */
[C---:B------:R-:W-:Y:S02]  /*11e0*/  IMAD R0, R53.reuse, c[0x0][0x1e4], R0 ;  /* 0x0000790035007a24 */ /* 0x040fe400078e0200 */
[----:B------:R-:W-:Y:S01]  /*11f0*/  IMAD R6, R53, c[0x0][0x20c], R6 ;  /* 0x0000830035067a24 */ /* 0x000fe200078e0206 */
[----:B------:R-:W-:Y:S01]  /*1200*/  SHF.R.S32.HI R8, RZ, 0x1f, R55 ;  /* 0x0000001fff087819 */ /* 0x000fe20000011437 */
[----:B------:R-:W-:Y:S01]  /*1210*/  WARPSYNC 0xffffffff ;  /* 0xffffffff00007948 */ /* 0x000fe20003800000 */
[----:B------:R-:W-:Y:S01]  /*1220*/  IADD3 R188, R207, R212, RZ ;  /* 0x000000d4cfbc7210 */ /* 0x000fe20007ffe0ff */
[----:B--2---:R-:W-:-:S04]  /*1230*/  IMAD.WIDE.U32 R4, R53, c[0x0][0x1e0], R100 ;  /* 0x0000780035047a25 */ /* 0x004fc800078e0064 */
[----:B---3--:R-:W-:Y:S01]  /*1240*/  IMAD.WIDE.U32 R2, R53, c[0x0][0x208], R100 ;  /* 0x0000820035027a25 */ /* 0x008fe200078e0064 */
[----:B------:R-:W-:-:S04]  /*1250*/  IADD3 R5, R5, R0, RZ ;  /* 0x0000000005057210 */ /* 0x000fc80007ffe0ff */
[----:B------:R-:W-:Y:S01]  /*1260*/  IADD3 R3, R3, R6, RZ ;  /* 0x0000000603037210 */ /* 0x000fe20007ffe0ff */
[C---:B------:R-:W-:Y:S02]  /*1270*/  IMAD R6, R10.reuse, c[0x0][0x1e8], RZ ;  /* 0x00007a000a067a24 */ /* 0x040fe400078e02ff */
[----:B------:R-:W-:Y:S02]  /*1280*/  IMAD R0, R10, c[0x0][0x210], RZ ;  /* 0x000084000a007a24 */ /* 0x000fe400078e02ff */
[C---:B------:R-:W-:Y:S02]  /*1290*/  IMAD R6, R57.reuse, c[0x0][0x1ec], R6 ;  /* 0x00007b0039067a24 */ /* 0x040fe400078e0206 */
[----:B------:R-:W-:-:S04]  /*12a0*/  IMAD.WIDE.U32 R4, R57, c[0x0][0x1e8], R4 ;  /* 0x00007a0039047a25 */ /* 0x000fc800078e0004 */
[C---:B------:R-:W-:Y:S02]  /*12b0*/  IMAD R0, R57.reuse, c[0x0][0x214], R0 ;  /* 0x0000850039007a24 */ /* 0x040fe400078e0200 */
[----:B------:R-:W-:Y:S01]  /*12c0*/  IMAD.WIDE.U32 R2, R57, c[0x0][0x210], R2 ;  /* 0x0000840039027a25 */ /* 0x000fe200078e0002 */
[----:B------:R-:W-:-:S04]  /*12d0*/  IADD3 R7, R5, R6, RZ ;  /* 0x0000000605077210 */ /* 0x000fc80007ffe0ff */
[----:B------:R-:W-:Y:S02]  /*12e0*/  IADD3 R5, R3, R0, RZ ;  /* 0x0000000003057210 */ /* 0x000fe40007ffe0ff */
[----:B----4-:R-:W-:Y:S02]  /*12f0*/  @P0 SHF.R.S32.HI R3, RZ, 0x1f, R9 ;  /* 0x0000001fff030819 */ /* 0x010fe40000011409 */
[----:B------:R-:W-:Y:S02]  /*1300*/  @!P0 MOV R3, R8 ;  /* 0x0000000800038202 */ /* 0x000fe40000000f00 */
[----:B------:R-:W-:Y:S02]  /*1310*/  MOV R6, R4 ;  /* 0x0000000400067202 */ /* 0x000fe40000000f00 */
[----:B------:R-:W-:Y:S02]  /*1320*/  MOV R4, R2 ;  /* 0x0000000200047202 */ /* 0x000fe40000000f00 */
        /* <DEDUP_REMOVED lines=13> */
[----:B------:R1:W-:Y:S02]  /*1400*/  STL [R1+0x4c], R24 ;  /* 0x00004c1801007387 */ /* 0x0003e40000100800 */
[----:B------:R-:W2:Y:S01]  /*1410*/  LDL R28, [R1+0x1c] ;  /* 0x00001c00011c7983 */ /* 0x000ea20000100800 */
[----:B------:R-:W-:Y:S01]  /*1420*/  SHF.R.S32.HI R69, RZ, 0x1f, R59 ;  /* 0x0000001fff457819 */ /* 0x000fe2000001143b */
[----:B------:R-:W-:-:S02]  /*1430*/  IMAD R5, R10, c[0x0][0x1b8], RZ ;  /* 0x00006e000a057a24 */ /* 0x000fc400078e02ff */
[----:B------:R-:W3:Y:S01]  /*1440*/  LDL R23, [R1+0x20] ;  /* 0x0000200001177983 */ /* 0x000ee20000100800 */
[----:B------:R-:W-:Y:S01]  /*1450*/  LEA.HI R69, R69, R59, RZ, 0x3 ;  /* 0x0000003b45457211 */ /* 0x000fe200078f18ff */
[----:B------:R-:W-:Y:S02]  /*1460*/  IMAD.WIDE.U32 R2, R57, c[0x0][0x1b8], RZ ;  /* 0x00006e0039027a25 */ /* 0x000fe400078e00ff */
[----:B------:R-:W4:Y:S01]  /*1470*/  LDL R22, [R1+0x28] ;  /* 0x0000280001167983 */ /* 0x000f220000100800 */
[----:B------:R-:W-:Y:S01]  /*1480*/  LOP3.LUT R69, R69, 0xfffffff8, RZ, 0xc0, !PT ;  /* 0xfffffff845457812 */ /* 0x000fe200078ec0ff */
[----:B------:R-:W-:Y:S02]  /*1490*/  IMAD R5, R57, c[0x0][0x1bc], R5 ;  /* 0x00006f0039057a24 */ /* 0x000fe400078e0205 */
[----:B------:R-:W5:Y:S01]  /*14a0*/  LDL R26, [R1+0x70] ;  /* 0x00007000011a7983 */ /* 0x000f620000100800 */
[----:B------:R-:W-:Y:S02]  /*14b0*/  IMAD R6, R8, c[0x0][0x1c0], RZ ;  /* 0x0000700008067a24 */ /* 0x000fe400078e02ff */
[----:B------:R-:W-:Y:S01]  /*14c0*/  IMAD.IADD R69, R59, 0x1, -R69 ;  /* 0x000000013b457824 */ /* 0x000fe200078e0a45 */
[----:B------:R-:W5:Y:S01]  /*14d0*/  LDL R25, [R1+0x60] ;  /* 0x0000600001197983 */ /* 0x000f620000100800 */
[----:B------:R-:W-:-:S02]  /*14e0*/  IMAD.IADD R3, R3, 0x1, R5 ;  /* 0x0000000103037824 */ /* 0x000fc400078e0205 */
[----:B------:R-:W-:Y:S02]  /*14f0*/  IMAD R4, R69, 0x20, R53 ;  /* 0x0000002045047824 */ /* 0x000fe400078e0235 */
[----:B------:R-:W-:-:S04]  /*1500*/  IMAD.WIDE.U32 R2, R55, c[0x0][0x1c0], R2 ;  /* 0x0000700037027a25 */ /* 0x000fc800078e0002 */
[----:B------:R-:W-:-:S04]  /*1510*/  IMAD.IADD R4, R127, 0x1, R4 ;  /* 0x000000017f047824 */ /* 0x000fc800078e0204 */
[----:B------:R-:W-:-:S04]  /*1520*/  @P2 IMAD.HI.U32 R7, R4, c[0x0][0x2c8], RZ ;  /* 0x0000b20004072a27 */ /* 0x000fc800078e00ff */
[----:B------:R-:W-:Y:S01]  /*1530*/  IMAD.MOV.U32 R0, RZ, RZ, R4 ;  /* 0x000000ffff007224 */ /* 0x000fe200078e0004 */
[----:B------:R-:W-:Y:S01]  /*1540*/  @P2 SHF.R.U32.HI R0, RZ, c[0x0][0x2cc], R7 ;  /* 0x0000b300ff002a19 */ /* 0x000fe20000011607 */
[----:B------:R-:W-:-:S03]  /*1550*/  IMAD R7, R55, c[0x0][0x1c4], R6 ;  /* 0x0000710037077a24 */ /* 0x000fc600078e0206 */
[--C-:B------:R-:W-:Y:S01]  /*1560*/  SHF.R.S32.HI R6, RZ, 0x1f, R0.reuse ;  /* 0x0000001fff067819 */ /* 0x100fe20000011400 */
[----:B------:R-:W-:-:S04]  /*1570*/  IMAD.MOV R5, RZ, RZ, -R0 ;  /* 0x000000ffff057224 */ /* 0x000fc800078e0a00 */
[----:B------:R-:W-:Y:S02]  /*1580*/  IMAD R4, R5, c[0x0][0x2c4], R4 ;  /* 0x0000b10005047a24 */ /* 0x000fe400078e0204 */
[----:B------:R-:W-:Y:S02]  /*1590*/  IMAD R5, R6, c[0x0][0x1b0], RZ ;  /* 0x00006c0006057a24 */ /* 0x000fe400078e02ff */
[----:B------:R-:W-:Y:S02]  /*15a0*/  IMAD.IADD R3, R3, 0x1, R7 ;  /* 0x0000000103037824 */ /* 0x000fe400078e0207 */
[C---:B------:R-:W-:Y:S01]  /*15b0*/  IMAD R6, R0.reuse, c[0x0][0x1b4], R5 ;  /* 0x00006d0000067a24 */ /* 0x040fe200078e0205 */
[----:B------:R-:W-:Y:S01]  /*15c0*/  SHF.R.S32.HI R5, RZ, 0x1f, R4 ;  /* 0x0000001fff057819 */ /* 0x000fe20000011404 */
[----:B------:R-:W-:-:S04]  /*15d0*/  IMAD.WIDE.U32 R2, R0, c[0x0][0x1b0], R2 ;  /* 0x00006c0000027a25 */ /* 0x000fc800078e0002 */
[----:B------:R-:W-:Y:S02]  /*15e0*/  IMAD R0, R5, c[0x0][0x1a8], RZ ;  /* 0x00006a0005007a24 */ /* 0x000fe400078e02ff */
[----:B------:R-:W-:Y:S02]  /*15f0*/  IMAD.IADD R3, R3, 0x1, R6 ;  /* 0x0000000103037824 */ /* 0x000fe400078e0206 */
[C---:B------:R-:W-:Y:S02]  /*1600*/  IMAD R0, R4.reuse, c[0x0][0x1ac], R0 ;  /* 0x00006b0004007a24 */ /* 0x040fe400078e0200 */
[----:B------:R-:W-:-:S04]  /*1610*/  IMAD.WIDE.U32 R4, R4, c[0x0][0x1a8], R2 ;  /* 0x00006a0004047a25 */ /* 0x000fc800078e0002 */
[----:B------:R-:W-:Y:S01]  /*1620*/  IMAD.IADD R0, R5, 0x1, R0 ;  /* 0x0000000105007824 */ /* 0x000fe200078e0200 */
[----:B------:R-:W-:-:S04]  /*1630*/  LEA R2, P0, R4, c[0x0][0x160], 0x1 ;  /* 0x0000580004027a11 */ /* 0x000fc800078008ff */
[----:B------:R-:W-:Y:S01]  /*1640*/  LEA.HI.X R0, R4, c[0x0][0x164], R0, 0x1, P0 ;  /* 0x0000590004007a11 */ /* 0x000fe200000f0c00 */
[----:B------:R-:W1:Y:S01]  /*1650*/  SHFL.IDX PT, R3, R2, RZ, 0x181f ;  /* 0x00181fff02037589 */ /* 0x000e6200000e0000 */
[----:B------:R-:W-:-:S03]  /*1660*/  IMAD R16, R51, c[0x0][0x168], RZ ;  /* 0x00005a0033107a24 */ /* 0x000fc600078e02ff */
[----:B------:R-:W1:Y:S01]  /*1670*/  SHFL.IDX PT, R4, R0, RZ, 0x181f ;  /* 0x00181fff00047589 */ /* 0x000e6200000e0000 */
[----:B------:R-:W-:-:S05]  /*1680*/  IMAD.IADD R14, R53, 0x1, R127 ;  /* 0x00000001350e7824 */ /* 0x000fca00078e027f */
[----:B------:R-:W-:Y:S01]  /*1690*/  ISETP.GE.AND P5, PT, R14, R16, PT ;  /* 0x000000100e00720c */ /* 0x000fe20003fa6270 */
[----:B------:R-:W2:Y:S01]  /*16a0*/  SHFL.IDX PT, R12, R2, 0x1, 0x181f ;  /* 0x00381f00020c7f89 */ /* 0x000ea200000e0000 */
[----:B------:R-:W-:-:S03]  /*16b0*/  ISETP.GE.AND P6, PT, R100, c[0x0][0x198], PT ;  /* 0x0000660064007a0c */ /* 0x000fc60003fc6270 */
[----:B------:R-:W2:Y:S01]  /*16c0*/  SHFL.IDX PT, R13, R0, 0x1, 0x181f ;  /* 0x00381f00000d7f89 */ /* 0x000ea200000e0000 */
[----:B------:R-:W-:-:S04]  /*16d0*/  IADD3 R5, R14, 0x20, RZ ;  /* 0x000000200e057810 */ /* 0x000fc80007ffe0ff */
[----:B------:R-:W-:Y:S01]  /*16e0*/  ISETP.GE.AND P0, PT, R5, R16, PT ;  /* 0x000000100500720c */ /* 0x000fe20003f06270 */
[----:B------:R-:W-:Y:S02]  /*16f0*/  BAR.SYNC.DEFER_BLOCKING 0x0 ;  /* 0x0000000000007b1d */ /* 0x000fe40000010000 */
[----:B-1----:R-:W-:-:S04]  /*1700*/  @!P5 LEA R10, P1, R100, R3, 0x1 ;  /* 0x00000003640ad211 */ /* 0x002fc800078208ff */
[----:B------:R-:W-:Y:S01]  /*1710*/  @!P5 LEA.HI.X R11, R100, R4, R101, 0x1, P1 ;  /* 0x00000004640bd211 */ /* 0x000fe200008f0c65 */
[----:B------:R-:W-:Y:S01]  /*1720*/  SHFL.IDX PT, R15, R2, 0x3, 0x181f ;  /* 0x00781f00020f7f89 */ /* 0x000fe200000e0000 */
[----:B------:R-:W-:-:S04]  /*1730*/  IMAD.MOV.U32 R124, RZ, RZ, -0x60 ;  /* 0xffffffa0ff7c7424 */ /* 0x000fc800078e00ff */
[----:B------:R-:W-:Y:S02]  /*1740*/  IMAD R124, R226, R124, 0x60 ;  /* 0x00000060e27c7424 */ /* 0x000fe400078e027c */
[----:B------:R-:W-:Y:S01]  /*1750*/  IMAD.MOV.U32 R19, RZ, RZ, R24 ;  /* 0x000000ffff137224 */ /* 0x000fe200078e0018 */
[C---:B--2---:R-:W-:Y:S02]  /*1760*/  ISETP.GE.AND P3, PT, R28.reuse, c[0x0][0x198], PT ;  /* 0x000066001c007a0c */ /* 0x044fe40003f66270 */
[CC--:B------:R-:W-:Y:S02]  /*1770*/  @!P5 LEA R8, P4, R28.reuse, R3.reuse, 0x1 ;  /* 0x000000031c08d211 */ /* 0x0c0fe400078808ff */
[C---:B---3--:R-:W-:Y:S01]  /*1780*/  ISETP.GE.AND P1, PT, R23.reuse, c[0x0][0x198], PT ;  /* 0x0000660017007a0c */ /* 0x048fe20003f26270 */
[----:B------:R-:W-:Y:S01]  /*1790*/  @!PT LDS RZ, [RZ] ;  /* 0x00000000fffff984 */ /* 0x000fe20000000800 */
[----:B------:R-:W-:Y:S01]  /*17a0*/  @!PT LDS RZ, [RZ] ;  /* 0x00000000fffff984 */ /* 0x000fe20000000800 */
[----:B----4-:R1:W-:Y:S01]  /*17b0*/  @!P5 LDGSTS.E.BYPASS.LTC128B.128 [R22+0x100], [R10.64], !P6 ;  /* 0x001000000a16dfae */ /* 0x0103e2000f101d46 */
[----:B-----5:R-:W-:Y:S02]  /*17c0*/  @!P5 LEA.HI.X R9, R28, R4, R26, 0x1, P4 ;  /* 0x000000041c09d211 */ /* 0x020fe400020f0c1a */
[----:B------:R-:W-:-:S02]  /*17d0*/  @!P5 LEA R6, P4, R23, R3, 0x1 ;  /* 0x000000031706d211 */ /* 0x000fc400078808ff */
[----:B------:R-:W-:-:S03]  /*17e0*/  IADD3 R3, R14, 0x40, RZ ;  /* 0x000000400e037810 */ /* 0x000fc60007ffe0ff */
[----:B------:R2:W-:Y:S01]  /*17f0*/  @!P5 LDGSTS.E.BYPASS.LTC128B.128 [R22+0x4100], [R8.64], !P3 ;  /* 0x041000000816dfae */ /* 0x0005e2000d901d46 */
[----:B------:R-:W-:-:S05]  /*1800*/  @!P5 LEA.HI.X R7, R23, R4, R25, 0x1, P4 ;  /* 0x000000041707d211 */ /* 0x000fca00020f0c19 */
[----:B------:R3:W-:Y:S01]  /*1810*/  @!P5 LDGSTS.E.BYPASS.LTC128B.128 [R22+0x8100], [R6.64], !P1 ;  /* 0x081000000616dfae */ /* 0x0007e2000c901d46 */
[----:B------:R-:W-:-:S03]  /*1820*/  ISETP.GE.AND P5, PT, R3, R16, PT ;  /* 0x000000100300720c */ /* 0x000fc60003fa6270 */
[----:B-1----:R1:W4:Y:S04]  /*1830*/  SHFL.IDX PT, R11, R2, 0x2, 0x181f ;  /* 0x00581f00020b7f89 */ /* 0x00232800000e0000 */
[----:B------:R-:W5:Y:S01]  /*1840*/  SHFL.IDX PT, R10, R0, 0x2, 0x181f ;  /* 0x00581f00000a7f89 */ /* 0x000f6200000e0000 */
[----:B--2---:R-:W-:-:S04]  /*1850*/  @!P0 LEA R8, P4, R100, R12, 0x1 ;  /* 0x0000000c64088211 */ /* 0x004fc800078808ff */
[-C--:B------:R-:W-:Y:S02]  /*1860*/  @!P0 LEA.HI.X R9, R100, R13.reuse, R101, 0x1, P4 ;  /* 0x0000000d64098211 */ /* 0x080fe400020f0c65 */
[CC--:B------:R-:W-:Y:S01]  /*1870*/  @!P0 LEA R4, P4, R28.reuse, R12.reuse, 0x1 ;  /* 0x0000000c1c048211 */ /* 0x0c0fe200078808ff */
[----:B------:R-:W2:Y:S03]  /*1880*/  SHFL.IDX PT, R0, R0, 0x3, 0x181f ;  /* 0x00781f0000007f89 */ /* 0x000ea600000e0000 */
[----:B------:R-:W-:Y:S01]  /*1890*/  @!P0 LEA.HI.X R5, R28, R13, R26, 0x1, P4 ;  /* 0x0000000d1c058211 */ /* 0x000fe200020f0c1a */
[----:B------:R4:W-:Y:S01]  /*18a0*/  @!P0 LDGSTS.E.BYPASS.LTC128B.128 [R22+0x1100], [R8.64], !P6 ;  /* 0x0110000008168fae */ /* 0x0009e2000f101d46 */
[----:B-1----:R-:W-:-:S03]  /*18b0*/  @!P0 LEA R2, P4, R23, R12, 0x1 ;  /* 0x0000000c17028211 */ /* 0x002fc600078808ff */
[----:B------:R1:W-:Y:S01]  /*18c0*/  @!P0 LDGSTS.E.BYPASS.LTC128B.128 [R22+0x5100], [R4.64], !P3 ;  /* 0x0510000004168fae */ /* 0x0003e2000d901d46 */
[----:B------:R-:W-:Y:S02]  /*18d0*/  IADD3 R14, R14, 0x60, RZ ;  /* 0x000000600e0e7810 */ /* 0x000fe40007ffe0ff */
[----:B------:R-:W-:-:S05]  /*18e0*/  @!P0 LEA.HI.X R3, R23, R13, R25, 0x1, P4 ;  /* 0x0000000d17038211 */ /* 0x000fca00020f0c19 */
[----:B------:R1:W-:Y:S01]  /*18f0*/  @!P0 LDGSTS.E.BYPASS.LTC128B.128 [R22+0x9100], [R2.64], !P1 ;  /* 0x0910000002168fae */ /* 0x0003e2000c901d46 */
[----:B------:R-:W-:Y:S02]  /*1900*/  ISETP.GE.AND P0, PT, R14, R16, PT ;  /* 0x000000100e00720c */ /* 0x000fe40003f06270 */
[----:B----4-:R-:W-:-:S04]  /*1910*/  @!P5 LEA R8, P4, R100, R11, 0x1 ;  /* 0x0000000b6408d211 */ /* 0x010fc800078808ff */
[----:B-----5:R-:W-:Y:S02]  /*1920*/  @!P5 LEA.HI.X R9, R100, R10, R101, 0x1, P4 ;  /* 0x0000000a6409d211 */ /* 0x020fe400020f0c65 */
[----:B---3--:R-:W-:-:S03]  /*1930*/  @!P5 LEA R6, P4, R28, R11, 0x1 ;  /* 0x0000000b1c06d211 */ /* 0x008fc600078808ff */
[----:B------:R3:W-:Y:S01]  /*1940*/  @!P5 LDGSTS.E.BYPASS.LTC128B.128 [R22+0x2100], [R8.64], !P6 ;  /* 0x021000000816dfae */ /* 0x0007e2000f101d46 */
[----:B------:R-:W-:Y:S02]  /*1950*/  @!P5 LEA.HI.X R7, R28, R10, R26, 0x1, P4 ;  /* 0x0000000a1c07d211 */ /* 0x000fe400020f0c1a */
[----:B-1----:R-:W-:-:S03]  /*1960*/  @!P5 LEA R4, P4, R23, R11, 0x1 ;  /* 0x0000000b1704d211 */ /* 0x002fc600078808ff */
[----:B------:R1:W-:Y:S01]  /*1970*/  @!P5 LDGSTS.E.BYPASS.LTC128B.128 [R22+0x6100], [R6.64], !P3 ;  /* 0x061000000616dfae */ /* 0x0003e2000d901d46 */
[----:B------:R-:W-:Y:S02]  /*1980*/  @!P5 LEA.HI.X R5, R23, R10, R25, 0x1, P4 ;  /* 0x0000000a1705d211 */ /* 0x000fe400020f0c19 */
[----:B------:R-:W-:Y:S02]  /*1990*/  IADD3 R10, R226, -0x1, RZ ;  /* 0xffffffffe20a7810 */ /* 0x000fe40007ffe0ff */
[C---:B------:R-:W-:Y:S01]  /*19a0*/  @!P0 LEA R2, P4, R100.reuse, R15, 0x1 ;  /* 0x0000000f64028211 */ /* 0x040fe200078808ff */
[----:B------:R4:W-:Y:S01]  /*19b0*/  @!P5 LDGSTS.E.BYPASS.LTC128B.128 [R22+0xa100], [R4.64], !P1 ;  /* 0x0a1000000416dfae */ /* 0x0009e2000c901d46 */
[----:B------:R-:W-:Y:S02]  /*19c0*/  SHF.R.S32.HI R11, RZ, 0x1f, R10 ;  /* 0x0000001fff0b7819 */ /* 0x000fe4000001140a */
[----:B--2---:R-:W-:-:S05]  /*19d0*/  @!P0 LEA.HI.X R3, R100, R0, R101, 0x1, P4 ;  /* 0x0000000064038211 */ /* 0x004fca00020f0c65 */
[----:B------:R2:W-:Y:S01]  /*19e0*/  @!P0 LDGSTS.E.BYPASS.LTC128B.128 [R22+0x3100], [R2.64], !P6 ;  /* 0x0310000002168fae */ /* 0x0005e2000f101d46 */
[----:B---3--:R-:W-:Y:S01]  /*19f0*/  IMAD R8, R11, c[0x0][0x1e0], RZ ;  /* 0x000078000b087a24 */ /* 0x008fe200078e02ff */
[----:B------:R-:W-:-:S03]  /*1a00*/  IADD3 R9, R124, c[0x0][0x1d0], -R53 ;  /* 0x000074007c097a10 */ /* 0x000fc60007ffe835 */
[C---:B------:R-:W-:Y:S01]  /*1a10*/  IMAD R8, R10.reuse, c[0x0][0x1e4], R8 ;  /* 0x000079000a087a24 */ /* 0x040fe200078e0208 */
[----:B------:R-:W-:Y:S01]  /*1a20*/  ISETP.GE.AND P6, PT, R9, 0x21, PT ;  /* 0x000000210900780c */ /* 0x000fe20003fc6270 */
[----:B-1----:R-:W-:Y:S01]  /*1a30*/  IMAD.WIDE.U32 R6, R10, c[0x0][0x1e0], RZ ;  /* 0x000078000a067a25 */ /* 0x002fe200078e00ff */
[----:B----4-:R-:W-:-:S04]  /*1a40*/  @!P0 LEA R4, P4, R28, R15, 0x1 ;  /* 0x0000000f1c048211 */ /* 0x010fc800078808ff */
[----:B------:R-:W-:Y:S02]  /*1a50*/  @!P0 LEA.HI.X R5, R28, R0, R26, 0x1, P4 ;  /* 0x000000001c058211 */ /* 0x000fe400020f0c1a */
[----:B--2---:R-:W-:-:S03]  /*1a60*/  @!P0 LEA R2, P5, R23, R15, 0x1 ;  /* 0x0000000f17028211 */ /* 0x004fc600078a08ff */
[----:B------:R1:W-:Y:S01]  /*1a70*/  @!P0 LDGSTS.E.BYPASS.LTC128B.128 [R22+0x7100], [R4.64], !P3 ;  /* 0x0710000004168fae */ /* 0x0003e2000d901d46 */
[----:B------:R-:W-:Y:S02]  /*1a80*/  ISETP.GE.AND P4, PT, R9, 0x1, PT ;  /* 0x000000010900780c */ /* 0x000fe40003f86270 */
[----:B------:R-:W-:Y:S01]  /*1a90*/  @!P0 LEA.HI.X R3, R23, R0, R25, 0x1, P5 ;  /* 0x0000000017038211 */ /* 0x000fe200028f0c19 */
[----:B------:R-:W-:Y:S02]  /*1aa0*/  IMAD.IADD R0, R7, 0x1, R8 ;  /* 0x0000000107007824 */ /* 0x000fe400078e0208 */
[----:B------:R-:W-:Y:S02]  /*1ab0*/  IMAD.MOV.U32 R16, RZ, RZ, c[0x0][0x1e0] ;  /* 0x00007800ff107624 */ /* 0x000fe400078e00ff */
[----:B------:R2:W-:Y:S01]  /*1ac0*/  @!P0 LDGSTS.E.BYPASS.LTC128B.128 [R22+0xb100], [R2.64], !P1 ;  /* 0x0b10000002168fae */ /* 0x0005e2000c901d46 */
[----:B------:R-:W-:Y:S01]  /*1ad0*/  IMAD R0, R0, 0x60, RZ ;  /* 0x0000006000007824 */ /* 0x000fe200078e02ff */
[----:B------:R-:W-:Y:S01]  /*1ae0*/  ISETP.GE.AND P5, PT, R9, 0x41, PT ;  /* 0x000000410900780c */ /* 0x000fe20003fa6270 */
[----:B------:R-:W-:Y:S01]  /*1af0*/  IMAD.MOV.U32 R8, RZ, RZ, c[0x0][0x1e4] ;  /* 0x00007900ff087624 */ /* 0x000fe200078e00ff */
[----:B------:R-:W0:Y:S02]  /*1b00*/  LDGDEPBAR ;  /* 0x00000000000079af */ /* 0x000e240000000000 */
[----:B------:R-:W-:Y:S01]  /*1b10*/  @P4 ISETP.GE.AND P3, PT, R100, c[0x0][0x1d4], PT ;  /* 0x0000750064004a0c */ /* 0x000fe20003f66270 */
[----:B------:R-:W-:-:S04]  /*1b20*/  IMAD.WIDE.U32 R12, R16, 0x40, RZ ;  /* 0x00000040100c7825 */ /* 0x000fc800078e00ff */
[----:B--2---:R-:W-:-:S04]  /*1b30*/  IMAD.WIDE.U32 R2, R6, 0x60, R18 ;  /* 0x0000006006027825 */ /* 0x004fc800078e0012 */
[----:B------:R-:W-:Y:S01]  /*1b40*/  IMAD.IADD R0, R3, 0x1, R0 ;  /* 0x0000000103007824 */ /* 0x000fe200078e0200 */
[----:B------:R-:W-:Y:S02]  /*1b50*/  @P6 LEA R3, P0, R16, R2, 0x5 ;  /* 0x0000000210036211 */ /* 0x000fe400078028ff */
[----:B------:R-:W-:Y:S02]  /*1b60*/  @P4 LEA R6, P1, R2, c[0x0][0x1c8], 0x1 ;  /* 0x0000720002064a11 */ /* 0x000fe400078208ff */
[----:B-1----:R-:W-:Y:S02]  /*1b70*/  @P6 LEA.HI.X R5, R16, R0, R8, 0x5, P0 ;  /* 0x0000000010056211 */ /* 0x002fe400000f2c08 */
[----:B------:R-:W-:Y:S02]  /*1b80*/  @P4 ISETP.GE.AND P0, PT, R28, c[0x0][0x1d4], PT ;  /* 0x000075001c004a0c */ /* 0x000fe40003f06270 */
[----:B------:R-:W-:Y:S02]  /*1b90*/  @P4 LEA.HI.X R7, R2, c[0x0][0x1cc], R0, 0x1, P1 ;  /* 0x0000730002074a11 */ /* 0x000fe400008f0c00 */
[----:B------:R-:W-:-:S03]  /*1ba0*/  @P6 LEA R4, P1, R3, c[0x0][0x1c8], 0x1 ;  /* 0x0000720003046a11 */ /* 0x000fc600078208ff */
[----:B------:R1:W-:Y:S01]  /*1bb0*/  @P4 LDGSTS.E.BYPASS.LTC128B.128 [R22+0x12100], [R6.64], !P3 ;  /* 0x1210000006164fae */ /* 0x0003e2000d901d46 */
[----:B------:R-:W-:Y:S02]  /*1bc0*/  @P6 LEA.HI.X R5, R3, c[0x0][0x1cc], R5, 0x1, P1 ;  /* 0x0000730003056a11 */ /* 0x000fe400008f0c05 */
[----:B------:R-:W-:Y:S01]  /*1bd0*/  @P5 IADD3 R3, P1, R2, R12, RZ ;  /* 0x0000000c02035210 */ /* 0x000fe20007f3e0ff */
[----:B------:R-:W-:Y:S02]  /*1be0*/  IMAD.SHL.U32 R2, R8, 0x40, RZ ;  /* 0x0000004008027824 */ /* 0x000fe400078e00ff */
[----:B------:R1:W-:Y:S03]  /*1bf0*/  @P4 LDGSTS.E.BYPASS.LTC128B.128 [R22+0x15100], [R6.64+0x80], !P0 ;  /* 0x1510008006164fae */ /* 0x0003e6000c101d46 */
[----:B------:R-:W-:Y:S02]  /*1c00*/  @P5 IADD3.X R0, R0, R13, R2, P1, !PT ;  /* 0x0000000d00005210 */ /* 0x000fe40000ffe402 */
[----:B------:R-:W-:-:S02]  /*1c10*/  @P5 LEA R2, P0, R3, c[0x0][0x1c8], 0x1 ;  /* 0x0000720003025a11 */ /* 0x000fc400078008ff */
[----:B------:R-:W-:Y:S02]  /*1c20*/  @P4 ISETP.GE.AND P3, PT, R23, c[0x0][0x1d4], PT ;  /* 0x0000750017004a0c */ /* 0x000fe40003f66270 */
[----:B------:R-:W-:Y:S02]  /*1c30*/  @P6 ISETP.GE.AND P1, PT, R100, c[0x0][0x1d4], PT ;  /* 0x0000750064006a0c */ /* 0x000fe40003f26270 */
[----:B------:R-:W-:Y:S02]  /*1c40*/  @P5 LEA.HI.X R3, R3, c[0x0][0x1cc], R0, 0x1, P0 ;  /* 0x0000730003035a11 */ /* 0x000fe400000f0c00 */
[----:B------:R-:W-:-:S07]  /*1c50*/  @P6 ISETP.GE.AND P0, PT, R28, c[0x0][0x1d4], PT ;  /* 0x000075001c006a0c */ /* 0x000fce0003f06270 */
[----:B------:R1:W-:Y:S01]  /*1c60*/  @P4 LDGSTS.E.BYPASS.LTC128B.128 [R22+0x18100], [R6.64+0x100], !P3 ;  /* 0x1810010006164fae */ /* 0x0003e2000d901d46 */
[----:B------:R-:W-:Y:S02]  /*1c70*/  @P6 ISETP.GE.AND P4, PT, R23, c[0x0][0x1d4], PT ;  /* 0x0000750017006a0c */ /* 0x000fe40003f86270 */
[----:B------:R-:W-:Y:S01]  /*1c80*/  @P5 ISETP.GE.AND P3, PT, R100, c[0x0][0x1d4], PT ;  /* 0x0000750064005a0c */ /* 0x000fe20003f66270 */
[----:B------:R2:W-:Y:S01]  /*1c90*/  @P6 LDGSTS.E.BYPASS.LTC128B.128 [R22+0x13100], [R4.64], !P1 ;  /* 0x1310000004166fae */ /* 0x0005e2000c901d46 */
[----:B------:R-:W-:-:S03]  /*1ca0*/  @P5 ISETP.GE.AND P1, PT, R28, c[0x0][0x1d4], PT ;  /* 0x000075001c005a0c */ /* 0x000fc60003f26270 */
[----:B------:R2:W-:Y:S01]  /*1cb0*/  @P6 LDGSTS.E.BYPASS.LTC128B.128 [R22+0x16100], [R4.64+0x80], !P0 ;  /* 0x1610008004166fae */ /* 0x0005e2000c101d46 */
[----:B------:R-:W-:-:S05]  /*1cc0*/  @P5 ISETP.GE.AND P0, PT, R23, c[0x0][0x1d4], PT ;  /* 0x0000750017005a0c */ /* 0x000fca0003f06270 */
[----:B------:R2:W-:Y:S04]  /*1cd0*/  @P6 LDGSTS.E.BYPASS.LTC128B.128 [R22+0x19100], [R4.64+0x100], !P4 ;  /* 0x1910010004166fae */ /* 0x0005e8000e101d46 */
[----:B------:R3:W-:Y:S04]  /*1ce0*/  @P5 LDGSTS.E.BYPASS.LTC128B.128 [R22+0x14100], [R2.64], !P3 ;  /* 0x1410000002165fae */ /* 0x0007e8000d901d46 */
[----:B------:R3:W-:Y:S04]  /*1cf0*/  @P5 LDGSTS.E.BYPASS.LTC128B.128 [R22+0x17100], [R2.64+0x80], !P1 ;  /* 0x1710008002165fae */ /* 0x0007e8000c901d46 */
[----:B------:R3:W-:Y:S04]  /*1d00*/  @P5 LDGSTS.E.BYPASS.LTC128B.128 [R22+0x1a100], [R2.64+0x100], !P0 ;  /* 0x1a10010002165fae */ /* 0x0007e8000c101d46 */
[----:B------:R-:W0:Y:S01]  /*1d10*/  LDGDEPBAR ;  /* 0x00000000000079af */ /* 0x000e220000000000 */
[----:B------:R-:W-:-:S02]  /*1d20*/  IMAD R0, R11, c[0x0][0x208], RZ ;  /* 0x000082000b007a24 */ /* 0x000fc400078e02ff */
[----:B-1----:R-:W-:-:S04]  /*1d30*/  IMAD.WIDE.U32 R6, R10, c[0x0][0x208], RZ ;  /* 0x000082000a067a25 */ /* 0x002fc800078e00ff */
[----:B------:R-:W-:Y:S02]  /*1d40*/  IMAD R0, R10, c[0x0][0x20c], R0 ;  /* 0x000083000a007a24 */ /* 0x000fe400078e0200 */
[----:B------:R-:W-:Y:S01]  /*1d50*/  IMAD.MOV.U32 R14, RZ, RZ, R20 ;  /* 0x000000ffff0e7224 */ /* 0x000fe200078e0014 */
[----:B------:R-:W-:-:S04]  /*1d60*/  DEPBAR.LE SB0, 0x1 ;  /* 0x000080400000791a */ /* 0x000fc80000000000 */
[----:B------:R-:W-:Y:S01]  /*1d70*/  BAR.SYNC.DEFER_BLOCKING 0x0 ;  /* 0x0000000000007b1d */ /* 0x000fe20000010000 */
[----:B------:R-:W-:Y:S02]  /*1d80*/  IMAD.IADD R0, R7, 0x1, R0 ;  /* 0x0000000107007824 */ /* 0x000fe400078e0200 */
[----:B------:R-:W-:Y:S02]  /*1d90*/  IMAD.MOV.U32 R15, RZ, RZ, R17 ;  /* 0x000000ffff0f7224 */ /* 0x000fe400078e0011 */
[----:B------:R-:W-:Y:S02]  /*1da0*/  IMAD R0, R0, 0x60, RZ ;  /* 0x0000006000007824 */ /* 0x000fe400078e02ff */
[----:B--2---:R-:W-:-:S04]  /*1db0*/  IMAD.WIDE.U32 R4, R6, 0x60, R14 ;  /* 0x0000006006047825 */ /* 0x004fc800078e000e */
[----:B------:R-:W-:Y:S01]  /*1dc0*/  IMAD.MOV.U32 R20, RZ, RZ, c[0x0][0x208] ;  /* 0x00008200ff147624 */ /* 0x000fe200078e00ff */
[----:B---3--:R-:W-:Y:S01]  /*1dd0*/  LEA R2, P0, R4, c[0x0][0x1f8], 0x1 ;  /* 0x00007e0004027a11 */ /* 0x008fe200078008ff */
[----:B------:R-:W-:Y:S02]  /*1de0*/  IMAD.IADD R0, R5, 0x1, R0 ;  /* 0x0000000105007824 */ /* 0x000fe400078e0200 */
[----:B------:R-:W-:Y:S02]  /*1df0*/  IMAD.MOV.U32 R10, RZ, RZ, 0x6 ;  /* 0x00000006ff0a7424 */ /* 0x000fe400078e00ff */
[----:B------:R-:W-:Y:S01]  /*1e00*/  IMAD.SHL.U32 R21, R20, 0x40, RZ ;  /* 0x0000004014157824 */ /* 0x000fe200078e00ff */
[----:B------:R-:W-:Y:S02]  /*1e10*/  LEA.HI.X R3, R4, c[0x0][0x1fc], R0, 0x1, P0 ;  /* 0x00007f0004037a11 */ /* 0x000fe400000f0c00 */
[----:B------:R-:W-:Y:S01]  /*1e20*/  SHF.L.U64.HI R20, R20, R10, c[0x0][0x20c] ;  /* 0x0000830014147619 */ /* 0x000fe2000001020a */
[----:B------:R1:W2:Y:S01]  /*1e30*/  LDSM.16.M88.4 R156, [R188] ;  /* 0x00000000bc9c783b */ /* 0x0002a20000000200 */
[----:B------:R-:W-:-:S03]  /*1e40*/  IADD3 R12, P3, P1, R21, 0x80, R2 ;  /* 0x00000080150c7810 */ /* 0x000fc6000797e002 */
[----:B------:R1:W3:Y:S04]  /*1e50*/  LDSM.16.M88.4 R172, [R188+0x4000] ;  /* 0x00400000bcac783b */ /* 0x0002e80000000200 */
[----:B------:R-:W4:Y:S04]  /*1e60*/  LDSM.16.M88.4 R188, [R188+0x8000] ;  /* 0x00800000bcbc783b */ /* 0x000f280000000200 */
[----:B------:R1:W1:Y:S04]  /*1e70*/  LDSM.16.M88.4 R152, [R212] ;  /* 0x00000000d498783b */ /* 0x0002680000000200 */
[----:B------:R1:W1:Y:S04]  /*1e80*/  LDSM.16.M88.4 R160, [R213] ;  /* 0x00000000d5a0783b */ /* 0x0002680000000200 */
[----:B------:R1:W1:Y:S04]  /*1e90*/  LDSM.16.M88.4 R164, [R214] ;  /* 0x00000000d6a4783b */ /* 0x0002680000000200 */
[----:B------:R1:W1:Y:S04]  /*1ea0*/  LDSM.16.M88.4 R168, [R212+0x4000] ;  /* 0x00400000d4a8783b */ /* 0x0002680000000200 */
[----:B------:R1:W1:Y:S04]  /*1eb0*/  LDSM.16.M88.4 R176, [R213+0x4000] ;  /* 0x00400000d5b0783b */ /* 0x0002680000000200 */
[----:B------:R1:W1:Y:S04]  /*1ec0*/  LDSM.16.M88.4 R180, [R214+0x4000] ;  /* 0x00400000d6b4783b */ /* 0x0002680000000200 */
[----:B------:R1:W1:Y:S04]  /*1ed0*/  LDSM.16.M88.4 R184, [R212+0x8000] ;  /* 0x00800000d4b8783b */ /* 0x0002680000000200 */
[----:B------:R1:W1:Y:S04]  /*1ee0*/  LDSM.16.M88.4 R192, [R213+0x8000] ;  /* 0x00800000d5c0783b */ /* 0x0002680000000200 */
[----:B------:R1:W1:Y:S01]  /*1ef0*/  LDSM.16.M88.4 R196, [R214+0x8000] ;  /* 0x00800000d6c4783b */ /* 0x0002620000000200 */
[----:B------:R-:W-:-:S03]  /*1f00*/  IADD3.X R13, R20, RZ, R3, P3, P1 ;  /* 0x000000ff140d7210 */ /* 0x000fc60001fe2403 */
[----:B------:R-:W-:Y:S01]  /*1f10*/  BAR.SYNC.DEFER_BLOCKING 0x0 ;  /* 0x0000000000007b1d */ /* 0x000fe20000010000 */
[C---:B------:R-:W-:Y:S02]  /*1f20*/  IADD3 R10, P3, P1, R21.reuse, 0x100, R2 ;  /* 0x00000100150a7810 */ /* 0x040fe4000797e002 */
[----:B------:R-:W-:Y:S02]  /*1f30*/  ISETP.GE.AND P6, PT, R100, c[0x0][0x1d4], PT ;  /* 0x0000750064007a0c */ /* 0x000fe40003fc6270 */
[----:B------:R-:W-:Y:S02]  /*1f40*/  ISETP.GE.AND P5, PT, R28, c[0x0][0x1d4], PT ;  /* 0x000075001c007a0c */ /* 0x000fe40003fa6270 */
[----:B------:R-:W-:Y:S02]  /*1f50*/  IADD3 R4, P0, R21, R2, RZ ;  /* 0x0000000215047210 */ /* 0x000fe40007f1e0ff */
[----:B------:R-:W-:Y:S02]  /*1f60*/  IADD3.X R11, R20, RZ, R3, P3, P1 ;  /* 0x000000ff140b7210 */ /* 0x000fe40001fe2403 */
[----:B------:R-:W-:-:S02]  /*1f70*/  ISETP.LT.OR P3, PT, R9, 0x1, P6 ;  /* 0x000000010900780c */ /* 0x000fc40003761670 */
[----:B------:R-:W-:Y:S01]  /*1f80*/  ISETP.LT.OR P1, PT, R9, 0x1, P5 ;  /* 0x000000010900780c */ /* 0x000fe20002f21670 */
[----:B------:R-:W-:Y:S01]  /*1f90*/  IMAD.X R5, R20, 0x1, R3, P0 ;  /* 0x0000000114057824 */ /* 0x000fe200000e0603 */
[----:B------:R-:W-:Y:S02]  /*1fa0*/  IADD3 R6, P0, R4, R21, RZ ;  /* 0x0000001504067210 */ /* 0x000fe40007f1e0ff */
[----:B------:R-:W-:-:S03]  /*1fb0*/  ISETP.GE.AND P4, PT, R23, c[0x0][0x1d4], PT ;  /* 0x0000750017007a0c */ /* 0x000fc60003f86270 */
[----:B------:R-:W-:Y:S01]  /*1fc0*/  IMAD.X R7, R5, 0x1, R20, P0 ;  /* 0x0000000105077824 */ /* 0x000fe200000e0614 */
[----:B------:R-:W-:-:S03]  /*1fd0*/  ISETP.LT.OR P0, PT, R9, 0x1, P4 ;  /* 0x000000010900780c */ /* 0x000fc60002701670 */
[----:B------:R-:W-:Y:S01]  /*1fe0*/  @!PT LDS RZ, [RZ] ;  /* 0x00000000fffff984 */ /* 0x000fe20000000800 */
[----:B------:R-:W-:Y:S01]  /*1ff0*/  @!PT LDS RZ, [RZ] ;  /* 0x00000000fffff984 */ /* 0x000fe20000000800 */
[----:B------:R-:W-:Y:S01]  /*2000*/  @!PT LDS RZ, [RZ] ;  /* 0x00000000fffff984 */ /* 0x000fe20000000800 */
[----:B------:R1:W-:Y:S01]  /*2010*/  LDGSTS.E.BYPASS.LTC128B.128 [R22+0x100], [R2.64], !P3 ;  /* 0x0010000002167fae */ /* 0x0003e2000d901d46 */
[----:B------:R-:W-:-:S03]  /*2020*/  ISETP.LT.OR P3, PT, R9, 0x21, P6 ;  /* 0x000000210900780c */ /* 0x000fc60003761670 */
[----:B------:R1:W-:Y:S01]  /*2030*/  LDGSTS.E.BYPASS.LTC128B.128 [R22+0x3100], [R2.64+0x80], !P1 ;  /* 0x0310008002167fae */ /* 0x0003e2000c901d46 */
[C---:B------:R-:W-:Y:S02]  /*2040*/  ISETP.LT.OR P1, PT, R9.reuse, 0x21, P5 ;  /* 0x000000210900780c */ /* 0x040fe40002f21670 */
[C---:B------:R-:W-:Y:S01]  /*2050*/  ISETP.LT.OR P6, PT, R9.reuse, 0x41, P6 ;  /* 0x000000410900780c */ /* 0x040fe200037c1670 */
[----:B------:R1:W-:Y:S01]  /*2060*/  STL.64 [R1+0x68], R18 ;  /* 0x0000681201007387 */ /* 0x0003e20000100a00 */
[----:B------:R-:W-:-:S03]  /*2070*/  ISETP.LT.OR P5, PT, R9, 0x41, P5 ;  /* 0x000000410900780c */ /* 0x000fc60002fa1670 */
[----:B------:R1:W-:Y:S01]  /*2080*/  LDGSTS.E.BYPASS.LTC128B.128 [R22+0x6100], [R2.64+0x100], !P0 ;  /* 0x0610010002167fae */ /* 0x0003e2000c101d46 */
[C---:B------:R-:W-:Y:S02]  /*2090*/  ISETP.LT.OR P0, PT, R9.reuse, 0x21, P4 ;  /* 0x000000210900780c */ /* 0x040fe40002701670 */
[----:B------:R-:W-:Y:S01]  /*20a0*/  ISETP.LT.OR P4, PT, R9, 0x41, P4 ;  /* 0x000000410900780c */ /* 0x000fe20002781670 */
[----:B------:R1:W-:Y:S04]  /*20b0*/  LDGSTS.E.BYPASS.LTC128B.128 [R22+0x1100], [R4.64], !P3 ;  /* 0x0110000004167fae */ /* 0x0003e8000d901d46 */
[----:B------:R1:W-:Y:S01]  /*20c0*/  LDGSTS.E.BYPASS.LTC128B.128 [R22+0x4100], [R12.64], !P1 ;  /* 0x041000000c167fae */ /* 0x0003e2000c901d46 */
[----:B------:R-:W-:Y:S01]  /*20d0*/  ISETP.GE.AND P1, PT, R226, 0x2, PT ;  /* 0x00000002e200780c */ /* 0x000fe20003f26270 */
[----:B------:R-:W-:Y:S04]  /*20e0*/  BSSY B0, `(.L_x_1131) ;  /* 0x0000028000007945 */ /* 0x000fe80003800000 */
[----:B------:R1:W-:Y:S04]  /*20f0*/  LDGSTS.E.BYPASS.LTC128B.128 [R22+0x7100], [R10.64], !P0 ;  /* 0x071000000a167fae */ /* 0x0003e8000c101d46 */
[----:B------:R1:W-:Y:S04]  /*2100*/  LDGSTS.E.BYPASS.LTC128B.128 [R22+0x2100], [R6.64], !P6 ;  /* 0x0210000006167fae */ /* 0x0003e8000f101d46 */
[----:B------:R1:W-:Y:S04]  /*2110*/  LDGSTS.E.BYPASS.LTC128B.128 [R22+0x5100], [R6.64+0x80], !P5 ;  /* 0x0510008006167fae */ /* 0x0003e8000e901d46 */
[----:B------:R1:W-:Y:S04]  /*2120*/  LDGSTS.E.BYPASS.LTC128B.128 [R22+0x8100], [R6.64+0x100], !P4 ;  /* 0x0810010006167fae */ /* 0x0003e8000e101d46 */
[----:B------:R-:W0:Y:S01]  /*2130*/  LDGDEPBAR ;  /* 0x00000000000079af */ /* 0x000e220000000000 */
[----:B------:R-:W-:Y:S05]  /*2140*/  @!P1 BRA `(.L_x_1132) ;  /* 0x0000021000009947 */ /* 0x000fea0003800000 */
[----:B--234-:R-:W-:Y:S01]  /*2150*/  IADD3 R0, R226, -0x2, RZ ;  /* 0xfffffffee2007810 */ /* 0x01cfe20007ffe0ff */
[C---:B-1----:R-:W-:Y:S01]  /*2160*/  IMAD.SHL.U32 R6, R16.reuse, 0x40, RZ ;  /* 0x0000004010067824 */ /* 0x042fe200078e00ff */
[----:B------:R-:W-:-:S02]  /*2170*/  SHF.L.U64.HI R7, R16, 0x6, R8 ;  /* 0x0000000610077819 */ /* 0x000fc40000010208 */
[----:B------:R-:W-:Y:S01]  /*2180*/  SHF.R.S32.HI R2, RZ, 0x1f, R0 ;  /* 0x0000001fff027819 */ /* 0x000fe20000011400 */
[----:B------:R-:W-:Y:S01]  /*2190*/  IMAD.WIDE.U32 R4, R0, c[0x0][0x1e0], RZ ;  /* 0x0000780000047a25 */ /* 0x000fe200078e00ff */
[----:B------:R-:W-:-:S03]  /*21a0*/  ISETP.GE.AND P4, PT, R100, c[0x0][0x1d4], PT ;  /* 0x0000750064007a0c */ /* 0x000fc60003f86270 */
        /* <DEDUP_REMOVED lines=9> */
[----:B------:R-:W-:Y:S02]  /*2240*/  ISETP.GE.AND P3, PT, R28, c[0x0][0x1d4], PT ;  /* 0x000075001c007a0c */ /* 0x000fe40003f66270 */
[--C-:B------:R-:W-:Y:S01]  /*2250*/  IADD3.X R11, R7, RZ, R3.reuse, P5, P0 ;  /* 0x000000ff070b7210 */ /* 0x100fe20002fe0403 */
[----:B------:R1:W-:Y:S01]  /*2260*/  LDGSTS.E.BYPASS.LTC128B.128 [R22+0x1b100], [R2.64], !P4 ;  /* 0x1b10000002167fae */ /* 0x0003e2000e101d46 */
[----:B------:R-:W-:Y:S02]  /*2270*/  IADD3 R8, P6, P5, R6, 0x100, R2 ;  /* 0x0000010006087810 */ /* 0x000fe40007dde002 */
[----:B------:R-:W-:Y:S02]  /*2280*/  ISETP.GE.AND P0, PT, R23, c[0x0][0x1d4], PT ;  /* 0x0000750017007a0c */ /* 0x000fe40003f06270 */
[----:B------:R-:W-:-:S02]  /*2290*/  IADD3.X R9, R7, RZ, R3, P6, P5 ;  /* 0x000000ff07097210 */ /* 0x000fc400037ea403 */
[----:B------:R-:W-:-:S03]  /*22a0*/  IADD3 R4, P6, R6, R2, RZ ;  /* 0x0000000206047210 */ /* 0x000fc60007fde0ff */
[----:B------:R1:W-:Y:S01]  /*22b0*/  LDGSTS.E.BYPASS.LTC128B.128 [R22+0x1e100], [R2.64+0x80], !P3 ;  /* 0x1e10008002167fae */ /* 0x0003e2000d901d46 */
[----:B------:R-:W-:Y:S01]  /*22c0*/  IADD3 R6, P5, R4, R6, RZ ;  /* 0x0000000604067210 */ /* 0x000fe20007fbe0ff */
[----:B------:R-:W-:-:S04]  /*22d0*/  IMAD.X R5, R7, 0x1, R3, P6 ;  /* 0x0000000107057824 */ /* 0x000fc800030e0603 */
        /* <DEDUP_REMOVED lines=8> */
.L_x_1132:
[----:B--234-:R-:W-:Y:S05]  /*2360*/  BSYNC B0 ;  /* 0x0000000000007941 */ /* 0x01cfea0003800000 */
.L_x_1131:
[----:B------:R-:W0:Y:S01]  /*2370*/  LDGDEPBAR ;  /* 0x00000000000079af */ /* 0x000e220000000000 */
[----:B------:R-:W-:Y:S01]  /*2380*/  IMAD.MOV.U32 R208, RZ, RZ, 0x20 ;  /* 0x00000020ffd07424 */ /* 0x000fe200078e00ff */
[----:B------:R-:W-:Y:S01]  /*2390*/  LOP3.LUT P0, RZ, R69, 0x2, RZ, 0xc0, !PT ;  /* 0x0000000245ff7812 */ /* 0x000fe2000780c0ff */
[----:B------:R-:W-:Y:S03]  /*23a0*/  BSSY B0, `(.L_x_1133) ;  /* 0x0000034000007945 */ /* 0x000fe60003800000 */
[----:B------:R-:W-:-:S05]  /*23b0*/  SEL R208, R208, 0xffffffe0, !P0 ;  /* 0xffffffe0d0d07807 */ /* 0x000fca0004000000 */
[----:B-1----:R-:W-:Y:S01]  /*23c0*/  IMAD.IADD R3, R209, 0x1, R208 ;  /* 0x00000001d1037824 */ /* 0x002fe200078e02d0 */
[----:B------:R-:W-:-:S04]  /*23d0*/  DEPBAR.LE SB0, 0x2 ;  /* 0x000080800000791a */ /* 0x000fc80000000000 */
[----:B------:R-:W-:Y:S06]  /*23e0*/  BAR.SYNC.DEFER_BLOCKING 0x0 ;  /* 0x0000000000007b1d */ /* 0x000fec0000010000 */
[----:B------:R1:W2:Y:S04]  /*23f0*/  LDSM.16.M88.4 R24, [R209] ;  /* 0x00000000d118783b */ /* 0x0002a80000000200 */
[----:B------:R1:W3:Y:S04]  /*2400*/  LDSM.16.M88.4 R16, [R209+0x800] ;  /* 0x00080000d110783b */ /* 0x0002e80000000200 */
[----:B------:R1:W4:Y:S04]  /*2410*/  LDSM.16.M88.4 R32, [R209+0x1000] ;  /* 0x00100000d120783b */ /* 0x0003280000000200 */
        /* <DEDUP_REMOVED lines=10> */
[----:B--23--:R-:W-:Y:S02]  /*24c0*/  IADD3 R0, R226, -0x2, RZ ;  /* 0xfffffffee2007810 */ /* 0x00cfe40007ffe0ff */
[----:B------:R-:W-:-:S02]  /*24d0*/  ISETP.GE.AND P3, PT, R100, c[0x0][0x1d4], PT ;  /* 0x0000750064007a0c */ /* 0x000fc40003f66270 */
[----:B------:R-:W-:Y:S01]  /*24e0*/  SHF.R.S32.HI R2, RZ, 0x1f, R0 ;  /* 0x0000001fff027819 */ /* 0x000fe20000011400 */
[----:B------:R-:W-:Y:S01]  /*24f0*/  IMAD.WIDE.U32 R6, R0, c[0x0][0x208], RZ ;  /* 0x0000820000067a25 */ /* 0x000fe200078e00ff */
[----:B------:R-:W-:Y:S02]  /*2500*/  ISETP.GE.AND P1, PT, R28, c[0x0][0x1d4], PT ;  /* 0x000075001c007a0c */ /* 0x000fe40003f26270 */
[----:B------:R-:W-:Y:S01]  /*2510*/  ISETP.GE.AND P0, PT, R23, c[0x0][0x1d4], PT ;  /* 0x0000750017007a0c */ /* 0x000fe20003f06270 */
        /* <DEDUP_REMOVED lines=28> */
.L_x_1134:
[----:B--23--:R-:W-:Y:S05]  /*26e0*/  BSYNC B0 ;  /* 0x0000000000007941 */ /* 0x00cfea0003800000 */
.L_x_1133:
[C---:B-1----:R-:W-:Y:S08]  /*26f0*/  HMMA.16816.F32.BF16 R4, R152.reuse, R40, RZ ;  /* 0x000000289804723c */ /* 0x042ff000000418ff */
[C---:B----4-:R-:W-:Y:S08]  /*2700*/  HMMA.16816.F32.BF16 R8, R152.reuse, R34, RZ ;  /* 0x000000229808723c */ /* 0x050ff000000418ff */
[C---:B------:R-:W-:Y:S08]  /*2710*/  HMMA.16816.F32.BF16 R12, R152.reuse, R32, RZ ;  /* 0x00000020980c723c */ /* 0x040ff000000418ff */
[C---:B------:R-:W-:Y:S08]  /*2720*/  HMMA.16816.F32.BF16 R28, R152.reuse, R24, RZ ;  /* 0x00000018981c723c */ /* 0x040ff000000418ff */
[----:B------:R-:W-:Y:S01]  /*2730*/  HMMA.16816.F32.BF16 R20, R152, R16, RZ ;  /* 0x000000109814723c */ /* 0x000fe200000418ff */
[----:B------:R-:W-:Y:S01]  /*2740*/  IMAD.MOV.U32 R0, RZ, RZ, 0x40 ;  /* 0x00000040ff007424 */ /* 0x000fe200078e00ff */
[----:B------:R-:W-:Y:S01]  /*2750*/  LOP3.LUT P0, RZ, R69, 0x4, RZ, 0xc0, !PT ;  /* 0x0000000445ff7812 */ /* 0x000fe2000780c0ff */
[----:B------:R-:W2:Y:S04]  /*2760*/  LDL R126, [R1+0x98] ;  /* 0x00009800017e7983 */ /* 0x000ea80000100800 */
[----:B------:R-:W3:Y:S01]  /*2770*/  LDL R125, [R1+0x58] ;  /* 0x00005800017d7983 */ /* 0x000ee20000100800 */
[----:B------:R-:W-:Y:S03]  /*2780*/  HMMA.16816.F32.BF16 R92, R156, R60, R4 ;  /* 0x0000003c9c5c723c */ /* 0x000fe60000041804 */
[----:B------:R-:W-:Y:S04]  /*2790*/  LDSM.16.M88.4 R104, [R3+0x5800] ;  /* 0x005800000368783b */ /* 0x000fe80000000200 */
[----:B------:R-:W0:Y:S01]  /*27a0*/  LDGDEPBAR ;  /* 0x00000000000079af */ /* 0x000e220000000000 */
[----:B------:R-:W-:Y:S08]  /*27b0*/  HMMA.16816.F32.BF16 R4, R152, R42, RZ ;  /* 0x0000002a9804723c */ /* 0x000ff000000418ff */
[C---:B------:R-:W-:Y:S08]  /*27c0*/  HMMA.16816.F32.BF16 R100, R156.reuse, R54, R8 ;  /* 0x000000369c64723c */ /* 0x040ff00000041808 */
[----:B------:R-:W-:Y:S08]  /*27d0*/  HMMA.16816.F32.BF16 R96, R156, R52, R12 ;  /* 0x000000349c60723c */ /* 0x000ff0000004180c */
[C---:B------:R-:W-:Y:S08]  /*27e0*/  HMMA.16816.F32.BF16 R8, R152.reuse, R64, RZ ;  /* 0x000000409808723c */ /* 0x040ff000000418ff */
[----:B------:R-:W-:Y:S01]  /*27f0*/  HMMA.16816.F32.BF16 R12, R152, R56, RZ ;  /* 0x00000038980c723c */ /* 0x000fe200000418ff */
[----:B------:R-:W-:-:S07]  /*2800*/  SEL R206, R0, 0xffffffc0, !P0 ;  /* 0xffffffc000ce7807 */ /* 0x000fce0004000000 */
[----:B------:R-:W-:Y:S01]  /*2810*/  HMMA.16816.F32.BF16 R24, R152, R26, RZ ;  /* 0x0000001a9818723c */ /* 0x000fe200000418ff */
[----:B------:R-:W-:-:S07]  /*2820*/  IMAD.IADD R2, R209, 0x1, R206 ;  /* 0x00000001d1027824 */ /* 0x000fce00078e02ce */
[----:B------:R-:W-:Y:S08]  /*2830*/  HMMA.16816.F32.BF16 R16, R152, R18, RZ ;  /* 0x000000129810723c */ /* 0x000ff000000418ff */
[C---:B------:R-:W-:Y:S08]  /*2840*/  HMMA.16816.F32.BF16 R88, R156.reuse, R62, R4 ;  /* 0x0000003e9c58723c */ /* 0x040ff00000041804 */
[C---:B------:R-:W-:Y:S08]  /*2850*/  HMMA.16816.F32.BF16 R44, R156.reuse, R36, R28 ;  /* 0x000000249c2c723c */ /* 0x040ff0000004181c */
[C---:B------:R-:W-:Y:S01]  /*2860*/  HMMA.16816.F32.BF16 R76, R156.reuse, R72, R8 ;  /* 0x000000489c4c723c */ /* 0x040fe20000041808 */
[----:B------:R-:W-:Y:S07]  /*2870*/  LDSM.16.M88.4 R8, [R2+0x1800] ;  /* 0x001800000208783b */ /* 0x000fee0000000200 */
[----:B------:R-:W-:Y:S01]  /*2880*/  HMMA.16816.F32.BF16 R84, R156, R80, R12 ;  /* 0x000000509c54723c */ /* 0x000fe2000004180c */
[----:B------:R-:W-:Y:S01]  /*2890*/  LDSM.16.M88.4 R12, [R2+0x1000] ;  /* 0x00100000020c783b */ /* 0x000fe20000000200 */
[----:B------:R-:W-:-:S03]  /*28a0*/  IADD3 R0, R206, R209, R208 ;  /* 0x000000d1ce007210 */ /* 0x000fc60007ffe0d0 */
[----:B------:R-:W-:Y:S03]  /*28b0*/  LDSM.16.M88.4 R112, [R2+0x3000] ;  /* 0x003000000270783b */ /* 0x000fe60000000200 */
[----:B------:R-:W-:Y:S01]  /*28c0*/  HMMA.16816.F32.BF16 R4, R152, R66, RZ ;  /* 0x000000429804723c */ /* 0x000fe200000418ff */
[----:B------:R-:W-:Y:S04]  /*28d0*/  LDSM.16.M88.4 R52, [R0+0x800] ;  /* 0x000800000034783b */ /* 0x000fe80000000200 */
[----:B------:R-:W-:Y:S03]  /*28e0*/  LDSM.16.M88.4 R116, [R2+0x3800] ;  /* 0x003800000274783b */ /* 0x000fe60000000200 */
[C---:B------:R-:W-:Y:S01]  /*28f0*/  HMMA.16816.F32.BF16 R28, R156.reuse, R48, R20 ;  /* 0x000000309c1c723c */ /* 0x040fe20000041814 */
[----:B------:R-:W1:Y:S04]  /*2900*/  LDSM.16.M88.4 R20, [R2] ;  /* 0x000000000214783b */ /* 0x000e680000000200 */
[----:B------:R-:W-:Y:S03]  /*2910*/  LDSM.16.M88.4 R108, [R2+0x5800] ;  /* 0x00580000026c783b */ /* 0x000fe60000000200 */
[C---:B------:R-:W-:Y:S01]  /*2920*/  HMMA.16816.F32.BF16 R32, R156.reuse, R38, R24 ;  /* 0x000000269c20723c */ /* 0x040fe20000041818 */
[----:B------:R-:W4:Y:S04]  /*2930*/  LDSM.16.M88.4 R24, [R2+0x800] ;  /* 0x000800000218783b */ /* 0x000f280000000200 */
[----:B------:R-:W-:Y:S03]  /*2940*/  LDSM.16.M88.4 R36, [R2+0x2800] ;  /* 0x002800000224783b */ /* 0x000fe60000000200 */
[----:B------:R-:W-:Y:S01]  /*2950*/  HMMA.16816.F32.BF16 R48, R156, R50, R16 ;  /* 0x000000329c30723c */ /* 0x000fe20000041810 */
[----:B------:R-:W-:Y:S07]  /*2960*/  LDSM.16.M88.4 R120, [R0+0x3000] ;  /* 0x003000000078783b */ /* 0x000fee0000000200 */
[----:B------:R-:W-:Y:S01]  /*2970*/  HMMA.16816.F32.BF16 R16, R152, R58, RZ ;  /* 0x0000003a9810723c */ /* 0x000fe200000418ff */
[----:B------:R-:W-:Y:S07]  /*2980*/  LDSM.16.M88.4 R56, [R0] ;  /* 0x000000000038783b */ /* 0x000fee0000000200 */
[----:B------:R-:W-:Y:S01]  /*2990*/  HMMA.16816.F32.BF16 R72, R156, R74, R4 ;  /* 0x0000004a9c48723c */ /* 0x000fe20000041804 */
[----:B------:R-:W5:Y:S07]  /*29a0*/  LDSM.16.M88.4 R4, [R2+0x2000] ;  /* 0x002000000204783b */ /* 0x000f6e0000000200 */
[----:B-1----:R-:W-:Y:S01]  /*29b0*/  HMMA.16816.F32.BF16 R68, R160, R20, R44 ;  /* 0x00000014a044723c */ /* 0x002fe2000004182c */
[----:B------:R-:W-:Y:S07]  /*29c0*/  LDSM.16.M88.4 R44, [R0+0x1000] ;  /* 0x00100000002c783b */ /* 0x000fee0000000200 */
[----:B------:R-:W-:Y:S08]  /*29d0*/  HMMA.16816.F32.BF16 R80, R156, R82, R16 ;  /* 0x000000529c50723c */ /* 0x000ff00000041810 */
[C---:B------:R-:W-:Y:S08]  /*29e0*/  HMMA.16816.F32.BF16 R64, R160.reuse, R22, R32 ;  /* 0x00000016a040723c */ /* 0x040ff00000041820 */
[C---:B------:R-:W-:Y:S01]  /*29f0*/  HMMA.16816.F32.BF16 R20, R160.reuse, R10, R88 ;  /* 0x0000000aa014723c */ /* 0x040fe20000041858 */
[----:B------:R-:W1:Y:S07]  /*2a00*/  LDSM.16.M88.4 R88, [R0+0x2000] ;  /* 0x002000000058783b */ /* 0x000e6e0000000200 */
[C---:B------:R-:W-:Y:S01]  /*2a10*/  HMMA.16816.F32.BF16 R40, R160.reuse, R12, R96 ;  /* 0x0000000ca028723c */ /* 0x040fe20000041860 */
[----:B------:R-:W1:Y:S07]  /*2a20*/  LDSM.16.M88.4 R96, [R209+0x3000] ;  /* 0x00300000d160783b */ /* 0x000e6e0000000200 */
[C---:B----4-:R-:W-:Y:S01]  /*2a30*/  HMMA.16816.F32.BF16 R60, R160.reuse, R24, R28 ;  /* 0x00000018a03c723c */ /* 0x050fe2000004181c */
[----:B------:R-:W4:Y:S07]  /*2a40*/  LDSM.16.M88.4 R28, [R0+0x1800] ;  /* 0x00180000001c783b */ /* 0x000f2e0000000200 */
[C---:B------:R-:W-:Y:S08]  /*2a50*/  HMMA.16816.F32.BF16 R48, R160.reuse, R26, R48 ;  /* 0x0000001aa030723c */ /* 0x040ff00000041830 */
[C---:B------:R-:W-:Y:S01]  /*2a60*/  HMMA.16816.F32.BF16 R32, R160.reuse, R14, R100 ;  /* 0x0000000ea020723c */ /* 0x040fe20000041864 */
[----:B------:R-:W-:Y:S07]  /*2a70*/  LDSM.16.M88.4 R100, [R209+0x4800] ;  /* 0x00480000d164783b */ /* 0x000fee0000000200 */
[C---:B------:R-:W-:Y:S01]  /*2a80*/  HMMA.16816.F32.BF16 R24, R160.reuse, R8, R92 ;  /* 0x00000008a018723c */ /* 0x040fe2000004185c */
[----:B------:R-:W1:Y:S07]  /*2a90*/  LDSM.16.M88.4 R92, [R0+0x2800] ;  /* 0x00280000005c783b */ /* 0x000e6e0000000200 */
[C---:B-----5:R-:W-:Y:S01]  /*2aa0*/  HMMA.16816.F32.BF16 R16, R160.reuse, R4, R84 ;  /* 0x00000004a010723c */ /* 0x060fe20000041854 */
[----:B------:R-:W5:Y:S07]  /*2ab0*/  LDSM.16.M88.4 R84, [R209+0x3800] ;  /* 0x00380000d154783b */ /* 0x000f6e0000000200 */
[C---:B------:R-:W-:Y:S01]  /*2ac0*/  HMMA.16816.F32.BF16 R12, R160.reuse, R6, R80 ;  /* 0x00000006a00c723c */ /* 0x040fe20000041850 */
[----:B------:R-:W1:Y:S07]  /*2ad0*/  LDSM.16.M88.4 R80, [R209+0x4000] ;  /* 0x00400000d150783b */ /* 0x000e6e0000000200 */
[C---:B------:R-:W-:Y:S08]  /*2ae0*/  HMMA.16816.F32.BF16 R8, R160.reuse, R36, R76 ;  /* 0x00000024a008723c */ /* 0x040ff0000004184c */
[----:B------:R-:W-:Y:S08]  /*2af0*/  HMMA.16816.F32.BF16 R4, R160, R38, R72 ;  /* 0x00000026a004723c */ /* 0x000ff00000041848 */
[C---:B------:R-:W-:Y:S08]  /*2b00*/  HMMA.16816.F32.BF16 R36, R164.reuse, R56, R68 ;  /* 0x00000038a424723c */ /* 0x040ff00000041844 */
[C---:B------:R-:W-:Y:S08]  /*2b10*/  HMMA.16816.F32.BF16 R76, R164.reuse, R54, R48 ;  /* 0x00000036a44c723c */ /* 0x040ff00000041830 */
[C---:B------:R-:W-:Y:S08]  /*2b20*/  HMMA.16816.F32.BF16 R68, R164.reuse, R52, R60 ;  /* 0x00000034a444723c */ /* 0x040ff0000004183c */
[C---:B-1----:R-:W-:Y:S08]  /*2b30*/  HMMA.16816.F32.BF16 R48, R164.reuse, R88, R16 ;  /* 0x00000058a430723c */ /* 0x042ff00000041810 */
[C---:B------:R-:W-:Y:S08]  /*2b40*/  HMMA.16816.F32.BF16 R64, R164.reuse, R58, R64 ;  /* 0x0000003aa440723c */ /* 0x040ff00000041840 */
[----:B------:R-:W-:Y:S01]  /*2b50*/  HMMA.16816.F32.BF16 R60, R164, R46, R32 ;  /* 0x0000002ea43c723c */ /* 0x000fe20000041820 */
[----:B------:R-:W-:Y:S07]  /*2b60*/  LDSM.16.M88.4 R32, [R209+0x5800] ;  /* 0x00580000d120783b */ /* 0x000fee0000000200 */
[----:B------:R-:W-:Y:S01]  /*2b70*/  HMMA.16816.F32.BF16 R16, R168, R96, R36 ;  /* 0x00000060a810723c */ /* 0x000fe20000041824 */
[----:B------:R-:W1:Y:S07]  /*2b80*/  LDSM.16.M88.4 R36, [R209+0x5000] ;  /* 0x00500000d124783b */ /* 0x000e6e0000000200 */
[C---:B----4-:R-:W-:Y:S01]  /*2b90*/  HMMA.16816.F32.BF16 R56, R164.reuse, R28, R24 ;  /* 0x0000001ca438723c */ /* 0x050fe20000041818 */
[----:B------:R-:W4:Y:S07]  /*2ba0*/  LDSM.16.M88.4 R24, [R3+0x3000] ;  /* 0x003000000318783b */ /* 0x000f2e0000000200 */
[C---:B------:R-:W-:Y:S08]  /*2bb0*/  HMMA.16816.F32.BF16 R72, R164.reuse, R44, R40 ;  /* 0x0000002ca448723c */ /* 0x040ff00000041828 */
[C---:B------:R-:W-:Y:S01]  /*2bc0*/  HMMA.16816.F32.BF16 R44, R164.reuse, R90, R12 ;  /* 0x0000005aa42c723c */ /* 0x040fe2000004180c */
[----:B------:R-:W-:Y:S07]  /*2bd0*/  LDSM.16.M88.4 R88, [R3+0x4800] ;  /* 0x004800000358783b */ /* 0x000fee0000000200 */
[C---:B------:R-:W-:Y:S08]  /*2be0*/  HMMA.16816.F32.BF16 R40, R164.reuse, R92, R8 ;  /* 0x0000005ca428723c */ /* 0x040ff00000041808 */
[----:B------:R-:W-:Y:S01]  /*2bf0*/  HMMA.16816.F32.BF16 R52, R164, R30, R20 ;  /* 0x0000001ea434723c */ /* 0x000fe20000041814 */
[----:B------:R-:W1:Y:S07]  /*2c00*/  LDSM.16.M88.4 R20, [R3+0x3800] ;  /* 0x003800000314783b */ /* 0x000e6e0000000200 */
[----:B------:R-:W-:Y:S01]  /*2c10*/  HMMA.16816.F32.BF16 R12, R168, R98, R64 ;  /* 0x00000062a80c723c */ /* 0x000fe20000041840 */
[----:B------:R-:W1:Y:S07]  /*2c20*/  LDSM.16.M88.4 R96, [R3+0x4000] ;  /* 0x004000000360783b */ /* 0x000e6e0000000200 */
[----:B------:R-:W-:Y:S01]  /*2c30*/  HMMA.16816.F32.BF16 R28, R164, R94, R4 ;  /* 0x0000005ea41c723c */ /* 0x000fe20000041804 */
[----:B------:R-:W2:Y:S07]  /*2c40*/  LDSM.16.M88.4 R92, [R3+0x5000] ;  /* 0x00500000035c783b */ /* 0x000eae0000000200 */
[C---:B-----5:R-:W-:Y:S08]  /*2c50*/  HMMA.16816.F32.BF16 R8, R168.reuse, R84, R68 ;  /* 0x00000054a808723c */ /* 0x060ff00000041844 */
[C---:B------:R-:W-:Y:S08]  /*2c60*/  HMMA.16816.F32.BF16 R4, R168.reuse, R86, R76 ;  /* 0x00000056a804723c */ /* 0x040ff0000004184c */
[C---:B------:R-:W-:Y:S08]  /*2c70*/  HMMA.16816.F32.BF16 R84, R168.reuse, R80, R72 ;  /* 0x00000050a854723c */ /* 0x040ff00000041848 */
[C---:B------:R-:W-:Y:S08]  /*2c80*/  HMMA.16816.F32.BF16 R80, R168.reuse, R82, R60 ;  /* 0x00000052a850723c */ /* 0x040ff0000004183c */
[C---:B-1----:R-:W-:Y:S08]  /*2c90*/  HMMA.16816.F32.BF16 R64, R168.reuse, R38, R44 ;  /* 0x00000026a840723c */ /* 0x042ff0000004182c */
[----:B------:R-:W-:Y:S01]  /*2ca0*/  HMMA.16816.F32.BF16 R60, R168, R32, R40 ;  /* 0x00000020a83c723c */ /* 0x000fe20000041828 */
[----:B------:R-:W1:Y:S07]  /*2cb0*/  LDSM.16.M88.4 R40, [R2+0x4000] ;  /* 0x004000000228783b */ /* 0x000e6e0000000200 */
[----:B----4-:R-:W-:Y:S08]  /*2cc0*/  HMMA.16816.F32.BF16 R44, R172, R24, R16 ;  /* 0x00000018ac2c723c */ /* 0x010ff00000041810 */
[C---:B------:R-:W-:Y:S08]  /*2cd0*/  HMMA.16816.F32.BF16 R76, R168.reuse, R100, R56 ;  /* 0x00000064a84c723c */ /* 0x040ff00000041838 */
[C---:B------:R-:W-:Y:S01]  /*2ce0*/  HMMA.16816.F32.BF16 R72, R168.reuse, R102, R52 ;  /* 0x00000066a848723c */ /* 0x040fe20000041834 */
[----:B------:R-:W-:Y:S07]  /*2cf0*/  LDSM.16.M88.4 R100, [R2+0x5000] ;  /* 0x005000000264783b */ /* 0x000fee0000000200 */
[----:B------:R-:W-:Y:S01]  /*2d00*/  HMMA.16816.F32.BF16 R68, R168, R36, R48 ;  /* 0x00000024a844723c */ /* 0x000fe20000041830 */
[----:B------:R-:W4:Y:S07]  /*2d10*/  LDSM.16.M88.4 R36, [R2+0x4800] ;  /* 0x004800000224783b */ /* 0x000f2e0000000200 */
[----:B------:R-:W-:Y:S08]  /*2d20*/  HMMA.16816.F32.BF16 R52, R172, R26, R12 ;  /* 0x0000001aac34723c */ /* 0x000ff0000004180c */
[----:B------:R-:W-:Y:S08]  /*2d30*/  HMMA.16816.F32.BF16 R56, R168, R34, R28 ;  /* 0x00000022a838723c */ /* 0x000ff0000004181c */
[C---:B------:R-:W-:Y:S08]  /*2d40*/  HMMA.16816.F32.BF16 R32, R172.reuse, R22, R4 ;  /* 0x00000016ac20723c */ /* 0x040ff00000041804 */
[----:B------:R-:W-:Y:S08]  /*2d50*/  HMMA.16816.F32.BF16 R4, R172, R104, R60 ;  /* 0x00000068ac04723c */ /* 0x000ff0000004183c */
[----:B------:R-:W-:Y:S08]  /*2d60*/  HMMA.16816.F32.BF16 R44, R176, R112, R44 ;  /* 0x00000070b02c723c */ /* 0x000ff0000004182c */
[C---:B------:R-:W-:Y:S08]  /*2d70*/  HMMA.16816.F32.BF16 R28, R172.reuse, R96, R84 ;  /* 0x00000060ac1c723c */ /* 0x040ff00000041854 */
[C---:B------:R-:W-:Y:S01]  /*2d80*/  HMMA.16816.F32.BF16 R24, R172.reuse, R98, R80 ;  /* 0x00000062ac18723c */ /* 0x040fe20000041850 */
[----:B------:R-:W-:Y:S07]  /*2d90*/  LDSM.16.M88.4 R96, [R0+0x4800] ;  /* 0x004800000060783b */ /* 0x000fee0000000200 */
[C---:B------:R-:W-:Y:S08]  /*2da0*/  HMMA.16816.F32.BF16 R48, R172.reuse, R20, R8 ;  /* 0x00000014ac30723c */ /* 0x040ff00000041808 */
[C---:B------:R-:W-:Y:S08]  /*2db0*/  HMMA.16816.F32.BF16 R20, R172.reuse, R88, R76 ;  /* 0x00000058ac14723c */ /* 0x040ff0000004184c */
[C---:B------:R-:W-:Y:S01]  /*2dc0*/  HMMA.16816.F32.BF16 R16, R172.reuse, R90, R72 ;  /* 0x0000005aac10723c */ /* 0x040fe20000041848 */
[----:B------:R-:W-:Y:S07]  /*2dd0*/  LDSM.16.M88.4 R88, [R0+0x3800] ;  /* 0x003800000058783b */ /* 0x000fee0000000200 */
[C---:B--2---:R-:W-:Y:S08]  /*2de0*/  HMMA.16816.F32.BF16 R12, R172.reuse, R92, R68 ;  /* 0x0000005cac0c723c */ /* 0x044ff00000041844 */
[----:B------:R-:W-:Y:S01]  /*2df0*/  HMMA.16816.F32.BF16 R8, R172, R94, R64 ;  /* 0x0000005eac08723c */ /* 0x000fe20000041840 */
[----:B------:R-:W-:Y:S07]  /*2e00*/  LDSM.16.M88.4 R92, [R0+0x4000] ;  /* 0x00400000005c783b */ /* 0x000fee0000000200 */
[----:B------:R-:W-:Y:S01]  /*2e10*/  HMMA.16816.F32.BF16 R80, R176, R114, R52 ;  /* 0x00000072b050723c */ /* 0x000fe20000041834 */
[----:B------:R-:W2:Y:S07]  /*2e20*/  LDSM.16.M88.4 R112, [R209+0x6000] ;  /* 0x00600000d170783b */ /* 0x000eae0000000200 */
[----:B------:R-:W-:Y:S01]  /*2e30*/  HMMA.16816.F32.BF16 R84, R172, R106, R56 ;  /* 0x0000006aac54723c */ /* 0x000fe20000041838 */
[----:B------:R-:W-:Y:S07]  /*2e40*/  LDSM.16.M88.4 R104, [R2+0x6000] ;  /* 0x006000000268783b */ /* 0x000fee0000000200 */
[C---:B------:R-:W-:Y:S08]  /*2e50*/  HMMA.16816.F32.BF16 R72, R176.reuse, R118, R32 ;  /* 0x00000076b048723c */ /* 0x040ff00000041820 */
[----:B------:R-:W-:Y:S08]  /*2e60*/  HMMA.16816.F32.BF16 R32, R176, R108, R4 ;  /* 0x0000006cb020723c */ /* 0x000ff00000041804 */
[----:B------:R-:W-:Y:S01]  /*2e70*/  HMMA.16816.F32.BF16 R4, R180, R120, R44 ;  /* 0x00000078b404723c */ /* 0x000fe2000004182c */
[----:B------:R-:W-:Y:S07]  /*2e80*/  LDSM.16.M88.4 R44, [R209+0x7000] ;  /* 0x00700000d12c783b */ /* 0x000fee0000000200 */
[C---:B-1----:R-:W-:Y:S08]  /*2e90*/  HMMA.16816.F32.BF16 R68, R176.reuse, R40, R28 ;  /* 0x00000028b044723c */ /* 0x042ff0000004181c */
[C---:B------:R-:W-:Y:S01]  /*2ea0*/  HMMA.16816.F32.BF16 R56, R176.reuse, R42, R24 ;  /* 0x0000002ab038723c */ /* 0x040fe20000041818 */
[----:B------:R-:W1:Y:S04]  /*2eb0*/  LDSM.16.M88.4 R40, [R0+0x5000] ;  /* 0x005000000028783b */ /* 0x000e680000000200 */
[----:B------:R-:W-:Y:S03]  /*2ec0*/  LDSM.16.M88.4 R24, [R209+0x6800] ;  /* 0x00680000d118783b */ /* 0x000fe60000000200 */
[C---:B----4-:R-:W-:Y:S08]  /*2ed0*/  HMMA.16816.F32.BF16 R64, R176.reuse, R36, R20 ;  /* 0x00000024b040723c */ /* 0x050ff00000041814 */
[C---:B------:R-:W-:Y:S01]  /*2ee0*/  HMMA.16816.F32.BF16 R60, R176.reuse, R38, R16 ;  /* 0x00000026b03c723c */ /* 0x040fe20000041810 */
[----:B------:R-:W4:Y:S07]  /*2ef0*/  LDSM.16.M88.4 R36, [R0+0x5800] ;  /* 0x005800000024783b */ /* 0x000f2e0000000200 */
[C---:B------:R-:W-:Y:S08]  /*2f00*/  HMMA.16816.F32.BF16 R76, R176.reuse, R116, R48 ;  /* 0x00000074b04c723c */ /* 0x040ff00000041830 */
[C---:B------:R-:W-:Y:S08]  /*2f10*/  HMMA.16816.F32.BF16 R52, R176.reuse, R100, R12 ;  /* 0x00000064b034723c */ /* 0x040ff0000004180c */
[----:B------:R-:W-:Y:S01]  /*2f20*/  HMMA.16816.F32.BF16 R48, R176, R102, R8 ;  /* 0x00000066b030723c */ /* 0x000fe20000041808 */
[----:B------:R-:W5:Y:S07]  /*2f30*/  LDSM.16.M88.4 R100, [R3+0x6000] ;  /* 0x006000000364783b */ /* 0x000f6e0000000200 */
[----:B------:R-:W-:Y:S08]  /*2f40*/  HMMA.16816.F32.BF16 R20, R180, R122, R80 ;  /* 0x0000007ab414723c */ /* 0x000ff00000041850 */
[----:B------:R-:W-:Y:S01]  /*2f50*/  HMMA.16816.F32.BF16 R28, R176, R110, R84 ;  /* 0x0000006eb01c723c */ /* 0x000fe20000041854 */
[----:B------:R-:W1:Y:S07]  /*2f60*/  LDSM.16.M88.4 R84, [R209+0x7800] ;  /* 0x00780000d154783b */ /* 0x000e6e0000000200 */
[----:B--2---:R-:W-:Y:S08]  /*2f70*/  HMMA.16816.F32.BF16 R4, R184, R112, R4 ;  /* 0x00000070b804723c */ /* 0x004ff00000041804 */
[C---:B------:R-:W-:Y:S08]  /*2f80*/  HMMA.16816.F32.BF16 R16, R180.reuse, R88, R76 ;  /* 0x00000058b410723c */ /* 0x040ff0000004184c */
[C---:B------:R-:W-:Y:S08]  /*2f90*/  HMMA.16816.F32.BF16 R12, R180.reuse, R90, R72 ;  /* 0x0000005ab40c723c */ /* 0x040ff00000041848 */
[C---:B------:R-:W-:Y:S08]  /*2fa0*/  HMMA.16816.F32.BF16 R8, R180.reuse, R92, R68 ;  /* 0x0000005cb408723c */ /* 0x040ff00000041844 */
[C---:B------:R-:W-:Y:S08]  /*2fb0*/  HMMA.16816.F32.BF16 R56, R180.reuse, R94, R56 ;  /* 0x0000005eb438723c */ /* 0x040ff00000041838 */
[C---:B------:R-:W-:Y:S08]  /*2fc0*/  HMMA.16816.F32.BF16 R68, R180.reuse, R96, R64 ;  /* 0x00000060b444723c */ /* 0x040ff00000041840 */
[C---:B------:R-:W-:Y:S01]  /*2fd0*/  HMMA.16816.F32.BF16 R92, R180.reuse, R98, R60 ;  /* 0x00000062b45c723c */ /* 0x040fe2000004183c */
[----:B------:R-:W-:Y:S07]  /*2fe0*/  LDSM.16.M88.4 R60, [R0+0x6000] ;  /* 0x00600000003c783b */ /* 0x000fee0000000200 */
[C---:B-1----:R-:W-:Y:S08]  /*2ff0*/  HMMA.16816.F32.BF16 R96, R180.reuse, R40, R52 ;  /* 0x00000028b460723c */ /* 0x042ff00000041834 */
[----:B------:R-:W-:Y:S01]  /*3000*/  HMMA.16816.F32.BF16 R88, R180, R42, R48 ;  /* 0x0000002ab458723c */ /* 0x000fe20000041830 */
[----:B------:R-:W-:Y:S07]  /*3010*/  LDSM.16.M88.4 R48, [R3+0x7800] ;  /* 0x007800000330783b */ /* 0x000fee0000000200 */
[----:B------:R-:W-:Y:S08]  /*3020*/  HMMA.16816.F32.BF16 R40, R184, R114, R20 ;  /* 0x00000072b828723c */ /* 0x000ff00000041814 */
[C---:B----4-:R-:W-:Y:S01]  /*3030*/  HMMA.16816.F32.BF16 R80, R180.reuse, R36, R32 ;  /* 0x00000024b450723c */ /* 0x050fe20000041820 */
[----:B------:R-:W1:Y:S07]  /*3040*/  LDSM.16.M88.4 R32, [R209+0x8800] ;  /* 0x00880000d120783b */ /* 0x000e6e0000000200 */
[----:B------:R-:W-:Y:S01]  /*3050*/  HMMA.16816.F32.BF16 R76, R180, R38, R28 ;  /* 0x00000026b44c723c */ /* 0x000fe2000004181c */
[----:B------:R-:W2:Y:S04]  /*3060*/  LDSM.16.M88.4 R28, [R3+0x6800] ;  /* 0x00680000031c783b */ /* 0x000ea80000000200 */
[----:B------:R-:W-:Y:S03]  /*3070*/  LDSM.16.M88.4 R36, [R209+0x8000] ;  /* 0x00800000d124783b */ /* 0x000fe60000000200 */
[----:B-----5:R-:W-:Y:S08]  /*3080*/  HMMA.16816.F32.BF16 R4, R188, R100, R4 ;  /* 0x00000064bc04723c */ /* 0x020ff00000041804 */
[C---:B------:R-:W-:Y:S08]  /*3090*/  HMMA.16816.F32.BF16 R72, R184.reuse, R24, R16 ;  /* 0x00000018b848723c */ /* 0x040ff00000041810 */
[----:B------:R-:W-:Y:S01]  /*30a0*/  HMMA.16816.F32.BF16 R64, R184, R26, R12 ;  /* 0x0000001ab840723c */ /* 0x000fe2000004180c */
[----:B------:R-:W4:Y:S07]  /*30b0*/  LDSM.16.M88.4 R24, [R3+0x7000] ;  /* 0x007000000318783b */ /* 0x000f2e0000000200 */
[----:B------:R-:W-:Y:S08]  /*30c0*/  HMMA.16816.F32.BF16 R12, R188, R102, R40 ;  /* 0x00000066bc0c723c */ /* 0x000ff00000041828 */
[C---:B------:R-:W-:Y:S01]  /*30d0*/  HMMA.16816.F32.BF16 R16, R184.reuse, R84, R68 ;  /* 0x00000054b810723c */ /* 0x040fe20000041844 */
[----:B------:R-:W5:Y:S07]  /*30e0*/  LDSM.16.M88.4 R68, [R2+0x6800] ;  /* 0x006800000244783b */ /* 0x000f6e0000000200 */
[C---:B------:R-:W-:Y:S08]  /*30f0*/  HMMA.16816.F32.BF16 R52, R184.reuse, R44, R8 ;  /* 0x0000002cb834723c */ /* 0x040ff00000041808 */
[----:B------:R-:W-:Y:S01]  /*3100*/  HMMA.16816.F32.BF16 R20, R184, R46, R56 ;  /* 0x0000002eb814723c */ /* 0x000fe20000041838 */
[----:B------:R-:W-:Y:S07]  /*3110*/  LDSM.16.M88.4 R56, [R3+0x8000] ;  /* 0x008000000338783b */ /* 0x000fee0000000200 */
[----:B------:R-:W-:Y:S08]  /*3120*/  HMMA.16816.F32.BF16 R8, R192, R104, R4 ;  /* 0x00000068c008723c */ /* 0x000ff00000041804 */
[C---:B------:R-:W-:Y:S08]  /*3130*/  HMMA.16816.F32.BF16 R40, R184.reuse, R86, R92 ;  /* 0x00000056b828723c */ /* 0x040ff0000004185c */
[C---:B-1----:R-:W-:Y:S08]  /*3140*/  HMMA.16816.F32.BF16 R80, R184.reuse, R32, R80 ;  /* 0x00000020b850723c */ /* 0x042ff00000041850 */
[----:B------:R-:W-:Y:S08]  /*3150*/  HMMA.16816.F32.BF16 R84, R184, R34, R76 ;  /* 0x00000022b854723c */ /* 0x000ff0000004184c */
[----:B--2---:R-:W-:Y:S08]  /*3160*/  HMMA.16816.F32.BF16 R32, R188, R28, R72 ;  /* 0x0000001cbc20723c */ /* 0x004ff00000041848 */
[----:B------:R-:W-:Y:S08]  /*3170*/  HMMA.16816.F32.BF16 R4, R192, R106, R12 ;  /* 0x0000006ac004723c */ /* 0x000ff0000004180c */
[----:B----4-:R-:W-:Y:S01]  /*3180*/  HMMA.16816.F32.BF16 R76, R188, R26, R20 ;  /* 0x0000001abc4c723c */ /* 0x010fe20000041814 */
[----:B------:R-:W1:Y:S07]  /*3190*/  LDSM.16.M88.4 R20, [R0+0x6800] ;  /* 0x006800000014783b */ /* 0x000e6e0000000200 */
[----:B------:R-:W-:Y:S08]  /*31a0*/  HMMA.16816.F32.BF16 R12, R196, R60, R8 ;  /* 0x0000003cc40c723c */ /* 0x000ff00000041808 */
[C---:B------:R-:W-:Y:S08]  /*31b0*/  HMMA.16816.F32.BF16 R28, R188.reuse, R30, R64 ;  /* 0x0000001ebc1c723c */ /* 0x040ff00000041840 */
[----:B------:R-:W-:Y:S08]  /*31c0*/  HMMA.16816.F32.BF16 R72, R188, R48, R16 ;  /* 0x00000030bc48723c */ /* 0x000ff00000041810 */
[----:B-----5:R-:W-:Y:S01]  /*31d0*/  HMMA.16816.F32.BF16 R16, R192, R68, R32 ;  /* 0x00000044c010723c */ /* 0x020fe20000041820 */
[----:B------:R-:W2:Y:S07]  /*31e0*/  LDSM.16.M88.4 R32, [R2+0x7000] ;  /* 0x007000000220783b */ /* 0x000eae0000000200 */
[----:B------:R-:W-:Y:S01]  /*31f0*/  HMMA.16816.F32.BF16 R64, R188, R24, R52 ;  /* 0x00000018bc40723c */ /* 0x000fe20000041834 */
[----:B------:R4:W5:Y:S07]  /*3200*/  LDSM.16.M88.4 R24, [R3+0x8800] ;  /* 0x008800000318783b */ /* 0x00096e0000000200 */
[----:B------:R-:W-:Y:S08]  /*3210*/  HMMA.16816.F32.BF16 R4, R196, R62, R4 ;  /* 0x0000003ec404723c */ /* 0x000ff00000041804 */
[----:B------:R-:W-:Y:S01]  /*3220*/  HMMA.16816.F32.BF16 R44, R184, R36, R96 ;  /* 0x00000024b82c723c */ /* 0x000fe20000041860 */
[----:B----4-:R-:W-:-:S07]  /*3230*/  FMUL.FTZ R3, R12, c[0x0][0x320] ;  /* 0x0000c8000c037a20 */ /* 0x010fce0000410000 */
[----:B------:R-:W-:Y:S01]  /*3240*/  HMMA.16816.F32.BF16 R36, R184, R38, R88 ;  /* 0x00000026b824723c */ /* 0x000fe20000041858 */
[----:B------:R4:W-:Y:S07]  /*3250*/  MUFU.TANH R93, R3 ;  /* 0x00000003005d7308 */ /* 0x0009ee0000002400 */
[----:B------:R-:W-:Y:S01]  /*3260*/  HMMA.16816.F32.BF16 R8, R192, R70, R28 ;  /* 0x00000046c008723c */ /* 0x000fe2000004181c */
[----:B------:R-:W2:Y:S01]  /*3270*/  LDSM.16.M88.4 R28, [R0+0x7000] ;  /* 0x00700000001c783b */ /* 0x000ea20000000200 */
[----:B----4-:R-:W-:-:S04]  /*3280*/  FMUL.FTZ R3, R13, c[0x0][0x320] ;  /* 0x0000c8000d037a20 */ /* 0x010fc80000410000 */
[----:B------:R4:W-:Y:S02]  /*3290*/  MUFU.TANH R92, R3 ;  /* 0x00000003005c7308 */ /* 0x0009e40000002400 */
[----:B-1----:R-:W-:Y:S01]  /*32a0*/  HMMA.16816.F32.BF16 R16, R196, R20, R16 ;  /* 0x00000014c410723c */ /* 0x002fe20000041810 */
[----:B----4-:R-:W-:-:S05]  /*32b0*/  FMUL.FTZ R3, R14, c[0x0][0x320] ;  /* 0x0000c8000e037a20 */ /* 0x010fca0000410000 */
[----:B------:R1:W-:Y:S02]  /*32c0*/  MUFU.TANH R97, R3 ;  /* 0x0000000300617308 */ /* 0x0003e40000002400 */
[----:B-1----:R-:W-:-:S06]  /*32d0*/  FMUL.FTZ R3, R15, c[0x0][0x320] ;  /* 0x0000c8000f037a20 */ /* 0x002fcc0000410000 */
[----:B------:R1:W-:Y:S01]  /*32e0*/  MUFU.TANH R94, R3 ;  /* 0x00000003005e7308 */ /* 0x0003e20000002400 */
[----:B------:R-:W-:Y:S01]  /*32f0*/  HMMA.16816.F32.BF16 R60, R188, R58, R36 ;  /* 0x0000003abc3c723c */ /* 0x000fe20000041824 */
[----:B------:R-:W4:Y:S01]  /*3300*/  LDSM.16.M88.4 R36, [R2+0x7800] ;  /* 0x007800000224783b */ /* 0x000f220000000200 */
[----:B-1----:R-:W-:-:S05]  /*3310*/  FMUL.FTZ R3, R4, c[0x0][0x320] ;  /* 0x0000c80004037a20 */ /* 0x002fca0000410000 */
[----:B------:R1:W-:Y:S01]  /*3320*/  MUFU.TANH R70, R3 ;  /* 0x0000000300467308 */ /* 0x0003e20000002400 */
[----:B------:R-:W-:Y:S01]  /*3330*/  HMMA.16816.F32.BF16 R12, R196, R22, R8 ;  /* 0x00000016c40c723c */ /* 0x000fe20000041808 */
[----:B------:R-:W3:Y:S07]  /*3340*/  LDSM.16.M88.4 R20, [R2+0x8000] ;  /* 0x008000000214783b */ /* 0x000eee0000000200 */
[----:B--2---:R-:W-:Y:S01]  /*3350*/  HMMA.16816.F32.BF16 R8, R192, R32, R64 ;  /* 0x00000020c008723c */ /* 0x004fe20000041840 */
[----:B-1----:R-:W-:-:S04]  /*3360*/  FMUL.FTZ R3, R5, c[0x0][0x320] ;  /* 0x0000c80005037a20 */ /* 0x002fc80000410000 */
[----:B------:R1:W-:Y:S03]  /*3370*/  MUFU.TANH R69, R3 ;  /* 0x0000000300457308 */ /* 0x0003e60000002400 */
[----:B-----5:R-:W-:Y:S01]  /*3380*/  HMMA.16816.F32.BF16 R52, R188, R24, R80 ;  /* 0x00000018bc34723c */ /* 0x020fe20000041850 */
[----:B-1----:R-:W-:-:S04]  /*3390*/  FMUL.FTZ R3, R6, c[0x0][0x320] ;  /* 0x0000c80006037a20 */ /* 0x002fc80000410000 */
[----:B------:R1:W-:Y:S03]  /*33a0*/  MUFU.TANH R83, R3 ;  /* 0x0000000300537308 */ /* 0x0003e60000002400 */
[----:B------:R-:W-:Y:S01]  /*33b0*/  HMMA.16816.F32.BF16 R48, R188, R50, R40 ;  /* 0x00000032bc30723c */ /* 0x000fe20000041828 */
[----:B-1----:R-:W-:-:S07]  /*33c0*/  FMUL.FTZ R3, R7, c[0x0][0x320] ;  /* 0x0000c80007037a20 */ /* 0x002fce0000410000 */
[----:B------:R-:W-:Y:S01]  /*33d0*/  HMMA.16816.F32.BF16 R4, R192, R34, R76 ;  /* 0x00000022c004723c */ /* 0x000fe2000004184c */
[----:B------:R1:W2:Y:S01]  /*33e0*/  LDSM.16.M88.4 R32, [R2+0x8800] ;  /* 0x008800000220783b */ /* 0x0002a20000000200 */
[----:B------:R5:W-:Y:S06]  /*33f0*/  MUFU.TANH R80, R3 ;  /* 0x0000000300507308 */ /* 0x000bec0000002400 */
[----:B------:R-:W-:Y:S01]  /*3400*/  HMMA.16816.F32.BF16 R88, R188, R56, R44 ;  /* 0x00000038bc58723c */ /* 0x000fe2000004182c */
[----:B-----5:R-:W-:-:S04]  /*3410*/  FMUL.FTZ R3, R16, c[0x0][0x320] ;  /* 0x0000c80010037a20 */ /* 0x020fc80000410000 */
[----:B------:R5:W1:Y:S03]  /*3420*/  MUFU.TANH R68, R3 ;  /* 0x0000000300447308 */ /* 0x000a660000002400 */
[----:B------:R-:W-:Y:S01]  /*3430*/  HMMA.16816.F32.BF16 R56, R188, R26, R84 ;  /* 0x0000001abc38723c */ /* 0x000fe20000041854 */
[----:B------:R-:W-:Y:S01]  /*3440*/  LDSM.16.M88.4 R24, [R0+0x7800] ;  /* 0x007800000018783b */ /* 0x000fe20000000200 */
[----:B-----5:R-:W-:-:S04]  /*3450*/  FMUL.FTZ R3, R17, c[0x0][0x320] ;  /* 0x0000c80011037a20 */ /* 0x020fc80000410000 */
[----:B------:R5:W1:Y:S02]  /*3460*/  MUFU.TANH R67, R3 ;  /* 0x0000000300437308 */ /* 0x000a640000002400 */
[----:B------:R-:W-:Y:S01]  /*3470*/  HMMA.16816.F32.BF16 R4, R196, R30, R4 ;  /* 0x0000001ec404723c */ /* 0x000fe20000041804 */
[----:B-----5:R-:W-:-:S05]  /*3480*/  FMUL.FTZ R3, R18, c[0x0][0x320] ;  /* 0x0000c80012037a20 */ /* 0x020fca0000410000 */
[----:B------:R5:W-:Y:S01]  /*3490*/  MUFU.TANH R76, R3 ;  /* 0x00000003004c7308 */ /* 0x000be20000002400 */
[----:B-1----:R-:W-:Y:S02]  /*34a0*/  FMUL.FTZ R2, R13, c[0x0][0x320] ;  /* 0x0000c8000d027a20 */ /* 0x002fe40000410000 */
[----:B-----5:R-:W-:Y:S02]  /*34b0*/  FMUL.FTZ R3, R19, c[0x0][0x320] ;  /* 0x0000c80013037a20 */ /* 0x020fe40000410000 */
[----:B------:R-:W-:Y:S01]  /*34c0*/  HMMA.16816.F32.BF16 R16, R196, R28, R8 ;  /* 0x0000001cc410723c */ /* 0x000fe20000041808 */
[----:B------:R-:W1:Y:S02]  /*34d0*/  LDSM.16.M88.4 R8, [R0+0x8000] ;  /* 0x008000000008783b */ /* 0x000e640000000200 */
[----:B------:R5:W-:Y:S01]  /*34e0*/  MUFU.TANH R65, R2 ;  /* 0x0000000200417308 */ /* 0x000be20000002400 */
[----:B------:R-:W-:Y:S01]  /*34f0*/  IMAD.IADD R126, R126, 0x1, R127 ;  /* 0x000000017e7e7824 */ /* 0x000fe200078e027f */
[----:B------:R2:W-:Y:S03]  /*3500*/  LDSM.16.M88.4 R28, [R0+0x8800] ;  /* 0x00880000001c783b */ /* 0x0005e60000000200 */
[C---:B----4-:R-:W-:Y:S08]  /*3510*/  HMMA.16816.F32.BF16 R44, R192.reuse, R38, R48 ;  /* 0x00000026c02c723c */ /* 0x050ff00000041830 */
[----:B------:R-:W-:Y:S01]  /*3520*/  HMMA.16816.F32.BF16 R40, R192, R36, R72 ;  /* 0x00000024c028723c */ /* 0x000fe20000041848 */
[----:B------:R-:W-:Y:S01]  /*3530*/  FMUL.FTZ R15, R15, c[0x0][0x320] ;  /* 0x0000c8000f0f7a20 */ /* 0x000fe20000410000 */
[----:B------:R-:W-:-:S04]  /*3540*/  DEPBAR.LE SB0, 0x2 ;  /* 0x000080800000791a */ /* 0x000fc80000000000 */
[----:B-----5:R-:W-:Y:S02]  /*3550*/  FMUL.FTZ R2, R14, c[0x0][0x320] ;  /* 0x0000c8000e027a20 */ /* 0x020fe40000410000 */
[----:B---3--:R-:W-:Y:S02]  /*3560*/  HMMA.16816.F32.BF16 R48, R192, R20, R88 ;  /* 0x00000014c030723c */ /* 0x008fe40000041858 */
[----:B------:R3:W-:Y:S01]  /*3570*/  MUFU.TANH R72, R2 ;  /* 0x0000000200487308 */ /* 0x0007e20000002400 */
[----:B------:R-:W-:Y:S02]  /*3580*/  FMUL.FTZ R4, R4, c[0x0][0x320] ;  /* 0x0000c80004047a20 */ /* 0x000fe40000410000 */
[----:B--2---:R-:W-:-:S05]  /*3590*/  IMAD.MOV.U32 R0, RZ, RZ, R126 ;  /* 0x000000ffff007224 */ /* 0x004fca00078e007e */
[----:B------:R2:W-:Y:S01]  /*35a0*/  MUFU.TANH R73, R3 ;  /* 0x0000000300497308 */ /* 0x0005e20000002400 */
[----:B---3--:R-:W-:-:S07]  /*35b0*/  @P2 IMAD.HI.U32 R2, R126, c[0x0][0x2c8], RZ ;  /* 0x0000b2007e022a27 */ /* 0x008fce00078e00ff */
[----:B------:R3:W-:Y:S01]  /*35c0*/  MUFU.TANH R71, R15 ;  /* 0x0000000f00477308 */ /* 0x0007e20000002400 */
[----:B------:R-:W-:Y:S01]  /*35d0*/  HMMA.16816.F32.BF16 R36, R192, R32, R52 ;  /* 0x00000020c024723c */ /* 0x000fe20000041834 */
[----:B------:R-:W-:Y:S01]  /*35e0*/  @P2 SHF.R.U32.HI R0, RZ, c[0x0][0x2cc], R2 ;  /* 0x0000b300ff002a19 */ /* 0x000fe20000011602 */
[----:B--2---:R-:W-:-:S05]  /*35f0*/  FMUL.FTZ R3, R12, c[0x0][0x320] ;  /* 0x0000c8000c037a20 */ /* 0x004fca0000410000 */
[----:B------:R2:W-:Y:S01]  /*3600*/  MUFU.TANH R52, R4 ;  /* 0x0000000400347308 */ /* 0x0005e20000002400 */
[----:B------:R-:W-:Y:S02]  /*3610*/  FMUL.FTZ R16, R16, c[0x0][0x320] ;  /* 0x0000c80010107a20 */ /* 0x000fe40000410000 */
[----:B------:R-:W-:Y:S01]  /*3620*/  FMUL.FTZ R17, R17, c[0x0][0x320] ;  /* 0x0000c80011117a20 */ /* 0x000fe20000410000 */
[----:B---3--:R-:W-:Y:S04]  /*3630*/  HMMA.16816.F32.BF16 R12, R192, R22, R60 ;  /* 0x00000016c00c723c */ /* 0x008fe8000004183c */
[----:B------:R3:W4:Y:S01]  /*3640*/  MUFU.TANH R66, R3 ;  /* 0x0000000300427308 */ /* 0x0007220000002400 */
[----:B------:R-:W-:Y:S02]  /*3650*/  FMUL.FTZ R18, R18, c[0x0][0x320] ;  /* 0x0000c80012127a20 */ /* 0x000fe40000410000 */
[----:B------:R-:W-:Y:S01]  /*3660*/  FMUL.FTZ R19, R19, c[0x0][0x320] ;  /* 0x0000c80013137a20 */ /* 0x000fe20000410000 */
[----:B--2---:R-:W2:Y:S04]  /*3670*/  SHFL.IDX PT, R4, R0, RZ, 0x1c1f ;  /* 0x001c1fff00047589 */ /* 0x004ea800000e0000 */
[----:B------:R-:W-:Y:S01]  /*3680*/  MUFU.TANH R64, R16 ;  /* 0x0000001000407308 */ /* 0x000fe20000002400 */
[C---:B-1----:R-:W-:Y:S01]  /*3690*/  HMMA.16816.F32.BF16 R20, R196.reuse, R8, R48 ;  /* 0x00000008c414723c */ /* 0x042fe20000041830 */
[----:B---3--:R1:W3:Y:S06]  /*36a0*/  SHFL.IDX PT, R3, R0, 0x1, 0x1c1f ;  /* 0x003c1f0000037f89 */ /* 0x0082ec00000e0000 */
[----:B------:R-:W5:Y:S08]  /*36b0*/  MUFU.TANH R60, R17 ;  /* 0x00000011003c7308 */ /* 0x000f700000002400 */
[----:B------:R-:W-:Y:S08]  /*36c0*/  MUFU.TANH R62, R18 ;  /* 0x00000012003e7308 */ /* 0x000ff00000002400 */
[----:B------:R2:W-:Y:S01]  /*36d0*/  MUFU.TANH R61, R19 ;  /* 0x00000013003d7308 */ /* 0x0005e20000002400 */
[----:B-1----:R-:W-:Y:S01]  /*36e0*/  IADD3 R0, R124, c[0x0][0x1d0], RZ ;  /* 0x000074007c007a10 */ /* 0x002fe20007ffe0ff */
[----:B--2---:R-:W-:Y:S03]  /*36f0*/  HMMA.16816.F32.BF16 R16, R196, R24, R40 ;  /* 0x00000018c410723c */ /* 0x004fe60000041828 */
[----:B------:R-:W-:-:S05]  /*3700*/  IADD3 R2, -R125, 0x1, R0 ;  /* 0x000000017d027810 */ /* 0x000fca0007ffe100 */
[C---:B------:R-:W-:Y:S01]  /*3710*/  HMMA.16816.F32.BF16 R24, R196.reuse, R26, R44 ;  /* 0x0000001ac418723c */ /* 0x040fe2000004182c */
[----:B------:R-:W-:Y:S01]  /*3720*/  IADD3 R2, R2, -c[0x0][0x168], RZ ;  /* 0x80005a0002027a10 */ /* 0x000fe20007ffe0ff */
[----:B------:R-:W-:Y:S01]  /*3730*/  IMAD.IADD R0, R0, 0x1, -R125 ;  /* 0x0000000100007824 */ /* 0x000fe200078e0a7d */
[----:B------:R-:W-:Y:S03]  /*3740*/  BAR.SYNC.DEFER_BLOCKING 0x0 ;  /* 0x0000000000007b1d */ /* 0x000fe60000010000 */
[C---:B------:R-:W-:Y:S02]  /*3750*/  IMAD.IADD R4, R2.reuse, 0x1, R4 ;  /* 0x0000000102047824 */ /* 0x040fe400078e0204 */
[----:B------:R-:W-:Y:S01]  /*3760*/  HMMA.16816.F32.BF16 R12, R196, R10, R12 ;  /* 0x0000000ac40c723c */ /* 0x000fe2000004180c */
[----:B---3--:R-:W-:Y:S02]  /*3770*/  IMAD.IADD R3, R2, 0x1, R3 ;  /* 0x0000000102037824 */ /* 0x008fe400078e0203 */
[----:B------:R-:W-:Y:S01]  /*3780*/  FMUL.FTZ R5, R5, c[0x0][0x320] ;  /* 0x0000c80005057a20 */ /* 0x000fe20000410000 */
[----:B------:R-:W-:-:S04]  /*3790*/  IMNMX R2, R0, R4, PT ;  /* 0x0000000400027217 */ /* 0x000fc80003800200 */
[----:B------:R-:W-:Y:S01]  /*37a0*/  HMMA.16816.F32.BF16 R32, R192, R34, R56 ;  /* 0x00000022c020723c */ /* 0x000fe20000041838 */
[----:B------:R-:W-:Y:S01]  /*37b0*/  IMNMX R0, R0, R3, PT ;  /* 0x0000000300007217 */ /* 0x000fe20003800200 */
[----:B------:R-:W-:Y:S01]  /*37c0*/  FMUL.FTZ R6, R6, c[0x0][0x320] ;  /* 0x0000c80006067a20 */ /* 0x000fe20000410000 */
[----:B------:R-:W1:Y:S01]  /*37d0*/  MUFU.TANH R53, R5 ;  /* 0x0000000500357308 */ /* 0x000e620000002400 */
[----:B------:R-:W-:Y:S02]  /*37e0*/  FMUL.FTZ R7, R7, c[0x0][0x320] ;  /* 0x0000c80007077a20 */ /* 0x000fe40000410000 */
[----:B------:R-:W-:Y:S02]  /*37f0*/  FMUL.FTZ R3, R21, c[0x0][0x320] ;  /* 0x0000c80015037a20 */ /* 0x000fe40000410000 */
[----:B------:R-:W-:Y:S02]  /*3800*/  FMUL.FTZ R16, R16, c[0x0][0x320] ;  /* 0x0000c80010107a20 */ /* 0x000fe40000410000 */
[----:B------:R-:W-:-:S02]  /*3810*/  FMUL.FTZ R17, R17, c[0x0][0x320] ;  /* 0x0000c80011117a20 */ /* 0x000fc40000410000 */
[----:B------:R-:W-:Y:S02]  /*3820*/  FMUL.FTZ R24, R24, c[0x0][0x320] ;  /* 0x0000c80018187a20 */ /* 0x000fe40000410000 */
[----:B------:R-:W-:Y:S02]  /*3830*/  FMUL.FTZ R25, R25, c[0x0][0x320] ;  /* 0x0000c80019197a20 */ /* 0x000fe40000410000 */
[----:B------:R-:W-:Y:S01]  /*3840*/  FMUL.FTZ R20, R20, c[0x0][0x320] ;  /* 0x0000c80014147a20 */ /* 0x000fe20000410000 */
[----:B------:R-:W-:Y:S01]  /*3850*/  MUFU.TANH R41, R6 ;  /* 0x0000000600297308 */ /* 0x000fe20000002400 */
[----:B------:R-:W-:Y:S01]  /*3860*/  FMUL.FTZ R18, R18, c[0x0][0x320] ;  /* 0x0000c80012127a20 */ /* 0x000fe20000410000 */
[C---:B------:R-:W-:Y:S01]  /*3870*/  ISETP.GT.AND P5, PT, R2.reuse, RZ, PT ;  /* 0x000000ff0200720c */ /* 0x040fe20003fa4270 */
[----:B------:R-:W-:Y:S01]  /*3880*/  FMUL.FTZ R19, R19, c[0x0][0x320] ;  /* 0x0000c80013137a20 */ /* 0x000fe20000410000 */
[----:B------:R-:W-:Y:S01]  /*3890*/  ISETP.GT.AND P4, PT, R2, 0x1, PT ;  /* 0x000000010200780c */ /* 0x000fe20003f84270 */
[----:B------:R-:W-:Y:S01]  /*38a0*/  FMUL.FTZ R26, R26, c[0x0][0x320] ;  /* 0x0000c8001a1a7a20 */ /* 0x000fe20000410000 */
[----:B------:R-:W-:Y:S02]  /*38b0*/  LDSM.16.MT88.4 R44, [R210] ;  /* 0x00000000d22c783b */ /* 0x000fe40000004200 */
[----:B------:R-:W-:Y:S01]  /*38c0*/  MUFU.TANH R40, R7 ;  /* 0x0000000700287308 */ /* 0x000fe20000002400 */
[----:B------:R-:W-:-:S02]  /*38d0*/  ISETP.GT.AND P3, PT, R2, 0x8, PT ;  /* 0x000000080200780c */ /* 0x000fc40003f64270 */
[C---:B------:R-:W-:Y:S02]  /*38e0*/  ISETP.GT.AND P1, PT, R2.reuse, 0x9, PT ;  /* 0x000000090200780c */ /* 0x040fe40003f24270 */
[----:B------:R-:W-:-:S03]  /*38f0*/  ISETP.GT.AND P0, PT, R2, 0x10, PT ;  /* 0x000000100200780c */ /* 0x000fc60003f04270 */
[----:B------:R2:W3:Y:S01]  /*3900*/  MUFU.TANH R54, R16 ;  /* 0x0000001000367308 */ /* 0x0004e20000002400 */
[----:B------:R-:W-:Y:S01]  /*3910*/  ISETP.GT.AND P6, PT, R2, 0x11, PT ;  /* 0x000000110200780c */ /* 0x000fe20003fc4270 */
[----:B------:R-:W-:Y:S06]  /*3920*/  HMMA.16816.F32.BF16 R8, R196, R28, R36 ;  /* 0x0000001cc408723c */ /* 0x000fec0000041824 */
[----:B------:R1:W1:Y:S01]  /*3930*/  MUFU.TANH R55, R17 ;  /* 0x0000001100377308 */ /* 0x0002620000002400 */
[----:B------:R-:W-:-:S07]  /*3940*/  FSEL R21, R68, -INF , P0 ;  /* 0xff80000044157808 */ /* 0x000fce0000000000 */
[----:B------:R3:W3:Y:S01]  /*3950*/  MUFU.TANH R7, R24 ;  /* 0x0000001800077308 */ /* 0x0006e20000002400 */
[----:B--2---:R-:W-:-:S07]  /*3960*/  FSEL R16, R93, -INF , P5 ;  /* 0xff8000005d107808 */ /* 0x004fce0002800000 */
[----:B------:R-:W2:Y:S01]  /*3970*/  MUFU.TANH R6, R25 ;  /* 0x0000001900067308 */ /* 0x000ea20000002400 */
[----:B-1----:R-:W-:-:S07]  /*3980*/  FSEL R17, R92, -INF , P4 ;  /* 0xff8000005c117808 */ /* 0x002fce0002000000 */
[----:B------:R1:W1:Y:S01]  /*3990*/  MUFU.TANH R5, R20 ;  /* 0x0000001400057308 */ /* 0x0002620000002400 */
[----:B---3--:R-:W-:-:S07]  /*39a0*/  FSEL R24, R67, -INF , P6 ;  /* 0xff80000043187808 */ /* 0x008fce0003000000 */
[----:B------:R-:W3:Y:S01]  /*39b0*/  MUFU.TANH R3, R3 ;  /* 0x0000000300037308 */ /* 0x000ee20000002400 */
[C---:B------:R-:W-:Y:S02]  /*39c0*/  ISETP.GT.AND P5, PT, R2.reuse, 0x18, PT ;  /* 0x000000180200780c */ /* 0x040fe40003fa4270 */
[C---:B------:R-:W-:Y:S02]  /*39d0*/  ISETP.GT.AND P4, PT, R2.reuse, 0x19, PT ;  /* 0x000000190200780c */ /* 0x040fe40003f84270 */
[----:B------:R-:W-:-:S03]  /*39e0*/  ISETP.GT.AND P0, PT, R2, 0x28, PT ;  /* 0x000000280200780c */ /* 0x000fc60003f04270 */
[----:B------:R2:W-:Y:S01]  /*39f0*/  MUFU.TANH R29, R18 ;  /* 0x00000012001d7308 */ /* 0x0005e20000002400 */
[----:B-1----:R-:W-:Y:S02]  /*3a00*/  FSEL R20, R69, -INF , P1 ;  /* 0xff80000045147808 */ /* 0x002fe40000800000 */
[C---:B------:R-:W-:Y:S02]  /*3a10*/  ISETP.GT.AND P1, PT, R2.reuse, 0x21, PT ;  /* 0x000000210200780c */ /* 0x040fe40003f24270 */
[----:B------:R-:W-:Y:S01]  /*3a20*/  ISETP.GT.AND P6, PT, R2, 0x29, PT ;  /* 0x000000290200780c */ /* 0x000fe20003fc4270 */
[----:B------:R-:W-:Y:S01]  /*3a30*/  FMUL.FTZ R4, R12, c[0x0][0x320] ;  /* 0x0000c8000c047a20 */ /* 0x000fe20000410000 */
[----:B----4-:R-:W-:Y:S02]  /*3a40*/  FSEL R25, R66, -INF , P5 ;  /* 0xff80000042197808 */ /* 0x010fe40002800000 */
[----:B------:R-:W-:Y:S02]  /*3a50*/  FSEL R12, R65, -INF , P4 ;  /* 0xff800000410c7808 */ /* 0x000fe40002000000 */
[----:B-----5:R-:W-:-:S02]  /*3a60*/  FSEL R37, R60, -INF , P1 ;  /* 0xff8000003c257808 */ /* 0x020fc40000800000 */
[----:B--2---:R-:W-:Y:S02]  /*3a70*/  FSEL R18, R70, -INF , P3 ;  /* 0xff80000046127808 */ /* 0x004fe40001800000 */
[----:B------:R-:W-:Y:S02]  /*3a80*/  ISETP.GT.AND P3, PT, R2, 0x20, PT ;  /* 0x000000200200780c */ /* 0x000fe40003f64270 */
[----:B------:R-:W-:Y:S02]  /*3a90*/  FSEL R52, R52, -INF , P0 ;  /* 0xff80000034347808 */ /* 0x000fe40000000000 */
[----:B------:R-:W-:Y:S02]  /*3aa0*/  FSEL R36, R64, -INF , P3 ;  /* 0xff80000040247808 */ /* 0x000fe40001800000 */
[----:B------:R-:W-:Y:S01]  /*3ab0*/  FSEL R53, R53, -INF , P6 ;  /* 0xff80000035357808 */ /* 0x000fe20003000000 */
[----:B------:R-:W-:Y:S01]  /*3ac0*/  HMMA.16816.F32.BF16 R32, R196, R30, R32 ;  /* 0x0000001ec420723c */ /* 0x000fe20000041820 */
[----:B------:R-:W-:-:S02]  /*3ad0*/  ISETP.GT.AND P5, PT, R2, 0x30, PT ;  /* 0x000000300200780c */ /* 0x000fc40003fa4270 */
[C---:B------:R-:W-:Y:S02]  /*3ae0*/  ISETP.GT.AND P4, PT, R2.reuse, 0x31, PT ;  /* 0x000000310200780c */ /* 0x040fe40003f84270 */
[C---:B------:R-:W-:Y:S02]  /*3af0*/  ISETP.GT.AND P3, PT, R2.reuse, 0x38, PT ;  /* 0x000000380200780c */ /* 0x040fe40003f64270 */
[C---:B------:R-:W-:Y:S02]  /*3b00*/  ISETP.GT.AND P1, PT, R2.reuse, 0x39, PT ;  /* 0x000000390200780c */ /* 0x040fe40003f24270 */
[C---:B------:R-:W-:Y:S02]  /*3b10*/  ISETP.GT.AND P0, PT, R2.reuse, 0x40, PT ;  /* 0x000000400200780c */ /* 0x040fe40003f04270 */
[----:B------:R-:W-:Y:S02]  /*3b20*/  ISETP.GT.AND P6, PT, R2, 0x41, PT ;  /* 0x000000410200780c */ /* 0x000fe40003fc4270 */
[----:B------:R-:W-:-:S02]  /*3b30*/  FSEL R54, R54, -INF , P5 ;  /* 0xff80000036367808 */ /* 0x000fc40002800000 */
[----:B------:R-:W-:Y:S02]  /*3b40*/  FSEL R55, R55, -INF , P4 ;  /* 0xff80000037377808 */ /* 0x000fe40002000000 */
[----:B------:R-:W-:Y:S02]  /*3b50*/  FSEL R56, R7, -INF , P3 ;  /* 0xff80000007387808 */ /* 0x000fe40001800000 */
[----:B------:R-:W-:Y:S02]  /*3b60*/  FSEL R82, R6, -INF , P1 ;  /* 0xff80000006527808 */ /* 0x000fe40000800000 */
[----:B------:R-:W-:Y:S02]  /*3b70*/  FSEL R81, R5, -INF , P0 ;  /* 0xff80000005517808 */ /* 0x000fe40000000000 */
[----:B---3--:R-:W-:Y:S02]  /*3b80*/  FSEL R85, R3, -INF , P6 ;  /* 0xff80000003557808 */ /* 0x008fe40003000000 */
[----:B------:R-:W-:-:S02]  /*3b90*/  ISETP.GT.AND P5, PT, R2, 0x48, PT ;  /* 0x000000480200780c */ /* 0x000fc40003fa4270 */
[C---:B------:R-:W-:Y:S02]  /*3ba0*/  ISETP.GT.AND P4, PT, R2.reuse, 0x49, PT ;  /* 0x000000490200780c */ /* 0x040fe40003f84270 */
[C---:B------:R-:W-:Y:S02]  /*3bb0*/  ISETP.GT.AND P3, PT, R2.reuse, 0x50, PT ;  /* 0x000000500200780c */ /* 0x040fe40003f64270 */
[C---:B------:R-:W-:Y:S02]  /*3bc0*/  ISETP.GT.AND P1, PT, R2.reuse, 0x51, PT ;  /* 0x000000510200780c */ /* 0x040fe40003f24270 */
[C---:B------:R-:W-:Y:S02]  /*3bd0*/  ISETP.GT.AND P0, PT, R2.reuse, 0x58, PT ;  /* 0x000000580200780c */ /* 0x040fe40003f04270 */
[----:B------:R-:W-:Y:S02]  /*3be0*/  ISETP.GT.AND P6, PT, R2, 0x59, PT ;  /* 0x000000590200780c */ /* 0x000fe40003fc4270 */
[----:B------:R-:W-:-:S04]  /*3bf0*/  FMNMX.FTZ R2, R16, R17, !PT ;  /* 0x0000001110027209 */ /* 0x000fc80007810000 */
[----:B------:R-:W-:Y:S01]  /*3c00*/  FMNMX.FTZ R101, R18, R2, !PT ;  /* 0x0000000212657209 */ /* 0x000fe20007810000 */
[----:B------:R-:W-:-:S03]  /*3c10*/  FMUL.FTZ R13, R13, c[0x0][0x320] ;  /* 0x0000c8000d0d7a20 */ /* 0x000fc60000410000 */
[----:B------:R-:W-:Y:S01]  /*3c20*/  FMNMX.FTZ R101, R20, R101, !PT ;  /* 0x0000006514657209 */ /* 0x000fe20007810000 */
[----:B------:R-:W-:-:S03]  /*3c30*/  FMUL.FTZ R8, R8, c[0x0][0x320] ;  /* 0x0000c80008087a20 */ /* 0x000fc60000410000 */
[----:B------:R-:W-:Y:S01]  /*3c40*/  FMNMX.FTZ R101, R21, R101, !PT ;  /* 0x0000006515657209 */ /* 0x000fe20007810000 */
[----:B------:R-:W1:Y:S01]  /*3c50*/  MUFU.TANH R4, R4 ;  /* 0x0000000400047308 */ /* 0x000e620000002400 */
[----:B------:R-:W-:Y:S02]  /*3c60*/  FMUL.FTZ R9, R9, c[0x0][0x320] ;  /* 0x0000c80009097a20 */ /* 0x000fe40000410000 */
[----:B------:R-:W-:Y:S01]  /*3c70*/  FMNMX.FTZ R101, R24, R101, !PT ;  /* 0x0000006518657209 */ /* 0x000fe20007810000 */
[----:B------:R-:W-:-:S04]  /*3c80*/  FMUL.FTZ R32, R32, c[0x0][0x320] ;  /* 0x0000c80020207a20 */ /* 0x000fc80000410000 */
[----:B------:R-:W2:Y:S01]  /*3c90*/  MUFU.TANH R13, R13 ;  /* 0x0000000d000d7308 */ /* 0x000ea20000002400 */
[----:B------:R-:W-:-:S07]  /*3ca0*/  FMNMX.FTZ R101, R25, R101, !PT ;  /* 0x0000006519657209 */ /* 0x000fce0007810000 */
[----:B------:R-:W3:Y:S01]  /*3cb0*/  MUFU.TANH R8, R8 ;  /* 0x0000000800087308 */ /* 0x000ee20000002400 */
[----:B------:R-:W-:-:S07]  /*3cc0*/  FMNMX.FTZ R101, R12, R101, !PT ;  /* 0x000000650c657209 */ /* 0x000fce0007810000 */
[----:B------:R-:W4:Y:S01]  /*3cd0*/  MUFU.TANH R9, R9 ;  /* 0x0000000900097308 */ /* 0x000f220000002400 */
[----:B------:R-:W-:-:S07]  /*3ce0*/  FMNMX.FTZ R101, R36, R101, !PT ;  /* 0x0000006524657209 */ /* 0x000fce0007810000 */
[----:B------:R-:W5:Y:S01]  /*3cf0*/  MUFU.TANH R2, R32 ;  /* 0x0000002000027308 */ /* 0x000f620000002400 */
[----:B-1----:R-:W-:Y:S02]  /*3d00*/  FSEL R88, R4, -INF , P5 ;  /* 0xff80000004587808 */ /* 0x002fe40002800000 */
[----:B--2---:R-:W-:Y:S02]  /*3d10*/  FSEL R87, R13, -INF , P4 ;  /* 0xff8000000d577808 */ /* 0x004fe40002000000 */
[C---:B------:R-:W-:Y:S02]  /*3d20*/  ISETP.GT.AND P5, PT, R0.reuse, RZ, PT ;  /* 0x000000ff0000720c */ /* 0x040fe40003fa4270 */
[----:B------:R-:W-:Y:S02]  /*3d30*/  ISETP.GT.AND P4, PT, R0, 0x1, PT ;  /* 0x000000010000780c */ /* 0x000fe40003f84270 */
[----:B------:R-:W-:Y:S02]  /*3d40*/  FMNMX.FTZ R101, R37, R101, !PT ;  /* 0x0000006525657209 */ /* 0x000fe40007810000 */
[----:B---3--:R-:W-:-:S02]  /*3d50*/  FSEL R90, R8, -INF , P3 ;  /* 0xff800000085a7808 */ /* 0x008fc40001800000 */
[----:B------:R-:W-:Y:S02]  /*3d60*/  ISETP.GT.AND P3, PT, R0, 0x8, PT ;  /* 0x000000080000780c */ /* 0x000fe40003f64270 */
[----:B------:R-:W-:Y:S02]  /*3d70*/  FSEL R4, R97, -INF , P5 ;  /* 0xff80000061047808 */ /* 0x000fe40002800000 */
[----:B------:R-:W-:Y:S02]  /*3d80*/  FSEL R5, R94, -INF , P4 ;  /* 0xff8000005e057808 */ /* 0x000fe40002000000 */
[----:B------:R-:W-:Y:S01]  /*3d90*/  FMNMX.FTZ R101, R52, R101, !PT ;  /* 0x0000006534657209 */ /* 0x000fe20007810000 */
[----:B------:R-:W-:Y:S01]  /*3da0*/  FMUL.FTZ R28, R11, c[0x0][0x320] ;  /* 0x0000c8000b1c7a20 */ /* 0x000fe20000410000 */
[----:B----4-:R-:W-:Y:S02]  /*3db0*/  FSEL R96, R9, -INF , P1 ;  /* 0xff80000009607808 */ /* 0x010fe40000800000 */
[----:B-----5:R-:W-:-:S02]  /*3dc0*/  FSEL R95, R2, -INF , P0 ;  /* 0xff800000025f7808 */ /* 0x020fc40000000000 */
[----:B------:R-:W-:Y:S02]  /*3dd0*/  ISETP.GT.AND P1, PT, R0, 0x9, PT ;  /* 0x000000090000780c */ /* 0x000fe40003f24270 */
[----:B------:R-:W-:Y:S02]  /*3de0*/  FSEL R11, R83, -INF , P3 ;  /* 0xff800000530b7808 */ /* 0x000fe40001800000 */
[----:B------:R-:W-:Y:S02]  /*3df0*/  FMNMX.FTZ R101, R53, R101, !PT ;  /* 0x0000006535657209 */ /* 0x000fe40007810000 */
[----:B------:R-:W-:Y:S01]  /*3e00*/  FMNMX.FTZ R2, R4, R5, !PT ;  /* 0x0000000504027209 */ /* 0x000fe20007810000 */
[----:B------:R-:W-:Y:S01]  /*3e10*/  FMUL.FTZ R3, R10, c[0x0][0x320] ;  /* 0x0000c8000a037a20 */ /* 0x000fe20000410000 */
        /* <DEDUP_REMOVED lines=17> */
[----:B------:R-:W-:Y:S02]  /*3f30*/  FMNMX.FTZ R101, R81, R101, !PT ;  /* 0x0000006551657209 */ /* 0x000fe40007810000 */
[----:B------:R-:W-:Y:S02]  /*3f40*/  FSEL R7, R71, -INF , P3 ;  /* 0xff80000047077808 */ /* 0x000fe40001800000 */
[----:B------:R-:W-:Y:S01]  /*3f50*/  FMNMX.FTZ R2, R6, R2, !PT ;  /* 0x0000000206027209 */ /* 0x000fe20007810000 */
[----:B------:R-:W-:Y:S01]  /*3f60*/  FMUL.FTZ R33, R33, c[0x0][0x320] ;  /* 0x0000c80021217a20 */ /* 0x000fe20000410000 */
[----:B------:R-:W-:-:S02]  /*3f70*/  ISETP.GT.AND P0, PT, R0, 0x21, PT ;  /* 0x000000210000780c */ /* 0x000fc40003f04270 */
[----:B------:R-:W-:Y:S02]  /*3f80*/  FMNMX.FTZ R101, R85, R101, !PT ;  /* 0x0000006555657209 */ /* 0x000fe40007810000 */
[----:B------:R-:W-:Y:S02]  /*3f90*/  FSEL R49, R62, -INF , P1 ;  /* 0xff8000003e317808 */ /* 0x000fe40000800000 */
[----:B------:R-:W-:Y:S01]  /*3fa0*/  FMNMX.FTZ R2, R7, R2, !PT ;  /* 0x0000000207027209 */ /* 0x000fe20007810000 */
[----:B------:R-:W-:Y:S01]  /*3fb0*/  MUFU.TANH R65, R19 ;  /* 0x0000001300417308 */ /* 0x000fe20000002400 */
[----:B------:R-:W-:Y:S02]  /*3fc0*/  ISETP.GT.AND P5, PT, R0, 0x28, PT ;  /* 0x000000280000780c */ /* 0x000fe40003fa4270 */
[----:B------:R-:W-:Y:S02]  /*3fd0*/  FMNMX.FTZ R101, R88, R101, !PT ;  /* 0x0000006558657209 */ /* 0x000fe40007810000 */
[----:B------:R-:W-:-:S02]  /*3fe0*/  FSEL R48, R61, -INF , P0 ;  /* 0xff8000003d307808 */ /* 0x000fc40000000000 */
[----:B------:R-:W-:Y:S01]  /*3ff0*/  FMNMX.FTZ R2, R49, R2, !PT ;  /* 0x0000000231027209 */ /* 0x000fe20007810000 */
[----:B------:R-:W1:Y:S01]  /*4000*/  MUFU.TANH R33, R33 ;  /* 0x0000002100217308 */ /* 0x000e620000002400 */
[----:B------:R-:W-:Y:S01]  /*4010*/  FMUL.FTZ R27, R27, c[0x0][0x320] ;  /* 0x0000c8001b1b7a20 */ /* 0x000fe20000410000 */
[----:B------:R-:W-:Y:S02]  /*4020*/  ISETP.GT.AND P4, PT, R0, 0x29, PT ;  /* 0x000000290000780c */ /* 0x000fe40003f84270 */
[----:B------:R-:W-:Y:S02]  /*4030*/  FMNMX.FTZ R101, R87, R101, !PT ;  /* 0x0000006557657209 */ /* 0x000fe40007810000 */
[----:B------:R-:W-:Y:S02]  /*4040*/  FSEL R50, R41, -INF , P5 ;  /* 0xff80000029327808 */ /* 0x000fe40002800000 */
[----:B------:R-:W2:Y:S01]  /*4050*/  MUFU.TANH R26, R26 ;  /* 0x0000001a001a7308 */ /* 0x000ea20000002400 */
[----:B------:R-:W-:Y:S01]  /*4060*/  FMNMX.FTZ R2, R48, R2, !PT ;  /* 0x0000000230027209 */ /* 0x000fe20007810000 */
[----:B------:R-:W-:Y:S01]  /*4070*/  FMUL.FTZ R22, R22, c[0x0][0x320] ;  /* 0x0000c80016167a20 */ /* 0x000fe20000410000 */
[----:B------:R-:W-:-:S02]  /*4080*/  ISETP.GT.AND P3, PT, R0, 0x30, PT ;  /* 0x000000300000780c */ /* 0x000fc40003f64270 */
[----:B------:R-:W-:Y:S02]  /*4090*/  FMNMX.FTZ R101, R90, R101, !PT ;  /* 0x000000655a657209 */ /* 0x000fe40007810000 */
[----:B------:R-:W-:Y:S01]  /*40a0*/  FSEL R51, R40, -INF , P4 ;  /* 0xff80000028337808 */ /* 0x000fe20002000000 */
[----:B------:R-:W3:Y:S01]  /*40b0*/  MUFU.TANH R27, R27 ;  /* 0x0000001b001b7308 */ /* 0x000ee20000002400 */
[----:B------:R-:W-:Y:S01]  /*40c0*/  FMNMX.FTZ R2, R50, R2, !PT ;  /* 0x0000000232027209 */ /* 0x000fe20007810000 */
[----:B------:R-:W-:Y:S01]  /*40d0*/  FMUL.FTZ R23, R23, c[0x0][0x320] ;  /* 0x0000c80017177a20 */ /* 0x000fe20000410000 */
[----:B------:R-:W-:Y:S02]  /*40e0*/  ISETP.GT.AND P1, PT, R0, 0x31, PT ;  /* 0x000000310000780c */ /* 0x000fe40003f24270 */
[----:B------:R-:W-:Y:S02]  /*40f0*/  FMNMX.FTZ R101, R96, R101, !PT ;  /* 0x0000006560657209 */ /* 0x000fe40007810000 */
[----:B------:R-:W-:Y:S01]  /*4100*/  FSEL R64, R29, -INF , P3 ;  /* 0xff8000001d407808 */ /* 0x000fe20001800000 */
[----:B------:R-:W4:Y:S01]  /*4110*/  MUFU.TANH R80, R22 ;  /* 0x0000001600507308 */ /* 0x000f220000002400 */
[----:B------:R-:W-:Y:S01]  /*4120*/  FMNMX.FTZ R2, R51, R2, !PT ;  /* 0x0000000233027209 */ /* 0x000fe20007810000 */
[----:B------:R-:W-:Y:S01]  /*4130*/  FMUL.FTZ R14, R14, c[0x0][0x320] ;  /* 0x0000c8000e0e7a20 */ /* 0x000fe20000410000 */
[----:B------:R-:W-:-:S02]  /*4140*/  ISETP.GT.AND P0, PT, R0, 0x38, PT ;  /* 0x000000380000780c */ /* 0x000fc40003f04270 */
[----:B-1----:R-:W-:Y:S02]  /*4150*/  FSEL R94, R33, -INF , P6 ;  /* 0xff800000215e7808 */ /* 0x002fe40003000000 */
[----:B------:R-:W-:Y:S01]  /*4160*/  FMNMX.FTZ R101, R95, R101, !PT ;  /* 0x000000655f657209 */ /* 0x000fe20007810000 */
[----:B------:R-:W1:Y:S01]  /*4170*/  MUFU.TANH R23, R23 ;  /* 0x0000001700177308 */ /* 0x000e620000002400 */
[----:B------:R-:W-:Y:S02]  /*4180*/  FSEL R65, R65, -INF , P1 ;  /* 0xff80000041417808 */ /* 0x000fe40000800000 */
[----:B------:R-:W-:Y:S01]  /*4190*/  FMNMX.FTZ R2, R64, R2, !PT ;  /* 0x0000000240027209 */ /* 0x000fe20007810000 */
[----:B------:R-:W-:Y:S01]  /*41a0*/  FMUL.FTZ R15, R15, c[0x0][0x320] ;  /* 0x0000c8000f0f7a20 */ /* 0x000fe20000410000 */
[----:B------:R-:W-:Y:S02]  /*41b0*/  FMNMX.FTZ R101, R94, R101, !PT ;  /* 0x000000655e657209 */ /* 0x000fe40007810000 */
[----:B------:R-:W-:Y:S01]  /*41c0*/  ISETP.GT.AND P3, PT, R0, 0x39, PT ;  /* 0x000000390000780c */ /* 0x000fe20003f64270 */
[----:B------:R-:W5:Y:S01]  /*41d0*/  MUFU.TANH R22, R14 ;  /* 0x0000000e00167308 */ /* 0x000f620000002400 */
[----:B--2---:R-:W-:-:S02]  /*41e0*/  FSEL R66, R26, -INF , P0 ;  /* 0xff8000001a427808 */ /* 0x004fc40000000000 */
[----:B------:R-:W-:Y:S02]  /*41f0*/  FMNMX.FTZ R2, R65, R2, !PT ;  /* 0x0000000241027209 */ /* 0x000fe40007810000 */
[----:B------:R-:W-:Y:S02]  /*4200*/  ISETP.GT.AND P1, PT, R0, 0x40, PT ;  /* 0x000000400000780c */ /* 0x000fe40003f24270 */
[----:B---3--:R-:W-:Y:S01]  /*4210*/  FSEL R67, R27, -INF , P3 ;  /* 0xff8000001b437808 */ /* 0x008fe20001800000 */
[----:B------:R-:W2:Y:S01]  /*4220*/  MUFU.TANH R19, R15 ;  /* 0x0000000f00137308 */ /* 0x000ea20000002400 */
[----:B------:R-:W-:Y:S02]  /*4230*/  FMNMX.FTZ R2, R66, R2, !PT ;  /* 0x0000000242027209 */ /* 0x000fe40007810000 */
[----:B------:R-:W-:-:S05]  /*4240*/  ISETP.GT.AND P0, PT, R0, 0x41, PT ;  /* 0x000000410000780c */ /* 0x000fca0003f04270 */
[----:B------:R3:W2:Y:S01]  /*4250*/  MUFU.TANH R15, R3 ;  /* 0x00000003000f7308 */ /* 0x0006a20000002400 */
[----:B----4-:R-:W-:Y:S02]  /*4260*/  FSEL R80, R80, -INF , P1 ;  /* 0xff80000050507808 */ /* 0x010fe40000800000 */
[----:B------:R-:W-:Y:S01]  /*4270*/  FMNMX.FTZ R2, R67, R2, !PT ;  /* 0x0000000243027209 */ /* 0x000fe20007810000 */
[----:B------:R-:W-:Y:S01]  /*4280*/  FMUL.FTZ R34, R34, c[0x0][0x320] ;  /* 0x0000c80022227a20 */ /* 0x000fe20000410000 */
[----:B------:R-:W-:Y:S02]  /*4290*/  ISETP.GT.AND P1, PT, R0, 0x48, PT ;  /* 0x000000480000780c */ /* 0x000fe40003f24270 */
[----:B-1----:R-:W-:Y:S01]  /*42a0*/  FSEL R83, R23, -INF , P0 ;  /* 0xff80000017537808 */ /* 0x002fe20000000000 */
[----:B------:R-:W1:Y:S01]  /*42b0*/  MUFU.TANH R14, R28 ;  /* 0x0000001c000e7308 */ /* 0x000e620000002400 */
[----:B------:R-:W-:Y:S01]  /*42c0*/  FMNMX.FTZ R2, R80, R2, !PT ;  /* 0x0000000250027209 */ /* 0x000fe20007810000 */
[----:B---3--:R-:W3:Y:S01]  /*42d0*/  SHFL.BFLY PT, R3, R101, 0x2, 0x1f ;  /* 0x0c401f0065037f89 */ /* 0x008ee200000e0000 */
[----:B------:R-:W-:-:S05]  /*42e0*/  FMUL.FTZ R13, R35, c[0x0][0x320] ;  /* 0x0000c800230d7a20 */ /* 0x000fca0000410000 */
[----:B------:R-:W4:Y:S01]  /*42f0*/  MUFU.TANH R34, R34 ;  /* 0x0000002200227308 */ /* 0x000f220000002400 */
[----:B------:R-:W-:Y:S02]  /*4300*/  ISETP.GT.AND P0, PT, R0, 0x49, PT ;  /* 0x000000490000780c */ /* 0x000fe40003f04270 */
[----:B-----5:R-:W-:Y:S02]  /*4310*/  FSEL R84, R22, -INF , P1 ;  /* 0xff80000016547808 */ /* 0x020fe40000800000 */
[----:B------:R-:W-:Y:S02]  /*4320*/  FMNMX.FTZ R2, R83, R2, !PT ;  /* 0x0000000253027209 */ /* 0x000fe40007810000 */
[----:B------:R-:W-:Y:S01]  /*4330*/  ISETP.GT.AND P1, PT, R0, 0x50, PT ;  /* 0x000000500000780c */ /* 0x000fe20003f24270 */
[----:B------:R-:W5:Y:S01]  /*4340*/  MUFU.TANH R13, R13 ;  /* 0x0000000d000d7308 */ /* 0x000f620000002400 */
[----:B--2---:R-:W-:Y:S02]  /*4350*/  FSEL R86, R19, -INF , P0 ;  /* 0xff80000013567808 */ /* 0x004fe40000000000 */
[----:B------:R-:W-:-:S02]  /*4360*/  FMNMX.FTZ R2, R84, R2, !PT ;  /* 0x0000000254027209 */ /* 0x000fc40007810000 */
[----:B------:R-:W-:Y:S02]  /*4370*/  ISETP.GT.AND P0, PT, R0, 0x51, PT ;  /* 0x000000510000780c */ /* 0x000fe40003f04270 */
[----:B------:R-:W-:Y:S02]  /*4380*/  FSEL R89, R15, -INF , P1 ;  /* 0xff8000000f597808 */ /* 0x000fe40000800000 */
[----:B------:R-:W-:Y:S02]  /*4390*/  FMNMX.FTZ R2, R86, R2, !PT ;  /* 0x0000000256027209 */ /* 0x000fe40007810000 */
[----:B------:R-:W-:Y:S02]  /*43a0*/  ISETP.GT.AND P1, PT, R0, 0x58, PT ;  /* 0x000000580000780c */ /* 0x000fe40003f24270 */
[----:B-1----:R-:W-:Y:S02]  /*43b0*/  FSEL R91, R14, -INF , P0 ;  /* 0xff8000000e5b7808 */ /* 0x002fe40000000000 */
[----:B------:R-:W-:-:S02]  /*43c0*/  FMNMX.FTZ R100, R89, R2, !PT ;  /* 0x0000000259647209 */ /* 0x000fc40007810000 */
[----:B---3--:R-:W-:Y:S02]  /*43d0*/  FMNMX.FTZ R101, R101, R3, !PT ;  /* 0x0000000365657209 */ /* 0x008fe40007810000 */
[----:B------:R-:W-:Y:S02]  /*43e0*/  ISETP.GT.AND P0, PT, R0, 0x59, PT ;  /* 0x000000590000780c */ /* 0x000fe40003f04270 */
[----:B----4-:R-:W-:Y:S02]  /*43f0*/  FSEL R92, R34, -INF , P1 ;  /* 0xff800000225c7808 */ /* 0x010fe40000800000 */
[----:B------:R-:W-:Y:S01]  /*4400*/  FMNMX.FTZ R100, R91, R100, !PT ;  /* 0x000000645b647209 */ /* 0x000fe20007810000 */
[----:B------:R-:W1:Y:S01]  /*4410*/  SHFL.BFLY PT, R2, R101, 0x1, 0x1f ;  /* 0x0c201f0065027f89 */ /* 0x000e6200000e0000 */
[----:B-----5:R-:W-:Y:S02]  /*4420*/  FSEL R93, R13, -INF , P0 ;  /* 0xff8000000d5d7808 */ /* 0x020fe40000000000 */
        /* <DEDUP_REMOVED lines=12> */
[----:B------:R2:W3:Y:S02]  /*44f0*/  MUFU.EX2 R116, R0 ;  /* 0x0000000000747308 */ /* 0x0004e40000000800 */
[----:B--2---:R-:W-:-:S06]  /*4500*/  FFMA.FTZ R0, R18, c[0x0][0x2d0], -R2 ;  /* 0x0000b40012007a23 */ /* 0x004fcc0000010802 */
[----:B------:R2:W-:Y:S01]  /*4510*/  MUFU.EX2 R115, R0 ;  /* 0x0000000000737308 */ /* 0x0005e20000000800 */
[----:B-1----:R-:W-:Y:S01]  /*4520*/  FMNMX.FTZ R100, R100, R3, !PT ;  /* 0x0000000364647209 */ /* 0x002fe20007810000 */
[----:B--2---:R-:W-:-:S06]  /*4530*/  FFMA.FTZ R0, R20, c[0x0][0x2d0], -R2 ;  /* 0x0000b40014007a23 */ /* 0x004fcc0000010802 */
[----:B------:R1:W2:Y:S01]  /*4540*/  MUFU.EX2 R118, R0 ;  /* 0x0000000000767308 */ /* 0x0002a20000000800 */
[--C-:B------:R-:W-:Y:S01]  /*4550*/  FFMA.FTZ R3, R25, c[0x0][0x2d0], -R2.reuse ;  /* 0x0000b40019037a23 */ /* 0x100fe20000010802 */
[----:B------:R-:W-:Y:S01]  /*4560*/  FSETP.NEU.FTZ.AND P0, PT, R100, -INF , PT ;  /* 0xff8000006400780b */ /* 0x000fe20003f1d000 */
[----:B-1----:R-:W-:-:S05]  /*4570*/  FFMA.FTZ R0, R21, c[0x0][0x2d0], -R2 ;  /* 0x0000b40015007a23 */ /* 0x002fca0000010802 */
[----:B------:R1:W-:Y:S02]  /*4580*/  MUFU.EX2 R119, R0 ;  /* 0x0000000000777308 */ /* 0x0003e40000000800 */
[----:B-1----:R-:W-:-:S06]  /*4590*/  FFMA.FTZ R0, R24, c[0x0][0x2d0], -R2 ;  /* 0x0000b40018007a23 */ /* 0x002fcc0000010802 */
[----:B------:R1:W4:Y:S08]  /*45a0*/  MUFU.EX2 R224, R0 ;  /* 0x0000000000e07308 */ /* 0x0003300000000800 */
[----:B------:R5:W-:Y:S01]  /*45b0*/  MUFU.EX2 R223, R3 ;  /* 0x0000000300df7308 */ /* 0x000be20000000800 */
[----:B-1----:R-:W-:-:S05]  /*45c0*/  FMUL.FTZ R0, R100, c[0x0][0x2d0] ;  /* 0x0000b40064007a20 */ /* 0x002fca0000410000 */
[----:B------:R-:W-:Y:S01]  /*45d0*/  FSEL R0, R0, RZ, P0 ;  /* 0x000000ff00007208 */ /* 0x000fe20000000000 */
[----:B-----5:R-:W-:-:S04]  /*45e0*/  FFMA.FTZ R3, R12, c[0x0][0x2d0], -R2 ;  /* 0x0000b4000c037a23 */ /* 0x020fc80000010802 */
[----:B------:R1:W5:Y:S02]  /*45f0*/  MUFU.EX2 R225, R3 ;  /* 0x0000000300e17308 */ /* 0x0003640000000800 */
[----:B-1----:R-:W-:-:S06]  /*4600*/  FFMA.FTZ R3, R4, c[0x0][0x2d0], -R0 ;  /* 0x0000b40004037a23 */ /* 0x002fcc0000010800 */
[----:B------:R1:W-:Y:S01]  /*4610*/  MUFU.EX2 R112, R3 ;  /* 0x0000000300707308 */ /* 0x0003e20000000800 */
[----:B------:R-:W-:Y:S02]  /*4620*/  FFMA.FTZ R4, R5, c[0x0][0x2d0], -R0 ;  /* 0x0000b40005047a23 */ /* 0x000fe40000010800 */
[----:B-1----:R-:W-:-:S05]  /*4630*/  IMAD.IADD R3, R210, 0x1, R207 ;  /* 0x00000001d2037824 */ /* 0x002fca00078e02cf */
[----:B------:R-:W1:Y:S01]  /*4640*/  LDSM.16.MT88.4 R12, [R3] ;  /* 0x00000000030c783b */ /* 0x000e620000004200 */
[----:B------:R4:W1:Y:S03]  /*4650*/  MUFU.EX2 R102, R4 ;  /* 0x0000000400667308 */ /* 0x0008660000000800 */
[----:B------:R-:W1:Y:S04]  /*4660*/  LDSM.16.MT88.4 R28, [R3+0x800] ;  /* 0x00080000031c783b */ /* 0x000e680000004200 */
[----:B------:R-:W1:Y:S01]  /*4670*/  LDSM.16.MT88.4 R24, [R3+0x3000] ;  /* 0x003000000318783b */ /* 0x000e620000004200 */
[----:B---3--:R-:W-:Y:S02]  /*4680*/  F2FP.BF16.PACK_AB R20, R116, R117 ;  /* 0x000000757414723e */ /* 0x008fe400000010ff */
[----:B--2---:R-:W-:Y:S01]  /*4690*/  F2FP.BF16.PACK_AB R22, R118, R115 ;  /* 0x000000737616723e */ /* 0x004fe200000010ff */
[----:B------:R-:W2:Y:S04]  /*46a0*/  LDSM.16.MT88.4 R32, [R3+0x3800] ;  /* 0x003800000320783b */ /* 0x000ea80000004200 */
[----:B------:R-:W3:Y:S01]  /*46b0*/  LDSM.16.MT88.4 R40, [R3+0x6000] ;  /* 0x006000000328783b */ /* 0x000ee20000004200 */
[----:B----4-:R-:W-:Y:S01]  /*46c0*/  FFMA.FTZ R4, R11, c[0x0][0x2d0], -R0 ;  /* 0x0000b4000b047a23 */ /* 0x010fe20000010800 */
[----:B------:R-:W-:-:S02]  /*46d0*/  F2FP.BF16.PACK_AB R16, R224, R119 ;  /* 0x00000077e010723e */ /* 0x000fc400000010ff */
[----:B-----5:R-:W-:Y:S01]  /*46e0*/  F2FP.BF16.PACK_AB R18, R225, R223 ;  /* 0x000000dfe112723e */ /* 0x020fe200000010ff */
[----:B------:R4:W-:Y:S01]  /*46f0*/  MUFU.EX2 R113, R4 ;  /* 0x0000000400717308 */ /* 0x0009e20000000800 */
[----:B------:R-:W-:Y:S01]  /*4700*/  LDSM.16.MT88.4 R136, [R3+0x2800] ;  /* 0x002800000388783b */ /* 0x000fe20000004200 */
[----:B----4-:R-:W-:-:S06]  /*4710*/  FFMA.FTZ R4, R10, c[0x0][0x2d0], -R0 ;  /* 0x0000b4000a047a23 */ /* 0x010fcc0000010800 */
[----:B------:R4:W5:Y:S01]  /*4720*/  MUFU.EX2 R114, R4 ;  /* 0x0000000400727308 */ /* 0x0009620000000800 */
[----:B-1----:R-:W-:Y:S01]  /*4730*/  F2FP.BF16.PACK_AB R21, R102, R112 ;  /* 0x000000706615723e */ /* 0x002fe200000010ff */
[----:B----4-:R-:W-:-:S06]  /*4740*/  FFMA.FTZ R4, R9, c[0x0][0x2d0], -R0 ;  /* 0x0000b40009047a23 */ /* 0x010fcc0000010800 */
[----:B------:R1:W-:Y:S01]  /*4750*/  MUFU.EX2 R216, R4 ;  /* 0x0000000400d87308 */ /* 0x0003e20000000800 */
[----:B-----5:R-:W-:Y:S01]  /*4760*/  F2FP.BF16.PACK_AB R23, R114, R113 ;  /* 0x000000717217723e */ /* 0x020fe200000010ff */
[----:B-1----:R-:W-:-:S06]  /*4770*/  FFMA.FTZ R4, R8, c[0x0][0x2d0], -R0 ;  /* 0x0000b40008047a23 */ /* 0x002fcc0000010800 */
[----:B------:R1:W4:Y:S01]  /*4780*/  MUFU.EX2 R215, R4 ;  /* 0x0000000400d77308 */ /* 0x0003220000000800 */
[----:B------:R-:W-:Y:S01]  /*4790*/  HMMA.16816.F32.BF16 R8, R20, R12, RZ ;  /* 0x0000000c1408723c */ /* 0x000fe200000418ff */
[----:B-1----:R-:W-:-:S06]  /*47a0*/  FFMA.FTZ R4, R6, c[0x0][0x2d0], -R0 ;  /* 0x0000b40006047a23 */ /* 0x002fcc0000010800 */
[----:B------:R1:W-:Y:S02]  /*47b0*/  MUFU.EX2 R219, R4 ;  /* 0x0000000400db7308 */ /* 0x0003e40000000800 */
[----:B-1----:R-:W-:-:S06]  /*47c0*/  FFMA.FTZ R4, R7, c[0x0][0x2d0], -R0 ;  /* 0x0000b40007047a23 */ /* 0x002fcc0000010800 */
[----:B------:R1:W5:Y:S01]  /*47d0*/  MUFU.EX2 R220, R4 ;  /* 0x0000000400dc7308 */ /* 0x0003620000000800 */
[----:B----4-:R-:W-:Y:S01]  /*47e0*/  F2FP.BF16.PACK_AB R17, R215, R216 ;  /* 0x000000d8d711723e */ /* 0x010fe200000010ff */
[----:B------:R-:W-:Y:S01]  /*47f0*/  HMMA.16816.F32.BF16 R12, R20, R14, RZ ;  /* 0x0000000e140c723c */ /* 0x000fe200000418ff */
[----:B-1----:R-:W-:Y:S01]  /*4800*/  FFMA.FTZ R4, R36, c[0x0][0x2d0], -R2 ;  /* 0x0000b40024047a23 */ /* 0x002fe20000010802 */
[----:B-----5:R-:W-:-:S04]  /*4810*/  F2FP.BF16.PACK_AB R19, R220, R219 ;  /* 0x000000dbdc13723e */ /* 0x020fc800000010ff */
[----:B------:R1:W-:Y:S03]  /*4820*/  MUFU.EX2 R217, R4 ;  /* 0x0000000400d97308 */ /* 0x0003e60000000800 */
[----:B------:R-:W-:Y:S01]  /*4830*/  HMMA.16816.F32.BF16 R76, R16, R28, R8 ;  /* 0x0000001c104c723c */ /* 0x000fe20000041808 */
[----:B-1----:R-:W-:-:S07]  /*4840*/  FFMA.FTZ R4, R37, c[0x0][0x2d0], -R2 ;  /* 0x0000b40025047a23 */ /* 0x002fce0000010802 */
[----:B------:R-:W-:Y:S01]  /*4850*/  HMMA.16816.F32.BF16 R8, R20, R24, RZ ;  /* 0x000000181408723c */ /* 0x000fe200000418ff */
[----:B------:R-:W1:Y:S01]  /*4860*/  LDSM.16.MT88.4 R36, [R3+0x6800] ;  /* 0x006800000324783b */ /* 0x000e620000004200 */
[----:B------:R4:W5:Y:S02]  /*4870*/  MUFU.EX2 R218, R4 ;  /* 0x0000000400da7308 */ /* 0x0009640000000800 */
[----:B----4-:R-:W-:-:S06]  /*4880*/  FFMA.FTZ R4, R52, c[0x0][0x2d0], -R2 ;  /* 0x0000b40034047a23 */ /* 0x010fcc0000010802 */
[----:B------:R4:W-:Y:S02]  /*4890*/  MUFU.EX2 R221, R4 ;  /* 0x0000000400dd7308 */ /* 0x0009e40000000800 */
[----:B----4-:R-:W-:-:S06]  /*48a0*/  FFMA.FTZ R4, R53, c[0x0][0x2d0], -R2 ;  /* 0x0000b40035047a23 */ /* 0x010fcc0000010802 */
[----:B------:R4:W-:Y:S02]  /*48b0*/  MUFU.EX2 R222, R4 ;  /* 0x0000000400de7308 */ /* 0x0009e40000000800 */
[----:B----4-:R-:W-:-:S06]  /*48c0*/  FFMA.FTZ R4, R54, c[0x0][0x2d0], -R2 ;  /* 0x0000b40036047a23 */ /* 0x010fcc0000010802 */
[----:B------:R4:W-:Y:S01]  /*48d0*/  MUFU.EX2 R105, R4 ;  /* 0x0000000400697308 */ /* 0x0009e20000000800 */
[----:B------:R-:W-:Y:S01]  /*48e0*/  HMMA.16816.F32.BF16 R72, R16, R30, R12 ;  /* 0x0000001e1048723c */ /* 0x000fe2000004180c */
[----:B------:R-:W1:Y:S01]  /*48f0*/  LDSM.16.MT88.4 R28, [R3+0x1000] ;  /* 0x00100000031c783b */ /* 0x000e620000004200 */
[----:B----4-:R-:W-:-:S05]  /*4900*/  FFMA.FTZ R4, R55, c[0x0][0x2d0], -R2 ;  /* 0x0000b40037047a23 */ /* 0x010fca0000010802 */
[----:B------:R4:W-:Y:S01]  /*4910*/  MUFU.EX2 R106, R4 ;  /* 0x00000004006a7308 */ /* 0x0009e20000000800 */
[----:B------:R-:W-:Y:S01]  /*4920*/  HMMA.16816.F32.BF16 R24, R20, R26, RZ ;  /* 0x0000001a1418723c */ /* 0x000fe200000418ff */
[----:B----4-:R-:W-:-:S06]  /*4930*/  FFMA.FTZ R4, R56, c[0x0][0x2d0], -R2 ;  /* 0x0000b40038047a23 */ /* 0x010fcc0000010802 */
[----:B------:R4:W-:Y:S01]  /*4940*/  MUFU.EX2 R107, R4 ;  /* 0x00000004006b7308 */ /* 0x0009e20000000800 */
[----:B--2---:R-:W-:Y:S08]  /*4950*/  HMMA.16816.F32.BF16 R68, R16, R32, R8 ;  /* 0x000000201044723c */ /* 0x004ff00000041808 */
[----:B---3--:R-:W-:Y:S01]  /*4960*/  HMMA.16816.F32.BF16 R8, R20, R40, RZ ;  /* 0x000000281408723c */ /* 0x008fe200000418ff */
[----:B----4-:R-:W-:-:S04]  /*4970*/  FFMA.FTZ R4, R49, c[0x0][0x2d0], -R0 ;  /* 0x0000b40031047a23 */ /* 0x010fc80000010800 */
[----:B------:R2:W-:Y:S03]  /*4980*/  MUFU.EX2 R204, R4 ;  /* 0x0000000400cc7308 */ /* 0x0005e60000000800 */
[----:B------:R-:W-:Y:S01]  /*4990*/  HMMA.16816.F32.BF16 R12, R20, R42, RZ ;  /* 0x0000002a140c723c */ /* 0x000fe200000418ff */
[----:B--2---:R-:W-:-:S04]  /*49a0*/  FFMA.FTZ R4, R48, c[0x0][0x2d0], -R0 ;  /* 0x0000b40030047a23 */ /* 0x004fc80000010800 */
[----:B------:R2:W3:Y:S02]  /*49b0*/  MUFU.EX2 R103, R4 ;  /* 0x0000000400677308 */ /* 0x0004e40000000800 */
[----:B--2---:R-:W-:-:S06]  /*49c0*/  FFMA.FTZ R4, R50, c[0x0][0x2d0], -R0 ;  /* 0x0000b40032047a23 */ /* 0x004fcc0000010800 */
[----:B------:R2:W-:Y:S01]  /*49d0*/  MUFU.EX2 R205, R4 ;  /* 0x0000000400cd7308 */ /* 0x0005e20000000800 */
[----:B------:R-:W-:Y:S01]  /*49e0*/  HMMA.16816.F32.BF16 R60, R16, R34, R24 ;  /* 0x00000022103c723c */ /* 0x000fe20000041818 */
[----:B------:R-:W4:Y:S01]  /*49f0*/  LDSM.16.MT88.4 R32, [R210+0x800] ;  /* 0x00080000d220783b */ /* 0x000f220000004200 */
[----:B--2---:R-:W-:-:S06]  /*4a00*/  FFMA.FTZ R4, R51, c[0x0][0x2d0], -R0 ;  /* 0x0000b40033047a23 */ /* 0x004fcc0000010800 */
[----:B-1----:R-:W-:Y:S01]  /*4a10*/  HMMA.16816.F32.BF16 R56, R16, R36, R8 ;  /* 0x000000241038723c */ /* 0x002fe20000041808 */
[----:B------:R-:W-:Y:S01]  /*4a20*/  LDSM.16.MT88.4 R48, [R3+0x7000] ;  /* 0x007000000330783b */ /* 0x000fe20000004200 */
[----:B------:R1:W2:Y:S06]  /*4a30*/  MUFU.EX2 R104, R4 ;  /* 0x0000000400687308 */ /* 0x0002ac0000000800 */
[C---:B------:R-:W-:Y:S08]  /*4a40*/  HMMA.16816.F32.BF16 R24, R20.reuse, R44, RZ ;  /* 0x0000002c1418723c */ /* 0x040ff000000418ff */
[----:B------:R-:W-:Y:S01]  /*4a50*/  HMMA.16816.F32.BF16 R8, R20, R46, RZ ;  /* 0x0000002e1408723c */ /* 0x000fe200000418ff */
[----:B------:R-:W4:Y:S01]  /*4a60*/  LDSM.16.MT88.4 R44, [R3+0x4000] ;  /* 0x00400000032c783b */ /* 0x000f220000004200 */
[----:B-1----:R-:W-:-:S04]  /*4a70*/  FFMA.FTZ R4, R82, c[0x0][0x2d0], -R2 ;  /* 0x0000b40052047a23 */ /* 0x002fc80000010802 */
[----:B------:R1:W-:Y:S02]  /*4a80*/  MUFU.EX2 R99, R4 ;  /* 0x0000000400637308 */ /* 0x0003e40000000800 */
[----:B------:R-:W-:Y:S07]  /*4a90*/  HMMA.16816.F32.BF16 R52, R16, R38, R12 ;  /* 0x000000261034723c */ /* 0x000fee000004180c */
[----:B-----5:R-:W-:Y:S02]  /*4aa0*/  F2FP.BF16.PACK_AB R12, R218, R217 ;  /* 0x000000d9da0c723e */ /* 0x020fe400000010ff */
[----:B---3--:R-:W-:-:S02]  /*4ab0*/  F2FP.BF16.PACK_AB R13, R103, R204 ;  /* 0x000000cc670d723e */ /* 0x008fc400000010ff */
[----:B------:R-:W-:Y:S01]  /*4ac0*/  F2FP.BF16.PACK_AB R14, R222, R221 ;  /* 0x000000ddde0e723e */ /* 0x000fe200000010ff */
[----:B-1----:R-:W-:Y:S01]  /*4ad0*/  FFMA.FTZ R4, R81, c[0x0][0x2d0], -R2 ;  /* 0x0000b40051047a23 */ /* 0x002fe20000010802 */
[----:B--2---:R-:W-:-:S03]  /*4ae0*/  F2FP.BF16.PACK_AB R15, R104, R205 ;  /* 0x000000cd680f723e */ /* 0x004fc600000010ff */
[----:B------:R1:W-:Y:S04]  /*4af0*/  MUFU.EX2 R98, R4 ;  /* 0x0000000400627308 */ /* 0x0003e80000000800 */
[----:B------:R-:W-:Y:S01]  /*4b00*/  HMMA.16816.F32.BF16 R40, R12, R28, R76 ;  /* 0x0000001c0c28723c */ /* 0x000fe2000004184c */
[----:B-1----:R-:W-:-:S07]  /*4b10*/  FFMA.FTZ R4, R85, c[0x0][0x2d0], -R2 ;  /* 0x0000b40055047a23 */ /* 0x002fce0000010802 */
[----:B------:R-:W-:Y:S01]  /*4b20*/  HMMA.16816.F32.BF16 R36, R12, R30, R72 ;  /* 0x0000001e0c24723c */ /* 0x000fe20000041848 */
[----:B------:R-:W1:Y:S01]  /*4b30*/  LDSM.16.MT88.4 R28, [R3+0x1800] ;  /* 0x00180000031c783b */ /* 0x000e620000004200 */
[----:B------:R2:W-:Y:S02]  /*4b40*/  MUFU.EX2 R85, R4 ;  /* 0x0000000400557308 */ /* 0x0005e40000000800 */
[----:B--2---:R-:W-:-:S06]  /*4b50*/  FFMA.FTZ R4, R64, c[0x0][0x2d0], -R0 ;  /* 0x0000b40040047a23 */ /* 0x004fcc0000010800 */
[----:B------:R2:W-:Y:S02]  /*4b60*/  MUFU.EX2 R252, R4 ;  /* 0x0000000400fc7308 */ /* 0x0005e40000000800 */
[----:B--2---:R-:W-:-:S06]  /*4b70*/  FFMA.FTZ R4, R65, c[0x0][0x2d0], -R0 ;  /* 0x0000b40041047a23 */ /* 0x004fcc0000010800 */
[----:B------:R2:W3:Y:S02]  /*4b80*/  MUFU.EX2 R251, R4 ;  /* 0x0000000400fb7308 */ /* 0x0004e40000000800 */
[----:B--2---:R-:W-:-:S06]  /*4b90*/  FFMA.FTZ R4, R66, c[0x0][0x2d0], -R0 ;  /* 0x0000b40042047a23 */ /* 0x004fcc0000010800 */
[----:B------:R2:W-:Y:S01]  /*4ba0*/  MUFU.EX2 R250, R4 ;  /* 0x0000000400fa7308 */ /* 0x0005e20000000800 */
[----:B----4-:R-:W-:Y:S01]  /*4bb0*/  HMMA.16816.F32.BF16 R232, R16, R32, R24 ;  /* 0x0000002010e8723c */ /* 0x010fe20000041818 */
[----:B------:R-:W4:Y:S01]  /*4bc0*/  LDSM.16.MT88.4 R24, [R3+0x4800] ;  /* 0x004800000318783b */ /* 0x000f220000004200 */
[----:B--2---:R-:W-:-:S06]  /*4bd0*/  FFMA.FTZ R4, R67, c[0x0][0x2d0], -R0 ;  /* 0x0000b40043047a23 */ /* 0x004fcc0000010800 */
[----:B------:R-:W-:Y:S01]  /*4be0*/  HMMA.16816.F32.BF16 R228, R16, R34, R8 ;  /* 0x0000002210e4723c */ /* 0x000fe20000041808 */
[----:B------:R-:W-:Y:S01]  /*4bf0*/  IMAD.MOV.U32 R72, RZ, RZ, R107 ;  /* 0x000000ffff487224 */ /* 0x000fe200078e006b */
[----:B------:R-:W-:Y:S01]  /*4c00*/  LDSM.16.MT88.4 R64, [R210+0x3000] ;  /* 0x00300000d240783b */ /* 0x000fe20000004200 */
[----:B------:R2:W5:Y:S01]  /*4c10*/  MUFU.EX2 R248, R4 ;  /* 0x0000000400f87308 */ /* 0x0005620000000800 */
[----:B------:R-:W-:Y:S02]  /*4c20*/  IMAD.MOV.U32 R73, RZ, RZ, R106 ;  /* 0x000000ffff497224 */ /* 0x000fe400078e006a */
[----:B------:R-:W-:Y:S02]  /*4c30*/  IMAD.MOV.U32 R74, RZ, RZ, R105 ;  /* 0x000000ffff4a7224 */ /* 0x000fe400078e0069 */
[----:B------:R-:W-:Y:S01]  /*4c40*/  HMMA.16816.F32.BF16 R32, R12, R44, R68 ;  /* 0x0000002c0c20723c */ /* 0x000fe20000041844 */
[----:B---3--:R-:W-:-:S06]  /*4c50*/  F2FP.BF16.PACK_AB R9, R251, R252 ;  /* 0x000000fcfb09723e */ /* 0x008fcc00000010ff */
[----:B------:R-:W-:Y:S02]  /*4c60*/  IMAD.MOV.U32 R71, RZ, RZ, R99 ;  /* 0x000000ffff477224 */ /* 0x000fe400078e0063 */
[----:B--2---:R-:W-:-:S04]  /*4c70*/  FFMA.FTZ R4, R88, c[0x0][0x2d0], -R2 ;  /* 0x0000b40058047a23 */ /* 0x004fc80000010802 */
[----:B------:R2:W-:Y:S01]  /*4c80*/  MUFU.EX2 R249, R4 ;  /* 0x0000000400f97308 */ /* 0x0005e20000000800 */
[----:B------:R-:W-:Y:S02]  /*4c90*/  F2FP.BF16.PACK_AB R8, R73, R74 ;  /* 0x0000004a4908723e */ /* 0x000fe400000010ff */
[----:B------:R-:W-:Y:S02]  /*4ca0*/  F2FP.BF16.PACK_AB R10, R71, R72 ;  /* 0x00000048470a723e */ /* 0x000fe400000010ff */
[----:B-----5:R-:W-:Y:S01]  /*4cb0*/  F2FP.BF16.PACK_AB R11, R248, R250 ;  /* 0x000000faf80b723e */ /* 0x020fe200000010ff */
[----:B------:R-:W-:Y:S01]  /*4cc0*/  HMMA.16816.F32.BF16 R56, R12, R48, R56 ;  /* 0x000000300c38723c */ /* 0x000fe20000041838 */
[----:B--2---:R-:W-:-:S04]  /*4cd0*/  FFMA.FTZ R4, R87, c[0x0][0x2d0], -R2 ;  /* 0x0000b40057047a23 */ /* 0x004fc80000010802 */
[----:B------:R2:W3:Y:S03]  /*4ce0*/  MUFU.EX2 R247, R4 ;  /* 0x0000000400f77308 */ /* 0x0004e60000000800 */
[----:B------:R-:W-:Y:S08]  /*4cf0*/  HMMA.16816.F32.BF16 R52, R12, R50, R52 ;  /* 0x000000320c34723c */ /* 0x000ff00000041834 */
[----:B-1----:R-:W-:Y:S01]  /*4d00*/  HMMA.16816.F32.BF16 R48, R8, R28, R40 ;  /* 0x0000001c0830723c */ /* 0x002fe20000041828 */
[----:B--2---:R-:W-:-:S07]  /*4d10*/  FFMA.FTZ R4, R90, c[0x0][0x2d0], -R2 ;  /* 0x0000b4005a047a23 */ /* 0x004fce0000010802 */
[----:B------:R-:W-:Y:S01]  /*4d20*/  HMMA.16816.F32.BF16 R44, R12, R46, R60 ;  /* 0x0000002e0c2c723c */ /* 0x000fe2000004183c */
[----:B------:R-:W1:Y:S01]  /*4d30*/  LDSM.16.MT88.4 R60, [R3+0x7800] ;  /* 0x00780000033c783b */ /* 0x000e620000004200 */
[----:B------:R2:W-:Y:S06]  /*4d40*/  MUFU.EX2 R246, R4 ;  /* 0x0000000400f67308 */ /* 0x0005ec0000000800 */
[----:B------:R-:W-:Y:S01]  /*4d50*/  HMMA.16816.F32.BF16 R40, R8, R30, R36 ;  /* 0x0000001e0828723c */ /* 0x000fe20000041824 */
[----:B------:R-:W5:Y:S01]  /*4d60*/  LDSM.16.MT88.4 R36, [R3+0x2000] ;  /* 0x002000000324783b */ /* 0x000f620000004200 */
[----:B--2---:R-:W-:-:S04]  /*4d70*/  FFMA.FTZ R4, R80, c[0x0][0x2d0], -R0 ;  /* 0x0000b40050047a23 */ /* 0x004fc80000010800 */
[----:B------:R2:W-:Y:S02]  /*4d80*/  MUFU.EX2 R245, R4 ;  /* 0x0000000400f57308 */ /* 0x0005e40000000800 */
[----:B--2---:R-:W-:Y:S01]  /*4d90*/  FFMA.FTZ R4, R83, c[0x0][0x2d0], -R0 ;  /* 0x0000b40053047a23 */ /* 0x004fe20000010800 */
[----:B----4-:R-:W-:Y:S01]  /*4da0*/  HMMA.16816.F32.BF16 R32, R8, R24, R32 ;  /* 0x000000180820723c */ /* 0x010fe20000041820 */
[----:B------:R-:W-:Y:S01]  /*4db0*/  IMAD.MOV.U32 R70, RZ, RZ, R98 ;  /* 0x000000ffff467224 */ /* 0x000fe200078e0062 */
[----:B---3--:R-:W-:-:S03]  /*4dc0*/  F2FP.BF16.PACK_AB R6, R247, R249 ;  /* 0x000000f9f706723e */ /* 0x008fc600000010ff */
[----:B------:R2:W3:Y:S01]  /*4dd0*/  MUFU.EX2 R244, R4 ;  /* 0x0000000400f47308 */ /* 0x0004e20000000800 */
[----:B------:R-:W-:Y:S01]  /*4de0*/  IMAD.MOV.U32 R75, RZ, RZ, R104 ;  /* 0x000000ffff4b7224 */ /* 0x000fe200078e0068 */
[----:B------:R-:W-:Y:S01]  /*4df0*/  LDSM.16.MT88.4 R80, [R3+0x8800] ;  /* 0x008800000350783b */ /* 0x000fe20000004200 */
[C---:B------:R-:W-:Y:S03]  /*4e00*/  HMMA.16816.F32.BF16 R28, R8.reuse, R26, R44 ;  /* 0x0000001a081c723c */ /* 0x040fe6000004182c */
[----:B------:R-:W4:Y:S04]  /*4e10*/  LDSM.16.MT88.4 R24, [R3+0x5000] ;  /* 0x005000000318783b */ /* 0x000f280000004200 */
[----:B------:R-:W4:Y:S01]  /*4e20*/  LDSM.16.MT88.4 R44, [R3+0x8000] ;  /* 0x00800000032c783b */ /* 0x000f220000004200 */
[----:B-1----:R-:W-:Y:S03]  /*4e30*/  HMMA.16816.F32.BF16 R52, R8, R62, R52 ;  /* 0x0000003e0834723c */ /* 0x002fe60000041834 */
[----:B------:R-:W-:Y:S01]  /*4e40*/  LDSM.16.MT88.4 R104, [R3+0x5800] ;  /* 0x005800000368783b */ /* 0x000fe20000004200 */
[----:B--2---:R-:W-:-:S04]  /*4e50*/  FFMA.FTZ R4, R84, c[0x0][0x2d0], -R0 ;  /* 0x0000b40054047a23 */ /* 0x004fc80000010800 */
[----:B------:R1:W-:Y:S02]  /*4e60*/  MUFU.EX2 R243, R4 ;  /* 0x0000000400f37308 */ /* 0x0003e40000000800 */
[----:B-1----:R-:W-:-:S06]  /*4e70*/  FFMA.FTZ R4, R86, c[0x0][0x2d0], -R0 ;  /* 0x0000b40056047a23 */ /* 0x002fcc0000010800 */
[----:B------:R1:W2:Y:S01]  /*4e80*/  MUFU.EX2 R242, R4 ;  /* 0x0000000400f27308 */ /* 0x0002a20000000800 */
[----:B---3--:R-:W-:Y:S01]  /*4e90*/  F2FP.BF16.PACK_AB R5, R244, R245 ;  /* 0x000000f5f405723e */ /* 0x008fe200000010ff */
[----:B-1----:R-:W-:-:S06]  /*4ea0*/  FFMA.FTZ R4, R96, c[0x0][0x2d0], -R2 ;  /* 0x0000b40060047a23 */ /* 0x002fcc0000010802 */
[----:B------:R1:W3:Y:S01]  /*4eb0*/  MUFU.EX2 R241, R4 ;  /* 0x0000000400f17308 */ /* 0x0002e20000000800 */
[----:B--2---:R-:W-:Y:S01]  /*4ec0*/  F2FP.BF16.PACK_AB R7, R242, R243 ;  /* 0x000000f3f207723e */ /* 0x004fe200000010ff */
[--C-:B-1----:R-:W-:Y:S02]  /*4ed0*/  FFMA.FTZ R4, R95, c[0x0][0x2d0], -R2.reuse ;  /* 0x0000b4005f047a23 */ /* 0x102fe40000010802 */
[----:B------:R-:W-:-:S04]  /*4ee0*/  FFMA.FTZ R2, R94, c[0x0][0x2d0], -R2 ;  /* 0x0000b4005e027a23 */ /* 0x000fc80000010802 */
[----:B------:R1:W-:Y:S08]  /*4ef0*/  MUFU.EX2 R240, R4 ;  /* 0x0000000400f07308 */ /* 0x0003f00000000800 */
[----:B------:R2:W-:Y:S01]  /*4f00*/  MUFU.EX2 R239, R2 ;  /* 0x0000000200ef7308 */ /* 0x0005e20000000800 */
[----:B-1----:R-:W-:Y:S01]  /*4f10*/  F2FP.BF16.PACK_AB R4, R85, R70 ;  /* 0x000000465504723e */ /* 0x002fe200000010ff */
[----:B--2---:R-:W-:-:S06]  /*4f20*/  FFMA.FTZ R2, R89, c[0x0][0x2d0], -R0 ;  /* 0x0000b40059027a23 */ /* 0x004fcc0000010800 */
[C---:B-----5:R-:W-:Y:S01]  /*4f30*/  HMMA.16816.F32.BF16 R48, R4.reuse, R36, R48 ;  /* 0x000000240430723c */ /* 0x060fe20000041830 */
[----:B------:R1:W-:Y:S07]  /*4f40*/  MUFU.EX2 R238, R2 ;  /* 0x0000000200ee7308 */ /* 0x0003ee0000000800 */
[----:B------:R-:W-:Y:S01]  /*4f50*/  HMMA.16816.F32.BF16 R40, R4, R38, R40 ;  /* 0x000000260428723c */ /* 0x000fe20000041828 */
[----:B------:R-:W2:Y:S01]  /*4f60*/  LDSM.16.MT88.4 R36, [R211] ;  /* 0x00000000d324783b */ /* 0x000ea20000004200 */
[----:B-1----:R-:W-:-:S04]  /*4f70*/  FFMA.FTZ R2, R91, c[0x0][0x2d0], -R0 ;  /* 0x0000b4005b027a23 */ /* 0x002fc80000010800 */
[----:B------:R1:W5:Y:S02]  /*4f80*/  MUFU.EX2 R237, R2 ;  /* 0x0000000200ed7308 */ /* 0x0003640000000800 */
[----:B------:R-:W-:Y:S01]  /*4f90*/  HMMA.16816.F32.BF16 R56, R8, R60, R56 ;  /* 0x0000003c0838723c */ /* 0x000fe20000041838 */
[----:B-1----:R-:W-:-:S05]  /*4fa0*/  FFMA.FTZ R2, R92, c[0x0][0x2d0], -R0 ;  /* 0x0000b4005c027a23 */ /* 0x002fca0000010800 */
[----:B------:R1:W-:Y:S02]  /*4fb0*/  MUFU.EX2 R236, R2 ;  /* 0x0000000200ec7308 */ /* 0x0003e40000000800 */
[----:B----4-:R-:W-:Y:S01]  /*4fc0*/  HMMA.16816.F32.BF16 R32, R4, R24, R32 ;  /* 0x000000180420723c */ /* 0x010fe20000041820 */
[----:B-1----:R-:W-:Y:S02]  /*4fd0*/  FFMA.FTZ R2, R93, c[0x0][0x2d0], -R0 ;  /* 0x0000b4005d027a23 */ /* 0x002fe40000010800 */
[----:B------:R-:W-:-:S03]  /*4fe0*/  IMAD.IADD R0, R207, 0x1, R211 ;  /* 0x00000001cf007824 */ /* 0x000fc600078e02d3 */
[----:B------:R-:W1:Y:S02]  /*4ff0*/  MUFU.EX2 R227, R2 ;  /* 0x0000000200e37308 */ /* 0x000e640000000800 */
[----:B------:R-:W4:Y:S01]  /*5000*/  LDSM.16.MT88.4 R60, [R0] ;  /* 0x00000000003c783b */ /* 0x000f220000004200 */
[----:B------:R-:W-:Y:S01]  /*5010*/  HMMA.16816.F32.BF16 R28, R4, R26, R28 ;  /* 0x0000001a041c723c */ /* 0x000fe2000004181c */
[----:B---3--:R-:W-:-:S07]  /*5020*/  F2FP.BF16.PACK_AB R96, R241, R246 ;  /* 0x000000f6f160723e */ /* 0x008fce00000010ff */
[C---:B------:R-:W-:Y:S01]  /*5030*/  HMMA.16816.F32.BF16 R24, R4.reuse, R46, R52 ;  /* 0x0000002e0418723c */ /* 0x040fe20000041834 */
[----:B------:R-:W3:Y:S01]  /*5040*/  LDSM.16.MT88.4 R52, [R211+0x800] ;  /* 0x00080000d334783b */ /* 0x000ee20000004200 */
[----:B-----5:R-:W-:Y:S02]  /*5050*/  F2FP.BF16.PACK_AB R97, R237, R238 ;  /* 0x000000eeed61723e */ /* 0x020fe400000010ff */
[----:B------:R-:W-:Y:S02]  /*5060*/  F2FP.BF16.PACK_AB R98, R239, R240 ;  /* 0x000000f0ef62723e */ /* 0x000fe400000010ff */
[----:B-1----:R-:W-:Y:S02]  /*5070*/  F2FP.BF16.PACK_AB R99, R227, R236 ;  /* 0x000000ece363723e */ /* 0x002fe400000010ff */
[----:B------:R-:W-:Y:S01]  /*5080*/  HMMA.16816.F32.BF16 R76, R4, R44, R56 ;  /* 0x0000002c044c723c */ /* 0x000fe20000041838 */
[----:B------:R-:W-:Y:S04]  /*5090*/  LDSM.16.MT88.4 R44, [R211+0x3000] ;  /* 0x00300000d32c783b */ /* 0x000fe80000004200 */
[----:B------:R-:W-:Y:S03]  /*50a0*/  LDSM.16.MT88.4 R56, [R210+0x3800] ;  /* 0x00380000d238783b */ /* 0x000fe60000004200 */
[C---:B------:R-:W-:Y:S01]  /*50b0*/  HMMA.16816.F32.BF16 R140, R96.reuse, R136, R48 ;  /* 0x00000088608c723c */ /* 0x040fe20000041830 */
[----:B------:R-:W1:Y:S07]  /*50c0*/  LDSM.16.MT88.4 R48, [R0+0x800] ;  /* 0x000800000030783b */ /* 0x000e6e0000004200 */
[----:B------:R-:W-:Y:S08]  /*50d0*/  HMMA.16816.F32.BF16 R136, R96, R138, R40 ;  /* 0x0000008a6088723c */ /* 0x000ff00000041828 */
[C---:B--2---:R-:W-:Y:S08]  /*50e0*/  HMMA.16816.F32.BF16 R40, R20.reuse, R36, RZ ;  /* 0x000000241428723c */ /* 0x044ff000000418ff */
[----:B------:R-:W-:Y:S08]  /*50f0*/  HMMA.16816.F32.BF16 R36, R20, R38, RZ ;  /* 0x000000261424723c */ /* 0x000ff000000418ff */
[C---:B------:R-:W-:Y:S08]  /*5100*/  HMMA.16816.F32.BF16 R108, R96.reuse, R104, R32 ;  /* 0x00000068606c723c */ /* 0x040ff00000041820 */
[----:B------:R-:W-:Y:S08]  /*5110*/  HMMA.16816.F32.BF16 R104, R96, R106, R28 ;  /* 0x0000006a6068723c */ /* 0x000ff0000004181c */
[----:B----4-:R-:W-:Y:S08]  /*5120*/  HMMA.16816.F32.BF16 R28, R20, R62, RZ ;  /* 0x0000003e141c723c */ /* 0x010ff000000418ff */
[----:B---3--:R-:W-:Y:S01]  /*5130*/  HMMA.16816.F32.BF16 R144, R16, R54, R36 ;  /* 0x000000361090723c */ /* 0x008fe20000041824 */
[----:B------:R-:W2:Y:S07]  /*5140*/  LDSM.16.MT88.4 R36, [R211+0x3800] ;  /* 0x00380000d324783b */ /* 0x000eae0000004200 */
[C---:B------:R-:W-:Y:S08]  /*5150*/  HMMA.16816.F32.BF16 R76, R96.reuse, R80, R76 ;  /* 0x00000050604c723c */ /* 0x040ff0000004184c */
[----:B------:R-:W-:Y:S08]  /*5160*/  HMMA.16816.F32.BF16 R80, R96, R82, R24 ;  /* 0x000000526050723c */ /* 0x000ff00000041818 */
[C---:B------:R-:W-:Y:S08]  /*5170*/  HMMA.16816.F32.BF16 R24, R20.reuse, R64, RZ ;  /* 0x000000401418723c */ /* 0x040ff000000418ff */
[----:B------:R-:W-:Y:S08]  /*5180*/  HMMA.16816.F32.BF16 R32, R20, R60, RZ ;  /* 0x0000003c1420723c */ /* 0x000ff000000418ff */
[C---:B-1----:R-:W-:Y:S08]  /*5190*/  HMMA.16816.F32.BF16 R128, R16.reuse, R50, R28 ;  /* 0x000000321080723c */ /* 0x042ff0000004181c */
[----:B------:R-:W-:Y:S01]  /*51a0*/  HMMA.16816.F32.BF16 R200, R16, R52, R40 ;  /* 0x0000003410c8723c */ /* 0x000fe20000041828 */
[----:B------:R-:W1:Y:S07]  /*51b0*/  LDSM.16.MT88.4 R40, [R0+0x3000] ;  /* 0x003000000028783b */ /* 0x000e6e0000004200 */
[----:B------:R-:W-:Y:S08]  /*51c0*/  HMMA.16816.F32.BF16 R28, R20, R44, RZ ;  /* 0x0000002c141c723c */ /* 0x000ff000000418ff */
[----:B------:R-:W-:Y:S08]  /*51d0*/  HMMA.16816.F32.BF16 R148, R16, R56, R24 ;  /* 0x000000381094723c */ /* 0x000ff00000041818 */
[----:B------:R-:W-:Y:S08]  /*51e0*/  HMMA.16816.F32.BF16 R24, R20, R46, RZ ;  /* 0x0000002e1418723c */ /* 0x000ff000000418ff */
[C---:B------:R-:W-:Y:S08]  /*51f0*/  HMMA.16816.F32.BF16 R132, R16.reuse, R48, R32 ;  /* 0x000000301084723c */ /* 0x040ff00000041820 */
[C---:B--2---:R-:W-:Y:S01]  /*5200*/  HMMA.16816.F32.BF16 R48, R16.reuse, R36, R28 ;  /* 0x000000241030723c */ /* 0x044fe2000004181c */
[----:B------:R-:W2:Y:S07]  /*5210*/  LDSM.16.MT88.4 R28, [R0+0x3800] ;  /* 0x00380000001c783b */ /* 0x000eae0000004200 */
[----:B------:R-:W-:Y:S08]  /*5220*/  HMMA.16816.F32.BF16 R120, R16, R38, R24 ;  /* 0x000000261078723c */ /* 0x000ff00000041818 */
[C---:B-1----:R-:W-:Y:S08]  /*5230*/  HMMA.16816.F32.BF16 R24, R20.reuse, R40, RZ ;  /* 0x000000281418723c */ /* 0x042ff000000418ff */
[----:B------:R-:W-:Y:S01]  /*5240*/  HMMA.16816.F32.BF16 R32, R20, R66, RZ ;  /* 0x000000421420723c */ /* 0x000fe200000418ff */
[----:B------:R2:W-:Y:S01]  /*5250*/  STL [R1+0x34], R126 ;  /* 0x0000347e01007387 */ /* 0x0005e20000100800 */
[----:B------:R-:W-:Y:S11]  /*5260*/  FADD.FTZ R3, R112, R102 ;  /* 0x0000006670037221 */ /* 0x000ff60000010000 */
[----:B------:R-:W-:Y:S11]  /*5270*/  @!UPT UIADD3 URZ, URZ, URZ, URZ ;  /* 0x0000003f3f3ff290 */ /* 0x000ff6000fffe03f */
[C---:B------:R-:W-:Y:S01]  /*5280*/  HMMA.16816.F32.BF16 R56, R16.reuse, R58, R32 ;  /* 0x0000003a1038723c */ /* 0x040fe20000041820 */
[----:B------:R-:W1:Y:S07]  /*5290*/  LDSM.16.MT88.4 R32, [R210+0x6000] ;  /* 0x00600000d220783b */ /* 0x000e6e0000004200 */
[----:B--2---:R-:W-:Y:S08]  /*52a0*/  HMMA.16816.F32.BF16 R124, R16, R28, R24 ;  /* 0x0000001c107c723c */ /* 0x004ff00000041818 */
[----:B------:R-:W-:Y:S01]  /*52b0*/  HMMA.16816.F32.BF16 R24, R20, R42, RZ ;  /* 0x0000002a1418723c */ /* 0x000fe200000418ff */
[----:B------:R-:W-:Y:S11]  /*52c0*/  IMAD.MOV.U32 R102, RZ, RZ, R85 ;  /* 0x000000ffff667224 */ /* 0x000ff600078e0055 */
[----:B------:R-:W-:Y:S11]  /*52d0*/  @!UPT UIADD3 URZ, URZ, URZ, URZ ;  /* 0x0000003f3f3ff290 */ /* 0x000ff6000fffe03f */
[----:B------:R-:W-:Y:S01]  /*52e0*/  @!UPT UIADD3 URZ, URZ, URZ, URZ ;  /* 0x0000003f3f3ff290 */ /* 0x000fe2000fffe03f */
[----:B------:R-:W-:Y:S01]  /*52f0*/  HMMA.16816.F32.BF16 R84, R16, R30, R24 ;  /* 0x0000001e1054723c */ /* 0x000fe20000041818 */
[----:B------:R-:W2:Y:S07]  /*5300*/  LDSM.16.MT88.4 R28, [R210+0x6800] ;  /* 0x00680000d21c783b */ /* 0x000eae0000004200 */
[----:B-1----:R-:W-:Y:S01]  /*5310*/  HMMA.16816.F32.BF16 R24, R20, R32, RZ ;  /* 0x000000201418723c */ /* 0x002fe200000418ff */
[----:B------:R-:W-:-:S04]  /*5320*/  FADD.FTZ R2, R117, R116 ;  /* 0x0000007475027221 */ /* 0x000fc80000010000 */
[----:B------:R-:W-:-:S04]  /*5330*/  FADD.FTZ R2, R115, R2 ;  /* 0x0000000273027221 */ /* 0x000fc80000010000 */
[----:B------:R-:W-:-:S04]  /*5340*/  FADD.FTZ R2, R118, R2 ;  /* 0x0000000276027221 */ /* 0x000fc80000010000 */
[----:B------:R-:W-:-:S11]  /*5350*/  FADD.FTZ R2, R119, R2 ;  /* 0x0000000277027221 */ /* 0x000fd60000010000 */
[----:B--2---:R-:W-:Y:S08]  /*5360*/  HMMA.16816.F32.BF16 R116, R16, R28, R24 ;  /* 0x0000001c1074723c */ /* 0x004ff00000041818 */
[----:B------:R-:W-:Y:S01]  /*5370*/  HMMA.16816.F32.BF16 R24, R20, R34, RZ ;  /* 0x000000221418723c */ /* 0x000fe200000418ff */
[----:B------:R-:W1:Y:S01]  /*5380*/  LDSM.16.MT88.4 R32, [R211+0x6000] ;  /* 0x00600000d320783b */ /* 0x000e620000004200 */
[----:B------:R-:W-:-:S04]  /*5390*/  FADD.FTZ R3, R113, R3 ;  /* 0x0000000371037221 */ /* 0x000fc80000010000 */
[----:B------:R-:W-:Y:S11]  /*53a0*/  FADD.FTZ R3, R114, R3 ;  /* 0x0000000372037221 */ /* 0x000ff60000010000 */
[----:B------:R-:W-:Y:S07]  /*53b0*/  @!UPT UIADD3 URZ, URZ, URZ, URZ ;  /* 0x0000003f3f3ff290 */ /* 0x000fee000fffe03f */
[----:B------:R-:W-:Y:S01]  /*53c0*/  HMMA.16816.F32.BF16 R112, R16, R30, R24 ;  /* 0x0000001e1070723c */ /* 0x000fe20000041818 */
[----:B------:R-:W2:Y:S07]  /*53d0*/  LDSM.16.MT88.4 R28, [R211+0x6800] ;  /* 0x00680000d31c783b */ /* 0x000eae0000004200 */
        /* <DEDUP_REMOVED lines=8> */
[----:B------:R-:W1:Y:S01]  /*5460*/  LDSM.16.MT88.4 R24, [R0+0x6000] ;  /* 0x006000000018783b */ /* 0x000e620000004200 */
[----:B------:R-:W-:Y:S02]  /*5470*/  FADD.FTZ R3, R216, R3 ;  /* 0x00000003d8037221 */ /* 0x000fe40000010000 */
[----:B------:R-:W-:-:S04]  /*5480*/  FADD.FTZ R2, R224, R2 ;  /* 0x00000002e0027221 */ /* 0x000fc80000010000 */
[C---:B-1----:R-:W-:Y:S08]  /*5490*/  HMMA.16816.F32.BF16 R28, R20.reuse, R24, RZ ;  /* 0x00000018141c723c */ /* 0x042ff000000418ff */
[----:B------:R-:W-:Y:S01]  /*54a0*/  HMMA.16816.F32.BF16 R20, R20, R26, RZ ;  /* 0x0000001a1414723c */ /* 0x000fe200000418ff */
[----:B------:R-:W1:Y:S01]  /*54b0*/  LDSM.16.MT88.4 R24, [R0+0x6800] ;  /* 0x006800000018783b */ /* 0x000e620000004200 */
[----:B------:R-:W-:-:S02]  /*54c0*/  FADD.FTZ R3, R215, R3 ;  /* 0x00000003d7037221 */ /* 0x000fc40000010000 */
[----:B------:R-:W-:Y:S02]  /*54d0*/  FADD.FTZ R2, R223, R2 ;  /* 0x00000002df027221 */ /* 0x000fe40000010000 */
[----:B------:R-:W-:Y:S02]  /*54e0*/  FADD.FTZ R3, R219, R3 ;  /* 0x00000003db037221 */ /* 0x000fe40000010000 */
[----:B------:R-:W-:Y:S02]  /*54f0*/  FADD.FTZ R2, R225, R2 ;  /* 0x00000002e1027221 */ /* 0x000fe40000010000 */
[----:B------:R-:W-:Y:S02]  /*5500*/  IMAD.MOV.U32 R215, RZ, RZ, R72 ;  /* 0x000000ffffd77224 */ /* 0x000fe400078e0048 */
[----:B------:R-:W-:Y:S02]  /*5510*/  IMAD.MOV.U32 R223, RZ, RZ, R73 ;  /* 0x000000ffffdf7224 */ /* 0x000fe400078e0049 */
[----:B------:R-:W-:-:S02]  /*5520*/  IMAD.MOV.U32 R219, RZ, RZ, R74 ;  /* 0x000000ffffdb7224 */ /* 0x000fc400078e004a */
[----:B------:R-:W-:Y:S02]  /*5530*/  IMAD.MOV.U32 R225, RZ, RZ, R75 ;  /* 0x000000ffffe17224 */ /* 0x000fe400078e004b */
[C---:B-1----:R-:W-:Y:S08]  /*5540*/  HMMA.16816.F32.BF16 R72, R16.reuse, R24, R28 ;  /* 0x000000181048723c */ /* 0x042ff0000004181c */
[----:B------:R-:W-:Y:S01]  /*5550*/  HMMA.16816.F32.BF16 R28, R16, R26, R20 ;  /* 0x0000001a101c723c */ /* 0x000fe20000041814 */
[----:B------:R-:W1:Y:S01]  /*5560*/  LDSM.16.MT88.4 R16, [R210+0x1000] ;  /* 0x00100000d210783b */ /* 0x000e620000004200 */
[----:B------:R-:W-:-:S02]  /*5570*/  IMAD.MOV.U32 R216, RZ, RZ, R70 ;  /* 0x000000ffffd87224 */ /* 0x000fc400078e0046 */
[----:B------:R-:W-:Y:S01]  /*5580*/  IMAD.MOV.U32 R224, RZ, RZ, R71 ;  /* 0x000000ffffe07224 */ /* 0x000fe200078e0047 */
[----:B------:R-:W2:Y:S03]  /*5590*/  LDSM.16.MT88.4 R20, [R211+0x1000] ;  /* 0x00100000d314783b */ /* 0x000ea60000004200 */
        /* <DEDUP_REMOVED lines=26> */
[----:B------:R-:W1:Y:S04]  /*5740*/  LDSM.16.MT88.4 R16, [R211+0x1800] ;  /* 0x00180000d310783b */ /* 0x000e680000004200 */
[----:B------:R-:W3:Y:S03]  /*5750*/  LDSM.16.MT88.4 R12, [R0+0x1800] ;  /* 0x00180000000c783b */ /* 0x000ee60000004200 */
[C---:B--2---:R-:W-:Y:S08]  /*5760*/  HMMA.16816.F32.BF16 R148, R8.reuse, R20, R68 ;  /* 0x000000140894723c */ /* 0x044ff00000041844 */
[C---:B------:R-:W-:Y:S01]  /*5770*/  HMMA.16816.F32.BF16 R92, R8.reuse, R22, R60 ;  /* 0x00000016085c723c */ /* 0x040fe2000004183c */
[----:B------:R-:W2:Y:S07]  /*5780*/  LDSM.16.MT88.4 R20, [R210+0x4800] ;  /* 0x00480000d214783b */ /* 0x000eae0000004200 */
[C---:B-1----:R-:W-:Y:S08]  /*5790*/  HMMA.16816.F32.BF16 R132, R8.reuse, R16, R52 ;  /* 0x000000100884723c */ /* 0x042ff00000041834 */
[C---:B------:R-:W-:Y:S01]  /*57a0*/  HMMA.16816.F32.BF16 R52, R8.reuse, R18, R44 ;  /* 0x000000120834723c */ /* 0x040fe2000004182c */
[----:B------:R-:W1:Y:S07]  /*57b0*/  LDSM.16.MT88.4 R16, [R211+0x4800] ;  /* 0x00480000d310783b */ /* 0x000e6e0000004200 */
        /* <DEDUP_REMOVED lines=12> */
[C---:B--2---:R-:W-:Y:S01]  /*5880*/  HMMA.16816.F32.BF16 R36, R8.reuse, R20, R144 ;  /* 0x000000140824723c */ /* 0x044fe20000041890 */
[----:B------:R-:W-:Y:S01]  /*5890*/  FADD.FTZ R3, R220, R3 ;  /* 0x00000003dc037221 */ /* 0x000fe20000010000 */
[----:B------:R-:W-:Y:S06]  /*58a0*/  LDSM.16.MT88.4 R144, [R210+0x2800] ;  /* 0x00280000d290783b */ /* 0x000fec0000004200 */
[C---:B------:R-:W-:Y:S01]  /*58b0*/  HMMA.16816.F32.BF16 R32, R8.reuse, R22, R128 ;  /* 0x000000160820723c */ /* 0x040fe20000041880 */
[----:B------:R-:W-:Y:S07]  /*58c0*/  LDSM.16.MT88.4 R20, [R210+0x2000] ;  /* 0x00200000d214783b */ /* 0x000fee0000004200 */
[C---:B-1----:R-:W-:Y:S01]  /*58d0*/  HMMA.16816.F32.BF16 R28, R8.reuse, R16, R120 ;  /* 0x00000010081c723c */ /* 0x042fe20000041878 */
[----:B------:R-:W-:Y:S01]  /*58e0*/  FADD.FTZ R2, R217, R2 ;  /* 0x00000002d9027221 */ /* 0x000fe20000010000 */
[----:B------:R-:W-:Y:S06]  /*58f0*/  LDSM.16.MT88.4 R120, [R0+0x2800] ;  /* 0x002800000078783b */ /* 0x000fec0000004200 */
[C---:B------:R-:W-:Y:S01]  /*5900*/  HMMA.16816.F32.BF16 R24, R8.reuse, R18, R116 ;  /* 0x000000120818723c */ /* 0x040fe20000041874 */
[----:B------:R-:W-:Y:S07]  /*5910*/  LDSM.16.MT88.4 R16, [R211+0x2000] ;  /* 0x00200000d310783b */ /* 0x000fee0000004200 */
[C---:B---3--:R-:W-:Y:S08]  /*5920*/  HMMA.16816.F32.BF16 R112, R8.reuse, R12, R112 ;  /* 0x0000000c0870723c */ /* 0x048ff00000041870 */
[----:B------:R-:W-:Y:S01]  /*5930*/  HMMA.16816.F32.BF16 R88, R8, R14, R88 ;  /* 0x0000000e0858723c */ /* 0x000fe20000041858 */
[----:B------:R-:W1:Y:S04]  /*5940*/  LDSM.16.MT88.4 R8, [R210+0x5000] ;  /* 0x00500000d208783b */ /* 0x000e680000004200 */
[----:B------:R-:W2:Y:S01]  /*5950*/  LDSM.16.MT88.4 R12, [R0+0x2000] ;  /* 0x00200000000c783b */ /* 0x000ea20000004200 */
[----:B------:R-:W-:-:S03]  /*5960*/  FADD.FTZ R3, R204, R3 ;  /* 0x00000003cc037221 */ /* 0x000fc60000010000 */
[----:B------:R-:W-:Y:S01]  /*5970*/  LDSM.16.MT88.4 R128, [R211+0x2800] ;  /* 0x00280000d380783b */ /* 0x000fe20000004200 */
        /* <DEDUP_REMOVED lines=11> */
[----:B------:R-:W2:Y:S01]  /*5a30*/  LDSM.16.MT88.4 R12, [R210+0x8000] ;  /* 0x00800000d20c783b */ /* 0x000ea20000004200 */
[----:B------:R-:W-:-:S02]  /*5a40*/  FADD.FTZ R2, R218, R2 ;  /* 0x00000002da027221 */ /* 0x000fc40000010000 */
[----:B------:R-:W-:Y:S01]  /*5a50*/  FADD.FTZ R3, R103, R3 ;  /* 0x0000000367037221 */ /* 0x000fe20000010000 */
[----:B------:R-:W-:Y:S03]  /*5a60*/  LDSM.16.MT88.4 R64, [R0+0x5800] ;  /* 0x005800000040783b */ /* 0x000fe60000004200 */
[C---:B-1----:R-:W-:Y:S01]  /*5a70*/  HMMA.16816.F32.BF16 R28, R4.reuse, R8, R28 ;  /* 0x00000008041c723c */ /* 0x042fe2000004181c */
[----:B------:R-:W-:Y:S07]  /*5a80*/  LDSM.16.MT88.4 R56, [R211+0x5800] ;  /* 0x00580000d338783b */ /* 0x000fee0000004200 */
[----:B------:R-:W-:Y:S01]  /*5a90*/  HMMA.16816.F32.BF16 R24, R4, R10, R24 ;  /* 0x0000000a0418723c */ /* 0x000fe20000041818 */
[----:B------:R-:W1:Y:S01]  /*5aa0*/  LDSM.16.MT88.4 R8, [R0+0x8000] ;  /* 0x008000000008783b */ /* 0x000e620000004200 */
[----:B------:R-:W-:-:S02]  /*5ab0*/  FADD.FTZ R2, R221, R2 ;  /* 0x00000002dd027221 */ /* 0x000fc40000010000 */
[----:B------:R-:W-:Y:S02]  /*5ac0*/  FADD.FTZ R3, R205, R3 ;  /* 0x00000003cd037221 */ /* 0x000fe40000010000 */
[----:B------:R-:W-:Y:S02]  /*5ad0*/  FADD.FTZ R2, R222, R2 ;  /* 0x00000002de027221 */ /* 0x000fe40000010000 */
[----:B---3--:R-:W-:Y:S02]  /*5ae0*/  HMMA.16816.F32.BF16 R68, R4, R20, R68 ;  /* 0x000000140444723c */ /* 0x008fe40000041844 */
[----:B------:R-:W-:-:S06]  /*5af0*/  FADD.FTZ R2, R219, R2 ;  /* 0x00000002db027221 */ /* 0x000fcc0000010000 */
[C---:B------:R-:W-:Y:S08]  /*5b00*/  HMMA.16816.F32.BF16 R60, R4.reuse, R22, R60 ;  /* 0x00000016043c723c */ /* 0x040ff0000004183c */
[C---:B----4-:R-:W-:Y:S08]  /*5b10*/  HMMA.16816.F32.BF16 R48, R4.reuse, R16, R48 ;  /* 0x000000100430723c */ /* 0x050ff00000041830 */
[C---:B------:R-:W-:Y:S08]  /*5b20*/  HMMA.16816.F32.BF16 R44, R4.reuse, R18, R44 ;  /* 0x00000012042c723c */ /* 0x040ff0000004182c */
[C---:B--2---:R-:W-:Y:S08]  /*5b30*/  HMMA.16816.F32.BF16 R36, R4.reuse, R12, R36 ;  /* 0x0000000c0424723c */ /* 0x044ff00000041824 */
[C---:B-1----:R-:W-:Y:S08]  /*5b40*/  HMMA.16816.F32.BF16 R92, R4.reuse, R8, R112 ;  /* 0x00000008045c723c */ /* 0x042ff00000041870 */
[C---:B------:R-:W-:Y:S01]  /*5b50*/  HMMA.16816.F32.BF16 R32, R4.reuse, R14, R32 ;  /* 0x0000000e0420723c */ /* 0x040fe20000041820 */
[----:B------:R-:W-:Y:S01]  /*5b60*/  FADD.FTZ R2, R223, R2 ;  /* 0x00000002df027221 */ /* 0x000fe20000010000 */
[----:B------:R-:W1:Y:S06]  /*5b70*/  LDSM.16.MT88.4 R112, [R210+0x5800] ;  /* 0x00580000d270783b */ /* 0x000e6c0000004200 */
[----:B------:R-:W-:Y:S01]  /*5b80*/  HMMA.16816.F32.BF16 R8, R4, R10, R88 ;  /* 0x0000000a0408723c */ /* 0x000fe20000041858 */
[----:B------:R2:W-:Y:S01]  /*5b90*/  LDSM.16.MT88.4 R4, [R0+0x8800] ;  /* 0x008800000004783b */ /* 0x0005e20000004200 */
[----:B------:R-:W-:-:S03]  /*5ba0*/  FADD.FTZ R2, R215, R2 ;  /* 0x00000002d7027221 */ /* 0x000fc60000010000 */
[----:B------:R-:W-:Y:S01]  /*5bb0*/  LDSM.16.MT88.4 R88, [R211+0x8800] ;  /* 0x00880000d358783b */ /* 0x000fe20000004200 */
[----:B------:R-:W-:Y:S02]  /*5bc0*/  FADD.FTZ R2, R224, R2 ;  /* 0x00000002e0027221 */ /* 0x000fe40000010000 */
[----:B--2---:R-:W-:-:S04]  /*5bd0*/  FADD.FTZ R0, R225, R3 ;  /* 0x00000003e1007221 */ /* 0x004fc80000010000 */
[----:B------:R-:W-:-:S04]  /*5be0*/  FADD.FTZ R0, R252, R0 ;  /* 0x00000000fc007221 */ /* 0x000fc80000010000 */
[----:B------:R-:W-:-:S04]  /*5bf0*/  FADD.FTZ R0, R251, R0 ;  /* 0x00000000fb007221 */ /* 0x000fc80000010000 */
[----:B------:R-:W-:-:S04]  /*5c00*/  FADD.FTZ R0, R250, R0 ;  /* 0x00000000fa007221 */ /* 0x000fc80000010000 */
[----:B------:R-:W-:Y:S02]  /*5c10*/  FADD.FTZ R0, R248, R0 ;  /* 0x00000000f8007221 */ /* 0x000fe40000010000 */
[----:B------:R-:W-:Y:S02]  /*5c20*/  FADD.FTZ R2, R216, R2 ;  /* 0x00000002d8027221 */ /* 0x000fe40000010000 */
[----:B------:R-:W-:Y:S02]  /*5c30*/  FADD.FTZ R0, R245, R0 ;  /* 0x00000000f5007221 */ /* 0x000fe40000010000 */
[----:B------:R-:W-:Y:S02]  /*5c40*/  FADD.FTZ R2, R102, R2 ;  /* 0x0000000266027221 */ /* 0x000fe40000010000 */
[----:B------:R-:W-:Y:S01]  /*5c50*/  FADD.FTZ R0, R244, R0 ;  /* 0x00000000f4007221 */ /* 0x000fe20000010000 */
[----:B------:R-:W-:Y:S01]  /*5c60*/  HMMA.16816.F32.BF16 R124, R96, R120, R124 ;  /* 0x00000078607c723c */ /* 0x000fe2000004187c */
[----:B------:R-:W-:-:S02]  /*5c70*/  FADD.FTZ R3, R249, R2 ;  /* 0x00000002f9037221 */ /* 0x000fc40000010000 */
[----:B------:R-:W-:Y:S02]  /*5c80*/  FADD.FTZ R2, R243, R0 ;  /* 0x00000000f3027221 */ /* 0x000fe40000010000 */
[----:B------:R-:W-:-:S03]  /*5c90*/  FADD.FTZ R0, R247, R3 ;  /* 0x00000003f7007221 */ /* 0x000fc60000010000 */
[----:B------:R-:W-:Y:S01]  /*5ca0*/  HMMA.16816.F32.BF16 R120, R96, R122, R72 ;  /* 0x0000007a6078723c */ /* 0x000fe20000041848 */
[----:B------:R-:W2:Y:S01]  /*5cb0*/  LDSM.16.MT88.4 R72, [R210+0x8800] ;  /* 0x00880000d248783b */ /* 0x000ea20000004200 */
        /* <DEDUP_REMOVED lines=10> */
[----:B------:R3:W-:Y:S01]  /*5d60*/  STL [R1+0x4], R3 ;  /* 0x0000040301007387 */ /* 0x0007e20000100800 */
[----:B------:R-:W-:Y:S01]  /*5d70*/  ISETP.GE.AND P0, PT, R226, 0x3, PT ;  /* 0x00000003e200780c */ /* 0x000fe20003f06270 */
[C---:B------:R-:W-:Y:S01]  /*5d80*/  HMMA.16816.F32.BF16 R132, R96.reuse, R128, R132 ;  /* 0x000000806084723c */ /* 0x040fe20000041884 */
[----:B------:R-:W-:Y:S07]  /*5d90*/  BSSY B0, `(.L_x_1135) ;  /* 0x000003d000007945 */ /* 0x000fee0003800000 */
[C---:B------:R-:W-:Y:S08]  /*5da0*/  HMMA.16816.F32.BF16 R128, R96.reuse, R130, R52 ;  /* 0x000000826080723c */ /* 0x040ff00000041834 */
[C---:B-1----:R-:W-:Y:S08]  /*5db0*/  HMMA.16816.F32.BF16 R116, R96.reuse, R112, R116 ;  /* 0x000000706074723c */ /* 0x042ff00000041874 */
[C---:B------:R-:W-:Y:S08]  /*5dc0*/  HMMA.16816.F32.BF16 R52, R96.reuse, R56, R68 ;  /* 0x000000386034723c */ /* 0x040ff00000041844 */
[C---:B------:R-:W-:Y:S08]  /*5dd0*/  HMMA.16816.F32.BF16 R112, R96.reuse, R114, R84 ;  /* 0x000000726070723c */ /* 0x040ff00000041854 */
[C---:B------:R-:W-:Y:S08]  /*5de0*/  HMMA.16816.F32.BF16 R56, R96.reuse, R58, R60 ;  /* 0x0000003a6038723c */ /* 0x040ff0000004183c */
[C---:B------:R-:W-:Y:S08]  /*5df0*/  HMMA.16816.F32.BF16 R148, R96.reuse, R144, R148 ;  /* 0x000000906094723c */ /* 0x040ff00000041894 */
        /* <DEDUP_REMOVED lines=8> */
[----:B------:R-:W-:Y:S01]  /*5e80*/  HMMA.16816.F32.BF16 R96, R96, R6, R8 ;  /* 0x000000066060723c */ /* 0x000fe20000041808 */
[----:B------:R-:W-:Y:S07]  /*5e90*/  @!UPT UIADD3 URZ, URZ, URZ, URZ ;  /* 0x0000003f3f3ff290 */ /* 0x000fee000fffe03f */
[----:B------:R-:W-:Y:S11]  /*5ea0*/  @!P0 BRA `(.L_x_1136) ;  /* 0x000002b000008947 */ /* 0x000ff60003800000 */
[----:B---3--:R-:W2:Y:S04]  /*5eb0*/  LDL.LU.64 R220, [R1+0x68] ;  /* 0x0000680001dc7983 */ /* 0x008ea80000300a00 */
[----:B------:R-:W3:Y:S04]  /*5ec0*/  LDL.64 R218, [R1+0x10] ;  /* 0x0000100001da7983 */ /* 0x000ee80000100a00 */
[----:B------:R-:W4:Y:S04]  /*5ed0*/  LDL R224, [R1+0x1c] ;  /* 0x00001c0001e07983 */ /* 0x000f280000100800 */
[----:B------:R-:W5:Y:S04]  /*5ee0*/  LDL R216, [R1+0x20] ;  /* 0x0000200001d87983 */ /* 0x000f680000100800 */
[----:B------:R-:W5:Y:S01]  /*5ef0*/  LDL R102, [R1+0x28] ;  /* 0x0000280001667983 */ /* 0x000f620000100800 */
[----:B------:R-:W-:Y:S01]  /*5f00*/  IADD3 R0, R226, -0x3, RZ ;  /* 0xfffffffde2007810 */ /* 0x000fe20007ffe0ff */
[----:B------:R-:W-:-:S02]  /*5f10*/  IMAD.MOV.U32 R215, RZ, RZ, c[0x0][0x1e0] ;  /* 0x00007800ffd77624 */ /* 0x000fc400078e00ff */
[----:B------:R-:W-:Y:S01]  /*5f20*/  IMAD.MOV.U32 R223, RZ, RZ, 0x6 ;  /* 0x00000006ffdf7424 */ /* 0x000fe200078e00ff */
[----:B------:R-:W-:Y:S01]  /*5f30*/  SHF.R.S32.HI R2, RZ, 0x1f, R0 ;  /* 0x0000001fff027819 */ /* 0x000fe20000011400 */
[----:B------:R-:W-:-:S03]  /*5f40*/  IMAD.WIDE.U32 R4, R0, c[0x0][0x1e0], RZ ;  /* 0x0000780000047a25 */ /* 0x000fc600078e00ff */
[C---:B------:R-:W-:Y:S01]  /*5f50*/  SHF.L.U64.HI R7, R215.reuse, R223, c[0x0][0x1e4] ;  /* 0x00007900d7077619 */ /* 0x040fe200000102df */
[----:B------:R-:W-:Y:S02]  /*5f60*/  IMAD R2, R2, c[0x0][0x1e0], RZ ;  /* 0x0000780002027a24 */ /* 0x000fe400078e02ff */
[----:B------:R-:W-:Y:S02]  /*5f70*/  IMAD.SHL.U32 R6, R215, 0x40, RZ ;  /* 0x00000040d7067824 */ /* 0x000fe400078e00ff */
[----:B------:R-:W-:-:S04]  /*5f80*/  IMAD R0, R0, c[0x0][0x1e4], R2 ;  /* 0x0000790000007a24 */ /* 0x000fc800078e0202 */
[----:B------:R-:W-:-:S04]  /*5f90*/  IMAD.IADD R0, R5, 0x1, R0 ;  /* 0x0000000105007824 */ /* 0x000fc800078e0200 */
[----:B------:R-:W-:Y:S02]  /*5fa0*/  IMAD R0, R0, 0x60, RZ ;  /* 0x0000006000007824 */ /* 0x000fe400078e02ff */
[----:B--2---:R-:W-:-:S04]  /*5fb0*/  IMAD.WIDE.U32 R4, R4, 0x60, R220 ;  /* 0x0000006004047825 */ /* 0x004fc800078e00dc */
[----:B------:R-:W-:Y:S01]  /*5fc0*/  IMAD.IADD R0, R5, 0x1, R0 ;  /* 0x0000000105007824 */ /* 0x000fe200078e0200 */
[----:B------:R-:W-:Y:S02]  /*5fd0*/  LEA R2, P4, R4, c[0x0][0x1c8], 0x1 ;  /* 0x0000720004027a11 */ /* 0x000fe400078808ff */
[----:B---3--:R-:W-:Y:S02]  /*5fe0*/  ISETP.GE.AND P3, PT, R218, c[0x0][0x1d4], PT ;  /* 0x00007500da007a0c */ /* 0x008fe40003f66270 */
[----:B----4-:R-:W-:Y:S02]  /*5ff0*/  ISETP.GE.AND P1, PT, R224, c[0x0][0x1d4], PT ;  /* 0x00007500e0007a0c */ /* 0x010fe40003f26270 */
[----:B------:R-:W-:Y:S02]  /*6000*/  LEA.HI.X R3, R4, c[0x0][0x1cc], R0, 0x1, P4 ;  /* 0x0000730004037a11 */ /* 0x000fe400020f0c00 */
[----:B-----5:R-:W-:Y:S02]  /*6010*/  ISETP.GE.AND P0, PT, R216, c[0x0][0x1d4], PT ;  /* 0x00007500d8007a0c */ /* 0x020fe40003f06270 */
[----:B------:R-:W-:-:S02]  /*6020*/  IADD3 R10, P6, P5, R6, 0x80, R2 ;  /* 0x00000080060a7810 */ /* 0x000fc40007dde002 */
[-C--:B------:R-:W-:Y:S02]  /*6030*/  IADD3 R4, P4, R2, R6.reuse, RZ ;  /* 0x0000000602047210 */ /* 0x080fe40007f9e0ff */
        /* <DEDUP_REMOVED lines=18> */
.L_x_1136:
[----:B---3--:R-:W-:Y:S05]  /*6160*/  BSYNC B0 ;  /* 0x0000000000007941 */ /* 0x008fea0003800000 */
.L_x_1135:
[----:B------:R-:W2:Y:S01]  /*6170*/  LDL R0, [R1+0x5c] ;  /* 0x00005c0001007983 */ /* 0x000ea20000100800 */
[----:B-1----:R-:W-:Y:S01]  /*6180*/  IMAD.MOV.U32 R3, RZ, RZ, c[0x0][0x168] ;  /* 0x00005a00ff037624 */ /* 0x002fe200078e00ff */
[----:B------:R-:W-:Y:S01]  /*6190*/  IADD3 R223, R226, -0x2, RZ ;  /* 0xfffffffee2df7810 */ /* 0x000fe20007ffe0ff */
[----:B------:R-:W-:Y:S01]  /*61a0*/  IMAD.MOV.U32 R204, RZ, RZ, 0x1 ;  /* 0x00000001ffcc7424 */ /* 0x000fe200078e00ff */
[----:B------:R-:W0:Y:S01]  /*61b0*/  LDGDEPBAR ;  /* 0x00000000000079af */ /* 0x000e220000000000 */
[----:B--2---:R-:W-:-:S05]  /*61c0*/  @P2 IMAD.HI.U32 R2, R0, c[0x0][0x2c8], RZ ;  /* 0x0000b20000022a27 */ /* 0x004fca00078e00ff */
[----:B------:R-:W-:-:S04]  /*61d0*/  @P2 SHF.R.U32.HI R0, RZ, c[0x0][0x2cc], R2 ;  /* 0x0000b300ff002a19 */ /* 0x000fc80000011602 */
[----:B------:R-:W-:-:S05]  /*61e0*/  IADD3 R0, R0, c[0x0][0x1d0], -R3 ;  /* 0x0000740000007a10 */ /* 0x000fca0007ffe803 */
[----:B------:R-:W-:-:S05]  /*61f0*/  IMAD.HI R0, R0, 0x2aaaaaab, RZ ;  /* 0x2aaaaaab00007827 */ /* 0x000fca00078e02ff */
[----:B------:R-:W-:-:S04]  /*6200*/  SHF.R.U32.HI R2, RZ, 0x1f, R0 ;  /* 0x0000001fff027819 */ /* 0x000fc80000011600 */
[----:B------:R-:W-:-:S04]  /*6210*/  LEA.HI.SX32 R0, R0, R2, 0x1c ;  /* 0x0000000200007211 */ /* 0x000fc800078fe2ff */
[----:B------:R-:W-:-:S04]  /*6220*/  IMNMX R3, RZ, R0, !PT ;  /* 0x00000000ff037217 */ /* 0x000fc80007800200 */
[----:B------:R-:W-:Y:S01]  /*6230*/  ISETP.GE.AND P0, PT, R223, R3, PT ;  /* 0x00000003df00720c */ /* 0x000fe20003f06270 */
[----:B------:R1:W-:Y:S04]  /*6240*/  STL [R1+0x18], R3 ;  /* 0x0000180301007387 */ /* 0x0003e80000100800 */
[----:B------:R1:W-:Y:S08]  /*6250*/  STL [R1], RZ ;  /* 0x000000ff01007387 */ /* 0x0003f00000100800 */
[----:B------:R-:W-:Y:S05]  /*6260*/  @!P0 BRA `(.L_x_1137) ;  /* 0x000046b000008947 */ /* 0x000fea0003800000 */
[----:B------:R-:W2:Y:S01]  /*6270*/  LDL R4, [R1+0x34] ;  /* 0x0000340001047983 */ /* 0x000ea20000100800 */
[----:B-1----:R-:W-:Y:S01]  /*6280*/  IMAD.MOV.U32 R3, RZ, RZ, R100 ;  /* 0x000000ffff037224 */ /* 0x002fe200078e0064 */
[----:B------:R-:W-:Y:S01]  /*6290*/  MOV R238, R223 ;  /* 0x000000df00ee7202 */ /* 0x000fe20000000f00 */
[----:B------:R-:W-:Y:S01]  /*62a0*/  IMAD.MOV.U32 R2, RZ, RZ, R101 ;  /* 0x000000ffff027224 */ /* 0x000fe200078e0065 */
[----:B------:R1:W-:Y:S01]  /*62b0*/  STL [R1], RZ ;  /* 0x000000ff01007387 */ /* 0x0003e20000100800 */
[----:B------:R-:W-:Y:S01]  /*62c0*/  MOV R204, 0x1 ;  /* 0x0000000100cc7802 */ /* 0x000fe20000000f00 */
[----:B--2---:R-:W-:-:S05]  /*62d0*/  @P2 IMAD.HI.U32 R0, R4, c[0x0][0x2c8], RZ ;  /* 0x0000b20004002a27 */ /* 0x004fca00078e00ff */
[----:B------:R-:W-:-:S05]  /*62e0*/  @P2 SHF.R.U32.HI R0, RZ, c[0x0][0x2cc], R0 ;  /* 0x0000b300ff002a19 */ /* 0x000fca0000011600 */
[----:B------:R1:W-:Y:S02]  /*62f0*/  @P2 STL [R1+0x24], R0 ;  /* 0x0000240001002387 */ /* 0x0003e40000100800 */
.L_x_1138:
[----:B------:R-:W-:Y:S04]  /*6300*/  DEPBAR.LE SB0, 0x2 ;  /* 0x000080800000791a */ /* 0x000fe80000000000 */
[----:B------:R-:W-:Y:S01]  /*6310*/  WARPSYNC 0xffffffff ;  /* 0xffffffff00007948 */ /* 0x000fe20003800000 */
[----:B------:R-:W-:Y:S01]  /*6320*/  BAR.SYNC.DEFER_BLOCKING 0x0 ;  /* 0x0000000000007b1d */ /* 0x000fe20000010000 */
[----:B------:R-:W-:Y:S01]  /*6330*/  IMAD R205, R204, 0x9000, RZ ;  /* 0x00009000cccd7824 */ /* 0x000fe200078e02ff */
[C---:B------:R-:W-:Y:S02]  /*6340*/  ISETP.GE.AND P5, PT, R238.reuse, 0x1, PT ;  /* 0x00000001ee00780c */ /* 0x040fe40003fa6270 */
[----:B------:R-:W-:Y:S02]  /*6350*/  IADD3 R218, R238, -0x1, RZ ;  /* 0xffffffffeeda7810 */ /* 0x000fe40007ffe0ff */
[----:B-1----:R-:W-:Y:S04]  /*6360*/  IADD3 R0, R209, R205, RZ ;  /* 0x000000cdd1007210 */ /* 0x002fe80007ffe0ff */
[----:B------:R-:W-:Y:S05]  /*6370*/  IADD3 R200, R208, R0, RZ ;  /* 0x00000000d0c87210 */ /* 0x000fea0007ffe0ff */
[----:B------:R-:W-:Y:S01]  /*6380*/  @P5 IMAD.WIDE.U32 R202, R218, c[0x0][0x208], RZ ;  /* 0x00008200daca5a25 */ /* 0x000fe200078e00ff */
[----:B------:R-:W1:Y:S08]  /*6390*/  LDSM.16.M88.4 R8, [R0] ;  /* 0x000000000008783b */ /* 0x000e700000000200 */
[----:B------:R-:W2:Y:S08]  /*63a0*/  LDSM.16.M88.4 R16, [R0+0x800] ;  /* 0x000800000010783b */ /* 0x000eb00000000200 */
[----:B------:R-:W3:Y:S08]  /*63b0*/  LDSM.16.M88.4 R24, [R0+0x1000] ;  /* 0x001000000018783b */ /* 0x000ef00000000200 */
[----:B------:R-:W4:Y:S04]  /*63c0*/  LDL R215, [R1+0x48] ;  /* 0x0000480001d77983 */ /* 0x000f280000100800 */
[----:B------:R-:W5:Y:S08]  /*63d0*/  LDSM.16.M88.4 R32, [R0+0x1800] ;  /* 0x001800000020783b */ /* 0x000f700000000200 */
[----:B------:R-:W4:Y:S01]  /*63e0*/  LDL R201, [R1+0x30] ;  /* 0x0000300001c97983 */ /* 0x000f220000100800 */
[C---:B-1----:R-:W-:Y:S03]  /*63f0*/  HMMA.16816.F32.BF16 R4, R152.reuse, R8, RZ ;  /* 0x000000089804723c */ /* 0x042fe600000418ff */
[----:B------:R-:W1:Y:S05]  /*6400*/  LDSM.16.M88.4 R40, [R0+0x2000] ;  /* 0x002000000028783b */ /* 0x000e6a0000000200 */
[C---:B------:R-:W-:Y:S03]  /*6410*/  HMMA.16816.F32.BF16 R8, R152.reuse, R10, RZ ;  /* 0x0000000a9808723c */ /* 0x040fe600000418ff */
[----:B------:R-:W1:Y:S05]  /*6420*/  LDSM.16.M88.4 R48, [R0+0x2800] ;  /* 0x002800000030783b */ /* 0x000e6a0000000200 */
[C---:B--2---:R-:W-:Y:S03]  /*6430*/  HMMA.16816.F32.BF16 R12, R152.reuse, R16, RZ ;  /* 0x00000010980c723c */ /* 0x044fe600000418ff */
[----:B------:R-:W2:Y:S06]  /*6440*/  LDL.64 R216, [R1+0x38] ;  /* 0x0000380001d87983 */ /* 0x000eac0000100a00 */
[----:B------:R-:W2:Y:S01]  /*6450*/  LDL.LU R221, [R1] ;  /* 0x0000000001dd7983 */ /* 0x000ea20000300800 */
[C---:B------:R-:W-:Y:S03]  /*6460*/  HMMA.16816.F32.BF16 R16, R152.reuse, R18, RZ ;  /* 0x000000129810723c */ /* 0x040fe600000418ff */
[----:B------:R-:W1:Y:S05]  /*6470*/  LDSM.16.M88.4 R100, [R200] ;  /* 0x00000000c864783b */ /* 0x000e6a0000000200 */
[C---:B---3--:R-:W-:Y:S03]  /*6480*/  HMMA.16816.F32.BF16 R20, R152.reuse, R24, RZ ;  /* 0x000000189814723c */ /* 0x048fe600000418ff */
[----:B------:R-:W3:Y:S05]  /*6490*/  LDL.64 R228, [R1+0x10] ;  /* 0x0000100001e47983 */ /* 0x000eea0000100a00 */
[C---:B------:R-:W-:Y:S01]  /*64a0*/  HMMA.16816.F32.BF16 R24, R152.reuse, R26, RZ ;  /* 0x0000001a9818723c */ /* 0x040fe200000418ff */
[----:B------:R-:W2:Y:S04]  /*64b0*/  LDL R222, [R1+0x24] ;  /* 0x0000240001de7983 */ /* 0x000ea80000100800 */
[----:B------:R-:W2:Y:S03]  /*64c0*/  LDL R227, [R1+0x1c] ;  /* 0x00001c0001e37983 */ /* 0x000ea60000100800 */
[C---:B-----5:R-:W-:Y:S01]  /*64d0*/  HMMA.16816.F32.BF16 R28, R152.reuse, R32, RZ ;  /* 0x00000020981c723c */ /* 0x060fe200000418ff */
[----:B------:R-:W5:Y:S04]  /*64e0*/  LDL R220, [R1+0x58] ;  /* 0x0000580001dc7983 */ /* 0x000f680000100800 */
[----:B------:R-:W4:Y:S03]  /*64f0*/  LDL R226, [R1+0x20] ;  /* 0x0000200001e27983 */ /* 0x000f260000100800 */
[C---:B------:R-:W-:Y:S08]  /*6500*/  HMMA.16816.F32.BF16 R32, R152.reuse, R34, RZ ;  /* 0x000000229820723c */ /* 0x040ff000000418ff */
[C---:B-1----:R-:W-:Y:S08]  /*6510*/  HMMA.16816.F32.BF16 R36, R152.reuse, R40, RZ ;  /* 0x000000289824723c */ /* 0x042ff000000418ff */
[C---:B------:R-:W-:Y:S08]  /*6520*/  HMMA.16816.F32.BF16 R40, R152.reuse, R42, RZ ;  /* 0x0000002a9828723c */ /* 0x040ff000000418ff */
[C---:B------:R-:W-:Y:S08]  /*6530*/  HMMA.16816.F32.BF16 R44, R152.reuse, R48, RZ ;  /* 0x00000030982c723c */ /* 0x040ff000000418ff */
[----:B------:R-:W-:Y:S08]  /*6540*/  HMMA.16816.F32.BF16 R48, R152, R50, RZ ;  /* 0x000000329830723c */ /* 0x000ff000000418ff */
[C---:B------:R-:W-:Y:S08]  /*6550*/  HMMA.16816.F32.BF16 R4, R156.reuse, R100, R4 ;  /* 0x000000649c04723c */ /* 0x040ff00000041804 */
        /* <DEDUP_REMOVED lines=13> */
[----:B------:R-:W1:Y:S02]  /*6630*/  LDSM.16.M88.4 R100, [R200+0x2800] ;  /* 0x00280000c864783b */ /* 0x000e640000000200 */
[----:B---3--:R-:W-:Y:S05]  /*6640*/  @P5 ISETP.GE.AND P3, PT, R228, c[0x0][0x1d4], PT ;  /* 0x00007500e4005a0c */ /* 0x008fea0003f66270 */
[C---:B-1----:R-:W-:Y:S03]  /*6650*/  HMMA.16816.F32.BF16 R44, R156.reuse, R100, R44 ;  /* 0x000000649c2c723c */ /* 0x042fe6000004182c */
[----:B--2---:R-:W-:Y:S04]  /*6660*/  @P5 ISETP.GE.AND P1, PT, R227, c[0x0][0x1d4], PT ;  /* 0x00007500e3005a0c */ /* 0x004fe80003f26270 */
[----:B------:R-:W-:Y:S01]  /*6670*/  @P5 SHF.R.S32.HI R100, RZ, 0x1f, R218 ;  /* 0x0000001fff645819 */ /* 0x000fe200000114da */
[----:B------:R-:W-:Y:S04]  /*6680*/  HMMA.16816.F32.BF16 R48, R156, R102, R48 ;  /* 0x000000669c30723c */ /* 0x000fe80000041830 */
[----:B------:R-:W-:Y:S01]  /*6690*/  @P5 IMAD R100, R100, c[0x0][0x208], RZ ;  /* 0x0000820064645a24 */ /* 0x000fe200078e02ff */
[----:B----4-:R-:W-:Y:S02]  /*66a0*/  @P5 ISETP.GE.AND P0, PT, R226, c[0x0][0x1d4], PT ;  /* 0x00007500e2005a0c */ /* 0x010fe40003f06270 */
[----:B------:R-:W-:Y:S01]  /*66b0*/  @P5 MOV R102, R216 ;  /* 0x000000d800665202 */ /* 0x000fe20000000f00 */
[----:B------:R-:W-:Y:S01]  /*66c0*/  @P5 IMAD R100, R218, c[0x0][0x20c], R100 ;  /* 0x00008300da645a24 */ /* 0x000fe200078e0264 */
[----:B------:R-:W-:Y:S03]  /*66d0*/  @P5 MOV R103, R215 ;  /* 0x000000d700675202 */ /* 0x000fe60000000f00 */
[----:B------:R-:W-:Y:S01]  /*66e0*/  @P5 IMAD R215, R221, 0x9000, R201 ;  /* 0x00009000ddd75824 */ /* 0x000fe200078e02c9 */
[----:B------:R-:W-:Y:S01]  /*66f0*/  @P5 IADD3 R100, R203, R100, RZ ;  /* 0x00000064cb645210 */ /* 0x000fe20007ffe0ff */
[----:B------:R-:W-:Y:S01]  /*6700*/  @P5 IMAD.WIDE.U32 R102, R202, 0x60, R102 ;  /* 0x00000060ca665825 */ /* 0x000fe200078e0066 */
[----:B------:R-:W-:Y:S02]  /*6710*/  @P5 MOV R202, c[0x0][0x208] ;  /* 0x0000820000ca5a02 */ /* 0x000fe40000000f00 */
[----:B------:R-:W-:Y:S01]  /*6720*/  IADD3 R201, R206, R0, RZ ;  /* 0x00000000cec97210 */ /* 0x000fe20007ffe0ff */
[----:B------:R-:W-:Y:S01]  /*6730*/  @P5 IMAD R101, R100, 0x60, RZ ;  /* 0x0000006064655824 */ /* 0x000fe200078e02ff */
[C---:B------:R-:W-:Y:S04]  /*6740*/  @P5 LEA R100, P4, R102.reuse, c[0x0][0x1f8], 0x1 ;  /* 0x00007e0066645a11 */ /* 0x040fe800078808ff */
[----:B------:R-:W-:Y:S04]  /*6750*/  @P5 IADD3 R101, R103, R101, RZ ;  /* 0x0000006567655210 */ /* 0x000fe80007ffe0ff */
[----:B------:R-:W-:Y:S01]  /*6760*/  @P5 LEA.HI.X R101, R102, c[0x0][0x1fc], R101, 0x1, P4 ;  /* 0x00007f0066655a11 */ /* 0x000fe200020f0c65 */
[----:B------:R-:W-:Y:S04]  /*6770*/  @P5 IMAD.MOV.U32 R102, RZ, RZ, 0x6 ;  /* 0x00000006ff665424 */ /* 0x000fe800078e00ff */
[----:B------:R-:W-:Y:S01]  /*6780*/  @!PT LDS RZ, [RZ] ;  /* 0x00000000fffff984 */ /* 0x000fe20000000800 */
[----:B------:R-:W-:Y:S01]  /*6790*/  @!PT LDS RZ, [RZ] ;  /* 0x00000000fffff984 */ /* 0x000fe20000000800 */
[----:B------:R-:W-:Y:S01]  /*67a0*/  @!PT LDS RZ, [RZ] ;  /* 0x00000000fffff984 */ /* 0x000fe20000000800 */
[----:B------:R1:W-:Y:S01]  /*67b0*/  @P5 LDGSTS.E.BYPASS.LTC128B.128 [R215], [R100.64], !P3 ;  /* 0x0000000064d75fae */ /* 0x0003e2000d901d46 */
[C---:B------:R-:W-:Y:S02]  /*67c0*/  @P5 SHF.L.U64.HI R102, R202.reuse, R102, c[0x0][0x20c] ;  /* 0x00008300ca665619 */ /* 0x040fe40000010266 */
[----:B------:R-:W-:Y:S05]  /*67d0*/  @P5 SHF.L.U32 R202, R202, 0x6, RZ ;  /* 0x00000006caca5819 */ /* 0x000fea00000006ff */
[----:B------:R1:W-:Y:S08]  /*67e0*/  @P5 LDGSTS.E.BYPASS.LTC128B.128 [R215+0x3000], [R100.64+0x80], !P1 ;  /* 0x0300008064d75fae */ /* 0x0003f0000c901d46 */
[----:B------:R1:W-:Y:S02]  /*67f0*/  @P5 LDGSTS.E.BYPASS.LTC128B.128 [R215+0x6000], [R100.64+0x100], !P0 ;  /* 0x0600010064d75fae */ /* 0x0003e4000c101d46 */
[----:B-1----:R-:W-:Y:S04]  /*6800*/  @P5 IADD3 R100, P4, R202, R100, RZ ;  /* 0x00000064ca645210 */ /* 0x002fe80007f9e0ff */
[----:B------:R-:W-:Y:S02]  /*6810*/  @P5 IADD3.X R101, R102, R101, RZ, P4, !PT ;  /* 0x0000006566655210 */ /* 0x000fe400027fe4ff */
[----:B------:R-:W-:Y:S03]  /*6820*/  @P5 IADD3 R202, P4, R202, R100, RZ ;  /* 0x00000064caca5210 */ /* 0x000fe60007f9e0ff */
[----:B------:R1:W-:Y:S01]  /*6830*/  @P5 LDGSTS.E.BYPASS.LTC128B.128 [R215+0x1000], [R100.64], !P3 ;  /* 0x0100000064d75fae */ /* 0x0003e2000d901d46 */
[----:B------:R-:W-:Y:S07]  /*6840*/  @P5 IADD3.X R203, R102, R101, RZ, P4, !PT ;  /* 0x0000006566cb5210 */ /* 0x000fee00027fe4ff */
[----:B------:R1:W-:Y:S08]  /*6850*/  @P5 LDGSTS.E.BYPASS.LTC128B.128 [R215+0x4000], [R100.64+0x80], !P1 ;  /* 0x0400008064d75fae */ /* 0x0003f0000c901d46 */
[----:B------:R1:W-:Y:S08]  /*6860*/  @P5 LDGSTS.E.BYPASS.LTC128B.128 [R215+0x7000], [R100.64+0x100], !P0 ;  /* 0x0700010064d75fae */ /* 0x0003f0000c101d46 */
[----:B------:R2:W-:Y:S08]  /*6870*/  @P5 LDGSTS.E.BYPASS.LTC128B.128 [R215+0x2000], [R202.64], !P3 ;  /* 0x02000000cad75fae */ /* 0x0005f0000d901d46 */
[----:B------:R2:W-:Y:S08]  /*6880*/  @P5 LDGSTS.E.BYPASS.LTC128B.128 [R215+0x5000], [R202.64+0x80], !P1 ;  /* 0x05000080cad75fae */ /* 0x0005f0000c901d46 */
[----:B------:R2:W-:Y:S08]  /*6890*/  @P5 LDGSTS.E.BYPASS.LTC128B.128 [R215+0x8000], [R202.64+0x100], !P0 ;  /* 0x08000100cad75fae */ /* 0x0005f0000c101d46 */
[----:B-1----:R-:W1:Y:S08]  /*68a0*/  LDSM.16.M88.4 R100, [R201] ;  /* 0x00000000c964783b */ /* 0x002e700000000200 */
[----:B------:R-:W0:Y:S01]  /*68b0*/  LDGDEPBAR ;  /* 0x00000000000079af */ /* 0x000e220000000000 */
[----:B--2---:R-:W-:Y:S02]  /*68c0*/  IADD3 R203, R206, R200, RZ ;  /* 0x000000c8cecb7210 */ /* 0x004fe40007ffe0ff */
[----:B------:R-:W-:Y:S01]  /*68d0*/  IADD3 R202, R208, R0, R206 ;  /* 0x00000000d0ca7210 */ /* 0x000fe20007ffe0ce */
        /* <DEDUP_REMOVED lines=122> */
[----:B------:R1:W2:Y:S08]  /*7080*/  LDSM.16.M88.4 R100, [R0+0x8800] ;  /* 0x008800000064783b */ /* 0x0002b00000000200 */
[----:B-1----:R1:W3:Y:S01]  /*7090*/  LDL R0, [R1+0x34] ;  /* 0x0000340001007983 */ /* 0x0022e20000100800 */
[C---:B--2---:R-:W-:Y:S08]  /*70a0*/  HMMA.16816.F32.BF16 R44, R184.reuse, R100, R44 ;  /* 0x00000064b82c723c */ /* 0x044ff0000004182c */
[----:B------:R-:W-:Y:S01]  /*70b0*/  HMMA.16816.F32.BF16 R48, R184, R102, R48 ;  /* 0x00000066b830723c */ /* 0x000fe20000041830 */
[----:B------:R-:W2:Y:S07]  /*70c0*/  LDSM.16.M88.4 R100, [R200+0x6000] ;  /* 0x00600000c864783b */ /* 0x000eae0000000200 */
[C---:B--2---:R-:W-:Y:S08]  /*70d0*/  HMMA.16816.F32.BF16 R4, R188.reuse, R100, R4 ;  /* 0x00000064bc04723c */ /* 0x044ff00000041804 */
[C---:B------:R-:W-:Y:S01]  /*70e0*/  HMMA.16816.F32.BF16 R8, R188.reuse, R102, R8 ;  /* 0x00000066bc08723c */ /* 0x040fe20000041808 */
        /* <DEDUP_REMOVED lines=12> */
[----:B------:R-:W2:Y:S03]  /*71b0*/  LDSM.16.M88.4 R100, [R200+0x8800] ;  /* 0x00880000c864783b */ /* 0x000ea60000000200 */
[----:B---3--:R-:W-:Y:S04]  /*71c0*/  @P2 MOV R0, R222 ;  /* 0x000000de00002202 */ /* 0x008fe80000000f00 */
        /* <DEDUP_REMOVED lines=19> */
[----:B------:R-:W-:Y:S01]  /*7300*/  HMMA.16816.F32.BF16 R48, R192, R102, R48 ;  /* 0x00000066c030723c */ /* 0x000fe20000041830 */
[----:B------:R-:W2:Y:S07]  /*7310*/  LDSM.16.M88.4 R100, [R203+0x6000] ;  /* 0x00600000cb64783b */ /* 0x000eae0000000200 */
[C---:B--2---:R-:W-:Y:S08]  /*7320*/  HMMA.16816.F32.BF16 R4, R196.reuse, R100, R4 ;  /* 0x00000064c404723c */ /* 0x044ff00000041804 */
[C---:B------:R-:W-:Y:S01]  /*7330*/  HMMA.16816.F32.BF16 R8, R196.reuse, R102, R8 ;  /* 0x00000066c408723c */ /* 0x040fe20000041808 */
[----:B------:R-:W2:Y:S11]  /*7340*/  LDSM.16.M88.4 R100, [R202+0x6800] ;  /* 0x00680000ca64783b */ /* 0x000eb60000000200 */
[----:B------:R-:W-:Y:S04]  /*7350*/  @!UPT UIADD3 URZ, URZ, URZ, URZ ;  /* 0x0000003f3f3ff290 */ /* 0x000fe8000fffe03f */
[----:B------:R-:W-:Y:S02]  /*7360*/  FMUL.FTZ R4, R4, c[0x0][0x320] ;  /* 0x0000c80004047a20 */ /* 0x000fe40000410000 */
        /* <DEDUP_REMOVED lines=8> */
[----:B------:R-:W-:Y:S01]  /*73f0*/  MUFU.TANH R218, R6 ;  /* 0x0000000600da7308 */ /* 0x000fe20000002400 */
[C---:B--2---:R-:W-:Y:S09]  /*7400*/  HMMA.16816.F32.BF16 R12, R196.reuse, R100, R12 ;  /* 0x00000064c40c723c */ /* 0x044ff2000004180c */
[----:B------:R-:W2:Y:S01]  /*7410*/  MUFU.TANH R217, R5 ;  /* 0x0000000500d97308 */ /* 0x000ea20000002400 */
[C---:B------:R-:W-:Y:S01]  /*7420*/  HMMA.16816.F32.BF16 R16, R196.reuse, R102, R16 ;  /* 0x00000066c410723c */ /* 0x040fe20000041810 */
[----:B------:R-:W4:Y:S08]  /*7430*/  LDSM.16.M88.4 R100, [R202+0x7000] ;  /* 0x00700000ca64783b */ /* 0x000f300000000200 */
[----:B------:R1:W-:Y:S10]  /*7440*/  MUFU.TANH R216, R7 ;  /* 0x0000000700d87308 */ /* 0x0003f40000002400 */
[----:B------:R-:W2:Y:S01]  /*7450*/  MUFU.TANH R201, R8 ;  /* 0x0000000800c97308 */ /* 0x000ea20000002400 */
[----:B------:R-:W-:Y:S02]  /*7460*/  FMUL.FTZ R12, R12, c[0x0][0x320] ;  /* 0x0000c8000c0c7a20 */ /* 0x000fe40000410000 */
[----:B------:R-:W-:Y:S02]  /*7470*/  FMUL.FTZ R15, R15, c[0x0][0x320] ;  /* 0x0000c8000f0f7a20 */ /* 0x000fe40000410000 */
[----:B------:R-:W-:Y:S02]  /*7480*/  FMUL.FTZ R13, R13, c[0x0][0x320] ;  /* 0x0000c8000d0d7a20 */ /* 0x000fe40000410000 */
[----:B------:R-:W-:Y:S03]  /*7490*/  FMUL.FTZ R14, R14, c[0x0][0x320] ;  /* 0x0000c8000e0e7a20 */ /* 0x000fe60000410000 */
[----:B------:R-:W-:Y:S01]  /*74a0*/  MUFU.TANH R203, R10 ;  /* 0x0000000a00cb7308 */ /* 0x000fe20000002400 */
[----:B------:R-:W-:Y:S02]  /*74b0*/  FMUL.FTZ R18, R18, c[0x0][0x320] ;  /* 0x0000c80012127a20 */ /* 0x000fe40000410000 */
[----:B------:R-:W-:Y:S01]  /*74c0*/  FMUL.FTZ R19, R19, c[0x0][0x320] ;  /* 0x0000c80013137a20 */ /* 0x000fe20000410000 */
[----:B-1----:R-:W1:Y:S01]  /*74d0*/  LDSM.16.M88.4 R4, [R202+0x7800] ;  /* 0x00780000ca04783b */ /* 0x002e620000000200 */
[----:B------:R-:W-:Y:S02]  /*74e0*/  FMUL.FTZ R16, R16, c[0x0][0x320] ;  /* 0x0000c80010107a20 */ /* 0x000fe40000410000 */
[----:B------:R-:W-:Y:S03]  /*74f0*/  FMUL.FTZ R17, R17, c[0x0][0x320] ;  /* 0x0000c80011117a20 */ /* 0x000fe60000410000 */
[----:B------:R-:W-:Y:S01]  /*7500*/  MUFU.TANH R200, R9 ;  /* 0x0000000900c87308 */ /* 0x000fe20000002400 */
[C---:B----4-:R-:W-:Y:S09]  /*7510*/  HMMA.16816.F32.BF16 R20, R196.reuse, R100, R20 ;  /* 0x00000064c414723c */ /* 0x050ff20000041814 */
[----:B------:R4:W-:Y:S01]  /*7520*/  MUFU.TANH R215, R11 ;  /* 0x0000000b00d77308 */ /* 0x0009e20000002400 */
[C---:B------:R-:W-:Y:S09]  /*7530*/  HMMA.16816.F32.BF16 R24, R196.reuse, R102, R24 ;  /* 0x00000066c418723c */ /* 0x040ff20000041818 */
[----:B------:R-:W2:Y:S10]  /*7540*/  MUFU.TANH R12, R12 ;  /* 0x0000000c000c7308 */ /* 0x000eb40000002400 */
[----:B------:R-:W-:Y:S01]  /*7550*/  MUFU.TANH R18, R18 ;  /* 0x0000001200127308 */ /* 0x000fe20000002400 */
[----:B------:R-:W-:Y:S01]  /*7560*/  FMUL.FTZ R22, R22, c[0x0][0x320] ;  /* 0x0000c80016167a20 */ /* 0x000fe20000410000 */
[C---:B-1----:R-:W-:Y:S01]  /*7570*/  HMMA.16816.F32.BF16 R28, R196.reuse, R4, R28 ;  /* 0x00000004c41c723c */ /* 0x042fe2000004181c */
[----:B----4-:R-:W-:Y:S02]  /*7580*/  LDSM.16.M88.4 R8, [R202+0x8800] ;  /* 0x00880000ca08783b */ /* 0x010fe40000000200 */
[----:B------:R-:W-:Y:S02]  /*7590*/  FMUL.FTZ R20, R20, c[0x0][0x320] ;  /* 0x0000c80014147a20 */ /* 0x000fe40000410000 */
[----:B------:R-:W-:Y:S03]  /*75a0*/  FMUL.FTZ R21, R21, c[0x0][0x320] ;  /* 0x0000c80015157a20 */ /* 0x000fe60000410000 */
[----:B------:R-:W-:Y:S01]  /*75b0*/  MUFU.TANH R22, R22 ;  /* 0x0000001600167308 */ /* 0x000fe20000002400 */
[----:B------:R-:W-:Y:S01]  /*75c0*/  FMUL.FTZ R25, R25, c[0x0][0x320] ;  /* 0x0000c80019197a20 */ /* 0x000fe20000410000 */
[C---:B------:R-:W-:Y:S01]  /*75d0*/  HMMA.16816.F32.BF16 R32, R196.reuse, R6, R32 ;  /* 0x00000006c420723c */ /* 0x040fe20000041820 */
[----:B------:R-:W1:Y:S01]  /*75e0*/  LDSM.16.M88.4 R4, [R202+0x8000] ;  /* 0x00800000ca04783b */ /* 0x000e620000000200 */
[----:B------:R-:W-:Y:S04]  /*75f0*/  DEPBAR.LE SB0, 0x2 ;  /* 0x000080800000791a */ /* 0x000fe80000000000 */
[----:B------:R-:W-:Y:S02]  /*7600*/  FMUL.FTZ R24, R24, c[0x0][0x320] ;  /* 0x0000c80018187a20 */ /* 0x000fe40000410000 */
[----:B------:R-:W-:Y:S01]  /*7610*/  MUFU.TANH R25, R25 ;  /* 0x0000001900197308 */ /* 0x000fe20000002400 */
[----:B------:R-:W-:Y:S03]  /*7620*/  BAR.SYNC.DEFER_BLOCKING 0x0 ;  /* 0x0000000000007b1d */ /* 0x000fe60000010000 */
[----:B------:R-:W-:Y:S02]  /*7630*/  FMUL.FTZ R23, R23, c[0x0][0x320] ;  /* 0x0000c80017177a20 */ /* 0x000fe40000410000 */
        /* <DEDUP_REMOVED lines=9> */
[----:B------:R-:W-:Y:S01]  /*76d0*/  FMUL.FTZ R30, R30, c[0x0][0x320] ;  /* 0x0000c8001e1e7a20 */ /* 0x000fe20000410000 */
[----:B------:R-:W-:Y:S01]  /*76e0*/  MUFU.TANH R32, R32 ;  /* 0x0000002000207308 */ /* 0x000fe20000002400 */
[C---:B-1----:R-:W-:Y:S01]  /*76f0*/  HMMA.16816.F32.BF16 R36, R196.reuse, R4, R36 ;  /* 0x00000004c424723c */ /* 0x042fe20000041824 */
[----:B------:R-:W1:Y:S08]  /*7700*/  SHFL.IDX PT, R4, R0, RZ, 0x1c1f ;  /* 0x001c1fff00047589 */ /* 0x000e7000000e0000 */
[----:B------:R-:W-:Y:S01]  /*7710*/  MUFU.TANH R33, R33 ;  /* 0x0000002100217308 */ /* 0x000fe20000002400 */
[C---:B------:R-:W-:Y:S01]  /*7720*/  HMMA.16816.F32.BF16 R40, R196.reuse, R6, R40 ;  /* 0x00000006c428723c */ /* 0x040fe20000041828 */
[----:B------:R4:W1:Y:S08]  /*7730*/  SHFL.IDX PT, R5, R0, 0x1, 0x1c1f ;  /* 0x003c1f0000057f89 */ /* 0x00087000000e0000 */
[----:B------:R-:W-:Y:S01]  /*7740*/  MUFU.TANH R20, R20 ;  /* 0x0000001400147308 */ /* 0x000fe20000002400 */
[C---:B------:R-:W-:Y:S09]  /*7750*/  HMMA.16816.F32.BF16 R44, R196.reuse, R8, R44 ;  /* 0x00000008c42c723c */ /* 0x040ff2000004182c */
[----:B------:R-:W1:Y:S01]  /*7760*/  MUFU.TANH R13, R13 ;  /* 0x0000000d000d7308 */ /* 0x000e620000002400 */
[----:B------:R-:W-:Y:S03]  /*7770*/  HMMA.16816.F32.BF16 R48, R196, R10, R48 ;  /* 0x0000000ac430723c */ /* 0x000fe60000041830 */
[----:B------:R-:W-:Y:S02]  /*7780*/  FMUL.FTZ R36, R36, c[0x0][0x320] ;  /* 0x0000c80024247a20 */ /* 0x000fe40000410000 */
[----:B------:R-:W-:Y:S02]  /*7790*/  FMUL.FTZ R37, R37, c[0x0][0x320] ;  /* 0x0000c80025257a20 */ /* 0x000fe40000410000 */
[----:B----4-:R-:W-:Y:S02]  /*77a0*/  IMAD R0, R238, -0x60, RZ ;  /* 0xffffffa0ee007824 */ /* 0x010fe400078e02ff */
[----:B------:R-:W-:Y:S03]  /*77b0*/  MUFU.TANH R14, R14 ;  /* 0x0000000e000e7308 */ /* 0x000fe60000002400 */
[----:B------:R-:W-:Y:S01]  /*77c0*/  FMUL.FTZ R38, R38, c[0x0][0x320] ;  /* 0x0000c80026267a20 */ /* 0x000fe20000410000 */
[----:B-----5:R-:W-:Y:S01]  /*77d0*/  IADD3 R0, -R220, 0x1, R0 ;  /* 0x00000001dc007810 */ /* 0x020fe20007ffe100 */
[----:B------:R-:W-:Y:S02]  /*77e0*/  FMUL.FTZ R39, R39, c[0x0][0x320] ;  /* 0x0000c80027277a20 */ /* 0x000fe40000410000 */
[----:B------:R-:W-:Y:S01]  /*77f0*/  FMUL.FTZ R40, R40, c[0x0][0x320] ;  /* 0x0000c80028287a20 */ /* 0x000fe20000410000 */
[----:B------:R-:W-:Y:S01]  /*7800*/  IADD3 R0, R0, c[0x0][0x1d0], RZ ;  /* 0x0000740000007a10 */ /* 0x000fe20007ffe0ff */
[----:B------:R-:W-:Y:S01]  /*7810*/  FMUL.FTZ R41, R41, c[0x0][0x320] ;  /* 0x0000c80029297a20 */ /* 0x000fe20000410000 */
[----:B------:R-:W4:Y:S01]  /*7820*/  MUFU.TANH R16, R16 ;  /* 0x0000001000107308 */ /* 0x000f220000002400 */
[----:B------:R-:W-:Y:S01]  /*7830*/  FMUL.FTZ R42, R42, c[0x0][0x320] ;  /* 0x0000c8002a2a7a20 */ /* 0x000fe20000410000 */
[----:B------:R-:W-:Y:S01]  /*7840*/  IADD3 R0, R0, -c[0x0][0x168], RZ ;  /* 0x80005a0000007a10 */ /* 0x000fe20007ffe0ff */
[----:B------:R-:W-:Y:S02]  /*7850*/  FMUL.FTZ R44, R44, c[0x0][0x320] ;  /* 0x0000c8002c2c7a20 */ /* 0x000fe40000410000 */
[----:B------:R-:W-:Y:S02]  /*7860*/  FMUL.FTZ R45, R45, c[0x0][0x320] ;  /* 0x0000c8002d2d7a20 */ /* 0x000fe40000410000 */
[C---:B-1----:R-:W-:Y:S01]  /*7870*/  IMAD.IADD R4, R0.reuse, 0x1, R4 ;  /* 0x0000000100047824 */ /* 0x042fe200078e0204 */
[----:B------:R-:W-:Y:S01]  /*7880*/  IADD3 R0, R0, R5, RZ ;  /* 0x0000000500007210 */ /* 0x000fe20007ffe0ff */
[----:B------:R-:W-:Y:S01]  /*7890*/  FMUL.FTZ R43, R43, c[0x0][0x320] ;  /* 0x0000c8002b2b7a20 */ /* 0x000fe20000410000 */
[----:B------:R-:W-:Y:S01]  /*78a0*/  MUFU.TANH R15, R15 ;  /* 0x0000000f000f7308 */ /* 0x000fe20000002400 */
[----:B------:R-:W-:Y:S01]  /*78b0*/  FMUL.FTZ R46, R46, c[0x0][0x320] ;  /* 0x0000c8002e2e7a20 */ /* 0x000fe20000410000 */
[----:B------:R-:W-:Y:S01]  /*78c0*/  ISETP.GT.AND P3, PT, R4, RZ, PT ;  /* 0x000000ff0400720c */ /* 0x000fe20003f64270 */
[----:B------:R-:W-:Y:S01]  /*78d0*/  FMUL.FTZ R48, R48, c[0x0][0x320] ;  /* 0x0000c80030307a20 */ /* 0x000fe20000410000 */
[----:B------:R-:W-:Y:S01]  /*78e0*/  ISETP.GT.AND P0, PT, R4, 0x1, PT ;  /* 0x000000010400780c */ /* 0x000fe20003f04270 */
[----:B------:R-:W-:Y:S01]  /*78f0*/  FMUL.FTZ R47, R47, c[0x0][0x320] ;  /* 0x0000c8002f2f7a20 */ /* 0x000fe20000410000 */
[----:B---3--:R-:W-:Y:S01]  /*7900*/  FSEL R5, R219, -INF , P3 ;  /* 0xff800000db057808 */ /* 0x008fe20001800000 */
[----:B------:R-:W-:Y:S01]  /*7910*/  FMUL.FTZ R49, R49, c[0x0][0x320] ;  /* 0x0000c80031317a20 */ /* 0x000fe20000410000 */
[----:B--2---:R-:W-:Y:S01]  /*7920*/  FSEL R7, R217, -INF , P0 ;  /* 0xff800000d9077808 */ /* 0x004fe20000000000 */
[----:B------:R-:W-:Y:S01]  /*7930*/  FMUL.FTZ R50, R50, c[0x0][0x320] ;  /* 0x0000c80032327a20 */ /* 0x000fe20000410000 */
[----:B------:R-:W-:Y:S01]  /*7940*/  FMNMX.FTZ R11, R5, R2, !PT ;  /* 0x00000002050b7209 */ /* 0x000fe20007810000 */
[----:B------:R-:W1:Y:S01]  /*7950*/  MUFU.TANH R17, R17 ;  /* 0x0000001100117308 */ /* 0x000e620000002400 */
[----:B------:R-:W-:Y:S01]  /*7960*/  ISETP.GT.AND P5, PT, R4, 0x8, PT ;  /* 0x000000080400780c */ /* 0x000fe20003fa4270 */
[----:B------:R-:W-:Y:S01]  /*7970*/  FMUL.FTZ R51, R51, c[0x0][0x320] ;  /* 0x0000c80033337a20 */ /* 0x000fe20000410000 */
[----:B------:R-:W-:Y:S02]  /*7980*/  ISETP.GT.AND P1, PT, R0, RZ, PT ;  /* 0x000000ff0000720c */ /* 0x000fe40003f24270 */
[----:B------:R-:W-:Y:S02]  /*7990*/  ISETP.GT.AND P0, PT, R4, 0x10, PT ;  /* 0x000000100400780c */ /* 0x000fe40003f04270 */
[----:B------:R-:W-:Y:S02]  /*79a0*/  FSEL R6, R218, -INF , P1 ;  /* 0xff800000da067808 */ /* 0x000fe40000800000 */
[----:B------:R-:W-:Y:S01]  /*79b0*/  ISETP.GT.AND P3, PT, R4, 0x9, PT ;  /* 0x000000090400780c */ /* 0x000fe20003f64270 */
[----:B------:R-:W2:Y:S01]  /*79c0*/  MUFU.TANH R19, R19 ;  /* 0x0000001300137308 */ /* 0x000ea20000002400 */
[----:B------:R-:W-:Y:S02]  /*79d0*/  ISETP.GT.AND P6, PT, R0, 0x1, PT ;  /* 0x000000010000780c */ /* 0x000fe40003fc4270 */
[----:B------:R-:W-:Y:S02]  /*79e0*/  FSEL R9, R201, -INF , P5 ;  /* 0xff800000c9097808 */ /* 0x000fe40002800000 */
[----:B------:R-:W-:Y:S02]  /*79f0*/  FMNMX.FTZ R11, R7, R11, !PT ;  /* 0x0000000b070b7209 */ /* 0x000fe40007810000 */
[----:B------:R-:W-:Y:S02]  /*7a00*/  FSEL R218, R12, -INF , P0 ;  /* 0xff8000000cda7808 */ /* 0x000fe40000000000 */
[----:B------:R-:W-:Y:S01]  /*7a10*/  FSEL R8, R216, -INF , P6 ;  /* 0xff800000d8087808 */ /* 0x000fe20003000000 */
[----:B------:R-:W3:Y:S01]  /*7a20*/  MUFU.TANH R21, R21 ;  /* 0x0000001500157308 */ /* 0x000ee20000002400 */
[----:B------:R-:W-:Y:S02]  /*7a30*/  FMNMX.FTZ R12, R6, R3, !PT ;  /* 0x00000003060c7209 */ /* 0x000fe40007810000 */
[----:B------:R-:W-:Y:S02]  /*7a40*/  FSEL R10, R200, -INF , P3 ;  /* 0xff800000c80a7808 */ /* 0x000fe40001800000 */
[----:B------:R-:W-:Y:S02]  /*7a50*/  ISETP.GT.AND P4, PT, R0, 0x8, PT ;  /* 0x000000080000780c */ /* 0x000fe40003f84270 */
[----:B------:R-:W-:Y:S02]  /*7a60*/  FMNMX.FTZ R11, R9, R11, !PT ;  /* 0x0000000b090b7209 */ /* 0x000fe40007810000 */
[----:B------:R-:W-:Y:S01]  /*7a70*/  FSEL R203, R203, -INF , P4 ;  /* 0xff800000cbcb7808 */ /* 0x000fe20002000000 */
[----:B------:R-:W5:Y:S01]  /*7a80*/  MUFU.TANH R24, R24 ;  /* 0x0000001800187308 */ /* 0x000f620000002400 */
[----:B------:R-:W-:Y:S02]  /*7a90*/  ISETP.GT.AND P5, PT, R4, 0x11, PT ;  /* 0x000000110400780c */ /* 0x000fe40003fa4270 */
[----:B------:R-:W-:Y:S02]  /*7aa0*/  ISETP.GT.AND P1, PT, R0, 0x9, PT ;  /* 0x000000090000780c */ /* 0x000fe40003f24270 */
[----:B------:R-:W-:Y:S02]  /*7ab0*/  FMNMX.FTZ R12, R8, R12, !PT ;  /* 0x0000000c080c7209 */ /* 0x000fe40007810000 */
[----:B------:R-:W-:Y:S02]  /*7ac0*/  FMNMX.FTZ R11, R10, R11, !PT ;  /* 0x0000000b0a0b7209 */ /* 0x000fe40007810000 */
[----:B------:R-:W-:Y:S01]  /*7ad0*/  ISETP.GT.AND P3, PT, R4, 0x18, PT ;  /* 0x000000180400780c */ /* 0x000fe20003f64270 */
[----:B------:R-:W1:Y:S01]  /*7ae0*/  MUFU.TANH R23, R23 ;  /* 0x0000001700177308 */ /* 0x000e620000002400 */
[----:B------:R-:W-:Y:S02]  /*7af0*/  FSEL R215, R215, -INF , P1 ;  /* 0xff800000d7d77808 */ /* 0x000fe40000800000 */
[----:B------:R-:W-:Y:S02]  /*7b00*/  FSEL R219, R13, -INF , P5 ;  /* 0xff8000000ddb7808 */ /* 0x000fe40002800000 */
[----:B------:R-:W-:Y:S02]  /*7b10*/  FMNMX.FTZ R12, R203, R12, !PT ;  /* 0x0000000ccb0c7209 */ /* 0x000fe40007810000 */
[----:B------:R-:W-:Y:S02]  /*7b20*/  ISETP.GT.AND P6, PT, R0, 0x10, PT ;  /* 0x000000100000780c */ /* 0x000fe40003fc4270 */
[----:B------:R-:W-:Y:S01]  /*7b30*/  FMNMX.FTZ R11, R218, R11, !PT ;  /* 0x0000000bda0b7209 */ /* 0x000fe20007810000 */
[----:B------:R-:W2:Y:S01]  /*7b40*/  MUFU.TANH R26, R26 ;  /* 0x0000001a001a7308 */ /* 0x000ea20000002400 */
[----:B----4-:R-:W-:Y:S02]  /*7b50*/  FSEL R222, R16, -INF , P3 ;  /* 0xff80000010de7808 */ /* 0x010fe40001800000 */
[----:B------:R-:W-:Y:S02]  /*7b60*/  FMNMX.FTZ R11, R219, R11, !PT ;  /* 0x0000000bdb0b7209 */ /* 0x000fe40007810000 */
[----:B------:R-:W-:Y:S02]  /*7b70*/  ISETP.GT.AND P1, PT, R4, 0x19, PT ;  /* 0x000000190400780c */ /* 0x000fe40003f24270 */
[----:B------:R-:W-:Y:S02]  /*7b80*/  FSEL R220, R14, -INF , P6 ;  /* 0xff8000000edc7808 */ /* 0x000fe40003000000 */
[C---:B------:R-:W-:Y:S01]  /*7b90*/  ISETP.GT.AND P4, PT, R0.reuse, 0x11, PT ;  /* 0x000000110000780c */ /* 0x040fe20003f84270 */
[----:B------:R-:W-:Y:S01]  /*7ba0*/  MUFU.TANH R27, R27 ;  /* 0x0000001b001b7308 */ /* 0x000fe20000002400 */
[----:B------:R-:W-:Y:S02]  /*7bb0*/  FMNMX.FTZ R12, R215, R12, !PT ;  /* 0x0000000cd70c7209 */ /* 0x000fe40007810000 */
[----:B------:R-:W-:Y:S02]  /*7bc0*/  ISETP.GT.AND P0, PT, R0, 0x18, PT ;  /* 0x000000180000780c */ /* 0x000fe40003f04270 */
[----:B------:R-:W-:Y:S02]  /*7bd0*/  MOV R14, R221 ;  /* 0x000000dd000e7202 */ /* 0x000fe40000000f00 */
[----:B------:R-:W-:Y:S02]  /*7be0*/  ISETP.GT.AND P5, PT, R4, 0x20, PT ;  /* 0x000000200400780c */ /* 0x000fe40003fa4270 */
[----:B-1----:R-:W-:Y:S01]  /*7bf0*/  FSEL R223, R17, -INF , P1 ;  /* 0xff80000011df7808 */ /* 0x002fe20000800000 */
[----:B------:R-:W1:Y:S01]  /*7c00*/  MUFU.TANH R28, R28 ;  /* 0x0000001c001c7308 */ /* 0x000e620000002400 */
[----:B------:R-:W-:Y:S02]  /*7c10*/  FSEL R221, R15, -INF , P4 ;  /* 0xff8000000fdd7808 */ /* 0x000fe40002000000 */
[----:B------:R-:W-:Y:S02]  /*7c20*/  FMNMX.FTZ R11, R222, R11, !PT ;  /* 0x0000000bde0b7209 */ /* 0x000fe40007810000 */
[----:B------:R-:W-:Y:S02]  /*7c30*/  FMNMX.FTZ R12, R220, R12, !PT ;  /* 0x0000000cdc0c7209 */ /* 0x000fe40007810000 */
[----:B------:R-:W-:Y:S02]  /*7c40*/  FSEL R224, R18, -INF , P0 ;  /* 0xff80000012e07808 */ /* 0x000fe40000000000 */
[----:B------:R-:W-:Y:S01]  /*7c50*/  FSEL R233, R20, -INF , P5 ;  /* 0xff80000014e97808 */ /* 0x000fe20002800000 */
[----:B------:R-:W4:Y:S01]  /*7c60*/  MUFU.TANH R29, R29 ;  /* 0x0000001d001d7308 */ /* 0x000f220000002400 */
[----:B------:R-:W-:Y:S02]  /*7c70*/  ISETP.GT.AND P6, PT, R0, 0x19, PT ;  /* 0x000000190000780c */ /* 0x000fe40003fc4270 */
[----:B------:R-:W-:Y:S02]  /*7c80*/  FMNMX.FTZ R11, R223, R11, !PT ;  /* 0x0000000bdf0b7209 */ /* 0x000fe40007810000 */
[----:B------:R-:W-:Y:S02]  /*7c90*/  ISETP.GT.AND P4, PT, R4, 0x21, PT ;  /* 0x000000210400780c */ /* 0x000fe40003f84270 */
[----:B------:R-:W-:Y:S02]  /*7ca0*/  FMNMX.FTZ R12, R221, R12, !PT ;  /* 0x0000000cdd0c7209 */ /* 0x000fe40007810000 */
[----:B------:R-:W-:Y:S01]  /*7cb0*/  ISETP.GT.AND P3, PT, R0, 0x20, PT ;  /* 0x000000200000780c */ /* 0x000fe20003f64270 */
[----:B------:R-:W-:Y:S01]  /*7cc0*/  MUFU.TANH R31, R31 ;  /* 0x0000001f001f7308 */ /* 0x000fe20000002400 */
[----:B--2---:R-:W-:Y:S02]  /*7cd0*/  FSEL R225, R19, -INF , P6 ;  /* 0xff80000013e17808 */ /* 0x004fe40003000000 */
[----:B------:R-:W-:Y:S02]  /*7ce0*/  FMNMX.FTZ R11, R233, R11, !PT ;  /* 0x0000000be90b7209 */ /* 0x000fe40007810000 */
[----:B------:R-:W-:Y:S02]  /*7cf0*/  ISETP.GT.AND P0, PT, R4, 0x28, PT ;  /* 0x000000280400780c */ /* 0x000fe40003f04270 */
[----:B---3--:R-:W-:Y:S02]  /*7d00*/  FSEL R234, R21, -INF , P4 ;  /* 0xff80000015ea7808 */ /* 0x008fe40002000000 */
[----:B------:R-:W-:Y:S01]  /*7d10*/  FMNMX.FTZ R12, R224, R12, !PT ;  /* 0x0000000ce00c7209 */ /* 0x000fe20007810000 */
[----:B------:R-:W2:Y:S01]  /*7d20*/  MUFU.TANH R30, R30 ;  /* 0x0000001e001e7308 */ /* 0x000ea20000002400 */
[----:B------:R-:W-:Y:S02]  /*7d30*/  FSEL R235, R22, -INF , P3 ;  /* 0xff80000016eb7808 */ /* 0x000fe40001800000 */
[----:B------:R-:W-:Y:S01]  /*7d40*/  ISETP.GT.AND P6, PT, R4, 0x29, PT ;  /* 0x000000290400780c */ /* 0x000fe20003fc4270 */
[----:B------:R-:W3:Y:S01]  /*7d50*/  LDL.LU R22, [R1+0x4] ;  /* 0x0000040001167983 */ /* 0x000ee20000300800 */
[----:B-----5:R-:W-:Y:S02]  /*7d60*/  FSEL R240, R24, -INF , P0 ;  /* 0xff80000018f07808 */ /* 0x020fe40000000000 */
[----:B------:R-:W-:Y:S02]  /*7d70*/  FMNMX.FTZ R12, R225, R12, !PT ;  /* 0x0000000ce10c7209 */ /* 0x000fe40007810000 */
[----:B------:R-:W-:Y:S01]  /*7d80*/  FMNMX.FTZ R11, R234, R11, !PT ;  /* 0x0000000bea0b7209 */ /* 0x000fe20007810000 */
[----:B------:R-:W-:Y:S01]  /*7d90*/  MUFU.TANH R34, R34 ;  /* 0x0000002200227308 */ /* 0x000fe20000002400 */
[----:B------:R-:W-:Y:S02]  /*7da0*/  ISETP.GT.AND P1, PT, R0, 0x21, PT ;  /* 0x000000210000780c */ /* 0x000fe40003f24270 */
[----:B------:R-:W-:Y:S02]  /*7db0*/  FSEL R239, R25, -INF , P6 ;  /* 0xff80000019ef7808 */ /* 0x000fe40003000000 */
[----:B------:R-:W-:Y:S02]  /*7dc0*/  FMNMX.FTZ R12, R235, R12, !PT ;  /* 0x0000000ceb0c7209 */ /* 0x000fe40007810000 */
[----:B------:R-:W-:Y:S02]  /*7dd0*/  FMNMX.FTZ R11, R240, R11, !PT ;  /* 0x0000000bf00b7209 */ /* 0x000fe40007810000 */
[C---:B------:R-:W-:Y:S01]  /*7de0*/  ISETP.GT.AND P4, PT, R0.reuse, 0x29, PT ;  /* 0x000000290000780c */ /* 0x040fe20003f84270 */
[----:B------:R-:W-:Y:S01]  /*7df0*/  MUFU.TANH R35, R35 ;  /* 0x0000002300237308 */ /* 0x000fe20000002400 */
[----:B------:R-:W-:Y:S02]  /*7e00*/  ISETP.GT.AND P5, PT, R0, 0x28, PT ;  /* 0x000000280000780c */ /* 0x000fe40003fa4270 */
[----:B------:R-:W-:Y:S02]  /*7e10*/  ISETP.GT.AND P3, PT, R4, 0x30, PT ;  /* 0x000000300400780c */ /* 0x000fe40003f64270 */
[----:B------:R-:W-:Y:S02]  /*7e20*/  FSEL R236, R23, -INF , P1 ;  /* 0xff80000017ec7808 */ /* 0x000fe40000800000 */
[----:B------:R-:W-:Y:S02]  /*7e30*/  FMNMX.FTZ R11, R239, R11, !PT ;  /* 0x0000000bef0b7209 */ /* 0x000fe40007810000 */
[----:B------:R-:W-:Y:S01]  /*7e40*/  FSEL R241, R26, -INF , P5 ;  /* 0xff8000001af17808 */ /* 0x000fe20002800000 */
[----:B------:R-:W5:Y:S01]  /*7e50*/  MUFU.TANH R36, R36 ;  /* 0x0000002400247308 */ /* 0x000f620000002400 */
[----:B------:R-:W-:Y:S02]  /*7e60*/  ISETP.GT.AND P5, PT, R4, 0x38, PT ;  /* 0x000000380400780c */ /* 0x000fe40003fa4270 */
[----:B-1----:R-:W-:Y:S02]  /*7e70*/  FSEL R246, R28, -INF , P3 ;  /* 0xff8000001cf67808 */ /* 0x002fe40001800000 */
[----:B------:R-:W-:Y:S02]  /*7e80*/  FSEL R244, R27, -INF , P4 ;  /* 0xff8000001bf47808 */ /* 0x000fe40002000000 */
[C---:B------:R-:W-:Y:S02]  /*7e90*/  ISETP.GT.AND P4, PT, R4.reuse, 0x39, PT ;  /* 0x000000390400780c */ /* 0x040fe40003f84270 */
[----:B------:R-:W-:Y:S01]  /*7ea0*/  ISETP.GT.AND P1, PT, R4, 0x31, PT ;  /* 0x000000310400780c */ /* 0x000fe20003f24270 */
[----:B------:R-:W1:Y:S01]  /*7eb0*/  MUFU.TANH R37, R37 ;  /* 0x0000002500257308 */ /* 0x000e620000002400 */
[C---:B------:R-:W-:Y:S02]  /*7ec0*/  ISETP.GT.AND P6, PT, R0.reuse, 0x31, PT ;  /* 0x000000310000780c */ /* 0x040fe40003fc4270 */
[----:B------:R-:W-:Y:S02]  /*7ed0*/  ISETP.GT.AND P0, PT, R0, 0x30, PT ;  /* 0x000000300000780c */ /* 0x000fe40003f04270 */
[----:B------:R-:W-:Y:S02]  /*7ee0*/  FMNMX.FTZ R12, R236, R12, !PT ;  /* 0x0000000cec0c7209 */ /* 0x000fe40007810000 */
[----:B------:R-:W-:Y:S02]  /*7ef0*/  FSEL R243, R32, -INF , P5 ;  /* 0xff80000020f37808 */ /* 0x000fe40002800000 */
[----:B------:R-:W-:Y:S01]  /*7f00*/  FSEL R242, R33, -INF , P4 ;  /* 0xff80000021f27808 */ /* 0x000fe20002000000 */
[----:B------:R-:W1:Y:S01]  /*7f10*/  MUFU.TANH R38, R38 ;  /* 0x0000002600267308 */ /* 0x000e620000002400 */
[----:B----4-:R-:W-:Y:S02]  /*7f20*/  FSEL R245, R29, -INF , P1 ;  /* 0xff8000001df57808 */ /* 0x010fe40000800000 */
[----:B------:R-:W-:Y:S02]  /*7f30*/  ISETP.GT.AND P5, PT, R0, 0x40, PT ;  /* 0x000000400000780c */ /* 0x000fe40003fa4270 */
[----:B--2---:R-:W-:Y:S02]  /*7f40*/  FSEL R30, R30, -INF , P0 ;  /* 0xff8000001e1e7808 */ /* 0x004fe40000000000 */
[----:B------:R-:W-:Y:S02]  /*7f50*/  FMNMX.FTZ R12, R241, R12, !PT ;  /* 0x0000000cf10c7209 */ /* 0x000fe40007810000 */
[C---:B------:R-:W-:Y:S01]  /*7f60*/  ISETP.GT.AND P0, PT, R4.reuse, 0x40, PT ;  /* 0x000000400400780c */ /* 0x040fe20003f04270 */
[----:B------:R-:W2:Y:S01]  /*7f70*/  MUFU.TANH R39, R39 ;  /* 0x0000002700277308 */ /* 0x000ea20000002400 */
[----:B------:R-:W-:Y:S02]  /*7f80*/  FSEL R13, R31, -INF , P6 ;  /* 0xff8000001f0d7808 */ /* 0x000fe40003000000 */
[----:B------:R-:W-:Y:S02]  /*7f90*/  ISETP.GT.AND P6, PT, R4, 0x41, PT ;  /* 0x000000410400780c */ /* 0x000fe40003fc4270 */
[----:B------:R-:W-:Y:S02]  /*7fa0*/  FMNMX.FTZ R11, R246, R11, !PT ;  /* 0x0000000bf60b7209 */ /* 0x000fe40007810000 */
[C---:B------:R-:W-:Y:S02]  /*7fb0*/  ISETP.GT.AND P4, PT, R0.reuse, 0x41, PT ;  /* 0x000000410000780c */ /* 0x040fe40003f84270 */
[C---:B------:R-:W-:Y:S01]  /*7fc0*/  ISETP.GT.AND P3, PT, R0.reuse, 0x38, PT ;  /* 0x000000380000780c */ /* 0x040fe20003f64270 */
[----:B------:R-:W4:Y:S01]  /*7fd0*/  MUFU.TANH R40, R40 ;  /* 0x0000002800287308 */ /* 0x000f220000002400 */
[----:B------:R-:W-:Y:S02]  /*7fe0*/  ISETP.GT.AND P1, PT, R0, 0x39, PT ;  /* 0x000000390000780c */ /* 0x000fe40003f24270 */
[----:B-----5:R-:W-:Y:S02]  /*7ff0*/  FSEL R237, R36, -INF , P0 ;  /* 0xff80000024ed7808 */ /* 0x020fe40000000000 */
[----:B-1----:R-:W-:Y:S02]  /*8000*/  FSEL R232, R37, -INF , P6 ;  /* 0xff80000025e87808 */ /* 0x002fe40003000000 */
[----:B------:R-:W-:Y:S02]  /*8010*/  ISETP.GT.AND P6, PT, R4, 0x51, PT ;  /* 0x000000510400780c */ /* 0x000fe40003fc4270 */
[----:B------:R-:W-:Y:S01]  /*8020*/  FMNMX.FTZ R101, R245, R11, !PT ;  /* 0x0000000bf5657209 */ /* 0x000fe20007810000 */
[----:B------:R-:W1:Y:S01]  /*8030*/  MUFU.TANH R41, R41 ;  /* 0x0000002900297308 */ /* 0x000e620000002400 */
[----:B------:R-:W-:Y:S02]  /*8040*/  FSEL R20, R38, -INF , P5 ;  /* 0xff80000026147808 */ /* 0x000fe40002800000 */
[----:B------:R-:W-:Y:S02]  /*8050*/  ISETP.GT.AND P5, PT, R4, 0x58, PT ;  /* 0x000000580400780c */ /* 0x000fe40003fa4270 */
[----:B------:R-:W-:Y:S02]  /*8060*/  FSEL R16, R34, -INF , P3 ;  /* 0xff80000022107808 */ /* 0x000fe40001800000 */
[C---:B------:R-:W-:Y:S02]  /*8070*/  ISETP.GT.AND P3, PT, R4.reuse, 0x48, PT ;  /* 0x000000480400780c */ /* 0x040fe40003f64270 */
[----:B------:R-:W-:Y:S01]  /*8080*/  FSEL R17, R35, -INF , P1 ;  /* 0xff80000023117808 */ /* 0x000fe20000800000 */
[----:B------:R-:W5:Y:S01]  /*8090*/  MUFU.TANH R42, R42 ;  /* 0x0000002a002a7308 */ /* 0x000f620000002400 */
[C---:B------:R-:W-:Y:S02]  /*80a0*/  ISETP.GT.AND P1, PT, R4.reuse, 0x49, PT ;  /* 0x000000490400780c */ /* 0x040fe40003f24270 */
[C---:B------:R-:W-:Y:S02]  /*80b0*/  ISETP.GT.AND P0, PT, R4.reuse, 0x50, PT ;  /* 0x000000500400780c */ /* 0x040fe40003f04270 */
[----:B--2---:R-:W-:Y:S02]  /*80c0*/  FSEL R39, R39, -INF , P4 ;  /* 0xff80000027277808 */ /* 0x004fe40002000000 */
[----:B------:R-:W-:Y:S02]  /*80d0*/  ISETP.GT.AND P4, PT, R4, 0x59, PT ;  /* 0x000000590400780c */ /* 0x000fe40003f84270 */
[----:B------:R-:W-:Y:S01]  /*80e0*/  FMNMX.FTZ R4, R244, R12, !PT ;  /* 0x0000000cf4047209 */ /* 0x000fe20007810000 */
[----:B------:R-:W2:Y:S01]  /*80f0*/  MUFU.TANH R44, R44 ;  /* 0x0000002c002c7308 */ /* 0x000ea20000002400 */
[----:B------:R-:W-:Y:S02]  /*8100*/  FMNMX.FTZ R101, R243, R101, !PT ;  /* 0x00000065f3657209 */ /* 0x000fe40007810000 */
[----:B------:R-:W-:Y:S02]  /*8110*/  FMNMX.FTZ R4, R30, R4, !PT ;  /* 0x000000041e047209 */ /* 0x000fe40007810000 */
[----:B------:R-:W-:Y:S02]  /*8120*/  FMNMX.FTZ R101, R242, R101, !PT ;  /* 0x00000065f2657209 */ /* 0x000fe40007810000 */
[----:B------:R-:W-:Y:S02]  /*8130*/  FMNMX.FTZ R4, R13, R4, !PT ;  /* 0x000000040d047209 */ /* 0x000fe40007810000 */
[----:B------:R-:W-:Y:S01]  /*8140*/  FMNMX.FTZ R101, R237, R101, !PT ;  /* 0x00000065ed657209 */ /* 0x000fe20007810000 */
[----:B------:R-:W-:Y:S01]  /*8150*/  MUFU.TANH R45, R45 ;  /* 0x0000002d002d7308 */ /* 0x000fe20000002400 */
[----:B------:R-:W-:Y:S02]  /*8160*/  FMNMX.FTZ R100, R16, R4, !PT ;  /* 0x0000000410647209 */ /* 0x000fe40007810000 */
[----:B----4-:R-:W-:Y:S02]  /*8170*/  FSEL R231, R40, -INF , P3 ;  /* 0xff80000028e77808 */ /* 0x010fe40001800000 */
[----:B------:R-:W-:Y:S02]  /*8180*/  FMNMX.FTZ R100, R17, R100, !PT ;  /* 0x0000006411647209 */ /* 0x000fe40007810000 */
[----:B------:R-:W-:Y:S02]  /*8190*/  FMNMX.FTZ R101, R232, R101, !PT ;  /* 0x00000065e8657209 */ /* 0x000fe40007810000 */
[----:B-1----:R-:W-:Y:S01]  /*81a0*/  FSEL R230, R41, -INF , P1 ;  /* 0xff80000029e67808 */ /* 0x002fe20000800000 */
[----:B------:R-:W1:Y:S01]  /*81b0*/  MUFU.TANH R43, R43 ;  /* 0x0000002b002b7308 */ /* 0x000e620000002400 */
[----:B------:R-:W-:Y:S02]  /*81c0*/  ISETP.GT.AND P3, PT, R0, 0x48, PT ;  /* 0x000000480000780c */ /* 0x000fe40003f64270 */
[----:B------:R-:W-:Y:S02]  /*81d0*/  FMNMX.FTZ R100, R20, R100, !PT ;  /* 0x0000006414647209 */ /* 0x000fe40007810000 */
[----:B------:R-:W-:Y:S02]  /*81e0*/  FMNMX.FTZ R101, R231, R101, !PT ;  /* 0x00000065e7657209 */ /* 0x000fe40007810000 */
[----:B-----5:R-:W-:Y:S02]  /*81f0*/  FSEL R252, R42, -INF , P3 ;  /* 0xff8000002afc7808 */ /* 0x020fe40001800000 */
[----:B------:R-:W-:Y:S01]  /*8200*/  FMNMX.FTZ R100, R39, R100, !PT ;  /* 0x0000006427647209 */ /* 0x000fe20007810000 */
[----:B------:R-:W4:Y:S01]  /*8210*/  MUFU.TANH R46, R46 ;  /* 0x0000002e002e7308 */ /* 0x000f220000002400 */
[----:B------:R-:W-:Y:S02]  /*8220*/  FMNMX.FTZ R101, R230, R101, !PT ;  /* 0x00000065e6657209 */ /* 0x000fe40007810000 */
[----:B------:R-:W-:Y:S02]  /*8230*/  MOV R19, R229 ;  /* 0x000000e500137202 */ /* 0x000fe40000000f00 */
[----:B--2---:R-:W-:Y:S02]  /*8240*/  FSEL R229, R44, -INF , P0 ;  /* 0xff8000002ce57808 */ /* 0x004fe40000000000 */
[----:B------:R-:W-:Y:S02]  /*8250*/  ISETP.GT.AND P1, PT, R0, 0x49, PT ;  /* 0x000000490000780c */ /* 0x000fe40003f24270 */
[----:B------:R-:W-:Y:S01]  /*8260*/  FMNMX.FTZ R100, R252, R100, !PT ;  /* 0x00000064fc647209 */ /* 0x000fe20007810000 */
[----:B------:R-:W2:Y:S01]  /*8270*/  MUFU.TANH R48, R48 ;  /* 0x0000003000307308 */ /* 0x000ea20000002400 */
[----:B------:R-:W-:Y:S02]  /*8280*/  FMNMX.FTZ R101, R229, R101, !PT ;  /* 0x00000065e5657209 */ /* 0x000fe40007810000 */
[C---:B------:R-:W-:Y:S02]  /*8290*/  ISETP.GT.AND P3, PT, R0.reuse, 0x50, PT ;  /* 0x000000500000780c */ /* 0x040fe40003f64270 */
[----:B-1----:R-:W-:Y:S02]  /*82a0*/  FSEL R251, R43, -INF , P1 ;  /* 0xff8000002bfb7808 */ /* 0x002fe40000800000 */
[----:B------:R-:W-:Y:S02]  /*82b0*/  MOV R18, R228 ;  /* 0x000000e400127202 */ /* 0x000fe40000000f00 */
[----:B------:R-:W-:Y:S01]  /*82c0*/  FSEL R228, R45, -INF , P6 ;  /* 0xff8000002de47808 */ /* 0x000fe20003000000 */
[----:B------:R-:W1:Y:S01]  /*82d0*/  MUFU.TANH R47, R47 ;  /* 0x0000002f002f7308 */ /* 0x000e620000002400 */
[----:B------:R-:W-:Y:S02]  /*82e0*/  ISETP.GT.AND P1, PT, R0, 0x51, PT ;  /* 0x000000510000780c */ /* 0x000fe40003f24270 */
[----:B------:R-:W-:Y:S02]  /*82f0*/  FMNMX.FTZ R101, R228, R101, !PT ;  /* 0x00000065e4657209 */ /* 0x000fe40007810000 */
[----:B----4-:R-:W-:Y:S02]  /*8300*/  FSEL R250, R46, -INF , P3 ;  /* 0xff8000002efa7808 */ /* 0x010fe40001800000 */
[----:B------:R-:W-:Y:S02]  /*8310*/  MOV R15, R227 ;  /* 0x000000e3000f7202 */ /* 0x000fe40000000f00 */
[----:B------:R-:W-:Y:S01]  /*8320*/  FMNMX.FTZ R100, R251, R100, !PT ;  /* 0x00000064fb647209 */ /* 0x000fe20007810000 */
[----:B------:R-:W4:Y:S01]  /*8330*/  MUFU.TANH R49, R49 ;  /* 0x0000003100317308 */ /* 0x000f220000002400 */
[----:B------:R-:W-:Y:S02]  /*8340*/  MOV R21, R226 ;  /* 0x000000e200157202 */ /* 0x000fe40000000f00 */
[----:B------:R-:W-:Y:S02]  /*8350*/  ISETP.GT.AND P0, PT, R0, 0x58, PT ;  /* 0x000000580000780c */ /* 0x000fe40003f04270 */
[----:B--2---:R-:W-:Y:S02]  /*8360*/  FSEL R227, R48, -INF , P5 ;  /* 0xff80000030e37808 */ /* 0x004fe40002800000 */
[----:B------:R-:W-:Y:S02]  /*8370*/  FMNMX.FTZ R100, R250, R100, !PT ;  /* 0x00000064fa647209 */ /* 0x000fe40007810000 */
[----:B------:R-:W-:Y:S01]  /*8380*/  FMNMX.FTZ R101, R227, R101, !PT ;  /* 0x00000065e3657209 */ /* 0x000fe20007810000 */
[----:B------:R-:W2:Y:S01]  /*8390*/  MUFU.TANH R50, R50 ;  /* 0x0000003200327308 */ /* 0x000ea20000002400 */
[----:B------:R-:W-:Y:S02]  /*83a0*/  ISETP.GE.AND P6, PT, R238, 0x2, PT ;  /* 0x00000002ee00780c */ /* 0x000fe40003fc6270 */
[----:B-1----:R-:W-:Y:S02]  /*83b0*/  FSEL R249, R47, -INF , P1 ;  /* 0xff8000002ff97808 */ /* 0x002fe40000800000 */
[----:B------:R-:W-:Y:S02]  /*83c0*/  ISETP.GT.AND P1, PT, R0, 0x59, PT ;  /* 0x000000590000780c */ /* 0x000fe40003f24270 */
[----:B------:R-:W-:Y:S03]  /*83d0*/  FMNMX.FTZ R100, R249, R100, !PT ;  /* 0x00000064f9647209 */ /* 0x000fe60007810000 */
[----:B------:R-:W1:Y:S01]  /*83e0*/  MUFU.TANH R4, R51 ;  /* 0x0000003300047308 */ /* 0x000e620000002400 */
[----:B----4-:R-:W-:Y:S04]  /*83f0*/  FSEL R226, R49, -INF , P4 ;  /* 0xff80000031e27808 */ /* 0x010fe80002000000 */
[----:B------:R-:W-:Y:S02]  /*8400*/  FMNMX.FTZ R101, R226, R101, !PT ;  /* 0x00000065e2657209 */ /* 0x000fe40007810000 */
[----:B--2---:R-:W-:Y:S04]  /*8410*/  FSEL R248, R50, -INF , P0 ;  /* 0xff80000032f87808 */ /* 0x004fe80000000000 */
[----:B------:R-:W-:Y:S02]  /*8420*/  FMNMX.FTZ R100, R248, R100, !PT ;  /* 0x00000064f8647209 */ /* 0x000fe40007810000 */
[----:B-1----:R-:W-:Y:S02]  /*8430*/  FSEL R247, R4, -INF , P1 ;  /* 0xff80000004f77808 */ /* 0x002fe40000800000 */
[----:B------:R-:W1:Y:S02]  /*8440*/  SHFL.BFLY PT, R4, R101, 0x2, 0x1f ;  /* 0x0c401f0065047f89 */ /* 0x000e6400000e0000 */
[----:B------:R-:W-:Y:S06]  /*8450*/  FMNMX.FTZ R100, R247, R100, !PT ;  /* 0x00000064f7647209 */ /* 0x000fec0007810000 */
[----:B------:R-:W2:Y:S01]  /*8460*/  SHFL.BFLY PT, R0, R100, 0x2, 0x1f ;  /* 0x0c401f0064007f89 */ /* 0x000ea200000e0000 */
[----:B-1----:R-:W-:Y:S07]  /*8470*/  FMNMX.FTZ R101, R101, R4, !PT ;  /* 0x0000000465657209 */ /* 0x002fee0007810000 */
[----:B------:R-:W1:Y:S01]  /*8480*/  SHFL.BFLY PT, R4, R101, 0x1, 0x1f ;  /* 0x0c201f0065047f89 */ /* 0x000e6200000e0000 */
[----:B--2---:R-:W-:Y:S07]  /*8490*/  FMNMX.FTZ R100, R100, R0, !PT ;  /* 0x0000000064647209 */ /* 0x004fee0007810000 */
[----:B------:R-:W2:Y:S01]  /*84a0*/  SHFL.BFLY PT, R0, R100, 0x1, 0x1f ;  /* 0x0c201f0064007f89 */ /* 0x000ea200000e0000 */
[----:B-1----:R-:W-:Y:S04]  /*84b0*/  FMNMX.FTZ R101, R101, R4, !PT ;  /* 0x0000000465657209 */ /* 0x002fe80007810000 */
[C---:B------:R-:W-:Y:S01]  /*84c0*/  FSETP.NEU.FTZ.AND P1, PT, R101.reuse, -INF , PT ;  /* 0xff8000006500780b */ /* 0x040fe20003f3d000 */
[C---:B------:R-:W-:Y:S01]  /*84d0*/  FMUL.FTZ R103, R101.reuse, c[0x0][0x2d0] ;  /* 0x0000b40065677a20 */ /* 0x040fe20000410000 */
[----:B--2---:R-:W-:Y:S02]  /*84e0*/  FMNMX.FTZ R100, R100, R0, !PT ;  /* 0x0000000064647209 */ /* 0x004fe40007810000 */
[----:B------:R-:W-:Y:S02]  /*84f0*/  FSEL R0, R101, RZ, P1 ;  /* 0x000000ff65007208 */ /* 0x000fe40000800000 */
[----:B------:R-:W-:Y:S01]  /*8500*/  FSEL R103, R103, RZ, P1 ;  /* 0x000000ff67677208 */ /* 0x000fe20000800000 */
[C---:B------:R-:W-:Y:S01]  /*8510*/  FMUL.FTZ R200, R100.reuse, c[0x0][0x2d0] ;  /* 0x0000b40064c87a20 */ /* 0x040fe20000410000 */
[----:B------:R-:W-:Y:S01]  /*8520*/  FSETP.NEU.FTZ.AND P0, PT, R100, -INF , PT ;  /* 0xff8000006400780b */ /* 0x000fe20003f1d000 */
[----:B------:R-:W-:Y:S02]  /*8530*/  FADD.FTZ R0, -R0, R2 ;  /* 0x0000000200007221 */ /* 0x000fe40000010100 */
[--C-:B------:R-:W-:Y:S01]  /*8540*/  FFMA.FTZ R9, R9, c[0x0][0x2d0], -R103.reuse ;  /* 0x0000b40009097a23 */ /* 0x100fe20000010867 */
[----:B------:R-:W-:Y:S01]  /*8550*/  FSEL R200, R200, RZ, P0 ;  /* 0x000000ffc8c87208 */ /* 0x000fe20000000000 */
[----:B------:R-:W-:Y:S02]  /*8560*/  FMUL.FTZ R0, R0, c[0x0][0x2d0] ;  /* 0x0000b40000007a20 */ /* 0x000fe40000410000 */
[----:B------:R-:W-:Y:S01]  /*8570*/  MUFU.EX2 R216, R9 ;  /* 0x0000000900d87308 */ /* 0x000fe20000000800 */
[--C-:B------:R-:W-:Y:S02]  /*8580*/  FFMA.FTZ R5, R5, c[0x0][0x2d0], -R103.reuse ;  /* 0x0000b40005057a23 */ /* 0x100fe40000010867 */
[--C-:B------:R-:W-:Y:S02]  /*8590*/  FFMA.FTZ R8, R8, c[0x0][0x2d0], -R200.reuse ;  /* 0x0000b40008087a23 */ /* 0x100fe400000108c8 */
[--C-:B------:R-:W-:Y:S02]  /*85a0*/  FFMA.FTZ R6, R6, c[0x0][0x2d0], -R200.reuse ;  /* 0x0000b40006067a23 */ /* 0x100fe400000108c8 */
[--C-:B------:R-:W-:Y:S02]  /*85b0*/  FFMA.FTZ R7, R7, c[0x0][0x2d0], -R103.reuse ;  /* 0x0000b40007077a23 */ /* 0x100fe40000010867 */
[----:B------:R-:W-:Y:S01]  /*85c0*/  FFMA.FTZ R10, R10, c[0x0][0x2d0], -R103 ;  /* 0x0000b4000a0a7a23 */ /* 0x000fe20000010867 */
[----:B------:R-:W1:Y:S10]  /*85d0*/  MUFU.EX2 R2, R0 ;  /* 0x0000000000027308 */ /* 0x000e740000000800 */
[----:B------:R2:W-:Y:S10]  /*85e0*/  MUFU.EX2 R217, R8 ;  /* 0x0000000800d97308 */ /* 0x0005f40000000800 */
[----:B------:R4:W-:Y:S01]  /*85f0*/  MUFU.EX2 R201, R5 ;  /* 0x0000000500c97308 */ /* 0x0009e20000000800 */
[C---:B-1----:R-:W-:Y:S01]  /*8600*/  FMUL.FTZ R9, R2.reuse, R145 ;  /* 0x0000009102097220 */ /* 0x042fe20000410000 */
[----:B------:R-:W-:Y:S01]  /*8610*/  MOV R145, R21 ;  /* 0x0000001500917202 */ /* 0x000fe20000000f00 */
[----:B------:R-:W-:Y:S01]  /*8620*/  FMUL.FTZ R21, R2, R133 ;  /* 0x0000008502157220 */ /* 0x000fe20000410000 */
[----:B------:R-:W-:Y:S01]  /*8630*/  FSEL R0, R100, RZ, P0 ;  /* 0x000000ff64007208 */ /* 0x000fe20000000000 */
[----:B------:R-:W5:Y:S01]  /*8640*/  LDL.LU R133, [R1+0x8] ;  /* 0x0000080001857983 */ /* 0x000f620000300800 */
[C---:B------:R-:W-:Y:S04]  /*8650*/  FMUL.FTZ R37, R2.reuse, R117 ;  /* 0x0000007502257220 */ /* 0x040fe80000410000 */
[----:B------:R-:W1:Y:S01]  /*8660*/  MUFU.EX2 R102, R6 ;  /* 0x0000000600667308 */ /* 0x000e620000000800 */
[----:B------:R-:W-:Y:S02]  /*8670*/  FMUL.FTZ R44, R2, R108 ;  /* 0x0000006c022c7220 */ /* 0x000fe40000410000 */
[----:B------:R-:W-:Y:S01]  /*8680*/  FADD.FTZ R0, -R0, R3 ;  /* 0x0000000300007221 */ /* 0x000fe20000010100 */
[----:B------:R-:W-:Y:S01]  /*8690*/  MOV R3, R30 ;  /* 0x0000001e00037202 */ /* 0x000fe20000000f00 */
[----:B------:R-:W-:Y:S02]  /*86a0*/  FMUL.FTZ R45, R2, R109 ;  /* 0x0000006d022d7220 */ /* 0x000fe40000410000 */
[----:B------:R-:W-:Y:S02]  /*86b0*/  FMUL.FTZ R0, R0, c[0x0][0x2d0] ;  /* 0x0000b40000007a20 */ /* 0x000fe40000410000 */
[C---:B------:R-:W-:Y:S01]  /*86c0*/  FMUL.FTZ R4, R2.reuse, R148 ;  /* 0x0000009402047220 */ /* 0x040fe20000410000 */
[----:B------:R-:W-:Y:S01]  /*86d0*/  MUFU.EX2 R117, R10 ;  /* 0x0000000a00757308 */ /* 0x000fe20000000800 */
[C---:B--2---:R-:W-:Y:S01]  /*86e0*/  FMUL.FTZ R8, R2.reuse, R144 ;  /* 0x0000009002087220 */ /* 0x044fe20000410000 */
[----:B------:R-:W-:Y:S01]  /*86f0*/  MOV R148, R14 ;  /* 0x0000000e00947202 */ /* 0x000fe20000000f00 */
[C---:B------:R-:W-:Y:S02]  /*8700*/  FMUL.FTZ R12, R2.reuse, R140 ;  /* 0x0000008c020c7220 */ /* 0x040fe40000410000 */
[C---:B----4-:R-:W-:Y:S01]  /*8710*/  FMUL.FTZ R5, R2.reuse, R149 ;  /* 0x0000009502057220 */ /* 0x050fe20000410000 */
[----:B------:R-:W-:Y:S01]  /*8720*/  MOV R149, R15 ;  /* 0x0000000f00957202 */ /* 0x000fe20000000f00 */
[----:B------:R-:W-:Y:S02]  /*8730*/  IMAD.MOV.U32 R140, RZ, RZ, R13 ;  /* 0x000000ffff8c7224 */ /* 0x000fe400078e000d */
[C---:B------:R-:W-:Y:S01]  /*8740*/  FMUL.FTZ R13, R2.reuse, R141 ;  /* 0x0000008d020d7220 */ /* 0x040fe20000410000 */
[----:B------:R-:W-:Y:S01]  /*8750*/  MUFU.EX2 R0, R0 ;  /* 0x0000000000007308 */ /* 0x000fe20000000800 */
        /* <DEDUP_REMOVED lines=9> */
[----:B------:R-:W2:Y:S01]  /*87f0*/  MUFU.EX2 R202, R7 ;  /* 0x0000000700ca7308 */ /* 0x000ea20000000800 */
        /* <DEDUP_REMOVED lines=10> */
[C---:B------:R-:W-:Y:S01]  /*88a0*/  FMUL.FTZ R49, R2.reuse, R105 ;  /* 0x0000006902317220 */ /* 0x040fe20000410000 */
[----:B-1----:R-:W-:Y:S01]  /*88b0*/  F2FP.BF16.PACK_AB R105, R217, R102 ;  /* 0x00000066d969723e */ /* 0x002fe200000010ff */
[C---:B------:R-:W-:Y:S02]  /*88c0*/  FMUL.FTZ R52, R2.reuse, R52 ;  /* 0x0000003402347220 */ /* 0x040fe40000410000 */
[C---:B------:R-:W-:Y:S02]  /*88d0*/  FMUL.FTZ R53, R2.reuse, R53 ;  /* 0x0000003502357220 */ /* 0x040fe40000410000 */
[----:B------:R-:W-:Y:S01]  /*88e0*/  FMUL.FTZ R56, R2, R56 ;  /* 0x0000003802387220 */ /* 0x000fe20000410000 */
[----:B--2---:R-:W-:Y:S01]  /*88f0*/  F2FP.BF16.PACK_AB R104, R202, R201 ;  /* 0x000000c9ca68723e */ /* 0x004fe200000010ff */
        /* <DEDUP_REMOVED lines=21> */
[----:B---3--:R-:W-:Y:S02]  /*8a50*/  FFMA.FTZ R144, R2, R22, R201 ;  /* 0x0000001602907223 */ /* 0x008fe400000100c9 */
[--C-:B------:R-:W-:Y:S01]  /*8a60*/  FFMA.FTZ R2, R203, c[0x0][0x2d0], -R200.reuse ;  /* 0x0000b400cb027a23 */ /* 0x100fe200000108c8 */
[----:B------:R-:W-:Y:S01]  /*8a70*/  MOV R203, R3 ;  /* 0x0000000300cb7202 */ /* 0x000fe20000000f00 */
[C---:B------:R-:W-:Y:S02]  /*8a80*/  FMUL.FTZ R42, R0.reuse, R114 ;  /* 0x00000072002a7220 */ /* 0x040fe40000410000 */
[----:B------:R1:W-:Y:S01]  /*8a90*/  MUFU.EX2 R114, R2 ;  /* 0x0000000200727308 */ /* 0x0003e20000000800 */
[C---:B------:R-:W-:Y:S02]  /*8aa0*/  FMUL.FTZ R46, R0.reuse, R110 ;  /* 0x0000006e002e7220 */ /* 0x040fe40000410000 */
[C---:B------:R-:W-:Y:S02]  /*8ab0*/  FMUL.FTZ R47, R0.reuse, R111 ;  /* 0x0000006f002f7220 */ /* 0x040fe40000410000 */
        /* <DEDUP_REMOVED lines=25> */
[C---:B------:R-:W-:Y:S01]  /*8c50*/  FMUL.FTZ R50, R0.reuse, R106 ;  /* 0x0000006a00327220 */ /* 0x040fe20000410000 */
[----:B------:R-:W-:Y:S01]  /*8c60*/  F2FP.BF16.PACK_AB R106, R117, R216 ;  /* 0x000000d8756a723e */ /* 0x000fe200000010ff */
        /* <DEDUP_REMOVED lines=25> */
[----:B-1----:R-:W-:Y:S02]  /*8e00*/  FFMA.FTZ R2, R215, c[0x0][0x2d0], -R200 ;  /* 0x0000b400d7027a23 */ /* 0x002fe400000108c8 */
[--C-:B------:R-:W-:Y:S02]  /*8e10*/  FFMA.FTZ R113, R218, c[0x0][0x2d0], -R103.reuse ;  /* 0x0000b400da717a23 */ /* 0x100fe40000010867 */
[----:B------:R-:W1:Y:S01]  /*8e20*/  MUFU.EX2 R121, R2 ;  /* 0x0000000200797308 */ /* 0x000e620000000800 */
[--C-:B------:R-:W-:Y:S02]  /*8e30*/  FFMA.FTZ R112, R219, c[0x0][0x2d0], -R103.reuse ;  /* 0x0000b400db707a23 */ /* 0x100fe40000010867 */
[----:B------:R-:W-:Y:S02]  /*8e40*/  IMAD.MOV.U32 R139, RZ, RZ, R140 ;  /* 0x000000ffff8b7224 */ /* 0x000fe400078e008c */
[----:B------:R-:W-:Y:S02]  /*8e50*/  FADD.FTZ R144, R202, R144 ;  /* 0x00000090ca907221 */ /* 0x000fe40000010000 */
[--C-:B------:R-:W-:Y:S02]  /*8e60*/  FFMA.FTZ R137, R231, c[0x0][0x2d0], -R103.reuse ;  /* 0x0000b400e7897a23 */ /* 0x100fe40000010867 */
[----:B------:R-:W-:Y:S01]  /*8e70*/  FADD.FTZ R144, R216, R144 ;  /* 0x00000090d8907221 */ /* 0x000fe20000010000 */
[----:B------:R-:W-:Y:S01]  /*8e80*/  MUFU.EX2 R116, R113 ;  /* 0x0000007100747308 */ /* 0x000fe20000000800 */
[--C-:B------:R-:W-:Y:S02]  /*8e90*/  FFMA.FTZ R136, R232, c[0x0][0x2d0], -R103.reuse ;  /* 0x0000b400e8887a23 */ /* 0x100fe40000010867 */
[--C-:B------:R-:W-:Y:S01]  /*8ea0*/  FFMA.FTZ R118, R246, c[0x0][0x2d0], -R103.reuse ;  /* 0x0000b400f6767a23 */ /* 0x100fe20000010867 */
[----:B------:R-:W-:Y:S01]  /*8eb0*/  MOV R246, R148 ;  /* 0x0000009400f67202 */ /* 0x000fe20000000f00 */
[--C-:B------:R-:W-:Y:S02]  /*8ec0*/  FFMA.FTZ R119, R243, c[0x0][0x2d0], -R103.reuse ;  /* 0x0000b400f3777a23 */ /* 0x100fe40000010867 */
[--C-:B------:R-:W-:Y:S01]  /*8ed0*/  FFMA.FTZ R120, R242, c[0x0][0x2d0], -R103.reuse ;  /* 0x0000b400f2787a23 */ /* 0x100fe20000010867 */
[----:B------:R-:W-:Y:S01]  /*8ee0*/  ISETP.GE.AND P4, PT, R246, 0x1, PT ;  /* 0x00000001f600780c */ /* 0x000fe20003f86270 */
[----:B------:R-:W2:Y:S01]  /*8ef0*/  LDL.64 R242, [R1+0x40] ;  /* 0x0000400001f27983 */ /* 0x000ea20000100a00 */
[----:B------:R3:W4:Y:S01]  /*8f00*/  MUFU.EX2 R126, R112 ;  /* 0x00000070007e7308 */ /* 0x0007220000000800 */
[--C-:B------:R-:W-:Y:S02]  /*8f10*/  FFMA.FTZ R138, R230, c[0x0][0x2d0], -R103.reuse ;  /* 0x0000b400e68a7a23 */ /* 0x100fe40000010867 */
[--C-:B------:R-:W-:Y:S01]  /*8f20*/  FFMA.FTZ R219, R228, c[0x0][0x2d0], -R103.reuse ;  /* 0x0000b400e4db7a23 */ /* 0x100fe20000010867 */
[----:B-1----:R-:W-:Y:S01]  /*8f30*/  F2FP.BF16.PACK_AB R107, R121, R114 ;  /* 0x00000072796b723e */ /* 0x002fe200000010ff */
[--C-:B------:R-:W-:Y:S01]  /*8f40*/  FFMA.FTZ R218, R250, c[0x0][0x2d0], -R200.reuse ;  /* 0x0000b400fada7a23 */ /* 0x100fe200000108c8 */
[----:B------:R-:W-:Y:S01]  /*8f50*/  IADD3 R2, R211, R205, RZ ;  /* 0x000000cdd3027210 */ /* 0x000fe20007ffe0ff */
[----:B------:R-:W-:Y:S03]  /*8f60*/  FFMA.FTZ R215, R248, c[0x0][0x2d0], -R200 ;  /* 0x0000b400f8d77a23 */ /* 0x000fe600000108c8 */
[----:B------:R-:W-:Y:S10]  /*8f70*/  MUFU.EX2 R127, R118 ;  /* 0x00000076007f7308 */ /* 0x000ff40000000800 */
[----:B------:R-:W-:Y:S01]  /*8f80*/  MUFU.EX2 R228, R136 ;  /* 0x0000008800e47308 */ /* 0x000fe20000000800 */
[--C-:B---3--:R-:W-:Y:S09]  /*8f90*/  FFMA.FTZ R112, R233, c[0x0][0x2d0], -R103.reuse ;  /* 0x0000b400e9707a23 */ /* 0x108ff20000010867 */
[----:B------:R1:W-:Y:S10]  /*8fa0*/  MUFU.EX2 R128, R112 ;  /* 0x0000007000807308 */ /* 0x0003f40000000800 */
[----:B------:R-:W-:Y:S10]  /*8fb0*/  MUFU.EX2 R230, R137 ;  /* 0x0000008900e67308 */ /* 0x000ff40000000800 */
[----:B------:R-:W-:Y:S01]  /*8fc0*/  MUFU.EX2 R219, R219 ;  /* 0x000000db00db7308 */ /* 0x000fe20000000800 */
[--C-:B-1----:R-:W-:Y:S09]  /*8fd0*/  FFMA.FTZ R112, R234, c[0x0][0x2d0], -R103.reuse ;  /* 0x0000b400ea707a23 */ /* 0x102ff20000010867 */
[----:B------:R1:W-:Y:S10]  /*8fe0*/  MUFU.EX2 R135, R112 ;  /* 0x0000007000877308 */ /* 0x0003f40000000800 */
[----:B------:R-:W-:Y:S01]  /*8ff0*/  MUFU.EX2 R218, R218 ;  /* 0x000000da00da7308 */ /* 0x000fe20000000800 */
[----:B-----5:R-:W-:Y:S01]  /*9000*/  FFMA.FTZ R115, R0, R133, R102 ;  /* 0x0000008500737223 */ /* 0x020fe20000010066 */
[----:B------:R-:W-:Y:S02]  /*9010*/  IADD3 R0, R210, R205, RZ ;  /* 0x000000cdd2007210 */ /* 0x000fe40007ffe0ff */
[C---:B------:R-:W-:Y:S02]  /*9020*/  IADD3 R102, R207.reuse, R2, RZ ;  /* 0x00000002cf667210 */ /* 0x040fe40007ffe0ff */
[----:B------:R-:W-:Y:S01]  /*9030*/  IADD3 R3, R207, R0, RZ ;  /* 0x00000000cf037210 */ /* 0x000fe20007ffe0ff */
[----:B------:R-:W3:Y:S03]  /*9040*/  LDSM.16.MT88.4 R108, [R0] ;  /* 0x00000000006c783b */ /* 0x000ee60000004200 */
[----:B------:R-:W-:Y:S01]  /*9050*/  MUFU.EX2 R215, R215 ;  /* 0x000000d700d77308 */ /* 0x000fe20000000800 */
[--C-:B-1----:R-:W-:Y:S09]  /*9060*/  FFMA.FTZ R112, R235, c[0x0][0x2d0], -R200.reuse ;  /* 0x0000b400eb707a23 */ /* 0x102ff200000108c8 */
[----:B------:R1:W-:Y:S02]  /*9070*/  MUFU.EX2 R134, R112 ;  /* 0x0000007000867308 */ /* 0x0003e40000000800 */
[--C-:B-1----:R-:W-:Y:S08]  /*9080*/  FFMA.FTZ R112, R236, c[0x0][0x2d0], -R200.reuse ;  /* 0x0000b400ec707a23 */ /* 0x102ff000000108c8 */
[----:B------:R1:W-:Y:S01]  /*9090*/  MUFU.EX2 R236, R120 ;  /* 0x0000007800ec7308 */ /* 0x0003e20000000800 */
[C---:B---3--:R-:W-:Y:S09]  /*90a0*/  HMMA.16816.F32.BF16 R4, R104.reuse, R108, R4 ;  /* 0x0000006c6804723c */ /* 0x048ff20000041804 */
[----:B------:R3:W-:Y:S01]  /*90b0*/  MUFU.EX2 R140, R112 ;  /* 0x00000070008c7308 */ /* 0x0007e20000000800 */
[C---:B------:R-:W-:Y:S01]  /*90c0*/  HMMA.16816.F32.BF16 R8, R104.reuse, R110, R8 ;  /* 0x0000006e6808723c */ /* 0x040fe20000041808 */
[----:B------:R-:W5:Y:S02]  /*90d0*/  LDSM.16.MT88.4 R108, [R3] ;  /* 0x00000000036c783b */ /* 0x000f640000004200 */
[--C-:B-1----:R-:W-:Y:S02]  /*90e0*/  FFMA.FTZ R120, R125, c[0x0][0x2d0], -R200.reuse ;  /* 0x0000b4007d787a23 */ /* 0x102fe400000108c8 */
[--C-:B------:R-:W-:Y:S02]  /*90f0*/  FFMA.FTZ R125, R251, c[0x0][0x2d0], -R200.reuse ;  /* 0x0000b400fb7d7a23 */ /* 0x100fe400000108c8 */
[--C-:B---3--:R-:W-:Y:S01]  /*9100*/  FFMA.FTZ R112, R240, c[0x0][0x2d0], -R103.reuse ;  /* 0x0000b400f0707a23 */ /* 0x108fe20000010867 */
[----:B------:R-:W-:Y:S03]  /*9110*/  MOV R240, R145 ;  /* 0x0000009100f07202 */ /* 0x000fe60000000f00 */
[----:B------:R1:W-:Y:S01]  /*9120*/  MUFU.EX2 R141, R112 ;  /* 0x00000070008d7308 */ /* 0x0003e20000000800 */
[C---:B-----5:R-:W-:Y:S08]  /*9130*/  HMMA.16816.F32.BF16 R12, R104.reuse, R108, R12 ;  /* 0x0000006c680c723c */ /* 0x060ff0000004180c */
[C---:B------:R-:W-:Y:S01]  /*9140*/  HMMA.16816.F32.BF16 R16, R104.reuse, R110, R16 ;  /* 0x0000006e6810723c */ /* 0x040fe20000041810 */
[----:B------:R-:W3:Y:S03]  /*9150*/  LDSM.16.MT88.4 R108, [R2] ;  /* 0x00000000026c783b */ /* 0x000ee60000004200 */
[--C-:B-1----:R-:W-:Y:S04]  /*9160*/  FFMA.FTZ R112, R239, c[0x0][0x2d0], -R103.reuse ;  /* 0x0000b400ef707a23 */ /* 0x102fe80000010867 */
[----:B------:R-:W-:Y:S01]  /*9170*/  MUFU.EX2 R142, R112 ;  /* 0x00000070008e7308 */ /* 0x000fe20000000800 */
[----:B------:R-:W5:Y:S01]  /*9180*/  LDL R239, [R1+0x2c] ;  /* 0x00002c0001ef7983 */ /* 0x000f620000100800 */
[C---:B---3--:R-:W-:Y:S08]  /*9190*/  HMMA.16816.F32.BF16 R20, R104.reuse, R108, R20 ;  /* 0x0000006c6814723c */ /* 0x048ff00000041814 */
[C---:B------:R-:W-:Y:S01]  /*91a0*/  HMMA.16816.F32.BF16 R24, R104.reuse, R110, R24 ;  /* 0x0000006e6818723c */ /* 0x040fe20000041818 */
[----:B------:R-:W1:Y:S07]  /*91b0*/  LDSM.16.MT88.4 R108, [R102] ;  /* 0x00000000666c783b */ /* 0x000e6e0000004200 */
        /* <DEDUP_REMOVED lines=25> */
[--C-:B------:R-:W-:Y:S01]  /*9350*/  FFMA.FTZ R108, R220, c[0x0][0x2d0], -R200.reuse ;  /* 0x0000b400dc6c7a23 */ /* 0x100fe200000108c8 */
[----:B------:R-:W-:Y:S03]  /*9360*/  HMMA.16816.F32.BF16 R96, R104, R110, R96 ;  /* 0x0000006e6860723c */ /* 0x000fe60000041860 */
[----:B------:R1:W-:Y:S01]  /*9370*/  MUFU.EX2 R123, R108 ;  /* 0x0000006c007b7308 */ /* 0x0003e20000000800 */
[--C-:B------:R-:W-:Y:S03]  /*9380*/  FFMA.FTZ R220, R249, c[0x0][0x2d0], -R200.reuse ;  /* 0x0000b400f9dc7a23 */ /* 0x100fe600000108c8 */
[--C-:B------:R-:W-:Y:S06]  /*9390*/  FFMA.FTZ R104, R225, c[0x0][0x2d0], -R200.reuse ;  /* 0x0000b400e1687a23 */ /* 0x100fec00000108c8 */
[----:B------:R3:W-:Y:S10]  /*93a0*/  MUFU.EX2 R131, R104 ;  /* 0x0000006800837308 */ /* 0x0007f40000000800 */
[----:B------:R-:W2:Y:S01]  /*93b0*/  MUFU.EX2 R220, R220 ;  /* 0x000000dc00dc7308 */ /* 0x000ea20000000800 */
[----:B-1----:R-:W-:Y:S02]  /*93c0*/  FFMA.FTZ R108, R221, c[0x0][0x2d0], -R200 ;  /* 0x0000b400dd6c7a23 */ /* 0x002fe400000108c8 */
[----:B------:R-:W-:Y:S07]  /*93d0*/  FFMA.FTZ R221, R227, c[0x0][0x2d0], -R103 ;  /* 0x0000b400e3dd7a23 */ /* 0x000fee0000010867 */
[----:B------:R1:W1:Y:S01]  /*93e0*/  MUFU.EX2 R124, R108 ;  /* 0x0000006c007c7308 */ /* 0x0002620000000800 */
[----:B---3--:R-:W-:Y:S02]  /*93f0*/  FADD.FTZ R104, R217, R115 ;  /* 0x00000073d9687221 */ /* 0x008fe40000010000 */
[--C-:B------:R-:W-:Y:S02]  /*9400*/  FFMA.FTZ R217, R229, c[0x0][0x2d0], -R103.reuse ;  /* 0x0000b400e5d97a23 */ /* 0x100fe40000010867 */
[----:B------:R-:W-:Y:S01]  /*9410*/  FADD.FTZ R122, R114, R104 ;  /* 0x00000068727a7221 */ /* 0x000fe20000010000 */
[----:B----4-:R-:W-:Y:S01]  /*9420*/  F2FP.BF16.PACK_AB R104, R126, R116 ;  /* 0x000000747e68723e */ /* 0x010fe200000010ff */
[----:B------:R-:W-:Y:S03]  /*9430*/  LDSM.16.MT88.4 R112, [R3+0x1000] ;  /* 0x001000000370783b */ /* 0x000fe60000004200 */
[----:B------:R-:W-:Y:S01]  /*9440*/  MUFU.EX2 R229, R138 ;  /* 0x0000008a00e57308 */ /* 0x000fe20000000800 */
[----:B------:R-:W-:Y:S01]  /*9450*/  FADD.FTZ R121, R121, R122 ;  /* 0x0000007a79797221 */ /* 0x000fe20000010000 */
[----:B--2---:R-:W-:Y:S08]  /*9460*/  F2FP.BF16.PACK_AB R201, R220, R218 ;  /* 0x000000dadcc9723e */ /* 0x004ff000000010ff */
[----:B------:R-:W-:Y:S01]  /*9470*/  MUFU.EX2 R227, R120 ;  /* 0x0000007800e37308 */ /* 0x000fe20000000800 */
[--C-:B-1----:R-:W-:Y:S01]  /*9480*/  FFMA.FTZ R108, R222, c[0x0][0x2d0], -R103.reuse ;  /* 0x0000b400de6c7a23 */ /* 0x102fe20000010867 */
[----:B------:R-:W-:Y:S08]  /*9490*/  F2FP.BF16.PACK_AB R105, R124, R123 ;  /* 0x0000007b7c69723e */ /* 0x000ff000000010ff */
[----:B------:R1:W-:Y:S10]  /*94a0*/  MUFU.EX2 R129, R108 ;  /* 0x0000006c00817308 */ /* 0x0003f40000000800 */
[----:B------:R-:W-:Y:S10]  /*94b0*/  MUFU.EX2 R217, R217 ;  /* 0x000000d900d97308 */ /* 0x000ff40000000800 */
[----:B------:R-:W-:Y:S01]  /*94c0*/  MUFU.EX2 R221, R221 ;  /* 0x000000dd00dd7308 */ /* 0x000fe20000000800 */
[--C-:B-1----:R-:W-:Y:S02]  /*94d0*/  FFMA.FTZ R108, R223, c[0x0][0x2d0], -R103.reuse ;  /* 0x0000b400df6c7a23 */ /* 0x102fe40000010867 */
[--C-:B------:R-:W-:Y:S07]  /*94e0*/  FFMA.FTZ R223, R237, c[0x0][0x2d0], -R103.reuse ;  /* 0x0000b400eddf7a23 */ /* 0x100fee0000010867 */
[----:B------:R1:W2:Y:S10]  /*94f0*/  MUFU.EX2 R133, R108 ;  /* 0x0000006c00857308 */ /* 0x0002b40000000800 */
[----:B------:R-:W-:Y:S10]  /*9500*/  MUFU.EX2 R237, R119 ;  /* 0x0000007700ed7308 */ /* 0x000ff40000000800 */
[----:B------:R-:W-:Y:S01]  /*9510*/  MUFU.EX2 R223, R223 ;  /* 0x000000df00df7308 */ /* 0x000fe20000000800 */
[--C-:B-1----:R-:W-:Y:S01]  /*9520*/  FFMA.FTZ R108, R224, c[0x0][0x2d0], -R200.reuse ;  /* 0x0000b400e06c7a23 */ /* 0x102fe200000108c8 */
[----:B--2---:R-:W-:Y:S08]  /*9530*/  F2FP.BF16.PACK_AB R106, R133, R129 ;  /* 0x00000081856a723e */ /* 0x004ff000000010ff */
[----:B------:R1:W2:Y:S10]  /*9540*/  MUFU.EX2 R130, R108 ;  /* 0x0000006c00827308 */ /* 0x0002b40000000800 */
[----:B------:R3:W-:Y:S01]  /*9550*/  MUFU.EX2 R224, R125 ;  /* 0x0000007d00e07308 */ /* 0x0007e20000000800 */
[----:B-1----:R-:W1:Y:S01]  /*9560*/  LDSM.16.MT88.4 R108, [R0+0x800] ;  /* 0x00080000006c783b */ /* 0x002e620000004200 */
[----:B--2---:R-:W-:Y:S07]  /*9570*/  F2FP.BF16.PACK_AB R107, R131, R130 ;  /* 0x00000082836b723e */ /* 0x004fee00000010ff */
        /* <DEDUP_REMOVED lines=37> */
[----:B------:R-:W-:Y:S03]  /*97d0*/  MOV R241, R149 ;  /* 0x0000009500f17202 */ /* 0x000fe60000000f00 */
[----:B------:R-:W-:Y:S01]  /*97e0*/  FFMA.FTZ R105, R244, c[0x0][0x2d0], -R200 ;  /* 0x0000b400f4697a23 */ /* 0x000fe200000108c8 */
[----:B------:R-:W-:Y:S01]  /*97f0*/  F2FP.BF16.PACK_AB R106, R142, R141 ;  /* 0x0000008d8e6a723e */ /* 0x000fe200000010ff */
[----:B------:R-:W-:Y:S01]  /*9800*/  FADD.FTZ R104, R117, R144 ;  /* 0x0000009075687221 */ /* 0x000fe20000010000 */
[----:B------:R-:W-:Y:S02]  /*9810*/  @P6 ISETP.GE.AND P1, PT, R241, c[0x0][0x1d4], PT ;  /* 0x00007500f1006a0c */ /* 0x000fe40003f26270 */
[--C-:B------:R-:W-:Y:S01]  /*9820*/  FFMA.FTZ R117, R245, c[0x0][0x2d0], -R103.reuse ;  /* 0x0000b400f5757a23 */ /* 0x100fe20000010867 */
[----:B------:R2:W4:Y:S01]  /*9830*/  MUFU.EX2 R222, R105 ;  /* 0x0000006900de7308 */ /* 0x0005220000000800 */
[----:B------:R-:W-:Y:S01]  /*9840*/  FADD.FTZ R122, R116, R104 ;  /* 0x00000068747a7221 */ /* 0x000fe20000010000 */
[----:B------:R-:W-:Y:S01]  /*9850*/  F2FP.BF16.PACK_AB R104, R135, R128 ;  /* 0x000000808768723e */ /* 0x000fe200000010ff */
[----:B------:R-:W-:Y:S01]  /*9860*/  IMAD.MOV.U32 R244, RZ, RZ, R150 ;  /* 0x000000fffff47224 */ /* 0x000fe200078e0096 */
[----:B------:R-:W-:Y:S01]  /*9870*/  MOV R245, R151 ;  /* 0x0000009700f57202 */ /* 0x000fe20000000f00 */
[----:B------:R-:W-:Y:S02]  /*9880*/  FADD.FTZ R122, R126, R122 ;  /* 0x0000007a7e7a7221 */ /* 0x000fe40000010000 */
[----:B------:R-:W-:Y:S01]  /*9890*/  FFMA.FTZ R103, R226, c[0x0][0x2d0], -R103 ;  /* 0x0000b400e2677a23 */ /* 0x000fe20000010867 */
[----:B------:R-:W-:Y:S01]  /*98a0*/  @P6 ISETP.GE.AND P3, PT, R244, c[0x0][0x1d4], PT ;  /* 0x00007500f4006a0c */ /* 0x000fe20003f66270 */
[----:B------:R-:W-:Y:S01]  /*98b0*/  FADD.FTZ R120, R129, R122 ;  /* 0x0000007a81787221 */ /* 0x000fe20000010000 */
[----:B------:R5:W-:Y:S03]  /*98c0*/  MUFU.EX2 R235, R117 ;  /* 0x0000007500eb7308 */ /* 0x000be60000000800 */
[----:B---3--:R-:W-:Y:S01]  /*98d0*/  FADD.FTZ R125, R133, R120 ;  /* 0x00000078857d7221 */ /* 0x008fe20000010000 */
[----:B-1----:R-:W1:Y:S03]  /*98e0*/  LDSM.16.MT88.4 R108, [R0+0x1000] ;  /* 0x00100000006c783b */ /* 0x002e660000004200 */
[----:B------:R-:W-:Y:S03]  /*98f0*/  FADD.FTZ R125, R128, R125 ;  /* 0x0000007d807d7221 */ /* 0x000fe60000010000 */
[----:B------:R-:W3:Y:S01]  /*9900*/  MUFU.EX2 R216, R103 ;  /* 0x0000006700d87308 */ /* 0x000ee20000000800 */
[----:B--2---:R-:W-:Y:S02]  /*9910*/  F2FP.BF16.PACK_AB R105, R140, R134 ;  /* 0x000000868c69723e */ /* 0x004fe400000010ff */
[----:B----4-:R-:W-:Y:S01]  /*9920*/  F2FP.BF16.PACK_AB R107, R222, R132 ;  /* 0x00000084de6b723e */ /* 0x010fe200000010ff */
[----:B-----5:R-:W-:Y:S01]  /*9930*/  LDSM.16.MT88.4 R116, [R2+0x1800] ;  /* 0x001800000274783b */ /* 0x020fe20000004200 */
[----:B---3--:R-:W-:Y:S01]  /*9940*/  F2FP.BF16.PACK_AB R202, R216, R221 ;  /* 0x000000ddd8ca723e */ /* 0x008fe200000010ff */
[----:B------:R-:W-:Y:S04]  /*9950*/  FADD.FTZ R103, R135, R125 ;  /* 0x0000007d87677221 */ /* 0x000fe80000010000 */
[----:B------:R-:W-:Y:S04]  /*9960*/  FADD.FTZ R103, R141, R103 ;  /* 0x000000678d677221 */ /* 0x000fe80000010000 */
[----:B------:R-:W-:Y:S01]  /*9970*/  FADD.FTZ R103, R142, R103 ;  /* 0x000000678e677221 */ /* 0x000fe20000010000 */
[C---:B-1----:R-:W-:Y:S03]  /*9980*/  HMMA.16816.F32.BF16 R4, R104.reuse, R108, R4 ;  /* 0x0000006c6804723c */ /* 0x042fe60000041804 */
[----:B------:R-:W-:Y:S05]  /*9990*/  FADD.FTZ R103, R127, R103 ;  /* 0x000000677f677221 */ /* 0x000fea0000010000 */
[C---:B------:R-:W-:Y:S01]  /*99a0*/  HMMA.16816.F32.BF16 R8, R104.reuse, R110, R8 ;  /* 0x0000006e6808723c */ /* 0x040fe20000041808 */
[----:B------:R-:W1:Y:S07]  /*99b0*/  LDSM.16.MT88.4 R108, [R2+0x1000] ;  /* 0x00100000026c783b */ /* 0x000e6e0000004200 */
[C---:B------:R-:W-:Y:S08]  /*99c0*/  HMMA.16816.F32.BF16 R12, R104.reuse, R112, R12 ;  /* 0x00000070680c723c */ /* 0x040ff0000004180c */
        /* <DEDUP_REMOVED lines=26> */
[C---:B-1----:R-:W-:Y:S07]  /*9b70*/  HMMA.16816.F32.BF16 R84, R104.reuse, R108, R84 ;  /* 0x0000006c6854723c */ /* 0x042fee0000041854 */
[--C-:B------:R-:W-:Y:S01]  /*9b80*/  FFMA.FTZ R108, R203, c[0x0][0x2d0], -R200.reuse ;  /* 0x0000b400cb6c7a23 */ /* 0x100fe200000108c8 */
[C---:B------:R-:W-:Y:S03]  /*9b90*/  HMMA.16816.F32.BF16 R88, R104.reuse, R110, R88 ;  /* 0x0000006e6858723c */ /* 0x040fe60000041858 */
[----:B------:R1:W-:Y:S05]  /*9ba0*/  MUFU.EX2 R231, R108 ;  /* 0x0000006c00e77308 */ /* 0x0003ea0000000800 */
[C---:B--2---:R-:W-:Y:S08]  /*9bb0*/  HMMA.16816.F32.BF16 R92, R104.reuse, R112, R92 ;  /* 0x00000070685c723c */ /* 0x044ff0000004185c */
[----:B------:R-:W-:Y:S01]  /*9bc0*/  HMMA.16816.F32.BF16 R96, R104, R114, R96 ;  /* 0x000000726860723c */ /* 0x000fe20000041860 */
[----:B------:R-:W-:Y:S06]  /*9bd0*/  LDSM.16.MT88.4 R112, [R3+0x1800] ;  /* 0x001800000370783b */ /* 0x000fec0000004200 */
[--C-:B------:R-:W-:Y:S01]  /*9be0*/  FFMA.FTZ R104, R147, c[0x0][0x2d0], -R200.reuse ;  /* 0x0000b40093687a23 */ /* 0x100fe200000108c8 */
[----:B------:R-:W-:Y:S03]  /*9bf0*/  F2FP.BF16.PACK_AB R106, R236, R237 ;  /* 0x000000edec6a723e */ /* 0x000fe600000010ff */
[----:B------:R2:W-:Y:S01]  /*9c00*/  MUFU.EX2 R232, R104 ;  /* 0x0000006800e87308 */ /* 0x0005e20000000800 */
[--C-:B-1----:R-:W-:Y:S02]  /*9c10*/  FFMA.FTZ R108, R139, c[0x0][0x2d0], -R200.reuse ;  /* 0x0000b4008b6c7a23 */ /* 0x102fe400000108c8 */
[----:B------:R-:W-:Y:S07]  /*9c20*/  LDSM.16.MT88.4 R136, [R3+0x2800] ;  /* 0x002800000388783b */ /* 0x000fee0000004200 */
[----:B------:R-:W1:Y:S01]  /*9c30*/  MUFU.EX2 R234, R108 ;  /* 0x0000006c00ea7308 */ /* 0x000e620000000800 */
[----:B--2---:R-:W-:Y:S02]  /*9c40*/  FADD.FTZ R104, R123, R121 ;  /* 0x000000797b687221 */ /* 0x004fe40000010000 */
[----:B------:R-:W-:Y:S02]  /*9c50*/  FFMA.FTZ R121, R146, c[0x0][0x2d0], -R200 ;  /* 0x0000b40092797a23 */ /* 0x000fe400000108c8 */
[----:B------:R-:W-:Y:S01]  /*9c60*/  FADD.FTZ R124, R124, R104 ;  /* 0x000000687c7c7221 */ /* 0x000fe20000010000 */
[----:B------:R-:W-:Y:S01]  /*9c70*/  F2FP.BF16.PACK_AB R104, R235, R127 ;  /* 0x0000007feb68723e */ /* 0x000fe200000010ff */
[----:B------:R-:W-:Y:S03]  /*9c80*/  FFMA.FTZ R123, R252, c[0x0][0x2d0], -R200 ;  /* 0x0000b400fc7b7a23 */ /* 0x000fe600000108c8 */
[----:B------:R-:W-:Y:S01]  /*9c90*/  MUFU.EX2 R225, R121 ;  /* 0x0000007900e17308 */ /* 0x000fe20000000800 */
[----:B------:R-:W2:Y:S01]  /*9ca0*/  LDL R252, [R1+0x4c] ;  /* 0x00004c0001fc7983 */ /* 0x000ea20000100800 */
[----:B------:R-:W-:Y:S01]  /*9cb0*/  FADD.FTZ R124, R130, R124 ;  /* 0x0000007c827c7221 */ /* 0x000fe20000010000 */
[----:B-1----:R-:W-:Y:S01]  /*9cc0*/  F2FP.BF16.PACK_AB R105, R234, R231 ;  /* 0x000000e7ea69723e */ /* 0x002fe200000010ff */
[----:B------:R-:W-:Y:S01]  /*9cd0*/  FFMA.FTZ R108, R143, c[0x0][0x2d0], -R200 ;  /* 0x0000b4008f6c7a23 */ /* 0x000fe200000108c8 */
[----:B------:R-:W-:Y:S01]  /*9ce0*/  LDSM.16.MT88.4 R144, [R0+0x2800] ;  /* 0x002800000090783b */ /* 0x000fe20000004200 */
[----:B------:R-:W-:Y:S02]  /*9cf0*/  FADD.FTZ R124, R131, R124 ;  /* 0x0000007c837c7221 */ /* 0x000fe40000010000 */
[----:B------:R-:W-:Y:S02]  /*9d00*/  FFMA.FTZ R200, R247, c[0x0][0x2d0], -R200 ;  /* 0x0000b400f7c87a23 */ /* 0x000fe400000108c8 */
[----:B------:R1:W3:Y:S03]  /*9d10*/  MUFU.EX2 R233, R108 ;  /* 0x0000006c00e97308 */ /* 0x0002e60000000800 */
[----:B------:R-:W-:Y:S07]  /*9d20*/  LDSM.16.MT88.4 R128, [R2+0x2800] ;  /* 0x002800000280783b */ /* 0x000fee0000004200 */
[----:B------:R4:W-:Y:S10]  /*9d30*/  MUFU.EX2 R226, R123 ;  /* 0x0000007b00e27308 */ /* 0x0009f40000000800 */
[----:B------:R5:W5:Y:S01]  /*9d40*/  MUFU.EX2 R205, R200 ;  /* 0x000000c800cd7308 */ /* 0x000b620000000800 */
[----:B-1----:R-:W1:Y:S01]  /*9d50*/  LDSM.16.MT88.4 R108, [R0+0x1800] ;  /* 0x00180000006c783b */ /* 0x002e620000004200 */
[----:B---3--:R-:W-:Y:S07]  /*9d60*/  F2FP.BF16.PACK_AB R107, R232, R233 ;  /* 0x000000e9e86b723e */ /* 0x008fee00000010ff */
[----:B----4-:R-:W-:Y:S01]  /*9d70*/  LDSM.16.MT88.4 R120, [R2+0x2000] ;  /* 0x002000000278783b */ /* 0x010fe20000004200 */
[----:B-----5:R-:W-:Y:S02]  /*9d80*/  F2FP.BF16.PACK_AB R200, R219, R217 ;  /* 0x000000d9dbc8723e */ /* 0x020fe400000010ff */
[----:B------:R-:W-:Y:S01]  /*9d90*/  F2FP.BF16.PACK_AB R203, R205, R215 ;  /* 0x000000d7cdcb723e */ /* 0x000fe200000010ff */
        /* <DEDUP_REMOVED lines=34> */
[----:B------:R-:W-:Y:S01]  /*9fc0*/  HMMA.16816.F32.BF16 R96, R104, R118, R96 ;  /* 0x000000766860723c */ /* 0x000fe20000041860 */
[----:B------:R-:W4:Y:S06]  /*9fd0*/  LDSM.16.MT88.4 R116, [R102+0x2000] ;  /* 0x002000006674783b */ /* 0x000f2c0000004200 */
[----:B------:R-:W-:Y:S02]  /*9fe0*/  F2FP.BF16.PACK_AB R104, R228, R223 ;  /* 0x000000dfe468723e */ /* 0x000fe400000010ff */
[----:B------:R-:W-:Y:S03]  /*9ff0*/  F2FP.BF16.PACK_AB R105, R227, R225 ;  /* 0x000000e1e369723e */ /* 0x000fe600000010ff */
[----:B------:R-:W-:Y:S02]  /*a000*/  F2FP.BF16.PACK_AB R106, R229, R230 ;  /* 0x000000e6e56a723e */ /* 0x000fe400000010ff */
[----:B------:R-:W-:Y:S07]  /*a010*/  F2FP.BF16.PACK_AB R107, R224, R226 ;  /* 0x000000e2e06b723e */ /* 0x000fee00000010ff */
[C---:B-1----:R-:W-:Y:S08]  /*a020*/  HMMA.16816.F32.BF16 R4, R104.reuse, R108, R4 ;  /* 0x0000006c6804723c */ /* 0x042ff00000041804 */
[C---:B------:R-:W-:Y:S01]  /*a030*/  HMMA.16816.F32.BF16 R8, R104.reuse, R110, R8 ;  /* 0x0000006e6808723c */ /* 0x040fe20000041808 */
[----:B------:R-:W1:Y:S07]  /*a040*/  LDSM.16.MT88.4 R108, [R0+0x5000] ;  /* 0x00500000006c783b */ /* 0x000e6e0000004200 */
[C---:B---3--:R-:W-:Y:S08]  /*a050*/  HMMA.16816.F32.BF16 R12, R104.reuse, R112, R12 ;  /* 0x00000070680c723c */ /* 0x048ff0000004180c */
[C---:B------:R-:W-:Y:S01]  /*a060*/  HMMA.16816.F32.BF16 R16, R104.reuse, R114, R16 ;  /* 0x000000726810723c */ /* 0x040fe20000041810 */
[----:B------:R-:W3:Y:S07]  /*a070*/  LDSM.16.MT88.4 R112, [R3+0x5000] ;  /* 0x005000000370783b */ /* 0x000eee0000004200 */
[C---:B------:R-:W-:Y:S08]  /*a080*/  HMMA.16816.F32.BF16 R20, R104.reuse, R120, R20 ;  /* 0x000000786814723c */ /* 0x040ff00000041814 */
[C---:B------:R-:W-:Y:S01]  /*a090*/  HMMA.16816.F32.BF16 R24, R104.reuse, R122, R24 ;  /* 0x0000007a6818723c */ /* 0x040fe20000041818 */
[----:B------:R-:W5:Y:S07]  /*a0a0*/  LDSM.16.MT88.4 R120, [R2+0x5000] ;  /* 0x005000000278783b */ /* 0x000f6e0000004200 */
        /* <DEDUP_REMOVED lines=9> */
[C---:B-----5:R-:W-:Y:S08]  /*a140*/  HMMA.16816.F32.BF16 R52, R104.reuse, R120, R52 ;  /* 0x000000786834723c */ /* 0x060ff00000041834 */
[C---:B------:R-:W-:Y:S01]  /*a150*/  HMMA.16816.F32.BF16 R56, R104.reuse, R122, R56 ;  /* 0x0000007a6838723c */ /* 0x040fe20000041838 */
[----:B------:R-:W5:Y:S07]  /*a160*/  LDSM.16.MT88.4 R120, [R2+0x8000] ;  /* 0x008000000278783b */ /* 0x000f6e0000004200 */
[C---:B----4-:R-:W-:Y:S08]  /*a170*/  HMMA.16816.F32.BF16 R60, R104.reuse, R116, R60 ;  /* 0x00000074683c723c */ /* 0x050ff0000004183c */
[C---:B------:R-:W-:Y:S01]  /*a180*/  HMMA.16816.F32.BF16 R64, R104.reuse, R118, R64 ;  /* 0x000000766840723c */ /* 0x040fe20000041840 */
[----:B------:R-:W4:Y:S07]  /*a190*/  LDSM.16.MT88.4 R116, [R102+0x8000] ;  /* 0x008000006674783b */ /* 0x000f2e0000004200 */
[C---:B-1----:R-:W-:Y:S07]  /*a1a0*/  HMMA.16816.F32.BF16 R68, R104.reuse, R108, R68 ;  /* 0x0000006c6844723c */ /* 0x042fee0000041844 */
[----:B------:R-:W-:Y:S01]  /*a1b0*/  FADD.FTZ R108, R134, R124 ;  /* 0x0000007c866c7221 */ /* 0x000fe20000010000 */
[C---:B------:R-:W-:Y:S04]  /*a1c0*/  HMMA.16816.F32.BF16 R72, R104.reuse, R110, R72 ;  /* 0x0000006e6848723c */ /* 0x040fe80000041848 */
[----:B------:R-:W-:Y:S04]  /*a1d0*/  FADD.FTZ R108, R140, R108 ;  /* 0x0000006c8c6c7221 */ /* 0x000fe80000010000 */
[C---:B---3--:R-:W-:Y:S04]  /*a1e0*/  HMMA.16816.F32.BF16 R76, R104.reuse, R112, R76 ;  /* 0x00000070684c723c */ /* 0x048fe8000004184c */
[----:B------:R-:W-:Y:S04]  /*a1f0*/  FADD.FTZ R108, R132, R108 ;  /* 0x0000006c846c7221 */ /* 0x000fe80000010000 */
[C---:B------:R-:W-:Y:S01]  /*a200*/  HMMA.16816.F32.BF16 R80, R104.reuse, R114, R80 ;  /* 0x000000726850723c */ /* 0x040fe20000041850 */
[----:B------:R-:W-:Y:S03]  /*a210*/  LDSM.16.MT88.4 R112, [R0+0x5800] ;  /* 0x005800000070783b */ /* 0x000fe60000004200 */
[----:B------:R-:W-:Y:S04]  /*a220*/  FADD.FTZ R222, R222, R108 ;  /* 0x0000006cdede7221 */ /* 0x000fe80000010000 */
[C---:B-----5:R-:W-:Y:S08]  /*a230*/  HMMA.16816.F32.BF16 R84, R104.reuse, R120, R84 ;  /* 0x000000786854723c */ /* 0x060ff00000041854 */
[C---:B------:R-:W-:Y:S01]  /*a240*/  HMMA.16816.F32.BF16 R88, R104.reuse, R122, R88 ;  /* 0x0000007a6858723c */ /* 0x040fe20000041858 */
[----:B------:R-:W1:Y:S07]  /*a250*/  LDSM.16.MT88.4 R120, [R102+0x2800] ;  /* 0x002800006678783b */ /* 0x000e6e0000004200 */
[C---:B----4-:R-:W-:Y:S08]  /*a260*/  HMMA.16816.F32.BF16 R92, R104.reuse, R116, R92 ;  /* 0x00000074685c723c */ /* 0x050ff0000004185c */
[----:B------:R-:W-:Y:S01]  /*a270*/  HMMA.16816.F32.BF16 R96, R104, R118, R96 ;  /* 0x000000766860723c */ /* 0x000fe20000041860 */
[----:B------:R-:W3:Y:S07]  /*a280*/  LDSM.16.MT88.4 R104, [R3+0x5800] ;  /* 0x005800000368783b */ /* 0x000eee0000004200 */
[C---:B------:R-:W-:Y:S01]  /*a290*/  HMMA.16816.F32.BF16 R148, R200.reuse, R144, R4 ;  /* 0x00000090c894723c */ /* 0x040fe20000041804 */
[----:B------:R-:W4:Y:S07]  /*a2a0*/  LDSM.16.MT88.4 R4, [R2+0x5800] ;  /* 0x005800000204783b */ /* 0x000f2e0000004200 */
[C---:B------:R-:W-:Y:S01]  /*a2b0*/  HMMA.16816.F32.BF16 R144, R200.reuse, R146, R8 ;  /* 0x00000092c890723c */ /* 0x040fe20000041808 */
[----:B------:R-:W5:Y:S07]  /*a2c0*/  LDSM.16.MT88.4 R8, [R102+0x5800] ;  /* 0x005800006608783b */ /* 0x000f6e0000004200 */
[C---:B------:R-:W-:Y:S01]  /*a2d0*/  HMMA.16816.F32.BF16 R140, R200.reuse, R136, R12 ;  /* 0x00000088c88c723c */ /* 0x040fe2000004180c */
[----:B------:R1:W2:Y:S07]  /*a2e0*/  LDSM.16.MT88.4 R12, [R0+0x8800] ;  /* 0x00880000000c783b */ /* 0x0002ae0000004200 */
[C---:B------:R-:W-:Y:S01]  /*a2f0*/  HMMA.16816.F32.BF16 R136, R200.reuse, R138, R16 ;  /* 0x0000008ac888723c */ /* 0x040fe20000041810 */
[----:B------:R3:W2:Y:S07]  /*a300*/  LDSM.16.MT88.4 R16, [R3+0x8800] ;  /* 0x008800000310783b */ /* 0x0006ae0000004200 */
[C---:B------:R-:W-:Y:S08]  /*a310*/  HMMA.16816.F32.BF16 R132, R200.reuse, R128, R20 ;  /* 0x00000080c884723c */ /* 0x040ff00000041814 */
[C---:B------:R-:W-:Y:S04]  /*a320*/  HMMA.16816.F32.BF16 R128, R200.reuse, R130, R24 ;  /* 0x00000082c880723c */ /* 0x040fe80000041818 */
[----:B-1----:R-:W-:Y:S04]  /*a330*/  @P6 IADD3 R0, R238, -0x2, RZ ;  /* 0xfffffffeee006810 */ /* 0x002fe80007ffe0ff */
[C---:B------:R-:W-:Y:S04]  /*a340*/  HMMA.16816.F32.BF16 R124, R200.reuse, R120, R28 ;  /* 0x00000078c87c723c */ /* 0x040fe8000004181c */
[----:B---3--:R-:W-:Y:S04]  /*a350*/  @P6 SHF.R.S32.HI R3, RZ, 0x1f, R0 ;  /* 0x0000001fff036819 */ /* 0x008fe80000011400 */
[C---:B------:R-:W-:Y:S04]  /*a360*/  HMMA.16816.F32.BF16 R120, R200.reuse, R122, R32 ;  /* 0x0000007ac878723c */ /* 0x040fe80000041820 */
[----:B------:R-:W-:Y:S04]  /*a370*/  @P6 IMAD R3, R3, c[0x0][0x1e0], RZ ;  /* 0x0000780003036a24 */ /* 0x000fe800078e02ff */
[C---:B------:R-:W-:Y:S08]  /*a380*/  HMMA.16816.F32.BF16 R116, R200.reuse, R112, R36 ;  /* 0x00000070c874723c */ /* 0x040ff00000041824 */
[C---:B------:R-:W-:Y:S08]  /*a390*/  HMMA.16816.F32.BF16 R112, R200.reuse, R114, R40 ;  /* 0x00000072c870723c */ /* 0x040ff00000041828 */
[C---:B------:R-:W-:Y:S08]  /*a3a0*/  HMMA.16816.F32.BF16 R108, R200.reuse, R104, R44 ;  /* 0x00000068c86c723c */ /* 0x040ff0000004182c */
[C---:B------:R-:W-:Y:S08]  /*a3b0*/  HMMA.16816.F32.BF16 R104, R200.reuse, R106, R48 ;  /* 0x0000006ac868723c */ /* 0x040ff00000041830 */
[C---:B----4-:R-:W-:Y:S08]  /*a3c0*/  HMMA.16816.F32.BF16 R52, R200.reuse, R4, R52 ;  /* 0x00000004c834723c */ /* 0x050ff00000041834 */
[C---:B------:R-:W-:Y:S01]  /*a3d0*/  HMMA.16816.F32.BF16 R56, R200.reuse, R6, R56 ;  /* 0x00000006c838723c */ /* 0x040fe20000041838 */
[----:B------:R1:W3:Y:S07]  /*a3e0*/  LDSM.16.MT88.4 R4, [R2+0x8800] ;  /* 0x008800000204783b */ /* 0x0002ee0000004200 */
[C---:B-----5:R-:W-:Y:S07]  /*a3f0*/  HMMA.16816.F32.BF16 R60, R200.reuse, R8, R60 ;  /* 0x00000008c83c723c */ /* 0x060fee000004183c */
[C---:B------:R-:W-:Y:S01]  /*a400*/  @P6 IMAD.WIDE.U32 R8, R0.reuse, c[0x0][0x1e0], RZ ;  /* 0x0000780000086a25 */ /* 0x040fe200078e00ff */
[C---:B------:R-:W-:Y:S04]  /*a410*/  HMMA.16816.F32.BF16 R64, R200.reuse, R10, R64 ;  /* 0x0000000ac840723c */ /* 0x040fe80000041840 */
[----:B-1----:R-:W-:Y:S04]  /*a420*/  @P6 IMAD R2, R0, c[0x0][0x1e4], R3 ;  /* 0x0000790000026a24 */ /* 0x002fe800078e0203 */
[C---:B--2---:R-:W-:Y:S04]  /*a430*/  HMMA.16816.F32.BF16 R68, R200.reuse, R12, R68 ;  /* 0x0000000cc844723c */ /* 0x044fe80000041844 */
[----:B------:R-:W-:Y:S02]  /*a440*/  @P6 MOV R3, R252 ;  /* 0x000000fc00036202 */ /* 0x000fe40000000f00 */
[----:B------:R-:W-:Y:S01]  /*a450*/  @P6 IADD3 R0, R9, R2, RZ ;  /* 0x0000000209006210 */ /* 0x000fe20007ffe0ff */
[----:B------:R-:W-:Y:S01]  /*a460*/  FADD.FTZ R9, R231, R222 ;  /* 0x000000dee7097221 */ /* 0x000fe20000010000 */
[----:B------:R-:W-:Y:S01]  /*a470*/  @P6 MOV R2, R242 ;  /* 0x000000f200026202 */ /* 0x000fe20000000f00 */
[----:B------:R-:W-:Y:S01]  /*a480*/  FADD.FTZ R13, R235, R103 ;  /* 0x00000067eb0d7221 */ /* 0x000fe20000010000 */
[C---:B------:R-:W-:Y:S03]  /*a490*/  HMMA.16816.F32.BF16 R72, R200.reuse, R14, R72 ;  /* 0x0000000ec848723c */ /* 0x040fe60000041848 */
[----:B------:R-:W-:Y:S04]  /*a4a0*/  @P6 IMAD.WIDE.U32 R2, R8, 0x60, R2 ;  /* 0x0000006008026825 */ /* 0x000fe800078e0002 */
[----:B------:R-:W-:Y:S01]  /*a4b0*/  @P6 IMAD R0, R0, 0x60, RZ ;  /* 0x0000006000006824 */ /* 0x000fe200078e02ff */
[----:B------:R-:W-:Y:S01]  /*a4c0*/  @P6 LEA R12, P0, R2, c[0x0][0x1c8], 0x1 ;  /* 0x00007200020c6a11 */ /* 0x000fe200078008ff */
[C---:B------:R-:W-:Y:S03]  /*a4d0*/  HMMA.16816.F32.BF16 R76, R200.reuse, R16, R76 ;  /* 0x00000010c84c723c */ /* 0x040fe6000004184c */
[----:B------:R-:W-:Y:S01]  /*a4e0*/  @P6 IADD3 R3, R3, R0, RZ ;  /* 0x0000000003036210 */ /* 0x000fe20007ffe0ff */
[----:B------:R-:W-:Y:S02]  /*a4f0*/  FADD.FTZ R0, R237, R13 ;  /* 0x0000000ded007221 */ /* 0x000fe40000010000 */
[----:B------:R-:W-:Y:S01]  /*a500*/  FADD.FTZ R14, R234, R9 ;  /* 0x00000009ea0e7221 */ /* 0x000fe20000010000 */
[----:B------:R-:W-:Y:S01]  /*a510*/  @P6 LEA.HI.X R13, R2, c[0x0][0x1cc], R3, 0x1, P0 ;  /* 0x00007300020d6a11 */ /* 0x000fe200000f0c03 */
[----:B------:R-:W1:Y:S01]  /*a520*/  LDSM.16.MT88.4 R8, [R102+0x8800] ;  /* 0x008800006608783b */ /* 0x000e620000004200 */
[----:B------:R-:W-:Y:S01]  /*a530*/  FADD.FTZ R3, R236, R0 ;  /* 0x00000000ec037221 */ /* 0x000fe20000010000 */
[----:B------:R-:W-:Y:S01]  /*a540*/  @P6 ISETP.GE.AND P0, PT, R240, c[0x0][0x1d4], PT ;  /* 0x00007500f0006a0c */ /* 0x000fe20003f06270 */
[C---:B------:R-:W-:Y:S01]  /*a550*/  HMMA.16816.F32.BF16 R80, R200.reuse, R18, R80 ;  /* 0x00000012c850723c */ /* 0x040fe20000041850 */
[----:B------:R-:W-:Y:S02]  /*a560*/  @P6 MOV R16, c[0x0][0x1e0] ;  /* 0x0000780000106a02 */ /* 0x000fe40000000f00 */
[----:B------:R-:W-:Y:S01]  /*a570*/  IADD3 R0, R246, 0x1, RZ ;  /* 0x00000001f6007810 */ /* 0x000fe20007ffe0ff */
[----:B------:R-:W-:Y:S01]  /*a580*/  FADD.FTZ R2, R233, R14 ;  /* 0x0000000ee9027221 */ /* 0x000fe20000010000 */
[----:B------:R-:W-:Y:S01]  /*a590*/  IADD3 R240, R238, -0x1, RZ ;  /* 0xffffffffeef07810 */ /* 0x000fe20007ffe0ff */
[----:B------:R-:W-:Y:S01]  /*a5a0*/  @P6 IMAD.MOV.U32 R14, RZ, RZ, 0x6 ;  /* 0x00000006ff0e6424 */ /* 0x000fe200078e00ff */
[----:B------:R-:W-:Y:S01]  /*a5b0*/  SEL R0, R0, RZ, !P4 ;  /* 0x000000ff00007207 */ /* 0x000fe20006000000 */
[----:B------:R-:W-:Y:S01]  /*a5c0*/  FADD.FTZ R2, R232, R2 ;  /* 0x00000002e8027221 */ /* 0x000fe20000010000 */
[C---:B---3--:R-:W-:Y:S03]  /*a5d0*/  HMMA.16816.F32.BF16 R84, R200.reuse, R4, R84 ;  /* 0x00000004c854723c */ /* 0x048fe60000041854 */
[----:B------:R2:W-:Y:S01]  /*a5e0*/  STL [R1], R0 ;  /* 0x0000000001007387 */ /* 0x0005e20000100800 */
[C---:B------:R-:W-:Y:S01]  /*a5f0*/  @P6 SHF.L.U64.HI R14, R16.reuse, R14, c[0x0][0x1e4] ;  /* 0x00007900100e6619 */ /* 0x040fe2000001020e */
[----:B------:R-:W-:Y:S01]  /*a600*/  FADD.FTZ R15, R223, R3 ;  /* 0x00000003df0f7221 */ /* 0x000fe20000010000 */
[----:B------:R-:W-:Y:S01]  /*a610*/  @P6 SHF.L.U32 R16, R16, 0x6, RZ ;  /* 0x0000000610106819 */ /* 0x000fe200000006ff */
[----:B------:R-:W3:Y:S01]  /*a620*/  LDL R17, [R1+0x18] ;  /* 0x0000180001117983 */ /* 0x000ee20000100800 */
[----:B------:R-:W-:Y:S01]  /*a630*/  FADD.FTZ R3, R225, R2 ;  /* 0x00000002e1037221 */ /* 0x000fe20000010000 */
[C---:B------:R-:W-:Y:S03]  /*a640*/  HMMA.16816.F32.BF16 R88, R200.reuse, R6, R88 ;  /* 0x00000006c858723c */ /* 0x040fe60000041858 */
[----:B------:R-:W-:Y:S01]  /*a650*/  @P6 IADD3 R2, P5, R16, R12, RZ ;  /* 0x0000000c10026210 */ /* 0x000fe20007fbe0ff */
[----:B------:R-:W-:Y:S01]  /*a660*/  FADD.FTZ R5, R228, R15 ;  /* 0x0000000fe4057221 */ /* 0x000fe20000010000 */
[----:B------:R-:W-:Y:S01]  /*a670*/  MOV R223, R240 ;  /* 0x000000f000df7202 */ /* 0x000fe20000000f00 */
[----:B------:R-:W-:Y:S01]  /*a680*/  FADD.FTZ R15, R227, R3 ;  /* 0x00000003e30f7221 */ /* 0x000fe20000010000 */
[----:B------:R-:W-:Y:S02]  /*a690*/  @P6 IADD3.X R3, R14, R13, RZ, P5, !PT ;  /* 0x0000000d0e036210 */ /* 0x000fe40002ffe4ff */
[----:B------:R-:W-:Y:S03]  /*a6a0*/  @P6 IADD3 R4, P4, R16, R2, RZ ;  /* 0x0000000210046210 */ /* 0x000fe60007f9e0ff */
[----:B------:R-:W-:Y:S02]  /*a6b0*/  FADD.FTZ R6, R226, R15 ;  /* 0x0000000fe2067221 */ /* 0x000fe40000010000 */
[----:B--2---:R-:W-:Y:S01]  /*a6c0*/  @P6 IMAD R0, R0, 0x9000, R239 ;  /* 0x0000900000006824 */ /* 0x004fe200078e02ef */
[C---:B-1----:R-:W-:Y:S04]  /*a6d0*/  HMMA.16816.F32.BF16 R92, R200.reuse, R8, R92 ;  /* 0x00000008c85c723c */ /* 0x042fe8000004185c */
[----:B------:R-:W-:Y:S01]  /*a6e0*/  @!PT LDS RZ, [RZ] ;  /* 0x00000000fffff984 */ /* 0x000fe20000000800 */
[----:B------:R-:W-:Y:S01]  /*a6f0*/  @!PT LDS RZ, [RZ] ;  /* 0x00000000fffff984 */ /* 0x000fe20000000800 */
[----:B------:R-:W-:Y:S01]  /*a700*/  @!PT LDS RZ, [RZ] ;  /* 0x00000000fffff984 */ /* 0x000fe20000000800 */
[----:B------:R1:W-:Y:S04]  /*a710*/  @P6 LDGSTS.E.BYPASS.LTC128B.128 [R0], [R12.64], !P3 ;  /* 0x000000000c006fae */ /* 0x0003e8000d901d46 */
[----:B------:R-:W-:Y:S04]  /*a720*/  HMMA.16816.F32.BF16 R96, R200, R10, R96 ;  /* 0x0000000ac860723c */ /* 0x000fe80000041860 */
[----:B------:R1:W-:Y:S08]  /*a730*/  @P6 LDGSTS.E.BYPASS.LTC128B.128 [R0+0x3000], [R12.64+0x80], !P1 ;  /* 0x030000800c006fae */ /* 0x0003f0000c901d46 */
[----:B------:R1:W-:Y:S08]  /*a740*/  @P6 LDGSTS.E.BYPASS.LTC128B.128 [R0+0x6000], [R12.64+0x100], !P0 ;  /* 0x060001000c006fae */ /* 0x0003f0000c101d46 */
[----:B------:R2:W-:Y:S08]  /*a750*/  @P6 LDGSTS.E.BYPASS.LTC128B.128 [R0+0x1000], [R2.64], !P3 ;  /* 0x0100000002006fae */ /* 0x0005f0000d901d46 */
[----:B------:R2:W-:Y:S08]  /*a760*/  @P6 LDGSTS.E.BYPASS.LTC128B.128 [R0+0x4000], [R2.64+0x80], !P1 ;  /* 0x0400008002006fae */ /* 0x0005f0000c901d46 */
[----:B------:R2:W-:Y:S01]  /*a770*/  @P6 LDGSTS.E.BYPASS.LTC128B.128 [R0+0x7000], [R2.64+0x100], !P0 ;  /* 0x0700010002006fae */ /* 0x0005e2000c101d46 */
[----:B-1----:R-:W-:Y:S01]  /*a780*/  FADD.FTZ R12, R230, R5 ;  /* 0x00000005e60c7221 */ /* 0x002fe20000010000 */
[----:B------:R-:W-:Y:S06]  /*a790*/  @P6 IADD3.X R5, R14, R3, RZ, P4, !PT ;  /* 0x000000030e056210 */ /* 0x000fec00027fe4ff */
[----:B------:R1:W-:Y:S08]  /*a7a0*/  @P6 LDGSTS.E.BYPASS.LTC128B.128 [R0+0x2000], [R4.64], !P3 ;  /* 0x0200000004006fae */ /* 0x0003f0000d901d46 */
[----:B------:R1:W-:Y:S01]  /*a7b0*/  @P6 LDGSTS.E.BYPASS.LTC128B.128 [R0+0x5000], [R4.64+0x80], !P1 ;  /* 0x0500008004006fae */ /* 0x0003e2000c901d46 */
[C---:B------:R-:W-:Y:S02]  /*a7c0*/  ISETP.GE.AND P1, PT, R204.reuse, 0x1, PT ;  /* 0x00000001cc00780c */ /* 0x040fe40003f26270 */
[----:B------:R-:W-:Y:S04]  /*a7d0*/  IADD3 R204, R204, 0x1, RZ ;  /* 0x00000001cccc7810 */ /* 0x000fe80007ffe0ff */
[----:B------:R-:W-:Y:S01]  /*a7e0*/  SEL R204, R204, RZ, !P1 ;  /* 0x000000ffcccc7207 */ /* 0x000fe20004800000 */
[----:B------:R1:W-:Y:S01]  /*a7f0*/  @P6 LDGSTS.E.BYPASS.LTC128B.128 [R0+0x8000], [R4.64+0x100], !P0 ;  /* 0x0800010004006fae */ /* 0x0003e2000c101d46 */
[----:B--2---:R-:W-:Y:S02]  /*a800*/  FADD.FTZ R3, R229, R12 ;  /* 0x0000000ce5037221 */ /* 0x004fe40000010000 */
[----:B------:R-:W-:Y:S02]  /*a810*/  FADD.FTZ R2, R224, R6 ;  /* 0x00000006e0027221 */ /* 0x000fe40000010000 */
[----:B------:R-:W-:Y:S03]  /*a820*/  FADD.FTZ R3, R217, R3 ;  /* 0x00000003d9037221 */ /* 0x000fe60000010000 */
[----:B------:R-:W0:Y:S01]  /*a830*/  LDGDEPBAR ;  /* 0x00000000000079af */ /* 0x000e220000000000 */
[----:B-1----:R-:W-:Y:S02]  /*a840*/  FADD.FTZ R0, R218, R2 ;  /* 0x00000002da007221 */ /* 0x002fe40000010000 */
[----:B------:R-:W-:Y:S01]  /*a850*/  FADD.FTZ R2, R219, R3 ;  /* 0x00000003db027221 */ /* 0x000fe20000010000 */
[----:B------:R-:W-:Y:S01]  /*a860*/  MOV R3, R100 ;  /* 0x0000006400037202 */ /* 0x000fe20000000f00 */
[----:B------:R-:W-:Y:S02]  /*a870*/  FADD.FTZ R0, R220, R0 ;  /* 0x00000000dc007221 */ /* 0x000fe40000010000 */
[----:B------:R-:W-:Y:S02]  /*a880*/  FADD.FTZ R2, R221, R2 ;  /* 0x00000002dd027221 */ /* 0x000fe40000010000 */
[----:B------:R-:W-:Y:S02]  /*a890*/  FADD.FTZ R0, R215, R0 ;  /* 0x00000000d7007221 */ /* 0x000fe40000010000 */
[----:B------:R-:W-:Y:S02]  /*a8a0*/  FADD.FTZ R2, R216, R2 ;  /* 0x00000002d8027221 */ /* 0x000fe40000010000 */
[----:B------:R-:W-:Y:S03]  /*a8b0*/  FADD.FTZ R0, R205, R0 ;  /* 0x00000000cd007221 */ /* 0x000fe60000010000 */
[----:B------:R1:W-:Y:S04]  /*a8c0*/  STL [R1+0x4], R2 ;  /* 0x0000040201007387 */ /* 0x0003e80000100800 */
[----:B------:R2:W-:Y:S01]  /*a8d0*/  STL [R1+0x8], R0 ;  /* 0x0000080001007387 */ /* 0x0005e20000100800 */
[----:B-1----:R-:W-:Y:S02]  /*a8e0*/  MOV R2, R101 ;  /* 0x0000006500027202 */ /* 0x002fe40000000f00 */
[----:B---3--:R-:W-:Y:S02]  /*a8f0*/  ISETP.GT.AND P0, PT, R238, R17, PT ;  /* 0x00000011ee00720c */ /* 0x008fe40003f04270 */
[----:B------:R-:W-:Y:S11]  /*a900*/  MOV R238, R240 ;  /* 0x000000f000ee7202 */ /* 0x000ff60000000f00 */
[----:B--2---:R-:W-:-:S05]  /*a910*/  @P0 BRA `(.L_x_1138) ;  /* 0xffffb9e000000947 */ /* 0x004fca000383ffff */
.L_x_1137:
[----:B------:R-:W-:-:S13]  /*a920*/  ISETP.GE.AND P0, PT, R223, RZ, PT ;  /* 0x000000ffdf00720c */ /* 0x000fda0003f06270 */
[----:B------:R-:W-:Y:S05]  /*a930*/  @!P0 BRA `(.L_x_1139) ;  /* 0x00003ee000008947 */ /* 0x000fea0003800000 */
[----:B-1----:R-:W-:Y:S02]  /*a940*/  MOV R3, R100 ;  /* 0x0000006400037202 */ /* 0x002fe40000000f00 */
[----:B------:R-:W-:Y:S02]  /*a950*/  MOV R0, R101 ;  /* 0x0000006500007202 */ /* 0x000fe40000000f00 */
.L_x_1140:
[----:B------:R-:W-:Y:S04]  /*a960*/  DEPBAR.LE SB0, 0x2 ;  /* 0x000080800000791a */ /* 0x000fe80000000000 */
[----:B------:R-:W-:Y:S01]  /*a970*/  WARPSYNC 0xffffffff ;  /* 0xffffffff00007948 */ /* 0x000fe20003800000 */
[----:B------:R-:W-:Y:S01]  /*a980*/  BAR.SYNC.DEFER_BLOCKING 0x0 ;  /* 0x0000000000007b1d */ /* 0x000fe20000010000 */
[----:B------:R-:W-:Y:S01]  /*a990*/  IMAD R205, R204, 0x9000, RZ ;  /* 0x00009000cccd7824 */ /* 0x000fe200078e02ff */
[C---:B------:R-:W-:Y:S02]  /*a9a0*/  ISETP.NE.AND P4, PT, R223.reuse, RZ, PT ;  /* 0x000000ffdf00720c */ /* 0x040fe40003f85270 */
[----:B------:R-:W-:Y:S02]  /*a9b0*/  IADD3 R215, R223, -0x1, RZ ;  /* 0xffffffffdfd77810 */ /* 0x000fe40007ffe0ff */
[----:B------:R-:W-:Y:S02]  /*a9c0*/  IADD3 R2, R209, R205, RZ ;  /* 0x000000cdd1027210 */ /* 0x000fe40007ffe0ff */
[----:B------:R-:W-:Y:S02]  /*a9d0*/  ISETP.GE.AND P5, PT, R223, 0x2, PT ;  /* 0x00000002df00780c */ /* 0x000fe40003fa6270 */
[----:B------:R-:W-:Y:S05]  /*a9e0*/  IADD3 R200, R208, R2, RZ ;  /* 0x00000002d0c87210 */ /* 0x000fea0007ffe0ff */
[----:B------:R-:W-:Y:S05]  /*a9f0*/  @P4 SHF.R.S32.HI R201, RZ, 0x1f, R215 ;  /* 0x0000001fffc94819 */ /* 0x000fea00000114d7 */
[----:B------:R-:W-:Y:S01]  /*aa00*/  @P4 IMAD R201, R201, c[0x0][0x208], RZ ;  /* 0x00008200c9c94a24 */ /* 0x000fe200078e02ff */
        /* <DEDUP_REMOVED lines=19> */
[----:B------:R-:W4:Y:S03]  /*ab40*/  LDL R229, [R1+0x20] ;  /* 0x0000200001e57983 */ /* 0x000f260000100800 */
[C---:B-----5:R-:W-:Y:S08]  /*ab50*/  HMMA.16816.F32.BF16 R28, R152.reuse, R32, RZ ;  /* 0x00000020981c723c */ /* 0x060ff000000418ff */
        /* <DEDUP_REMOVED lines=22> */
[----:B--2---:R-:W-:Y:S02]  /*acc0*/  @P4 ISETP.GE.AND P1, PT, R230, c[0x0][0x1d4], PT ;  /* 0x00007500e6004a0c */ /* 0x004fe40003f26270 */
[----:B----4-:R-:W-:Y:S02]  /*acd0*/  @P4 ISETP.GE.AND P0, PT, R229, c[0x0][0x1d4], PT ;  /* 0x00007500e5004a0c */ /* 0x010fe40003f06270 */
[C---:B------:R-:W-:Y:S01]  /*ace0*/  @P4 IMAD.WIDE.U32 R100, R215.reuse, c[0x0][0x208], RZ ;  /* 0x00008200d7644a25 */ /* 0x040fe200078e00ff */
[----:B------:R-:W-:Y:S07]  /*acf0*/  HMMA.16816.F32.BF16 R48, R156, R102, R48 ;  /* 0x000000669c30723c */ /* 0x000fee0000041830 */
[----:B------:R-:W-:Y:S01]  /*ad00*/  @P4 IMAD R102, R215, c[0x0][0x20c], R201 ;  /* 0x00008300d7664a24 */ /* 0x000fe200078e02c9 */
[----:B------:R-:W-:Y:S01]  /*ad10*/  @P4 MOV R103, R203 ;  /* 0x000000cb00674202 */ /* 0x000fe20000000f00 */
[----:B------:R-:W-:Y:S03]  /*ad20*/  @P4 IMAD R215, R220, 0x9000, R202 ;  /* 0x00009000dcd74824 */ /* 0x000fe600078e02ca */
[----:B------:R-:W-:Y:S02]  /*ad30*/  @P4 IADD3 R101, R101, R102, RZ ;  /* 0x0000006665654210 */ /* 0x000fe40007ffe0ff */
[----:B------:R-:W-:Y:S02]  /*ad40*/  @P4 MOV R102, R216 ;  /* 0x000000d800664202 */ /* 0x000fe40000000f00 */
[----:B------:R-:W-:Y:S01]  /*ad50*/  @P4 MOV R202, c[0x0][0x208] ;  /* 0x0000820000ca4a02 */ /* 0x000fe20000000f00 */
[----:B------:R-:W-:Y:S01]  /*ad60*/  @P4 IMAD R101, R101, 0x60, RZ ;  /* 0x0000006065654824 */ /* 0x000fe200078e02ff */
[----:B------:R-:W-:Y:S01]  /*ad70*/  IADD3 R201, R206, R2, RZ ;  /* 0x00000002cec97210 */ /* 0x000fe20007ffe0ff */
[----:B------:R-:W-:Y:S05]  /*ad80*/  @P4 IMAD.WIDE.U32 R102, R100, 0x60, R102 ;  /* 0x0000006064664825 */ /* 0x000fea00078e0066 */
[C---:B------:R-:W-:Y:S02]  /*ad90*/  @P4 LEA R100, P3, R102.reuse, c[0x0][0x1f8], 0x1 ;  /* 0x00007e0066644a11 */ /* 0x040fe400078608ff */
[----:B------:R-:W-:Y:S04]  /*ada0*/  @P4 IADD3 R101, R103, R101, RZ ;  /* 0x0000006567654210 */ /* 0x000fe80007ffe0ff */
[----:B------:R-:W-:Y:S02]  /*adb0*/  @P4 LEA.HI.X R101, R102, c[0x0][0x1fc], R101, 0x1, P3 ;  /* 0x00007f0066654a11 */ /* 0x000fe400018f0c65 */
[----:B------:R-:W-:Y:S03]  /*adc0*/  @P4 MOV R102, 0x6 ;  /* 0x0000000600664802 */ /* 0x000fe60000000f00 */
        /* <DEDUP_REMOVED lines=198> */
[C---:B-1----:R-:W-:Y:S09]  /*ba30*/  HMMA.16816.F32.BF16 R12, R196.reuse, R100, R12 ;  /* 0x00000064c40c723c */ /* 0x042ff2000004180c */
[----:B------:R-:W-:Y:S03]  /*ba40*/  MUFU.TANH R201, R6 ;  /* 0x0000000600c97308 */ /* 0x000fe60000002400 */
[----:B--2---:R-:W-:Y:S01]  /*ba50*/  FMNMX.FTZ R2, R200, R0, !PT ;  /* 0x00000000c8027209 */ /* 0x004fe20007810000 */
[C---:B------:R-:W-:Y:S06]  /*ba60*/  HMMA.16816.F32.BF16 R16, R196.reuse, R102, R16 ;  /* 0x00000066c410723c */ /* 0x040fec0000041810 */
[----:B------:R1:W-:Y:S01]  /*ba70*/  MUFU.TANH R216, R7 ;  /* 0x0000000700d87308 */ /* 0x0003e20000002400 */
[----:B---3--:R-:W-:Y:S09]  /*ba80*/  FMNMX.FTZ R2, R217, R2, !PT ;  /* 0x00000002d9027209 */ /* 0x008ff20007810000 */
[----:B------:R-:W2:Y:S01]  /*ba90*/  MUFU.TANH R215, R8 ;  /* 0x0000000800d77308 */ /* 0x000ea20000002400 */
[----:B------:R-:W-:Y:S02]  /*baa0*/  FMUL.FTZ R13, R13, c[0x0][0x320] ;  /* 0x0000c8000d0d7a20 */ /* 0x000fe40000410000 */
[----:B------:R-:W-:Y:S02]  /*bab0*/  FMUL.FTZ R14, R14, c[0x0][0x320] ;  /* 0x0000c8000e0e7a20 */ /* 0x000fe40000410000 */
[----:B------:R-:W-:Y:S02]  /*bac0*/  FMUL.FTZ R12, R12, c[0x0][0x320] ;  /* 0x0000c8000c0c7a20 */ /* 0x000fe40000410000 */
[----:B------:R-:W-:Y:S03]  /*bad0*/  FMUL.FTZ R15, R15, c[0x0][0x320] ;  /* 0x0000c8000f0f7a20 */ /* 0x000fe60000410000 */
[----:B------:R3:W-:Y:S01]  /*bae0*/  MUFU.TANH R225, R13 ;  /* 0x0000000d00e17308 */ /* 0x0007e20000002400 */
[----:B------:R-:W-:Y:S02]  /*baf0*/  FMUL.FTZ R19, R19, c[0x0][0x320] ;  /* 0x0000c80013137a20 */ /* 0x000fe40000410000 */
[----:B------:R-:W-:Y:S01]  /*bb00*/  FMUL.FTZ R16, R16, c[0x0][0x320] ;  /* 0x0000c80010107a20 */ /* 0x000fe20000410000 */
[----:B-1----:R-:W1:Y:S01]  /*bb10*/  LDSM.16.M88.4 R4, [R202+0x7000] ;  /* 0x00700000ca04783b */ /* 0x002e620000000200 */
[----:B------:R-:W-:Y:S02]  /*bb20*/  FMUL.FTZ R17, R17, c[0x0][0x320] ;  /* 0x0000c80011117a20 */ /* 0x000fe40000410000 */
[----:B------:R-:W-:Y:S03]  /*bb30*/  FMUL.FTZ R18, R18, c[0x0][0x320] ;  /* 0x0000c80012127a20 */ /* 0x000fe60000410000 */
[----:B------:R-:W4:Y:S01]  /*bb40*/  MUFU.TANH R102, R9 ;  /* 0x0000000900667308 */ /* 0x000f220000002400 */
[----:B--2---:R-:W-:Y:S09]  /*bb50*/  FMNMX.FTZ R2, R215, R2, !PT ;  /* 0x00000002d7027209 */ /* 0x004ff20007810000 */
[----:B------:R-:W-:Y:S01]  /*bb60*/  MUFU.TANH R218, R10 ;  /* 0x0000000a00da7308 */ /* 0x000fe20000002400 */
[----:B---3--:R-:W2:Y:S09]  /*bb70*/  LDL.LU R13, [R1+0x4] ;  /* 0x00000400010d7983 */ /* 0x008eb20000300800 */
[----:B------:R3:W-:Y:S01]  /*bb80*/  MUFU.TANH R219, R11 ;  /* 0x0000000b00db7308 */ /* 0x0007e20000002400 */
[----:B----4-:R-:W-:Y:S09]  /*bb90*/  FMNMX.FTZ R2, R102, R2, !PT ;  /* 0x0000000266027209 */ /* 0x010ff20007810000 */
[----:B------:R4:W-:Y:S01]  /*bba0*/  MUFU.TANH R228, R14 ;  /* 0x0000000e00e47308 */ /* 0x0009e20000002400 */
[C---:B-1----:R-:W-:Y:S09]  /*bbb0*/  HMMA.16816.F32.BF16 R20, R196.reuse, R4, R20 ;  /* 0x00000004c414723c */ /* 0x042ff20000041814 */
[----:B------:R-:W1:Y:S01]  /*bbc0*/  MUFU.TANH R226, R12 ;  /* 0x0000000c00e27308 */ /* 0x000e620000002400 */
[C---:B------:R-:W-:Y:S01]  /*bbd0*/  HMMA.16816.F32.BF16 R24, R196.reuse, R6, R24 ;  /* 0x00000006c418723c */ /* 0x040fe20000041818 */
[----:B------:R-:W5:Y:S08]  /*bbe0*/  LDSM.16.M88.4 R4, [R202+0x7800] ;  /* 0x00780000ca04783b */ /* 0x000f700000000200 */
[----:B------:R-:W1:Y:S01]  /*bbf0*/  MUFU.TANH R221, R16 ;  /* 0x0000001000dd7308 */ /* 0x000e620000002400 */
[----:B---3--:R-:W-:Y:S02]  /*bc00*/  LDSM.16.M88.4 R8, [R202+0x8800] ;  /* 0x00880000ca08783b */ /* 0x008fe40000000200 */
[----:B----4-:R-:W-:Y:S02]  /*bc10*/  MOV R14, R220 ;  /* 0x000000dc000e7202 */ /* 0x010fe40000000f00 */
[----:B------:R-:W-:Y:S05]  /*bc20*/  FMUL.FTZ R22, R22, c[0x0][0x320] ;  /* 0x0000c80016167a20 */ /* 0x000fea0000410000 */
[----:B------:R-:W3:Y:S01]  /*bc30*/  MUFU.TANH R220, R17 ;  /* 0x0000001100dc7308 */ /* 0x000ee20000002400 */
[----:B------:R-:W-:Y:S02]  /*bc40*/  FMUL.FTZ R20, R20, c[0x0][0x320] ;  /* 0x0000c80014147a20 */ /* 0x000fe40000410000 */
[----:B------:R-:W-:Y:S02]  /*bc50*/  FMUL.FTZ R21, R21, c[0x0][0x320] ;  /* 0x0000c80015157a20 */ /* 0x000fe40000410000 */
[----:B------:R-:W-:Y:S02]  /*bc60*/  FMUL.FTZ R23, R23, c[0x0][0x320] ;  /* 0x0000c80017177a20 */ /* 0x000fe40000410000 */
[----:B------:R-:W-:Y:S02]  /*bc70*/  FMUL.FTZ R24, R24, c[0x0][0x320] ;  /* 0x0000c80018187a20 */ /* 0x000fe40000410000 */
[----:B------:R-:W-:Y:S01]  /*bc80*/  FMUL.FTZ R25, R25, c[0x0][0x320] ;  /* 0x0000c80019197a20 */ /* 0x000fe20000410000 */
[----:B------:R4:W-:Y:S01]  /*bc90*/  MUFU.TANH R236, R22 ;  /* 0x0000001600ec7308 */ /* 0x0009e20000002400 */
[----:B------:R-:W-:Y:S02]  /*bca0*/  FMUL.FTZ R26, R26, c[0x0][0x320] ;  /* 0x0000c8001a1a7a20 */ /* 0x000fe40000410000 */
[----:B------:R-:W-:Y:S07]  /*bcb0*/  FMUL.FTZ R27, R27, c[0x0][0x320] ;  /* 0x0000c8001b1b7a20 */ /* 0x000fee0000410000 */
[----:B------:R-:W1:Y:S01]  /*bcc0*/  MUFU.TANH R234, R20 ;  /* 0x0000001400ea7308 */ /* 0x000e620000002400 */
[C---:B-----5:R-:W-:Y:S09]  /*bcd0*/  HMMA.16816.F32.BF16 R28, R196.reuse, R4, R28 ;  /* 0x00000004c41c723c */ /* 0x060ff2000004181c */
[----:B------:R-:W-:Y:S01]  /*bce0*/  MUFU.TANH R231, R24 ;  /* 0x0000001800e77308 */ /* 0x000fe20000002400 */
[C---:B------:R-:W-:Y:S01]  /*bcf0*/  HMMA.16816.F32.BF16 R32, R196.reuse, R6, R32 ;  /* 0x00000006c420723c */ /* 0x040fe20000041820 */
[----:B------:R-:W5:Y:S01]  /*bd00*/  LDSM.16.M88.4 R4, [R202+0x8000] ;  /* 0x00800000ca04783b */ /* 0x000f620000000200 */
[----:B------:R-:W-:Y:S04]  /*bd10*/  DEPBAR.LE SB0, 0x2 ;  /* 0x000080800000791a */ /* 0x000fe80000000000 */
[----:B----4-:R-:W-:Y:S03]  /*bd20*/  MOV R22, R229 ;  /* 0x000000e500167202 */ /* 0x010fe60000000f00 */
[----:B------:R4:W-:Y:S01]  /*bd30*/  MUFU.TANH R224, R19 ;  /* 0x0000001300e07308 */ /* 0x0009e20000002400 */
[----:B------:R-:W-:Y:S04]  /*bd40*/  BAR.SYNC.DEFER_BLOCKING 0x0 ;  /* 0x0000000000007b1d */ /* 0x000fe80000010000 */
[----:B------:R-:W-:Y:S02]  /*bd50*/  FMUL.FTZ R28, R28, c[0x0][0x320] ;  /* 0x0000c8001c1c7a20 */ /* 0x000fe40000410000 */
[----:B------:R-:W-:Y:S02]  /*bd60*/  FMUL.FTZ R29, R29, c[0x0][0x320] ;  /* 0x0000c8001d1d7a20 */ /* 0x000fe40000410000 */
[----:B------:R-:W-:Y:S02]  /*bd70*/  FMUL.FTZ R30, R30, c[0x0][0x320] ;  /* 0x0000c8001e1e7a20 */ /* 0x000fe40000410000 */
[----:B------:R-:W-:Y:S04]  /*bd80*/  FMUL.FTZ R31, R31, c[0x0][0x320] ;  /* 0x0000c8001f1f7a20 */ /* 0x000fe80000410000 */
[----:B------:R-:W-:Y:S02]  /*bd90*/  FMUL.FTZ R32, R32, c[0x0][0x320] ;  /* 0x0000c80020207a20 */ /* 0x000fe40000410000 */
[----:B------:R-:W-:Y:S02]  /*bda0*/  FMUL.FTZ R33, R33, c[0x0][0x320] ;  /* 0x0000c80021217a20 */ /* 0x000fe40000410000 */
[----:B------:R-:W-:Y:S02]  /*bdb0*/  FMUL.FTZ R34, R34, c[0x0][0x320] ;  /* 0x0000c80022227a20 */ /* 0x000fe40000410000 */
[----:B------:R-:W-:Y:S01]  /*bdc0*/  FMUL.FTZ R35, R35, c[0x0][0x320] ;  /* 0x0000c80023237a20 */ /* 0x000fe20000410000 */
[----:B----4-:R-:W-:Y:S01]  /*bdd0*/  MOV R19, R233 ;  /* 0x000000e900137202 */ /* 0x010fe20000000f00 */
[----:B------:R-:W-:Y:S01]  /*bde0*/  MUFU.TANH R247, R28 ;  /* 0x0000001c00f77308 */ /* 0x000fe20000002400 */
[C---:B-----5:R-:W-:Y:S09]  /*bdf0*/  HMMA.16816.F32.BF16 R36, R196.reuse, R4, R36 ;  /* 0x00000004c424723c */ /* 0x060ff20000041824 */
[----:B------:R-:W4:Y:S03]  /*be00*/  MUFU.TANH R233, R21 ;  /* 0x0000001500e97308 */ /* 0x000f260000002400 */
[----:B-1----:R-:W-:Y:S01]  /*be10*/  FMNMX.FTZ R4, R226, R2, !PT ;  /* 0x00000002e2047209 */ /* 0x002fe20007810000 */
[C---:B------:R-:W-:Y:S03]  /*be20*/  HMMA.16816.F32.BF16 R40, R196.reuse, R6, R40 ;  /* 0x00000006c428723c */ /* 0x040fe60000041828 */
[----:B------:R-:W-:Y:S03]  /*be30*/  FMNMX.FTZ R4, R225, R4, !PT ;  /* 0x00000004e1047209 */ /* 0x000fe60007810000 */
[----:B------:R-:W1:Y:S01]  /*be40*/  MUFU.TANH R229, R25 ;  /* 0x0000001900e57308 */ /* 0x000e620000002400 */
[----:B------:R-:W-:Y:S01]  /*be50*/  FMNMX.FTZ R5, R201, R3, !PT ;  /* 0x00000003c9057209 */ /* 0x000fe20007810000 */
[C---:B------:R-:W-:Y:S04]  /*be60*/  HMMA.16816.F32.BF16 R44, R196.reuse, R8, R44 ;  /* 0x00000008c42c723c */ /* 0x040fe8000004182c */
[----:B------:R-:W-:Y:S02]  /*be70*/  FMNMX.FTZ R101, R221, R4, !PT ;  /* 0x00000004dd657209 */ /* 0x000fe40007810000 */
[----:B------:R-:W-:Y:S02]  /*be80*/  FMNMX.FTZ R2, R216, R5, !PT ;  /* 0x00000005d8027209 */ /* 0x000fe40007810000 */
[----:B------:R-:W5:Y:S01]  /*be90*/  MUFU.TANH R246, R29 ;  /* 0x0000001d00f67308 */ /* 0x000f620000002400 */
[----:B------:R-:W-:Y:S03]  /*bea0*/  HMMA.16816.F32.BF16 R48, R196, R10, R48 ;  /* 0x0000000ac430723c */ /* 0x000fe60000041830 */
[----:B---3--:R-:W-:Y:S01]  /*beb0*/  FMNMX.FTZ R101, R220, R101, !PT ;  /* 0x00000065dc657209 */ /* 0x008fe20007810000 */
[----:B------:R-:W-:Y:S01]  /*bec0*/  FMUL.FTZ R36, R36, c[0x0][0x320] ;  /* 0x0000c80024247a20 */ /* 0x000fe20000410000 */
[----:B------:R-:W-:Y:S01]  /*bed0*/  FMNMX.FTZ R2, R218, R2, !PT ;  /* 0x00000002da027209 */ /* 0x000fe20007810000 */
[----:B------:R-:W-:Y:S01]  /*bee0*/  FMUL.FTZ R37, R37, c[0x0][0x320] ;  /* 0x0000c80025257a20 */ /* 0x000fe20000410000 */
[----:B------:R-:W-:Y:S02]  /*bef0*/  FMNMX.FTZ R101, R234, R101, !PT ;  /* 0x00000065ea657209 */ /* 0x000fe40007810000 */
[----:B------:R3:W3:Y:S03]  /*bf00*/  MUFU.TANH R227, R15 ;  /* 0x0000000f00e37308 */ /* 0x0006e60000002400 */
[----:B----4-:R-:W-:Y:S01]  /*bf10*/  FMNMX.FTZ R101, R233, R101, !PT ;  /* 0x00000065e9657209 */ /* 0x010fe20007810000 */
[----:B------:R-:W-:Y:S01]  /*bf20*/  FMUL.FTZ R40, R40, c[0x0][0x320] ;  /* 0x0000c80028287a20 */ /* 0x000fe20000410000 */
[----:B------:R-:W-:Y:S01]  /*bf30*/  FMNMX.FTZ R2, R219, R2, !PT ;  /* 0x00000002db027209 */ /* 0x000fe20007810000 */
[----:B------:R-:W-:Y:S01]  /*bf40*/  FMUL.FTZ R41, R41, c[0x0][0x320] ;  /* 0x0000c80029297a20 */ /* 0x000fe20000410000 */
[----:B------:R-:W-:Y:S01]  /*bf50*/  FMNMX.FTZ R101, R231, R101, !PT ;  /* 0x00000065e7657209 */ /* 0x000fe20007810000 */
[----:B------:R-:W-:Y:S01]  /*bf60*/  FMUL.FTZ R44, R44, c[0x0][0x320] ;  /* 0x0000c8002c2c7a20 */ /* 0x000fe20000410000 */
[----:B------:R-:W-:Y:S01]  /*bf70*/  FMNMX.FTZ R2, R228, R2, !PT ;  /* 0x00000002e4027209 */ /* 0x000fe20007810000 */
[----:B------:R-:W4:Y:S01]  /*bf80*/  MUFU.TANH R237, R32 ;  /* 0x0000002000ed7308 */ /* 0x000f220000002400 */
[----:B-1----:R-:W-:Y:S01]  /*bf90*/  FMNMX.FTZ R101, R229, R101, !PT ;  /* 0x00000065e5657209 */ /* 0x002fe20007810000 */
[----:B------:R-:W-:Y:S02]  /*bfa0*/  FMUL.FTZ R45, R45, c[0x0][0x320] ;  /* 0x0000c8002d2d7a20 */ /* 0x000fe40000410000 */
[----:B------:R-:W-:Y:S01]  /*bfb0*/  FMUL.FTZ R38, R38, c[0x0][0x320] ;  /* 0x0000c80026267a20 */ /* 0x000fe20000410000 */
[----:B------:R-:W-:Y:S01]  /*bfc0*/  FMNMX.FTZ R101, R247, R101, !PT ;  /* 0x00000065f7657209 */ /* 0x000fe20007810000 */
[----:B------:R-:W-:Y:S02]  /*bfd0*/  FMUL.FTZ R48, R48, c[0x0][0x320] ;  /* 0x0000c80030307a20 */ /* 0x000fe40000410000 */
[----:B------:R-:W-:Y:S01]  /*bfe0*/  FMUL.FTZ R49, R49, c[0x0][0x320] ;  /* 0x0000c80031317a20 */ /* 0x000fe20000410000 */
[----:B-----5:R-:W-:Y:S01]  /*bff0*/  FMNMX.FTZ R101, R246, R101, !PT ;  /* 0x00000065f6657209 */ /* 0x020fe20007810000 */
[----:B------:R1:W5:Y:S01]  /*c000*/  MUFU.TANH R222, R18 ;  /* 0x0000001200de7308 */ /* 0x0003620000002400 */
[----:B------:R-:W-:Y:S02]  /*c010*/  FMUL.FTZ R39, R39, c[0x0][0x320] ;  /* 0x0000c80027277a20 */ /* 0x000fe40000410000 */
[----:B------:R-:W-:Y:S01]  /*c020*/  FMUL.FTZ R42, R42, c[0x0][0x320] ;  /* 0x0000c8002a2a7a20 */ /* 0x000fe20000410000 */
[----:B---3--:R-:W-:Y:S01]  /*c030*/  MOV R15, R230 ;  /* 0x000000e6000f7202 */ /* 0x008fe20000000f00 */
[----:B------:R-:W-:Y:S01]  /*c040*/  FMUL.FTZ R43, R43, c[0x0][0x320] ;  /* 0x0000c8002b2b7a20 */ /* 0x000fe20000410000 */
[----:B------:R-:W-:Y:S01]  /*c050*/  FMNMX.FTZ R2, R227, R2, !PT ;  /* 0x00000002e3027209 */ /* 0x000fe20007810000 */
[----:B------:R-:W-:Y:S02]  /*c060*/  FMUL.FTZ R46, R46, c[0x0][0x320] ;  /* 0x0000c8002e2e7a20 */ /* 0x000fe40000410000 */
[----:B------:R-:W-:Y:S01]  /*c070*/  FMUL.FTZ R47, R47, c[0x0][0x320] ;  /* 0x0000c8002f2f7a20 */ /* 0x000fe20000410000 */
[----:B------:R-:W3:Y:S01]  /*c080*/  MUFU.TANH R238, R33 ;  /* 0x0000002100ee7308 */ /* 0x000ee20000002400 */
[----:B------:R-:W-:Y:S02]  /*c090*/  FMUL.FTZ R50, R50, c[0x0][0x320] ;  /* 0x0000c80032327a20 */ /* 0x000fe40000410000 */
[----:B------:R-:W-:Y:S01]  /*c0a0*/  FMUL.FTZ R51, R51, c[0x0][0x320] ;  /* 0x0000c80033337a20 */ /* 0x000fe20000410000 */
[----:B----4-:R-:W-:Y:S06]  /*c0b0*/  FMNMX.FTZ R101, R237, R101, !PT ;  /* 0x00000065ed657209 */ /* 0x010fec0007810000 */
[----:B------:R-:W4:Y:S01]  /*c0c0*/  MUFU.TANH R252, R36 ;  /* 0x0000002400fc7308 */ /* 0x000f220000002400 */
[----:B-1----:R-:W-:Y:S02]  /*c0d0*/  MOV R18, R232 ;  /* 0x000000e800127202 */ /* 0x002fe40000000f00 */
[----:B-----5:R-:W-:Y:S07]  /*c0e0*/  FMNMX.FTZ R2, R222, R2, !PT ;  /* 0x00000002de027209 */ /* 0x020fee0007810000 */
[----:B------:R-:W1:Y:S01]  /*c0f0*/  MUFU.TANH R249, R37 ;  /* 0x0000002500f97308 */ /* 0x000e620000002400 */
[----:B------:R-:W-:Y:S02]  /*c100*/  FMNMX.FTZ R2, R224, R2, !PT ;  /* 0x00000002e0027209 */ /* 0x000fe40007810000 */
[----:B---3--:R-:W-:Y:S02]  /*c110*/  FMNMX.FTZ R101, R238, R101, !PT ;  /* 0x00000065ee657209 */ /* 0x008fe40007810000 */
[----:B------:R-:W-:Y:S05]  /*c120*/  FMNMX.FTZ R2, R236, R2, !PT ;  /* 0x00000002ec027209 */ /* 0x000fea0007810000 */
[----:B------:R-:W3:Y:S01]  /*c130*/  MUFU.TANH R244, R40 ;  /* 0x0000002800f47308 */ /* 0x000ee20000002400 */
[----:B----4-:R-:W-:Y:S09]  /*c140*/  FMNMX.FTZ R101, R252, R101, !PT ;  /* 0x00000065fc657209 */ /* 0x010ff20007810000 */
[----:B------:R-:W4:Y:S01]  /*c150*/  MUFU.TANH R243, R41 ;  /* 0x0000002900f37308 */ /* 0x000f220000002400 */
[----:B-1----:R-:W-:Y:S09]  /*c160*/  FMNMX.FTZ R101, R249, R101, !PT ;  /* 0x00000065f9657209 */ /* 0x002ff20007810000 */
[----:B------:R-:W1:Y:S01]  /*c170*/  MUFU.TANH R235, R23 ;  /* 0x0000001700eb7308 */ /* 0x000e620000002400 */
[----:B---3--:R-:W-:Y:S09]  /*c180*/  FMNMX.FTZ R101, R244, R101, !PT ;  /* 0x00000065f4657209 */ /* 0x008ff20007810000 */
        /* <DEDUP_REMOVED lines=17> */
[----:B---3--:R-:W-:Y:S05]  /*c2a0*/  FMNMX.FTZ R101, R239, R101, !PT ;  /* 0x00000065ef657209 */ /* 0x008fea0007810000 */
[----:B------:R-:W3:Y:S04]  /*c2b0*/  SHFL.BFLY PT, R4, R101, 0x2, 0x1f ;  /* 0x0c401f0065047f89 */ /* 0x000ee800000e0000 */
[----:B------:R-:W5:Y:S01]  /*c2c0*/  MUFU.TANH R248, R35 ;  /* 0x0000002300f87308 */ /* 0x000f620000002400 */
[----:B----4-:R-:W-:Y:S09]  /*c2d0*/  FMNMX.FTZ R2, R250, R2, !PT ;  /* 0x00000002fa027209 */ /* 0x010ff20007810000 */
[----:B------:R-:W4:Y:S01]  /*c2e0*/  MUFU.TANH R12, R38 ;  /* 0x00000026000c7308 */ /* 0x000f220000002400 */
[----:B-1----:R-:W-:Y:S09]  /*c2f0*/  FMNMX.FTZ R2, R245, R2, !PT ;  /* 0x00000002f5027209 */ /* 0x002ff20007810000 */
[----:B------:R-:W1:Y:S01]  /*c300*/  MUFU.TANH R21, R39 ;  /* 0x0000002700157308 */ /* 0x000e620000002400 */
[----:B---3--:R-:W-:Y:S02]  /*c310*/  FMNMX.FTZ R101, R101, R4, !PT ;  /* 0x0000000465657209 */ /* 0x008fe40007810000 */
[----:B-----5:R-:W-:Y:S03]  /*c320*/  FMNMX.FTZ R2, R248, R2, !PT ;  /* 0x00000002f8027209 */ /* 0x020fe60007810000 */
        /* <DEDUP_REMOVED lines=8> */
[C---:B------:R-:W-:Y:S02]  /*c3b0*/  FADD.FTZ R0, -R101.reuse, R0 ;  /* 0x0000000065007221 */ /* 0x040fe40000010100 */
[----:B------:R-:W-:Y:S02]  /*c3c0*/  FMUL.FTZ R202, R101, c[0x0][0x2d0] ;  /* 0x0000b40065ca7a20 */ /* 0x000fe40000410000 */
[----:B------:R-:W3:Y:S01]  /*c3d0*/  MUFU.TANH R26, R47 ;  /* 0x0000002f001a7308 */ /* 0x000ee20000002400 */
[----:B------:R-:W-:Y:S02]  /*c3e0*/  FMUL.FTZ R0, R0, c[0x0][0x2d0] ;  /* 0x0000b40000007a20 */ /* 0x000fe40000410000 */
[--C-:B------:R-:W-:Y:S01]  /*c3f0*/  FFMA.FTZ R6, R102, c[0x0][0x2d0], -R202.reuse ;  /* 0x0000b40066067a23 */ /* 0x100fe200000108ca */
[----:B----4-:R-:W-:Y:S06]  /*c400*/  FMNMX.FTZ R2, R28, R2, !PT ;  /* 0x000000021c027209 */ /* 0x010fec0007810000 */
[----:B------:R-:W4:Y:S01]  /*c410*/  MUFU.TANH R25, R50 ;  /* 0x0000003200197308 */ /* 0x000f220000002400 */
[----:B-1----:R-:W-:Y:S09]  /*c420*/  FMNMX.FTZ R2, R27, R2, !PT ;  /* 0x000000021b027209 */ /* 0x002ff20007810000 */
[----:B------:R-:W1:Y:S01]  /*c430*/  MUFU.TANH R23, R51 ;  /* 0x0000003300177308 */ /* 0x000e620000002400 */
[----:B---3--:R-:W-:Y:S04]  /*c440*/  FMNMX.FTZ R2, R26, R2, !PT ;  /* 0x000000021a027209 */ /* 0x008fe80007810000 */
[----:B----4-:R-:W-:Y:S04]  /*c450*/  FMNMX.FTZ R2, R25, R2, !PT ;  /* 0x0000000219027209 */ /* 0x010fe80007810000 */
[----:B-1----:R-:W-:Y:S05]  /*c460*/  FMNMX.FTZ R2, R23, R2, !PT ;  /* 0x0000000217027209 */ /* 0x002fea0007810000 */
[----:B------:R-:W1:Y:S02]  /*c470*/  SHFL.BFLY PT, R100, R2, 0x2, 0x1f ;  /* 0x0c401f0002647f89 */ /* 0x000e6400000e0000 */
[----:B-1----:R-:W-:Y:S02]  /*c480*/  FMNMX.FTZ R100, R2, R100, !PT ;  /* 0x0000006402647209 */ /* 0x002fe40007810000 */
[----:B------:R1:W3:Y:S04]  /*c490*/  MUFU.EX2 R2, R0 ;  /* 0x0000000000027308 */ /* 0x0002e80000000800 */
[----:B------:R-:W4:Y:S01]  /*c4a0*/  SHFL.BFLY PT, R5, R100, 0x1, 0x1f ;  /* 0x0c201f0064057f89 */ /* 0x000f2200000e0000 */
[----:B-1----:R-:W-:Y:S02]  /*c4b0*/  FFMA.FTZ R0, R200, c[0x0][0x2d0], -R202 ;  /* 0x0000b400c8007a23 */ /* 0x002fe400000108ca */
[----:B---3--:R-:W-:Y:S01]  /*c4c0*/  FMUL.FTZ R37, R2, R117 ;  /* 0x0000007502257220 */ /* 0x008fe20000410000 */
[----:B----4-:R-:W-:Y:S02]  /*c4d0*/  FMNMX.FTZ R100, R100, R5, !PT ;  /* 0x0000000564647209 */ /* 0x010fe40007810000 */
[----:B------:R-:W2:Y:S01]  /*c4e0*/  MUFU.EX2 R200, R0 ;  /* 0x0000000000c87308 */ /* 0x000ea20000000800 */
[C---:B------:R-:W-:Y:S02]  /*c4f0*/  FMUL.FTZ R44, R2.reuse, R108 ;  /* 0x0000006c022c7220 */ /* 0x040fe40000410000 */
[----:B------:R-:W-:Y:S02]  /*c500*/  FMUL.FTZ R45, R2, R109 ;  /* 0x0000006d022d7220 */ /* 0x000fe40000410000 */
[----:B------:R-:W-:Y:S02]  /*c510*/  FMUL.FTZ R203, R100, c[0x0][0x2d0] ;  /* 0x0000b40064cb7a20 */ /* 0x000fe40000410000 */
[C---:B------:R-:W-:Y:S01]  /*c520*/  FMUL.FTZ R4, R2.reuse, R148 ;  /* 0x0000009402047220 */ /* 0x040fe20000410000 */
[----:B------:R-:W-:Y:S01]  /*c530*/  MOV R148, R18 ;  /* 0x0000001200947202 */ /* 0x000fe20000000f00 */
        /* <DEDUP_REMOVED lines=16> */
[C---:B--2---:R-:W-:Y:S01]  /*c640*/  FFMA.FTZ R102, R2.reuse, R13, R200 ;  /* 0x0000000d02667223 */ /* 0x044fe200000100c8 */
[----:B------:R-:W-:Y:S01]  /*c650*/  MOV R149, R19 ;  /* 0x0000001300957202 */ /* 0x000fe20000000f00 */
[C---:B------:R-:W-:Y:S01]  /*c660*/  FMUL.FTZ R13, R2.reuse, R141 ;  /* 0x0000008d020d7220 */ /* 0x040fe20000410000 */
[----:B------:R-:W-:Y:S01]  /*c670*/  MOV R141, R25 ;  /* 0x00000019008d7202 */ /* 0x000fe20000000f00 */
[----:B------:R-:W-:Y:S02]  /*c680*/  FMUL.FTZ R25, R2, R129 ;  /* 0x0000008102197220 */ /* 0x000fe40000410000 */
[----:B------:R-:W2:Y:S01]  /*c690*/  LDL.LU R129, [R1+0x8] ;  /* 0x0000080001817983 */ /* 0x000ea20000300800 */
[----:B------:R-:W-:Y:S02]  /*c6a0*/  FADD.FTZ R0, -R100, R3 ;  /* 0x0000000364007221 */ /* 0x000fe40000010100 */
[--C-:B------:R-:W-:Y:S02]  /*c6b0*/  FFMA.FTZ R3, R201, c[0x0][0x2d0], -R203.reuse ;  /* 0x0000b400c9037a23 */ /* 0x100fe400000108cb */
[----:B------:R-:W-:Y:S02]  /*c6c0*/  FMUL.FTZ R0, R0, c[0x0][0x2d0] ;  /* 0x0000b40000007a20 */ /* 0x000fe40000410000 */
[----:B------:R1:W-:Y:S01]  /*c6d0*/  MUFU.EX2 R103, R3 ;  /* 0x0000000300677308 */ /* 0x0003e20000000800 */
[C---:B------:R-:W-:Y:S02]  /*c6e0*/  FMUL.FTZ R28, R2.reuse, R124 ;  /* 0x0000007c021c7220 */ /* 0x040fe40000410000 */
[C---:B------:R-:W-:Y:S02]  /*c6f0*/  FMUL.FTZ R29, R2.reuse, R125 ;  /* 0x0000007d021d7220 */ /* 0x040fe40000410000 */
        /* <DEDUP_REMOVED lines=8> */
[C---:B------:R-:W-:Y:S02]  /*c780*/  FMUL.FTZ R52, R2.reuse, R52 ;  /* 0x0000003402347220 */ /* 0x040fe40000410000 */
[C---:B------:R-:W-:Y:S02]  /*c790*/  FMUL.FTZ R53, R2.reuse, R53 ;  /* 0x0000003502357220 */ /* 0x040fe40000410000 */
[C---:B------:R-:W-:Y:S02]  /*c7a0*/  FMUL.FTZ R56, R2.reuse, R56 ;  /* 0x0000003802387220 */ /* 0x040fe40000410000 */
[--C-:B-1----:R-:W-:Y:S01]  /*c7b0*/  FFMA.FTZ R3, R217, c[0x0][0x2d0], -R202.reuse ;  /* 0x0000b400d9037a23 */ /* 0x102fe200000108ca */
[----:B------:R-:W-:Y:S01]  /*c7c0*/  MOV R217, R14 ;  /* 0x0000000e00d97202 */ /* 0x000fe20000000f00 */
[C---:B------:R-:W-:Y:S02]  /*c7d0*/  FMUL.FTZ R57, R2.reuse, R57 ;  /* 0x0000003902397220 */ /* 0x040fe40000410000 */
[----:B------:R-:W1:Y:S01]  /*c7e0*/  MUFU.EX2 R201, R3 ;  /* 0x0000000300c97308 */ /* 0x000e620000000800 */
        /* <DEDUP_REMOVED lines=11> */
[----:B------:R-:W-:Y:S01]  /*c8a0*/  FMUL.FTZ R81, R2, R81 ;  /* 0x0000005102517220 */ /* 0x000fe20000410000 */
[----:B-1----:R-:W-:Y:S01]  /*c8b0*/  F2FP.BF16.PACK_AB R104, R201, R200 ;  /* 0x000000c8c968723e */ /* 0x002fe200000010ff */
[--C-:B------:R-:W-:Y:S02]  /*c8c0*/  FFMA.FTZ R3, R216, c[0x0][0x2d0], -R203.reuse ;  /* 0x0000b400d8037a23 */ /* 0x100fe400000108cb */
        /* <DEDUP_REMOVED lines=8> */
[----:B------:R-:W-:Y:S02]  /*c950*/  FMUL.FTZ R97, R2, R97 ;  /* 0x0000006102617220 */ /* 0x000fe40000410000 */
[C---:B------:R-:W-:Y:S02]  /*c960*/  FMUL.FTZ R18, R0.reuse, R138 ;  /* 0x0000008a00127220 */ /* 0x040fe40000410000 */
[C---:B------:R-:W-:Y:S02]  /*c970*/  FMUL.FTZ R19, R0.reuse, R139 ;  /* 0x0000008b00137220 */ /* 0x040fe40000410000 */
[C---:B------:R-:W-:Y:S02]  /*c980*/  FMUL.FTZ R46, R0.reuse, R110 ;  /* 0x0000006e002e7220 */ /* 0x040fe40000410000 */
[C---:B------:R-:W-:Y:S02]  /*c990*/  FMUL.FTZ R47, R0.reuse, R111 ;  /* 0x0000006f002f7220 */ /* 0x040fe40000410000 */
[----:B------:R-:W-:Y:S01]  /*c9a0*/  FMUL.FTZ R6, R0, R150 ;  /* 0x0000009600067220 */ /* 0x000fe20000410000 */
[----:B-1----:R-:W-:Y:S01]  /*c9b0*/  F2FP.BF16.PACK_AB R105, R216, R103 ;  /* 0x00000067d869723e */ /* 0x002fe200000010ff */
[----:B------:R-:W-:Y:S01]  /*c9c0*/  FFMA.FTZ R3, R215, c[0x0][0x2d0], -R202 ;  /* 0x0000b400d7037a23 */ /* 0x000fe200000108ca */
[----:B------:R-:W-:Y:S01]  /*c9d0*/  MOV R150, R128 ;  /* 0x0000008000967202 */ /* 0x000fe20000000f00 */
[C---:B------:R-:W-:Y:S01]  /*c9e0*/  FMUL.FTZ R7, R0.reuse, R151 ;  /* 0x0000009700077220 */ /* 0x040fe20000410000 */
[----:B------:R-:W-:Y:S01]  /*c9f0*/  MOV R151, R133 ;  /* 0x0000008500977202 */ /* 0x000fe20000000f00 */
[----:B------:R1:W3:Y:S01]  /*ca00*/  MUFU.EX2 R215, R3 ;  /* 0x0000000300d77308 */ /* 0x0002e20000000800 */
        /* <DEDUP_REMOVED lines=13> */
[----:B-1----:R-:W-:Y:S01]  /*cae0*/  MOV R3, R12 ;  /* 0x0000000c00037202 */ /* 0x002fe20000000f00 */
[----:B------:R-:W-:Y:S01]  /*caf0*/  FMUL.FTZ R12, R2, R140 ;  /* 0x0000008c020c7220 */ /* 0x000fe20000410000 */
[----:B------:R-:W-:Y:S01]  /*cb00*/  MOV R140, R23 ;  /* 0x00000017008c7202 */ /* 0x000fe20000000f00 */
[--C-:B------:R-:W-:Y:S01]  /*cb10*/  FFMA.FTZ R2, R218, c[0x0][0x2d0], -R203.reuse ;  /* 0x0000b400da027a23 */ /* 0x100fe200000108cb */
[----:B------:R-:W-:Y:S01]  /*cb20*/  MOV R147, R3 ;  /* 0x0000000300937202 */ /* 0x000fe20000000f00 */
[C---:B------:R-:W-:Y:S02]  /*cb30*/  FMUL.FTZ R23, R0.reuse, R135 ;  /* 0x0000008700177220 */ /* 0x040fe40000410000 */
[----:B------:R1:W-:Y:S01]  /*cb40*/  MUFU.EX2 R116, R2 ;  /* 0x0000000200747308 */ /* 0x0003e20000000800 */
[C---:B------:R-:W-:Y:S02]  /*cb50*/  FMUL.FTZ R39, R0.reuse, R119 ;  /* 0x0000007700277220 */ /* 0x040fe40000410000 */
[C---:B------:R-:W-:Y:S02]  /*cb60*/  FMUL.FTZ R42, R0.reuse, R114 ;  /* 0x00000072002a7220 */ /* 0x040fe40000410000 */
[C---:B------:R-:W-:Y:S02]  /*cb70*/  FMUL.FTZ R43, R0.reuse, R115 ;  /* 0x00000073002b7220 */ /* 0x040fe40000410000 */
[C---:B------:R-:W-:Y:S01]  /*cb80*/  FMUL.FTZ R50, R0.reuse, R106 ;  /* 0x0000006a00327220 */ /* 0x040fe20000410000 */
[----:B---3--:R-:W-:Y:S01]  /*cb90*/  F2FP.BF16.PACK_AB R106, R117, R215 ;  /* 0x000000d7756a723e */ /* 0x008fe200000010ff */
        /* <DEDUP_REMOVED lines=25> */
[--C-:B-1----:R-:W-:Y:S02]  /*cd30*/  FFMA.FTZ R2, R219, c[0x0][0x2d0], -R203.reuse ;  /* 0x0000b400db027a23 */ /* 0x102fe400000108cb */
[----:B------:R-:W-:Y:S02]  /*cd40*/  FADD.FTZ R201, R201, R102 ;  /* 0x00000066c9c97221 */ /* 0x000fe40000010000 */
[----:B------:R-:W1:Y:S01]  /*cd50*/  MUFU.EX2 R115, R2 ;  /* 0x0000000200737308 */ /* 0x000e620000000800 */
[--C-:B------:R-:W-:Y:S02]  /*cd60*/  FFMA.FTZ R112, R222, c[0x0][0x2d0], -R203.reuse ;  /* 0x0000b400de707a23 */ /* 0x100fe400000108cb */
[--C-:B------:R-:W-:Y:S02]  /*cd70*/  FFMA.FTZ R218, R242, c[0x0][0x2d0], -R202.reuse ;  /* 0x0000b400f2da7a23 */ /* 0x100fe400000108ca */
[----:B------:R-:W3:Y:S01]  /*cd80*/  LDL R242, [R1+0x4c] ;  /* 0x00004c0001f27983 */ /* 0x000ee20000100800 */
[--C-:B------:R-:W-:Y:S02]  /*cd90*/  FFMA.FTZ R119, R252, c[0x0][0x2d0], -R202.reuse ;  /* 0x0000b400fc777a23 */ /* 0x100fe400000108ca */
[--C-:B------:R-:W-:Y:S02]  /*cda0*/  FFMA.FTZ R222, R240, c[0x0][0x2d0], -R202.reuse ;  /* 0x0000b400f0de7a23 */ /* 0x100fe400000108ca */
[----:B------:R4:W-:Y:S01]  /*cdb0*/  MUFU.EX2 R127, R112 ;  /* 0x00000070007f7308 */ /* 0x0009e20000000800 */
[--C-:B------:R-:W-:Y:S02]  /*cdc0*/  FFMA.FTZ R118, R249, c[0x0][0x2d0], -R202.reuse ;  /* 0x0000b400f9767a23 */ /* 0x100fe400000108ca */
[--C-:B------:R-:W-:Y:S02]  /*cdd0*/  FFMA.FTZ R219, R137, c[0x0][0x2d0], -R203.reuse ;  /* 0x0000b40089db7a23 */ /* 0x100fe400000108cb */
[--C-:B------:R-:W-:Y:S05]  /*cde0*/  FFMA.FTZ R121, R243, c[0x0][0x2d0], -R202.reuse ;  /* 0x0000b400f3797a23 */ /* 0x100fea00000108ca */
[----:B------:R-:W-:Y:S01]  /*cdf0*/  MUFU.EX2 R218, R218 ;  /* 0x000000da00da7308 */ /* 0x000fe20000000800 */
[----:B-1----:R-:W-:Y:S02]  /*ce00*/  F2FP.BF16.PACK_AB R107, R115, R116 ;  /* 0x00000074736b723e */ /* 0x002fe400000010ff */
[----:B------:R-:W-:Y:S04]  /*ce10*/  IADD3 R2, R211, R205, RZ ;  /* 0x000000cdd3027210 */ /* 0x000fe80007ffe0ff */
[----:B------:R-:W-:Y:S03]  /*ce20*/  IADD3 R102, R207, R2, RZ ;  /* 0x00000002cf667210 */ /* 0x000fe60007ffe0ff */
[----:B------:R-:W-:Y:S01]  /*ce30*/  MUFU.EX2 R219, R219 ;  /* 0x000000db00db7308 */ /* 0x000fe20000000800 */
[----:B----4-:R-:W-:Y:S09]  /*ce40*/  FFMA.FTZ R112, R230, c[0x0][0x2d0], -R203 ;  /* 0x0000b400e6707a23 */ /* 0x010ff200000108cb */
[----:B------:R1:W-:Y:S10]  /*ce50*/  MUFU.EX2 R132, R112 ;  /* 0x0000007000847308 */ /* 0x0003f40000000800 */
[----:B------:R-:W-:Y:S10]  /*ce60*/  MUFU.EX2 R230, R118 ;  /* 0x0000007600e67308 */ /* 0x000ff40000000800 */
[----:B------:R-:W-:Y:S01]  /*ce70*/  MUFU.EX2 R222, R222 ;  /* 0x000000de00de7308 */ /* 0x000fe20000000800 */
[----:B-1----:R-:W-:Y:S02]  /*ce80*/  FADD.FTZ R112, R215, R201 ;  /* 0x000000c9d7707221 */ /* 0x002fe40000010000 */
[----:B--2---:R-:W-:Y:S01]  /*ce90*/  FFMA.FTZ R113, R0, R129, R103 ;  /* 0x0000008100717223 */ /* 0x004fe20000010067 */
[----:B------:R-:W-:Y:S01]  /*cea0*/  IADD3 R0, R210, R205, RZ ;  /* 0x000000cdd2007210 */ /* 0x000fe20007ffe0ff */
[--C-:B------:R-:W-:Y:S03]  /*ceb0*/  FFMA.FTZ R103, R226, c[0x0][0x2d0], -R202.reuse ;  /* 0x0000b400e2677a23 */ /* 0x100fe600000108ca */
[----:B------:R-:W-:Y:S01]  /*cec0*/  IADD3 R3, R207, R0, RZ ;  /* 0x00000000cf037210 */ /* 0x000fe20007ffe0ff */
[----:B------:R-:W1:Y:S01]  /*ced0*/  LDSM.16.MT88.4 R108, [R0] ;  /* 0x00000000006c783b */ /* 0x000e620000004200 */
[----:B------:R2:W-:Y:S02]  /*cee0*/  MUFU.EX2 R114, R103 ;  /* 0x0000006700727308 */ /* 0x0005e40000000800 */
[--C-:B--2---:R-:W-:Y:S08]  /*cef0*/  FFMA.FTZ R103, R225, c[0x0][0x2d0], -R202.reuse ;  /* 0x0000b400e1677a23 */ /* 0x104ff000000108ca */
[----:B------:R2:W-:Y:S01]  /*cf00*/  MUFU.EX2 R122, R103 ;  /* 0x00000067007a7308 */ /* 0x0005e20000000800 */
[C---:B-1----:R-:W-:Y:S08]  /*cf10*/  HMMA.16816.F32.BF16 R4, R104.reuse, R108, R4 ;  /* 0x0000006c6804723c */ /* 0x042ff00000041804 */
[C---:B------:R-:W-:Y:S01]  /*cf20*/  HMMA.16816.F32.BF16 R8, R104.reuse, R110, R8 ;  /* 0x0000006e6808723c */ /* 0x040fe20000041808 */
[----:B------:R-:W1:Y:S03]  /*cf30*/  LDSM.16.MT88.4 R108, [R3] ;  /* 0x00000000036c783b */ /* 0x000e660000004200 */
[--C-:B--2---:R-:W-:Y:S02]  /*cf40*/  FFMA.FTZ R103, R221, c[0x0][0x2d0], -R202.reuse ;  /* 0x0000b400dd677a23 */ /* 0x104fe400000108ca */
[--C-:B------:R-:W-:Y:S03]  /*cf50*/  FFMA.FTZ R221, R136, c[0x0][0x2d0], -R203.reuse ;  /* 0x0000b40088dd7a23 */ /* 0x100fe600000108cb */
[----:B------:R-:W-:Y:S01]  /*cf60*/  LDSM.16.MT88.4 R136, [R3+0x2800] ;  /* 0x002800000388783b */ /* 0x000fe20000004200 */
[----:B------:R2:W-:Y:S10]  /*cf70*/  MUFU.EX2 R124, R103 ;  /* 0x00000067007c7308 */ /* 0x0005f40000000800 */
[----:B------:R-:W4:Y:S01]  /*cf80*/  MUFU.EX2 R221, R221 ;  /* 0x000000dd00dd7308 */ /* 0x000f220000000800 */
[--C-:B--2---:R-:W-:Y:S02]  /*cf90*/  FFMA.FTZ R103, R220, c[0x0][0x2d0], -R202.reuse ;  /* 0x0000b400dc677a23 */ /* 0x104fe400000108ca */
[--C-:B------:R-:W-:Y:S02]  /*cfa0*/  FFMA.FTZ R220, R241, c[0x0][0x2d0], -R202.reuse ;  /* 0x0000b400f1dc7a23 */ /* 0x100fe400000108ca */
[----:B------:R-:W2:Y:S05]  /*cfb0*/  LDL.64 R240, [R1+0x40] ;  /* 0x0000400001f07983 */ /* 0x000eaa0000100a00 */
[----:B------:R5:W-:Y:S01]  /*cfc0*/  MUFU.EX2 R129, R103 ;  /* 0x0000006700817308 */ /* 0x000be20000000800 */
[C---:B-1----:R-:W-:Y:S03]  /*cfd0*/  HMMA.16816.F32.BF16 R12, R104.reuse, R108, R12 ;  /* 0x0000006c680c723c */ /* 0x042fe6000004180c */
[----:B----4-:R-:W-:Y:S05]  /*cfe0*/  F2FP.BF16.PACK_AB R201, R221, R219 ;  /* 0x000000dbddc9723e */ /* 0x010fea00000010ff */
[C---:B------:R-:W-:Y:S01]  /*cff0*/  HMMA.16816.F32.BF16 R16, R104.reuse, R110, R16 ;  /* 0x0000006e6810723c */ /* 0x040fe20000041810 */
[----:B------:R-:W1:Y:S01]  /*d000*/  LDSM.16.MT88.4 R108, [R2] ;  /* 0x00000000026c783b */ /* 0x000e620000004200 */
[----:B------:R-:W4:Y:S02]  /*d010*/  MUFU.EX2 R220, R220 ;  /* 0x000000dc00dc7308 */ /* 0x000f240000000800 */
[--C-:B-----5:R-:W-:Y:S08]  /*d020*/  FFMA.FTZ R103, R228, c[0x0][0x2d0], -R203.reuse ;  /* 0x0000b400e4677a23 */ /* 0x120ff000000108cb */
[----:B------:R-:W-:Y:S10]  /*d030*/  MUFU.EX2 R228, R119 ;  /* 0x0000007700e47308 */ /* 0x000ff40000000800 */
[----:B------:R5:W-:Y:S01]  /*d040*/  MUFU.EX2 R120, R103 ;  /* 0x0000006700787308 */ /* 0x000be20000000800 */
[----:B----4-:R-:W-:Y:S01]  /*d050*/  F2FP.BF16.PACK_AB R200, R220, R218 ;  /* 0x000000dadcc8723e */ /* 0x010fe200000010ff */
[C---:B-1----:R-:W-:Y:S08]  /*d060*/  HMMA.16816.F32.BF16 R20, R104.reuse, R108, R20 ;  /* 0x0000006c6814723c */ /* 0x042ff00000041814 */
[C---:B------:R-:W-:Y:S01]  /*d070*/  HMMA.16816.F32.BF16 R24, R104.reuse, R110, R24 ;  /* 0x0000006e6818723c */ /* 0x040fe20000041818 */
[----:B------:R-:W1:Y:S03]  /*d080*/  LDSM.16.MT88.4 R108, [R102] ;  /* 0x00000000666c783b */ /* 0x000e660000004200 */
[--C-:B-----5:R-:W-:Y:S04]  /*d090*/  FFMA.FTZ R103, R227, c[0x0][0x2d0], -R203.reuse ;  /* 0x0000b400e3677a23 */ /* 0x120fe800000108cb */
[----:B------:R4:W5:Y:S04]  /*d0a0*/  MUFU.EX2 R123, R103 ;  /* 0x00000067007b7308 */ /* 0x0009680000000800 */
[--C-:B----4-:R-:W-:Y:S06]  /*d0b0*/  FFMA.FTZ R103, R224, c[0x0][0x2d0], -R203.reuse ;  /* 0x0000b400e0677a23 */ /* 0x110fec00000108cb */
[----:B------:R4:W2:Y:S01]  /*d0c0*/  MUFU.EX2 R128, R103 ;  /* 0x0000006700807308 */ /* 0x0008a20000000800 */
[C---:B-1----:R-:W-:Y:S08]  /*d0d0*/  HMMA.16816.F32.BF16 R28, R104.reuse, R108, R28 ;  /* 0x0000006c681c723c */ /* 0x042ff0000004181c */
[C---:B------:R-:W-:Y:S01]  /*d0e0*/  HMMA.16816.F32.BF16 R32, R104.reuse, R110, R32 ;  /* 0x0000006e6820723c */ /* 0x040fe20000041820 */
[----:B------:R-:W1:Y:S03]  /*d0f0*/  LDSM.16.MT88.4 R108, [R0+0x3000] ;  /* 0x00300000006c783b */ /* 0x000e660000004200 */
[--C-:B----4-:R-:W-:Y:S04]  /*d100*/  FFMA.FTZ R103, R234, c[0x0][0x2d0], -R202.reuse ;  /* 0x0000b400ea677a23 */ /* 0x110fe800000108ca */
[----:B------:R4:W-:Y:S04]  /*d110*/  MUFU.EX2 R125, R103 ;  /* 0x00000067007d7308 */ /* 0x0009e80000000800 */
[--C-:B----4-:R-:W-:Y:S01]  /*d120*/  FFMA.FTZ R103, R233, c[0x0][0x2d0], -R202.reuse ;  /* 0x0000b400e9677a23 */ /* 0x110fe200000108ca */
[C---:B-1----:R-:W-:Y:S05]  /*d130*/  HMMA.16816.F32.BF16 R36, R104.reuse, R108, R36 ;  /* 0x0000006c6824723c */ /* 0x042fea0000041824 */
[----:B------:R1:W-:Y:S03]  /*d140*/  MUFU.EX2 R131, R103 ;  /* 0x0000006700837308 */ /* 0x0003e60000000800 */
[C---:B------:R-:W-:Y:S01]  /*d150*/  HMMA.16816.F32.BF16 R40, R104.reuse, R110, R40 ;  /* 0x0000006e6828723c */ /* 0x040fe20000041828 */
[----:B------:R-:W4:Y:S03]  /*d160*/  LDSM.16.MT88.4 R108, [R3+0x3000] ;  /* 0x00300000036c783b */ /* 0x000f260000004200 */
[--C-:B-1----:R-:W-:Y:S04]  /*d170*/  FFMA.FTZ R103, R231, c[0x0][0x2d0], -R202.reuse ;  /* 0x0000b400e7677a23 */ /* 0x102fe800000108ca */
[----:B------:R1:W-:Y:S01]  /*d180*/  MUFU.EX2 R134, R103 ;  /* 0x0000006700867308 */ /* 0x0003e20000000800 */
[C---:B----4-:R-:W-:Y:S03]  /*d190*/  HMMA.16816.F32.BF16 R44, R104.reuse, R108, R44 ;  /* 0x0000006c682c723c */ /* 0x050fe6000004182c */
[----:B-1----:R-:W-:Y:S05]  /*d1a0*/  FFMA.FTZ R103, R229, c[0x0][0x2d0], -R202 ;  /* 0x0000b400e5677a23 */ /* 0x002fea00000108ca */
[C---:B------:R-:W-:Y:S01]  /*d1b0*/  HMMA.16816.F32.BF16 R48, R104.reuse, R110, R48 ;  /* 0x0000006e6830723c */ /* 0x040fe20000041830 */
[----:B------:R-:W1:Y:S01]  /*d1c0*/  LDSM.16.MT88.4 R108, [R2+0x3000] ;  /* 0x00300000026c783b */ /* 0x000e620000004200 */
[----:B------:R4:W-:Y:S10]  /*d1d0*/  MUFU.EX2 R229, R121 ;  /* 0x0000007900e57308 */ /* 0x0009f40000000800 */
[----:B------:R3:W-:Y:S01]  /*d1e0*/  MUFU.EX2 R135, R103 ;  /* 0x0000006700877308 */ /* 0x0007e20000000800 */
[--C-:B----4-:R-:W-:Y:S09]  /*d1f0*/  FFMA.FTZ R121, R150, c[0x0][0x2d0], -R203.reuse ;  /* 0x0000b40096797a23 */ /* 0x110ff200000108cb */
[----:B------:R-:W-:Y:S01]  /*d200*/  MUFU.EX2 R225, R121 ;  /* 0x0000007900e17308 */ /* 0x000fe20000000800 */
[--C-:B---3--:R-:W-:Y:S09]  /*d210*/  FFMA.FTZ R103, R236, c[0x0][0x2d0], -R203.reuse ;  /* 0x0000b400ec677a23 */ /* 0x108ff200000108cb */
[----:B------:R3:W-:Y:S01]  /*d220*/  MUFU.EX2 R130, R103 ;  /* 0x0000006700827308 */ /* 0x0007e20000000800 */
[C---:B-1----:R-:W-:Y:S08]  /*d230*/  HMMA.16816.F32.BF16 R52, R104.reuse, R108, R52 ;  /* 0x0000006c6834723c */ /* 0x042ff00000041834 */
[C---:B------:R-:W-:Y:S01]  /*d240*/  HMMA.16816.F32.BF16 R56, R104.reuse, R110, R56 ;  /* 0x0000006e6838723c */ /* 0x040fe20000041838 */
[----:B------:R-:W1:Y:S03]  /*d250*/  LDSM.16.MT88.4 R108, [R102+0x3000] ;  /* 0x00300000666c783b */ /* 0x000e660000004200 */
[--C-:B---3--:R-:W-:Y:S04]  /*d260*/  FFMA.FTZ R103, R235, c[0x0][0x2d0], -R203.reuse ;  /* 0x0000b400eb677a23 */ /* 0x108fe800000108cb */
[----:B------:R3:W-:Y:S01]  /*d270*/  MUFU.EX2 R133, R103 ;  /* 0x0000006700857308 */ /* 0x0007e20000000800 */
[C---:B-1----:R-:W-:Y:S03]  /*d280*/  HMMA.16816.F32.BF16 R60, R104.reuse, R108, R60 ;  /* 0x0000006c683c723c */ /* 0x042fe6000004183c */
[----:B---3--:R-:W-:Y:S06]  /*d290*/  FFMA.FTZ R103, R232, c[0x0][0x2d0], -R203 ;  /* 0x0000b400e8677a23 */ /* 0x008fec00000108cb */
[----:B------:R1:W-:Y:S01]  /*d2a0*/  MUFU.EX2 R205, R103 ;  /* 0x0000006700cd7308 */ /* 0x0003e20000000800 */
[C---:B------:R-:W-:Y:S01]  /*d2b0*/  HMMA.16816.F32.BF16 R64, R104.reuse, R110, R64 ;  /* 0x0000006e6840723c */ /* 0x040fe20000041840 */
[----:B------:R-:W3:Y:S02]  /*d2c0*/  LDSM.16.MT88.4 R108, [R0+0x6000] ;  /* 0x00600000006c783b */ /* 0x000ee40000004200 */
[----:B-1----:R-:W-:Y:S02]  /*d2d0*/  FADD.FTZ R103, R216, R113 ;  /* 0x00000071d8677221 */ /* 0x002fe40000010000 */
[----:B------:R-:W-:Y:S02]  /*d2e0*/  FFMA.FTZ R216, R141, c[0x0][0x2d0], -R203 ;  /* 0x0000b4008dd87a23 */ /* 0x000fe400000108cb */
[----:B------:R-:W-:Y:S02]  /*d2f0*/  FADD.FTZ R116, R116, R103 ;  /* 0x0000006774747221 */ /* 0x000fe40000010000 */
[----:B------:R-:W-:Y:S03]  /*d300*/  FADD.FTZ R103, R117, R112 ;  /* 0x0000007075677221 */ /* 0x000fe60000010000 */
[----:B------:R-:W-:Y:S01]  /*d310*/  FADD.FTZ R116, R115, R116 ;  /* 0x0000007473747221 */ /* 0x000fe20000010000 */
[----:B------:R-:W-:Y:S01]  /*d320*/  MUFU.EX2 R216, R216 ;  /* 0x000000d800d87308 */ /* 0x000fe20000000800 */
[----:B------:R-:W-:Y:S02]  /*d330*/  FADD.FTZ R103, R114, R103 ;  /* 0x0000006772677221 */ /* 0x000fe40000010000 */
[--C-:B------:R-:W-:Y:S02]  /*d340*/  FFMA.FTZ R117, R244, c[0x0][0x2d0], -R202.reuse ;  /* 0x0000b400f4757a23 */ /* 0x100fe400000108ca */
[--C-:B------:R-:W-:Y:S01]  /*d350*/  FFMA.FTZ R112, R247, c[0x0][0x2d0], -R202.reuse ;  /* 0x0000b400f7707a23 */ /* 0x100fe200000108ca */
[----:B------:R-:W-:Y:S01]  /*d360*/  MOV R247, R145 ;  /* 0x0000009100f77202 */ /* 0x000fe20000000f00 */
[C---:B---3--:R-:W-:Y:S03]  /*d370*/  HMMA.16816.F32.BF16 R68, R104.reuse, R108, R68 ;  /* 0x0000006c6844723c */ /* 0x048fe60000041844 */
[----:B------:R-:W-:Y:S05]  /*d380*/  MUFU.EX2 R231, R117 ;  /* 0x0000007500e77308 */ /* 0x000fea0000000800 */
[C---:B------:R-:W-:Y:S01]  /*d390*/  HMMA.16816.F32.BF16 R72, R104.reuse, R110, R72 ;  /* 0x0000006e6848723c */ /* 0x040fe20000041848 */
[----:B------:R-:W1:Y:S04]  /*d3a0*/  LDSM.16.MT88.4 R108, [R3+0x6000] ;  /* 0x00600000036c783b */ /* 0x000e680000004200 */
[----:B------:R3:W-:Y:S02]  /*d3b0*/  MUFU.EX2 R126, R112 ;  /* 0x00000070007e7308 */ /* 0x0007e40000000800 */
[--C-:B---3--:R-:W-:Y:S01]  /*d3c0*/  FFMA.FTZ R112, R246, c[0x0][0x2d0], -R202.reuse ;  /* 0x0000b400f6707a23 */ /* 0x108fe200000108ca */
[----:B------:R-:W-:Y:S07]  /*d3d0*/  MOV R246, R144 ;  /* 0x0000009000f67202 */ /* 0x000fee0000000f00 */
[----:B------:R3:W-:Y:S01]  /*d3e0*/  MUFU.EX2 R235, R112 ;  /* 0x0000007000eb7308 */ /* 0x0007e20000000800 */
[----:B------:R-:W-:Y:S01]  /*d3f0*/  @P5 ISETP.GE.AND P1, PT, R246, c[0x0][0x1d4], PT ;  /* 0x00007500f6005a0c */ /* 0x000fe20003f26270 */
[C---:B-1----:R-:W-:Y:S08]  /*d400*/  HMMA.16816.F32.BF16 R76, R104.reuse, R108, R76 ;  /* 0x0000006c684c723c */ /* 0x042ff0000004184c */
[C---:B------:R-:W-:Y:S01]  /*d410*/  HMMA.16816.F32.BF16 R80, R104.reuse, R110, R80 ;  /* 0x0000006e6850723c */ /* 0x040fe20000041850 */
[----:B------:R-:W1:Y:S03]  /*d420*/  LDSM.16.MT88.4 R108, [R2+0x6000] ;  /* 0x00600000026c783b */ /* 0x000e660000004200 */
[--C-:B---3--:R-:W-:Y:S04]  /*d430*/  FFMA.FTZ R112, R237, c[0x0][0x2d0], -R202.reuse ;  /* 0x0000b400ed707a23 */ /* 0x108fe800000108ca */
[----:B------:R3:W-:Y:S04]  /*d440*/  MUFU.EX2 R237, R112 ;  /* 0x0000007000ed7308 */ /* 0x0007e80000000800 */
[--C-:B---3--:R-:W-:Y:S02]  /*d450*/  FFMA.FTZ R112, R238, c[0x0][0x2d0], -R202.reuse ;  /* 0x0000b400ee707a23 */ /* 0x108fe400000108ca */
[----:B------:R-:W-:Y:S02]  /*d460*/  FFMA.FTZ R202, R239, c[0x0][0x2d0], -R202 ;  /* 0x0000b400efca7a23 */ /* 0x000fe400000108ca */
[----:B------:R-:W3:Y:S02]  /*d470*/  LDL R239, [R1+0x2c] ;  /* 0x00002c0001ef7983 */ /* 0x000ee40000100800 */
[----:B------:R4:W-:Y:S01]  /*d480*/  MUFU.EX2 R238, R112 ;  /* 0x0000007000ee7308 */ /* 0x0009e20000000800 */
[C---:B-1----:R-:W-:Y:S08]  /*d490*/  HMMA.16816.F32.BF16 R84, R104.reuse, R108, R84 ;  /* 0x0000006c6854723c */ /* 0x042ff00000041854 */
[C---:B------:R-:W-:Y:S01]  /*d4a0*/  HMMA.16816.F32.BF16 R88, R104.reuse, R110, R88 ;  /* 0x0000006e6858723c */ /* 0x040fe20000041858 */
[----:B------:R-:W1:Y:S03]  /*d4b0*/  LDSM.16.MT88.4 R108, [R102+0x6000] ;  /* 0x00600000666c783b */ /* 0x000e660000004200 */
[--C-:B----4-:R-:W-:Y:S01]  /*d4c0*/  FFMA.FTZ R112, R251, c[0x0][0x2d0], -R203.reuse ;  /* 0x0000b400fb707a23 */ /* 0x110fe200000108cb */
[----:B------:R-:W-:Y:S03]  /*d4d0*/  MOV R251, R149 ;  /* 0x0000009500fb7202 */ /* 0x000fe60000000f00 */
[----:B------:R4:W-:Y:S01]  /*d4e0*/  MUFU.EX2 R232, R112 ;  /* 0x0000007000e87308 */ /* 0x0009e20000000800 */
[C---:B-1----:R-:W-:Y:S03]  /*d4f0*/  HMMA.16816.F32.BF16 R92, R104.reuse, R108, R92 ;  /* 0x0000006c685c723c */ /* 0x042fe6000004185c */
[----:B----4-:R-:W-:Y:S01]  /*d500*/  FFMA.FTZ R112, R250, c[0x0][0x2d0], -R203 ;  /* 0x0000b400fa707a23 */ /* 0x010fe200000108cb */
[----:B------:R-:W-:Y:S05]  /*d510*/  MOV R250, R148 ;  /* 0x0000009400fa7202 */ /* 0x000fea0000000f00 */
[----:B------:R1:W-:Y:S01]  /*d520*/  MUFU.EX2 R233, R112 ;  /* 0x0000007000e97308 */ /* 0x0003e20000000800 */
[----:B------:R-:W-:Y:S01]  /*d530*/  HMMA.16816.F32.BF16 R96, R104, R110, R96 ;  /* 0x0000006e6860723c */ /* 0x000fe20000041860 */
[----:B------:R-:W4:Y:S02]  /*d540*/  LDSM.16.MT88.4 R108, [R0+0x800] ;  /* 0x00080000006c783b */ /* 0x000f240000004200 */
[----:B------:R-:W-:Y:S04]  /*d550*/  @P5 ISETP.GE.AND P2, PT, R250, c[0x0][0x1d4], PT ;  /* 0x00007500fa005a0c */ /* 0x000fe80003f46270 */
[----:B------:R-:W-:Y:S02]  /*d560*/  F2FP.BF16.PACK_AB R104, R122, R114 ;  /* 0x000000727a68723e */ /* 0x000fe400000010ff */
[----:B------:R-:W-:Y:S03]  /*d570*/  F2FP.BF16.PACK_AB R106, R129, R124 ;  /* 0x0000007c816a723e */ /* 0x000fe600000010ff */
[----:B-----5:R-:W-:Y:S01]  /*d580*/  F2FP.BF16.PACK_AB R105, R123, R120 ;  /* 0x000000787b69723e */ /* 0x020fe200000010ff */
[----:B------:R-:W-:Y:S01]  /*d590*/  FADD.FTZ R120, R120, R116 ;  /* 0x0000007478787221 */ /* 0x000fe20000010000 */
[----:B--2---:R-:W-:Y:S01]  /*d5a0*/  F2FP.BF16.PACK_AB R107, R128, R127 ;  /* 0x0000007f806b723e */ /* 0x004fe200000010ff */
[----:B------:R-:W-:Y:S02]  /*d5b0*/  FADD.FTZ R116, R122, R103 ;  /* 0x000000677a747221 */ /* 0x000fe40000010000 */
[--C-:B------:R-:W-:Y:S02]  /*d5c0*/  FFMA.FTZ R103, R147, c[0x0][0x2d0], -R203.reuse ;  /* 0x0000b40093677a23 */ /* 0x100fe400000108cb */
[----:B------:R-:W-:Y:S02]  /*d5d0*/  FADD.FTZ R120, R123, R120 ;  /* 0x000000787b787221 */ /* 0x000fe40000010000 */
[----:B------:R2:W-:Y:S01]  /*d5e0*/  MUFU.EX2 R224, R103 ;  /* 0x0000006700e07308 */ /* 0x0005e20000000800 */
[--C-:B-1----:R-:W-:Y:S01]  /*d5f0*/  FFMA.FTZ R112, R245, c[0x0][0x2d0], -R203.reuse ;  /* 0x0000b400f5707a23 */ /* 0x102fe200000108cb */
[----:B------:R-:W-:Y:S04]  /*d600*/  MOV R245, R217 ;  /* 0x000000d900f57202 */ /* 0x000fe80000000f00 */
[----:B------:R-:W-:Y:S04]  /*d610*/  ISETP.GE.AND P3, PT, R245, 0x1, PT ;  /* 0x00000001f500780c */ /* 0x000fe80003f66270 */
[----:B------:R1:W-:Y:S01]  /*d620*/  MUFU.EX2 R234, R112 ;  /* 0x0000007000ea7308 */ /* 0x0003e20000000800 */
[C---:B----4-:R-:W-:Y:S09]  /*d630*/  HMMA.16816.F32.BF16 R4, R104.reuse, R108, R4 ;  /* 0x0000006c6804723c */ /* 0x050ff20000041804 */
[----:B------:R-:W4:Y:S03]  /*d640*/  MUFU.EX2 R217, R202 ;  /* 0x000000ca00d97308 */ /* 0x000f260000000800 */
[----:B--2---:R-:W-:Y:S02]  /*d650*/  FFMA.FTZ R103, R146, c[0x0][0x2d0], -R203 ;  /* 0x0000b40092677a23 */ /* 0x004fe400000108cb */
[----:B------:R-:W-:Y:S01]  /*d660*/  LDSM.16.MT88.4 R144, [R0+0x2800] ;  /* 0x002800000090783b */ /* 0x000fe20000004200 */
[C---:B------:R-:W-:Y:S04]  /*d670*/  HMMA.16816.F32.BF16 R8, R104.reuse, R110, R8 ;  /* 0x0000006e6808723c */ /* 0x040fe80000041808 */
[----:B------:R2:W-:Y:S03]  /*d680*/  MUFU.EX2 R227, R103 ;  /* 0x0000006700e37308 */ /* 0x0005e60000000800 */
[----:B------:R-:W5:Y:S08]  /*d690*/  LDSM.16.MT88.4 R108, [R3+0x800] ;  /* 0x00080000036c783b */ /* 0x000f700000004200 */
[----:B-1----:R-:W-:Y:S01]  /*d6a0*/  LDSM.16.MT88.4 R112, [R0+0x1800] ;  /* 0x001800000070783b */ /* 0x002fe20000004200 */
[----:B----4-:R-:W-:Y:S01]  /*d6b0*/  F2FP.BF16.PACK_AB R202, R217, R222 ;  /* 0x000000ded9ca723e */ /* 0x010fe200000010ff */
[----:B--2---:R-:W-:Y:S06]  /*d6c0*/  FADD.FTZ R103, R124, R116 ;  /* 0x000000747c677221 */ /* 0x004fec0000010000 */
[----:B------:R-:W-:Y:S01]  /*d6d0*/  LDSM.16.MT88.4 R116, [R0+0x2000] ;  /* 0x002000000074783b */ /* 0x000fe20000004200 */
[----:B------:R-:W-:Y:S02]  /*d6e0*/  FADD.FTZ R124, R127, R120 ;  /* 0x000000787f7c7221 */ /* 0x000fe40000010000 */
[----:B------:R-:W-:Y:S02]  /*d6f0*/  FADD.FTZ R103, R129, R103 ;  /* 0x0000006781677221 */ /* 0x000fe40000010000 */
[----:B------:R-:W-:Y:S02]  /*d700*/  FADD.FTZ R124, R128, R124 ;  /* 0x0000007c807c7221 */ /* 0x000fe40000010000 */
[----:B------:R-:W-:Y:S01]  /*d710*/  FADD.FTZ R103, R125, R103 ;  /* 0x000000677d677221 */ /* 0x000fe20000010000 */
[----:B------:R-:W-:Y:S03]  /*d720*/  LDSM.16.MT88.4 R120, [R2+0x2000] ;  /* 0x002000000278783b */ /* 0x000fe60000004200 */
[----:B------:R-:W-:Y:S04]  /*d730*/  FADD.FTZ R103, R131, R103 ;  /* 0x0000006783677221 */ /* 0x000fe80000010000 */
[----:B------:R-:W-:Y:S01]  /*d740*/  FADD.FTZ R103, R134, R103 ;  /* 0x0000006786677221 */ /* 0x000fe20000010000 */
[C---:B-----5:R-:W-:Y:S03]  /*d750*/  HMMA.16816.F32.BF16 R12, R104.reuse, R108, R12 ;  /* 0x0000006c680c723c */ /* 0x060fe6000004180c */
[----:B------:R-:W-:Y:S04]  /*d760*/  FADD.FTZ R103, R135, R103 ;  /* 0x0000006787677221 */ /* 0x000fe80000010000 */
[----:B------:R-:W-:Y:S01]  /*d770*/  FADD.FTZ R103, R126, R103 ;  /* 0x000000677e677221 */ /* 0x000fe20000010000 */
        /* <DEDUP_REMOVED lines=32> */
[----:B------:R-:W-:Y:S02]  /*d980*/  F2FP.BF16.PACK_AB R104, R131, R125 ;  /* 0x0000007d8368723e */ /* 0x000fe400000010ff */
[----:B------:R-:W-:Y:S03]  /*d990*/  F2FP.BF16.PACK_AB R105, R133, R130 ;  /* 0x000000828569723e */ /* 0x000fe600000010ff */
[----:B------:R-:W-:Y:S02]  /*d9a0*/  F2FP.BF16.PACK_AB R106, R135, R134 ;  /* 0x00000086876a723e */ /* 0x000fe400000010ff */
[----:B------:R-:W-:Y:S07]  /*d9b0*/  F2FP.BF16.PACK_AB R107, R205, R132 ;  /* 0x00000084cd6b723e */ /* 0x000fee00000010ff */
        /* <DEDUP_REMOVED lines=36> */
[----:B------:R1:W2:Y:S04]  /*dc00*/  MUFU.EX2 R236, R108 ;  /* 0x0000006c00ec7308 */ /* 0x0002a80000000800 */
[----:B------:R-:W-:Y:S02]  /*dc10*/  F2FP.BF16.PACK_AB R104, R235, R126 ;  /* 0x0000007eeb68723e */ /* 0x000fe400000010ff */
[----:B------:R-:W-:Y:S03]  /*dc20*/  F2FP.BF16.PACK_AB R106, R238, R237 ;  /* 0x000000edee6a723e */ /* 0x000fe600000010ff */
[----:B------:R-:W-:Y:S01]  /*dc30*/  F2FP.BF16.PACK_AB R105, R233, R232 ;  /* 0x000000e8e969723e */ /* 0x000fe200000010ff */
[----:B-1----:R-:W1:Y:S01]  /*dc40*/  LDSM.16.MT88.4 R108, [R3+0x1800] ;  /* 0x00180000036c783b */ /* 0x002e620000004200 */
[----:B--2---:R-:W-:Y:S07]  /*dc50*/  F2FP.BF16.PACK_AB R107, R236, R234 ;  /* 0x000000eaec6b723e */ /* 0x004fee00000010ff */
        /* <DEDUP_REMOVED lines=30> */
[C---:B--2---:R-:W-:Y:S07]  /*de40*/  HMMA.16816.F32.BF16 R84, R104.reuse, R112, R84 ;  /* 0x000000706854723c */ /* 0x044fee0000041854 */
[--C-:B------:R-:W-:Y:S01]  /*de50*/  FFMA.FTZ R112, R151, c[0x0][0x2d0], -R203.reuse ;  /* 0x0000b40097707a23 */ /* 0x100fe200000108cb */
[C---:B------:R-:W-:Y:S03]  /*de60*/  HMMA.16816.F32.BF16 R88, R104.reuse, R114, R88 ;  /* 0x000000726858723c */ /* 0x040fe60000041858 */
[----:B------:R2:W-:Y:S01]  /*de70*/  MUFU.EX2 R226, R112 ;  /* 0x0000007000e27308 */ /* 0x0005e20000000800 */
[----:B------:R-:W-:Y:S09]  /*de80*/  FFMA.FTZ R203, R140, c[0x0][0x2d0], -R203 ;  /* 0x0000b4008ccb7a23 */ /* 0x000ff200000108cb */
[----:B------:R-:W4:Y:S01]  /*de90*/  MUFU.EX2 R215, R203 ;  /* 0x000000cb00d77308 */ /* 0x000f220000000800 */
[C---:B-1----:R-:W-:Y:S01]  /*dea0*/  HMMA.16816.F32.BF16 R92, R104.reuse, R108, R92 ;  /* 0x0000006c685c723c */ /* 0x042fe2000004185c */
[----:B--2---:R-:W1:Y:S07]  /*deb0*/  LDSM.16.MT88.4 R112, [R3+0x2000] ;  /* 0x002000000370783b */ /* 0x004e6e0000004200 */
[----:B------:R-:W-:Y:S01]  /*dec0*/  HMMA.16816.F32.BF16 R96, R104, R110, R96 ;  /* 0x0000006e6860723c */ /* 0x000fe20000041860 */
[----:B------:R-:W2:Y:S03]  /*ded0*/  LDSM.16.MT88.4 R108, [R102+0x2000] ;  /* 0x00200000666c783b */ /* 0x000ea60000004200 */
[----:B----4-:R-:W-:Y:S03]  /*dee0*/  F2FP.BF16.PACK_AB R203, R215, R216 ;  /* 0x000000d8d7cb723e */ /* 0x010fe600000010ff */
[----:B------:R-:W-:Y:S02]  /*def0*/  F2FP.BF16.PACK_AB R104, R230, R228 ;  /* 0x000000e4e668723e */ /* 0x000fe400000010ff */
[----:B------:R-:W-:Y:S03]  /*df00*/  F2FP.BF16.PACK_AB R106, R229, R231 ;  /* 0x000000e7e56a723e */ /* 0x000fe600000010ff */
[----:B------:R-:W-:Y:S02]  /*df10*/  F2FP.BF16.PACK_AB R105, R227, R224 ;  /* 0x000000e0e369723e */ /* 0x000fe400000010ff */
[----:B------:R-:W-:Y:S07]  /*df20*/  F2FP.BF16.PACK_AB R107, R225, R226 ;  /* 0x000000e2e16b723e */ /* 0x000fee00000010ff */
[C---:B------:R-:W-:Y:S08]  /*df30*/  HMMA.16816.F32.BF16 R4, R104.reuse, R116, R4 ;  /* 0x000000746804723c */ /* 0x040ff00000041804 */
[C---:B------:R-:W-:Y:S01]  /*df40*/  HMMA.16816.F32.BF16 R8, R104.reuse, R118, R8 ;  /* 0x000000766808723c */ /* 0x040fe20000041808 */
[----:B------:R-:W4:Y:S07]  /*df50*/  LDSM.16.MT88.4 R116, [R0+0x5000] ;  /* 0x005000000074783b */ /* 0x000f2e0000004200 */
[C---:B-1----:R-:W-:Y:S08]  /*df60*/  HMMA.16816.F32.BF16 R12, R104.reuse, R112, R12 ;  /* 0x00000070680c723c */ /* 0x042ff0000004180c */
[C---:B------:R-:W-:Y:S01]  /*df70*/  HMMA.16816.F32.BF16 R16, R104.reuse, R114, R16 ;  /* 0x000000726810723c */ /* 0x040fe20000041810 */
[----:B------:R-:W1:Y:S07]  /*df80*/  LDSM.16.MT88.4 R112, [R3+0x5000] ;  /* 0x005000000370783b */ /* 0x000e6e0000004200 */
[C---:B------:R-:W-:Y:S08]  /*df90*/  HMMA.16816.F32.BF16 R20, R104.reuse, R120, R20 ;  /* 0x000000786814723c */ /* 0x040ff00000041814 */
[C---:B------:R-:W-:Y:S01]  /*dfa0*/  HMMA.16816.F32.BF16 R24, R104.reuse, R122, R24 ;  /* 0x0000007a6818723c */ /* 0x040fe20000041818 */
[----:B------:R-:W5:Y:S07]  /*dfb0*/  LDSM.16.MT88.4 R120, [R2+0x5000] ;  /* 0x005000000278783b */ /* 0x000f6e0000004200 */
        /* <DEDUP_REMOVED lines=9> */
[C---:B-----5:R-:W-:Y:S08]  /*e050*/  HMMA.16816.F32.BF16 R52, R104.reuse, R120, R52 ;  /* 0x000000786834723c */ /* 0x060ff00000041834 */
[C---:B------:R-:W-:Y:S01]  /*e060*/  HMMA.16816.F32.BF16 R56, R104.reuse, R122, R56 ;  /* 0x0000007a6838723c */ /* 0x040fe20000041838 */
[----:B------:R-:W5:Y:S07]  /*e070*/  LDSM.16.MT88.4 R120, [R2+0x8000] ;  /* 0x008000000278783b */ /* 0x000f6e0000004200 */
[C---:B--2---:R-:W-:Y:S08]  /*e080*/  HMMA.16816.F32.BF16 R60, R104.reuse, R108, R60 ;  /* 0x0000006c683c723c */ /* 0x044ff0000004183c */
[C---:B------:R-:W-:Y:S01]  /*e090*/  HMMA.16816.F32.BF16 R64, R104.reuse, R110, R64 ;  /* 0x0000006e6840723c */ /* 0x040fe20000041840 */
[----:B------:R-:W2:Y:S07]  /*e0a0*/  LDSM.16.MT88.4 R108, [R102+0x8000] ;  /* 0x00800000666c783b */ /* 0x000eae0000004200 */
[C---:B----4-:R-:W-:Y:S08]  /*e0b0*/  HMMA.16816.F32.BF16 R68, R104.reuse, R116, R68 ;  /* 0x000000746844723c */ /* 0x050ff00000041844 */
[C---:B------:R-:W-:Y:S08]  /*e0c0*/  HMMA.16816.F32.BF16 R72, R104.reuse, R118, R72 ;  /* 0x000000766848723c */ /* 0x040ff00000041848 */
[C---:B-1----:R-:W-:Y:S07]  /*e0d0*/  HMMA.16816.F32.BF16 R76, R104.reuse, R112, R76 ;  /* 0x00000070684c723c */ /* 0x042fee000004184c */
[----:B------:R-:W-:Y:S01]  /*e0e0*/  FADD.FTZ R112, R130, R124 ;  /* 0x0000007c82707221 */ /* 0x000fe20000010000 */
[C---:B------:R-:W-:Y:S01]  /*e0f0*/  HMMA.16816.F32.BF16 R80, R104.reuse, R114, R80 ;  /* 0x000000726850723c */ /* 0x040fe20000041850 */
[----:B------:R-:W1:Y:S03]  /*e100*/  LDSM.16.MT88.4 R128, [R2+0x2800] ;  /* 0x002800000280783b */ /* 0x000e660000004200 */
[----:B------:R-:W-:Y:S04]  /*e110*/  FADD.FTZ R112, R133, R112 ;  /* 0x0000007085707221 */ /* 0x000fe80000010000 */
[C---:B-----5:R-:W-:Y:S08]  /*e120*/  HMMA.16816.F32.BF16 R84, R104.reuse, R120, R84 ;  /* 0x000000786854723c */ /* 0x060ff00000041854 */
[C---:B------:R-:W-:Y:S01]  /*e130*/  HMMA.16816.F32.BF16 R88, R104.reuse, R122, R88 ;  /* 0x0000007a6858723c */ /* 0x040fe20000041858 */
[----:B------:R-:W4:Y:S07]  /*e140*/  LDSM.16.MT88.4 R120, [R102+0x2800] ;  /* 0x002800006678783b */ /* 0x000f2e0000004200 */
[C---:B--2---:R-:W-:Y:S07]  /*e150*/  HMMA.16816.F32.BF16 R92, R104.reuse, R108, R92 ;  /* 0x0000006c685c723c */ /* 0x044fee000004185c */
[----:B------:R-:W-:Y:S01]  /*e160*/  FADD.FTZ R108, R132, R112 ;  /* 0x00000070846c7221 */ /* 0x000fe20000010000 */
[----:B------:R-:W-:Y:S01]  /*e170*/  HMMA.16816.F32.BF16 R96, R104, R110, R96 ;  /* 0x0000006e6860723c */ /* 0x000fe20000041860 */
[----:B------:R-:W2:Y:S03]  /*e180*/  LDSM.16.MT88.4 R112, [R0+0x5800] ;  /* 0x005800000070783b */ /* 0x000ea60000004200 */
[----:B------:R-:W-:Y:S04]  /*e190*/  FADD.FTZ R205, R205, R108 ;  /* 0x0000006ccdcd7221 */ /* 0x000fe80000010000 */
[C---:B------:R-:W-:Y:S01]  /*e1a0*/  HMMA.16816.F32.BF16 R148, R200.reuse, R144, R4 ;  /* 0x00000090c894723c */ /* 0x040fe20000041804 */
[----:B------:R-:W5:Y:S07]  /*e1b0*/  LDSM.16.MT88.4 R104, [R3+0x5800] ;  /* 0x005800000368783b */ /* 0x000f6e0000004200 */
[C---:B------:R-:W-:Y:S01]  /*e1c0*/  HMMA.16816.F32.BF16 R144, R200.reuse, R146, R8 ;  /* 0x00000092c890723c */ /* 0x040fe20000041808 */
[----:B------:R-:W2:Y:S07]  /*e1d0*/  LDSM.16.MT88.4 R4, [R2+0x5800] ;  /* 0x005800000204783b */ /* 0x000eae0000004200 */
[C---:B------:R-:W-:Y:S01]  /*e1e0*/  HMMA.16816.F32.BF16 R140, R200.reuse, R136, R12 ;  /* 0x00000088c88c723c */ /* 0x040fe2000004180c */
[----:B------:R-:W2:Y:S07]  /*e1f0*/  LDSM.16.MT88.4 R8, [R102+0x5800] ;  /* 0x005800006608783b */ /* 0x000eae0000004200 */
[C---:B------:R-:W-:Y:S01]  /*e200*/  HMMA.16816.F32.BF16 R136, R200.reuse, R138, R16 ;  /* 0x0000008ac888723c */ /* 0x040fe20000041810 */
[----:B------:R3:W5:Y:S07]  /*e210*/  LDSM.16.MT88.4 R12, [R0+0x8800] ;  /* 0x00880000000c783b */ /* 0x00076e0000004200 */
[C---:B-1----:R-:W-:Y:S01]  /*e220*/  HMMA.16816.F32.BF16 R132, R200.reuse, R128, R20 ;  /* 0x00000080c884723c */ /* 0x042fe20000041814 */
[----:B------:R1:W5:Y:S07]  /*e230*/  LDSM.16.MT88.4 R16, [R3+0x8800] ;  /* 0x008800000310783b */ /* 0x00036e0000004200 */
[C---:B------:R-:W-:Y:S08]  /*e240*/  HMMA.16816.F32.BF16 R128, R200.reuse, R130, R24 ;  /* 0x00000082c880723c */ /* 0x040ff00000041818 */
[C---:B----4-:R-:W-:Y:S04]  /*e250*/  HMMA.16816.F32.BF16 R124, R200.reuse, R120, R28 ;  /* 0x00000078c87c723c */ /* 0x050fe8000004181c */
[----:B---3--:R-:W-:Y:S04]  /*e260*/  @P5 IADD3 R0, R223, -0x2, RZ ;  /* 0xfffffffedf005810 */ /* 0x008fe80007ffe0ff */
[C---:B------:R-:W-:Y:S04]  /*e270*/  HMMA.16816.F32.BF16 R120, R200.reuse, R122, R32 ;  /* 0x0000007ac878723c */ /* 0x040fe80000041820 */
[----:B-1----:R-:W-:Y:S04]  /*e280*/  @P5 SHF.R.S32.HI R3, RZ, 0x1f, R0 ;  /* 0x0000001fff035819 */ /* 0x002fe80000011400 */
[C---:B--2---:R-:W-:Y:S04]  /*e290*/  HMMA.16816.F32.BF16 R116, R200.reuse, R112, R36 ;  /* 0x00000070c874723c */ /* 0x044fe80000041824 */
[----:B------:R-:W-:Y:S04]  /*e2a0*/  @P5 IMAD R3, R3, c[0x0][0x1e0], RZ ;  /* 0x0000780003035a24 */ /* 0x000fe800078e02ff */
[C---:B------:R-:W-:Y:S08]  /*e2b0*/  HMMA.16816.F32.BF16 R112, R200.reuse, R114, R40 ;  /* 0x00000072c870723c */ /* 0x040ff00000041828 */
[C---:B-----5:R-:W-:Y:S08]  /*e2c0*/  HMMA.16816.F32.BF16 R108, R200.reuse, R104, R44 ;  /* 0x00000068c86c723c */ /* 0x060ff0000004182c */
[C---:B------:R-:W-:Y:S08]  /*e2d0*/  HMMA.16816.F32.BF16 R104, R200.reuse, R106, R48 ;  /* 0x0000006ac868723c */ /* 0x040ff00000041830 */
[C---:B------:R-:W-:Y:S08]  /*e2e0*/  HMMA.16816.F32.BF16 R52, R200.reuse, R4, R52 ;  /* 0x00000004c834723c */ /* 0x040ff00000041834 */
[C---:B------:R-:W-:Y:S01]  /*e2f0*/  HMMA.16816.F32.BF16 R56, R200.reuse, R6, R56 ;  /* 0x00000006c838723c */ /* 0x040fe20000041838 */
[----:B------:R1:W2:Y:S07]  /*e300*/  LDSM.16.MT88.4 R4, [R2+0x8800] ;  /* 0x008800000204783b */ /* 0x0002ae0000004200 */
[C---:B------:R-:W-:Y:S07]  /*e310*/  HMMA.16816.F32.BF16 R60, R200.reuse, R8, R60 ;  /* 0x00000008c83c723c */ /* 0x040fee000004183c */
[C---:B------:R-:W-:Y:S01]  /*e320*/  @P5 IMAD.WIDE.U32 R8, R0.reuse, c[0x0][0x1e0], RZ ;  /* 0x0000780000085a25 */ /* 0x040fe200078e00ff */
[C---:B------:R-:W-:Y:S04]  /*e330*/  HMMA.16816.F32.BF16 R64, R200.reuse, R10, R64 ;  /* 0x0000000ac840723c */ /* 0x040fe80000041840 */
[----:B-1----:R-:W-:Y:S04]  /*e340*/  @P5 IMAD R2, R0, c[0x0][0x1e4], R3 ;  /* 0x0000790000025a24 */ /* 0x002fe800078e0203 */
[C---:B------:R-:W-:Y:S04]  /*e350*/  HMMA.16816.F32.BF16 R68, R200.reuse, R12, R68 ;  /* 0x0000000cc844723c */ /* 0x040fe80000041844 */
        /* <DEDUP_REMOVED lines=8> */
[C---:B------:R-:W-:Y:S01]  /*e3e0*/  @P5 LEA R12, P0, R2.reuse, c[0x0][0x1c8], 0x1 ;  /* 0x00007200020c5a11 */ /* 0x040fe200078008ff */
[----:B------:R-:W-:Y:S01]  /*e3f0*/  FADD.FTZ R14, R233, R9 ;  /* 0x00000009e90e7221 */ /* 0x000fe20000010000 */
[C---:B------:R-:W-:Y:S01]  /*e400*/  HMMA.16816.F32.BF16 R76, R200.reuse, R16, R76 ;  /* 0x00000010c84c723c */ /* 0x040fe2000004184c */
[----:B------:R-:W1:Y:S02]  /*e410*/  LDSM.16.MT88.4 R8, [R102+0x8800] ;  /* 0x008800006608783b */ /* 0x000e640000004200 */
[----:B------:R-:W-:Y:S01]  /*e420*/  @P5 IADD3 R3, R3, R0, RZ ;  /* 0x0000000003035210 */ /* 0x000fe20007ffe0ff */
[----:B------:R-:W-:Y:S03]  /*e430*/  FADD.FTZ R0, R237, R13 ;  /* 0x0000000ded007221 */ /* 0x000fe60000010000 */
[----:B------:R-:W-:Y:S01]  /*e440*/  @P5 LEA.HI.X R13, R2, c[0x0][0x1cc], R3, 0x1, P0 ;  /* 0x00007300020d5a11 */ /* 0x000fe200000f0c03 */
[----:B------:R-:W-:Y:S01]  /*e450*/  FADD.FTZ R3, R238, R0 ;  /* 0x00000000ee037221 */ /* 0x000fe20000010000 */
[----:B------:R-:W-:Y:S01]  /*e460*/  IADD3 R0, R245, 0x1, RZ ;  /* 0x00000001f5007810 */ /* 0x000fe20007ffe0ff */
[C---:B------:R-:W-:Y:S02]  /*e470*/  HMMA.16816.F32.BF16 R80, R200.reuse, R18, R80 ;  /* 0x00000012c850723c */ /* 0x040fe40000041850 */
[----:B------:R-:W-:Y:S01]  /*e480*/  @P5 MOV R16, c[0x0][0x1e0] ;  /* 0x0000780000105a02 */ /* 0x000fe20000000f00 */
[----:B------:R-:W-:Y:S01]  /*e490*/  FADD.FTZ R2, R234, R14 ;  /* 0x0000000eea027221 */ /* 0x000fe20000010000 */
[----:B------:R-:W-:Y:S01]  /*e4a0*/  SEL R0, R0, RZ, !P3 ;  /* 0x000000ff00007207 */ /* 0x000fe20005800000 */
[----:B------:R-:W-:Y:S01]  /*e4b0*/  FADD.FTZ R15, R228, R3 ;  /* 0x00000003e40f7221 */ /* 0x000fe20000010000 */
[----:B------:R-:W-:Y:S01]  /*e4c0*/  @P5 ISETP.GE.AND P0, PT, R247, c[0x0][0x1d4], PT ;  /* 0x00007500f7005a0c */ /* 0x000fe20003f06270 */
[----:B------:R-:W-:Y:S01]  /*e4d0*/  FADD.FTZ R2, R236, R2 ;  /* 0x00000002ec027221 */ /* 0x000fe20000010000 */
[C---:B--2---:R-:W-:Y:S01]  /*e4e0*/  HMMA.16816.F32.BF16 R84, R200.reuse, R4, R84 ;  /* 0x00000004c854723c */ /* 0x044fe20000041854 */
[----:B------:R2:W-:Y:S03]  /*e4f0*/  STL [R1], R0 ;  /* 0x0000000001007387 */ /* 0x0005e60000100800 */
[----:B------:R-:W-:Y:S01]  /*e500*/  @P5 MOV R14, 0x6 ;  /* 0x00000006000e5802 */ /* 0x000fe20000000f00 */
[----:B------:R-:W-:Y:S01]  /*e510*/  FADD.FTZ R3, R224, R2 ;  /* 0x00000002e0037221 */ /* 0x000fe20000010000 */
[----:B------:R-:W-:Y:S01]  /*e520*/  IADD3 R247, R223, -0x1, RZ ;  /* 0xffffffffdff77810 */ /* 0x000fe20007ffe0ff */
[----:B------:R-:W-:Y:S01]  /*e530*/  FADD.FTZ R5, R230, R15 ;  /* 0x0000000fe6057221 */ /* 0x000fe20000010000 */
[C---:B------:R-:W-:Y:S01]  /*e540*/  @P5 SHF.L.U64.HI R14, R16.reuse, R14, c[0x0][0x1e4] ;  /* 0x00007900100e5619 */ /* 0x040fe2000001020e */
[----:B------:R-:W-:Y:S01]  /*e550*/  FADD.FTZ R15, R227, R3 ;  /* 0x00000003e30f7221 */ /* 0x000fe20000010000 */
[C---:B------:R-:W-:Y:S03]  /*e560*/  HMMA.16816.F32.BF16 R88, R200.reuse, R6, R88 ;  /* 0x00000006c858723c */ /* 0x040fe60000041858 */
[----:B------:R-:W-:Y:S04]  /*e570*/  @P5 SHF.L.U32 R16, R16, 0x6, RZ ;  /* 0x0000000610105819 */ /* 0x000fe800000006ff */
[----:B------:R-:W-:Y:S01]  /*e580*/  @P5 IADD3 R2, P4, R16, R12, RZ ;  /* 0x0000000c10025210 */ /* 0x000fe20007f9e0ff */
[----:B------:R-:W-:Y:S04]  /*e590*/  FADD.FTZ R6, R226, R15 ;  /* 0x0000000fe2067221 */ /* 0x000fe80000010000 */
[----:B------:R-:W-:Y:S01]  /*e5a0*/  @P5 IADD3.X R3, R14, R13, RZ, P4, !PT ;  /* 0x0000000d0e035210 */ /* 0x000fe200027fe4ff */
[C---:B-1----:R-:W-:Y:S03]  /*e5b0*/  HMMA.16816.F32.BF16 R92, R200.reuse, R8, R92 ;  /* 0x00000008c85c723c */ /* 0x042fe6000004185c */
[----:B--2---:R-:W-:Y:S01]  /*e5c0*/  @P5 IMAD R0, R0, 0x9000, R239 ;  /* 0x0000900000005824 */ /* 0x004fe200078e02ef */
[----:B------:R-:W-:Y:S04]  /*e5d0*/  @P5 IADD3 R4, P3, R16, R2, RZ ;  /* 0x0000000210045210 */ /* 0x000fe80007f7e0ff */
[----:B------:R-:W-:Y:S01]  /*e5e0*/  @!PT LDS RZ, [RZ] ;  /* 0x00000000fffff984 */ /* 0x000fe20000000800 */
[----:B------:R-:W-:Y:S01]  /*e5f0*/  @!PT LDS RZ, [RZ] ;  /* 0x00000000fffff984 */ /* 0x000fe20000000800 */
[----:B------:R-:W-:Y:S01]  /*e600*/  @!PT LDS RZ, [RZ] ;  /* 0x00000000fffff984 */ /* 0x000fe20000000800 */
[----:B------:R1:W-:Y:S01]  /*e610*/  @P5 LDGSTS.E.BYPASS.LTC128B.128 [R0], [R12.64], !P2 ;  /* 0x000000000c005fae */ /* 0x0003e2000d101d46 */
[----:B------:R-:W-:Y:S07]  /*e620*/  HMMA.16816.F32.BF16 R96, R200, R10, R96 ;  /* 0x0000000ac860723c */ /* 0x000fee0000041860 */
        /* <DEDUP_REMOVED lines=13> */
[----:B------:R-:W-:Y:S01]  /*e700*/  ISETP.GT.AND P0, PT, R223, RZ, PT ;  /* 0x000000ffdf00720c */ /* 0x000fe20003f04270 */
[----:B--2---:R-:W-:Y:S01]  /*e710*/  FADD.FTZ R3, R229, R12 ;  /* 0x0000000ce5037221 */ /* 0x004fe20000010000 */
[----:B------:R-:W-:Y:S01]  /*e720*/  MOV R223, R247 ;  /* 0x000000f700df7202 */ /* 0x000fe20000000f00 */
[----:B------:R-:W-:Y:S02]  /*e730*/  FADD.FTZ R2, R225, R6 ;  /* 0x00000006e1027221 */ /* 0x000fe40000010000 */
[----:B------:R-:W-:Y:S02]  /*e740*/  FADD.FTZ R3, R218, R3 ;  /* 0x00000003da037221 */ /* 0x000fe40000010000 */
        /* <DEDUP_REMOVED lines=9> */
[----:B------:R-:W-:Y:S04]  /*e7e0*/  STL [R1+0x4], R2 ;  /* 0x0000040201007387 */ /* 0x000fe80000100800 */
[----:B------:R1:W-:Y:S02]  /*e7f0*/  STL [R1+0x8], R0 ;  /* 0x0000080001007387 */ /* 0x0003e40000100800 */
[----:B-1----:R-:W-:Y:S01]  /*e800*/  MOV R0, R101 ;  /* 0x0000006500007202 */ /* 0x002fe20000000f00 */
[----:B------:R-:W-:-:S05]  /*e810*/  @P0 BRA `(.L_x_1140) ;  /* 0xffffc14000000947 */ /* 0x000fca000383ffff */
.L_x_1139:
[----:B------:R-:W-:Y:S02]  /*e820*/  MOV R7, 0x1f ;  /* 0x0000001f00077802 */ /* 0x000fe40000000f00 */
[----:B------:R-:W-:Y:S01]  /*e830*/  MOV R6, 0xffffffff ;  /* 0xffffffff00067802 */ /* 0x000fe20000000f00 */
[----:B------:R-:W-:Y:S05]  /*e840*/  BRA.DIV ~URZ, `(.L_x_1141) ;  /* 0x000028c27f007947 */ /* 0x000fea000b800000 */
[----:B------:R-:W2:Y:S04]  /*e850*/  LDL R0, [R1+0x4] ;  /* 0x0000040001007983 */ /* 0x000ea80000100800 */
[----:B--2---:R2:W3:Y:S02]  /*e860*/  SHFL.BFLY PT, R4, R0, 0x2, 0x1f ;  /* 0x0c401f0000047f89 */ /* 0x0044e400000e0000 */
.L_x_1173:
[----:B--2---:R-:W2:Y:S02]  /*e870*/  LDL.LU R0, [R1+0x4] ;  /* 0x0000040001007983 */ /* 0x004ea40000300800 */
[----:B--23--:R-:W-:Y:S01]  /*e880*/  FADD.FTZ R4, R4, R0 ;  /* 0x0000000004047221 */ /* 0x00cfe20000010000 */
[----:B------:R-:W-:Y:S05]  /*e890*/  BRA.DIV ~URZ, `(.L_x_1142) ;  /* 0x000028d27f007947 */ /* 0x000fea000b800000 */
[----:B------:R-:W2:Y:S04]  /*e8a0*/  LDL.LU R5, [R1+0x8] ;  /* 0x0000080001057983 */ /* 0x000ea80000300800 */
[----:B------:R-:W3:Y:S02]  /*e8b0*/  SHFL.BFLY PT, R2, R4, 0x1, 0x1f ;  /* 0x0c201f0004027f89 */ /* 0x000ee400000e0000 */
[----:B---3--:R-:W-:-:S02]  /*e8c0*/  FADD.FTZ R4, R4, R2 ;  /* 0x0000000204047221 */ /* 0x008fc40000010000 */
[----:B--2---:R-:W2:Y:S02]  /*e8d0*/  SHFL.BFLY PT, R0, R5, 0x2, 0x1f ;  /* 0x0c401f0005007f89 */ /* 0x004ea400000e0000 */
[----:B--2---:R-:W-:-:S05]  /*e8e0*/  FADD.FTZ R0, R0, R5 ;  /* 0x0000000500007221 */ /* 0x004fca0000010000 */
[----:B-1----:R1:W2:Y:S02]  /*e8f0*/  SHFL.BFLY PT, R3, R0, 0x1, 0x1f ;  /* 0x0c201f0000037f89 */ /* 0x0022a400000e0000 */
.L_x_1174:
[----:B------:R-:W-:Y:S01]  /*e900*/  FSETP.NE.FTZ.AND P1, PT, R4, RZ, PT ;  /* 0x000000ff0400720b */ /* 0x000fe20003f35000 */
[----:B--2---:R-:W-:Y:S01]  /*e910*/  FADD.FTZ R3, R3, R0 ;  /* 0x0000000003037221 */ /* 0x004fe20000010000 */
[----:B------:R-:W-:Y:S02]  /*e920*/  MOV R2, RZ ;  /* 0x000000ff00027202 */ /* 0x000fe40000000f00 */
[----:B-1----:R-:W-:Y:S02]  /*e930*/  MOV R0, RZ ;  /* 0x000000ff00007202 */ /* 0x002fe40000000f00 */
[----:B------:R-:W-:Y:S02]  /*e940*/  FSETP.NE.FTZ.AND P0, PT, R3, RZ, PT ;  /* 0x000000ff0300720b */ /* 0x000fe40003f15000 */
[----:B------:R-:W-:Y:S02]  /*e950*/  MOV R50, 0xff800000 ;  /* 0xff80000000327802 */ /* 0x000fe40000000f00 */
[----:B------:R-:W-:-:S03]  /*e960*/  MOV R49, 0xff800000 ;  /* 0xff80000000317802 */ /* 0x000fc60000000f00 */
[----:B------:R-:W1:Y:S01]  /*e970*/  @P1 MUFU.RCP R2, R4 ;  /* 0x0000000400021308 */ /* 0x000e620000001000 */
[----:B------:R-:W-:-:S07]  /*e980*/  @P1 MOV R7, 0x3f317218 ;  /* 0x3f31721800071802 */ /* 0x000fce0000000f00 */
[----:B------:R-:W2:Y:S01]  /*e990*/  @P1 MUFU.LG2 R4, R4 ;  /* 0x0000000400041308 */ /* 0x000ea20000000c00 */
[----:B-1----:R-:W-:-:S07]  /*e9a0*/  FMUL.FTZ R148, R2, R148 ;  /* 0x0000009402947220 */ /* 0x002fce0000410000 */
[----:B------:R-:W1:Y:S01]  /*e9b0*/  @P0 MUFU.RCP R0, R3 ;  /* 0x0000000300000308 */ /* 0x000e620000001000 */
        /* <DEDUP_REMOVED lines=46> */
[----:B------:R-:W-:Y:S02]  /*eca0*/  FMUL.FTZ R97, R2, R97 ;  /* 0x0000006102617220 */ /* 0x000fe40000410000 */
[----:B------:R3:W4:Y:S01]  /*ecb0*/  @P0 MUFU.LG2 R2, R3 ;  /* 0x0000000300020308 */ /* 0x0007220000000c00 */
[----:B--2---:R-:W-:-:S02]  /*ecc0*/  @P1 FMUL.FTZ R5, R4, 0.69314718246459960938 ;  /* 0x3f31721804051820 */ /* 0x004fc40000410000 */
[----:B------:R-:W-:Y:S02]  /*ecd0*/  @P1 FMUL.FTZ R4, R7, c[0x0][0x2d0] ;  /* 0x0000b40007041a20 */ /* 0x000fe40000410000 */
[----:B-1----:R-:W-:Y:S02]  /*ece0*/  FMUL.FTZ R150, R0, R150 ;  /* 0x0000009600967220 */ /* 0x002fe40000410000 */
[----:B------:R-:W-:Y:S01]  /*ecf0*/  @P1 FFMA.FTZ R50, R4, R101, R5 ;  /* 0x0000006504321223 */ /* 0x000fe20000010005 */
[----:B------:R-:W-:Y:S01]  /*ed00*/  MOV R4, 0x1 ;  /* 0x0000000100047802 */ /* 0x000fe20000000f00 */
[C---:B------:R-:W-:Y:S02]  /*ed10*/  FMUL.FTZ R47, R0.reuse, R151 ;  /* 0x00000097002f7220 */ /* 0x040fe40000410000 */
[C---:B------:R-:W-:Y:S02]  /*ed20*/  FMUL.FTZ R146, R0.reuse, R146 ;  /* 0x0000009200927220 */ /* 0x040fe40000410000 */
[----:B------:R-:W-:-:S02]  /*ed30*/  FMUL.FTZ R45, R0, R147 ;  /* 0x00000093002d7220 */ /* 0x000fc40000410000 */
[----:B------:R-:W-:Y:S01]  /*ed40*/  FMUL.FTZ R142, R0, R142 ;  /* 0x0000008e008e7220 */ /* 0x000fe20000410000 */
[----:B---3--:R-:W-:Y:S01]  /*ed50*/  @P0 MOV R3, 0x3f317218 ;  /* 0x3f31721800030802 */ /* 0x008fe20000000f00 */
[----:B----4-:R-:W-:Y:S02]  /*ed60*/  @P0 FMUL.FTZ R2, R2, 0.69314718246459960938 ;  /* 0x3f31721802020820 */ /* 0x010fe40000410000 */
[C---:B------:R-:W-:Y:S02]  /*ed70*/  FMUL.FTZ R43, R0.reuse, R143 ;  /* 0x0000008f002b7220 */ /* 0x040fe40000410000 */
[----:B------:R-:W-:Y:S02]  /*ed80*/  @P0 FMUL.FTZ R3, R3, c[0x0][0x2d0] ;  /* 0x0000b40003030a20 */ /* 0x000fe40000410000 */
        /* <DEDUP_REMOVED lines=41> */
[----:B------:R-:W-:Y:S01]  /*f020*/  FMUL.FTZ R99, R0, R99 ;  /* 0x0000006300637220 */ /* 0x000fe20000410000 */
[----:B------:R-:W-:Y:S01]  /*f030*/  PRMT R0, R4, 0x7610, R0 ;  /* 0x0000761004007816 */ /* 0x000fe20000000000 */
[----:B------:R-:W-:Y:S02]  /*f040*/  @P0 FFMA.FTZ R49, R3, R100, R2 ;  /* 0x0000006403310223 */ /* 0x000fe40000010002 */
.L_x_1130:
        /* <DEDUP_REMOVED lines=19> */
.L_x_1144:
[----:B-1----:R-:W-:Y:S05]  /*f180*/  BSYNC B0 ;  /* 0x0000000000007941 */ /* 0x002fea0003800000 */
.L_x_1143:
        /* <DEDUP_REMOVED lines=120> */
[----:B------:R-:W-:Y:S05]  /*f910*/  CALL.REL.NOINC `($__internal_5_$__cuda_sm70_shflsync_idx_p) ;  /* 0x00001d1000007944 */ /* 0x000fea0003c00000 */
.L_x_1147:
[----:B-1----:R-:W2:Y:S04]  /*f920*/  LDL R2, [R1+0x98] ;  /* 0x0000980001027983 */ /* 0x002ea80000100800 */
[----:B------:R-:W3:Y:S04]  /*f930*/  LDL.LU R13, [R1+0x50] ;  /* 0x00005000010d7983 */ /* 0x000ee80000300800 */
[----:B------:R-:W4:Y:S04]  /*f940*/  LDL.LU R12, [R1+0x54] ;  /* 0x00005400010c7983 */ /* 0x000f280000300800 */
[----:B------:R-:W2:Y:S01]  /*f950*/  LDL.LU R15, [R1+0x5c] ;  /* 0x00005c00010f7983 */ /* 0x000ea20000300800 */
[----:B------:R-:W-:-:S03]  /*f960*/  IMAD.MOV.U32 R0, RZ, RZ, 0x1 ;  /* 0x00000001ff007424 */ /* 0x000fc600078e00ff */
[----:B------:R-:W1:Y:S02]  /*f970*/  S2R R16, SR_TID.X ;  /* 0x0000000000107919 */ /* 0x000e640000002100 */
[----:B------:R-:W-:Y:S02]  /*f980*/  ISETP.NE.AND P1, PT, R0, c[0x0][0x4e8], PT ;  /* 0x00013a0000007a0c */ /* 0x000fe40003f25270 */
[----:B------:R2:W5:Y:S04]  /*f990*/  LDL.64 R68, [R1+0x10] ;  /* 0x0000100001447983 */ /* 0x0005680000100a00 */
[----:B------:R2:W5:Y:S04]  /*f9a0*/  LDL R64, [R1+0x70] ;  /* 0x0000700001407983 */ /* 0x0005680000100800 */
[----:B------:R2:W5:Y:S04]  /*f9b0*/  LDL R23, [R1+0x1c] ;  /* 0x00001c0001177983 */ /* 0x0005680000100800 */
[----:B------:R2:W5:Y:S04]  /*f9c0*/  LDL R22, [R1+0x60] ;  /* 0x0000600001167983 */ /* 0x0005680000100800 */
[----:B------:R2:W5:Y:S01]  /*f9d0*/  LDL R21, [R1+0x20] ;  /* 0x0000200001157983 */ /* 0x0005620000100800 */
[----:B-1----:R-:W-:-:S03]  /*f9e0*/  SHF.R.S32.HI R10, RZ, 0x1f, R16 ;  /* 0x0000001fff0a7819 */ /* 0x002fc60000011410 */
[----:B------:R-:W1:Y:S01]  /*f9f0*/  S2R R18, SR_TID.X ;  /* 0x0000000000127919 */ /* 0x000e620000002100 */
[----:B------:R-:W-:-:S04]  /*fa00*/  LEA.HI R10, R10, R16, RZ, 0x3 ;  /* 0x000000100a0a7211 */ /* 0x000fc800078f18ff */
[----:B------:R-:W-:-:S05]  /*fa10*/  LOP3.LUT R10, R10, 0xfffffff8, RZ, 0xc0, !PT ;  /* 0xfffffff80a0a7812 */ /* 0x000fca00078ec0ff */
[----:B------:R-:W-:Y:S02]  /*fa20*/  IMAD.IADD R10, R16, 0x1, -R10 ;  /* 0x00000001100a7824 */ /* 0x000fe400078e0a0a */
[----:B------:R-:W2:Y:S01]  /*fa30*/  LDL R16, [R1+0xa0] ;  /* 0x0000a00001107983 */ /* 0x000ea20000100800 */
[----:B-1----:R-:W-:-:S04]  /*fa40*/  SHF.R.S32.HI R14, RZ, 0x1f, R18 ;  /* 0x0000001fff0e7819 */ /* 0x002fc80000011412 */
[----:B------:R-:W-:-:S04]  /*fa50*/  LEA.HI R14, R14, R18, RZ, 0x3 ;  /* 0x000000120e0e7211 */ /* 0x000fc800078f18ff */
[----:B------:R-:W-:-:S04]  /*fa60*/  SHF.R.S32.HI R14, RZ, 0x3, R14 ;  /* 0x00000003ff0e7819 */ /* 0x000fc8000001140e */
[----:B------:R-:W-:Y:S02]  /*fa70*/  LEA R10, R10, R14, 0x5 ;  /* 0x0000000e0a0a7211 */ /* 0x000fe400078e28ff */
[----:B---3--:R-:W-:Y:S02]  /*fa80*/  SHF.R.S32.HI R7, RZ, 0x1f, R13 ;  /* 0x0000001fff077819 */ /* 0x008fe4000001140d */
[----:B----4-:R-:W-:-:S03]  /*fa90*/  SHF.R.S32.HI R11, RZ, 0x1f, R12 ;  /* 0x0000001fff0b7819 */ /* 0x010fc6000001140c */
[----:B------:R-:W-:Y:S02]  /*faa0*/  IMAD R4, R7, c[0x0][0x490], RZ ;  /* 0x0001240007047a24 */ /* 0x000fe400078e02ff */
[----:B--2---:R-:W-:Y:S02]  /*fab0*/  IMAD.IADD R6, R2, 0x1, R15 ;  /* 0x0000000102067824 */ /* 0x004fe400078e020f */
[----:B------:R-:W-:-:S03]  /*fac0*/  IMAD.WIDE.U32 R2, R13, c[0x0][0x490], RZ ;  /* 0x000124000d027a25 */ /* 0x000fc600078e00ff */
[----:B------:R-:W-:Y:S01]  /*fad0*/  MOV R0, R6 ;  /* 0x0000000600007202 */ /* 0x000fe20000000f00 */
[----:B------:R-:W-:-:S04]  /*fae0*/  @P1 IMAD.HI.U32 R5, R6, c[0x0][0x4ec], RZ ;  /* 0x00013b0006051a27 */ /* 0x000fc800078e00ff */
[----:B------:R-:W-:Y:S01]  /*faf0*/  IMAD R4, R13, c[0x0][0x494], R4 ;  /* 0x000125000d047a24 */ /* 0x000fe200078e0204 */
[----:B------:R-:W-:Y:S01]  /*fb00*/  @P1 SHF.R.U32.HI R0, RZ, c[0x0][0x4f0], R5 ;  /* 0x00013c00ff001a19 */ /* 0x000fe20000011605 */
[----:B------:R-:W-:Y:S02]  /*fb10*/  IMAD R9, R11, c[0x0][0x498], RZ ;  /* 0x000126000b097a24 */ /* 0x000fe400078e02ff */
[----:B------:R-:W-:Y:S01]  /*fb20*/  IMAD.IADD R3, R3, 0x1, R4 ;  /* 0x0000000103037824 */ /* 0x000fe200078e0204 */
[----:B------:R-:W-:-:S03]  /*fb30*/  IADD3 R8, -R0, RZ, RZ ;  /* 0x000000ff00087210 */ /* 0x000fc60007ffe1ff */
[----:B------:R-:W-:-:S04]  /*fb40*/  IMAD.WIDE.U32 R4, R12, c[0x0][0x498], R2 ;  /* 0x000126000c047a25 */ /* 0x000fc800078e0002 */
[----:B------:R-:W-:Y:S01]  /*fb50*/  IMAD R2, R8, c[0x0][0x4e8], R6 ;  /* 0x00013a0008027a24 */ /* 0x000fe200078e0206 */
[----:B------:R-:W-:Y:S01]  /*fb60*/  SHF.R.S32.HI R6, RZ, 0x1f, R0 ;  /* 0x0000001fff067819 */ /* 0x000fe20000011400 */
[----:B------:R-:W-:Y:S01]  /*fb70*/  IMAD R3, R12, c[0x0][0x49c], R9 ;  /* 0x000127000c037a24 */ /* 0x000fe200078e0209 */
[----:B------:R-:W-:Y:S02]  /*fb80*/  IADD3 R4, P0, R0, R4, RZ ;  /* 0x0000000400047210 */ /* 0x000fe40007f1e0ff */
[----:B------:R-:W-:Y:S01]  /*fb90*/  SHF.R.S32.HI R8, RZ, 0x1f, R2 ;  /* 0x0000001fff087819 */ /* 0x000fe20000011402 */
[----:B------:R-:W-:Y:S01]  /*fba0*/  IMAD R0, R7, c[0x0][0x3e8], RZ ;  /* 0x0000fa0007007a24 */ /* 0x000fe200078e02ff */
[----:B------:R-:W-:Y:S01]  /*fbb0*/  IADD3.X R5, R6, R5, R3, P0, !PT ;  /* 0x0000000506057210 */ /* 0x000fe200007fe403 */
[----:B------:R-:W-:-:S04]  /*fbc0*/  IMAD.WIDE.U32 R6, R13, c[0x0][0x3e8], RZ ;  /* 0x0000fa000d067a25 */ /* 0x000fc800078e00ff */
[----:B------:R-:W-:Y:S02]  /*fbd0*/  IMAD R3, R8, c[0x0][0x488], RZ ;  /* 0x0001220008037a24 */ /* 0x000fe400078e02ff */
[----:B------:R-:W-:Y:S02]  /*fbe0*/  IMAD R8, R13, c[0x0][0x3ec], R0 ;  /* 0x0000fb000d087a24 */ /* 0x000fe400078e0200 */
[----:B------:R-:W2:Y:S01]  /*fbf0*/  LDL R13, [R1+0x28] ;  /* 0x00002800010d7983 */ /* 0x000ea20000100800 */
[----:B------:R-:W-:Y:S02]  /*fc00*/  IMAD.IADD R10, R15, 0x1, R10 ;  /* 0x000000010f0a7824 */ /* 0x000fe400078e020a */
[C---:B------:R-:W-:Y:S02]  /*fc10*/  IMAD R9, R2.reuse, c[0x0][0x48c], R3 ;  /* 0x0001230002097a24 */ /* 0x040fe400078e0203 */
[----:B------:R-:W-:Y:S01]  /*fc20*/  IMAD.WIDE.U32 R4, R2, c[0x0][0x488], R4 ;  /* 0x0001220002047a25 */ /* 0x000fe200078e0004 */
[----:B------:R-:W-:-:S03]  /*fc30*/  SHF.R.S32.HI R17, RZ, 0x1f, R18 ;  /* 0x0000001fff117819 */ /* 0x000fc60000011412 */
[----:B------:R-:W-:Y:S01]  /*fc40*/  @P1 IMAD.HI.U32 R2, R10, c[0x0][0x4ec], RZ ;  /* 0x00013b000a021a27 */ /* 0x000fe200078e00ff */
[----:B------:R-:W-:Y:S02]  /*fc50*/  MOV R0, R10 ;  /* 0x0000000a00007202 */ /* 0x000fe40000000f00 */
[----:B------:R-:W-:Y:S01]  /*fc60*/  IADD3 R5, R5, R9, RZ ;  /* 0x0000000905057210 */ /* 0x000fe20007ffe0ff */
[----:B------:R-:W-:Y:S01]  /*fc70*/  IMAD.IADD R3, R7, 0x1, R8 ;  /* 0x0000000107037824 */ /* 0x000fe200078e0208 */
[----:B------:R-:W-:Y:S01]  /*fc80*/  @P1 SHF.R.U32.HI R0, RZ, c[0x0][0x4f0], R2 ;  /* 0x00013c00ff001a19 */ /* 0x000fe20000011602 */
[----:B------:R-:W-:Y:S01]  /*fc90*/  IMAD.MOV.U32 R2, RZ, RZ, R6 ;  /* 0x000000ffff027224 */ /* 0x000fe200078e0006 */
[C---:B------:R-:W-:Y:S01]  /*fca0*/  LEA R8, P0, R4.reuse, c[0x0][0x450], 0x2 ;  /* 0x0001140004087a11 */ /* 0x040fe200078010ff */
[----:B------:R-:W-:Y:S01]  /*fcb0*/  IMAD R6, R11, c[0x0][0x3f0], RZ ;  /* 0x0000fc000b067a24 */ /* 0x000fe200078e02ff */
[----:B------:R-:W-:Y:S02]  /*fcc0*/  LEA.HI R17, R17, R18, RZ, 0x5 ;  /* 0x0000001211117211 */ /* 0x000fe400078f28ff */
[----:B------:R-:W-:Y:S01]  /*fcd0*/  LEA.HI.X R5, R4, c[0x0][0x454], R5, 0x2, P0 ;  /* 0x0001150004057a11 */ /* 0x000fe200000f1405 */
[C---:B------:R-:W-:Y:S01]  /*fce0*/  IMAD R9, R12.reuse, c[0x0][0x3f4], R6 ;  /* 0x0000fd000c097a24 */ /* 0x040fe200078e0206 */
[----:B------:R-:W-:Y:S01]  /*fcf0*/  LOP3.LUT R17, R17, 0xffffffe0, RZ, 0xc0, !PT ;  /* 0xffffffe011117812 */ /* 0x000fe200078ec0ff */
[----:B------:R-:W-:Y:S01]  /*fd00*/  IMAD.WIDE.U32 R2, R12, c[0x0][0x3f0], R2 ;  /* 0x0000fc000c027a25 */ /* 0x000fe200078e0002 */
[----:B------:R-:W-:Y:S01]  /*fd10*/  SHFL.IDX PT, R6, R8, RZ, 0x1c1f ;  /* 0x001c1fff08067589 */ /* 0x000fe200000e0000 */
[----:B------:R-:W-:-:S03]  /*fd20*/  IADD3 R11, -R0, RZ, RZ ;  /* 0x000000ff000b7210 */ /* 0x000fc60007ffe1ff */
[----:B------:R-:W1:Y:S01]  /*fd30*/  SHFL.IDX PT, R7, R5, RZ, 0x1c1f ;  /* 0x001c1fff05077589 */ /* 0x000e6200000e0000 */
[----:B------:R-:W-:Y:S01]  /*fd40*/  IMAD.IADD R17, R18, 0x1, -R17 ;  /* 0x0000000112117824 */ /* 0x000fe200078e0a11 */
[----:B------:R-:W-:Y:S02]  /*fd50*/  IADD3 R3, R3, R9, RZ ;  /* 0x0000000903037210 */ /* 0x000fe40007ffe0ff */
[----:B------:R3:W-:Y:S01]  /*fd60*/  SHFL.IDX PT, R4, R8, 0x1, 0x1c1f ;  /* 0x003c1f0008047f89 */ /* 0x0007e200000e0000 */
[----:B------:R-:W-:Y:S01]  /*fd70*/  ULDC UR5, c[0x0][0x4e8] ;  /* 0x00013a0000057ab9 */ /* 0x000fe20000000800 */
[----:B------:R-:W-:Y:S02]  /*fd80*/  IMAD.IADD R9, R16, 0x1, R15 ;  /* 0x0000000110097824 */ /* 0x000fe400078e020f */
[----:B------:R-:W4:Y:S01]  /*fd90*/  SHFL.IDX PT, R5, R5, 0x1, 0x1c1f ;  /* 0x003c1f0005057f89 */ /* 0x000f2200000e0000 */
[----:B------:R-:W-:Y:S02]  /*fda0*/  ULDC UR4, c[0x0][0x388] ;  /* 0x0000e20000047ab9 */ /* 0x000fe40000000800 */
[----:B------:R-:W-:Y:S01]  /*fdb0*/  UIMAD UR4, UR5, UR4, URZ ;  /* 0x00000004050472a4 */ /* 0x000fe2000f8e023f */
[----:B------:R-:W-:-:S05]  /*fdc0*/  LOP3.LUT P0, RZ, R17, 0x3, RZ, 0xc0, !PT ;  /* 0x0000000311ff7812 */ /* 0x000fca000780c0ff */
[----:B------:R-:W-:Y:S01]  /*fdd0*/  ISETP.GE.OR P1, PT, R9, UR4, P0 ;  /* 0x0000000409007c0c */ /* 0x000fe20008726670 */
[----:B---3--:R-:W-:Y:S01]  /*fde0*/  IMAD R8, R11, c[0x0][0x4e8], R10 ;  /* 0x00013a000b087a24 */ /* 0x008fe200078e020a */
[----:B------:R-:W-:-:S04]  /*fdf0*/  IADD3 R11, R9, 0x8, RZ ;  /* 0x00000008090b7810 */ /* 0x000fc80007ffe0ff */
[----:B------:R-:W-:Y:S02]  /*fe00*/  ISETP.GE.OR P0, PT, R11, UR4, P0 ;  /* 0x000000040b007c0c */ /* 0x000fe40008706670 */
[----:B------:R-:W-:-:S05]  /*fe10*/  SHF.R.S32.HI R12, RZ, 0x1f, R0 ;  /* 0x0000001fff0c7819 */ /* 0x000fca0000011400 */
[----:B-1----:R1:W-:Y:S01]  /*fe20*/  @!P1 ST.E [R6.64], R50 ;  /* 0x0000003206009985 */ /* 0x0023e2000c101906 */
[----:B------:R-:W-:Y:S02]  /*fe30*/  IMAD R10, R12, c[0x0][0x3e0], RZ ;  /* 0x0000f8000c0a7a24 */ /* 0x000fe400078e02ff */
[----:B------:R-:W-:-:S03]  /*fe40*/  IMAD.WIDE.U32 R2, R0, c[0x0][0x3e0], R2 ;  /* 0x0000f80000027a25 */ /* 0x000fc600078e0002 */
[----:B----4-:R1:W-:Y:S01]  /*fe50*/  @!P0 ST.E [R4.64], R49 ;  /* 0x0000003104008985 */ /* 0x0103e2000c101906 */
[----:B------:R-:W-:Y:S01]  /*fe60*/  IMAD R9, R0, c[0x0][0x3e4], R10 ;  /* 0x0000f90000097a24 */ /* 0x000fe200078e020a */
[----:B------:R-:W-:-:S04]  /*fe70*/  SHF.R.S32.HI R0, RZ, 0x1f, R8 ;  /* 0x0000001fff007819 */ /* 0x000fc80000011408 */
[----:B------:R-:W-:Y:S01]  /*fe80*/  IADD3 R3, R3, R9, RZ ;  /* 0x0000000903037210 */ /* 0x000fe20007ffe0ff */
[----:B------:R-:W-:-:S04]  /*fe90*/  IMAD R0, R0, c[0x0][0x3d8], RZ ;  /* 0x0000f60000007a24 */ /* 0x000fc800078e02ff */
[C---:B------:R-:W-:Y:S02]  /*fea0*/  IMAD R0, R8.reuse, c[0x0][0x3dc], R0 ;  /* 0x0000f70008007a24 */ /* 0x040fe400078e0200 */
[----:B------:R-:W-:Y:S01]  /*feb0*/  IMAD.WIDE.U32 R2, R8, c[0x0][0x3d8], R2 ;  /* 0x0000f60008027a25 */ /* 0x000fe200078e0002 */
[----:B------:R-:W-:-:S03]  /*fec0*/  IADD3 R11, R14, R15, RZ ;  /* 0x0000000f0e0b7210 */ /* 0x000fc60007ffe0ff */
[----:B------:R-:W-:Y:S01]  /*fed0*/  IMAD.IADD R0, R3, 0x1, R0 ;  /* 0x0000000103007824 */ /* 0x000fe200078e0200 */
[----:B------:R-:W-:-:S04]  /*fee0*/  LEA R20, P0, R2, c[0x0][0x380], 0x1 ;  /* 0x0000e00002147a11 */ /* 0x000fc800078008ff */
[----:B------:R-:W-:Y:S02]  /*fef0*/  LEA.HI.X R10, R2, c[0x0][0x384], R0, 0x1, P0 ;  /* 0x0000e100020a7a11 */ /* 0x000fe400000f0c00 */
        /* <DEDUP_REMOVED lines=29> */
.L_x_1149:
[----:B---34-:R-:W-:Y:S05]  /*100d0*/  BSYNC B0 ;  /* 0x0000000000007941 */ /* 0x018fea0003800000 */
.L_x_1148:
        /* <DEDUP_REMOVED lines=9> */
[CC--:B--2---:R-:W-:Y:S02]  /*10170*/  @!P2 LEA R8, P5, R68.reuse, R0.reuse, 0x1 ;  /* 0x000000004408a211 */ /* 0x0c4fe400078a08ff */
[-C--:B-1----:R-:W-:Y:S02]  /*10180*/  @!P1 LEA R6, P4, R23, R0.reuse, 0x1 ;  /* 0x0000000017069211 */ /* 0x082fe400078808ff */
[----:B------:R-:W-:Y:S02]  /*10190*/  @!P0 LEA R4, P3, R21, R0, 0x1 ;  /* 0x0000000015048211 */ /* 0x000fe400078608ff */
[-C--:B----4-:R-:W-:Y:S02]  /*101a0*/  @!P2 LEA.HI.X R9, R68, R2.reuse, R69, 0x1, P5 ;  /* 0x000000024409a211 */ /* 0x090fe400028f0c45 */
[-C--:B------:R-:W-:Y:S02]  /*101b0*/  @!P1 LEA.HI.X R7, R23, R2.reuse, R64, 0x1, P4 ;  /* 0x0000000217079211 */ /* 0x080fe400020f0c40 */
[----:B------:R-:W-:Y:S01]  /*101c0*/  @!P0 LEA.HI.X R5, R21, R2, R22, 0x1, P3 ;  /* 0x0000000215058211 */ /* 0x000fe200018f0c16 */
[----:B------:R1:W-:Y:S04]  /*101d0*/  @!P2 ST.E.128 [R8.64], R36 ;  /* 0x000000240800a985 */ /* 0x0003e8000c101d06 */
[----:B------:R1:W-:Y:S04]  /*101e0*/  @!P1 ST.E.128 [R6.64], R32 ;  /* 0x0000002006009985 */ /* 0x0003e8000c101d06 */
[----:B------:R1:W-:Y:S02]  /*101f0*/  @!P0 ST.E.128 [R4.64], R28 ;  /* 0x0000001c04008985 */ /* 0x0003e4000c101d06 */
.L_x_1151:
[----:B------:R-:W-:Y:S05]  /*10200*/  BSYNC B0 ;  /* 0x0000000000007941 */ /* 0x000fea0003800000 */
.L_x_1150:
[----:B------:R-:W-:Y:S01]  /*10210*/  IADD3 R3, R11, 0x40, RZ ;  /* 0x000000400b037810 */ /* 0x000fe20007ffe0ff */
[----:B----4-:R4:W3:Y:S01]  /*10220*/  SHFL.IDX PT, R2, R10, 0x2, 0x181f ;  /* 0x00581f000a027f89 */ /* 0x0108e200000e0000 */
[----:B------:R-:W-:Y:S02]  /*10230*/  BSSY B0, `(.L_x_1152) ;  /* 0x0000010000007945 */ /* 0x000fe40003800000 */
[----:B------:R-:W-:Y:S01]  /*10240*/  ISETP.GE.AND P0, PT, R3, UR4, PT ;  /* 0x0000000403007c0c */ /* 0x000fe2000bf06270 */
[----:B--2---:R4:W2:-:S12]  /*10250*/  SHFL.IDX PT, R0, R20, 0x2, 0x181f ;  /* 0x00581f0014007f89 */ /* 0x00489800000e0000 */
[----:B------:R-:W-:Y:S05]  /*10260*/  @P0 BRA `(.L_x_1153) ;  /* 0x000000c000000947 */ /* 0x000fea0003800000 */
[----:B-----5:R-:W-:Y:S02]  /*10270*/  ISETP.GE.AND P2, PT, R68, c[0x0][0x3c8], PT ;  /* 0x0000f20044007a0c */ /* 0x020fe40003f46270 */
[----:B------:R-:W-:Y:S02]  /*10280*/  ISETP.GE.AND P1, PT, R23, c[0x0][0x3c8], PT ;  /* 0x0000f20017007a0c */ /* 0x000fe40003f26270 */
[----:B------:R-:W-:-:S09]  /*10290*/  ISETP.GE.AND P0, PT, R21, c[0x0][0x3c8], PT ;  /* 0x0000f20015007a0c */ /* 0x000fd20003f06270 */
[CC--:B-12---:R-:W-:Y:S02]  /*102a0*/  @!P2 LEA R8, P5, R68.reuse, R0.reuse, 0x1 ;  /* 0x000000004408a211 */ /* 0x0c6fe400078a08ff */
[-C--:B------:R-:W-:Y:S02]  /*102b0*/  @!P1 LEA R6, P4, R23, R0.reuse, 0x1 ;  /* 0x0000000017069211 */ /* 0x080fe400078808ff */
[----:B------:R-:W-:Y:S02]  /*102c0*/  @!P0 LEA R4, P3, R21, R0, 0x1 ;  /* 0x0000000015048211 */ /* 0x000fe400078608ff */
[-C--:B---3--:R-:W-:Y:S02]  /*102d0*/  @!P2 LEA.HI.X R9, R68, R2.reuse, R69, 0x1, P5 ;  /* 0x000000024409a211 */ /* 0x088fe400028f0c45 */
[-C--:B------:R-:W-:Y:S02]  /*102e0*/  @!P1 LEA.HI.X R7, R23, R2.reuse, R64, 0x1, P4 ;  /* 0x0000000217079211 */ /* 0x080fe400020f0c40 */
[----:B------:R-:W-:Y:S01]  /*102f0*/  @!P0 LEA.HI.X R5, R21, R2, R22, 0x1, P3 ;  /* 0x0000000215058211 */ /* 0x000fe200018f0c16 */
[----:B------:R1:W-:Y:S04]  /*10300*/  @!P2 ST.E.128 [R8.64], R48 ;  /* 0x000000300800a985 */ /* 0x0003e8000c101d06 */
[----:B------:R1:W-:Y:S04]  /*10310*/  @!P1 ST.E.128 [R6.64], R44 ;  /* 0x0000002c06009985 */ /* 0x0003e8000c101d06 */
[----:B------:R1:W-:Y:S02]  /*10320*/  @!P0 ST.E.128 [R4.64], R40 ;  /* 0x0000002804008985 */ /* 0x0003e4000c101d06 */
.L_x_1153:
[----:B------:R-:W-:Y:S05]  /*10330*/  BSYNC B0 ;  /* 0x0000000000007941 */ /* 0x000fea0003800000 */
.L_x_1152:
[----:B---3--:R-:W-:Y:S01]  /*10340*/  IADD3 R2, R11, 0x60, RZ ;  /* 0x000000600b027810 */ /* 0x008fe20007ffe0ff */
[----:B-1----:R1:W3:Y:S03]  /*10350*/  SHFL.IDX PT, R6, R10, 0x3, 0x181f ;  /* 0x00781f000a067f89 */ /* 0x0022e600000e0000 */
[----:B------:R-:W-:Y:S01]  /*10360*/  ISETP.GE.AND P0, PT, R2, UR4, PT ;  /* 0x0000000402007c0c */ /* 0x000fe2000bf06270 */
[----:B--2---:R1:W2:-:S12]  /*10370*/  SHFL.IDX PT, R0, R20, 0x3, 0x181f ;  /* 0x00781f0014007f89 */ /* 0x00429800000e0000 */
[----:B------:R-:W-:Y:S05]  /*10380*/  @P0 BRA `(.L_x_1154) ;  /* 0x00000c3000000947 */ /* 0x000fea0003800000 */
[----:B-----5:R-:W-:Y:S02]  /*10390*/  ISETP.GE.AND P1, PT, R68, c[0x0][0x3c8], PT ;  /* 0x0000f20044007a0c */ /* 0x020fe40003f26270 */
[----:B------:R-:W-:-:S11]  /*103a0*/  ISETP.GE.AND P0, PT, R23, c[0x0][0x3c8], PT ;  /* 0x0000f20017007a0c */ /* 0x000fd60003f06270 */
[CC--:B--2---:R-:W-:Y:S02]  /*103b0*/  @!P1 LEA R4, P3, R68.reuse, R0.reuse, 0x1 ;  /* 0x0000000044049211 */ /* 0x0c4fe400078608ff */
[C---:B------:R-:W-:Y:S02]  /*103c0*/  @!P0 LEA R2, P2, R23.reuse, R0, 0x1 ;  /* 0x0000000017028211 */ /* 0x040fe400078408ff */
[-C--:B---3--:R-:W-:Y:S02]  /*103d0*/  @!P1 LEA.HI.X R5, R68, R6.reuse, R69, 0x1, P3 ;  /* 0x0000000644059211 */ /* 0x088fe400018f0c45 */
[----:B------:R-:W-:-:S03]  /*103e0*/  @!P0 LEA.HI.X R3, R23, R6, R64, 0x1, P2 ;  /* 0x0000000617038211 */ /* 0x000fc600010f0c40 */
[----:B------:R2:W-:Y:S04]  /*103f0*/  @!P1 ST.E.128 [R4.64], R56 ;  /* 0x0000003804009985 */ /* 0x0005e8000c101d06 */
[----:B------:R2:W-:Y:S01]  /*10400*/  @!P0 ST.E.128 [R2.64], R52 ;  /* 0x0000003402008985 */ /* 0x0005e2000c101d06 */
[----:B------:R-:W-:-:S13]  /*10410*/  ISETP.GE.AND P0, PT, R21, c[0x0][0x3c8], PT ;  /* 0x0000f20015007a0c */ /* 0x000fda0003f06270 */
[----:B------:R-:W-:Y:S05]  /*10420*/  @P0 BRA `(.L_x_1154) ;  /* 0x00000b9000000947 */ /* 0x000fea0003800000 */
[----:B--2---:R-:W-:-:S04]  /*10430*/  LEA R2, P0, R21, R0, 0x1 ;  /* 0x0000000015027211 */ /* 0x004fc800078008ff */
[----:B------:R-:W-:-:S05]  /*10440*/  LEA.HI.X R3, R21, R6, R22, 0x1, P0 ;  /* 0x0000000615037211 */ /* 0x000fca00000f0c16 */
[----:B------:R2:W-:Y:S01]  /*10450*/  ST.E.128 [R2.64], R60 ;  /* 0x0000003c02007985 */ /* 0x0005e2000c101d06 */
[----:B------:R-:W-:Y:S05]  /*10460*/  BRA `(.L_x_1154) ;  /* 0x00000b5000007947 */ /* 0x000fea0003800000 */
.L_x_1146:
[----:B------:R-:W2:Y:S04]  /*10470*/  LDL R3, [R1+0x50] ;  /* 0x0000500001037983 */ /* 0x000ea80000100800 */
[----:B------:R-:W3:Y:S04]  /*10480*/  LDL R2, [R1+0x54] ;  /* 0x0000540001027983 */ /* 0x000ee80000100800 */
[----:B------:R-:W4:Y:S01]  /*10490*/  LDL R0, [R1+0x5c] ;  /* 0x00005c0001007983 */ /* 0x000f220000100800 */
[----:B------:R-:W-:Y:S03]  /*104a0*/  BSSY B0, `(.L_x_1155) ;  /* 0x0000027000007945 */ /* 0x000fe60003800000 */
[----:B------:R-:W1:Y:S02]  /*104b0*/  S2R R14, SR_TID.X ;  /* 0x00000000000e7919 */ /* 0x000e640000002100 */
[----:B-1----:R-:W-:Y:S01]  /*104c0*/  ISETP.GE.AND P0, PT, R14, 0x80, PT ;  /* 0x000000800e00780c */ /* 0x002fe20003f06270 */
[----:B--2---:R-:W-:-:S02]  /*104d0*/  IMAD.MOV.U32 R13, RZ, RZ, R3 ;  /* 0x000000ffff0d7224 */ /* 0x004fc400078e0003 */
[----:B---3--:R-:W-:-:S03]  /*104e0*/  IMAD.MOV.U32 R12, RZ, RZ, R2 ;  /* 0x000000ffff0c7224 */ /* 0x008fc600078e0002 */
[----:B------:R-:W-:Y:S01]  /*104f0*/  SHF.R.S32.HI R9, RZ, 0x1f, R13 ;  /* 0x0000001fff097819 */ /* 0x000fe2000001140d */
[----:B----4-:R-:W-:Y:S01]  /*10500*/  IMAD.MOV.U32 R11, RZ, RZ, R0 ;  /* 0x000000ffff0b7224 */ /* 0x010fe200078e0000 */
[----:B------:R-:W-:-:S05]  /*10510*/  SHF.R.S32.HI R10, RZ, 0x1f, R12 ;  /* 0x0000001fff0a7819 */ /* 0x000fca000001140c */
        /* <DEDUP_REMOVED lines=16> */
[----:B------:R-:W-:Y:S01]  /*10620*/  IADD3 R7, -R0, RZ, RZ ;  /* 0x000000ff00077210 */ /* 0x000fe20007ffe1ff */
        /* <DEDUP_REMOVED lines=14> */
.L_x_1156:
[----:B------:R-:W-:Y:S05]  /*10710*/  BSYNC B0 ;  /* 0x0000000000007941 */ /* 0x000fea0003800000 */
.L_x_1155:
[--C-:B------:R-:W-:Y:S01]  /*10720*/  SHF.R.S32.HI R2, RZ, 0x1f, R14.reuse ;  /* 0x0000001fff027819 */ /* 0x100fe2000001140e */
[----:B-1----:R-:W-:Y:S01]  /*10730*/  IMAD.MOV.U32 R0, RZ, RZ, c[0x0][0x4e8] ;  /* 0x00013a00ff007624 */ /* 0x002fe200078e00ff */
[----:B------:R-:W-:Y:S01]  /*10740*/  SHF.R.S32.HI R8, RZ, 0x1f, R14 ;  /* 0x0000001fff087819 */ /* 0x000fe2000001140e */
[----:B------:R-:W-:Y:S01]  /*10750*/  IMAD R6, R10, c[0x0][0x3f0], RZ ;  /* 0x0000fc000a067a24 */ /* 0x000fe200078e02ff */
[-C--:B------:R-:W-:Y:S02]  /*10760*/  LEA.HI R2, R2, R14.reuse, RZ, 0x3 ;  /* 0x0000000e02027211 */ /* 0x080fe400078f18ff */
[----:B------:R-:W-:Y:S01]  /*10770*/  LEA.HI R8, R8, R14, RZ, 0x3 ;  /* 0x0000000e08087211 */ /* 0x000fe200078f18ff */
[----:B------:R-:W-:Y:S01]  /*10780*/  IMAD R7, R12, c[0x0][0x3f4], R6 ;  /* 0x0000fd000c077a24 */ /* 0x000fe200078e0206 */
[----:B------:R-:W-:Y:S02]  /*10790*/  LOP3.LUT R2, R2, 0xfffffff8, RZ, 0xc0, !PT ;  /* 0xfffffff802027812 */ /* 0x000fe400078ec0ff */
[----:B------:R-:W-:-:S02]  /*107a0*/  SHF.R.S32.HI R8, RZ, 0x3, R8 ;  /* 0x00000003ff087819 */ /* 0x000fc40000011408 */
[----:B------:R-:W-:Y:S02]  /*107b0*/  IADD3 R2, -R2, R14, RZ ;  /* 0x0000000e02027210 */ /* 0x000fe40007ffe1ff */
[----:B------:R-:W-:Y:S01]  /*107c0*/  ISETP.NE.AND P0, PT, R0, 0x1, PT ;  /* 0x000000010000780c */ /* 0x000fe20003f05270 */
[----:B------:R-:W-:Y:S01]  /*107d0*/  IMAD R0, R9, c[0x0][0x3e8], RZ ;  /* 0x0000fa0009007a24 */ /* 0x000fe200078e02ff */
[----:B------:R-:W-:Y:S01]  /*107e0*/  LEA R4, R2, R8, 0x5 ;  /* 0x0000000802047211 */ /* 0x000fe200078e28ff */
[----:B------:R-:W-:-:S04]  /*107f0*/  IMAD.WIDE.U32 R2, R13, c[0x0][0x3e8], RZ ;  /* 0x0000fa000d027a25 */ /* 0x000fc800078e00ff */
[----:B------:R-:W-:Y:S01]  /*10800*/  IMAD.IADD R4, R11, 0x1, R4 ;  /* 0x000000010b047824 */ /* 0x000fe200078e0204 */
[----:B------:R-:W-:Y:S01]  /*10810*/  IADD3 R11, R8, R11, RZ ;  /* 0x0000000b080b7210 */ /* 0x000fe20007ffe0ff */
[----:B------:R-:W-:-:S04]  /*10820*/  IMAD R0, R13, c[0x0][0x3ec], R0 ;  /* 0x0000fb000d007a24 */ /* 0x000fc800078e0200 */
[----:B------:R-:W-:Y:S01]  /*10830*/  @P0 IMAD.HI.U32 R5, R4, c[0x0][0x4ec], RZ ;  /* 0x00013b0004050a27 */ /* 0x000fe200078e00ff */
[----:B------:R-:W-:-:S03]  /*10840*/  IADD3 R3, R3, R0, RZ ;  /* 0x0000000003037210 */ /* 0x000fc60007ffe0ff */
[----:B------:R-:W-:Y:S01]  /*10850*/  IMAD.MOV.U32 R0, RZ, RZ, R4 ;  /* 0x000000ffff007224 */ /* 0x000fe200078e0004 */
[----:B------:R-:W-:Y:S01]  /*10860*/  @P0 SHF.R.U32.HI R0, RZ, c[0x0][0x4f0], R5 ;  /* 0x00013c00ff000a19 */ /* 0x000fe20000011605 */
[----:B------:R-:W-:-:S03]  /*10870*/  IMAD.WIDE.U32 R2, R12, c[0x0][0x3f0], R2 ;  /* 0x0000fc000c027a25 */ /* 0x000fc600078e0002 */
[----:B------:R-:W-:Y:S02]  /*10880*/  SHF.R.S32.HI R6, RZ, 0x1f, R0 ;  /* 0x0000001fff067819 */ /* 0x000fe40000011400 */
[----:B------:R-:W-:Y:S02]  /*10890*/  IADD3 R5, -R0, RZ, RZ ;  /* 0x000000ff00057210 */ /* 0x000fe40007ffe1ff */
[----:B------:R-:W-:Y:S01]  /*108a0*/  IADD3 R3, R3, R7, RZ ;  /* 0x0000000703037210 */ /* 0x000fe20007ffe0ff */
[----:B------:R-:W-:Y:S02]  /*108b0*/  IMAD R6, R6, c[0x0][0x3e0], RZ ;  /* 0x0000f80006067a24 */ /* 0x000fe400078e02ff */
[----:B------:R-:W-:Y:S02]  /*108c0*/  IMAD R4, R5, c[0x0][0x4e8], R4 ;  /* 0x00013a0005047a24 */ /* 0x000fe400078e0204 */
[C---:B------:R-:W-:Y:S02]  /*108d0*/  IMAD R5, R0.reuse, c[0x0][0x3e4], R6 ;  /* 0x0000f90000057a24 */ /* 0x040fe400078e0206 */
[----:B------:R-:W-:Y:S01]  /*108e0*/  IMAD.WIDE.U32 R2, R0, c[0x0][0x3e0], R2 ;  /* 0x0000f80000027a25 */ /* 0x000fe200078e0002 */
[----:B------:R-:W-:-:S03]  /*108f0*/  SHF.R.S32.HI R0, RZ, 0x1f, R4 ;  /* 0x0000001fff007819 */ /* 0x000fc60000011404 */
[----:B------:R-:W-:Y:S02]  /*10900*/  IMAD.IADD R3, R3, 0x1, R5 ;  /* 0x0000000103037824 */ /* 0x000fe400078e0205 */
[----:B------:R-:W-:Y:S02]  /*10910*/  IMAD R0, R0, c[0x0][0x3d8], RZ ;  /* 0x0000f60000007a24 */ /* 0x000fe400078e02ff */
[----:B------:R-:W-:-:S04]  /*10920*/  IMAD.WIDE.U32 R2, R4, c[0x0][0x3d8], R2 ;  /* 0x0000f60004027a25 */ /* 0x000fc800078e0002 */
[----:B------:R-:W-:Y:S01]  /*10930*/  IMAD R4, R4, c[0x0][0x3dc], R0 ;  /* 0x0000f70004047a24 */ /* 0x000fe200078e0200 */
[----:B------:R-:W-:-:S04]  /*10940*/  LEA R12, P0, R2, c[0x0][0x380], 0x1 ;  /* 0x0000e000020c7a11 */ /* 0x000fc800078008ff */
[----:B------:R-:W-:-:S04]  /*10950*/  IADD3 R4, R3, R4, RZ ;  /* 0x0000000403047210 */ /* 0x000fc80007ffe0ff */
[----:B------:R-:W-:Y:S01]  /*10960*/  LEA.HI.X R10, R2, c[0x0][0x384], R4, 0x1, P0 ;  /* 0x0000e100020a7a11 */ /* 0x000fe200000f0c04 */
[----:B------:R-:W-:Y:S05]  /*10970*/  BRA.DIV ~URZ, `(.L_x_1157) ;  /* 0x000008f27f007947 */ /* 0x000fea000b800000 */
[----:B------:R1:W2:Y:S02]  /*10980*/  SHFL.IDX PT, R2, R10, RZ, 0x181f ;  /* 0x00181fff0a027589 */ /* 0x0002a400000e0000 */
.L_x_1175:
[----:B------:R-:W-:Y:S05]  /*10990*/  BRA.DIV ~URZ, `(.L_x_1158) ;  /* 0x000009427f007947 */ /* 0x000fea000b800000 */
[----:B------:R3:W4:Y:S02]  /*109a0*/  SHFL.IDX PT, R0, R12, RZ, 0x181f ;  /* 0x00181fff0c007589 */ /* 0x00072400000e0000 */
.L_x_1176:
        /* <DEDUP_REMOVED lines=14> */
[----:B------:R-:W-:Y:S02]  /*10a90*/  @!P1 LEA R6, P4, R15, R0, 0x1 ;  /* 0x000000000f069211 */ /* 0x000fe400078808ff */
[----:B------:R-:W-:Y:S02]  /*10aa0*/  @!P2 LEA.HI.X R9, R18, R2, R19, 0x1, P5 ;  /* 0x000000021209a211 */ /* 0x000fe400028f0c13 */
[----:B------:R-:W-:Y:S02]  /*10ab0*/  @!P0 LEA R4, P3, R3, R0, 0x1 ;  /* 0x0000000003048211 */ /* 0x000fe400078608ff */
[-C--:B--2---:R-:W-:Y:S02]  /*10ac0*/  @!P1 LEA.HI.X R7, R15, R2.reuse, R16, 0x1, P4 ;  /* 0x000000020f079211 */ /* 0x084fe400020f0c10 */
[----:B------:R-:W-:Y:S01]  /*10ad0*/  @!P0 LEA.HI.X R5, R3, R2, R14, 0x1, P3 ;  /* 0x0000000203058211 */ /* 0x000fe200018f0c0e */
[----:B------:R2:W-:Y:S04]  /*10ae0*/  @!P2 ST.E.128 [R8.64], RZ ;  /* 0x000000ff0800a985 */ /* 0x0005e8000c101d06 */
[----:B------:R2:W-:Y:S04]  /*10af0*/  @!P1 ST.E.128 [R6.64], RZ ;  /* 0x000000ff06009985 */ /* 0x0005e8000c101d06 */
[----:B------:R2:W-:Y:S02]  /*10b00*/  @!P0 ST.E.128 [R4.64], RZ ;  /* 0x000000ff04008985 */ /* 0x0005e4000c101d06 */
.L_x_1160:
[----:B------:R-:W-:Y:S05]  /*10b10*/  BSYNC B0 ;  /* 0x0000000000007941 */ /* 0x000fea0003800000 */
.L_x_1159:
[----:B------:R-:W-:Y:S05]  /*10b20*/  BRA.DIV ~URZ, `(.L_x_1161) ;  /* 0x000008127f007947 */ /* 0x000fea000b800000 */
[----:B--2---:R2:W1:Y:S04]  /*10b30*/  SHFL.IDX PT, R2, R10, 0x1, 0x181f ;  /* 0x00381f000a027f89 */ /* 0x00446800000e0000 */
[----:B----4-:R2:W4:Y:S02]  /*10b40*/  SHFL.IDX PT, R0, R12, 0x1, 0x181f ;  /* 0x00381f000c007f89 */ /* 0x01052400000e0000 */
.L_x_1177:
        /* <DEDUP_REMOVED lines=12> */
[-C--:B------:R-:W-:Y:S02]  /*10c10*/  @!P2 LEA R8, P5, R18, R0.reuse, 0x1 ;  /* 0x000000001208a211 */ /* 0x080fe400078a08ff */
[----:B------:R-:W-:Y:S02]  /*10c20*/  @!P1 LEA R6, P4, R16, R0, 0x1 ;  /* 0x0000000010069211 */ /* 0x000fe400078808ff */
[----:B-1----:R-:W-:Y:S02]  /*10c30*/  @!P2 LEA.HI.X R9, R18, R2, R19, 0x1, P5 ;  /* 0x000000021209a211 */ /* 0x002fe400028f0c13 */
[----:B------:R-:W-:Y:S02]  /*10c40*/  @!P0 LEA R4, P3, R14, R0, 0x1 ;  /* 0x000000000e048211 */ /* 0x000fe400078608ff */
[-C--:B----4-:R-:W-:Y:S02]  /*10c50*/  @!P1 LEA.HI.X R7, R16, R2.reuse, R17, 0x1, P4 ;  /* 0x0000000210079211 */ /* 0x090fe400020f0c11 */
[----:B------:R-:W-:Y:S01]  /*10c60*/  @!P0 LEA.HI.X R5, R14, R2, R15, 0x1, P3 ;  /* 0x000000020e058211 */ /* 0x000fe200018f0c0f */
[----:B------:R1:W-:Y:S04]  /*10c70*/  @!P2 ST.E.128 [R8.64], RZ ;  /* 0x000000ff0800a985 */ /* 0x0003e8000c101d06 */
[----:B------:R1:W-:Y:S04]  /*10c80*/  @!P1 ST.E.128 [R6.64], RZ ;  /* 0x000000ff06009985 */ /* 0x0003e8000c101d06 */
[----:B------:R1:W-:Y:S02]  /*10c90*/  @!P0 ST.E.128 [R4.64], RZ ;  /* 0x000000ff04008985 */ /* 0x0003e4000c101d06 */
.L_x_1163:
[----:B------:R-:W-:Y:S05]  /*10ca0*/  BSYNC B0 ;  /* 0x0000000000007941 */ /* 0x000fea0003800000 */
.L_x_1162:
[----:B------:R-:W-:Y:S05]  /*10cb0*/  BRA.DIV ~URZ, `(.L_x_1164) ;  /* 0x000007427f007947 */ /* 0x000fea000b800000 */
[----:B-1----:R1:W2:Y:S02]  /*10cc0*/  SHFL.IDX PT, R2, R10, 0x2, 0x181f ;  /* 0x00581f000a027f89 */ /* 0x0022a400000e0000 */
.L_x_1178:
[----:B------:R-:W-:Y:S05]  /*10cd0*/  BRA.DIV ~URZ, `(.L_x_1165) ;  /* 0x000007927f007947 */ /* 0x000fea000b800000 */
[----:B----4-:R4:W1:Y:S02]  /*10ce0*/  SHFL.IDX PT, R0, R12, 0x2, 0x181f ;  /* 0x00581f000c007f89 */ /* 0x01086400000e0000 */
.L_x_1179:
        /* <DEDUP_REMOVED lines=12> */
[-C--:B-1----:R-:W-:Y:S02]  /*10db0*/  @!P2 LEA R8, P5, R18, R0.reuse, 0x1 ;  /* 0x000000001208a211 */ /* 0x082fe400078a08ff */
        /* <DEDUP_REMOVED lines=8> */
.L_x_1167:
[----:B------:R-:W-:Y:S05]  /*10e40*/  BSYNC B0 ;  /* 0x0000000000007941 */ /* 0x000fea0003800000 */
.L_x_1166:
[----:B------:R-:W-:Y:S05]  /*10e50*/  BRA.DIV ~URZ, `(.L_x_1168) ;  /* 0x000006727f007947 */ /* 0x000fea000b800000 */
[----:B--2---:R2:W3:Y:S04]  /*10e60*/  SHFL.IDX PT, R2, R10, 0x3, 0x181f ;  /* 0x00781f000a027f89 */ /* 0x0044e800000e0000 */
[----:B-1----:R2:W1:Y:S02]  /*10e70*/  SHFL.IDX PT, R0, R12, 0x3, 0x181f ;  /* 0x00781f000c007f89 */ /* 0x00246400000e0000 */
.L_x_1180:
[----:B------:R-:W-:-:S04]  /*10e80*/  IADD3 R3, R11, 0x60, RZ ;  /* 0x000000600b037810 */ /* 0x000fc80007ffe0ff */
[----:B------:R-:W-:-:S13]  /*10e90*/  ISETP.GE.AND P0, PT, R3, R13, PT ;  /* 0x0000000d0300720c */ /* 0x000fda0003f06270 */
[----:B------:R-:W-:Y:S05]  /*10ea0*/  @P0 BRA `(.L_x_1154) ;  /* 0x0000011000000947 */ /* 0x000fea0003800000 */
[----:B------:R-:W5:Y:S04]  /*10eb0*/  LDL.64 R16, [R1+0x10] ;  /* 0x0000100001107983 */ /* 0x000f680000100a00 */
[----:B--2---:R-:W2:Y:S04]  /*10ec0*/  LDL R14, [R1+0x1c] ;  /* 0x00001c00010e7983 */ /* 0x004ea80000100800 */
[----:B----4-:R-:W4:Y:S04]  /*10ed0*/  LDL R10, [R1+0x20] ;  /* 0x00002000010a7983 */ /* 0x010f280000100800 */
[----:B---3--:R-:W3:Y:S04]  /*10ee0*/  LDL R15, [R1+0x70] ;  /* 0x00007000010f7983 */ /* 0x008ee80000100800 */
[----:B------:R-:W3:Y:S01]  /*10ef0*/  LDL R12, [R1+0x60] ;  /* 0x00006000010c7983 */ /* 0x000ee20000100800 */
[----:B-----5:R-:W-:-:S02]  /*10f00*/  ISETP.GE.AND P2, PT, R16, c[0x0][0x3c8], PT ;  /* 0x0000f20010007a0c */ /* 0x020fc40003f46270 */
[----:B--2---:R-:W-:Y:S02]  /*10f10*/  ISETP.GE.AND P1, PT, R14, c[0x0][0x3c8], PT ;  /* 0x0000f2000e007a0c */ /* 0x004fe40003f26270 */
[----:B----4-:R-:W-:-:S09]  /*10f20*/  ISETP.GE.AND P0, PT, R10, c[0x0][0x3c8], PT ;  /* 0x0000f2000a007a0c */ /* 0x010fd20003f06270 */
[-C--:B-1----:R-:W-:Y:S02]  /*10f30*/  @!P2 LEA R8, P5, R16, R0.reuse, 0x1 ;  /* 0x000000001008a211 */ /* 0x082fe400078a08ff */
[----:B------:R-:W-:Y:S02]  /*10f40*/  @!P1 LEA R6, P4, R14, R0, 0x1 ;  /* 0x000000000e069211 */ /* 0x000fe400078808ff */
[----:B------:R-:W-:Y:S02]  /*10f50*/  @!P2 LEA.HI.X R9, R16, R2, R17, 0x1, P5 ;  /* 0x000000021009a211 */ /* 0x000fe400028f0c11 */
[----:B------:R-:W-:Y:S02]  /*10f60*/  @!P0 LEA R4, P3, R10, R0, 0x1 ;  /* 0x000000000a048211 */ /* 0x000fe400078608ff */
[-C--:B---3--:R-:W-:Y:S02]  /*10f70*/  @!P1 LEA.HI.X R7, R14, R2.reuse, R15, 0x1, P4 ;  /* 0x000000020e079211 */ /* 0x088fe400020f0c0f */
[----:B------:R-:W-:Y:S01]  /*10f80*/  @!P0 LEA.HI.X R5, R10, R2, R12, 0x1, P3 ;  /* 0x000000020a058211 */ /* 0x000fe200018f0c0c */
[----:B------:R1:W-:Y:S04]  /*10f90*/  @!P2 ST.E.128 [R8.64], RZ ;  /* 0x000000ff0800a985 */ /* 0x0003e8000c101d06 */
[----:B------:R1:W-:Y:S04]  /*10fa0*/  @!P1 ST.E.128 [R6.64], RZ ;  /* 0x000000ff06009985 */ /* 0x0003e8000c101d06 */
[----:B------:R1:W-:Y:S02]  /*10fb0*/  @!P0 ST.E.128 [R4.64], RZ ;  /* 0x000000ff04008985 */ /* 0x0003e4000c101d06 */
.L_x_1154:
[----:B------:R-:W-:Y:S05]  /*10fc0*/  BSYNC B1 ;  /* 0x0000000000017941 */ /* 0x000fea0003800000 */
.L_x_1145:
[----:B-12---:R-:W2:Y:S02]  /*10fd0*/  LDL R0, [R1+0x9c] ;  /* 0x00009c0001007983 */ /* 0x006ea40000100800 */
[----:B--2---:R-:W-:-:S13]  /*10fe0*/  ISETP.NE.AND P0, PT, R0, RZ, PT ;  /* 0x000000ff0000720c */ /* 0x004fda0003f05270 */
[----:B------:R-:W-:Y:S01]  /*10ff0*/  @P0 WARPSYNC 0xffffffff ;  /* 0xffffffff00000948 */ /* 0x000fe20003800000 */
[----:B------:R-:W-:Y:S06]  /*11000*/  @P0 BAR.SYNC.DEFER_BLOCKING 0x5, 0x100 ;  /* 0x0144000000000b1d */ /* 0x000fec0000010000 */
[----:B------:R-:W1:Y:S04]  /*11010*/  @P0 LDS R0, [0x24100] ;  /* 0x02410000ff000984 */ /* 0x000e680000000800 */
[----:B-1----:R1:W-:Y:S04]  /*11020*/  @P0 STL [R1+0x74], R0 ;  /* 0x0000740001000387 */ /* 0x0023e80000100800 */
[----:B------:R-:W-:Y:S06]  /*11030*/  @P0 BAR.ARV 0x4, 0x100 ;  /* 0x0104000000000b1d */ /* 0x000fec0000002000 */
[----:B------:R-:W-:Y:S05]  /*11040*/  @P0 BRA `(.L_x_1169) ;  /* 0x0000007000000947 */ /* 0x000fea0003800000 */
[----:B------:R-:W-:Y:S05]  /*11050*/  BRA.DIV ~URZ, `(.L_x_1170) ;  /* 0x000005327f007947 */ /* 0x000fea000b800000 */
[----:B-1----:R1:W2:Y:S02]  /*11060*/  SHFL.IDX PT, R0, R65, RZ, 0x1f ;  /* 0x00001fff41007589 */ /* 0x0022a400000e0000 */
.L_x_1181:
[----:B------:R-:W-:Y:S01]  /*11070*/  WARPSYNC 0xffffffff ;  /* 0xffffffff00007948 */ /* 0x000fe20003800000 */
[----:B------:R-:W-:Y:S06]  /*11080*/  BAR.SYNC.DEFER_BLOCKING 0x4, 0x100 ;  /* 0x0104000000007b1d */ /* 0x000fec0000010000 */
[----:B--2---:R2:W-:Y:S04]  /*11090*/  STL [R1+0x74], R0 ;  /* 0x0000740001007387 */ /* 0x0045e80000100800 */
[----:B------:R2:W-:Y:S04]  /*110a0*/  @!P6 STS [0x24100], R65 ;  /* 0x02410041ff00e388 */ /* 0x0005e80000000800 */
[----:B------:R-:W-:Y:S06]  /*110b0*/  BAR.ARV 0x5, 0x100 ;  /* 0x0144000000007b1d */ /* 0x000fec0000002000 */
.L_x_1169:
[----:B-12---:R-:W2:Y:S02]  /*110c0*/  LDL R0, [R1+0x74] ;  /* 0x0000740001007983 */ /* 0x006ea40000100800 */
[----:B--2---:R-:W-:-:S13]  /*110d0*/  ISETP.GE.AND P0, PT, R0, c[0x0][0x538], PT ;  /* 0x00014e0000007a0c */ /* 0x004fda0003f06270 */
[----:B---345:R-:W-:Y:S01]  /*110e0*/  @P0 CALL.REL.NOINC `(.L_x_1171) ;  /* 0x0000001000000944 */ /* 0x038fe20003c00000 */
[----:B------:R-:W-:Y:S05]  /*110f0*/  BRA `(.L_x_1172) ;  /* 0xfffef7a000007947 */ /* 0x000fea000383ffff */
.L_x_1171:
[----:B------:R-:W-:Y:S05]  /*11100*/  EXIT ;  /* 0x000000000000794d */ /* 0x000fea0003800000 */
.L_x_1141:
[----:B------:R2:W5:Y:S01]  /*11110*/  LDL R0, [R1+0x4] ;  /* 0x0000040001007983 */ /* 0x0005620000100800 */
[----:B-1----:R-:W-:Y:S02]  /*11120*/  MOV R3, 0x2 ;  /* 0x0000000200037802 */ /* 0x002fe40000000f00 */
[----:B------:R-:W-:Y:S02]  /*11130*/  MOV R2, 0x11150 ;  /* 0x0001115000027802 */ /* 0x000fe40000000f00 */
[----:B--2--5:R-:W-:Y:S05]  /*11140*/  CALL.REL.NOINC `($__internal_4_$__cuda_sm70_shflsync_bfly_p) ;  /* 0x000004a000007944 */ /* 0x024fea0003c00000 */
[----:B------:R-:W-:Y:S01]  /*11150*/  MOV R4, R5 ;  /* 0x0000000500047202 */ /* 0x000fe20000000f00 */
[----:B------:R-:W-:Y:S05]  /*11160*/  BRA `(.L_x_1173) ;  /* 0xffffd70000007947 */ /* 0x000fea000383ffff */
.L_x_1142:
[----:B------:R-:W-:Y:S01]  /*11170*/  IMAD.MOV.U32 R0, RZ, RZ, R4 ;  /* 0x000000ffff007224 */ /* 0x000fe200078e0004 */
[----:B-1----:R-:W-:Y:S02]  /*11180*/  MOV R3, 0x1 ;  /* 0x0000000100037802 */ /* 0x002fe40000000f00 */
[----:B------:R-:W-:Y:S02]  /*11190*/  MOV R2, 0x111b0 ;  /* 0x000111b000027802 */ /* 0x000fe40000000f00 */
[----:B------:R-:W-:Y:S05]  /*111a0*/  CALL.REL.NOINC `($__internal_4_$__cuda_sm70_shflsync_bfly_p) ;  /* 0x0000044000007944 */ /* 0x000fea0003c00000 */
[----:B------:R1:W5:Y:S01]  /*111b0*/  LDL R0, [R1+0x8] ;  /* 0x0000080001007983 */ /* 0x0003620000100800 */
[----:B------:R-:W-:Y:S01]  /*111c0*/  FADD.FTZ R4, R4, R5 ;  /* 0x0000000504047221 */ /* 0x000fe20000010000 */
[----:B------:R-:W-:Y:S02]  /*111d0*/  MOV R3, 0x2 ;  /* 0x0000000200037802 */ /* 0x000fe40000000f00 */
[----:B------:R-:W-:-:S02]  /*111e0*/  MOV R2, 0x11200 ;  /* 0x0001120000027802 */ /* 0x000fc40000000f00 */
[----:B-1---5:R-:W-:Y:S05]  /*111f0*/  CALL.REL.NOINC `($__internal_4_$__cuda_sm70_shflsync_bfly_p) ;  /* 0x000003f000007944 */ /* 0x022fea0003c00000 */
[----:B------:R-:W2:Y:S01]  /*11200*/  LDL.LU R0, [R1+0x8] ;  /* 0x0000080001007983 */ /* 0x000ea20000300800 */
[----:B------:R-:W-:-:S02]  /*11210*/  MOV R3, 0x1 ;  /* 0x0000000100037802 */ /* 0x000fc40000000f00 */
[----:B------:R-:W-:Y:S01]  /*11220*/  MOV R2, 0x11250 ;  /* 0x0001125000027802 */ /* 0x000fe20000000f00 */
[----:B--2---:R-:W-:Y:S02]  /*11230*/  FADD.FTZ R0, R0, R5 ;  /* 0x0000000500007221 */ /* 0x004fe40000010000 */
[----:B------:R-:W-:Y:S05]  /*11240*/  CALL.REL.NOINC `($__internal_4_$__cuda_sm70_shflsync_bfly_p) ;  /* 0x000003a000007944 */ /* 0x000fea0003c00000 */
[----:B------:R-:W-:Y:S01]  /*11250*/  MOV R3, R5 ;  /* 0x0000000500037202 */ /* 0x000fe20000000f00 */
[----:B------:R-:W-:Y:S05]  /*11260*/  BRA `(.L_x_1174) ;  /* 0xffffd69000007947 */ /* 0x000fea000383ffff */
.L_x_1157:
[----:B------:R-:W-:Y:S01]  /*11270*/  IMAD.MOV.U32 R4, RZ, RZ, R10 ;  /* 0x000000ffff047224 */ /* 0x000fe200078e000a */
[----:B------:R-:W-:Y:S01]  /*11280*/  MOV R3, RZ ;  /* 0x000000ff00037202 */ /* 0x000fe20000000f00 */
[----:B------:R-:W-:Y:S01]  /*11290*/  IMAD.MOV.U32 R0, RZ, RZ, 0x181f ;  /* 0x0000181fff007424 */ /* 0x000fe200078e00ff */
[----:B------:R-:W-:Y:S02]  /*112a0*/  MOV R5, 0x112c0 ;  /* 0x000112c000057802 */ /* 0x000fe40000000f00 */
[----:B------:R-:W-:Y:S05]  /*112b0*/  CALL.REL.NOINC `($__internal_5_$__cuda_sm70_shflsync_idx_p) ;  /* 0x0000037000007944 */ /* 0x000fea0003c00000 */
[----:B------:R-:W-:Y:S01]  /*112c0*/  MOV R2, R0 ;  /* 0x0000000000027202 */ /* 0x000fe20000000f00 */
[----:B------:R-:W-:Y:S05]  /*112d0*/  BRA `(.L_x_1175) ;  /* 0xfffff6b000007947 */ /* 0x000fea000383ffff */
.L_x_1158:
[----:B------:R-:W-:Y:S01]  /*112e0*/  IMAD.MOV.U32 R4, RZ, RZ, R12 ;  /* 0x000000ffff047224 */ /* 0x000fe200078e000c */
[----:B------:R-:W-:Y:S01]  /*112f0*/  MOV R3, RZ ;  /* 0x000000ff00037202 */ /* 0x000fe20000000f00 */
[----:B------:R-:W-:Y:S01]  /*11300*/  IMAD.MOV.U32 R0, RZ, RZ, 0x181f ;  /* 0x0000181fff007424 */ /* 0x000fe200078e00ff */
[----:B------:R-:W-:Y:S02]  /*11310*/  MOV R5, 0x11330 ;  /* 0x0001133000057802 */ /* 0x000fe40000000f00 */
[----:B-12---:R-:W-:Y:S05]  /*11320*/  CALL.REL.NOINC `($__internal_5_$__cuda_sm70_shflsync_idx_p) ;  /* 0x0000030000007944 */ /* 0x006fea0003c00000 */
[----:B------:R-:W-:Y:S05]  /*11330*/  BRA `(.L_x_1176) ;  /* 0xfffff67000007947 */ /* 0x000fea000383ffff */
.L_x_1161:
[----:B--2---:R-:W-:Y:S01]  /*11340*/  IMAD.MOV.U32 R4, RZ, RZ, R10 ;  /* 0x000000ffff047224 */ /* 0x004fe200078e000a */
[----:B------:R-:W-:Y:S01]  /*11350*/  MOV R3, 0x1 ;  /* 0x0000000100037802 */ /* 0x000fe20000000f00 */
[----:B----4-:R-:W-:Y:S01]  /*11360*/  IMAD.MOV.U32 R0, RZ, RZ, 0x181f ;  /* 0x0000181fff007424 */ /* 0x010fe200078e00ff */
[----:B------:R-:W-:-:S02]  /*11370*/  MOV R5, 0x11390 ;  /* 0x0001139000057802 */ /* 0x000fc40000000f00 */
[----:B-1-3--:R-:W-:Y:S05]  /*11380*/  CALL.REL.NOINC `($__internal_5_$__cuda_sm70_shflsync_idx_p) ;  /* 0x000002a000007944 */ /* 0x00afea0003c00000 */
[----:B------:R-:W-:Y:S01]  /*11390*/  IMAD.MOV.U32 R2, RZ, RZ, R0 ;  /* 0x000000ffff027224 */ /* 0x000fe200078e0000 */
[----:B------:R-:W-:Y:S01]  /*113a0*/  MOV R3, 0x1 ;  /* 0x0000000100037802 */ /* 0x000fe20000000f00 */
[----:B------:R-:W-:Y:S01]  /*113b0*/  IMAD.MOV.U32 R4, RZ, RZ, R12 ;  /* 0x000000ffff047224 */ /* 0x000fe200078e000c */
[----:B------:R-:W-:-:S02]  /*113c0*/  MOV R0, 0x181f ;  /* 0x0000181f00007802 */ /* 0x000fc40000000f00 */
[----:B------:R-:W-:Y:S02]  /*113d0*/  MOV R5, 0x113f0 ;  /* 0x000113f000057802 */ /* 0x000fe40000000f00 */
[----:B------:R-:W-:Y:S05]  /*113e0*/  CALL.REL.NOINC `($__internal_5_$__cuda_sm70_shflsync_idx_p) ;  /* 0x0000024000007944 */ /* 0x000fea0003c00000 */
[----:B------:R-:W-:Y:S05]  /*113f0*/  BRA `(.L_x_1177) ;  /* 0xfffff75000007947 */ /* 0x000fea000383ffff */
.L_x_1164:
[----:B-1----:R-:W-:Y:S01]  /*11400*/  IMAD.MOV.U32 R4, RZ, RZ, R10 ;  /* 0x000000ffff047224 */ /* 0x002fe200078e000a */
[----:B------:R-:W-:Y:S01]  /*11410*/  MOV R3, 0x2 ;  /* 0x0000000200037802 */ /* 0x000fe20000000f00 */
[----:B----4-:R-:W-:Y:S01]  /*11420*/  IMAD.MOV.U32 R0, RZ, RZ, 0x181f ;  /* 0x0000181fff007424 */ /* 0x010fe200078e00ff */
[----:B------:R-:W-:Y:S02]  /*11430*/  MOV R5, 0x11450 ;  /* 0x0001145000057802 */ /* 0x000fe40000000f00 */
[----:B--23--:R-:W-:Y:S05]  /*11440*/  CALL.REL.NOINC `($__internal_5_$__cuda_sm70_shflsync_idx_p) ;  /* 0x000001e000007944 */ /* 0x00cfea0003c00000 */
[----:B------:R-:W-:Y:S01]  /*11450*/  MOV R2, R0 ;  /* 0x0000000000027202 */ /* 0x000fe20000000f00 */
[----:B------:R-:W-:Y:S05]  /*11460*/  BRA `(.L_x_1178) ;  /* 0xfffff86000007947 */ /* 0x000fea000383ffff */
.L_x_1165:
[----:B------:R-:W-:Y:S01]  /*11470*/  IMAD.MOV.U32 R4, RZ, RZ, R12 ;  /* 0x000000ffff047224 */ /* 0x000fe200078e000c */
[----:B------:R-:W-:Y:S01]  /*11480*/  MOV R3, 0x2 ;  /* 0x0000000200037802 */ /* 0x000fe20000000f00 */
[----:B----4-:R-:W-:Y:S01]  /*11490*/  IMAD.MOV.U32 R0, RZ, RZ, 0x181f ;  /* 0x0000181fff007424 */ /* 0x010fe200078e00ff */
[----:B------:R-:W-:Y:S02]  /*114a0*/  MOV R5, 0x114c0 ;  /* 0x000114c000057802 */ /* 0x000fe40000000f00 */
[----:B-123--:R-:W-:Y:S05]  /*114b0*/  CALL.REL.NOINC `($__internal_5_$__cuda_sm70_shflsync_idx_p) ;  /* 0x0000017000007944 */ /* 0x00efea0003c00000 */
[----:B------:R-:W-:Y:S05]  /*114c0*/  BRA `(.L_x_1179) ;  /* 0xfffff82000007947 */ /* 0x000fea000383ffff */
.L_x_1168:
[----:B-1----:R-:W-:Y:S01]  /*114d0*/  IMAD.MOV.U32 R4, RZ, RZ, R10 ;  /* 0x000000ffff047224 */ /* 0x002fe200078e000a */
[----:B------:R-:W-:Y:S01]  /*114e0*/  MOV R3, 0x3 ;  /* 0x0000000300037802 */ /* 0x000fe20000000f00 */
[----:B------:R-:W-:Y:S01]  /*114f0*/  IMAD.MOV.U32 R0, RZ, RZ, 0x181f ;  /* 0x0000181fff007424 */ /* 0x000fe200078e00ff */
[----:B------:R-:W-:-:S02]  /*11500*/  MOV R5, 0x11520 ;  /* 0x0001152000057802 */ /* 0x000fc40000000f00 */
[----:B--234-:R-:W-:Y:S05]  /*11510*/  CALL.REL.NOINC `($__internal_5_$__cuda_sm70_shflsync_idx_p) ;  /* 0x0000011000007944 */ /* 0x01cfea0003c00000 */
[----:B------:R-:W-:Y:S01]  /*11520*/  IMAD.MOV.U32 R2, RZ, RZ, R0 ;  /* 0x000000ffff027224 */ /* 0x000fe200078e0000 */
[----:B------:R-:W-:Y:S01]  /*11530*/  MOV R3, 0x3 ;  /* 0x0000000300037802 */ /* 0x000fe20000000f00 */
[----:B------:R-:W-:Y:S01]  /*11540*/  IMAD.MOV.U32 R4, RZ, RZ, R12 ;  /* 0x000000ffff047224 */ /* 0x000fe200078e000c */
[----:B------:R-:W-:-:S02]  /*11550*/  MOV R0, 0x181f ;  /* 0x0000181f00007802 */ /* 0x000fc40000000f00 */
[----:B------:R-:W-:Y:S02]  /*11560*/  MOV R5, 0x11580 ;  /* 0x0001158000057802 */ /* 0x000fe40000000f00 */
[----:B------:R-:W-:Y:S05]  /*11570*/  CALL.REL.NOINC `($__internal_5_$__cuda_sm70_shflsync_idx_p) ;  /* 0x000000b000007944 */ /* 0x000fea0003c00000 */
[----:B------:R-:W-:Y:S05]  /*11580*/  BRA `(.L_x_1180) ;  /* 0xfffff8f000007947 */ /* 0x000fea000383ffff */
.L_x_1170:
[----:B------:R-:W-:Y:S01]  /*11590*/  IMAD.MOV.U32 R4, RZ, RZ, R65 ;  /* 0x000000ffff047224 */ /* 0x000fe200078e0041 */
[----:B------:R-:W-:Y:S01]  /*115a0*/  MOV R3, RZ ;  /* 0x000000ff00037202 */ /* 0x000fe20000000f00 */
[----:B-1----:R-:W-:Y:S01]  /*115b0*/  IMAD.MOV.U32 R0, RZ, RZ, 0x1f ;  /* 0x0000001fff007424 */ /* 0x002fe200078e00ff */
[----:B------:R-:W-:Y:S02]  /*115c0*/  MOV R5, 0x115e0 ;  /* 0x000115e000057802 */ /* 0x000fe40000000f00 */
[----:B---345:R-:W-:Y:S05]  /*115d0*/  CALL.REL.NOINC `($__internal_5_$__cuda_sm70_shflsync_idx_p) ;  /* 0x0000005000007944 */ /* 0x038fea0003c00000 */
[----:B------:R-:W-:Y:S05]  /*115e0*/  BRA `(.L_x_1181) ;  /* 0xfffffa8000007947 */ /* 0x000fea000383ffff */
        .weak           $__internal_4_$__cuda_sm70_shflsync_bfly_p
        .type           $__internal_4_$__cuda_sm70_shflsync_bfly_p,@function
        .size           $__internal_4_$__cuda_sm70_shflsync_bfly_p,($__internal_5_$__cuda_sm70_shflsync_idx_p - $__internal_4_$__cuda_sm70_shflsync_bfly_p)
$__internal_4_$__cuda_sm70_shflsync_bfly_p:
[----:B------:R-:W-:Y:S04]  /*115f0*/  WARPSYNC R6 ;  /* 0x0000000600007348 */ /* 0x000fe80003800000 */
[----:B------:R1:W2:Y:S02]  /*11600*/  SHFL.BFLY PT, R5, R0, R3, R7 ;  /* 0x0c00000300057389 */ /* 0x0002a400000e0007 */
[----:B-1----:R-:W-:-:S04]  /*11610*/  MOV R3, 0x0 ;  /* 0x0000000000037802 */ /* 0x002fc80000000f00 */
[----:B--2---:R-:W-:Y:S05]  /*11620*/  RET.REL.NODEC R2 `(_ZN7cutlass13device_kernelIN5flash19enable_sm80_to_sm89INS1_16FlashAttnFwdSm80INS1_25CollectiveMainloopFwdSm80ILi8ELi2ELb1EN4cute5tupleIJNS5_1CILi128EEENS7_ILi96EEENS7_ILi192EEEEEELi192ENS_10bfloat16_tEfNS_4arch4Sm80ELb1ELb0ELb1ELb0ELb0ELb0ELb1ELb0EEENS1_21CollectiveEpilogueFwdINS6_IJS8_SA_S9_EEENS6_IJNS7_ILi1EEESI_SI_EEESC_SE_Li256ELb0ELb1ELb0ELb0EEENS1_30DynamicPersistentTileSchedulerILi256ELi256ELb0ELb1ELb0EEEEEEEEEvNT_6ParamsE) ;  /* 0xfffee9d002007950 */ /* 0x004fea0003c3ffff */
        .weak           $__internal_5_$__cuda_sm70_shflsync_idx_p
        .type           $__internal_5_$__cuda_sm70_shflsync_idx_p,@function
        .size           $__internal_5_$__cuda_sm70_shflsync_idx_p,(.L_x_2634 - $__internal_5_$__cuda_sm70_shflsync_idx_p)
$__internal_5_$__cuda_sm70_shflsync_idx_p:
[----:B------:R-:W-:Y:S04]  /*11630*/  WARPSYNC R67 ;  /* 0x0000004300007348 */ /* 0x000fe80003800000 */
[----:B------:R1:W2:Y:S02]  /*11640*/  SHFL.IDX PT, R0, R4, R3, R0 ;  /* 0x0000000304007389 */ /* 0x0002a400000e0000 */
[----:B-1----:R-:W-:Y:S02]  /*11650*/  MOV R4, R5 ;  /* 0x0000000500047202 */ /* 0x002fe40000000f00 */
[----:B------:R-:W-:-:S04]  /*11660*/  MOV R5, 0x0 ;  /* 0x0000000000057802 */ /* 0x000fc80000000f00 */
[----:B--2---:R-:W-:Y:S05]  /*11670*/  RET.REL.NODEC R4 `(_ZN7cutlass13device_kernelIN5flash19enable_sm80_to_sm89INS1_16FlashAttnFwdSm80INS1_25CollectiveMainloopFwdSm80ILi8ELi2ELb1EN4cute5tupleIJNS5_1CILi128EEENS7_ILi96EEENS7_ILi192EEEEEELi192ENS_10bfloat16_tEfNS_4arch4Sm80ELb1ELb0ELb1ELb0ELb0ELb0ELb1ELb0EEENS1_21CollectiveEpilogueFwdINS6_IJS8_SA_S9_EEENS6_IJNS7_ILi1EEESI_SI_EEESC_SE_Li256ELb0ELb1ELb0ELb0EEENS1_30DynamicPersistentTileSchedulerILi256ELi256ELb0ELb1ELb0EEEEEEEEEvNT_6ParamsE) ;  /* 0xfffee98004007950 */ /* 0x004fea0003c3ffff */
.L_x_1182:
        /* <DEDUP_REMOVED lines=16> */
.L_x_2634:


//--------------------- .text._ZN7cutlass13device_kernelIN5flash19enable_sm80_to_sm89INS1_16FlashAttnFwdSm80INS1_25CollectiveMainloopFwdSm80ILi8ELi2ELb1EN4cute5tupleIJNS5_1CILi128EEENS7_ILi96EEENS7_ILi192EEEEEELi192ENS_10bfloat16_tEfNS_4arch4Sm80ELb1ELb0ELb1ELb1ELb0ELb0ELb1ELb0EEENS1_21CollectiveEpilogueFwdINS6_IJS8_SA_S9_EEENS6_IJNS7_ILi1EEESI_SI_EEESC_SE_Li256ELb1ELb1ELb0ELb0EEENS1_19SingleTileSchedulerILb1ELb0ELb1ELi128EEEEEEEEEvNT_6ParamsE --------------------------
	.section	.text._ZN7cutlass13device_kernelIN5flash19enable_sm80_to_sm89INS1_16FlashAttnFwdSm80INS1_25CollectiveMainloopFwdSm80ILi8ELi2ELb1EN4cute5tupleIJNS5_1CILi128EEENS7_ILi96EEENS7_ILi192EEEEEELi192ENS_10bfloat16_tEfNS_4arch4Sm80ELb1ELb0ELb1ELb1ELb0ELb0ELb1ELb0EEENS1_21CollectiveEpilogueFwdINS6_IJS8_SA_S9_EEENS6_IJNS7_ILi1EEESI_SI_EEESC_SE_Li256ELb1ELb1ELb0ELb0EEENS1_19SingleTileSchedulerILb1ELb0ELb1ELi128EEEEEEEEEvNT_6ParamsE,"ax",@progbits
	.sectioninfo	@"SHI_REGISTERS=255"
	.align	128
.text._ZN7cutlass13device_kernelIN5flash19enable_sm80_to_sm89INS1_16FlashAttnFwdSm80INS1_25CollectiveMainloopFwdSm80ILi8ELi2ELb1EN4cute5tupleIJNS5_1CILi128EEENS7_ILi96EEENS7_ILi192EEEEEELi192ENS_10bfloat16_tEfNS_4arch4Sm80ELb1ELb0ELb1ELb1ELb0ELb0ELb1ELb0EEENS1_21CollectiveEpilogueFwdINS6_IJS8_SA_S9_EEENS6_IJNS7_ILi1EEESI_SI_EEESC_SE_Li256ELb1ELb1ELb0ELb0EEENS1_19SingleTileSchedulerILb1ELb0ELb1ELi128EEEEEEEEEvNT_6ParamsE:
        .type           _ZN7cutlass13device_kernelIN5flash19enable_sm80_to_sm89INS1_16FlashAttnFwdSm80INS1_25CollectiveMainloopFwdSm80ILi8ELi2ELb1EN4cute5tupleIJNS5_1CILi128EEENS7_ILi96EEENS7_ILi192EEEEEELi192ENS_10bfloat16_tEfNS_4arch4Sm80ELb1ELb0ELb1ELb1ELb0ELb0ELb1ELb0EEENS1_21CollectiveEpilogueFwdINS6_IJS8_SA_S9_EEENS6_IJNS7_ILi1EEESI_SI_EEESC_SE_Li256ELb1ELb1ELb0ELb0EEENS1_19SingleTileSchedulerILb1ELb0ELb1ELi128EEEEEEEEEvNT_6ParamsE,@function
        .size           _ZN7cutlass13device_kernelIN5flash19enable_sm80_to_sm89INS1_16FlashAttnFwdSm80INS1_25CollectiveMainloopFwdSm80ILi8ELi2ELb1EN4cute5tupleIJNS5_1CILi128EEENS7_ILi96EEENS7_ILi192EEEEEELi192ENS_10bfloat16_tEfNS_4arch4Sm80ELb1ELb0ELb1ELb1ELb0ELb0ELb1ELb0EEENS1_21CollectiveEpilogueFwdINS6_IJS8_SA_S9_EEENS6_IJNS7_ILi1EEESI_SI_EEESC_SE_Li256ELb1ELb1ELb0ELb0EEENS1_19SingleTileSchedulerILb1ELb0ELb1ELi128EEEEEEEEEvNT_6ParamsE,(.L_x_2637 - _ZN7cutlass13device_kernelIN5flash19enable_sm80_to_sm89INS1_16FlashAttnFwdSm80INS1_25CollectiveMainloopFwdSm80ILi8ELi2ELb1EN4cute5tupleIJNS5_1CILi128EEENS7_ILi96EEENS7_ILi192EEEEEELi192ENS_10bfloat16_tEfNS_4arch4Sm80ELb1ELb0ELb1ELb1ELb0ELb0ELb1ELb0EEENS1_21CollectiveEpilogueFwdINS6_IJS8_SA_S9_EEENS6_IJNS7_ILi1EEESI_SI_EEESC_SE_Li256ELb1ELb1ELb0ELb0EEENS1_19SingleTileSchedulerILb1ELb0ELb1ELi128EEEEEEEEEvNT_6ParamsE)
        .other          _ZN7cutlass13device_kernelIN5flash19enable_sm80_to_sm89INS1_16FlashAttnFwdSm80INS1_25CollectiveMainloopFwdSm80ILi8ELi2ELb1EN4cute5tupleIJNS5_1CILi128EEENS7_ILi96EEENS7_ILi192EEEEEELi192ENS_10bfloat16_tEfNS_4arch4Sm80ELb1ELb0ELb1ELb1ELb0ELb0ELb1ELb0EEENS1_21CollectiveEpilogueFwdINS6_IJS8_SA_S9_EEENS6_IJNS7_ILi1EEESI_SI_EEESC_SE_Li256ELb1ELb1ELb0ELb0EEENS1_19SingleTileSchedulerILb1ELb0ELb1ELi128EEEEEEEEEvNT_6ParamsE,@"STO_CUDA_ENTRY STV_DEFAULT"
_ZN7cutlass13device_kernelIN5flash19enable_sm80_to_sm89INS1_16FlashAttnFwdSm80INS1_25CollectiveMainloopFwdSm80ILi8ELi2ELb1EN4cute5tupleIJNS5_1CILi128EEENS7_ILi96EEENS7_ILi192EEEEEELi192ENS_10bfloat16_tEfNS_4arch4Sm80ELb1ELb0ELb1ELb1ELb0ELb0ELb1ELb0EEENS1_21CollectiveEpilogueFwdINS6_IJS8_SA_S9_EEENS6_IJNS7_ILi1EEESI_SI_EEESC_SE_Li256ELb1ELb1ELb0ELb0EEENS1_19SingleTileSchedulerILb1ELb0ELb1ELi128EEEEEEEEEvNT_6ParamsE:
        /* <DEDUP_REMOVED lines=17> */
.L_x_1184:
        /* <DEDUP_REMOVED lines=8> */
.L_x_1186:
[----:B------:R-:W-:-:S04]  /*0190*/  MOV R0, c[0x0][0x54c] ;  /* 0x0001530000007a02 */ /* 0x000fc80000000f00 */
.L_x_1185:
[----:B------:R-:W-:Y:S01]  /*01a0*/  USHF.L.U32 UR8, UR8, 0x7, URZ ;  /* 0x0000000708087899 */ /* 0x000fe2000800063f */
[----:B-----5:R-:W-:-:S05]  /*01b0*/  IMAD R0, R0, c[0x0][0x548], RZ ;  /* 0x0001520000007a24 */ /* 0x020fca00078e02ff */
[----:B------:R-:W-:-:S04]  /*01c0*/  ISETP.LE.AND P0, PT, R0, UR8, PT ;  /* 0x0000000800007c0c */ /* 0x000fc8000bf03270 */
[----:B------:R-:W-:-:S05]  /*01d0*/  SEL R0, R5, 0xffffffff, !P0 ;  /* 0xffffffff05007807 */ /* 0x000fca0004000000 */
[----:B------:R2:W-:Y:S01]  /*01e0*/  STL [R1+0x3c], R0 ;  /* 0x00003c0001007387 */ /* 0x0005e20000100800 */
[----:B------:R-:W-:Y:S05]  /*01f0*/  BRA `(.L_x_1187) ;  /* 0x0000013000007947 */ /* 0x000fea0003800000 */
.L_x_1183:
[----:B------:R-:W-:-:S04]  /*0200*/  ISETP.NE.U32.AND P0, PT, RZ, c[0x0][0x568], PT ;  /* 0x00015a00ff007a0c */ /* 0x000fc80003f05070 */
[----:B------:R-:W-:-:S13]  /*0210*/  ISETP.NE.AND.EX P0, PT, RZ, c[0x0][0x56c], PT, P0 ;  /* 0x00015b00ff007a0c */ /* 0x000fda0003f05300 */
[----:B------:R-:W-:Y:S05]  /*0220*/  @!P0 BRA `(.L_x_1188) ;  /* 0x0000002000008947 */ /* 0x000fea0003800000 */
[----:B------:R1:W5:Y:S01]  /*0230*/  LDG.E R0, [R2.64] ;  /* 0x0000001802007981 */ /* 0x000362000c1e1900 */
[----:B------:R-:W-:Y:S05]  /*0240*/  BRA `(.L_x_1189) ;  /* 0x0000009000007947 */ /* 0x000fea0003800000 */
.L_x_1188:
        /* <DEDUP_REMOVED lines=8> */
.L_x_1190:
[----:B------:R-:W-:-:S04]  /*02d0*/  MOV R0, c[0x0][0x54c] ;  /* 0x0001530000007a02 */ /* 0x000fc80000000f00 */
.L_x_1189:
[----:B------:R-:W-:Y:S01]  /*02e0*/  USHF.L.U32 UR8, UR8, 0x7, URZ ;  /* 0x0000000708087899 */ /* 0x000fe2000800063f */
[----:B-----5:R-:W-:-:S05]  /*02f0*/  IMAD R0, R0, c[0x0][0x548], RZ ;  /* 0x0001520000007a24 */ /* 0x020fca00078e02ff */
[----:B------:R-:W-:-:S04]  /*0300*/  ISETP.LE.AND P0, PT, R0, UR8, PT ;  /* 0x0000000800007c0c */ /* 0x000fc8000bf03270 */
[----:B------:R-:W-:-:S05]  /*0310*/  SEL R0, R5, 0xffffffff, !P0 ;  /* 0xffffffff05007807 */ /* 0x000fca0004000000 */
[----:B------:R2:W-:Y:S04]  /*0320*/  STL [R1+0x3c], R0 ;  /* 0x00003c0001007387 */ /* 0x0005e80000100800 */
.L_x_1187:
        /* <DEDUP_REMOVED lines=32> */
.L_x_1191:
[----:B------:R-:W-:-:S04]  /*0530*/  ISETP.NE.U32.AND P0, PT, RZ, c[0x0][0x368], PT ;  /* 0x0000da00ff007a0c */ /* 0x000fc80003f05070 */
[----:B------:R-:W-:-:S13]  /*0540*/  ISETP.NE.AND.EX P0, PT, RZ, c[0x0][0x36c], PT, P0 ;  /* 0x0000db00ff007a0c */ /* 0x000fda0003f05300 */
[----:B------:R-:W-:Y:S05]  /*0550*/  @!P0 BRA `(.L_x_1192) ;  /* 0x0000004000008947 */ /* 0x000fea0003800000 */
[----:B------:R-:W-:-:S05]  /*0560*/  IMAD.WIDE R2, R39, R26, c[0x0][0x368] ;  /* 0x0000da0027027625 */ /* 0x000fca00078e021a */
[----:B------:R-:W2:Y:S02]  /*0570*/  LDG.E R0, [R2.64] ;  /* 0x0000001802007981 */ /* 0x000ea4000c1e1900 */
[----:B--2---:R1:W2:Y:S02]  /*0580*/  R2UR UR14, R0 ;  /* 0x00000000000e73c2 */ /* 0x0042a400000e0000 */
[----:B-12---:R-:W-:Y:S05]  /*0590*/  BRA `(.L_x_1193) ;  /* 0x0000006000007947 */ /* 0x006fea0003800000 */
.L_x_1192:
[----:B------:R-:W-:Y:S05]  /*05a0*/  @!P6 BRA `(.L_x_1193) ;  /* 0x000000500000e947 */ /* 0x000fea0003800000 */
[----:B------:R1:W2:Y:S04]  /*05b0*/  LDG.E R0, [R2.64] ;  /* 0x0000001802007981 */ /* 0x0002a8000c1e1900 */
[----:B-1----:R-:W3:Y:S01]  /*05c0*/  LDG.E R2, [R2.64+0x4] ;  /* 0x0000041802027981 */ /* 0x002ee2000c1e1900 */
[----:B--2---:R-:W1:Y:S08]  /*05d0*/  R2UR UR14, R0 ;  /* 0x00000000000e73c2 */ /* 0x004e7000000e0000 */
[----:B---3--:R-:W1:Y:S02]  /*05e0*/  R2UR UR4, R2 ;  /* 0x00000000020473c2 */ /* 0x008e6400000e0000 */
[----:B-1----:R-:W-:-:S06]  /*05f0*/  UIADD3 UR14, -UR14, UR4, URZ ;  /* 0x000000040e0e7290 */ /* 0x002fcc000fffe13f */
.L_x_1193:
[----:B------:R-:W-:Y:S01]  /*0600*/  ULDC UR4, c[0x0][0x2c4] ;  /* 0x0000b10000047ab9 */ /* 0x000fe20000000800 */
[----:B-----5:R-:W-:Y:S01]  /*0610*/  IADD3 R10, R7, UR6, RZ ;  /* 0x00000006070a7c10 */ /* 0x020fe2000fffe0ff */
[----:B------:R-:W-:Y:S01]  /*0620*/  UISETP.NE.AND UP2, UPT, UR4, 0x1, UPT ;  /* 0x000000010400788c */ /* 0x000fe2000bf45270 */
[----:B------:R-:W-:Y:S01]  /*0630*/  PLOP3.LUT P1, PT, PT, PT, PT, 0x80, 0x0 ;  /* 0x000000000000781c */ /* 0x000fe20003f2f070 */
[----:B------:R-:W-:Y:S01]  /*0640*/  UIADD3 UR14, -UR6, UR14, URZ ;  /* 0x0000000e060e7290 */ /* 0x000fe2000fffe13f */
[----:B------:R-:W-:Y:S01]  /*0650*/  CS2R R98, SRZ ;  /* 0x0000000000627805 */ /* 0x000fe2000001ff00 */
[----:B------:R-:W-:Y:S01]  /*0660*/  ULDC.64 UR4, c[0x0][0x2c8] ;  /* 0x0000b20000047ab9 */ /* 0x000fe20000000a00 */
[----:B------:R-:W-:Y:S01]  /*0670*/  CS2R R14, SRZ ;  /* 0x00000000000e7805 */ /* 0x000fe2000001ff00 */
[----:B------:R-:W-:Y:S01]  /*0680*/  UIADD3 UR6, UR14, 0x5f, URZ ;  /* 0x0000005f0e067890 */ /* 0x000fe2000fffe03f */
[----:B------:R-:W-:Y:S01]  /*0690*/  IMAD.MOV.U32 R96, RZ, RZ, RZ ;  /* 0x000000ffff607224 */ /* 0x000fe200078e00ff */
[----:B------:R-:W-:Y:S01]  /*06a0*/  CS2R R8, SRZ ;  /* 0x0000000000087805 */ /* 0x000fe2000001ff00 */
[----:B------:R-:W-:Y:S01]  /*06b0*/  IMAD.MOV.U32 R94, RZ, RZ, RZ ;  /* 0x000000ffff5e7224 */ /* 0x000fe200078e00ff */
[----:B------:R-:W-:Y:S01]  /*06c0*/  UIMAD.WIDE UR6, UR6, 0x2aaaaaab, URZ ;  /* 0x2aaaaaab060678a5 */ /* 0x000fe2000f8e023f */
[----:B------:R-:W-:Y:S01]  /*06d0*/  MOV R92, RZ ;  /* 0x000000ff005c7202 */ /* 0x000fe20000000f00 */
[----:B------:R-:W-:Y:S01]  /*06e0*/  @UP2 UIADD3 UR10, UR8, 0x7f, URZ ;  /* 0x0000007f080a2890 */ /* 0x000fe2000fffe03f */
[----:B------:R-:W-:Y:S01]  /*06f0*/  IMAD.MOV.U32 R11, RZ, RZ, RZ ;  /* 0x000000ffff0b7224 */ /* 0x000fe200078e00ff */
[----:B------:R-:W-:Y:S01]  /*0700*/  USHF.R.U32.HI UR6, URZ, 0x1f, UR7 ;  /* 0x0000001f3f067899 */ /* 0x000fe20008011607 */
[----:B------:R-:W-:Y:S01]  /*0710*/  MOV R90, RZ ;  /* 0x000000ff005a7202 */ /* 0x000fe20000000f00 */
[----:B------:R-:W-:Y:S01]  /*0720*/  UIMAD.WIDE.U32 UR10, UR10, UR4, URZ ;  /* 0x000000040a0a72a5 */ /* 0x000fe2000f8e003f */
[----:B------:R-:W-:Y:S01]  /*0730*/  CS2R R12, SRZ ;  /* 0x00000000000c7805 */ /* 0x000fe2000001ff00 */
[----:B------:R-:W-:Y:S01]  /*0740*/  UIADD3 UR4, UR8, 0x7f, URZ ;  /* 0x0000007f08047890 */ /* 0x000fe2000fffe03f */
[----:B------:R-:W-:Y:S01]  /*0750*/  IMAD.MOV.U32 R88, RZ, RZ, RZ ;  /* 0x000000ffff587224 */ /* 0x000fe200078e00ff */
[----:B------:R-:W-:Y:S01]  /*0760*/  @UP2 USHF.R.U32.HI UR4, URZ, UR5, UR11 ;  /* 0x000000053f042299 */ /* 0x000fe2000801160b */
[----:B------:R-:W-:Y:S01]  /*0770*/  MOV R86, RZ ;  /* 0x000000ff00567202 */ /* 0x000fe20000000f00 */
[----:B------:R-:W-:Y:S01]  /*0780*/  UIADD3 UR5, UR14, 0x60, -UR16 ;  /* 0x000000600e057890 */ /* 0x000fe2000fffe810 */
[----:B------:R-:W-:Y:S01]  /*0790*/  CS2R R16, SRZ ;  /* 0x0000000000107805 */ /* 0x000fe2000001ff00 */
[----:B------:R-:W-:Y:S01]  /*07a0*/  ULEA.HI.SX32 UR6, UR7, UR6, 0x1c ;  /* 0x0000000607067291 */ /* 0x000fe2000f8fe23f */
[----:B------:R-:W-:Y:S01]  /*07b0*/  IMAD.MOV.U32 R84, RZ, RZ, RZ ;  /* 0x000000ffff547224 */ /* 0x000fe200078e00ff */
[----:B------:R-:W-:Y:S01]  /*07c0*/  UIADD3 UR4, UR5, UR4, URZ ;  /* 0x0000000405047290 */ /* 0x000fe2000fffe03f */
[----:B------:R-:W-:Y:S01]  /*07d0*/  MOV R82, RZ ;  /* 0x000000ff00527202 */ /* 0x000fe20000000f00 */
[----:B------:R-:W-:Y:S01]  /*07e0*/  CS2R R18, SRZ ;  /* 0x0000000000127805 */ /* 0x000fe2000001ff00 */
[----:B------:R-:W-:Y:S01]  /*07f0*/  IMAD.MOV.U32 R80, RZ, RZ, RZ ;  /* 0x000000ffff507224 */ /* 0x000fe200078e00ff */
[----:B------:R-:W-:Y:S01]  /*0800*/  UIMAD.WIDE UR4, UR4, 0x2aaaaaab, URZ ;  /* 0x2aaaaaab040478a5 */ /* 0x000fe2000f8e023f */
[----:B------:R-:W-:Y:S01]  /*0810*/  MOV R78, RZ ;  /* 0x000000ff004e7202 */ /* 0x000fe20000000f00 */
[----:B------:R-:W-:Y:S01]  /*0820*/  CS2R R20, SRZ ;  /* 0x0000000000147805 */ /* 0x000fe2000001ff00 */
[----:B------:R-:W-:Y:S01]  /*0830*/  IMAD.MOV.U32 R76, RZ, RZ, RZ ;  /* 0x000000ffff4c7224 */ /* 0x000fe200078e00ff */
[----:B------:R-:W-:Y:S01]  /*0840*/  USHF.R.U32.HI UR4, URZ, 0x1f, UR5 ;  /* 0x0000001f3f047899 */ /* 0x000fe20008011605 */
[----:B------:R-:W-:Y:S01]  /*0850*/  MOV R74, RZ ;  /* 0x000000ff004a7202 */ /* 0x000fe20000000f00 */
[----:B------:R-:W-:Y:S01]  /*0860*/  CS2R R22, SRZ ;  /* 0x0000000000167805 */ /* 0x000fe2000001ff00 */
[----:B------:R-:W-:Y:S01]  /*0870*/  IMAD.MOV.U32 R72, RZ, RZ, RZ ;  /* 0x000000ffff487224 */ /* 0x000fe200078e00ff */
[----:B------:R-:W-:Y:S01]  /*0880*/  ULEA.HI.SX32 UR4, UR5, UR4, 0x1c ;  /* 0x0000000405047291 */ /* 0x000fe2000f8fe23f */
[----:B------:R-:W-:Y:S01]  /*0890*/  MOV R70, RZ ;  /* 0x000000ff00467202 */ /* 0x000fe20000000f00 */
[----:B------:R-:W-:Y:S01]  /*08a0*/  CS2R R24, SRZ ;  /* 0x0000000000187805 */ /* 0x000fe2000001ff00 */
[----:B------:R-:W-:Y:S01]  /*08b0*/  IMAD.MOV.U32 R68, RZ, RZ, RZ ;  /* 0x000000ffff447224 */ /* 0x000fe200078e00ff */
[----:B------:R-:W-:Y:S01]  /*08c0*/  UISETP.LT.AND UP0, UPT, UR6, UR4, UPT ;  /* 0x000000040600728c */ /* 0x000fe2000bf01270 */
[----:B------:R-:W-:Y:S01]  /*08d0*/  CS2R R66, SRZ ;  /* 0x0000000000427805 */ /* 0x000fe2000001ff00 */
[----:B------:R-:W-:Y:S01]  /*08e0*/  MOV R64, RZ ;  /* 0x000000ff00407202 */ /* 0x000fe20000000f00 */
[----:B------:R-:W-:Y:S01]  /*08f0*/  CS2R R62, SRZ ;  /* 0x00000000003e7805 */ /* 0x000fe2000001ff00 */
[----:B------:R-:W-:Y:S01]  /*0900*/  USEL UR28, UR6, UR4, UP0 ;  /* 0x00000004061c7287 */ /* 0x000fe20008000000 */
[----:B------:R-:W-:Y:S01]  /*0910*/  IMAD.MOV.U32 R27, RZ, RZ, RZ ;  /* 0x000000ffff1b7224 */ /* 0x000fe200078e00ff */
[----:B------:R-:W-:Y:S01]  /*0920*/  MOV R60, RZ ;  /* 0x000000ff003c7202 */ /* 0x000fe20000000f00 */
[----:B------:R-:W-:Y:S01]  /*0930*/  CS2R R58, SRZ ;  /* 0x00000000003a7805 */ /* 0x000fe2000001ff00 */
[----:B------:R-:W-:Y:S01]  /*0940*/  UISETP.GE.AND UP0, UPT, UR28, 0x1, UPT ;  /* 0x000000011c00788c */ /* 0x000fe2000bf06270 */
[----:B------:R-:W-:Y:S01]  /*0950*/  CS2R R28, SRZ ;  /* 0x00000000001c7805 */ /* 0x000fe2000001ff00 */
[----:B------:R-:W-:Y:S01]  /*0960*/  IMAD.MOV.U32 R56, RZ, RZ, RZ ;  /* 0x000000ffff387224 */ /* 0x000fe200078e00ff */
[----:B------:R-:W-:Y:S01]  /*0970*/  CS2R R54, SRZ ;  /* 0x0000000000367805 */ /* 0x000fe2000001ff00 */
[----:B------:R-:W-:Y:S01]  /*0980*/  MOV R52, RZ ;  /* 0x000000ff00347202 */ /* 0x000fe20000000f00 */
[----:B------:R-:W-:Y:S01]  /*0990*/  CS2R R150, SRZ ;  /* 0x0000000000967805 */ /* 0x000fe2000001ff00 */
[----:B------:R-:W-:Y:S01]  /*09a0*/  PLOP3.LUT P0, PT, PT, PT, UP0, 0x80, 0x0 ;  /* 0x000000000000781c */ /* 0x000fe20003f0f008 */
        /* <DEDUP_REMOVED lines=22> */
[----:B------:R-:W-:Y:S01]  /*0b10*/  IMAD.MOV.U32 R38, RZ, RZ, RZ ;  /* 0x000000ffff267224 */ /* 0x000fe200078e00ff */
[----:B------:R-:W-:Y:S01]  /*0b20*/  MOV R112, RZ ;  /* 0x000000ff00707202 */ /* 0x000fe20000000f00 */
[----:B------:R-:W-:Y:S01]  /*0b30*/  CS2R R110, SRZ ;  /* 0x00000000006e7805 */ /* 0x000fe2000001ff00 */
[----:B------:R-:W-:Y:S01]  /*0b40*/  CS2R R108, SRZ ;  /* 0x00000000006c7805 */ /* 0x000fe2000001ff00 */
[----:B------:R-:W-:Y:S01]  /*0b50*/  CS2R R106, SRZ ;  /* 0x00000000006a7805 */ /* 0x000fe2000001ff00 */
[----:B------:R-:W-:Y:S01]  /*0b60*/  IMAD.MOV.U32 R104, RZ, RZ, RZ ;  /* 0x000000ffff687224 */ /* 0x000fe200078e00ff */
[----:B------:R-:W-:Y:S01]  /*0b70*/  MOV R42, RZ ;  /* 0x000000ff002a7202 */ /* 0x000fe20000000f00 */
[----:B------:R-:W-:Y:S01]  /*0b80*/  IMAD.MOV.U32 R41, RZ, RZ, RZ ;  /* 0x000000ffff297224 */ /* 0x000fe200078e00ff */
[----:B------:R-:W-:Y:S05]  /*0b90*/  @!P0 BRA `(.L_x_1194) ;  /* 0x0000f0f000008947 */ /* 0x000fea0003800000 */
[----:B------:R-:W-:Y:S01]  /*0ba0*/  ISETP.NE.U32.AND P4, PT, RZ, c[0x0][0x340], PT ;  /* 0x0000d000ff007a0c */ /* 0x000fe20003f85070 */
[----:B------:R-:W1:Y:S01]  /*0bb0*/  S2R R15, SR_CTAID.Y ;  /* 0x00000000000f7919 */ /* 0x000e620000002600 */
[----:B------:R-:W-:Y:S01]  /*0bc0*/  SHF.R.S32.HI R110, RZ, 0x1f, R113 ;  /* 0x0000001fff6e7819 */ /* 0x000fe20000011471 */
[----:B------:R-:W-:Y:S01]  /*0bd0*/  UMOV UR10, 0x60 ;  /* 0x00000060000a7882 */ /* 0x000fe20000000000 */
[----:B------:R-:W-:Y:S01]  /*0be0*/  ISETP.NE.AND.EX P4, PT, RZ, c[0x0][0x344], PT, P4 ;  /* 0x0000d100ff007a0c */ /* 0x000fe20003f85340 */
[----:B------:R-:W-:-:S12]  /*0bf0*/  ULDC.64 UR4, c[0x0][0x208] ;  /* 0x0000820000047ab9 */ /* 0x000fd80000000a00 */
[----:B------:R-:W-:-:S05]  /*0c00*/  @P4 IMAD.WIDE R2, R39, R26, c[0x0][0x340] ;  /* 0x0000d00027024625 */ /* 0x000fca00078e021a */
[----:B------:R2:W3:Y:S01]  /*0c10*/  @P4 LDG.E R19, [R2.64] ;  /* 0x0000001802134981 */ /* 0x0004e2000c1e1900 */
[-C--:B------:R-:W-:Y:S01]  /*0c20*/  LEA.HI R34, R110, R113.reuse, RZ, 0x3 ;  /* 0x000000716e227211 */ /* 0x080fe200078f18ff */
[----:B------:R-:W-:Y:S01]  /*0c30*/  UIMAD.WIDE.U32 UR12, UR10, UR4, URZ ;  /* 0x000000040a0c72a5 */ /* 0x000fe2000f8e003f */
[----:B------:R-:W-:Y:S01]  /*0c40*/  SHF.R.S32.HI R0, RZ, 0x1f, R6 ;  /* 0x0000001fff007819 */ /* 0x000fe20000011406 */
[----:B------:R-:W-:Y:S01]  /*0c50*/  UIMAD UR9, UR28, -0x60, UR10 ;  /* 0xffffffa01c0978a4 */ /* 0x000fe2000f8e020a */
[----:B------:R-:W-:Y:S01]  /*0c60*/  SHF.R.S32.HI R12, RZ, 0x3, R34 ;  /* 0x00000003ff0c7819 */ /* 0x000fe20000011422 */
[----:B------:R-:W-:Y:S01]  /*0c70*/  ULDC UR6, c[0x0][0x2c4] ;  /* 0x0000b10000067ab9 */ /* 0x000fe20000000800 */
[----:B------:R-:W-:Y:S01]  /*0c80*/  PLOP3.LUT P1, PT, PT, PT, UP2, 0x80, 0x0 ;  /* 0x000000000000781c */ /* 0x000fe20003f2f028 */
[----:B------:R-:W-:Y:S01]  /*0c90*/  IMAD R0, R0, c[0x0][0x178], RZ ;  /* 0x00005e0000007a24 */ /* 0x000fe200078e02ff */
[----:B------:R-:W-:Y:S01]  /*0ca0*/  PLOP3.LUT P0, PT, PT, PT, UP2, 0x80, 0x0 ;  /* 0x000000000000781c */ /* 0x000fe20003f0f028 */
[----:B------:R-:W-:Y:S01]  /*0cb0*/  IMAD.U32 R8, RZ, RZ, UR12 ;  /* 0x0000000cff087e24 */ /* 0x000fe2000f8e00ff */
[----:B-1----:R-:W-:Y:S01]  /*0cc0*/  SHF.R.S32.HI R20, RZ, 0x1f, R15 ;  /* 0x0000001fff147819 */ /* 0x002fe2000001140f */
[----:B------:R-:W-:Y:S01]  /*0cd0*/  IMAD R0, R6, c[0x0][0x17c], R0 ;  /* 0x00005f0006007a24 */ /* 0x000fe200078e0200 */
[----:B------:R-:W-:Y:S01]  /*0ce0*/  SHF.R.S32.HI R18, RZ, 0x1f, R39 ;  /* 0x0000001fff127819 */ /* 0x000fe20000011427 */
[----:B------:R-:W-:Y:S01]  /*0cf0*/  IMAD.MOV.U32 R33, RZ, RZ, R8 ;  /* 0x000000ffff217224 */ /* 0x000fe200078e0008 */
[----:B------:R-:W-:Y:S01]  /*0d00*/  IADD3 R11, R12, UR8, RZ ;  /* 0x000000080c0b7c10 */ /* 0x000fe2000fffe0ff */
[----:B------:R-:W-:Y:S01]  /*0d10*/  IMAD R7, R20, c[0x0][0x1b8], RZ ;  /* 0x00006e0014077a24 */ /* 0x000fe200078e02ff */
[----:B------:R-:W-:Y:S01]  /*0d20*/  SEL R5, R18, RZ, !P2 ;  /* 0x000000ff12057207 */ /* 0x000fe20005000000 */
[----:B------:R-:W-:Y:S01]  /*0d30*/  UIMAD UR6, UR16, UR6, URZ ;  /* 0x00000006100672a4 */ /* 0x000fe2000f8e023f */
[----:B------:R-:W-:Y:S01]  /*0d40*/  IMAD.U32 R9, RZ, RZ, UR13 ;  /* 0x0000000dff097e24 */ /* 0x000fe2000f8e00ff */
[----:B------:R-:W-:Y:S01]  /*0d50*/  IADD3 R9, R11, 0x20, RZ ;  /* 0x000000200b097810 */ /* 0x000fe20007ffe0ff */
[----:B------:R-:W-:Y:S01]  /*0d60*/  IMAD R7, R15, c[0x0][0x1bc], R7 ;  /* 0x00006f000f077a24 */ /* 0x000fe200078e0207 */
[----:B------:R-:W-:Y:S01]  /*0d70*/  UIADD3 UR15, UR28, -0x1, URZ ;  /* 0xffffffff1c0f7890 */ /* 0x000fe2000fffe03f */
[----:B------:R-:W-:Y:S01]  /*0d80*/  IMAD R5, R5, c[0x0][0x1c0], RZ ;  /* 0x0000700005057a24 */ /* 0x000fe200078e02ff */
[----:B------:R-:W-:Y:S01]  /*0d90*/  BAR.SYNC.DEFER_BLOCKING 0x0 ;  /* 0x0000000000007b1d */ /* 0x000fe20000010000 */
[----:B--2---:R-:W-:Y:S01]  /*0da0*/  LOP3.LUT R2, R34, 0xfffffff8, RZ, 0xc0, !PT ;  /* 0xfffffff822027812 */ /* 0x004fe200078ec0ff */
[----:B------:R-:W-:Y:S01]  /*0db0*/  USHF.R.S32.HI UR11, URZ, 0x1f, UR15 ;  /* 0x0000001f3f0b7899 */ /* 0x000fe2000801140f */
[----:B------:R-:W-:Y:S01]  /*0dc0*/  ISETP.GE.AND P5, PT, R9, UR6, PT ;  /* 0x0000000609007c0c */ /* 0x000fe2000bfa6270 */
[----:B------:R-:W-:Y:S01]  /*0dd0*/  IMAD.MOV.U32 R38, RZ, RZ, c[0x0][0x1e0] ;  /* 0x00007800ff267624 */ /* 0x000fe200078e00ff */
[----:B------:R-:W-:Y:S01]  /*0de0*/  IADD3 R9, R11, 0x60, RZ ;  /* 0x000000600b097810 */ /* 0x000fe20007ffe0ff */
[----:B------:R-:W-:Y:S01]  /*0df0*/  IMAD.IADD R42, R113, 0x1, -R2 ;  /* 0x00000001712a7824 */ /* 0x000fe200078e0a02 */
[----:B------:R-:W-:Y:S01]  /*0e00*/  LEA.HI R109, R110, R113, RZ, 0x5 ;  /* 0x000000716e6d7211 */ /* 0x000fe200078f28ff */
[----:B------:R-:W-:Y:S01]  /*0e10*/  IMAD.WIDE.U32 R2, R6, c[0x0][0x178], RZ ;  /* 0x00005e0006027a25 */ /* 0x000fe200078e00ff */
[----:B------:R-:W-:Y:S01]  /*0e20*/  ISETP.GE.AND P3, PT, R9, UR6, PT ;  /* 0x0000000609007c0c */ /* 0x000fe2000bf66270 */
[----:B------:R-:W-:Y:S01]  /*0e30*/  UISETP.GE.AND UP0, UPT, UR28, 0x2, UPT ;  /* 0x000000021c00788c */ /* 0x000fe2000bf06270 */
[----:B------:R-:W-:Y:S01]  /*0e40*/  STL [R1+0x40], R42 ;  /* 0x0000402a01007387 */ /* 0x000fe20000100800 */
[----:B------:R-:W-:Y:S01]  /*0e50*/  IMAD R4, R42, 0x20, R12 ;  /* 0x000000202a047824 */ /* 0x000fe200078e020c */
[----:B------:R-:W-:Y:S01]  /*0e60*/  SHF.R.S32.HI R108, RZ, 0x5, R109 ;  /* 0x00000005ff6c7819 */ /* 0x000fe2000001146d */
[----:B------:R-:W-:-:S02]  /*0e70*/  IMAD.IADD R3, R3, 0x1, R0 ;  /* 0x0000000103037824 */ /* 0x000fc400078e0200 */
[----:B------:R-:W-:Y:S01]  /*0e80*/  IMAD.MOV.U32 R239, RZ, RZ, 0x20 ;  /* 0x00000020ffef7424 */ /* 0x000fe200078e00ff */
[----:B------:R-:W-:Y:S01]  /*0e90*/  IADD3 R6, R4, UR8, RZ ;  /* 0x0000000804067c10 */ /* 0x000fe2000fffe0ff */
[----:B------:R-:W-:-:S04]  /*0ea0*/  IMAD.WIDE.U32 R2, R15, c[0x0][0x1b8], R2 ;  /* 0x00006e000f027a25 */ /* 0x000fc800078e0002 */
[----:B------:R-:W-:Y:S01]  /*0eb0*/  @P1 IMAD.HI.U32 R0, R6, c[0x0][0x2c8], RZ ;  /* 0x0000b20006001a27 */ /* 0x000fe200078e00ff */
[----:B------:R-:W-:-:S03]  /*0ec0*/  ISETP.GE.AND P1, PT, R11, UR6, PT ;  /* 0x000000060b007c0c */ /* 0x000fc6000bf26270 */
[----:B------:R-:W-:Y:S01]  /*0ed0*/  IMAD.MOV.U32 R4, RZ, RZ, R6 ;  /* 0x000000ffff047224 */ /* 0x000fe200078e0006 */
[----:B------:R-:W-:Y:S01]  /*0ee0*/  @P0 SHF.R.U32.HI R4, RZ, c[0x0][0x2cc], R0 ;  /* 0x0000b300ff040a19 */ /* 0x000fe20000011600 */
[----:B------:R-:W-:Y:S01]  /*0ef0*/  IMAD.IADD R3, R3, 0x1, R7 ;  /* 0x0000000103037824 */ /* 0x000fe200078e0207 */
[----:B------:R-:W-:-:S03]  /*0f00*/  SEL R0, R39, RZ, !P2 ;  /* 0x000000ff27007207 */ /* 0x000fc60005000000 */
[--C-:B------:R-:W-:Y:S02]  /*0f10*/  IMAD.MOV R8, RZ, RZ, -R4.reuse ;  /* 0x000000ffff087224 */ /* 0x100fe400078e0a04 */
[C---:B------:R-:W-:Y:S01]  /*0f20*/  IMAD R7, R0.reuse, c[0x0][0x1c4], R5 ;  /* 0x0000710000077a24 */ /* 0x040fe200078e0205 */
[----:B------:R-:W-:Y:S01]  /*0f30*/  SHF.R.S32.HI R5, RZ, 0x1f, R4 ;  /* 0x0000001fff057819 */ /* 0x000fe20000011404 */
[----:B------:R-:W-:-:S04]  /*0f40*/  IMAD.WIDE.U32 R2, R0, c[0x0][0x1c0], R2 ;  /* 0x0000700000027a25 */ /* 0x000fc800078e0002 */
[----:B------:R-:W-:Y:S02]  /*0f50*/  IMAD.U32 R0, RZ, RZ, UR9 ;  /* 0x00000009ff007e24 */ /* 0x000fe4000f8e00ff */
[----:B------:R-:W-:Y:S01]  /*0f60*/  IMAD R8, R8, c[0x0][0x2c4], R6 ;  /* 0x0000b10008087a24 */ /* 0x000fe200078e0206 */
[----:B------:R-:W-:Y:S01]  /*0f70*/  SHF.R.S32.HI R6, RZ, 0x1f, R10 ;  /* 0x0000001fff067819 */ /* 0x000fe2000001140a */
[----:B------:R-:W-:Y:S01]  /*0f80*/  IMAD.IADD R3, R3, 0x1, R7 ;  /* 0x0000000103037824 */ /* 0x000fe200078e0207 */
[----:B------:R-:W-:Y:S02]  /*0f90*/  IADD3 R10, P0, R10, R12, RZ ;  /* 0x0000000c0a0a7210 */ /* 0x000fe40007f1e0ff */
[----:B------:R-:W-:Y:S01]  /*0fa0*/  IADD3 R28, R0, UR14, -R12 ;  /* 0x0000000e001c7c10 */ /* 0x000fe2000fffe80c */
[----:B------:R-:W-:Y:S01]  /*0fb0*/  IMAD R0, R5, c[0x0][0x1b0], RZ ;  /* 0x00006c0005007a24 */ /* 0x000fe200078e02ff */
[C---:B------:R-:W-:Y:S01]  /*0fc0*/  LEA.HI.X.SX32 R14, R12.reuse, R6, 0x1, P0 ;  /* 0x000000060c0e7211 */ /* 0x040fe200000f0eff */
[----:B------:R-:W-:Y:S01]  /*0fd0*/  IMAD.SHL.U32 R6, R12, 0x40, RZ ;  /* 0x000000400c067824 */ /* 0x000fe200078e00ff */
[----:B------:R-:W-:Y:S01]  /*0fe0*/  IADD3 R12, R11, 0x40, RZ ;  /* 0x000000400b0c7810 */ /* 0x000fe20007ffe0ff */
[----:B------:R-:W-:-:S02]  /*0ff0*/  IMAD R13, R4, c[0x0][0x1b4], R0 ;  /* 0x00006d00040d7a24 */ /* 0x000fc400078e0200 */
[----:B------:R-:W-:Y:S01]  /*1000*/  IMAD.WIDE.U32 R4, R4, c[0x0][0x1b0], R2 ;  /* 0x00006c0004047a25 */ /* 0x000fe200078e0002 */
[----:B------:R-:W-:Y:S02]  /*1010*/  LOP3.LUT R0, R6, 0x1c0, RZ, 0xc0, !PT ;  /* 0x000001c006007812 */ /* 0x000fe400078ec0ff */
[----:B------:R-:W-:Y:S01]  /*1020*/  SHF.R.S32.HI R3, RZ, 0x1f, R8 ;  /* 0x0000001fff037819 */ /* 0x000fe20000011408 */
[----:B------:R-:W-:Y:S01]  /*1030*/  IMAD.SHL.U32 R2, R42, 0x8, RZ ;  /* 0x000000082a027824 */ /* 0x000fe200078e00ff */
[----:B------:R-:W-:Y:S01]  /*1040*/  SHF.R.U32.HI R6, RZ, 0x3, R0 ;  /* 0x00000003ff067819 */ /* 0x000fe20000011600 */
[----:B------:R-:W-:Y:S01]  /*1050*/  IMAD.IADD R5, R5, 0x1, R13 ;  /* 0x0000000105057824 */ /* 0x000fe200078e020d */
[----:B------:R-:W-:Y:S01]  /*1060*/  ISETP.GE.AND P2, PT, R12, UR6, PT ;  /* 0x000000060c007c0c */ /* 0x000fe2000bf46270 */
[----:B------:R-:W-:Y:S01]  /*1070*/  ULDC.64 UR6, c[0x0][0x1e0] ;  /* 0x0000780000067ab9 */ /* 0x000fe20000000a00 */
[--C-:B------:R-:W-:Y:S01]  /*1080*/  LOP3.LUT R7, R0, 0x38, R2.reuse, 0xf8, !PT ;  /* 0x0000003800077812 */ /* 0x100fe200078ef802 */
[----:B------:R-:W-:Y:S01]  /*1090*/  IMAD R0, R3, c[0x0][0x1a8], RZ ;  /* 0x00006a0003007a24 */ /* 0x000fe200078e02ff */
[----:B------:R-:W-:Y:S01]  /*10a0*/  SHF.R.S32.HI R3, RZ, 0x1f, R2 ;  /* 0x0000001fff037819 */ /* 0x000fe20000011402 */
[----:B------:R-:W-:Y:S01]  /*10b0*/  IMAD.WIDE.U32 R4, R8, c[0x0][0x1a8], R4 ;  /* 0x00006a0008047a25 */ /* 0x000fe200078e0004 */
[----:B------:R-:W-:Y:S01]  /*10c0*/  LOP3.LUT R13, R7, R6, RZ, 0x3c, !PT ;  /* 0x00000006070d7212 */ /* 0x000fe200078e3cff */
[----:B------:R-:W-:Y:S01]  /*10d0*/  UIMAD.WIDE.U32 UR18, UR10, UR6, URZ ;  /* 0x000000060a1272a5 */ /* 0x000fe2000f8e003f */
[----:B------:R-:W-:Y:S01]  /*10e0*/  IADD3 R31, R2, 0x40, RZ ;  /* 0x00000040021f7810 */ /* 0x000fe20007ffe0ff */
[----:B------:R-:W-:Y:S01]  /*10f0*/  IMAD R7, R8, c[0x0][0x1ac], R0 ;  /* 0x00006b0008077a24 */ /* 0x000fe200078e0200 */
[----:B------:R-:W-:Y:S01]  /*1100*/  LEA R17, P0, R4, c[0x0][0x160], 0x1 ;  /* 0x0000580004117a11 */ /* 0x000fe200078008ff */
[----:B------:R-:W-:Y:S01]  /*1110*/  IMAD R0, R14, c[0x0][0x208], RZ ;  /* 0x000082000e007a24 */ /* 0x000fe200078e02ff */
[----:B------:R-:W-:Y:S01]  /*1120*/  IADD3 R32, R2, 0x80, RZ ;  /* 0x0000008002207810 */ /* 0x000fe20007ffe0ff */
[----:B------:R-:W-:Y:S01]  /*1130*/  IMAD R6, R14, c[0x0][0x1e0], RZ ;  /* 0x000078000e067a24 */ /* 0x000fe200078e02ff */
[----:B------:R-:W-:Y:S01]  /*1140*/  LEA.HI R14, R110, R113, RZ, 0x6 ;  /* 0x000000716e0e7211 */ /* 0x000fe200078f30ff */
[----:B------:R-:W-:Y:S01]  /*1150*/  IMAD R12, R10, c[0x0][0x20c], R0 ;  /* 0x000083000a0c7a24 */ /* 0x000fe200078e0200 */
[----:B------:R-:W-:Y:S01]  /*1160*/  UIMAD UR6, UR10, UR7, URZ ;  /* 0x000000070a0672a4 */ /* 0x000fe2000f8e023f */
[----:B------:R-:W-:-:S02]  /*1170*/  IMAD.IADD R0, R5, 0x1, R7 ;  /* 0x0000000105007824 */ /* 0x000fc400078e0207 */
[C---:B------:R-:W-:Y:S01]  /*1180*/  IMAD R11, R10.reuse, c[0x0][0x1e4], R6 ;  /* 0x000079000a0b7a24 */ /* 0x040fe200078e0206 */
[----:B------:R-:W-:Y:S01]  /*1190*/  UIADD3 UR6, UR19, UR6, URZ ;  /* 0x0000000613067290 */ /* 0x000fe2000fffe03f */
[----:B------:R-:W-:Y:S01]  /*11a0*/  IMAD.WIDE.U32 R8, R10, c[0x0][0x1e0], R2 ;  /* 0x000078000a087a25 */ /* 0x000fe200078e0002 */
[----:B------:R-:W-:Y:S02]  /*11b0*/  LEA.HI.X R16, R4, c[0x0][0x164], R0, 0x1, P0 ;  /* 0x0000590004107a11 */ /* 0x000fe400000f0c00 */
[----:B------:R-:W-:Y:S01]  /*11c0*/  SHFL.IDX PT, R4, R17, RZ, 0x181f ;  /* 0x00181fff11047589 */ /* 0x000fe200000e0000 */
[----:B------:R-:W-:Y:S01]  /*11d0*/  IMAD.SHL.U32 R0, R14, 0x8, RZ ;  /* 0x000000080e007824 */ /* 0x000fe200078e00ff */
[----:B------:R-:W-:Y:S01]  /*11e0*/  ISETP.GE.AND P0, PT, R31, c[0x0][0x198], PT ;  /* 0x000066001f007a0c */ /* 0x000fe20003f06270 */
[----:B------:R-:W-:Y:S01]  /*11f0*/  IMAD.WIDE.U32 R6, R10, c[0x0][0x208], R2 ;  /* 0x000082000a067a25 */ /* 0x000fe200078e0002 */
[----:B------:R-:W1:Y:S01]  /*1200*/  SHFL.IDX PT, R5, R16, RZ, 0x181f ;  /* 0x00181fff10057589 */ /* 0x000e6200000e0000 */
[----:B------:R-:W-:Y:S01]  /*1210*/  UIMAD UR7, UR6, UR15, URZ ;  /* 0x0000000f060772a4 */ /* 0x000fe2000f8e023f */
[----:B------:R-:W-:Y:S01]  /*1220*/  LOP3.LUT R24, R13, 0xfffffe00, R0, 0xf8, !PT ;  /* 0xfffffe000d187812 */ /* 0x000fe200078ef800 */
[----:B------:R-:W-:-:S02]  /*1230*/  IMAD R10, R20, c[0x0][0x1e8], RZ ;  /* 0x00007a00140a7a24 */ /* 0x000fc400078e02ff */
[----:B------:R-:W-:Y:S01]  /*1240*/  IMAD.IADD R9, R9, 0x1, R11 ;  /* 0x0000000109097824 */ /* 0x000fe200078e020b */
[----:B------:R-:W-:Y:S01]  /*1250*/  UIMAD UR7, UR11, UR18, UR7 ;  /* 0x000000120b0772a4 */ /* 0x000fe2000f8e0207 */
[C---:B------:R-:W-:Y:S01]  /*1260*/  IMAD R0, R15.reuse, c[0x0][0x1ec], R10 ;  /* 0x00007b000f007a24 */ /* 0x040fe200078e020a */
[----:B------:R-:W-:Y:S01]  /*1270*/  STL [R1+0x38], R24 ;  /* 0x0000381801007387 */ /* 0x000fe20000100800 */
[----:B------:R-:W-:-:S04]  /*1280*/  IMAD.WIDE.U32 R8, R15, c[0x0][0x1e8], R8 ;  /* 0x00007a000f087a25 */ /* 0x000fc800078e0008 */
[----:B------:R-:W-:Y:S02]  /*1290*/  IMAD.IADD R7, R7, 0x1, R12 ;  /* 0x0000000107077824 */ /* 0x000fe400078e020c */
[----:B------:R-:W-:Y:S01]  /*12a0*/  IMAD.IADD R21, R9, 0x1, R0 ;  /* 0x0000000109157824 */ /* 0x000fe200078e0200 */
[----:B------:R-:W-:Y:S01]  /*12b0*/  @!P1 SHF.R.S32.HI R0, RZ, 0x1f, R31 ;  /* 0x0000001fff009819 */ /* 0x000fe2000001141f */
[----:B------:R-:W-:Y:S01]  /*12c0*/  IMAD.WIDE.U32 R10, R15, c[0x0][0x210], R6 ;  /* 0x000084000f0a7a25 */ /* 0x000fe200078e0006 */
[----:B------:R-:W-:Y:S02]  /*12d0*/  @!P1 SHF.R.S32.HI R9, RZ, 0x1f, R32 ;  /* 0x0000001fff099819 */ /* 0x000fe40000011420 */
[----:B------:R-:W-:Y:S01]  /*12e0*/  @!P1 LEA.HI R6, R0, R31, RZ, 0x3 ;  /* 0x0000001f00069211 */ /* 0x000fe200078f18ff */
[----:B------:R-:W-:Y:S01]  /*12f0*/  IMAD R12, R20, c[0x0][0x210], RZ ;  /* 0x00008400140c7a24 */ /* 0x000fe200078e02ff */
[----:B------:R-:W-:Y:S01]  /*1300*/  @!P1 LEA.HI R0, R9, R32, RZ, 0x3 ;  /* 0x0000002009009211 */ /* 0x000fe200078f18ff */
[----:B------:R-:W-:Y:S01]  /*1310*/  IMAD.MOV.U32 R20, RZ, RZ, R8 ;  /* 0x000000ffff147224 */ /* 0x000fe200078e0008 */
[----:B------:R-:W-:Y:S01]  /*1320*/  @!P1 LOP3.LUT R6, R6, 0xfffffff8, RZ, 0xc0, !PT ;  /* 0xfffffff806069812 */ /* 0x000fe200078ec0ff */
[----:B------:R-:W-:Y:S01]  /*1330*/  IMAD R12, R15, c[0x0][0x214], R12 ;  /* 0x000085000f0c7a24 */ /* 0x000fe200078e020c */
[----:B------:R-:W-:Y:S01]  /*1340*/  SHFL.IDX PT, R8, R17, 0x1, 0x181f ;  /* 0x00381f0011087f89 */ /* 0x000fe200000e0000 */
[----:B------:R-:W-:Y:S01]  /*1350*/  @!P1 LOP3.LUT R0, R0, 0xfffffff8, RZ, 0xc0, !PT ;  /* 0xfffffff800009812 */ /* 0x000fe200078ec0ff */
[----:B------:R-:W-:-:S02]  /*1360*/  IMAD.MOV.U32 R22, RZ, RZ, R10 ;  /* 0x000000ffff167224 */ /* 0x000fc400078e000a */
[----:B-1----:R-:W-:Y:S01]  /*1370*/  @!P1 IMAD.WIDE R14, R6, 0x2, R4 ;  /* 0x00000002060e9825 */ /* 0x002fe200078e0204 */
[----:B------:R-:W1:Y:S03]  /*1380*/  SHFL.IDX PT, R9, R16, 0x1, 0x181f ;  /* 0x00381f0010097f89 */ /* 0x000e6600000e0000 */
[----:B------:R-:W-:Y:S02]  /*1390*/  IMAD.IADD R23, R11, 0x1, R12 ;  /* 0x000000010b177824 */ /* 0x000fe400078e020c */
[----:B------:R-:W-:Y:S01]  /*13a0*/  @!P1 IMAD.WIDE R12, R0, 0x2, R4 ;  /* 0x00000002000c9825 */ /* 0x000fe200078e0204 */
[----:B------:R-:W-:-:S03]  /*13b0*/  @!P5 SHF.R.S32.HI R0, RZ, 0x1f, R32 ;  /* 0x0000001fff00d819 */ /* 0x000fc60000011420 */
[----:B------:R-:W-:Y:S01]  /*13c0*/  IMAD.SHL.U32 R35, R24, 0x2, RZ ;  /* 0x0000000218237824 */ /* 0x000fe200078e00ff */
[----:B------:R-:W-:-:S04]  /*13d0*/  @!P5 LEA.HI R0, R0, R32, RZ, 0x3 ;  /* 0x000000200000d211 */ /* 0x000fc800078f18ff */
[----:B------:R-:W-:Y:S01]  /*13e0*/  @!P5 LOP3.LUT R0, R0, 0xfffffff8, RZ, 0xc0, !PT ;  /* 0xfffffff80000d812 */ /* 0x000fe200078ec0ff */
[----:B------:R-:W-:Y:S04]  /*13f0*/  STL [R1+0x8], R35 ;  /* 0x0000082301007387 */ /* 0x000fe80000100800 */
[----:B-1----:R-:W-:Y:S01]  /*1400*/  @!P5 IMAD.WIDE R24, R0, 0x2, R8 ;  /* 0x000000020018d825 */ /* 0x002fe200078e0208 */
[----:B------:R-:W-:-:S03]  /*1410*/  @!P2 SHF.R.S32.HI R0, RZ, 0x1f, R32 ;  /* 0x0000001fff00a819 */ /* 0x000fc60000011420 */
[--C-:B---3--:R-:W-:Y:S01]  /*1420*/  @P4 IMAD.MOV.U32 R6, RZ, RZ, R19.reuse ;  /* 0x000000ffff064224 */ /* 0x108fe200078e0013 */
[----:B------:R-:W-:Y:S01]  /*1430*/  @P4 SHF.R.S32.HI R7, RZ, 0x1f, R19 ;  /* 0x0000001fff074819 */ /* 0x000fe20000011413 */
[----:B------:R-:W-:Y:S02]  /*1440*/  @!P4 IMAD.MOV.U32 R6, RZ, RZ, R39 ;  /* 0x000000ffff06c224 */ /* 0x000fe400078e0027 */
[----:B------:R-:W-:Y:S01]  /*1450*/  @!P4 IMAD.MOV.U32 R7, RZ, RZ, R18 ;  /* 0x000000ffff07c224 */ /* 0x000fe200078e0012 */
[----:B------:R-:W-:Y:S01]  /*1460*/  @!P1 LEA R10, P4, R2, R4, 0x1 ;  /* 0x00000004020a9211 */ /* 0x000fe200078808ff */
[----:B------:R-:W-:Y:S01]  /*1470*/  IMAD.MOV.U32 R39, RZ, RZ, c[0x0][0x1e4] ;  /* 0x00007900ff277624 */ /* 0x000fe200078e00ff */
[----:B------:R-:W-:Y:S01]  /*1480*/  SEL R30, R6, RZ, !P6 ;  /* 0x000000ff061e7207 */ /* 0x000fe20007000000 */
[----:B------:R-:W-:Y:S01]  /*1490*/  SHFL.IDX PT, R4, R17, 0x3, 0x181f ;  /* 0x00781f0011047f89 */ /* 0x000fe200000e0000 */
[----:B------:R-:W-:Y:S02]  /*14a0*/  @!P5 SHF.R.S32.HI R6, RZ, 0x1f, R31 ;  /* 0x0000001fff06d819 */ /* 0x000fe4000001141f */
[----:B------:R-:W-:Y:S01]  /*14b0*/  @!P1 LEA.HI.X R11, R2, R5, R3, 0x1, P4 ;  /* 0x00000005020b9211 */ /* 0x000fe200020f0c03 */
[----:B------:R-:W-:Y:S01]  /*14c0*/  IMAD.WIDE.U32 R20, R30, c[0x0][0x1f0], R20 ;  /* 0x00007c001e147a25 */ /* 0x000fe200078e0014 */
[----:B------:R-:W-:-:S02]  /*14d0*/  @!P5 LEA.HI R6, R6, R31, RZ, 0x3 ;  /* 0x0000001f0606d211 */ /* 0x000fc400078f18ff */
[----:B------:R-:W-:Y:S01]  /*14e0*/  SEL R29, R7, RZ, !P6 ;  /* 0x000000ff071d7207 */ /* 0x000fe20007000000 */
[----:B------:R-:W-:Y:S01]  /*14f0*/  IMAD.MOV.U32 R40, RZ, RZ, R20 ;  /* 0x000000ffff287224 */ /* 0x000fe200078e0014 */
[----:B------:R-:W-:Y:S01]  /*1500*/  @!P5 LOP3.LUT R5, R6, 0xfffffff8, RZ, 0xc0, !PT ;  /* 0xfffffff80605d812 */ /* 0x000fe200078ec0ff */
[----:B------:R-:W-:Y:S01]  /*1510*/  SHFL.IDX PT, R7, R16, 0x2, 0x181f ;  /* 0x00581f0010077f89 */ /* 0x000fe200000e0000 */
[----:B------:R-:W-:Y:S02]  /*1520*/  ISETP.GE.AND P6, PT, R2, c[0x0][0x198], PT ;  /* 0x0000660002007a0c */ /* 0x000fe40003fc6270 */
[----:B------:R-:W-:Y:S01]  /*1530*/  ISETP.GE.AND P4, PT, R32, c[0x0][0x198], PT ;  /* 0x0000660020007a0c */ /* 0x000fe20003f86270 */
[----:B------:R-:W1:Y:S01]  /*1540*/  SHFL.IDX PT, R6, R17, 0x2, 0x181f ;  /* 0x00581f0011067f89 */ /* 0x000e6200000e0000 */
[----:B------:R-:W-:-:S03]  /*1550*/  @!P5 IMAD.WIDE R26, R5, 0x2, R8 ;  /* 0x00000002051ad825 */ /* 0x000fc600078e0208 */
[----:B------:R2:W3:Y:S04]  /*1560*/  SHFL.IDX PT, R5, R16, 0x3, 0x181f ;  /* 0x00781f0010057f89 */ /* 0x0004e800000e0000 */
[----:B------:R4:W-:Y:S04]  /*1570*/  STL.64 [R1+0x30], R20 ;  /* 0x0000301401007387 */ /* 0x0009e80000100a00 */
[----:B------:R5:W-:Y:S04]  /*1580*/  @!P1 LDGSTS.E.BYPASS.LTC128B.128 [R35+0x100], [R10.64], !P6 ;  /* 0x001000000a239fae */ /* 0x000be8000f101d58 */
[----:B------:R1:W-:Y:S04]  /*1590*/  @!P1 LDGSTS.E.BYPASS.LTC128B.128 [R35+0x4100], [R14.64], !P0 ;  /* 0x041000000e239fae */ /* 0x0003e8000c101d58 */
[----:B------:R2:W-:Y:S01]  /*15a0*/  @!P1 LDGSTS.E.BYPASS.LTC128B.128 [R35+0x8100], [R12.64], !P4 ;  /* 0x081000000c239fae */ /* 0x0005e2000e101d58 */
[----:B-----5:R-:W-:-:S02]  /*15b0*/  @!P2 SHF.R.S32.HI R10, RZ, 0x1f, R31 ;  /* 0x0000001fff0aa819 */ /* 0x020fc4000001141f */
[----:B------:R-:W-:Y:S02]  /*15c0*/  @!P3 SHF.R.S32.HI R11, RZ, 0x1f, R32 ;  /* 0x0000001fff0bb819 */ /* 0x000fe40000011420 */
[-C--:B------:R-:W-:Y:S02]  /*15d0*/  @!P2 LEA.HI R10, R10, R31.reuse, RZ, 0x3 ;  /* 0x0000001f0a0aa211 */ /* 0x080fe400078f18ff */
[----:B-1----:R-:W-:Y:S02]  /*15e0*/  @!P2 LEA.HI R14, R0, R32, RZ, 0x3 ;  /* 0x00000020000ea211 */ /* 0x002fe400078f18ff */
[----:B--2---:R-:W-:Y:S02]  /*15f0*/  @!P3 SHF.R.S32.HI R13, RZ, 0x1f, R31 ;  /* 0x0000001fff0db819 */ /* 0x004fe4000001141f */
[----:B------:R-:W-:Y:S02]  /*1600*/  @!P5 LEA R12, P1, R2, R8, 0x1 ;  /* 0x00000008020cd211 */ /* 0x000fe400078208ff */
[----:B------:R-:W-:-:S02]  /*1610*/  @!P3 LEA.HI R8, R13, R31, RZ, 0x3 ;  /* 0x0000001f0d08b211 */ /* 0x000fc400078f18ff */
[----:B------:R-:W-:Y:S02]  /*1620*/  @!P2 LOP3.LUT R15, R10, 0xfffffff8, RZ, 0xc0, !PT ;  /* 0xfffffff80a0fa812 */ /* 0x000fe400078ec0ff */
[C---:B------:R-:W-:Y:S02]  /*1630*/  @!P5 LEA.HI.X R13, R2.reuse, R9, R3, 0x1, P1 ;  /* 0x00000009020dd211 */ /* 0x040fe400008f0c03 */
[----:B------:R-:W-:Y:S02]  /*1640*/  @!P2 LEA R10, P1, R2, R6, 0x1 ;  /* 0x00000006020aa211 */ /* 0x000fe400078208ff */
[----:B------:R-:W-:Y:S01]  /*1650*/  @!P3 LEA.HI R0, R11, R32, RZ, 0x3 ;  /* 0x000000200b00b211 */ /* 0x000fe200078f18ff */
[----:B------:R1:W-:Y:S01]  /*1660*/  @!P5 LDGSTS.E.BYPASS.LTC128B.128 [R35+0x1100], [R12.64], !P6 ;  /* 0x011000000c23dfae */ /* 0x0003e2000f101d58 */
[----:B------:R-:W-:Y:S01]  /*1670*/  @!P2 LOP3.LUT R9, R14, 0xfffffff8, RZ, 0xc0, !PT ;  /* 0xfffffff80e09a812 */ /* 0x000fe200078ec0ff */
[----:B------:R-:W-:Y:S01]  /*1680*/  @!P2 IMAD.WIDE R14, R15, 0x2, R6 ;  /* 0x000000020f0ea825 */ /* 0x000fe200078e0206 */
[----:B------:R-:W-:Y:S01]  /*1690*/  @!P3 LOP3.LUT R16, R8, 0xfffffff8, RZ, 0xc0, !PT ;  /* 0xfffffff80810b812 */ /* 0x000fe200078ec0ff */
[----:B------:R2:W-:Y:S01]  /*16a0*/  @!P5 LDGSTS.E.BYPASS.LTC128B.128 [R35+0x5100], [R26.64], !P0 ;  /* 0x051000001a23dfae */ /* 0x0005e2000c101d58 */
[----:B------:R-:W-:Y:S01]  /*16b0*/  @!P2 LEA.HI.X R11, R2, R7, R3, 0x1, P1 ;  /* 0x00000007020ba211 */ /* 0x000fe200008f0c03 */
[----:B------:R-:W-:Y:S01]  /*16c0*/  @!P2 IMAD.WIDE R6, R9, 0x2, R6 ;  /* 0x000000020906a825 */ /* 0x000fe200078e0206 */
[----:B------:R-:W-:Y:S01]  /*16d0*/  @!P3 LOP3.LUT R0, R0, 0xfffffff8, RZ, 0xc0, !PT ;  /* 0xfffffff80000b812 */ /* 0x000fe200078ec0ff */
[----:B------:R2:W-:Y:S01]  /*16e0*/  @!P5 LDGSTS.E.BYPASS.LTC128B.128 [R35+0x9100], [R24.64], !P4 ;  /* 0x091000001823dfae */ /* 0x0005e2000e101d58 */
[----:B------:R-:W-:Y:S01]  /*16f0*/  @!P3 LEA R8, P1, R2, R4, 0x1 ;  /* 0x000000040208b211 */ /* 0x000fe200078208ff */
[----:B---3--:R-:W-:Y:S01]  /*1700*/  @!P3 IMAD.WIDE R16, R16, 0x2, R4 ;  /* 0x000000021010b825 */ /* 0x008fe200078e0204 */
[----:B------:R-:W-:Y:S01]  /*1710*/  ISETP.GE.AND P5, PT, R28, 0x21, PT ;  /* 0x000000211c00780c */ /* 0x000fe20003fa6270 */
[----:B------:R3:W-:Y:S01]  /*1720*/  @!P2 LDGSTS.E.BYPASS.LTC128B.128 [R35+0x2100], [R10.64], !P6 ;  /* 0x021000000a23afae */ /* 0x0007e2000f101d58 */
[----:B------:R-:W-:Y:S01]  /*1730*/  @!P3 LEA.HI.X R9, R2, R5, R3, 0x1, P1 ;  /* 0x000000050209b211 */ /* 0x000fe200008f0c03 */
[----:B------:R-:W-:Y:S01]  /*1740*/  @!P3 IMAD.WIDE R18, R0, 0x2, R4 ;  /* 0x000000020012b825 */ /* 0x000fe200078e0204 */
[----:B------:R-:W-:Y:S01]  /*1750*/  ISETP.GT.AND P1, PT, R28, 0x40, PT ;  /* 0x000000401c00780c */ /* 0x000fe20003f24270 */
[----:B------:R5:W-:Y:S02]  /*1760*/  @!P2 LDGSTS.E.BYPASS.LTC128B.128 [R35+0x6100], [R14.64], !P0 ;  /* 0x061000000e23afae */ /* 0x000be4000c101d58 */
[----:B------:R-:W-:-:S02]  /*1770*/  IMAD R0, R29, c[0x0][0x1f0], RZ ;  /* 0x00007c001d007a24 */ /* 0x000fc400078e02ff */
[----:B------:R1:W-:Y:S01]  /*1780*/  @!P2 LDGSTS.E.BYPASS.LTC128B.128 [R35+0xa100], [R6.64], !P4 ;  /* 0x0a1000000623afae */ /* 0x0003e2000e101d58 */
[----:B------:R-:W-:Y:S02]  /*1790*/  IMAD.U32 R4, RZ, RZ, UR15 ;  /* 0x0000000fff047e24 */ /* 0x000fe4000f8e00ff */
[----:B------:R-:W-:Y:S01]  /*17a0*/  IMAD R0, R30, c[0x0][0x1f4], R0 ;  /* 0x00007d001e007a24 */ /* 0x000fe200078e0200 */
[----:B------:R2:W-:Y:S01]  /*17b0*/  @!P3 LDGSTS.E.BYPASS.LTC128B.128 [R35+0x3100], [R8.64], !P6 ;  /* 0x031000000823bfae */ /* 0x0005e2000f101d58 */
[----:B------:R-:W-:Y:S02]  /*17c0*/  ISETP.GE.AND P6, PT, R28, 0x1, PT ;  /* 0x000000011c00780c */ /* 0x000fe40003fc6270 */
[----:B------:R-:W-:Y:S01]  /*17d0*/  IMAD.IADD R41, R21, 0x1, R0 ;  /* 0x0000000115297824 */ /* 0x000fe200078e0200 */
[----:B------:R2:W-:Y:S01]  /*17e0*/  @!P3 LDGSTS.E.BYPASS.LTC128B.128 [R35+0x7100], [R16.64], !P0 ;  /* 0x071000001023bfae */ /* 0x0005e2000c101d58 */
[----:B----4-:R-:W-:-:S03]  /*17f0*/  IMAD.WIDE.U32 R20, R30, c[0x0][0x218], R22 ;  /* 0x000086001e147a25 */ /* 0x010fc600078e0016 */
[----:B------:R4:W-:Y:S01]  /*1800*/  @!P3 LDGSTS.E.BYPASS.LTC128B.128 [R35+0xb100], [R18.64], !P4 ;  /* 0x0b1000001223bfae */ /* 0x0009e2000e101d58 */
[----:B------:R-:W-:Y:S01]  /*1810*/  IMAD.WIDE.U32 R4, R4, UR18, R40 ;  /* 0x0000001204047c25 */ /* 0x000fe2000f8e0028 */
[----:B------:R-:W-:Y:S02]  /*1820*/  ISETP.GE.AND P4, PT, R2, c[0x0][0x1d4], PT ;  /* 0x0000750002007a0c */ /* 0x000fe40003f86270 */
[----:B------:R-:W-:Y:S01]  /*1830*/  ISETP.GE.AND P3, PT, R31, c[0x0][0x1d4], PT ;  /* 0x000075001f007a0c */ /* 0x000fe20003f66270 */
[----:B------:R-:W0:Y:S01]  /*1840*/  LDGDEPBAR ;  /* 0x00000000000079af */ /* 0x000e220000000000 */
[----:B------:R-:W-:Y:S01]  /*1850*/  IADD3 R0, R5, UR7, RZ ;  /* 0x0000000705007c10 */ /* 0x000fe2000fffe0ff */
[----:B---3--:R-:W-:Y:S01]  /*1860*/  IMAD.WIDE.U32 R10, R38, 0x40, RZ ;  /* 0x00000040260a7825 */ /* 0x008fe200078e00ff */
[----:B------:R-:W-:Y:S01]  /*1870*/  UIMAD UR7, UR10, UR5, URZ ;  /* 0x000000050a0772a4 */ /* 0x000fe2000f8e023f */
[----:B------:R4:W-:Y:S01]  /*1880*/  STL.64 [R1+0x18], R40 ;  /* 0x0000182801007387 */ /* 0x0009e20000100a00 */
[----:B-----5:R-:W-:Y:S01]  /*1890*/  LEA.HI R14, R110, R113, RZ, 0x4 ;  /* 0x000000716e0e7211 */ /* 0x020fe200078f20ff */
[----:B------:R-:W-:Y:S01]  /*18a0*/  IMAD R5, R29, c[0x0][0x218], RZ ;  /* 0x000086001d057a24 */ /* 0x000fe200078e02ff */
[C---:B------:R-:W-:Y:S01]  /*18b0*/  @P1 IADD3 R10, P0, R4.reuse, R10, RZ ;  /* 0x0000000a040a1210 */ /* 0x040fe20007f1e0ff */
[----:B------:R-:W-:Y:S01]  /*18c0*/  UIADD3 UR7, UR13, UR7, URZ ;  /* 0x000000070d077290 */ /* 0x000fe2000fffe03f */
[----:B-1----:R-:W-:Y:S01]  /*18d0*/  @P6 LEA R6, P2, R4, c[0x0][0x1c8], 0x1 ;  /* 0x0000720004066a11 */ /* 0x002fe200078408ff */
[----:B------:R-:W-:Y:S01]  /*18e0*/  IMAD R5, R30, c[0x0][0x21c], R5 ;  /* 0x000087001e057a24 */ /* 0x000fe200078e0205 */
[----:B------:R-:W-:Y:S01]  /*18f0*/  LOP3.LUT R3, R14, 0xfffffff0, RZ, 0xc0, !PT ;  /* 0xfffffff00e037812 */ /* 0x000fe200078ec0ff */
[----:B------:R-:W-:Y:S01]  /*1900*/  UIMAD UR10, UR7, UR15, URZ ;  /* 0x0000000f070a72a4 */ /* 0x000fe2000f8e023f */
[----:B--2---:R-:W-:Y:S01]  /*1910*/  IMAD.SHL.U32 R8, R39, 0x40, RZ ;  /* 0x0000004027087824 */ /* 0x004fe200078e00ff */
[----:B------:R-:W-:Y:S01]  /*1920*/  @P6 LEA.HI.X R7, R4, c[0x0][0x1cc], R0, 0x1, P2 ;  /* 0x0000730004076a11 */ /* 0x000fe200010f0c00 */
[----:B------:R-:W-:Y:S01]  /*1930*/  IMAD.IADD R37, R21, 0x1, R5 ;  /* 0x0000000115257824 */ /* 0x000fe200078e0205 */
[----:B------:R-:W-:Y:S01]  /*1940*/  @P5 LEA R4, P2, R38, R4, 0x5 ;  /* 0x0000000426045211 */ /* 0x000fe200078428ff */
[----:B------:R-:W-:Y:S01]  /*1950*/  IMAD.IADD R8, R11, 0x1, R8 ;  /* 0x000000010b087824 */ /* 0x000fe200078e0208 */
[----:B------:R-:W-:Y:S01]  /*1960*/  SHF.R.S32.HI R11, RZ, 0x4, R14 ;  /* 0x00000004ff0b7819 */ /* 0x000fe2000001140e */
[----:B------:R-:W-:Y:S01]  /*1970*/  IMAD.IADD R3, R113, 0x1, -R3 ;  /* 0x0000000171037824 */ /* 0x000fe200078e0a03 */
[----:B------:R1:W-:Y:S01]  /*1980*/  @P6 LDGSTS.E.BYPASS.LTC128B.128 [R35+0x12100], [R6.64], !P4 ;  /* 0x1210000006236fae */ /* 0x0003e2000e101d58 */
[----:B------:R-:W-:Y:S01]  /*1990*/  @P1 IMAD.X R13, R8, 0x1, R0, P0 ;  /* 0x00000001080d1824 */ /* 0x000fe200000e0600 */
[----:B------:R-:W-:Y:S01]  /*19a0*/  @P5 LEA.HI.X R0, R38, R0, R39, 0x5, P2 ;  /* 0x0000000026005211 */ /* 0x000fe200010f2c27 */
[----:B------:R-:W-:Y:S01]  /*19b0*/  IMAD.MOV.U32 R36, RZ, RZ, R20 ;  /* 0x000000ffff247224 */ /* 0x000fe200078e0014 */
[----:B------:R-:W-:Y:S01]  /*19c0*/  ISETP.GE.AND P2, PT, R32, c[0x0][0x1d4], PT ;  /* 0x0000750020007a0c */ /* 0x000fe20003f46270 */
[----:B------:R1:W-:Y:S01]  /*19d0*/  @P6 LDGSTS.E.BYPASS.LTC128B.128 [R35+0x15100], [R6.64+0x80], !P3 ;  /* 0x1510008006236fae */ /* 0x0003e2000d901d58 */
[----:B------:R-:W-:Y:S01]  /*19e0*/  @P5 LEA R8, P0, R4, c[0x0][0x1c8], 0x1 ;  /* 0x0000720004085a11 */ /* 0x000fe200078008ff */
[----:B------:R-:W-:Y:S01]  /*19f0*/  UIMAD UR10, UR11, UR12, UR10 ;  /* 0x0000000c0b0a72a4 */ /* 0x000fe2000f8e020a */
[----:B------:R-:W-:Y:S01]  /*1a00*/  LEA.HI R5, R14, R11, RZ, 0x1 ;  /* 0x0000000b0e057211 */ /* 0x000fe200078f08ff */
[----:B------:R-:W-:Y:S01]  /*1a10*/  USHF.L.U32 UR11, UR4, 0x6, URZ ;  /* 0x00000006040b7899 */ /* 0x000fe2000800063f */
[----:B------:R-:W-:Y:S01]  /*1a20*/  @P5 LEA.HI.X R9, R4, c[0x0][0x1cc], R0, 0x1, P0 ;  /* 0x0000730004095a11 */ /* 0x000fe200000f0c00 */
[----:B------:R4:W-:Y:S01]  /*1a30*/  STL.64 [R1+0x28], R20 ;  /* 0x0000281401007387 */ /* 0x0009e20000100a00 */
[----:B------:R-:W-:-:S02]  /*1a40*/  SHF.R.S32.HI R12, RZ, 0x1f, R3 ;  /* 0x0000001fff0c7819 */ /* 0x000fc40000011403 */
[----:B------:R-:W-:Y:S01]  /*1a50*/  @P1 LEA R4, P0, R10, c[0x0][0x1c8], 0x1 ;  /* 0x000072000a041a11 */ /* 0x000fe200078008ff */
[----:B------:R4:W-:Y:S01]  /*1a60*/  STL.64 [R1+0x20], R36 ;  /* 0x0000202401007387 */ /* 0x0009e20000100a00 */
[----:B------:R-:W-:-:S03]  /*1a70*/  LEA.HI R12, R12, R3, RZ, 0x3 ;  /* 0x000000030c0c7211 */ /* 0x000fc600078f18ff */
[----:B------:R1:W-:Y:S01]  /*1a80*/  @P6 LDGSTS.E.BYPASS.LTC128B.128 [R35+0x18100], [R6.64+0x100], !P2 ;  /* 0x1810010006236fae */ /* 0x0003e2000d101d58 */
[----:B------:R-:W-:Y:S02]  /*1a90*/  ISETP.GE.AND P6, PT, R2, c[0x0][0x1d4], PT ;  /* 0x0000750002007a0c */ /* 0x000fe40003fc6270 */
[----:B------:R-:W-:Y:S01]  /*1aa0*/  LOP3.LUT R2, R5, 0xfffffffe, RZ, 0xc0, !PT ;  /* 0xfffffffe05027812 */ /* 0x000fe200078ec0ff */
[----:B------:R2:W-:Y:S01]  /*1ab0*/  @P5 LDGSTS.E.BYPASS.LTC128B.128 [R35+0x13100], [R8.64], !P4 ;  /* 0x1310000008235fae */ /* 0x0005e2000e101d58 */
[----:B------:R-:W-:Y:S02]  /*1ac0*/  @P1 LEA.HI.X R5, R10, c[0x0][0x1cc], R13, 0x1, P0 ;  /* 0x000073000a051a11 */ /* 0x000fe400000f0c0d */
[----:B------:R-:W-:Y:S01]  /*1ad0*/  LOP3.LUT R0, R12, 0xfffffff8, RZ, 0xc0, !PT ;  /* 0xfffffff80c007812 */ /* 0x000fe200078ec0ff */
[----:B------:R2:W-:Y:S01]  /*1ae0*/  @P5 LDGSTS.E.BYPASS.LTC128B.128 [R35+0x16100], [R8.64+0x80], !P3 ;  /* 0x1610008008235fae */ /* 0x0005e2000d901d58 */
[----:B------:R-:W-:-:S03]  /*1af0*/  IMAD.IADD R13, R11, 0x1, -R2 ;  /* 0x000000010b0d7824 */ /* 0x000fc600078e0a02 */
[----:B------:R2:W-:Y:S01]  /*1b00*/  @P5 LDGSTS.E.BYPASS.LTC128B.128 [R35+0x19100], [R8.64+0x100], !P2 ;  /* 0x1910010008235fae */ /* 0x0005e2000d101d58 */
[----:B------:R-:W-:Y:S01]  /*1b10*/  IMAD.IADD R3, R3, 0x1, -R0 ;  /* 0x0000000103037824 */ /* 0x000fe200078e0a00 */
[----:B------:R-:W-:Y:S02]  /*1b20*/  ISETP.GE.AND P5, PT, R31, c[0x0][0x1d4], PT ;  /* 0x000075001f007a0c */ /* 0x000fe40003fa6270 */
[----:B------:R3:W-:Y:S01]  /*1b30*/  @P1 LDGSTS.E.BYPASS.LTC128B.128 [R35+0x14100], [R4.64], !P4 ;  /* 0x1410000004231fae */ /* 0x0007e2000e101d58 */
[----:B------:R-:W-:-:S03]  /*1b40*/  IMAD.SHL.U32 R2, R3, 0x40, RZ ;  /* 0x0000004003027824 */ /* 0x000fc600078e00ff */
[----:B------:R3:W-:Y:S02]  /*1b50*/  @P1 LDGSTS.E.BYPASS.LTC128B.128 [R35+0x17100], [R4.64+0x80], !P3 ;  /* 0x1710008004231fae */ /* 0x0007e4000d901d58 */
[----:B------:R-:W-:Y:S02]  /*1b60*/  LOP3.LUT R2, R2, 0x1c0, RZ, 0xc0, !PT ;  /* 0x000001c002027812 */ /* 0x000fe400078ec0ff */
[----:B------:R3:W-:Y:S01]  /*1b70*/  @P1 LDGSTS.E.BYPASS.LTC128B.128 [R35+0x1a100], [R4.64+0x100], !P2 ;  /* 0x1a10010004231fae */ /* 0x0007e2000d101d58 */
[----:B-1----:R-:W-:-:S03]  /*1b80*/  IMAD.WIDE.U32 R6, R33, UR15, R36 ;  /* 0x0000000f21067c25 */ /* 0x002fc6000f8e0024 */
[----:B------:R-:W0:Y:S02]  /*1b90*/  LDGDEPBAR ;  /* 0x00000000000079af */ /* 0x000e240000000000 */
[----:B------:R-:W-:Y:S01]  /*1ba0*/  IADD3 R0, R7, UR10, RZ ;  /* 0x0000000a07007c10 */ /* 0x000fe2000fffe0ff */
[----:B------:R-:W-:Y:S01]  /*1bb0*/  UMOV UR10, 0x6 ;  /* 0x00000006000a7882 */ /* 0x000fe20000000000 */
[----:B------:R-:W-:Y:S01]  /*1bc0*/  LEA R10, P0, R6, c[0x0][0x1f8], 0x1 ;  /* 0x00007e00060a7a11 */ /* 0x000fe200078008ff */
[----:B------:R-:W-:-:S03]  /*1bd0*/  USHF.L.U64.HI UR10, UR4, UR10, UR5 ;  /* 0x0000000a040a7299 */ /* 0x000fc60008010205 */
[----:B------:R-:W-:Y:S01]  /*1be0*/  LEA.HI.X R11, R6, c[0x0][0x1fc], R0, 0x1, P0 ;  /* 0x00007f00060b7a11 */ /* 0x000fe200000f0c00 */
[----:B------:R-:W-:Y:S02]  /*1bf0*/  IMAD.SHL.U32 R0, R13, 0x8, RZ ;  /* 0x000000080d007824 */ /* 0x000fe400078e00ff */
[----:B------:R-:W-:-:S03]  /*1c00*/  IMAD.U32 R6, RZ, RZ, UR11 ;  /* 0x0000000bff067e24 */ /* 0x000fc6000f8e00ff */
[----:B------:R-:W-:Y:S02]  /*1c10*/  LOP3.LUT R0, R2, 0x8, R0, 0xf8, !PT ;  /* 0x0000000802007812 */ /* 0x000fe400078ef800 */
[----:B------:R-:W-:Y:S02]  /*1c20*/  SHF.R.U32.HI R2, RZ, 0x3, R2 ;  /* 0x00000003ff027819 */ /* 0x000fe40000011602 */
[----:B------:R-:W-:Y:S02]  /*1c30*/  IADD3 R14, P1, P0, R6, 0x80, R10 ;  /* 0x00000080060e7810 */ /* 0x000fe4000783e00a */
[----:B------:R-:W-:Y:S01]  /*1c40*/  LOP3.LUT R2, R0, R2, RZ, 0x3c, !PT ;  /* 0x0000000200027212 */ /* 0x000fe200078e3cff */
[----:B---3--:R-:W-:Y:S01]  /*1c50*/  IMAD.U32 R4, RZ, RZ, UR11 ;  /* 0x0000000bff047e24 */ /* 0x008fe2000f8e00ff */
[----:B------:R-:W-:Y:S01]  /*1c60*/  IADD3.X R15, RZ, UR10, R11, P1, P0 ;  /* 0x0000000aff0f7c10 */ /* 0x000fe20008fe040b */
[----:B------:R-:W-:Y:S01]  /*1c70*/  IMAD.SHL.U32 R0, R12, 0x40, RZ ;  /* 0x000000400c007824 */ /* 0x000fe200078e00ff */
[----:B------:R-:W-:-:S04]  /*1c80*/  DEPBAR.LE SB0, 0x1 ;  /* 0x000080400000791a */ /* 0x000fc80000000000 */
[----:B------:R-:W-:Y:S01]  /*1c90*/  BAR.SYNC.DEFER_BLOCKING 0x0 ;  /* 0x0000000000007b1d */ /* 0x000fe20000010000 */
[----:B--2---:R-:W-:Y:S02]  /*1ca0*/  IADD3 R8, P1, P0, R4, 0x100, R10 ;  /* 0x0000010004087810 */ /* 0x004fe4000783e00a */
[----:B------:R-:W-:Y:S01]  /*1cb0*/  LOP3.LUT R2, R2, 0xfffffe00, R0, 0xf8, !PT ;  /* 0xfffffe0002027812 */ /* 0x000fe200078ef800 */
[----:B------:R-:W-:Y:S01]  /*1cc0*/  IMAD.MOV.U32 R0, RZ, RZ, 0x10 ;  /* 0x00000010ff007424 */ /* 0x000fe200078e00ff */
[----:B------:R-:W-:Y:S02]  /*1cd0*/  IADD3.X R9, RZ, UR10, R11, P1, P0 ;  /* 0x0000000aff097c10 */ /* 0x000fe40008fe040b */
[----:B------:R-:W-:Y:S01]  /*1ce0*/  LOP3.LUT P0, RZ, R3, 0x2, RZ, 0xc0, !PT ;  /* 0x0000000203ff7812 */ /* 0x000fe2000780c0ff */
[----:B------:R-:W-:Y:S01]  /*1cf0*/  IMAD R212, R108, 0x400, R2 ;  /* 0x000004006cd47824 */ /* 0x000fe200078e0202 */
[----:B------:R-:W-:Y:S02]  /*1d00*/  IADD3 R6, P1, R10, UR11, RZ ;  /* 0x0000000b0a067c10 */ /* 0x000fe4000ff3e0ff */
[----:B------:R-:W-:-:S02]  /*1d10*/  SEL R0, R0, 0xfffffff0, !P0 ;  /* 0xfffffff000007807 */ /* 0x000fc40004000000 */
[----:B------:R-:W-:Y:S02]  /*1d20*/  IADD3.X R7, R11, UR10, RZ, P1, !PT ;  /* 0x0000000a0b077c10 */ /* 0x000fe40008ffe4ff */
[----:B------:R-:W-:Y:S01]  /*1d30*/  LOP3.LUT P1, RZ, R3, 0x4, RZ, 0xc0, !PT ;  /* 0x0000000403ff7812 */ /* 0x000fe2000782c0ff */
[----:B------:R-:W-:Y:S01]  /*1d40*/  IMAD.SHL.U32 R240, R0, 0x2, RZ ;  /* 0x0000000200f07824 */ /* 0x000fe200078e00ff */
[C---:B------:R-:W-:Y:S01]  /*1d50*/  LEA R220, R212.reuse, 0x100, 0x1 ;  /* 0x00000100d4dc7811 */ /* 0x040fe200078e08ff */
[----:B------:R-:W-:Y:S01]  /*1d60*/  IMAD.SHL.U32 R212, R212, 0x2, RZ ;  /* 0x00000002d4d47824 */ /* 0x000fe200078e00ff */
[----:B------:R-:W-:Y:S01]  /*1d70*/  SEL R0, R239, 0xffffffe0, !P1 ;  /* 0xffffffe0ef007807 */ /* 0x000fe20004800000 */
[----:B------:R-:W-:Y:S01]  /*1d80*/  IMAD.SHL.U32 R3, R42, 0x40, RZ ;  /* 0x000000402a037824 */ /* 0x000fe200078e00ff */
[----:B------:R-:W-:Y:S01]  /*1d90*/  IADD3 R4, P0, R6, UR11, RZ ;  /* 0x0000000b06047c10 */ /* 0x000fe2000ff1e0ff */
[----:B------:R-:W-:Y:S01]  /*1da0*/  IMAD.IADD R216, R220, 0x1, R240 ;  /* 0x00000001dcd87824 */ /* 0x000fe200078e02f0 */
[----:B------:R-:W-:Y:S01]  /*1db0*/  ISETP.LT.OR P1, PT, R28, 0x1, P5 ;  /* 0x000000011c00780c */ /* 0x000fe20002f21670 */
[C---:B------:R-:W-:Y:S01]  /*1dc0*/  IMAD R220, R0.reuse, 0x2, R220 ;  /* 0x0000000200dc7824 */ /* 0x040fe200078e02dc */
[----:B------:R4:W1:Y:S01]  /*1dd0*/  LDSM.16.M88.4 R152, [R212+0x100] ;  /* 0x00010000d498783b */ /* 0x0008620000000200 */
[----:B------:R-:W-:Y:S01]  /*1de0*/  IMAD R224, R0, 0x2, R216 ;  /* 0x0000000200e07824 */ /* 0x000fe200078e02d8 */
[----:B------:R-:W-:-:S02]  /*1df0*/  IADD3.X R5, R7, UR10, RZ, P0, !PT ;  /* 0x0000000a07057c10 */ /* 0x000fc400087fe4ff */
[----:B------:R4:W2:Y:S01]  /*1e00*/  LDSM.16.M88.4 R196, [R212+0x4100] ;  /* 0x00410000d4c4783b */ /* 0x0008a20000000200 */
[----:B------:R-:W-:Y:S02]  /*1e10*/  ISETP.LT.OR P0, PT, R28, 0x1, P6 ;  /* 0x000000011c00780c */ /* 0x000fe40003701670 */
[----:B------:R-:W-:Y:S01]  /*1e20*/  LOP3.LUT R3, R3, 0x1c0, RZ, 0xc0, !PT ;  /* 0x000001c003037812 */ /* 0x000fe200078ec0ff */
[----:B------:R4:W3:Y:S03]  /*1e30*/  LDSM.16.M88.4 R156, [R216] ;  /* 0x00000000d89c783b */ /* 0x0008e60000000200 */
[----:B------:R-:W-:Y:S01]  /*1e40*/  SHF.R.U32.HI R237, RZ, 0x3, R3 ;  /* 0x00000003ffed7819 */ /* 0x000fe20000011603 */
        /* <DEDUP_REMOVED lines=43> */
[----:B------:R-:W-:-:S03]  /*2100*/  IMAD.U32 R6, RZ, RZ, UR15 ;  /* 0x0000000fff067e24 */ /* 0x000fc6000f8e00ff */
[----:B------:R-:W-:Y:S01]  /*2110*/  UIMAD UR4, UR5, UR18, UR4 ;  /* 0x00000012050472a4 */ /* 0x000fe2000f8e0204 */
[----:B------:R-:W-:-:S05]  /*2120*/  IMAD.WIDE.U32 R6, R6, UR18, R40 ;  /* 0x0000001206067c25 */ /* 0x000fca000f8e0028 */
[----:B------:R-:W-:Y:S02]  /*2130*/  IADD3 R3, R7, UR4, RZ ;  /* 0x0000000407037c10 */ /* 0x000fe4000fffe0ff */
[----:B------:R-:W-:-:S04]  /*2140*/  LEA R4, P5, R6, c[0x0][0x1c8], 0x1 ;  /* 0x0000720006047a11 */ /* 0x000fc800078a08ff */
[----:B------:R-:W-:Y:S02]  /*2150*/  LEA.HI.X R5, R6, c[0x0][0x1cc], R3, 0x1, P5 ;  /* 0x0000730006057a11 */ /* 0x000fe400028f0c03 */
[----:B------:R-:W-:-:S03]  /*2160*/  IADD3 R6, P5, R8, R4, RZ ;  /* 0x0000000408067210 */ /* 0x000fc60007fbe0ff */
[----:B------:R1:W-:Y:S02]  /*2170*/  LDGSTS.E.BYPASS.LTC128B.128 [R35+0x1b100], [R4.64], !P4 ;  /* 0x1b10000004237fae */ /* 0x0003e4000e101d58 */
[C-C-:B------:R-:W-:Y:S01]  /*2180*/  IMAD.X R7, R9.reuse, 0x1, R5.reuse, P5 ;  /* 0x0000000109077824 */ /* 0x140fe200028e0605 */
[C-C-:B------:R-:W-:Y:S01]  /*2190*/  IADD3 R12, P6, P5, R8.reuse, 0x80, R4.reuse ;  /* 0x00000080080c7810 */ /* 0x140fe20007dde004 */
[----:B------:R1:W-:Y:S03]  /*21a0*/  LDGSTS.E.BYPASS.LTC128B.128 [R35+0x1e100], [R4.64+0x80], !P3 ;  /* 0x1e10008004237fae */ /* 0x0003e6000d901d58 */
[----:B------:R-:W-:Y:S01]  /*21b0*/  IADD3.X R13, R9, RZ, R5, P6, P5 ;  /* 0x000000ff090d7210 */ /* 0x000fe200037ea405 */
[----:B------:R1:W-:Y:S01]  /*21c0*/  LDGSTS.E.BYPASS.LTC128B.128 [R35+0x21100], [R4.64+0x100], !P2 ;  /* 0x2110010004237fae */ /* 0x0003e2000d101d58 */
[----:B------:R-:W-:-:S03]  /*21d0*/  IADD3 R10, P6, P5, R8, 0x100, R4 ;  /* 0x00000100080a7810 */ /* 0x000fc60007dde004 */
[----:B------:R1:W-:Y:S01]  /*21e0*/  LDGSTS.E.BYPASS.LTC128B.128 [R35+0x1c100], [R6.64], !P4 ;  /* 0x1c10000006237fae */ /* 0x0003e2000e101d58 */
[----:B------:R-:W-:Y:S02]  /*21f0*/  IADD3.X R11, R9, RZ, R5, P6, P5 ;  /* 0x000000ff090b7210 */ /* 0x000fe400037ea405 */
[----:B------:R-:W-:Y:S01]  /*2200*/  IADD3 R8, P5, R6, R8, RZ ;  /* 0x0000000806087210 */ /* 0x000fe20007fbe0ff */
[----:B------:R1:W-:Y:S04]  /*2210*/  LDGSTS.E.BYPASS.LTC128B.128 [R35+0x1f100], [R12.64], !P3 ;  /* 0x1f1000000c237fae */ /* 0x0003e8000d901d58 */
[----:B------:R-:W-:Y:S01]  /*2220*/  IMAD.X R9, R7, 0x1, R9, P5 ;  /* 0x0000000107097824 */ /* 0x000fe200028e0609 */
[----:B------:R1:W-:Y:S04]  /*2230*/  LDGSTS.E.BYPASS.LTC128B.128 [R35+0x22100], [R10.64], !P2 ;  /* 0x221000000a237fae */ /* 0x0003e8000d101d58 */
[----:B------:R1:W-:Y:S04]  /*2240*/  LDGSTS.E.BYPASS.LTC128B.128 [R35+0x1d100], [R8.64], !P4 ;  /* 0x1d10000008237fae */ /* 0x0003e8000e101d58 */
[----:B------:R1:W-:Y:S04]  /*2250*/  LDGSTS.E.BYPASS.LTC128B.128 [R35+0x20100], [R8.64+0x80], !P3 ;  /* 0x2010008008237fae */ /* 0x0003e8000d901d58 */
[----:B------:R1:W-:Y:S02]  /*2260*/  LDGSTS.E.BYPASS.LTC128B.128 [R35+0x23100], [R8.64+0x100], !P2 ;  /* 0x2310010008237fae */ /* 0x0003e4000d101d58 */
.L_x_1195:
[----:B-1234-:R-:W0:Y:S01]  /*2270*/  LDGDEPBAR ;  /* 0x00000000000079af */ /* 0x01ee220000000000 */
[----:B------:R-:W-:Y:S01]  /*2280*/  PLOP3.LUT P5, PT, PT, PT, UP0, 0x40, 0x0 ;  /* 0x000000000000781c */ /* 0x000fe20003fae808 */
[----:B------:R-:W-:Y:S01]  /*2290*/  IMAD.SHL.U32 R237, R237, 0x2, RZ ;  /* 0x00000002eded7824 */ /* 0x000fe200078e00ff */
[----:B------:R-:W-:-:S04]  /*22a0*/  SEL R239, R239, 0xffffffe0, !P1 ;  /* 0xffffffe0efef7807 */ /* 0x000fc80004800000 */
[C---:B------:R-:W-:Y:S01]  /*22b0*/  IADD3 R233, R237.reuse, 0x12100, RZ ;  /* 0x00012100ede97810 */ /* 0x040fe20007ffe0ff */
        /* <DEDUP_REMOVED lines=46> */
.L_x_1196:
[----:B--23--:R-:W-:Y:S01]  /*25a0*/  HMMA.16816.F32.BF16 R36, R152, R16, RZ ;  /* 0x000000109824723c */ /* 0x00cfe200000418ff */
[----:B------:R-:W-:Y:S01]  /*25b0*/  IMAD.MOV.U32 R3, RZ, RZ, 0x40 ;  /* 0x00000040ff037424 */ /* 0x000fe200078e00ff */
[----:B------:R-:W-:Y:S01]  /*25c0*/  PLOP3.LUT P5, PT, PT, PT, UP2, 0x80, 0x0 ;  /* 0x000000000000781c */ /* 0x000fe20003faf028 */
[----:B------:R-:W-:Y:S01]  /*25d0*/  UIADD3 UR9, UR14, UR9, URZ ;  /* 0x000000090e097290 */ /* 0x000fe2000fffe03f */
[----:B------:R-:W0:Y:S01]  /*25e0*/  LDGDEPBAR ;  /* 0x00000000000079af */ /* 0x000e220000000000 */
[----:B------:R-:W-:Y:S01]  /*25f0*/  UISETP.GE.AND UP0, UPT, UR28, 0x3, UPT ;  /* 0x000000031c00788c */ /* 0x000fe2000bf06270 */
[----:B------:R-:W-:-:S02]  /*2600*/  SEL R232, R3, 0xffffffc0, !P0 ;  /* 0xffffffc003e87807 */ /* 0x000fc40004000000 */
[----:B------:R-:W-:Y:S01]  /*2610*/  HMMA.16816.F32.BF16 R32, R152, R18, RZ ;  /* 0x000000129820723c */ /* 0x000fe200000418ff */
[----:B------:R-:W-:Y:S02]  /*2620*/  PLOP3.LUT P0, PT, PT, PT, UP2, 0x80, 0x0 ;  /* 0x000000000000781c */ /* 0x000fe40003f0f028 */
[----:B------:R-:W-:Y:S01]  /*2630*/  IMAD.IADD R3, R237, 0x1, R232 ;  /* 0x00000001ed037824 */ /* 0x000fe200078e02e8 */
[----:B------:R-:W-:-:S04]  /*2640*/  IADD3 R5, R232, R4, RZ ;  /* 0x00000004e8057210 */ /* 0x000fc80007ffe0ff */
[C---:B----4-:R-:W-:Y:S01]  /*2650*/  HMMA.16816.F32.BF16 R16, R152.reuse, R24, RZ ;  /* 0x000000189810723c */ /* 0x050fe200000418ff */
[----:B------:R-:W-:Y:S07]  /*2660*/  LDSM.16.M88.4 R104, [R5+0x16900] ;  /* 0x016900000568783b */ /* 0x000fee0000000200 */
[C---:B-1----:R-:W-:Y:S08]  /*2670*/  HMMA.16816.F32.BF16 R8, R152.reuse, R40, RZ ;  /* 0x000000289808723c */ /* 0x042ff000000418ff */
[C---:B------:R-:W-:Y:S08]  /*2680*/  HMMA.16816.F32.BF16 R12, R152.reuse, R26, RZ ;  /* 0x0000001a980c723c */ /* 0x040ff000000418ff */
[C---:B------:R-:W-:Y:S08]  /*2690*/  HMMA.16816.F32.BF16 R28, R152.reuse, R20, RZ ;  /* 0x00000014981c723c */ /* 0x040ff000000418ff */
[C---:B------:R-:W-:Y:S08]  /*26a0*/  HMMA.16816.F32.BF16 R20, R152.reuse, R22, RZ ;  /* 0x000000169814723c */ /* 0x040ff000000418ff */
[----:B------:R-:W-:Y:S01]  /*26b0*/  HMMA.16816.F32.BF16 R24, R152, R42, RZ ;  /* 0x0000002a9818723c */ /* 0x000fe200000418ff */
[----:B------:R-:W-:Y:S07]  /*26c0*/  LDSM.16.M88.4 R40, [R3+0x13900] ;  /* 0x013900000328783b */ /* 0x000fee0000000200 */
[C---:B------:R-:W-:Y:S01]  /*26d0*/  HMMA.16816.F32.BF16 R96, R156.reuse, R54, R32 ;  /* 0x000000369c60723c */ /* 0x040fe20000041820 */
[----:B------:R-:W1:Y:S07]  /*26e0*/  LDSM.16.M88.4 R32, [R3+0x12100] ;  /* 0x012100000320783b */ /* 0x000e6e0000000200 */
[C---:B------:R-:W-:Y:S08]  /*26f0*/  HMMA.16816.F32.BF16 R68, R156.reuse, R44, R16 ;  /* 0x0000002c9c44723c */ /* 0x040ff00000041810 */
[----:B------:R-:W-:Y:S08]  /*2700*/  HMMA.16816.F32.BF16 R56, R156, R60, R8 ;  /* 0x0000003c9c38723c */ /* 0x000ff00000041808 */
[C---:B------:R-:W-:Y:S08]  /*2710*/  HMMA.16816.F32.BF16 R8, R152.reuse, R72, RZ ;  /* 0x000000489808723c */ /* 0x040ff000000418ff */
[----:B------:R-:W-:Y:S08]  /*2720*/  HMMA.16816.F32.BF16 R16, R152, R74, RZ ;  /* 0x0000004a9810723c */ /* 0x000ff000000418ff */
[C---:B------:R-:W-:Y:S01]  /*2730*/  HMMA.16816.F32.BF16 R64, R156.reuse, R46, R12 ;  /* 0x0000002e9c40723c */ /* 0x040fe2000004180c */
[----:B------:R-:W-:Y:S07]  /*2740*/  LDSM.16.M88.4 R44, [R3+0x13100] ;  /* 0x01310000032c783b */ /* 0x000fee0000000200 */
[----:B------:R-:W-:Y:S01]  /*2750*/  HMMA.16816.F32.BF16 R88, R156, R52, R36 ;  /* 0x000000349c58723c */ /* 0x000fe20000041824 */
[----:B------:R-:W-:Y:S07]  /*2760*/  LDSM.16.M88.4 R36, [R3+0x14100] ;  /* 0x014100000324783b */ /* 0x000fee0000000200 */
[----:B------:R-:W-:Y:S08]  /*2770*/  HMMA.16816.F32.BF16 R12, R152, R84, RZ ;  /* 0x00000054980c723c */ /* 0x000ff000000418ff */
[C---:B------:R-:W-:Y:S08]  /*2780*/  HMMA.16816.F32.BF16 R80, R156.reuse, R48, R28 ;  /* 0x000000309c50723c */ /* 0x040ff0000004181c */
[C---:B------:R-:W-:Y:S01]  /*2790*/  HMMA.16816.F32.BF16 R76, R156.reuse, R50, R20 ;  /* 0x000000329c4c723c */ /* 0x040fe20000041814 */
[----:B------:R-:W2:Y:S07]  /*27a0*/  LDSM.16.M88.4 R48, [R3+0x12900] ;  /* 0x012900000330783b */ /* 0x000eae0000000200 */
[----:B------:R-:W-:Y:S08]  /*27b0*/  HMMA.16816.F32.BF16 R52, R156, R62, R24 ;  /* 0x0000003e9c34723c */ /* 0x000ff00000041818 */
[----:B------:R-:W-:Y:S01]  /*27c0*/  HMMA.16816.F32.BF16 R24, R152, R86, RZ ;  /* 0x000000569818723c */ /* 0x000fe200000418ff */
[----:B------:R-:W3:Y:S07]  /*27d0*/  LDSM.16.M88.4 R84, [R3+0x14900] ;  /* 0x014900000354783b */ /* 0x000eee0000000200 */
[C---:B------:R-:W-:Y:S08]  /*27e0*/  HMMA.16816.F32.BF16 R28, R156.reuse, R92, R8 ;  /* 0x0000005c9c1c723c */ /* 0x040ff00000041808 */
[C---:B------:R-:W-:Y:S01]  /*27f0*/  HMMA.16816.F32.BF16 R20, R156.reuse, R94, R16 ;  /* 0x0000005e9c14723c */ /* 0x040fe20000041810 */
[----:B------:R-:W4:Y:S07]  /*2800*/  LDSM.16.M88.4 R92, [R5+0x12100] ;  /* 0x01210000055c783b */ /* 0x000f2e0000000200 */
[----:B------:R-:W-:Y:S08]  /*2810*/  HMMA.16816.F32.BF16 R16, R156, R100, R12 ;  /* 0x000000649c10723c */ /* 0x000ff0000004180c */
[C---:B-1----:R-:W-:Y:S01]  /*2820*/  HMMA.16816.F32.BF16 R8, R184.reuse, R32, R88 ;  /* 0x00000020b808723c */ /* 0x042fe20000041858 */
[----:B------:R-:W1:Y:S07]  /*2830*/  LDSM.16.M88.4 R88, [R5+0x12900] ;  /* 0x012900000558783b */ /* 0x000e6e0000000200 */
[----:B------:R-:W-:Y:S01]  /*2840*/  HMMA.16816.F32.BF16 R32, R184, R34, R96 ;  /* 0x00000022b820723c */ /* 0x000fe20000041860 */
[----:B------:R-:W5:Y:S07]  /*2850*/  LDSM.16.M88.4 R96, [R5+0x13100] ;  /* 0x013100000560783b */ /* 0x000f6e0000000200 */
[----:B------:R-:W-:Y:S01]  /*2860*/  HMMA.16816.F32.BF16 R12, R156, R102, R24 ;  /* 0x000000669c0c723c */ /* 0x000fe20000041818 */
[----:B------:R-:W-:Y:S07]  /*2870*/  LDSM.16.M88.4 R100, [R4+0x17900] ;  /* 0x017900000464783b */ /* 0x000fee0000000200 */
[C---:B--2---:R-:W-:Y:S08]  /*2880*/  HMMA.16816.F32.BF16 R24, R184.reuse, R50, R76 ;  /* 0x00000032b818723c */ /* 0x044ff0000004184c */
[C---:B------:R-:W-:Y:S01]  /*2890*/  HMMA.16816.F32.BF16 R72, R184.reuse, R48, R80 ;  /* 0x00000030b848723c */ /* 0x040fe20000041850 */
[----:B------:R-:W2:Y:S07]  /*28a0*/  LDSM.16.M88.4 R48, [R5+0x13900] ;  /* 0x013900000530783b */ /* 0x000eae0000000200 */
[C---:B------:R-:W-:Y:S08]  /*28b0*/  HMMA.16816.F32.BF16 R60, R184.reuse, R44, R68 ;  /* 0x0000002cb83c723c */ /* 0x040ff00000041844 */
[C---:B------:R-:W-:Y:S08]  /*28c0*/  HMMA.16816.F32.BF16 R76, R184.reuse, R46, R64 ;  /* 0x0000002eb84c723c */ /* 0x040ff00000041840 */
[----:B---3--:R-:W-:Y:S08]  /*28d0*/  HMMA.16816.F32.BF16 R44, R184, R84, R16 ;  /* 0x00000054b82c723c */ /* 0x008ff00000041810 */
[----:B----4-:R-:W-:Y:S01]  /*28e0*/  HMMA.16816.F32.BF16 R16, R188, R94, R32 ;  /* 0x0000005ebc10723c */ /* 0x010fe20000041820 */
[----:B------:R-:W3:Y:S07]  /*28f0*/  LDSM.16.M88.4 R32, [R5+0x14900] ;  /* 0x014900000520783b */ /* 0x000eee0000000200 */
[C---:B------:R-:W-:Y:S08]  /*2900*/  HMMA.16816.F32.BF16 R68, R184.reuse, R40, R56 ;  /* 0x00000028b844723c */ /* 0x040ff00000041838 */
[C---:B------:R-:W-:Y:S08]  /*2910*/  HMMA.16816.F32.BF16 R64, R184.reuse, R42, R52 ;  /* 0x0000002ab840723c */ /* 0x040ff00000041834 */
[C---:B------:R-:W-:Y:S01]  /*2920*/  HMMA.16816.F32.BF16 R56, R184.reuse, R36, R28 ;  /* 0x00000024b838723c */ /* 0x040fe2000004181c */
[----:B------:R-:W-:Y:S07]  /*2930*/  LDSM.16.M88.4 R28, [R237+0x15100] ;  /* 0x01510000ed1c783b */ /* 0x000fee0000000200 */
[C---:B------:R-:W-:Y:S01]  /*2940*/  HMMA.16816.F32.BF16 R52, R184.reuse, R38, R20 ;  /* 0x00000026b834723c */ /* 0x040fe20000041814 */
[----:B------:R-:W4:Y:S07]  /*2950*/  LDSM.16.M88.4 R36, [R5+0x14100] ;  /* 0x014100000524783b */ /* 0x000f2e0000000200 */
[----:B------:R-:W-:Y:S08]  /*2960*/  HMMA.16816.F32.BF16 R40, R184, R86, R12 ;  /* 0x00000056b828723c */ /* 0x000ff0000004180c */
[C---:B------:R-:W-:Y:S08]  /*2970*/  HMMA.16816.F32.BF16 R20, R188.reuse, R92, R8 ;  /* 0x0000005cbc14723c */ /* 0x040ff00000041808 */
[C---:B-1----:R-:W-:Y:S01]  /*2980*/  HMMA.16816.F32.BF16 R8, R188.reuse, R90, R24 ;  /* 0x0000005abc08723c */ /* 0x042fe20000041818 */
[----:B------:R-:W1:Y:S07]  /*2990*/  LDSM.16.M88.4 R24, [R237+0x15900] ;  /* 0x01590000ed18783b */ /* 0x000e6e0000000200 */
[C---:B------:R-:W-:Y:S08]  /*29a0*/  HMMA.16816.F32.BF16 R12, R188.reuse, R88, R72 ;  /* 0x00000058bc0c723c */ /* 0x040ff00000041848 */
[C---:B-----5:R-:W-:Y:S01]  /*29b0*/  HMMA.16816.F32.BF16 R92, R188.reuse, R98, R76 ;  /* 0x00000062bc5c723c */ /* 0x060fe2000004184c */
[----:B------:R-:W5:Y:S07]  /*29c0*/  LDSM.16.M88.4 R76, [R237+0x16100] ;  /* 0x01610000ed4c783b */ /* 0x000f6e0000000200 */
[C---:B--2---:R-:W-:Y:S01]  /*29d0*/  HMMA.16816.F32.BF16 R84, R188.reuse, R48, R68 ;  /* 0x00000030bc54723c */ /* 0x044fe20000041844 */
[----:B------:R-:W-:Y:S07]  /*29e0*/  LDSM.16.M88.4 R68, [R237+0x17100] ;  /* 0x01710000ed44783b */ /* 0x000fee0000000200 */
[C---:B------:R-:W-:Y:S01]  /*29f0*/  HMMA.16816.F32.BF16 R64, R188.reuse, R50, R64 ;  /* 0x00000032bc40723c */ /* 0x040fe20000041840 */
[----:B------:R-:W2:Y:S07]  /*2a00*/  LDSM.16.M88.4 R48, [R237+0x16900] ;  /* 0x01690000ed30783b */ /* 0x000eae0000000200 */
[C---:B---3--:R-:W-:Y:S01]  /*2a10*/  HMMA.16816.F32.BF16 R80, R188.reuse, R32, R44 ;  /* 0x00000020bc50723c */ /* 0x048fe2000004182c */
[----:B------:R-:W-:Y:S07]  /*2a20*/  LDSM.16.M88.4 R44, [R4+0x16900] ;  /* 0x01690000042c783b */ /* 0x000fee0000000200 */
[C---:B------:R-:W-:Y:S01]  /*2a30*/  HMMA.16816.F32.BF16 R72, R188.reuse, R34, R40 ;  /* 0x00000022bc48723c */ /* 0x040fe20000041828 */
[----:B------:R-:W3:Y:S07]  /*2a40*/  LDSM.16.M88.4 R32, [R237+0x17900] ;  /* 0x01790000ed20783b */ /* 0x000eee0000000200 */
[C---:B------:R-:W-:Y:S08]  /*2a50*/  HMMA.16816.F32.BF16 R60, R188.reuse, R96, R60 ;  /* 0x00000060bc3c723c */ /* 0x040ff0000004183c */
[C---:B----4-:R-:W-:Y:S08]  /*2a60*/  HMMA.16816.F32.BF16 R96, R188.reuse, R36, R56 ;  /* 0x00000024bc60723c */ /* 0x050ff00000041838 */
[----:B------:R-:W-:Y:S08]  /*2a70*/  HMMA.16816.F32.BF16 R88, R188, R38, R52 ;  /* 0x00000026bc58723c */ /* 0x000ff00000041834 */
[C---:B------:R-:W-:Y:S01]  /*2a80*/  HMMA.16816.F32.BF16 R56, R196.reuse, R28, R20 ;  /* 0x0000001cc438723c */ /* 0x040fe20000041814 */
[----:B------:R-:W-:Y:S07]  /*2a90*/  LDSM.16.M88.4 R20, [R4+0x16100] ;  /* 0x016100000414783b */ /* 0x000fee0000000200 */
[C---:B------:R-:W-:Y:S01]  /*2aa0*/  HMMA.16816.F32.BF16 R52, R196.reuse, R30, R16 ;  /* 0x0000001ec434723c */ /* 0x040fe20000041810 */
[----:B------:R-:W4:Y:S07]  /*2ab0*/  LDSM.16.M88.4 R28, [R4+0x15100] ;  /* 0x01510000041c783b */ /* 0x000f2e0000000200 */
[C---:B-1----:R-:W-:Y:S08]  /*2ac0*/  HMMA.16816.F32.BF16 R40, R196.reuse, R24, R12 ;  /* 0x00000018c428723c */ /* 0x042ff0000004180c */
[C---:B------:R-:W-:Y:S01]  /*2ad0*/  HMMA.16816.F32.BF16 R16, R196.reuse, R26, R8 ;  /* 0x0000001ac410723c */ /* 0x040fe20000041808 */
[----:B------:R-:W1:Y:S07]  /*2ae0*/  LDSM.16.M88.4 R24, [R4+0x15900] ;  /* 0x015900000418783b */ /* 0x000e6e0000000200 */
[C---:B-----5:R-:W-:Y:S08]  /*2af0*/  HMMA.16816.F32.BF16 R12, R196.reuse, R76, R60 ;  /* 0x0000004cc40c723c */ /* 0x060ff0000004183c */
[C---:B--2---:R-:W-:Y:S08]  /*2b00*/  HMMA.16816.F32.BF16 R36, R196.reuse, R48, R84 ;  /* 0x00000030c424723c */ /* 0x044ff00000041854 */
[C---:B------:R-:W-:Y:S08]  /*2b10*/  HMMA.16816.F32.BF16 R60, R196.reuse, R68, R96 ;  /* 0x00000044c43c723c */ /* 0x040ff00000041860 */
[C---:B------:R-:W-:Y:S01]  /*2b20*/  HMMA.16816.F32.BF16 R48, R196.reuse, R50, R64 ;  /* 0x00000032c430723c */ /* 0x040fe20000041840 */
[----:B------:R-:W2:Y:S07]  /*2b30*/  LDSM.16.M88.4 R64, [R4+0x17100] ;  /* 0x017100000440783b */ /* 0x000eae0000000200 */
[C---:B------:R-:W-:Y:S08]  /*2b40*/  HMMA.16816.F32.BF16 R68, R196.reuse, R70, R88 ;  /* 0x00000046c444723c */ /* 0x040ff00000041858 */
[C---:B---3--:R-:W-:Y:S01]  /*2b50*/  HMMA.16816.F32.BF16 R88, R196.reuse, R34, R72 ;  /* 0x00000022c458723c */ /* 0x048fe20000041848 */
[----:B------:R-:W3:Y:S07]  /*2b60*/  LDSM.16.M88.4 R72, [R3+0x15100] ;  /* 0x015100000348783b */ /* 0x000eee0000000200 */
[C---:B------:R-:W-:Y:S08]  /*2b70*/  HMMA.16816.F32.BF16 R8, R196.reuse, R78, R92 ;  /* 0x0000004ec408723c */ /* 0x040ff0000004185c */
[----:B------:R-:W-:Y:S01]  /*2b80*/  HMMA.16816.F32.BF16 R76, R196, R32, R80 ;  /* 0x00000020c44c723c */ /* 0x000fe20000041850 */
[----:B------:R-:W-:Y:S07]  /*2b90*/  LDSM.16.M88.4 R32, [R3+0x17100] ;  /* 0x017100000320783b */ /* 0x000fee0000000200 */
[C---:B----4-:R-:W-:Y:S01]  /*2ba0*/  HMMA.16816.F32.BF16 R92, R200.reuse, R28, R56 ;  /* 0x0000001cc85c723c */ /* 0x050fe20000041838 */
[----:B------:R-:W4:Y:S07]  /*2bb0*/  LDSM.16.M88.4 R56, [R3+0x15900] ;  /* 0x015900000338783b */ /* 0x000f2e0000000200 */
[C---:B------:R-:W-:Y:S01]  /*2bc0*/  HMMA.16816.F32.BF16 R80, R200.reuse, R30, R52 ;  /* 0x0000001ec850723c */ /* 0x040fe20000041834 */
[----:B------:R-:W5:Y:S07]  /*2bd0*/  LDSM.16.M88.4 R28, [R3+0x16100] ;  /* 0x01610000031c783b */ /* 0x000f6e0000000200 */
[C---:B-1----:R-:W-:Y:S08]  /*2be0*/  HMMA.16816.F32.BF16 R84, R200.reuse, R24, R40 ;  /* 0x00000018c854723c */ /* 0x042ff00000041828 */
[C---:B------:R-:W-:Y:S01]  /*2bf0*/  HMMA.16816.F32.BF16 R96, R200.reuse, R26, R16 ;  /* 0x0000001ac860723c */ /* 0x040fe20000041810 */
[----:B------:R-:W1:Y:S07]  /*2c00*/  LDSM.16.M88.4 R24, [R3+0x16900] ;  /* 0x016900000318783b */ /* 0x000e6e0000000200 */
[C---:B------:R-:W-:Y:S08]  /*2c10*/  HMMA.16816.F32.BF16 R52, R200.reuse, R20, R12 ;  /* 0x00000014c834723c */ /* 0x040ff0000004180c */
[C---:B------:R-:W-:Y:S08]  /*2c20*/  HMMA.16816.F32.BF16 R20, R200.reuse, R22, R8 ;  /* 0x00000016c814723c */ /* 0x040ff00000041808 */
[C---:B------:R-:W-:Y:S08]  /*2c30*/  HMMA.16816.F32.BF16 R16, R200.reuse, R44, R36 ;  /* 0x0000002cc810723c */ /* 0x040ff00000041824 */
[C---:B------:R-:W-:Y:S01]  /*2c40*/  HMMA.16816.F32.BF16 R12, R200.reuse, R46, R48 ;  /* 0x0000002ec80c723c */ /* 0x040fe20000041830 */
[----:B------:R-:W1:Y:S07]  /*2c50*/  LDSM.16.M88.4 R44, [R3+0x17900] ;  /* 0x01790000032c783b */ /* 0x000e6e0000000200 */
[C---:B--2---:R-:W-:Y:S08]  /*2c60*/  HMMA.16816.F32.BF16 R8, R200.reuse, R64, R60 ;  /* 0x00000040c808723c */ /* 0x044ff0000004183c */
[C---:B------:R-:W-:Y:S08]  /*2c70*/  HMMA.16816.F32.BF16 R36, R200.reuse, R66, R68 ;  /* 0x00000042c824723c */ /* 0x040ff00000041844 */
[----:B------:R-:W-:Y:S01]  /*2c80*/  HMMA.16816.F32.BF16 R40, R200, R100, R76 ;  /* 0x00000064c828723c */ /* 0x000fe2000004184c */
[----:B------:R-:W2:Y:S07]  /*2c90*/  LDSM.16.M88.4 R76, [R5+0x15100] ;  /* 0x01510000054c783b */ /* 0x000eae0000000200 */
[----:B---3--:R-:W-:Y:S01]  /*2ca0*/  HMMA.16816.F32.BF16 R64, R204, R72, R92 ;  /* 0x00000048cc40723c */ /* 0x008fe2000004185c */
[----:B------:R-:W3:Y:S07]  /*2cb0*/  LDSM.16.M88.4 R92, [R5+0x16100] ;  /* 0x01610000055c783b */ /* 0x000eee0000000200 */
[----:B------:R-:W-:Y:S01]  /*2cc0*/  HMMA.16816.F32.BF16 R60, R200, R102, R88 ;  /* 0x00000066c83c723c */ /* 0x000fe20000041858 */
[----:B------:R-:W1:Y:S04]  /*2cd0*/  LDSM.16.M88.4 R88, [R5+0x15900] ;  /* 0x015900000558783b */ /* 0x000e680000000200 */
[----:B------:R-:W-:Y:S03]  /*2ce0*/  LDSM.16.M88.4 R100, [R5+0x17100] ;  /* 0x017100000564783b */ /* 0x000fe60000000200 */
[C---:B------:R-:W-:Y:S08]  /*2cf0*/  HMMA.16816.F32.BF16 R72, R204.reuse, R74, R80 ;  /* 0x0000004acc48723c */ /* 0x040ff00000041850 */
[C---:B----4-:R-:W-:Y:S08]  /*2d00*/  HMMA.16816.F32.BF16 R84, R204.reuse, R56, R84 ;  /* 0x00000038cc54723c */ /* 0x050ff00000041854 */
[C---:B------:R-:W-:Y:S08]  /*2d10*/  HMMA.16816.F32.BF16 R80, R204.reuse, R58, R96 ;  /* 0x0000003acc50723c */ /* 0x040ff00000041860 */
[C---:B-----5:R-:W-:Y:S08]  /*2d20*/  HMMA.16816.F32.BF16 R68, R204.reuse, R28, R52 ;  /* 0x0000001ccc44723c */ /* 0x060ff00000041834 */
[C---:B------:R-:W-:Y:S01]  /*2d30*/  HMMA.16816.F32.BF16 R56, R204.reuse, R30, R20 ;  /* 0x0000001ecc38723c */ /* 0x040fe20000041814 */
[----:B------:R-:W4:Y:S07]  /*2d40*/  LDSM.16.M88.4 R28, [R5+0x17900] ;  /* 0x01790000051c783b */ /* 0x000f2e0000000200 */
[C---:B-1----:R-:W-:Y:S08]  /*2d50*/  HMMA.16816.F32.BF16 R52, R204.reuse, R24, R16 ;  /* 0x00000018cc34723c */ /* 0x042ff00000041810 */
[C---:B------:R-:W-:Y:S08]  /*2d60*/  HMMA.16816.F32.BF16 R48, R204.reuse, R26, R12 ;  /* 0x0000001acc30723c */ /* 0x040ff0000004180c */
[C---:B------:R-:W-:Y:S01]  /*2d70*/  HMMA.16816.F32.BF16 R16, R204.reuse, R44, R40 ;  /* 0x0000002ccc10723c */ /* 0x040fe20000041828 */
[----:B------:R-:W-:Y:S07]  /*2d80*/  LDSM.16.M88.4 R40, [R237+0x18900] ;  /* 0x01890000ed28783b */ /* 0x000fee0000000200 */
[C---:B------:R-:W-:Y:S01]  /*2d90*/  HMMA.16816.F32.BF16 R12, R204.reuse, R46, R60 ;  /* 0x0000002ecc0c723c */ /* 0x040fe2000004183c */
[----:B------:R-:W-:Y:S07]  /*2da0*/  LDSM.16.M88.4 R60, [R237+0x19900] ;  /* 0x01990000ed3c783b */ /* 0x000fee0000000200 */
[C---:B------:R-:W-:Y:S08]  /*2db0*/  HMMA.16816.F32.BF16 R24, R204.reuse, R32, R8 ;  /* 0x00000020cc18723c */ /* 0x040ff00000041808 */
[----:B------:R-:W-:Y:S01]  /*2dc0*/  HMMA.16816.F32.BF16 R20, R204, R34, R36 ;  /* 0x00000022cc14723c */ /* 0x000fe20000041824 */
[----:B------:R-:W1:Y:S07]  /*2dd0*/  LDSM.16.M88.4 R32, [R237+0x18100] ;  /* 0x01810000ed20783b */ /* 0x000e6e0000000200 */
[C---:B--2---:R-:W-:Y:S08]  /*2de0*/  HMMA.16816.F32.BF16 R8, R208.reuse, R76, R64 ;  /* 0x0000004cd008723c */ /* 0x044ff00000041840 */
[C---:B------:R-:W-:Y:S08]  /*2df0*/  HMMA.16816.F32.BF16 R36, R208.reuse, R78, R72 ;  /* 0x0000004ed024723c */ /* 0x040ff00000041848 */
[C---:B---3--:R-:W-:Y:S08]  /*2e00*/  HMMA.16816.F32.BF16 R76, R208.reuse, R94, R56 ;  /* 0x0000005ed04c723c */ /* 0x048ff00000041838 */
[C---:B------:R-:W-:Y:S01]  /*2e10*/  HMMA.16816.F32.BF16 R56, R208.reuse, R104, R52 ;  /* 0x00000068d038723c */ /* 0x040fe20000041834 */
[----:B------:R-:W2:Y:S07]  /*2e20*/  LDSM.16.M88.4 R52, [R237+0x19100] ;  /* 0x01910000ed34783b */ /* 0x000eae0000000200 */
[C---:B------:R-:W-:Y:S01]  /*2e30*/  HMMA.16816.F32.BF16 R96, R208.reuse, R88, R84 ;  /* 0x00000058d060723c */ /* 0x040fe20000041854 */
[----:B------:R-:W-:Y:S07]  /*2e40*/  LDSM.16.M88.4 R84, [R4+0x19100] ;  /* 0x019100000454783b */ /* 0x000fee0000000200 */
[C---:B------:R-:W-:Y:S08]  /*2e50*/  HMMA.16816.F32.BF16 R72, R208.reuse, R106, R48 ;  /* 0x0000006ad048723c */ /* 0x040ff00000041830 */
[C---:B------:R-:W-:Y:S08]  /*2e60*/  HMMA.16816.F32.BF16 R88, R208.reuse, R90, R80 ;  /* 0x0000005ad058723c */ /* 0x040ff00000041850 */
[C---:B----4-:R-:W-:Y:S08]  /*2e70*/  HMMA.16816.F32.BF16 R48, R208.reuse, R28, R16 ;  /* 0x0000001cd030723c */ /* 0x050ff00000041810 */
[C---:B------:R-:W-:Y:S01]  /*2e80*/  HMMA.16816.F32.BF16 R44, R208.reuse, R30, R12 ;  /* 0x0000001ed02c723c */ /* 0x040fe2000004180c */
[----:B------:R-:W3:Y:S07]  /*2e90*/  LDSM.16.M88.4 R28, [R237+0x1a100] ;  /* 0x01a10000ed1c783b */ /* 0x000eee0000000200 */
[C---:B------:R-:W-:Y:S01]  /*2ea0*/  HMMA.16816.F32.BF16 R80, R208.reuse, R92, R68 ;  /* 0x0000005cd050723c */ /* 0x040fe20000041844 */
[----:B------:R-:W-:Y:S07]  /*2eb0*/  LDSM.16.M88.4 R92, [R4+0x19900] ;  /* 0x01990000045c783b */ /* 0x000fee0000000200 */
[C---:B------:R-:W-:Y:S01]  /*2ec0*/  HMMA.16816.F32.BF16 R68, R208.reuse, R100, R24 ;  /* 0x00000064d044723c */ /* 0x040fe20000041818 */
[----:B------:R-:W4:Y:S07]  /*2ed0*/  LDSM.16.M88.4 R24, [R237+0x1a900] ;  /* 0x01a90000ed18783b */ /* 0x000f2e0000000200 */
[----:B------:R-:W-:Y:S01]  /*2ee0*/  HMMA.16816.F32.BF16 R64, R208, R102, R20 ;  /* 0x00000066d040723c */ /* 0x000fe20000041814 */
[----:B------:R-:W5:Y:S06]  /*2ef0*/  LDSM.16.M88.4 R20, [R4+0x18100] ;  /* 0x018100000414783b */ /* 0x000f6c0000000200 */
[----:B------:R-:W-:Y:S01]  /*2f00*/  IMAD.SHL.U32 R103, R2, 0x2, RZ ;  /* 0x0000000202677824 */ /* 0x000fe200078e00ff */
[----:B-1----:R-:W-:Y:S03]  /*2f10*/  HMMA.16816.F32.BF16 R16, R212, R32, R8 ;  /* 0x00000020d410723c */ /* 0x002fe60000041808 */
[----:B------:R-:W-:Y:S01]  /*2f20*/  IMAD.IADD R2, R240, 0x1, R103 ;  /* 0x00000001f0027824 */ /* 0x000fe200078e0267 */
[----:B------:R-:W-:-:S04]  /*2f30*/  LEA R236, R0, R103, 0x1 ;  /* 0x0000006700ec7211 */ /* 0x000fc800078e08ff */
[----:B------:R-:W-:Y:S01]  /*2f40*/  HMMA.16816.F32.BF16 R12, R212, R34, R36 ;  /* 0x00000022d40c723c */ /* 0x000fe20000041824 */
[----:B------:R-:W1:Y:S01]  /*2f50*/  LDSM.16.M88.4 R32, [R4+0x18900] ;  /* 0x018900000420783b */ /* 0x000e620000000200 */
[----:B------:R-:W-:-:S06]  /*2f60*/  IMAD.IADD R0, R240, 0x1, R236 ;  /* 0x00000001f0007824 */ /* 0x000fcc00078e02ec */
[C---:B------:R-:W-:Y:S08]  /*2f70*/  HMMA.16816.F32.BF16 R8, R212.reuse, R40, R96 ;  /* 0x00000028d408723c */ /* 0x040ff00000041860 */
[C---:B------:R-:W-:Y:S01]  /*2f80*/  HMMA.16816.F32.BF16 R36, R212.reuse, R42, R88 ;  /* 0x0000002ad424723c */ /* 0x040fe20000041858 */
[----:B------:R-:W-:Y:S07]  /*2f90*/  LDSM.16.M88.4 R88, [R4+0x1a100] ;  /* 0x01a100000458783b */ /* 0x000fee0000000200 */
[C---:B--2---:R-:W-:Y:S01]  /*2fa0*/  HMMA.16816.F32.BF16 R40, R212.reuse, R52, R80 ;  /* 0x00000034d428723c */ /* 0x044fe20000041850 */
[----:B------:R-:W2:Y:S07]  /*2fb0*/  LDSM.16.M88.4 R80, [R3+0x18100] ;  /* 0x018100000350783b */ /* 0x000eae0000000200 */
[C---:B------:R-:W-:Y:S08]  /*2fc0*/  HMMA.16816.F32.BF16 R56, R212.reuse, R60, R56 ;  /* 0x0000003cd438723c */ /* 0x040ff00000041838 */
[C---:B------:R-:W-:Y:S08]  /*2fd0*/  HMMA.16816.F32.BF16 R72, R212.reuse, R62, R72 ;  /* 0x0000003ed448723c */ /* 0x040ff00000041848 */
[C---:B---3--:R-:W-:Y:S08]  /*2fe0*/  HMMA.16816.F32.BF16 R60, R212.reuse, R28, R68 ;  /* 0x0000001cd43c723c */ /* 0x048ff00000041844 */
[C---:B------:R-:W-:Y:S08]  /*2ff0*/  HMMA.16816.F32.BF16 R52, R212.reuse, R54, R76 ;  /* 0x00000036d434723c */ /* 0x040ff0000004184c */
[C---:B------:R-:W-:Y:S01]  /*3000*/  HMMA.16816.F32.BF16 R68, R212.reuse, R30, R64 ;  /* 0x0000001ed444723c */ /* 0x040fe20000041840 */
[----:B------:R-:W-:Y:S07]  /*3010*/  LDSM.16.M88.4 R28, [R5+0x18100] ;  /* 0x01810000051c783b */ /* 0x000fee0000000200 */
[C---:B----4-:R-:W-:Y:S08]  /*3020*/  HMMA.16816.F32.BF16 R76, R212.reuse, R24, R48 ;  /* 0x00000018d44c723c */ /* 0x050ff00000041830 */
[----:B------:R-:W-:Y:S08]  /*3030*/  HMMA.16816.F32.BF16 R64, R212, R26, R44 ;  /* 0x0000001ad440723c */ /* 0x000ff0000004182c */
[C---:B-----5:R-:W-:Y:S01]  /*3040*/  HMMA.16816.F32.BF16 R48, R216.reuse, R20, R16 ;  /* 0x00000014d830723c */ /* 0x060fe20000041810 */
[----:B------:R-:W-:Y:S07]  /*3050*/  LDSM.16.M88.4 R16, [R4+0x1a900] ;  /* 0x01a900000410783b */ /* 0x000fee0000000200 */
[C---:B------:R-:W-:Y:S01]  /*3060*/  HMMA.16816.F32.BF16 R44, R216.reuse, R22, R12 ;  /* 0x00000016d82c723c */ /* 0x040fe2000004180c */
[----:B------:R-:W3:Y:S07]  /*3070*/  LDSM.16.M88.4 R12, [R3+0x18900] ;  /* 0x01890000030c783b */ /* 0x000eee0000000200 */
[C---:B-1----:R-:W-:Y:S08]  /*3080*/  HMMA.16816.F32.BF16 R24, R216.reuse, R32, R8 ;  /* 0x00000020d818723c */ /* 0x042ff00000041808 */
[----:B------:R-:W-:Y:S01]  /*3090*/  HMMA.16816.F32.BF16 R20, R216, R34, R36 ;  /* 0x00000022d814723c */ /* 0x000fe20000041824 */
[----:B------:R-:W1:Y:S07]  /*30a0*/  LDSM.16.M88.4 R36, [R3+0x19100] ;  /* 0x019100000324783b */ /* 0x000e6e0000000200 */
[----:B--2---:R-:W-:Y:S01]  /*30b0*/  HMMA.16816.F32.BF16 R8, R220, R80, R48 ;  /* 0x00000050dc08723c */ /* 0x004fe20000041830 */
[----:B------:R-:W2:Y:S07]  /*30c0*/  LDSM.16.M88.4 R48, [R5+0x18900] ;  /* 0x018900000530783b */ /* 0x000eae0000000200 */
[C---:B------:R-:W-:Y:S08]  /*30d0*/  HMMA.16816.F32.BF16 R32, R216.reuse, R84, R40 ;  /* 0x00000054d820723c */ /* 0x040ff00000041828 */
[----:B------:R-:W-:Y:S08]  /*30e0*/  HMMA.16816.F32.BF16 R52, R216, R86, R52 ;  /* 0x00000056d834723c */ /* 0x000ff00000041834 */
[----:B---3--:R-:W-:Y:S08]  /*30f0*/  HMMA.16816.F32.BF16 R24, R220, R12, R24 ;  /* 0x0000000cdc18723c */ /* 0x008ff00000041818 */
[C---:B------:R-:W-:Y:S01]  /*3100*/  HMMA.16816.F32.BF16 R84, R216.reuse, R88, R60 ;  /* 0x00000058d854723c */ /* 0x040fe2000004183c */
[----:B------:R-:W3:Y:S07]  /*3110*/  LDSM.16.M88.4 R60, [R3+0x19900] ;  /* 0x01990000033c783b */ /* 0x000eee0000000200 */
[C---:B------:R-:W-:Y:S08]  /*3120*/  HMMA.16816.F32.BF16 R56, R216.reuse, R92, R56 ;  /* 0x0000005cd838723c */ /* 0x040ff00000041838 */
[----:B------:R-:W-:Y:S08]  /*3130*/  HMMA.16816.F32.BF16 R72, R216, R94, R72 ;  /* 0x0000005ed848723c */ /* 0x000ff00000041848 */
[----:B------:R-:W-:Y:S08]  /*3140*/  HMMA.16816.F32.BF16 R40, R220, R82, R44 ;  /* 0x00000052dc28723c */ /* 0x000ff0000004182c */
[C---:B------:R-:W-:Y:S08]  /*3150*/  HMMA.16816.F32.BF16 R80, R216.reuse, R16, R76 ;  /* 0x00000010d850723c */ /* 0x040ff0000004184c */
[----:B------:R-:W-:Y:S08]  /*3160*/  HMMA.16816.F32.BF16 R92, R216, R18, R64 ;  /* 0x00000012d85c723c */ /* 0x000ff00000041840 */
[C---:B------:R-:W-:Y:S01]  /*3170*/  HMMA.16816.F32.BF16 R16, R220.reuse, R14, R20 ;  /* 0x0000000edc10723c */ /* 0x040fe20000041814 */
[----:B------:R-:W4:Y:S07]  /*3180*/  LDSM.16.M88.4 R20, [R5+0x19100] ;  /* 0x019100000514783b */ /* 0x000f2e0000000200 */
[----:B-1----:R-:W-:Y:S01]  /*3190*/  HMMA.16816.F32.BF16 R12, R220, R36, R32 ;  /* 0x00000024dc0c723c */ /* 0x002fe20000041820 */
[----:B------:R-:W-:Y:S07]  /*31a0*/  LDSM.16.M88.4 R32, [R5+0x19900] ;  /* 0x019900000520783b */ /* 0x000fee0000000200 */
[C---:B--2---:R-:W-:Y:S01]  /*31b0*/  HMMA.16816.F32.BF16 R64, R224.reuse, R48, R24 ;  /* 0x00000030e040723c */ /* 0x044fe20000041818 */
[----:B------:R-:W1:Y:S07]  /*31c0*/  LDSM.16.M88.4 R24, [R3+0x1a100] ;  /* 0x01a100000318783b */ /* 0x000e6e0000000200 */
[----:B------:R-:W-:Y:S08]  /*31d0*/  HMMA.16816.F32.BF16 R76, R224, R28, R8 ;  /* 0x0000001ce04c723c */ /* 0x000ff00000041808 */
[----:B------:R-:W-:Y:S08]  /*31e0*/  HMMA.16816.F32.BF16 R8, R220, R38, R52 ;  /* 0x00000026dc08723c */ /* 0x000ff00000041834 */
[----:B------:R-:W-:Y:S01]  /*31f0*/  HMMA.16816.F32.BF16 R44, R224, R50, R16 ;  /* 0x00000032e02c723c */ /* 0x000fe20000041810 */
[----:B------:R-:W-:Y:S07]  /*3200*/  LDSM.16.M88.4 R16, [R5+0x1a100] ;  /* 0x01a100000510783b */ /* 0x000fee0000000200 */
[----:B------:R-:W-:Y:S01]  /*3210*/  HMMA.16816.F32.BF16 R88, R216, R90, R68 ;  /* 0x0000005ad858723c */ /* 0x000fe20000041844 */
[----:B------:R-:W-:-:S04]  /*3220*/  FMUL.FTZ R4, R76, c[0x0][0x320] ;  /* 0x0000c8004c047a20 */ /* 0x000fc80000410000 */
[----:B------:R2:W5:Y:S03]  /*3230*/  MUFU.TANH R96, R4 ;  /* 0x0000000400607308 */ /* 0x0005660000002400 */
[----:B------:R-:W-:Y:S01]  /*3240*/  HMMA.16816.F32.BF16 R68, R224, R30, R40 ;  /* 0x0000001ee044723c */ /* 0x000fe20000041828 */
[----:B------:R1:W5:Y:S07]  /*3250*/  LDSM.16.M88.4 R28, [R3+0x1a900] ;  /* 0x01a90000031c783b */ /* 0x00036e0000000200 */
[----:B---3--:R-:W-:Y:S01]  /*3260*/  HMMA.16816.F32.BF16 R40, R220, R60, R56 ;  /* 0x0000003cdc28723c */ /* 0x008fe20000041838 */
[----:B--2---:R-:W-:-:S07]  /*3270*/  FMUL.FTZ R4, R77, c[0x0][0x320] ;  /* 0x0000c8004d047a20 */ /* 0x004fce0000410000 */
[----:B----4-:R-:W-:Y:S01]  /*3280*/  HMMA.16816.F32.BF16 R52, R224, R20, R12 ;  /* 0x00000014e034723c */ /* 0x010fe2000004180c */
[----:B------:R2:W3:Y:S07]  /*3290*/  MUFU.TANH R76, R4 ;  /* 0x00000004004c7308 */ /* 0x0004ee0000002400 */
[----:B------:R-:W-:Y:S01]  /*32a0*/  HMMA.16816.F32.BF16 R36, R220, R62, R72 ;  /* 0x0000003edc24723c */ /* 0x000fe20000041848 */
[----:B-1----:R-:W-:-:S04]  /*32b0*/  FMUL.FTZ R3, R65, c[0x0][0x320] ;  /* 0x0000c80041037a20 */ /* 0x002fc80000410000 */
[----:B------:R1:W-:Y:S03]  /*32c0*/  MUFU.TANH R48, R3 ;  /* 0x0000000300307308 */ /* 0x0003e60000002400 */
[----:B------:R-:W-:Y:S01]  /*32d0*/  HMMA.16816.F32.BF16 R56, R224, R22, R8 ;  /* 0x00000016e038723c */ /* 0x000fe20000041808 */
[----:B--2---:R-:W-:-:S04]  /*32e0*/  FMUL.FTZ R4, R68, c[0x0][0x320] ;  /* 0x0000c80044047a20 */ /* 0x004fc80000410000 */
[----:B------:R2:W4:Y:S03]  /*32f0*/  MUFU.TANH R68, R4 ;  /* 0x0000000400447308 */ /* 0x0005260000002400 */
[----:B------:R-:W-:Y:S01]  /*3300*/  HMMA.16816.F32.BF16 R12, R220, R24, R84 ;  /* 0x00000018dc0c723c */ /* 0x000fe20000041854 */
[----:B------:R-:W-:Y:S02]  /*3310*/  FMUL.FTZ R54, R54, c[0x0][0x320] ;  /* 0x0000c80036367a20 */ /* 0x000fe40000410000 */
[----:B-1----:R-:W-:-:S05]  /*3320*/  FMUL.FTZ R3, R44, c[0x0][0x320] ;  /* 0x0000c8002c037a20 */ /* 0x002fca0000410000 */
[----:B------:R-:W-:Y:S01]  /*3330*/  HMMA.16816.F32.BF16 R8, R220, R26, R88 ;  /* 0x0000001adc08723c */ /* 0x000fe20000041858 */
[----:B------:R1:W-:Y:S01]  /*3340*/  MUFU.TANH R44, R3 ;  /* 0x00000003002c7308 */ /* 0x0003e20000002400 */
[----:B------:R3:W3:Y:S01]  /*3350*/  LDSM.16.M88.4 R24, [R5+0x1a900] ;  /* 0x01a900000518783b */ /* 0x0006e20000000200 */
[----:B------:R-:W-:-:S04]  /*3360*/  DEPBAR.LE SB0, 0x2 ;  /* 0x000080800000791a */ /* 0x000fc80000000000 */
[----:B--2---:R-:W-:Y:S01]  /*3370*/  FMUL.FTZ R4, R69, c[0x0][0x320] ;  /* 0x0000c80045047a20 */ /* 0x004fe20000410000 */
[C---:B------:R-:W-:Y:S01]  /*3380*/  HMMA.16816.F32.BF16 R40, R224.reuse, R32, R40 ;  /* 0x00000020e028723c */ /* 0x040fe20000041828 */
[----:B------:R-:W-:Y:S02]  /*3390*/  FMUL.FTZ R59, R59, c[0x0][0x320] ;  /* 0x0000c8003b3b7a20 */ /* 0x000fe40000410000 */
[----:B------:R2:W2:Y:S05]  /*33a0*/  MUFU.TANH R61, R4 ;  /* 0x00000004003d7308 */ /* 0x0004aa0000002400 */
[----:B------:R-:W-:Y:S01]  /*33b0*/  HMMA.16816.F32.BF16 R36, R224, R34, R36 ;  /* 0x00000022e024723c */ /* 0x000fe20000041824 */
[----:B-1----:R-:W-:-:S04]  /*33c0*/  FMUL.FTZ R3, R45, c[0x0][0x320] ;  /* 0x0000c8002d037a20 */ /* 0x002fc80000410000 */
[----:B------:R1:W-:Y:S03]  /*33d0*/  MUFU.TANH R51, R3 ;  /* 0x0000000300337308 */ /* 0x0003e60000002400 */
[----:B-----5:R-:W-:Y:S01]  /*33e0*/  HMMA.16816.F32.BF16 R20, R220, R28, R80 ;  /* 0x0000001cdc14723c */ /* 0x020fe20000041850 */
[----:B--2---:R-:W-:-:S04]  /*33f0*/  FMUL.FTZ R4, R64, c[0x0][0x320] ;  /* 0x0000c80040047a20 */ /* 0x004fc80000410000 */
[----:B------:R3:W2:Y:S03]  /*3400*/  MUFU.TANH R60, R4 ;  /* 0x00000004003c7308 */ /* 0x0006a60000002400 */
[C---:B------:R-:W-:Y:S01]  /*3410*/  HMMA.16816.F32.BF16 R8, R224.reuse, R18, R8 ;  /* 0x00000012e008723c */ /* 0x040fe20000041808 */
[----:B------:R-:W-:Y:S02]  /*3420*/  FMUL.FTZ R42, R42, c[0x0][0x320] ;  /* 0x0000c8002a2a7a20 */ /* 0x000fe40000410000 */
[----:B------:R-:W-:Y:S02]  /*3430*/  FMUL.FTZ R43, R43, c[0x0][0x320] ;  /* 0x0000c8002b2b7a20 */ /* 0x000fe40000410000 */
[----:B-1----:R-:W-:Y:S02]  /*3440*/  FMUL.FTZ R3, R52, c[0x0][0x320] ;  /* 0x0000c80034037a20 */ /* 0x002fe40000410000 */
[----:B------:R-:W-:Y:S01]  /*3450*/  MUFU.TANH R42, R42 ;  /* 0x0000002a002a7308 */ /* 0x000fe20000002400 */
[----:B------:R-:W-:Y:S01]  /*3460*/  HMMA.16816.F32.BF16 R32, R224, R16, R12 ;  /* 0x00000010e020723c */ /* 0x000fe2000004180c */
[----:B------:R-:W-:-:S02]  /*3470*/  FMUL.FTZ R37, R37, c[0x0][0x320] ;  /* 0x0000c80025257a20 */ /* 0x000fc40000410000 */
[----:B------:R-:W-:Y:S02]  /*3480*/  FMUL.FTZ R38, R38, c[0x0][0x320] ;  /* 0x0000c80026267a20 */ /* 0x000fe40000410000 */
[----:B------:R-:W-:Y:S02]  /*3490*/  FMUL.FTZ R39, R39, c[0x0][0x320] ;  /* 0x0000c80027277a20 */ /* 0x000fe40000410000 */
[----:B------:R1:W5:Y:S01]  /*34a0*/  MUFU.TANH R130, R3 ;  /* 0x0000000300827308 */ /* 0x0003620000002400 */
[----:B---3--:R-:W-:Y:S07]  /*34b0*/  HMMA.16816.F32.BF16 R4, R220, R30, R92 ;  /* 0x0000001edc04723c */ /* 0x008fee000004185c */
[----:B------:R-:W-:Y:S01]  /*34c0*/  MUFU.TANH R37, R37 ;  /* 0x0000002500257308 */ /* 0x000fe20000002400 */
[----:B------:R-:W-:Y:S01]  /*34d0*/  FMUL.FTZ R8, R8, c[0x0][0x320] ;  /* 0x0000c80008087a20 */ /* 0x000fe20000410000 */
[----:B------:R-:W-:Y:S01]  /*34e0*/  HMMA.16816.F32.BF16 R20, R224, R24, R20 ;  /* 0x00000018e014723c */ /* 0x000fe20000041814 */
[----:B------:R-:W-:-:S02]  /*34f0*/  FMUL.FTZ R9, R9, c[0x0][0x320] ;  /* 0x0000c80009097a20 */ /* 0x000fc40000410000 */
[----:B-1----:R-:W-:-:S03]  /*3500*/  FMUL.FTZ R3, R53, c[0x0][0x320] ;  /* 0x0000c80035037a20 */ /* 0x002fc60000410000 */
[----:B------:R-:W-:Y:S01]  /*3510*/  MUFU.TANH R18, R8 ;  /* 0x0000000800127308 */ /* 0x000fe20000002400 */
[----:B------:R-:W-:Y:S02]  /*3520*/  FMUL.FTZ R32, R32, c[0x0][0x320] ;  /* 0x0000c80020207a20 */ /* 0x000fe40000410000 */
[----:B------:R-:W-:Y:S02]  /*3530*/  FMUL.FTZ R33, R33, c[0x0][0x320] ;  /* 0x0000c80021217a20 */ /* 0x000fe40000410000 */
[----:B------:R-:W-:Y:S02]  /*3540*/  FMUL.FTZ R34, R34, c[0x0][0x320] ;  /* 0x0000c80022227a20 */ /* 0x000fe40000410000 */
[----:B------:R-:W-:Y:S01]  /*3550*/  FMUL.FTZ R35, R35, c[0x0][0x320] ;  /* 0x0000c80023237a20 */ /* 0x000fe20000410000 */
[----:B------:R1:W3:Y:S01]  /*3560*/  MUFU.TANH R131, R3 ;  /* 0x0000000300837308 */ /* 0x0002e20000002400 */
[----:B------:R-:W-:Y:S07]  /*3570*/  HMMA.16816.F32.BF16 R12, R224, R26, R4 ;  /* 0x0000001ae00c723c */ /* 0x000fee0000041804 */
[----:B------:R-:W-:Y:S01]  /*3580*/  LEA.HI R4, R110, R113, RZ, 0x2 ;  /* 0x000000716e047211 */ /* 0x000fe200078f10ff */
[----:B------:R-:W-:Y:S01]  /*3590*/  MUFU.TANH R32, R32 ;  /* 0x0000002000207308 */ /* 0x000fe20000002400 */
[----:B------:R-:W-:Y:S01]  /*35a0*/  SHF.R.S32.HI R6, RZ, 0x1f, R108 ;  /* 0x0000001fff067819 */ /* 0x000fe2000001146c */
[----:B------:R-:W-:Y:S01]  /*35b0*/  FMUL.FTZ R21, R21, c[0x0][0x320] ;  /* 0x0000c80015157a20 */ /* 0x000fe20000410000 */
[----:B------:R-:W-:Y:S01]  /*35c0*/  LOP3.LUT R4, R4, 0xfffffffc, RZ, 0xc0, !PT ;  /* 0xfffffffc04047812 */ /* 0x000fe200078ec0ff */
[----:B------:R-:W-:Y:S01]  /*35d0*/  FMUL.FTZ R20, R20, c[0x0][0x320] ;  /* 0x0000c80014147a20 */ /* 0x000fe20000410000 */
[----:B------:R-:W-:Y:S01]  /*35e0*/  LEA.HI R6, R6, R108, RZ, 0x3 ;  /* 0x0000006c06067211 */ /* 0x000fe200078f18ff */
[----:B------:R-:W-:-:S02]  /*35f0*/  FMUL.FTZ R22, R22, c[0x0][0x320] ;  /* 0x0000c80016167a20 */ /* 0x000fc40000410000 */
[----:B-1----:R-:W-:Y:S01]  /*3600*/  FMUL.FTZ R3, R56, c[0x0][0x320] ;  /* 0x0000c80038037a20 */ /* 0x002fe20000410000 */
[----:B------:R-:W-:Y:S01]  /*3610*/  LOP3.LUT R6, R6, 0xffffff8, RZ, 0xc0, !PT ;  /* 0x0ffffff806067812 */ /* 0x000fe200078ec0ff */
[----:B------:R-:W-:Y:S01]  /*3620*/  IMAD.IADD R4, R113, 0x1, -R4 ;  /* 0x0000000171047824 */ /* 0x000fe200078e0a04 */
[----:B------:R-:W-:Y:S01]  /*3630*/  MUFU.TANH R33, R33 ;  /* 0x0000002100217308 */ /* 0x000fe20000002400 */
[----:B------:R-:W-:Y:S01]  /*3640*/  FMUL.FTZ R23, R23, c[0x0][0x320] ;  /* 0x0000c80017177a20 */ /* 0x000fe20000410000 */
[----:B------:R-:W-:Y:S02]  /*3650*/  IADD3 R8, R108, -R6, RZ ;  /* 0x800000066c087210 */ /* 0x000fe40007ffe0ff */
[----:B------:R-:W-:Y:S01]  /*3660*/  LEA.HI R7, R4, R4, RZ, 0x1 ;  /* 0x0000000404077211 */ /* 0x000fe200078f08ff */
[----:B------:R-:W-:Y:S02]  /*3670*/  FMUL.FTZ R12, R12, c[0x0][0x320] ;  /* 0x0000c8000c0c7a20 */ /* 0x000fe40000410000 */
[----:B------:R-:W-:Y:S01]  /*3680*/  FMUL.FTZ R13, R13, c[0x0][0x320] ;  /* 0x0000c8000d0d7a20 */ /* 0x000fe20000410000 */
[----:B------:R1:W1:Y:S01]  /*3690*/  MUFU.TANH R164, R3 ;  /* 0x0000000300a47308 */ /* 0x0002620000002400 */
[----:B------:R-:W-:Y:S01]  /*36a0*/  LOP3.LUT R7, R7, 0x1ffffffe, RZ, 0xc0, !PT ;  /* 0x1ffffffe07077812 */ /* 0x000fe200078ec0ff */
[----:B------:R-:W-:-:S04]  /*36b0*/  FMUL.FTZ R25, R14, c[0x0][0x320] ;  /* 0x0000c8000e197a20 */ /* 0x000fc80000410000 */
[----:B------:R-:W-:Y:S02]  /*36c0*/  IMAD.IADD R4, R4, 0x1, -R7 ;  /* 0x0000000104047824 */ /* 0x000fe400078e0a07 */
[----:B------:R-:W-:Y:S01]  /*36d0*/  FMUL.FTZ R7, R71, c[0x0][0x320] ;  /* 0x0000c80047077a20 */ /* 0x000fe20000410000 */
[----:B------:R-:W-:Y:S01]  /*36e0*/  MUFU.TANH R24, R12 ;  /* 0x0000000c00187308 */ /* 0x000fe20000002400 */
[----:B-1----:R-:W-:-:S07]  /*36f0*/  FMUL.FTZ R3, R57, c[0x0][0x320] ;  /* 0x0000c80039037a20 */ /* 0x002fce0000410000 */
[----:B------:R-:W-:Y:S08]  /*3700*/  MUFU.TANH R26, R7 ;  /* 0x00000007001a7308 */ /* 0x000ff00000002400 */
[----:B------:R1:W1:Y:S08]  /*3710*/  MUFU.TANH R165, R3 ;  /* 0x0000000300a57308 */ /* 0x0002700000002400 */
[----:B------:R-:W-:Y:S01]  /*3720*/  MUFU.TANH R17, R9 ;  /* 0x0000000900117308 */ /* 0x000fe20000002400 */
[----:B-1----:R-:W-:-:S07]  /*3730*/  FMUL.FTZ R3, R40, c[0x0][0x320] ;  /* 0x0000c80028037a20 */ /* 0x002fce0000410000 */
[----:B------:R-:W-:Y:S08]  /*3740*/  MUFU.TANH R27, R21 ;  /* 0x00000015001b7308 */ /* 0x000ff00000002400 */
[----:B------:R1:W1:Y:S08]  /*3750*/  MUFU.TANH R29, R3 ;  /* 0x00000003001d7308 */ /* 0x0002700000002400 */
[----:B------:R2:W-:Y:S01]  /*3760*/  MUFU.TANH R21, R13 ;  /* 0x0000000d00157308 */ /* 0x0005e20000002400 */
[----:B-1----:R-:W-:-:S07]  /*3770*/  FMUL.FTZ R3, R41, c[0x0][0x320] ;  /* 0x0000c80029037a20 */ /* 0x002fce0000410000 */
[----:B------:R-:W-:Y:S01]  /*3780*/  MUFU.TANH R20, R20 ;  /* 0x0000001400147308 */ /* 0x000fe20000002400 */
[----:B--2---:R-:W-:-:S07]  /*3790*/  FMUL.FTZ R13, R79, c[0x0][0x320] ;  /* 0x0000c8004f0d7a20 */ /* 0x004fce0000410000 */
[----:B------:R1:W2:Y:S08]  /*37a0*/  MUFU.TANH R28, R3 ;  /* 0x00000003001c7308 */ /* 0x0002b00000002400 */
[----:B------:R2:W-:Y:S01]  /*37b0*/  MUFU.TANH R16, R13 ;  /* 0x0000000d00107308 */ /* 0x0005e20000002400 */
[----:B-1----:R-:W-:-:S07]  /*37c0*/  FMUL.FTZ R3, R36, c[0x0][0x320] ;  /* 0x0000c80024037a20 */ /* 0x002fce0000410000 */
[----:B------:R-:W-:Y:S01]  /*37d0*/  MUFU.TANH R43, R43 ;  /* 0x0000002b002b7308 */ /* 0x000fe20000002400 */
[----:B--2---:R-:W-:-:S07]  /*37e0*/  FMUL.FTZ R13, R70, c[0x0][0x320] ;  /* 0x0000c800460d7a20 */ /* 0x004fce0000410000 */
[----:B------:R1:W2:Y:S08]  /*37f0*/  MUFU.TANH R19, R3 ;  /* 0x0000000300137308 */ /* 0x0002b00000002400 */
[----:B------:R-:W-:Y:S01]  /*3800*/  MUFU.TANH R13, R13 ;  /* 0x0000000d000d7308 */ /* 0x000fe20000002400 */
[----:B-1----:R-:W-:-:S07]  /*3810*/  LOP3.LUT R3, R109, 0xffffffe0, RZ, 0xc0, !PT ;  /* 0xffffffe06d037812 */ /* 0x002fce00078ec0ff */
[----:B------:R-:W-:Y:S01]  /*3820*/  MUFU.TANH R38, R38 ;  /* 0x0000002600267308 */ /* 0x000fe20000002400 */
[----:B------:R-:W-:-:S07]  /*3830*/  IMAD.IADD R3, R113, 0x1, -R3 ;  /* 0x0000000171037824 */ /* 0x000fce00078e0a03 */
[----:B------:R-:W-:Y:S01]  /*3840*/  MUFU.TANH R39, R39 ;  /* 0x0000002700277308 */ /* 0x000fe20000002400 */
[----:B------:R-:W-:-:S04]  /*3850*/  SHF.R.S32.HI R5, RZ, 0x1f, R3 ;  /* 0x0000001fff057819 */ /* 0x000fc80000011403 */
[----:B------:R-:W-:-:S03]  /*3860*/  LEA.HI R5, R5, R3, RZ, 0x2 ;  /* 0x0000000305057211 */ /* 0x000fc600078f10ff */
[----:B------:R-:W-:Y:S01]  /*3870*/  MUFU.TANH R34, R34 ;  /* 0x0000002200227308 */ /* 0x000fe20000002400 */
[----:B------:R-:W-:-:S05]  /*3880*/  LEA.HI.SX32 R6, R5, UR8, 0x1e ;  /* 0x0000000805067c11 */ /* 0x000fca000f8ff2ff */
[----:B------:R-:W-:Y:S02]  /*3890*/  IMAD R6, R8, 0x10, R6 ;  /* 0x0000001008067824 */ /* 0x000fe400078e0206 */
[----:B------:R-:W-:Y:S03]  /*38a0*/  MUFU.TANH R35, R35 ;  /* 0x0000002300237308 */ /* 0x000fe60000002400 */
[----:B------:R-:W-:-:S05]  /*38b0*/  LEA R111, R4, R6, 0x3 ;  /* 0x00000006046f7211 */ /* 0x000fca00078e18ff */
[----:B------:R-:W-:Y:S01]  /*38c0*/  @P5 IMAD.HI.U32 R6, R111, c[0x0][0x2c8], RZ ;  /* 0x0000b2006f065a27 */ /* 0x000fe200078e00ff */
[----:B------:R-:W-:Y:S03]  /*38d0*/  STL [R1+0x4], R111 ;  /* 0x0000046f01007387 */ /* 0x000fe60000100800 */
[----:B------:R-:W-:Y:S01]  /*38e0*/  IMAD.MOV.U32 R4, RZ, RZ, R111 ;  /* 0x000000ffff047224 */ /* 0x000fe200078e006f */
[----:B------:R-:W-:-:S05]  /*38f0*/  @P0 SHF.R.U32.HI R4, RZ, c[0x0][0x2cc], R6 ;  /* 0x0000b300ff040a19 */ /* 0x000fca0000011606 */
[----:B------:R-:W1:Y:S04]  /*3900*/  SHFL.IDX PT, R7, R4, RZ, 0x1c1f ;  /* 0x001c1fff04077589 */ /* 0x000e6800000e0000 */
[----:B------:R1:W2:Y:S02]  /*3910*/  SHFL.IDX PT, R6, R4, 0x1, 0x1c1f ;  /* 0x003c1f0004067f89 */ /* 0x0002a400000e0000 */
[----:B-1----:R-:W-:Y:S01]  /*3920*/  LOP3.LUT R4, R5, 0x7ffffffc, RZ, 0xc0, !PT ;  /* 0x7ffffffc05047812 */ /* 0x002fe200078ec0ff */
[----:B------:R-:W-:-:S04]  /*3930*/  FMUL.FTZ R5, R46, c[0x0][0x320] ;  /* 0x0000c8002e057a20 */ /* 0x000fc80000410000 */
[----:B------:R-:W-:Y:S01]  /*3940*/  IMAD.IADD R4, R3, 0x1, -R4 ;  /* 0x0000000103047824 */ /* 0x000fe200078e0a04 */
[----:B------:R-:W-:Y:S01]  /*3950*/  MOV R3, UR9 ;  /* 0x0000000900037c02 */ /* 0x000fe20008000f00 */
[----:B------:R1:W-:Y:S02]  /*3960*/  MUFU.TANH R49, R5 ;  /* 0x0000000500317308 */ /* 0x0003e40000002400 */
[----:B------:R-:W-:Y:S02]  /*3970*/  IMAD.SHL.U32 R8, R4, 0x2, RZ ;  /* 0x0000000204087824 */ /* 0x000fe400078e00ff */
[----:B------:R-:W-:-:S03]  /*3980*/  FMUL.FTZ R4, R47, c[0x0][0x320] ;  /* 0x0000c8002f047a20 */ /* 0x000fc60000410000 */
[C---:B------:R-:W-:Y:S01]  /*3990*/  IADD3 R3, -R8.reuse, 0x1, R3 ;  /* 0x0000000108037810 */ /* 0x040fe20007ffe103 */
[----:B------:R2:W-:Y:S01]  /*39a0*/  MUFU.TANH R50, R4 ;  /* 0x0000000400327308 */ /* 0x0005e20000002400 */
[----:B------:R4:W-:Y:S02]  /*39b0*/  STL [R1+0x14], R8 ;  /* 0x0000140801007387 */ /* 0x0009e40000100800 */
[----:B------:R-:W-:Y:S02]  /*39c0*/  IADD3 R3, R3, -UR16, RZ ;  /* 0x8000001003037c10 */ /* 0x000fe4000fffe0ff */
[----:B-1----:R-:W-:-:S03]  /*39d0*/  IADD3 R5, -R8, UR9, RZ ;  /* 0x0000000908057c10 */ /* 0x002fc6000fffe1ff */
[C---:B--2---:R-:W-:Y:S01]  /*39e0*/  IMAD.IADD R4, R3.reuse, 0x1, R7 ;  /* 0x0000000103047824 */ /* 0x044fe200078e0207 */
[----:B------:R-:W-:-:S04]  /*39f0*/  IADD3 R3, R3, R6, RZ ;  /* 0x0000000603037210 */ /* 0x000fc80007ffe0ff */
[C---:B------:R-:W-:Y:S02]  /*3a00*/  IMNMX R4, R5.reuse, R4, PT ;  /* 0x0000000405047217 */ /* 0x040fe40003800200 */
[----:B------:R-:W-:Y:S01]  /*3a10*/  IMNMX R3, R5, R3, PT ;  /* 0x0000000305037217 */ /* 0x000fe20003800200 */
[----:B------:R-:W-:Y:S01]  /*3a20*/  FMUL.FTZ R5, R78, c[0x0][0x320] ;  /* 0x0000c8004e057a20 */ /* 0x000fe20000410000 */
[----:B------:R-:W-:Y:S01]  /*3a30*/  BAR.SYNC.DEFER_BLOCKING 0x0 ;  /* 0x0000000000007b1d */ /* 0x000fe20000010000 */
[C---:B------:R-:W-:Y:S02]  /*3a40*/  ISETP.GT.AND P0, PT, R4.reuse, RZ, PT ;  /* 0x000000ff0400720c */ /* 0x040fe40003f04270 */
[C---:B------:R-:W-:Y:S02]  /*3a50*/  ISETP.GT.AND P6, PT, R4.reuse, 0x1, PT ;  /* 0x000000010400780c */ /* 0x040fe40003fc4270 */
[----:B------:R-:W-:Y:S01]  /*3a60*/  ISETP.GT.AND P5, PT, R4, 0x8, PT ;  /* 0x000000080400780c */ /* 0x000fe20003fa4270 */
[----:B------:R1:W2:Y:S01]  /*3a70*/  MUFU.TANH R9, R5 ;  /* 0x0000000500097308 */ /* 0x0002a20000002400 */
[----:B------:R-:W-:-:S02]  /*3a80*/  FSEL R6, R96, -INF , P0 ;  /* 0xff80000060067808 */ /* 0x000fc40000000000 */
[----:B------:R-:W-:Y:S02]  /*3a90*/  FSEL R7, R76, -INF , P6 ;  /* 0xff8000004c077808 */ /* 0x000fe40003000000 */
[C---:B------:R-:W-:Y:S02]  /*3aa0*/  ISETP.GT.AND P0, PT, R4.reuse, 0x9, PT ;  /* 0x000000090400780c */ /* 0x040fe40003f04270 */
[----:B------:R-:W-:Y:S02]  /*3ab0*/  ISETP.GT.AND P6, PT, R4, 0x10, PT ;  /* 0x000000100400780c */ /* 0x000fe40003fc4270 */
[----:B----4-:R-:W-:Y:S02]  /*3ac0*/  FSEL R8, R68, -INF , P5 ;  /* 0xff80000044087808 */ /* 0x010fe40002800000 */
[----:B------:R-:W-:Y:S02]  /*3ad0*/  ISETP.GT.AND P5, PT, R4, 0x11, PT ;  /* 0x000000110400780c */ /* 0x000fe40003fa4270 */
[----:B------:R-:W-:-:S02]  /*3ae0*/  FSEL R12, R61, -INF , P0 ;  /* 0xff8000003d0c7808 */ /* 0x000fc40000000000 */
[----:B------:R-:W-:Y:S01]  /*3af0*/  FSEL R45, R60, -INF , P6 ;  /* 0xff8000003c2d7808 */ /* 0x000fe20003000000 */
[----:B-1----:R-:W-:Y:S01]  /*3b00*/  FMUL.FTZ R5, R55, c[0x0][0x320] ;  /* 0x0000c80037057a20 */ /* 0x002fe20000410000 */
        /* <DEDUP_REMOVED lines=8> */
[----:B-----5:R-:W-:Y:S02]  /*3b90*/  FSEL R130, R130, -INF , P5 ;  /* 0xff80000082827808 */ /* 0x020fe40002800000 */
[----:B------:R-:W-:Y:S02]  /*3ba0*/  ISETP.GT.AND P5, PT, R4, 0x29, PT ;  /* 0x000000290400780c */ /* 0x000fe40003fa4270 */
[----:B---3--:R-:W-:-:S02]  /*3bb0*/  FSEL R131, R131, -INF , P0 ;  /* 0xff80000083837808 */ /* 0x008fc40000000000 */
[----:B------:R-:W-:Y:S02]  /*3bc0*/  FSEL R164, R164, -INF , P6 ;  /* 0xff800000a4a47808 */ /* 0x000fe40003000000 */
[C---:B------:R-:W-:Y:S02]  /*3bd0*/  ISETP.GT.AND P0, PT, R4.reuse, 0x30, PT ;  /* 0x000000300400780c */ /* 0x040fe40003f04270 */
[----:B------:R-:W-:Y:S02]  /*3be0*/  ISETP.GT.AND P6, PT, R4, 0x31, PT ;  /* 0x000000310400780c */ /* 0x000fe40003fc4270 */
[----:B------:R-:W-:Y:S02]  /*3bf0*/  FSEL R165, R165, -INF , P5 ;  /* 0xff800000a5a57808 */ /* 0x000fe40002800000 */
[----:B------:R-:W-:Y:S02]  /*3c00*/  FMNMX.FTZ R100, R6, R7, !PT ;  /* 0x0000000706647209 */ /* 0x000fe40007810000 */
[----:B------:R-:W-:-:S02]  /*3c10*/  ISETP.GT.AND P5, PT, R4, 0x38, PT ;  /* 0x000000380400780c */ /* 0x000fc40003fa4270 */
[----:B------:R-:W-:Y:S02]  /*3c20*/  FSEL R230, R29, -INF , P0 ;  /* 0xff8000001de67808 */ /* 0x000fe40000000000 */
[----:B------:R-:W-:Y:S01]  /*3c30*/  FSEL R229, R28, -INF , P6 ;  /* 0xff8000001ce57808 */ /* 0x000fe20003000000 */
[----:B------:R-:W-:Y:S01]  /*3c40*/  FMUL.FTZ R28, R15, c[0x0][0x320] ;  /* 0x0000c8000f1c7a20 */ /* 0x000fe20000410000 */
[C---:B------:R-:W-:Y:S01]  /*3c50*/  ISETP.GT.AND P0, PT, R4.reuse, 0x39, PT ;  /* 0x000000390400780c */ /* 0x040fe20003f04270 */
[----:B------:R-:W-:Y:S01]  /*3c60*/  MUFU.TANH R15, R25 ;  /* 0x00000019000f7308 */ /* 0x000fe20000002400 */
[----:B------:R-:W-:Y:S02]  /*3c70*/  ISETP.GT.AND P6, PT, R4, 0x40, PT ;  /* 0x000000400400780c */ /* 0x000fe40003fc4270 */
[----:B------:R-:W-:Y:S02]  /*3c80*/  FMNMX.FTZ R100, R8, R100, !PT ;  /* 0x0000006408647209 */ /* 0x000fe40007810000 */
[----:B------:R-:W-:-:S02]  /*3c90*/  FSEL R228, R19, -INF , P5 ;  /* 0xff80000013e47808 */ /* 0x000fc40002800000 */
[----:B------:R-:W-:Y:S01]  /*3ca0*/  ISETP.GT.AND P5, PT, R4, 0x41, PT ;  /* 0x000000410400780c */ /* 0x000fe20003fa4270 */
[----:B------:R1:W-:Y:S01]  /*3cb0*/  MUFU.TANH R19, R5 ;  /* 0x0000000500137308 */ /* 0x0003e20000002400 */
[----:B------:R-:W-:Y:S02]  /*3cc0*/  FSEL R231, R37, -INF , P0 ;  /* 0xff80000025e77808 */ /* 0x000fe40000000000 */
[----:B------:R-:W-:Y:S02]  /*3cd0*/  FSEL R248, R32, -INF , P6 ;  /* 0xff80000020f87808 */ /* 0x000fe40003000000 */
[C---:B------:R-:W-:Y:S02]  /*3ce0*/  ISETP.GT.AND P0, PT, R4.reuse, 0x48, PT ;  /* 0x000000480400780c */ /* 0x040fe40003f04270 */
[----:B------:R-:W-:Y:S02]  /*3cf0*/  ISETP.GT.AND P6, PT, R4, 0x49, PT ;  /* 0x000000490400780c */ /* 0x000fe40003fc4270 */
[----:B------:R-:W-:-:S02]  /*3d00*/  FMNMX.FTZ R100, R12, R100, !PT ;  /* 0x000000640c647209 */ /* 0x000fc40007810000 */
[----:B------:R-:W-:Y:S02]  /*3d10*/  FSEL R247, R33, -INF , P5 ;  /* 0xff80000021f77808 */ /* 0x000fe40002800000 */
[----:B------:R-:W-:Y:S02]  /*3d20*/  ISETP.GT.AND P5, PT, R4, 0x50, PT ;  /* 0x000000500400780c */ /* 0x000fe40003fa4270 */
[----:B------:R-:W-:Y:S01]  /*3d30*/  FSEL R251, R18, -INF , P0 ;  /* 0xff80000012fb7808 */ /* 0x000fe20000000000 */
[----:B-1----:R-:W-:Y:S01]  /*3d40*/  FMUL.FTZ R5, R66, c[0x0][0x320] ;  /* 0x0000c80042057a20 */ /* 0x002fe20000410000 */
[----:B------:R-:W-:Y:S01]  /*3d50*/  FSEL R246, R17, -INF , P6 ;  /* 0xff80000011f67808 */ /* 0x000fe20003000000 */
[----:B------:R-:W-:Y:S01]  /*3d60*/  FMUL.FTZ R18, R10, c[0x0][0x320] ;  /* 0x0000c8000a127a20 */ /* 0x000fe20000410000 */
[C---:B------:R-:W-:Y:S01]  /*3d70*/  ISETP.GT.AND P0, PT, R4.reuse, 0x51, PT ;  /* 0x000000510400780c */ /* 0x040fe20003f04270 */
[----:B------:R-:W1:Y:S01]  /*3d80*/  MUFU.TANH R44, R5 ;  /* 0x00000005002c7308 */ /* 0x000e620000002400 */
[----:B------:R-:W-:Y:S01]  /*3d90*/  ISETP.GT.AND P6, PT, R4, 0x58, PT ;  /* 0x000000580400780c */ /* 0x000fe20003fc4270 */
[----:B------:R-:W-:Y:S01]  /*3da0*/  FMUL.FTZ R17, R58, c[0x0][0x320] ;  /* 0x0000c8003a117a20 */ /* 0x000fe20000410000 */
[----:B------:R-:W-:-:S02]  /*3db0*/  FMNMX.FTZ R100, R45, R100, !PT ;  /* 0x000000642d647209 */ /* 0x000fc40007810000 */
[----:B------:R-:W-:Y:S01]  /*3dc0*/  FSEL R252, R20, -INF , P5 ;  /* 0xff80000014fc7808 */ /* 0x000fe20002800000 */
[----:B------:R-:W-:Y:S01]  /*3dd0*/  FMUL.FTZ R20, R11, c[0x0][0x320] ;  /* 0x0000c8000b147a20 */ /* 0x000fe20000410000 */
[----:B------:R-:W-:Y:S01]  /*3de0*/  ISETP.GT.AND P5, PT, R4, 0x59, PT ;  /* 0x000000590400780c */ /* 0x000fe20003fa4270 */
[----:B------:R-:W-:Y:S01]  /*3df0*/  FMUL.FTZ R4, R67, c[0x0][0x320] ;  /* 0x0000c80043047a20 */ /* 0x000fe20000410000 */
[----:B------:R-:W-:Y:S01]  /*3e00*/  FSEL R238, R27, -INF , P0 ;  /* 0xff8000001bee7808 */ /* 0x000fe20000000000 */
[----:B------:R-:W-:Y:S01]  /*3e10*/  MUFU.TANH R17, R17 ;  /* 0x0000001100117308 */ /* 0x000fe20000002400 */
[----:B------:R-:W-:Y:S02]  /*3e20*/  FSEL R166, R24, -INF , P6 ;  /* 0xff80000018a67808 */ /* 0x000fe40003000000 */
[----:B------:R-:W-:Y:S02]  /*3e30*/  FMNMX.FTZ R100, R46, R100, !PT ;  /* 0x000000642e647209 */ /* 0x000fe40007810000 */
[----:B------:R-:W-:-:S02]  /*3e40*/  ISETP.GT.AND P0, PT, R3, RZ, PT ;  /* 0x000000ff0300720c */ /* 0x000fc40003f04270 */
[----:B------:R-:W-:Y:S01]  /*3e50*/  ISETP.GT.AND P6, PT, R3, 0x1, PT ;  /* 0x000000010300780c */ /* 0x000fe20003fc4270 */
[----:B------:R3:W4:Y:S01]  /*3e60*/  MUFU.TANH R5, R4 ;  /* 0x0000000400057308 */ /* 0x0007220000002400 */
[----:B------:R-:W-:Y:S02]  /*3e70*/  FSEL R249, R21, -INF , P5 ;  /* 0xff80000015f97808 */ /* 0x000fe40002800000 */
[----:B------:R-:W-:Y:S02]  /*3e80*/  FMNMX.FTZ R100, R47, R100, !PT ;  /* 0x000000642f647209 */ /* 0x000fe40007810000 */
[----:B------:R-:W-:Y:S02]  /*3e90*/  ISETP.GT.AND P5, PT, R3, 0x8, PT ;  /* 0x000000080300780c */ /* 0x000fe40003fa4270 */
[----:B--2---:R-:W-:Y:S02]  /*3ea0*/  FSEL R10, R9, -INF , P0 ;  /* 0xff800000090a7808 */ /* 0x004fe40000000000 */
[----:B------:R-:W-:Y:S01]  /*3eb0*/  FSEL R11, R16, -INF , P6 ;  /* 0xff800000100b7808 */ /* 0x000fe20003000000 */
[----:B------:R-:W2:Y:S01]  /*3ec0*/  MUFU.TANH R9, R54 ;  /* 0x0000003600097308 */ /* 0x000ea20000002400 */
[----:B------:R-:W-:-:S02]  /*3ed0*/  FMNMX.FTZ R100, R51, R100, !PT ;  /* 0x0000006433647209 */ /* 0x000fc40007810000 */
[----:B------:R-:W-:Y:S02]  /*3ee0*/  ISETP.GT.AND P0, PT, R3, 0x9, PT ;  /* 0x000000090300780c */ /* 0x000fe40003f04270 */
[----:B------:R-:W-:Y:S02]  /*3ef0*/  FSEL R13, R13, -INF , P5 ;  /* 0xff8000000d0d7808 */ /* 0x000fe40002800000 */
[----:B---3--:R-:W-:Y:S01]  /*3f00*/  FMNMX.FTZ R4, R10, R11, !PT ;  /* 0x0000000b0a047209 */ /* 0x008fe20007810000 */
[----:B------:R-:W-:Y:S01]  /*3f10*/  MUFU.TANH R16, R23 ;  /* 0x0000001700107308 */ /* 0x000fe20000002400 */
[----:B------:R-:W-:Y:S02]  /*3f20*/  FMNMX.FTZ R100, R130, R100, !PT ;  /* 0x0000006482647209 */ /* 0x000fe40007810000 */
[----:B------:R-:W-:Y:S02]  /*3f30*/  ISETP.GT.AND P6, PT, R3, 0x10, PT ;  /* 0x000000100300780c */ /* 0x000fe40003fc4270 */
[----:B------:R-:W-:-:S02]  /*3f40*/  FSEL R14, R26, -INF , P0 ;  /* 0xff8000001a0e7808 */ /* 0x000fc40000000000 */
[----:B------:R-:W-:Y:S01]  /*3f50*/  FMNMX.FTZ R4, R13, R4, !PT ;  /* 0x000000040d047209 */ /* 0x000fe20007810000 */
[----:B------:R-:W-:Y:S01]  /*3f60*/  LDSM.16.MT88.4 R24, [R2+0x6100] ;  /* 0x006100000218783b */ /* 0x000fe20000004200 */
[----:B------:R-:W-:Y:S02]  /*3f70*/  FMNMX.FTZ R100, R131, R100, !PT ;  /* 0x0000006483647209 */ /* 0x000fe40007810000 */
[----:B------:R-:W-:Y:S02]  /*3f80*/  ISETP.GT.AND P5, PT, R3, 0x11, PT ;  /* 0x000000110300780c */ /* 0x000fe40003fa4270 */
[----:B-1----:R-:W-:Y:S02]  /*3f90*/  FSEL R44, R44, -INF , P6 ;  /* 0xff8000002c2c7808 */ /* 0x002fe40003000000 */
[----:B------:R-:W-:Y:S02]  /*3fa0*/  FMNMX.FTZ R4, R14, R4, !PT ;  /* 0x000000040e047209 */ /* 0x000fe40007810000 */
[----:B------:R-:W-:-:S02]  /*3fb0*/  FMNMX.FTZ R100, R164, R100, !PT ;  /* 0x00000064a4647209 */ /* 0x000fc40007810000 */
[----:B------:R-:W-:Y:S02]  /*3fc0*/  ISETP.GT.AND P0, PT, R3, 0x18, PT ;  /* 0x000000180300780c */ /* 0x000fe40003f04270 */
[----:B----4-:R-:W-:Y:S02]  /*3fd0*/  FSEL R48, R5, -INF , P5 ;  /* 0xff80000005307808 */ /* 0x010fe40002800000 */
[----:B------:R-:W-:Y:S01]  /*3fe0*/  FMNMX.FTZ R4, R44, R4, !PT ;  /* 0x000000042c047209 */ /* 0x000fe20007810000 */
[----:B------:R-:W1:Y:S01]  /*3ff0*/  MUFU.TANH R5, R59 ;  /* 0x0000003b00057308 */ /* 0x000e620000002400 */
        /* <DEDUP_REMOVED lines=10> */
[----:B--2---:R-:W-:Y:S02]  /*40a0*/  FSEL R101, R9, -INF , P5 ;  /* 0xff80000009657808 */ /* 0x004fe40002800000 */
[----:B------:R-:W-:Y:S01]  /*40b0*/  FMNMX.FTZ R4, R50, R4, !PT ;  /* 0x0000000432047209 */ /* 0x000fe20007810000 */
[----:B------:R-:W2:Y:S01]  /*40c0*/  MUFU.TANH R9, R18 ;  /* 0x0000001200097308 */ /* 0x000ea20000002400 */
[----:B------:R-:W-:Y:S02]  /*40d0*/  FMNMX.FTZ R100, R228, R100, !PT ;  /* 0x00000064e4647209 */ /* 0x000fe40007810000 */
[----:B------:R-:W-:Y:S02]  /*40e0*/  ISETP.GT.AND P6, PT, R3, 0x28, PT ;  /* 0x000000280300780c */ /* 0x000fe40003fc4270 */
[----:B------:R-:W-:-:S02]  /*40f0*/  FSEL R128, R19, -INF , P0 ;  /* 0xff80000013807808 */ /* 0x000fc40000000000 */
[----:B------:R-:W-:Y:S01]  /*4100*/  FMNMX.FTZ R4, R101, R4, !PT ;  /* 0x0000000465047209 */ /* 0x000fe20007810000 */
[----:B------:R-:W3:Y:S01]  /*4110*/  MUFU.TANH R18, R20 ;  /* 0x0000001400127308 */ /* 0x000ee20000002400 */
[----:B------:R-:W-:Y:S02]  /*4120*/  FMNMX.FTZ R100, R231, R100, !PT ;  /* 0x00000064e7647209 */ /* 0x000fe40007810000 */
[----:B------:R-:W-:Y:S02]  /*4130*/  ISETP.GT.AND P5, PT, R3, 0x29, PT ;  /* 0x000000290300780c */ /* 0x000fe40003fa4270 */
[----:B------:R-:W-:Y:S02]  /*4140*/  FSEL R102, R17, -INF , P6 ;  /* 0xff80000011667808 */ /* 0x000fe40003000000 */
[----:B------:R-:W-:Y:S01]  /*4150*/  FMNMX.FTZ R4, R128, R4, !PT ;  /* 0x0000000480047209 */ /* 0x000fe20007810000 */
[----:B------:R4:W5:Y:S01]  /*4160*/  MUFU.TANH R17, R22 ;  /* 0x0000001600117308 */ /* 0x0009620000002400 */
[----:B------:R-:W-:-:S02]  /*4170*/  FMNMX.FTZ R100, R248, R100, !PT ;  /* 0x00000064f8647209 */ /* 0x000fc40007810000 */
[----:B------:R-:W-:Y:S02]  /*4180*/  ISETP.GT.AND P0, PT, R3, 0x30, PT ;  /* 0x000000300300780c */ /* 0x000fe40003f04270 */
[----:B-1----:R-:W-:Y:S02]  /*4190*/  FSEL R129, R5, -INF , P5 ;  /* 0xff80000005817808 */ /* 0x002fe40002800000 */
[----:B------:R-:W-:Y:S02]  /*41a0*/  FMNMX.FTZ R4, R102, R4, !PT ;  /* 0x0000000466047209 */ /* 0x000fe40007810000 */
[----:B------:R-:W-:Y:S02]  /*41b0*/  FMNMX.FTZ R100, R247, R100, !PT ;  /* 0x00000064f7647209 */ /* 0x000fe40007810000 */
[----:B------:R-:W-:Y:S02]  /*41c0*/  ISETP.GT.AND P6, PT, R3, 0x31, PT ;  /* 0x000000310300780c */ /* 0x000fe40003fc4270 */
[----:B------:R-:W-:-:S02]  /*41d0*/  FSEL R192, R42, -INF , P0 ;  /* 0xff8000002ac07808 */ /* 0x000fc40000000000 */
[----:B------:R-:W-:Y:S01]  /*41e0*/  FMNMX.FTZ R4, R129, R4, !PT ;  /* 0x0000000481047209 */ /* 0x000fe20007810000 */
[----:B----4-:R-:W-:Y:S01]  /*41f0*/  LDSM.16.MT88.4 R20, [R0+0x100] ;  /* 0x000100000014783b */ /* 0x010fe20000004200 */
[----:B------:R-:W-:Y:S02]  /*4200*/  FMNMX.FTZ R100, R251, R100, !PT ;  /* 0x00000064fb647209 */ /* 0x000fe40007810000 */
[----:B------:R-:W-:Y:S02]  /*4210*/  ISETP.GT.AND P5, PT, R3, 0x38, PT ;  /* 0x000000380300780c */ /* 0x000fe40003fa4270 */
[----:B------:R-:W-:Y:S02]  /*4220*/  FSEL R194, R43, -INF , P6 ;  /* 0xff8000002bc27808 */ /* 0x000fe40003000000 */
[----:B------:R-:W-:Y:S01]  /*4230*/  FMNMX.FTZ R4, R192, R4, !PT ;  /* 0x00000004c0047209 */ /* 0x000fe20007810000 */
[----:B------:R-:W-:Y:S01]  /*4240*/  LDSM.16.MT88.4 R40, [R103+0x3100] ;  /* 0x003100006728783b */ /* 0x000fe20000004200 */
[----:B------:R-:W-:-:S02]  /*4250*/  FMNMX.FTZ R100, R246, R100, !PT ;  /* 0x00000064f6647209 */ /* 0x000fc40007810000 */
[C---:B------:R-:W-:Y:S02]  /*4260*/  ISETP.GT.AND P0, PT, R3.reuse, 0x39, PT ;  /* 0x000000390300780c */ /* 0x040fe40003f04270 */
        /* <DEDUP_REMOVED lines=18> */
[----:B--2---:R-:W-:Y:S01]  /*4390*/  FSEL R245, R9, -INF , P0 ;  /* 0xff80000009f57808 */ /* 0x004fe20000000000 */
[----:B------:R-:W1:Y:S01]  /*43a0*/  SHFL.BFLY PT, R5, R100, 0x2, 0x1f ;  /* 0x0c401f0064057f89 */ /* 0x000e6200000e0000 */
[----:B------:R-:W-:Y:S01]  /*43b0*/  FMNMX.FTZ R4, R242, R4, !PT ;  /* 0x00000004f2047209 */ /* 0x000fe20007810000 */
[----:B------:R2:W4:Y:S01]  /*43c0*/  MUFU.TANH R9, R28 ;  /* 0x0000001c00097308 */ /* 0x0005220000002400 */
[----:B------:R-:W-:-:S02]  /*43d0*/  ISETP.GT.AND P0, PT, R3, 0x50, PT ;  /* 0x000000500300780c */ /* 0x000fc40003f04270 */
[----:B---3--:R-:W-:Y:S02]  /*43e0*/  FSEL R244, R18, -INF , P5 ;  /* 0xff80000012f47808 */ /* 0x008fe40002800000 */
[----:B------:R-:W-:Y:S02]  /*43f0*/  FMNMX.FTZ R4, R245, R4, !PT ;  /* 0x00000004f5047209 */ /* 0x000fe40007810000 */
[----:B------:R-:W-:Y:S02]  /*4400*/  ISETP.GT.AND P5, PT, R3, 0x51, PT ;  /* 0x000000510300780c */ /* 0x000fe40003fa4270 */
[----:B-----5:R-:W-:Y:S02]  /*4410*/  FSEL R167, R17, -INF , P0 ;  /* 0xff80000011a77808 */ /* 0x020fe40000000000 */
[----:B------:R-:W-:Y:S02]  /*4420*/  FMNMX.FTZ R4, R244, R4, !PT ;  /* 0x00000004f4047209 */ /* 0x000fe40007810000 */
[----:B------:R-:W-:-:S02]  /*4430*/  ISETP.GT.AND P0, PT, R3, 0x58, PT ;  /* 0x000000580300780c */ /* 0x000fc40003f04270 */
[----:B------:R-:W-:Y:S01]  /*4440*/  FSEL R142, R16, -INF , P5 ;  /* 0xff800000108e7808 */ /* 0x000fe20002800000 */
[----:B--2---:R-:W-:Y:S01]  /*4450*/  LDSM.16.MT88.4 R28, [R2+0x3100] ;  /* 0x00310000021c783b */ /* 0x004fe20000004200 */
[----:B------:R-:W-:Y:S02]  /*4460*/  FMNMX.FTZ R4, R167, R4, !PT ;  /* 0x00000004a7047209 */ /* 0x000fe40007810000 */
[----:B------:R-:W-:Y:S01]  /*4470*/  ISETP.GT.AND P5, PT, R3, 0x59, PT ;  /* 0x000000590300780c */ /* 0x000fe20003fa4270 */
[----:B------:R-:W-:Y:S01]  /*4480*/  LDSM.16.MT88.4 R16, [R103+0x100] ;  /* 0x000100006710783b */ /* 0x000fe20000004200 */
[----:B------:R-:W-:Y:S02]  /*4490*/  FSEL R141, R15, -INF , P0 ;  /* 0xff8000000f8d7808 */ /* 0x000fe40000000000 */
[----:B------:R-:W-:Y:S02]  /*44a0*/  FMNMX.FTZ R3, R142, R4, !PT ;  /* 0x000000048e037209 */ /* 0x000fe40007810000 */
[----:B----4-:R-:W-:-:S02]  /*44b0*/  FSEL R250, R9, -INF , P5 ;  /* 0xff80000009fa7808 */ /* 0x010fc40002800000 */
        /* <DEDUP_REMOVED lines=14> */
[----:B--2---:R-:W-:-:S03]  /*45a0*/  FFMA.FTZ R4, R7, c[0x0][0x2d0], -R9 ;  /* 0x0000b40007047a23 */ /* 0x004fc60000010809 */
[----:B------:R-:W-:-:S03]  /*45b0*/  FSETP.NEU.FTZ.AND P0, PT, R3, -INF , PT ;  /* 0xff8000000300780b */ /* 0x000fc60003f1d000 */
[----:B------:R1:W-:Y:S02]  /*45c0*/  MUFU.EX2 R241, R4 ;  /* 0x0000000400f17308 */ /* 0x0003e40000000800 */
[----:B-1----:R-:W-:Y:S02]  /*45d0*/  FFMA.FTZ R4, R8, c[0x0][0x2d0], -R9 ;  /* 0x0000b40008047a23 */ /* 0x002fe40000010809 */
[----:B------:R-:W-:-:S04]  /*45e0*/  FMUL.FTZ R8, R3, c[0x0][0x2d0] ;  /* 0x0000b40003087a20 */ /* 0x000fc80000410000 */
[----:B------:R1:W-:Y:S01]  /*45f0*/  MUFU.EX2 R176, R4 ;  /* 0x0000000400b07308 */ /* 0x0003e20000000800 */
[----:B------:R-:W-:Y:S02]  /*4600*/  FSEL R8, R8, RZ, P0 ;  /* 0x000000ff08087208 */ /* 0x000fe40000000000 */
[----:B------:R-:W-:Y:S01]  /*4610*/  PLOP3.LUT P0, PT, PT, PT, UP0, 0x80, 0x0 ;  /* 0x000000000000781c */ /* 0x000fe20003f0f008 */
[----:B-1----:R-:W-:-:S04]  /*4620*/  FFMA.FTZ R4, R12, c[0x0][0x2d0], -R9 ;  /* 0x0000b4000c047a23 */ /* 0x002fc80000010809 */
[----:B------:R1:W2:Y:S02]  /*4630*/  MUFU.EX2 R137, R4 ;  /* 0x0000000400897308 */ /* 0x0002a40000000800 */
[----:B-1----:R-:W-:Y:S01]  /*4640*/  FFMA.FTZ R4, R10, c[0x0][0x2d0], -R8 ;  /* 0x0000b4000a047a23 */ /* 0x002fe20000010808 */
[----:B--2---:R-:W-:Y:S01]  /*4650*/  F2FP.BF16.PACK_AB R6, R137, R176 ;  /* 0x000000b08906723e */ /* 0x004fe200000010ff */
[----:B------:R-:W-:-:S04]  /*4660*/  FFMA.FTZ R10, R45, c[0x0][0x2d0], -R9 ;  /* 0x0000b4002d0a7a23 */ /* 0x000fc80000010809 */
[----:B------:R1:W-:Y:S08]  /*4670*/  MUFU.EX2 R136, R4 ;  /* 0x0000000400887308 */ /* 0x0003f00000000800 */
[----:B------:R2:W-:Y:S01]  /*4680*/  MUFU.EX2 R173, R10 ;  /* 0x0000000a00ad7308 */ /* 0x0005e20000000800 */
[----:B-1----:R-:W-:-:S07]  /*4690*/  FFMA.FTZ R4, R11, c[0x0][0x2d0], -R8 ;  /* 0x0000b4000b047a23 */ /* 0x002fce0000010808 */
[----:B------:R1:W3:Y:S01]  /*46a0*/  MUFU.EX2 R177, R4 ;  /* 0x0000000400b17308 */ /* 0x0002e20000000800 */
[----:B--2---:R-:W-:-:S07]  /*46b0*/  FFMA.FTZ R10, R46, c[0x0][0x2d0], -R9 ;  /* 0x0000b4002e0a7a23 */ /* 0x004fce0000010809 */
[----:B------:R2:W-:Y:S01]  /*46c0*/  MUFU.EX2 R235, R10 ;  /* 0x0000000a00eb7308 */ /* 0x0005e20000000800 */
[----:B-1----:R-:W-:Y:S01]  /*46d0*/  FFMA.FTZ R4, R13, c[0x0][0x2d0], -R8 ;  /* 0x0000b4000d047a23 */ /* 0x002fe20000010808 */
[----:B---3--:R-:W-:-:S06]  /*46e0*/  F2FP.BF16.PACK_AB R5, R177, R136 ;  /* 0x00000088b105723e */ /* 0x008fcc00000010ff */
[----:B------:R1:W-:Y:S01]  /*46f0*/  MUFU.EX2 R138, R4 ;  /* 0x00000004008a7308 */ /* 0x0003e20000000800 */
[----:B--2---:R-:W-:-:S07]  /*4700*/  FFMA.FTZ R10, R47, c[0x0][0x2d0], -R9 ;  /* 0x0000b4002f0a7a23 */ /* 0x004fce0000010809 */
[----:B------:R2:W-:Y:S01]  /*4710*/  MUFU.EX2 R172, R10 ;  /* 0x0000000a00ac7308 */ /* 0x0005e20000000800 */
[----:B-1----:R-:W-:Y:S02]  /*4720*/  FFMA.FTZ R4, R14, c[0x0][0x2d0], -R8 ;  /* 0x0000b4000e047a23 */ /* 0x002fe40000010808 */
[----:B------:R-:W1:Y:S05]  /*4730*/  LDSM.16.MT88.4 R12, [R236+0x100] ;  /* 0x00010000ec0c783b */ /* 0x000e6a0000004200 */
[----:B------:R3:W4:Y:S01]  /*4740*/  MUFU.EX2 R175, R4 ;  /* 0x0000000400af7308 */ /* 0x0007220000000800 */
[----:B--2---:R-:W-:-:S07]  /*4750*/  FFMA.FTZ R10, R51, c[0x0][0x2d0], -R9 ;  /* 0x0000b400330a7a23 */ /* 0x004fce0000010809 */
[----:B------:R2:W-:Y:S01]  /*4760*/  MUFU.EX2 R174, R10 ;  /* 0x0000000a00ae7308 */ /* 0x0005e20000000800 */
[----:B---3--:R-:W-:Y:S02]  /*4770*/  F2FP.BF16.PACK_AB R4, R241, R140 ;  /* 0x0000008cf104723e */ /* 0x008fe400000010ff */
[----:B----4-:R-:W-:Y:S01]  /*4780*/  F2FP.BF16.PACK_AB R7, R175, R138 ;  /* 0x0000008aaf07723e */ /* 0x010fe200000010ff */
[----:B--2---:R-:W-:-:S06]  /*4790*/  FFMA.FTZ R10, R44, c[0x0][0x2d0], -R8 ;  /* 0x0000b4002c0a7a23 */ /* 0x004fcc0000010808 */
[C---:B------:R-:W-:Y:S01]  /*47a0*/  HMMA.16816.F32.BF16 R88, R4.reuse, R32, RZ ;  /* 0x000000200458723c */ /* 0x040fe200000418ff */
[----:B------:R2:W-:Y:S07]  /*47b0*/  MUFU.EX2 R51, R10 ;  /* 0x0000000a00337308 */ /* 0x0005ee0000000800 */
[C---:B------:R-:W-:Y:S01]  /*47c0*/  HMMA.16816.F32.BF16 R80, R4.reuse, R34, RZ ;  /* 0x000000220450723c */ /* 0x040fe200000418ff */
[----:B------:R-:W3:Y:S07]  /*47d0*/  LDSM.16.MT88.4 R32, [R236+0x3100] ;  /* 0x00310000ec20783b */ /* 0x000eee0000004200 */
[----:B------:R-:W-:Y:S01]  /*47e0*/  HMMA.16816.F32.BF16 R120, R4, R16, RZ ;  /* 0x000000100478723c */ /* 0x000fe200000418ff */
[----:B--2---:R-:W-:-:S04]  /*47f0*/  FFMA.FTZ R10, R48, c[0x0][0x2d0], -R8 ;  /* 0x0000b400300a7a23 */ /* 0x004fc80000010808 */
[----:B------:R2:W4:Y:S03]  /*4800*/  MUFU.EX2 R11, R10 ;  /* 0x0000000a000b7308 */ /* 0x0005260000000800 */
[C---:B------:R-:W-:Y:S01]  /*4810*/  HMMA.16816.F32.BF16 R116, R4.reuse, R18, RZ ;  /* 0x000000120474723c */ /* 0x040fe200000418ff */
[----:B------:R-:W-:Y:S07]  /*4820*/  LDSM.16.MT88.4 R16, [R236+0x6100] ;  /* 0x00610000ec10783b */ /* 0x000fee0000004200 */
[----:B-1----:R-:W-:Y:S01]  /*4830*/  HMMA.16816.F32.BF16 R112, R4, R12, RZ ;  /* 0x0000000c0470723c */ /* 0x002fe200000418ff */
[----:B--2---:R-:W-:-:S07]  /*4840*/  FFMA.FTZ R10, R49, c[0x0][0x2d0], -R8 ;  /* 0x0000b400310a7a23 */ /* 0x004fce0000010808 */
[C---:B------:R-:W-:Y:S01]  /*4850*/  HMMA.16816.F32.BF16 R108, R4.reuse, R14, RZ ;  /* 0x0000000e046c723c */ /* 0x040fe200000418ff */
[----:B------:R-:W-:Y:S01]  /*4860*/  LDSM.16.MT88.4 R12, [R0+0x6100] ;  /* 0x00610000000c783b */ /* 0x000fe20000004200 */
[----:B------:R1:W-:Y:S06]  /*4870*/  MUFU.EX2 R139, R10 ;  /* 0x0000000a008b7308 */ /* 0x0003ec0000000800 */
[C---:B------:R-:W-:Y:S08]  /*4880*/  HMMA.16816.F32.BF16 R96, R4.reuse, R20, RZ ;  /* 0x000000140460723c */ /* 0x040ff000000418ff */
[----:B------:R-:W-:Y:S01]  /*4890*/  HMMA.16816.F32.BF16 R84, R4, R22, RZ ;  /* 0x000000160454723c */ /* 0x000fe200000418ff */
[----:B------:R-:W2:Y:S01]  /*48a0*/  LDSM.16.MT88.4 R20, [R103+0x6100] ;  /* 0x006100006714783b */ /* 0x000ea20000004200 */
[----:B-1----:R-:W-:-:S04]  /*48b0*/  FFMA.FTZ R10, R50, c[0x0][0x2d0], -R8 ;  /* 0x0000b400320a7a23 */ /* 0x002fc80000010808 */
[----:B------:R1:W5:Y:S02]  /*48c0*/  MUFU.EX2 R234, R10 ;  /* 0x0000000a00ea7308 */ /* 0x0003640000000800 */
[C---:B------:R-:W-:Y:S08]  /*48d0*/  HMMA.16816.F32.BF16 R76, R4.reuse, R28, RZ ;  /* 0x0000001c044c723c */ /* 0x040ff000000418ff */
[----:B------:R-:W-:Y:S01]  /*48e0*/  HMMA.16816.F32.BF16 R68, R4, R30, RZ ;  /* 0x0000001e0444723c */ /* 0x000fe200000418ff */
[----:B------:R-:W2:Y:S01]  /*48f0*/  LDSM.16.MT88.4 R28, [R2+0x900] ;  /* 0x00090000021c783b */ /* 0x000ea20000004200 */
[----:B-1----:R-:W-:-:S06]  /*4900*/  FFMA.FTZ R10, R130, c[0x0][0x2d0], -R9 ;  /* 0x0000b400820a7a23 */ /* 0x002fcc0000010809 */
[C---:B------:R-:W-:Y:S08]  /*4910*/  HMMA.16816.F32.BF16 R60, R4.reuse, R24, RZ ;  /* 0x00000018043c723c */ /* 0x040ff000000418ff */
[C---:B------:R-:W-:Y:S01]  /*4920*/  HMMA.16816.F32.BF16 R64, R4.reuse, R26, RZ ;  /* 0x0000001a0440723c */ /* 0x040fe200000418ff */
[----:B------:R-:W1:Y:S07]  /*4930*/  LDSM.16.MT88.4 R24, [R2+0x3900] ;  /* 0x003900000218783b */ /* 0x000e6e0000004200 */
[C---:B------:R-:W-:Y:S08]  /*4940*/  HMMA.16816.F32.BF16 R72, R4.reuse, R40, RZ ;  /* 0x000000280448723c */ /* 0x040ff000000418ff */
[C---:B------:R-:W-:Y:S08]  /*4950*/  HMMA.16816.F32.BF16 R56, R4.reuse, R42, RZ ;  /* 0x0000002a0438723c */ /* 0x040ff000000418ff */
[C---:B------:R-:W-:Y:S08]  /*4960*/  HMMA.16816.F32.BF16 R44, R4.reuse, R36, RZ ;  /* 0x00000024042c723c */ /* 0x040ff000000418ff */
[C---:B---3--:R-:W-:Y:S08]  /*4970*/  HMMA.16816.F32.BF16 R52, R4.reuse, R32, RZ ;  /* 0x000000200434723c */ /* 0x048ff000000418ff */
[C---:B------:R-:W-:Y:S01]  /*4980*/  HMMA.16816.F32.BF16 R40, R4.reuse, R34, RZ ;  /* 0x000000220428723c */ /* 0x040fe200000418ff */
[----:B------:R-:W3:Y:S07]  /*4990*/  LDSM.16.MT88.4 R32, [R2+0x6900] ;  /* 0x006900000220783b */ /* 0x000eee0000004200 */
[C---:B------:R-:W-:Y:S08]  /*49a0*/  HMMA.16816.F32.BF16 R36, R4.reuse, R38, RZ ;  /* 0x000000260424723c */ /* 0x040ff000000418ff */
[C---:B--2---:R-:W-:Y:S08]  /*49b0*/  HMMA.16816.F32.BF16 R92, R4.reuse, R20, RZ ;  /* 0x00000014045c723c */ /* 0x044ff000000418ff */
[C---:B------:R-:W-:Y:S01]  /*49c0*/  HMMA.16816.F32.BF16 R104, R4.reuse, R22, RZ ;  /* 0x000000160468723c */ /* 0x040fe200000418ff */
[----:B------:R-:W-:Y:S07]  /*49d0*/  LDSM.16.MT88.4 R20, [R0+0x900] ;  /* 0x000900000014783b */ /* 0x000fee0000004200 */
[C---:B------:R-:W-:Y:S08]  /*49e0*/  HMMA.16816.F32.BF16 R124, R4.reuse, R16, RZ ;  /* 0x00000010047c723c */ /* 0x040ff000000418ff */
[C---:B------:R-:W-:Y:S01]  /*49f0*/  HMMA.16816.F32.BF16 R132, R4.reuse, R18, RZ ;  /* 0x000000120484723c */ /* 0x040fe200000418ff */
[----:B------:R-:W-:Y:S07]  /*4a00*/  LDSM.16.MT88.4 R16, [R103+0x3900] ;  /* 0x003900006710783b */ /* 0x000fee0000004200 */
[C---:B------:R-:W-:Y:S08]  /*4a10*/  HMMA.16816.F32.BF16 R168, R4.reuse, R12, RZ ;  /* 0x0000000c04a8723c */ /* 0x040ff000000418ff */
[----:B------:R-:W-:Y:S01]  /*4a20*/  HMMA.16816.F32.BF16 R148, R4, R14, RZ ;  /* 0x0000000e0494723c */ /* 0x000fe200000418ff */
[----:B------:R-:W-:Y:S06]  /*4a30*/  LDSM.16.MT88.4 R12, [R236+0x3900] ;  /* 0x00390000ec0c783b */ /* 0x000fec0000004200 */
[----:B------:R-:W-:-:S02]  /*4a40*/  F2FP.BF16.PACK_AB R4, R235, R173 ;  /* 0x000000adeb04723e */ /* 0x000fc400000010ff */
[----:B----4-:R-:W-:Y:S02]  /*4a50*/  F2FP.BF16.PACK_AB R5, R11, R51 ;  /* 0x000000330b05723e */ /* 0x010fe400000010ff */
[----:B------:R-:W-:Y:S02]  /*4a60*/  F2FP.BF16.PACK_AB R6, R174, R172 ;  /* 0x000000acae06723e */ /* 0x000fe400000010ff */
[----:B-----5:R-:W-:-:S07]  /*4a70*/  F2FP.BF16.PACK_AB R7, R234, R139 ;  /* 0x0000008bea07723e */ /* 0x020fce00000010ff */
[C---:B------:R-:W-:Y:S08]  /*4a80*/  HMMA.16816.F32.BF16 R160, R4.reuse, R28, R88 ;  /* 0x0000001c04a0723c */ /* 0x040ff00000041858 */
[C---:B------:R-:W-:Y:S01]  /*4a90*/  HMMA.16816.F32.BF16 R80, R4.reuse, R30, R80 ;  /* 0x0000001e0450723c */ /* 0x040fe20000041850 */
[----:B------:R-:W2:Y:S07]  /*4aa0*/  LDSM.16.MT88.4 R28, [R103+0x900] ;  /* 0x00090000671c783b */ /* 0x000eae0000004200 */
[C---:B-1----:R-:W-:Y:S07]  /*4ab0*/  HMMA.16816.F32.BF16 R144, R4.reuse, R24, R76 ;  /* 0x000000180490723c */ /* 0x042fee000004184c */
[----:B------:R-:W-:Y:S01]  /*4ac0*/  IMAD.MOV.U32 R78, RZ, RZ, R142 ;  /* 0x000000ffff4e7224 */ /* 0x000fe200078e008e */
[----:B------:R-:W-:Y:S01]  /*4ad0*/  MOV R77, R141 ;  /* 0x0000008d004d7202 */ /* 0x000fe20000000f00 */
[----:B------:R-:W-:Y:S01]  /*4ae0*/  IMAD.MOV.U32 R76, RZ, RZ, R140 ;  /* 0x000000ffff4c7224 */ /* 0x000fe200078e008c */
[C---:B---3--:R-:W-:Y:S07]  /*4af0*/  HMMA.16816.F32.BF16 R88, R4.reuse, R32, R60 ;  /* 0x000000200458723c */ /* 0x048fee000004183c */
[----:B------:R-:W-:Y:S01]  /*4b00*/  IMAD.MOV.U32 R63, RZ, RZ, R139 ;  /* 0x000000ffff3f7224 */ /* 0x000fe200078e008b */
[----:B------:R-:W-:Y:S01]  /*4b10*/  HMMA.16816.F32.BF16 R140, R4, R26, R68 ;  /* 0x0000001a048c723c */ /* 0x000fe20000041844 */
[----:B------:R-:W1:Y:S01]  /*4b20*/  LDSM.16.MT88.4 R24, [R236+0x900] ;  /* 0x00090000ec18783b */ /* 0x000e620000004200 */
[----:B------:R-:W-:Y:S01]  /*4b30*/  IMAD.MOV.U32 R62, RZ, RZ, R138 ;  /* 0x000000ffff3e7224 */ /* 0x000fe200078e008a */
[----:B------:R-:W-:Y:S01]  /*4b40*/  MOV R61, R137 ;  /* 0x00000089003d7202 */ /* 0x000fe20000000f00 */
[----:B------:R-:W-:-:S03]  /*4b50*/  IMAD.MOV.U32 R60, RZ, RZ, R136 ;  /* 0x000000ffff3c7224 */ /* 0x000fc600078e0088 */
[----:B------:R-:W-:Y:S01]  /*4b60*/  IMAD.MOV.U32 R69, RZ, RZ, R177 ;  /* 0x000000ffff457224 */ /* 0x000fe200078e00b1 */
[----:B------:R-:W-:Y:S01]  /*4b70*/  MOV R68, R176 ;  /* 0x000000b000447202 */ /* 0x000fe20000000f00 */
[----:B------:R-:W-:Y:S01]  /*4b80*/  HMMA.16816.F32.BF16 R136, R4, R34, R64 ;  /* 0x000000220488723c */ /* 0x000fe20000041840 */
[----:B------:R-:W-:Y:S01]  /*4b90*/  LDSM.16.MT88.4 R32, [R0+0x3900] ;  /* 0x003900000020783b */ /* 0x000fe20000004200 */
[----:B------:R-:W-:Y:S02]  /*4ba0*/  IMAD.MOV.U32 R130, RZ, RZ, R60 ;  /* 0x000000ffff827224 */ /* 0x000fe400078e003c */
[----:B------:R-:W-:-:S04]  /*4bb0*/  IMAD.MOV.U32 R71, RZ, RZ, R250 ;  /* 0x000000ffff477224 */ /* 0x000fc800078e00fa */
[C---:B--2---:R-:W-:Y:S07]  /*4bc0*/  HMMA.16816.F32.BF16 R176, R4.reuse, R30, R116 ;  /* 0x0000001e04b0723c */ /* 0x044fee0000041874 */
[----:B------:R-:W-:Y:S01]  /*4bd0*/  IMAD.MOV.U32 R31, RZ, RZ, R173 ;  /* 0x000000ffff1f7224 */ /* 0x000fe200078e00ad */
[----:B------:R-:W-:Y:S01]  /*4be0*/  HMMA.16816.F32.BF16 R116, R4, R20, R96 ;  /* 0x000000140474723c */ /* 0x000fe20000041860 */
[----:B------:R-:W-:-:S07]  /*4bf0*/  IMAD.MOV.U32 R30, RZ, RZ, R172 ;  /* 0x000000ffff1e7224 */ /* 0x000fce00078e00ac */
[C---:B------:R-:W-:Y:S08]  /*4c00*/  HMMA.16816.F32.BF16 R96, R4.reuse, R16, R72 ;  /* 0x000000100460723c */ /* 0x040ff00000041848 */
[C---:B------:R-:W-:Y:S01]  /*4c10*/  HMMA.16816.F32.BF16 R72, R4.reuse, R18, R56 ;  /* 0x000000120448723c */ /* 0x040fe20000041838 */
[----:B------:R-:W2:Y:S07]  /*4c20*/  LDSM.16.MT88.4 R16, [R236+0x6900] ;  /* 0x00690000ec10783b */ /* 0x000eae0000004200 */
[C---:B------:R-:W-:Y:S08]  /*4c30*/  HMMA.16816.F32.BF16 R64, R4.reuse, R12, R52 ;  /* 0x0000000c0440723c */ /* 0x040ff00000041834 */
[C---:B------:R-:W-:Y:S01]  /*4c40*/  HMMA.16816.F32.BF16 R56, R4.reuse, R14, R40 ;  /* 0x0000000e0438723c */ /* 0x040fe20000041828 */
[----:B------:R-:W3:Y:S07]  /*4c50*/  LDSM.16.MT88.4 R12, [R103+0x6900] ;  /* 0x00690000670c783b */ /* 0x000eee0000004200 */
[C---:B------:R-:W-:Y:S07]  /*4c60*/  HMMA.16816.F32.BF16 R180, R4.reuse, R28, R120 ;  /* 0x0000001c04b4723c */ /* 0x040fee0000041878 */
[----:B------:R-:W-:Y:S01]  /*4c70*/  IMAD.MOV.U32 R29, RZ, RZ, R175 ;  /* 0x000000ffff1d7224 */ /* 0x000fe200078e00af */
[----:B------:R-:W-:Y:S01]  /*4c80*/  MOV R28, R174 ;  /* 0x000000ae001c7202 */ /* 0x000fe20000000f00 */
[C---:B-1----:R-:W-:Y:S08]  /*4c90*/  HMMA.16816.F32.BF16 R120, R4.reuse, R26, R108 ;  /* 0x0000001a0478723c */ /* 0x042ff0000004186c */
[C---:B------:R-:W-:Y:S01]  /*4ca0*/  HMMA.16816.F32.BF16 R172, R4.reuse, R24, R112 ;  /* 0x0000001804ac723c */ /* 0x040fe20000041870 */
[----:B------:R1:W-:Y:S06]  /*4cb0*/  MUFU.EX2 R24, R10 ;  /* 0x0000000a00187308 */ /* 0x0003ec0000000800 */
[----:B------:R-:W-:Y:S01]  /*4cc0*/  IMAD.MOV.U32 R114, RZ, RZ, R249 ;  /* 0x000000ffff727224 */ /* 0x000fe200078e00f9 */
[----:B--2---:R-:W-:Y:S01]  /*4cd0*/  HMMA.16816.F32.BF16 R40, R4, R16, R124 ;  /* 0x000000100428723c */ /* 0x004fe2000004187c */
[----:B------:R-:W-:-:S06]  /*4ce0*/  MOV R115, R51 ;  /* 0x0000003300737202 */ /* 0x000fcc0000000f00 */
[----:B------:R-:W-:Y:S01]  /*4cf0*/  IMAD.MOV.U32 R126, RZ, RZ, R62 ;  /* 0x000000ffff7e7224 */ /* 0x000fe200078e003e */
[C---:B------:R-:W-:Y:S01]  /*4d00*/  HMMA.16816.F32.BF16 R108, R4.reuse, R22, R84 ;  /* 0x00000016046c723c */ /* 0x040fe20000041854 */
[----:B-1----:R-:W-:Y:S01]  /*4d10*/  FFMA.FTZ R10, R131, c[0x0][0x2d0], -R9 ;  /* 0x0000b400830a7a23 */ /* 0x002fe20000010809 */
[----:B------:R-:W-:Y:S01]  /*4d20*/  MOV R131, R61 ;  /* 0x0000003d00837202 */ /* 0x000fe20000000f00 */
[----:B------:R-:W-:Y:S01]  /*4d30*/  IMAD.MOV.U32 R125, RZ, RZ, R63 ;  /* 0x000000ffff7d7224 */ /* 0x000fe200078e003f */
[----:B------:R-:W-:Y:S01]  /*4d40*/  LDSM.16.MT88.4 R20, [R2+0x1100] ;  /* 0x001100000214783b */ /* 0x000fe20000004200 */
[----:B------:R1:W2:Y:S01]  /*4d50*/  MUFU.EX2 R70, R10 ;  /* 0x0000000a00467308 */ /* 0x0002a20000000800 */
[----:B------:R-:W-:Y:S01]  /*4d60*/  MOV R124, R68 ;  /* 0x00000044007c7202 */ /* 0x000fe20000000f00 */
[----:B------:R-:W-:Y:S01]  /*4d70*/  IMAD.MOV.U32 R127, RZ, RZ, R29 ;  /* 0x000000ffff7f7224 */ /* 0x000fe200078e001d */
[C---:B------:R-:W-:Y:S01]  /*4d80*/  HMMA.16816.F32.BF16 R60, R4.reuse, R18, R132 ;  /* 0x00000012043c723c */ /* 0x040fe20000041884 */
[----:B------:R-:W-:Y:S06]  /*4d90*/  LDSM.16.MT88.4 R16, [R2+0x4100] ;  /* 0x004100000210783b */ /* 0x000fec0000004200 */
[----:B------:R-:W-:Y:S01]  /*4da0*/  MOV R135, R76 ;  /* 0x0000004c00877202 */ /* 0x000fe20000000f00 */
[----:B------:R-:W-:Y:S01]  /*4db0*/  HMMA.16816.F32.BF16 R52, R4, R32, R44 ;  /* 0x000000200434723c */ /* 0x000fe2000004182c */
[----:B------:R-:W-:-:S02]  /*4dc0*/  IMAD.MOV.U32 R134, RZ, RZ, R77 ;  /* 0x000000ffff867224 */ /* 0x000fc400078e004d */
[----:B------:R-:W-:Y:S02]  /*4dd0*/  IMAD.MOV.U32 R133, RZ, RZ, R78 ;  /* 0x000000ffff857224 */ /* 0x000fe400078e004e */
[--C-:B-1----:R-:W-:Y:S01]  /*4de0*/  FFMA.FTZ R10, R164, c[0x0][0x2d0], -R9.reuse ;  /* 0x0000b400a40a7a23 */ /* 0x102fe20000010809 */
[----:B------:R-:W-:Y:S01]  /*4df0*/  MOV R164, R246 ;  /* 0x000000f600a47202 */ /* 0x000fe20000000f00 */
[----:B--2---:R-:W-:Y:S01]  /*4e00*/  IMAD.MOV.U32 R132, RZ, RZ, R70 ;  /* 0x000000ffff847224 */ /* 0x004fe200078e0046 */
[C---:B------:R-:W-:Y:S01]  /*4e10*/  HMMA.16816.F32.BF16 R48, R4.reuse, R34, R36 ;  /* 0x000000220430723c */ /* 0x040fe20000041824 */
[----:B------:R1:W2:Y:S01]  /*4e20*/  MUFU.EX2 R249, R10 ;  /* 0x0000000a00f97308 */ /* 0x0002a20000000800 */
[----:B------:R-:W-:Y:S06]  /*4e30*/  LDSM.16.MT88.4 R32, [R0+0x4100] ;  /* 0x004100000020783b */ /* 0x000fec0000004200 */
[C---:B---3--:R-:W-:Y:S07]  /*4e40*/  HMMA.16816.F32.BF16 R44, R4.reuse, R12, R92 ;  /* 0x0000000c042c723c */ /* 0x048fee000004185c */
[----:B------:R-:W-:Y:S01]  /*4e50*/  IMAD.MOV.U32 R94, RZ, RZ, R30 ;  /* 0x000000ffff5e7224 */ /* 0x000fe200078e001e */
[----:B------:R-:W-:Y:S01]  /*4e60*/  HMMA.16816.F32.BF16 R36, R4, R14, R104 ;  /* 0x0000000e0424723c */ /* 0x000fe20000041868 */
[----:B-1----:R-:W-:Y:S01]  /*4e70*/  FFMA.FTZ R10, R165, c[0x0][0x2d0], -R9 ;  /* 0x0000b400a50a7a23 */ /* 0x002fe20000010809 */
[----:B------:R-:W-:Y:S01]  /*4e80*/  MOV R165, R24 ;  /* 0x0000001800a57202 */ /* 0x000fe20000000f00 */
[----:B------:R-:W-:Y:S01]  /*4e90*/  LDSM.16.MT88.4 R12, [R2+0x7100] ;  /* 0x00710000020c783b */ /* 0x000fe20000004200 */
[----:B------:R-:W-:Y:S01]  /*4ea0*/  IMAD.MOV.U32 R93, RZ, RZ, R31 ;  /* 0x000000ffff5d7224 */ /* 0x000fe200078e001f */
[----:B------:R1:W3:Y:S01]  /*4eb0*/  MUFU.EX2 R79, R10 ;  /* 0x0000000a004f7308 */ /* 0x0002e20000000800 */
[----:B------:R-:W-:Y:S01]  /*4ec0*/  MOV R92, R28 ;  /* 0x0000001c005c7202 */ /* 0x000fe20000000f00 */
[----:B------:R-:W4:Y:S01]  /*4ed0*/  LDSM.16.MT88.4 R24, [R0+0x6900] ;  /* 0x006900000018783b */ /* 0x000f220000004200 */
[----:B------:R-:W-:-:S03]  /*4ee0*/  MOV R95, R115 ;  /* 0x00000073005f7202 */ /* 0x000fc60000000f00 */
[----:B------:R-:W5:Y:S01]  /*4ef0*/  LDSM.16.MT88.4 R28, [R103+0x1100] ;  /* 0x00110000671c783b */ /* 0x000f620000004200 */
[----:B-1----:R-:W-:Y:S02]  /*4f00*/  FFMA.FTZ R10, R101, c[0x0][0x2d0], -R8 ;  /* 0x0000b400650a7a23 */ /* 0x002fe40000010808 */
[----:B------:R-:W-:Y:S02]  /*4f10*/  IMAD.MOV.U32 R101, RZ, RZ, R252 ;  /* 0x000000ffff657224 */ /* 0x000fe400078e00fc */
[----:B------:R1:W-:Y:S02]  /*4f20*/  MUFU.EX2 R252, R10 ;  /* 0x0000000a00fc7308 */ /* 0x0003e40000000800 */
[----:B-1----:R-:W-:Y:S02]  /*4f30*/  FFMA.FTZ R10, R128, c[0x0][0x2d0], -R8 ;  /* 0x0000b400800a7a23 */ /* 0x002fe40000010808 */
[----:B------:R-:W-:-:S04]  /*4f40*/  IMAD.MOV.U32 R128, RZ, RZ, R69 ;  /* 0x000000ffff807224 */ /* 0x000fc800078e0045 */
[----:B------:R1:W1:Y:S02]  /*4f50*/  MUFU.EX2 R250, R10 ;  /* 0x0000000a00fa7308 */ /* 0x0002640000000800 */
[----:B-1----:R-:W-:Y:S02]  /*4f60*/  FFMA.FTZ R10, R102, c[0x0][0x2d0], -R8 ;  /* 0x0000b400660a7a23 */ /* 0x002fe40000010808 */
[----:B------:R-:W-:-:S04]  /*4f70*/  IMAD.MOV.U32 R102, RZ, RZ, R114 ;  /* 0x000000ffff667224 */ /* 0x000fc800078e0072 */
[----:B------:R1:W-:Y:S02]  /*4f80*/  MUFU.EX2 R246, R10 ;  /* 0x0000000a00f67308 */ /* 0x0003e40000000800 */
[----:B-1----:R-:W-:Y:S02]  /*4f90*/  FFMA.FTZ R10, R129, c[0x0][0x2d0], -R8 ;  /* 0x0000b400810a7a23 */ /* 0x002fe40000010808 */
[----:B--2---:R-:W-:-:S04]  /*4fa0*/  IMAD.MOV.U32 R129, RZ, RZ, R249 ;  /* 0x000000ffff817224 */ /* 0x004fc800078e00f9 */
[----:B------:R3:W1:Y:S02]  /*4fb0*/  MUFU.EX2 R249, R10 ;  /* 0x0000000a00f97308 */ /* 0x0006640000000800 */
[----:B---3--:R-:W-:Y:S02]  /*4fc0*/  IMAD.MOV.U32 R10, RZ, RZ, R79 ;  /* 0x000000ffff0a7224 */ /* 0x008fe400078e004f */
[----:B----4-:R-:W-:Y:S07]  /*4fd0*/  HMMA.16816.F32.BF16 R76, R4, R24, R168 ;  /* 0x00000018044c723c */ /* 0x010fee00000418a8 */
[----:B------:R-:W-:-:S02]  /*4fe0*/  MOV R171, R71 ;  /* 0x0000004700ab7202 */ /* 0x000fc40000000f00 */
[----:B------:R-:W-:Y:S01]  /*4ff0*/  HMMA.16816.F32.BF16 R68, R4, R26, R148 ;  /* 0x0000001a0444723c */ /* 0x000fe20000041894 */
[----:B------:R-:W-:Y:S06]  /*5000*/  LDSM.16.MT88.4 R24, [R236+0x1100] ;  /* 0x00110000ec18783b */ /* 0x000fec0000004200 */
[----:B------:R-:W-:Y:S02]  /*5010*/  F2FP.BF16.PACK_AB R4, R132, R165 ;  /* 0x000000a58404723e */ /* 0x000fe400000010ff */
[----:B------:R-:W-:Y:S02]  /*5020*/  F2FP.BF16.PACK_AB R5, R250, R252 ;  /* 0x000000fcfa05723e */ /* 0x000fe400000010ff */
[----:B------:R-:W-:-:S02]  /*5030*/  F2FP.BF16.PACK_AB R6, R10, R129 ;  /* 0x000000810a06723e */ /* 0x000fc400000010ff */
[----:B-1----:R-:W-:-:S07]  /*5040*/  F2FP.BF16.PACK_AB R7, R249, R246 ;  /* 0x000000f6f907723e */ /* 0x002fce00000010ff */
[C---:B------:R-:W-:Y:S08]  /*5050*/  HMMA.16816.F32.BF16 R144, R4.reuse, R16, R144 ;  /* 0x000000100490723c */ /* 0x040ff00000041890 */
        /* <DEDUP_REMOVED lines=8> */
[C---:B-----5:R-:W-:Y:S07]  /*50e0*/  HMMA.16816.F32.BF16 R148, R4.reuse, R28, R180 ;  /* 0x0000001c0494723c */ /* 0x060fee00000418b4 */
[----:B------:R-:W-:Y:S01]  /*50f0*/  IMAD.MOV.U32 R183, RZ, RZ, R171 ;  /* 0x000000ffffb77224 */ /* 0x000fe200078e00ab */
[----:B------:R-:W-:Y:S01]  /*5100*/  MOV R181, R129 ;  /* 0x0000008100b57202 */ /* 0x000fe20000000f00 */
[----:B------:R-:W-:Y:S01]  /*5110*/  HMMA.16816.F32.BF16 R168, R4, R30, R176 ;  /* 0x0000001e04a8723c */ /* 0x000fe200000418b0 */
[----:B------:R-:W-:Y:S01]  /*5120*/  IMAD.MOV.U32 R180, RZ, RZ, R132 ;  /* 0x000000ffffb47224 */ /* 0x000fe200078e0084 */
[----:B------:R-:W-:Y:S01]  /*5130*/  MOV R28, R126 ;  /* 0x0000007e001c7202 */ /* 0x000fe20000000f00 */
[----:B------:R-:W-:-:S02]  /*5140*/  IMAD.MOV.U32 R29, RZ, RZ, R131 ;  /* 0x000000ffff1d7224 */ /* 0x000fc400078e0083 */
[----:B------:R-:W-:Y:S02]  /*5150*/  IMAD.MOV.U32 R182, RZ, RZ, R10 ;  /* 0x000000ffffb67224 */ /* 0x000fe400078e000a */
[----:B------:R-:W-:Y:S01]  /*5160*/  IMAD.MOV.U32 R176, RZ, RZ, R165 ;  /* 0x000000ffffb07224 */ /* 0x000fe200078e00a5 */
[----:B------:R-:W-:Y:S01]  /*5170*/  MOV R179, R164 ;  /* 0x000000a400b37202 */ /* 0x000fe20000000f00 */
[----:B------:R-:W-:Y:S01]  /*5180*/  IMAD.MOV.U32 R178, RZ, RZ, R167 ;  /* 0x000000ffffb27224 */ /* 0x000fe200078e00a7 */
[----:B-1----:R-:W-:Y:S01]  /*5190*/  HMMA.16816.F32.BF16 R136, R4, R16, R96 ;  /* 0x000000100488723c */ /* 0x002fe20000041860 */
[----:B------:R-:W-:Y:S02]  /*51a0*/  IMAD.MOV.U32 R177, RZ, RZ, R166 ;  /* 0x000000ffffb17224 */ /* 0x000fe400078e00a6 */
[----:B------:R-:W-:Y:S02]  /*51b0*/  IMAD.MOV.U32 R30, RZ, RZ, R124 ;  /* 0x000000ffff1e7224 */ /* 0x000fe400078e007c */
[----:B------:R-:W-:-:S02]  /*51c0*/  IMAD.MOV.U32 R31, RZ, RZ, R125 ;  /* 0x000000ffff1f7224 */ /* 0x000fc400078e007d */
[----:B------:R-:W-:Y:S01]  /*51d0*/  FFMA.FTZ R10, R230, c[0x0][0x2d0], -R9 ;  /* 0x0000b400e60a7a23 */ /* 0x000fe20000010809 */
[C---:B------:R-:W-:Y:S07]  /*51e0*/  HMMA.16816.F32.BF16 R164, R4.reuse, R24, R172 ;  /* 0x0000001804a4723c */ /* 0x040fee00000418ac */
[----:B------:R-:W-:Y:S01]  /*51f0*/  MOV R175, R133 ;  /* 0x0000008500af7202 */ /* 0x000fe20000000f00 */
[----:B------:R-:W-:Y:S01]  /*5200*/  IMAD.MOV.U32 R174, RZ, RZ, R134 ;  /* 0x000000ffffae7224 */ /* 0x000fe200078e0086 */
[----:B------:R-:W-:Y:S01]  /*5210*/  MOV R172, R128 ;  /* 0x0000008000ac7202 */ /* 0x000fe20000000f00 */
[----:B------:R-:W-:Y:S01]  /*5220*/  IMAD.MOV.U32 R173, RZ, RZ, R135 ;  /* 0x000000ffffad7224 */ /* 0x000fe200078e0087 */
[----:B------:R-:W-:Y:S01]  /*5230*/  HMMA.16816.F32.BF16 R160, R4, R26, R120 ;  /* 0x0000001a04a0723c */ /* 0x000fe20000041878 */
[----:B------:R-:W-:-:S06]  /*5240*/  IMAD.MOV.U32 R25, RZ, RZ, R130 ;  /* 0x000000ffff197224 */ /* 0x000fcc00078e0082 */
[----:B------:R-:W-:Y:S01]  /*5250*/  IMAD.MOV.U32 R120, RZ, RZ, R234 ;  /* 0x000000ffff787224 */ /* 0x000fe200078e00ea */
[C---:B------:R-:W-:Y:S01]  /*5260*/  HMMA.16816.F32.BF16 R132, R4.reuse, R18, R72 ;  /* 0x000000120484723c */ /* 0x040fe20000041848 */
[----:B------:R-:W1:Y:S01]  /*5270*/  LDSM.16.MT88.4 R16, [R236+0x7100] ;  /* 0x00710000ec10783b */ /* 0x000e620000004200 */
[----:B------:R4:W-:Y:S01]  /*5280*/  MUFU.EX2 R234, R10 ;  /* 0x0000000a00ea7308 */ /* 0x0009e20000000800 */
[----:B------:R-:W-:Y:S02]  /*5290*/  IMAD.MOV.U32 R121, RZ, RZ, R235 ;  /* 0x000000ffff797224 */ /* 0x000fe400078e00eb */
[----:B------:R-:W-:Y:S02]  /*52a0*/  IMAD.MOV.U32 R123, RZ, RZ, R93 ;  /* 0x000000ffff7b7224 */ /* 0x000fe400078e005d */
[----:B------:R-:W-:Y:S01]  /*52b0*/  MOV R74, R127 ;  /* 0x0000007f004a7202 */ /* 0x000fe20000000f00 */
[----:B--2---:R-:W-:Y:S01]  /*52c0*/  HMMA.16816.F32.BF16 R128, R4, R20, R116 ;  /* 0x000000140480723c */ /* 0x004fe20000041874 */
[----:B------:R-:W-:-:S02]  /*52d0*/  IMAD.MOV.U32 R73, RZ, RZ, R241 ;  /* 0x000000ffff497224 */ /* 0x000fc400078e00f1 */
[----:B------:R-:W-:Y:S02]  /*52e0*/  IMAD.MOV.U32 R75, RZ, RZ, R92 ;  /* 0x000000ffff4b7224 */ /* 0x000fe400078e005c */
[----:B------:R-:W-:Y:S02]  /*52f0*/  IMAD.MOV.U32 R122, RZ, RZ, R95 ;  /* 0x000000ffff7a7224 */ /* 0x000fe400078e005f */
[----:B------:R-:W-:Y:S01]  /*5300*/  MOV R21, R238 ;  /* 0x000000ee00157202 */ /* 0x000fe20000000f00 */
[----:B---3--:R-:W-:Y:S01]  /*5310*/  HMMA.16816.F32.BF16 R124, R4, R12, R64 ;  /* 0x0000000c047c723c */ /* 0x008fe20000041840 */
[----:B------:R-:W-:Y:S01]  /*5320*/  MOV R20, R94 ;  /* 0x0000005e00147202 */ /* 0x000fe20000000f00 */
[----:B----4-:R-:W-:-:S04]  /*5330*/  FFMA.FTZ R10, R229, c[0x0][0x2d0], -R9 ;  /* 0x0000b400e50a7a23 */ /* 0x010fc80000010809 */
[----:B------:R2:W3:Y:S02]  /*5340*/  MUFU.EX2 R241, R10 ;  /* 0x0000000a00f17308 */ /* 0x0004e40000000800 */
[C---:B------:R-:W-:Y:S01]  /*5350*/  HMMA.16816.F32.BF16 R116, R4.reuse, R14, R56 ;  /* 0x0000000e0474723c */ /* 0x040fe20000041838 */
[----:B------:R-:W4:Y:S07]  /*5360*/  LDSM.16.MT88.4 R12, [R103+0x7100] ;  /* 0x00710000670c783b */ /* 0x000f2e0000004200 */
[----:B------:R-:W-:Y:S01]  /*5370*/  HMMA.16816.F32.BF16 R140, R4, R22, R108 ;  /* 0x00000016048c723c */ /* 0x000fe2000004186c */
[----:B--2---:R-:W-:-:S07]  /*5380*/  FFMA.FTZ R10, R228, c[0x0][0x2d0], -R9 ;  /* 0x0000b400e40a7a23 */ /* 0x004fce0000010809 */
[C---:B------:R-:W-:Y:S01]  /*5390*/  HMMA.16816.F32.BF16 R108, R4.reuse, R32, R52 ;  /* 0x00000020046c723c */ /* 0x040fe20000041834 */
[----:B------:R2:W-:Y:S07]  /*53a0*/  MUFU.EX2 R238, R10 ;  /* 0x0000000a00ee7308 */ /* 0x0005ee0000000800 */
[C---:B------:R-:W-:Y:S01]  /*53b0*/  HMMA.16816.F32.BF16 R96, R4.reuse, R34, R48 ;  /* 0x000000220460723c */ /* 0x040fe20000041830 */
[----:B------:R-:W-:Y:S07]  /*53c0*/  LDSM.16.MT88.4 R32, [R0+0x4900] ;  /* 0x004900000020783b */ /* 0x000fee0000004200 */
[----:B-1----:R-:W-:Y:S01]  /*53d0*/  HMMA.16816.F32.BF16 R48, R4, R16, R40 ;  /* 0x000000100430723c */ /* 0x002fe20000041828 */
[----:B--2---:R-:W-:-:S04]  /*53e0*/  FFMA.FTZ R10, R231, c[0x0][0x2d0], -R9 ;  /* 0x0000b400e70a7a23 */ /* 0x004fc80000010809 */
[----:B------:R1:W-:Y:S03]  /*53f0*/  MUFU.EX2 R235, R10 ;  /* 0x0000000a00eb7308 */ /* 0x0003e60000000800 */
[C---:B----4-:R-:W-:Y:S08]  /*5400*/  HMMA.16816.F32.BF16 R92, R4.reuse, R12, R44 ;  /* 0x0000000c045c723c */ /* 0x050ff0000004182c */
[----:B------:R-:W-:Y:S01]  /*5410*/  HMMA.16816.F32.BF16 R52, R4, R14, R36 ;  /* 0x0000000e0434723c */ /* 0x000fe20000041824 */
[----:B------:R-:W-:Y:S01]  /*5420*/  LDSM.16.MT88.4 R12, [R2+0x7900] ;  /* 0x00790000020c783b */ /* 0x000fe20000004200 */
[----:B-1----:R-:W-:Y:S01]  /*5430*/  FFMA.FTZ R10, R192, c[0x0][0x2d0], -R8 ;  /* 0x0000b400c00a7a23 */ /* 0x002fe20000010808 */
[----:B------:R-:W-:-:S02]  /*5440*/  MOV R192, R25 ;  /* 0x0000001900c07202 */ /* 0x000fc40000000f00 */
[----:B------:R-:W1:Y:S01]  /*5450*/  LDSM.16.MT88.4 R24, [R0+0x7100] ;  /* 0x007100000018783b */ /* 0x000e620000004200 */
[----:B------:R2:W-:Y:S02]  /*5460*/  MUFU.EX2 R231, R10 ;  /* 0x0000000a00e77308 */ /* 0x0005e40000000800 */
[----:B------:R-:W-:Y:S01]  /*5470*/  HMMA.16816.F32.BF16 R44, R4, R18, R60 ;  /* 0x00000012042c723c */ /* 0x000fe2000004183c */
[----:B------:R-:W-:Y:S01]  /*5480*/  LDSM.16.MT88.4 R16, [R2+0x4900] ;  /* 0x004900000210783b */ /* 0x000fe20000004200 */
[----:B--2---:R-:W-:Y:S02]  /*5490*/  FFMA.FTZ R10, R194, c[0x0][0x2d0], -R8 ;  /* 0x0000b400c20a7a23 */ /* 0x004fe40000010808 */
[----:B------:R-:W-:Y:S02]  /*54a0*/  IMAD.MOV.U32 R194, RZ, RZ, R20 ;  /* 0x000000ffffc27224 */ /* 0x000fe400078e0014 */
[----:B------:R2:W4:Y:S02]  /*54b0*/  MUFU.EX2 R230, R10 ;  /* 0x0000000a00e67308 */ /* 0x0005240000000800 */
[----:B--2---:R-:W-:-:S02]  /*54c0*/  FFMA.FTZ R10, R193, c[0x0][0x2d0], -R8 ;  /* 0x0000b400c10a7a23 */ /* 0x004fc40000010808 */
[----:B------:R-:W-:Y:S01]  /*54d0*/  IMAD.MOV.U32 R193, RZ, RZ, R21 ;  /* 0x000000ffffc17224 */ /* 0x000fe200078e0015 */
[C---:B-1----:R-:W-:Y:S01]  /*54e0*/  HMMA.16816.F32.BF16 R40, R4.reuse, R24, R76 ;  /* 0x000000180428723c */ /* 0x042fe2000004184c */
[----:B------:R-:W1:Y:S02]  /*54f0*/  LDSM.16.MT88.4 R20, [R2+0x1900] ;  /* 0x001900000214783b */ /* 0x000e640000004200 */
[----:B------:R2:W-:Y:S05]  /*5500*/  MUFU.EX2 R228, R10 ;  /* 0x0000000a00e47308 */ /* 0x0005ea0000000800 */
[----:B------:R-:W-:Y:S01]  /*5510*/  HMMA.16816.F32.BF16 R36, R4, R26, R68 ;  /* 0x0000001a0424723c */ /* 0x000fe20000041844 */
[----:B------:R-:W-:Y:S06]  /*5520*/  LDSM.16.MT88.4 R24, [R236+0x1900] ;  /* 0x00190000ec18783b */ /* 0x000fec0000004200 */
[----:B---3--:R-:W-:-:S02]  /*5530*/  F2FP.BF16.PACK_AB R4, R241, R234 ;  /* 0x000000eaf104723e */ /* 0x008fc400000010ff */
[----:B----4-:R-:W-:Y:S01]  /*5540*/  F2FP.BF16.PACK_AB R5, R230, R231 ;  /* 0x000000e7e605723e */ /* 0x010fe200000010ff */
[----:B--2---:R-:W-:Y:S01]  /*5550*/  FFMA.FTZ R10, R195, c[0x0][0x2d0], -R8 ;  /* 0x0000b400c30a7a23 */ /* 0x004fe20000010808 */
[----:B------:R-:W-:Y:S02]  /*5560*/  F2FP.BF16.PACK_AB R6, R235, R238 ;  /* 0x000000eeeb06723e */ /* 0x000fe400000010ff */
[----:B------:R-:W-:Y:S01]  /*5570*/  MOV R195, R73 ;  /* 0x0000004900c37202 */ /* 0x000fe20000000f00 */
[----:B------:R-:W2:Y:S02]  /*5580*/  MUFU.EX2 R229, R10 ;  /* 0x0000000a00e57308 */ /* 0x000ea40000000800 */
[----:B--2---:R-:W-:Y:S01]  /*5590*/  F2FP.BF16.PACK_AB R7, R229, R228 ;  /* 0x000000e4e507723e */ /* 0x004fe200000010ff */
[----:B------:R-:W-:-:S06]  /*55a0*/  IMAD.MOV.U32 R10, RZ, RZ, R30 ;  /* 0x000000ffff0a7224 */ /* 0x000fcc00078e001e */
[C---:B------:R-:W-:Y:S08]  /*55b0*/  HMMA.16816.F32.BF16 R76, R4.reuse, R12, R88 ;  /* 0x0000000c044c723c */ /* 0x040ff00000041858 */
[C---:B------:R-:W-:Y:S01]  /*55c0*/  HMMA.16816.F32.BF16 R64, R4.reuse, R14, R104 ;  /* 0x0000000e0440723c */ /* 0x040fe20000041868 */
[----:B------:R-:W2:Y:S07]  /*55d0*/  LDSM.16.MT88.4 R12, [R236+0x4900] ;  /* 0x00490000ec0c783b */ /* 0x000eae0000004200 */
[C---:B-1----:R-:W-:Y:S07]  /*55e0*/  HMMA.16816.F32.BF16 R56, R4.reuse, R22, R80 ;  /* 0x000000160438723c */ /* 0x042fee0000041850 */
[----:B------:R-:W-:Y:S01]  /*55f0*/  IMAD.MOV.U32 R81, RZ, RZ, R31 ;  /* 0x000000ffff517224 */ /* 0x000fe200078e001f */
[----:B------:R-:W-:Y:S01]  /*5600*/  MOV R82, R28 ;  /* 0x0000001c00527202 */ /* 0x000fe20000000f00 */
[----:B------:R-:W-:Y:S01]  /*5610*/  IMAD.MOV.U32 R83, RZ, RZ, R29 ;  /* 0x000000ffff537224 */ /* 0x000fe200078e001d */
[C---:B------:R-:W-:Y:S01]  /*5620*/  HMMA.16816.F32.BF16 R144, R4.reuse, R16, R144 ;  /* 0x000000100490723c */ /* 0x040fe20000041890 */
[----:B------:R-:W1:Y:S07]  /*5630*/  LDSM.16.MT88.4 R28, [R103+0x1900] ;  /* 0x00190000671c783b */ /* 0x000e6e0000004200 */
[C---:B------:R-:W-:Y:S01]  /*5640*/  HMMA.16816.F32.BF16 R60, R4.reuse, R18, R84 ;  /* 0x00000012043c723c */ /* 0x040fe20000041854 */
[----:B------:R-:W3:Y:S07]  /*5650*/  LDSM.16.MT88.4 R16, [R103+0x4900] ;  /* 0x004900006710783b */ /* 0x000eee0000004200 */
[C---:B------:R-:W-:Y:S01]  /*5660*/  HMMA.16816.F32.BF16 R112, R4.reuse, R20, R112 ;  /* 0x000000140470723c */ /* 0x040fe20000041870 */
[----:B------:R-:W4:Y:S07]  /*5670*/  LDSM.16.MT88.4 R20, [R0+0x1900] ;  /* 0x001900000014783b */ /* 0x000f2e0000004200 */
[C---:B--2---:R-:W-:Y:S08]  /*5680*/  HMMA.16816.F32.BF16 R124, R4.reuse, R12, R124 ;  /* 0x0000000c047c723c */ /* 0x044ff0000004187c */
[C---:B------:R-:W-:Y:S01]  /*5690*/  HMMA.16816.F32.BF16 R84, R4.reuse, R14, R116 ;  /* 0x0000000e0454723c */ /* 0x040fe20000041874 */
[----:B------:R-:W2:Y:S06]  /*56a0*/  LDSM.16.MT88.4 R12, [R103+0x7900] ;  /* 0x00790000670c783b */ /* 0x000eac0000004200 */
[----:B------:R-:W-:Y:S01]  /*56b0*/  IMAD.MOV.U32 R119, RZ, RZ, R179 ;  /* 0x000000ffff777224 */ /* 0x000fe200078e00b3 */
[C---:B------:R-:W-:Y:S08]  /*56c0*/  HMMA.16816.F32.BF16 R108, R4.reuse, R32, R108 ;  /* 0x00000020046c723c */ /* 0x040ff0000004186c */
[C---:B-1----:R-:W-:Y:S07]  /*56d0*/  HMMA.16816.F32.BF16 R104, R4.reuse, R28, R148 ;  /* 0x0000001c0468723c */ /* 0x042fee0000041894 */
[----:B------:R-:W-:Y:S01]  /*56e0*/  IMAD.MOV.U32 R29, RZ, RZ, R120 ;  /* 0x000000ffff1d7224 */ /* 0x000fe200078e0078 */
[----:B------:R-:W-:Y:S01]  /*56f0*/  HMMA.16816.F32.BF16 R68, R4, R30, R168 ;  /* 0x0000001e0444723c */ /* 0x000fe200000418a8 */
[----:B------:R-:W-:Y:S01]  /*5700*/  MOV R28, R121 ;  /* 0x00000079001c7202 */ /* 0x000fe20000000f00 */
[----:B------:R-:W-:Y:S01]  /*5710*/  IMAD.MOV.U32 R151, RZ, RZ, R194 ;  /* 0x000000ffff977224 */ /* 0x000fe200078e00c2 */
[----:B------:R-:W-:Y:S01]  /*5720*/  MOV R150, R192 ;  /* 0x000000c000967202 */ /* 0x000fe20000000f00 */
[----:B------:R-:W-:-:S02]  /*5730*/  IMAD.MOV.U32 R149, RZ, RZ, R172 ;  /* 0x000000ffff957224 */ /* 0x000fc400078e00ac */
[----:B------:R-:W-:Y:S02]  /*5740*/  IMAD.MOV.U32 R148, RZ, RZ, R173 ;  /* 0x000000ffff947224 */ /* 0x000fe400078e00ad */
[----:B------:R-:W-:Y:S01]  /*5750*/  IMAD.MOV.U32 R31, RZ, RZ, R122 ;  /* 0x000000ffff1f7224 */ /* 0x000fe200078e007a */
[----:B---3--:R-:W-:Y:S01]  /*5760*/  HMMA.16816.F32.BF16 R136, R4, R16, R136 ;  /* 0x000000100488723c */ /* 0x008fe20000041888 */
[----:B------:R-:W-:-:S07]  /*5770*/  IMAD.MOV.U32 R30, RZ, RZ, R123 ;  /* 0x000000ffff1e7224 */ /* 0x000fce00078e007b */
[C---:B------:R-:W-:Y:S07]  /*5780*/  HMMA.16816.F32.BF16 R120, R4.reuse, R24, R164 ;  /* 0x000000180478723c */ /* 0x040fee00000418a4 */
[----:B------:R-:W-:Y:S01]  /*5790*/  MOV R25, R74 ;  /* 0x0000004a00197202 */ /* 0x000fe20000000f00 */
[----:B------:R-:W-:Y:S01]  /*57a0*/  IMAD.MOV.U32 R24, RZ, RZ, R75 ;  /* 0x000000ffff187224 */ /* 0x000fe200078e004b */
[----:B------:R-:W-:Y:S01]  /*57b0*/  HMMA.16816.F32.BF16 R132, R4, R18, R132 ;  /* 0x000000120484723c */ /* 0x000fe20000041884 */
[----:B------:R-:W1:Y:S02]  /*57c0*/  LDSM.16.MT88.4 R16, [R236+0x7900] ;  /* 0x00790000ec10783b */ /* 0x000e640000004200 */
[----:B------:R-:W-:-:S05]  /*57d0*/  IMAD.MOV.U32 R116, RZ, RZ, R24 ;  /* 0x000000ffff747224 */ /* 0x000fca00078e0018 */
[C---:B------:R-:W-:Y:S07]  /*57e0*/  HMMA.16816.F32.BF16 R72, R4.reuse, R26, R160 ;  /* 0x0000001a0448723c */ /* 0x040fee00000418a0 */
[----:B------:R-:W-:Y:S01]  /*57f0*/  IMAD.MOV.U32 R27, RZ, RZ, R81 ;  /* 0x000000ffff1b7224 */ /* 0x000fe200078e0051 */
[----:B------:R-:W-:Y:S01]  /*5800*/  MOV R160, R82 ;  /* 0x0000005200a07202 */ /* 0x000fe20000000f00 */
[----:B------:R-:W-:Y:S01]  /*5810*/  IMAD.MOV.U32 R161, RZ, RZ, R83 ;  /* 0x000000ffffa17224 */ /* 0x000fe200078e0053 */
[----:B----4-:R-:W-:Y:S01]  /*5820*/  HMMA.16816.F32.BF16 R128, R4, R20, R128 ;  /* 0x000000140480723c */ /* 0x010fe20000041880 */
[----:B------:R-:W-:Y:S01]  /*5830*/  IMAD.MOV.U32 R162, RZ, RZ, R10 ;  /* 0x000000ffffa27224 */ /* 0x000fe200078e000a */
[----:B------:R-:W-:Y:S01]  /*5840*/  MOV R163, R195 ;  /* 0x000000c300a37202 */ /* 0x000fe20000000f00 */
[----:B------:R-:W-:-:S02]  /*5850*/  FFMA.FTZ R10, R248, c[0x0][0x2d0], -R9 ;  /* 0x0000b400f80a7a23 */ /* 0x000fc40000010809 */
[----:B------:R-:W-:Y:S02]  /*5860*/  IMAD.MOV.U32 R26, RZ, RZ, R193 ;  /* 0x000000ffff1a7224 */ /* 0x000fe400078e00c1 */
[----:B------:R-:W-:Y:S01]  /*5870*/  IMAD.MOV.U32 R117, RZ, RZ, R27 ;  /* 0x000000ffff757224 */ /* 0x000fe200078e001b */
[C---:B------:R-:W-:Y:S01]  /*5880*/  HMMA.16816.F32.BF16 R80, R4.reuse, R22, R140 ;  /* 0x000000160450723c */ /* 0x040fe2000004188c */
[----:B------:R-:W3:Y:S06]  /*5890*/  LDSM.16.MT88.4 R20, [R0+0x7900] ;  /* 0x007900000014783b */ /* 0x000eec0000004200 */
[----:B------:R-:W-:Y:S01]  /*58a0*/  MOV R143, R178 ;  /* 0x000000b2008f7202 */ /* 0x000fe20000000f00 */
[----:B------:R-:W-:Y:S01]  /*58b0*/  IMAD.MOV.U32 R141, RZ, RZ, R175 ;  /* 0x000000ffff8d7224 */ /* 0x000fe200078e00af */
[----:B------:R4:W-:Y:S01]  /*58c0*/  MUFU.EX2 R178, R10 ;  /* 0x0000000a00b27308 */ /* 0x0009e20000000800 */
[----:B------:R-:W-:Y:S01]  /*58d0*/  MOV R140, R174 ;  /* 0x000000ae008c7202 */ /* 0x000fe20000000f00 */
[----:B--2---:R-:W-:Y:S01]  /*58e0*/  HMMA.16816.F32.BF16 R192, R4, R12, R92 ;  /* 0x0000000c04c0723c */ /* 0x004fe2000004185c */
[----:B------:R-:W-:-:S02]  /*58f0*/  IMAD.MOV.U32 R142, RZ, RZ, R177 ;  /* 0x000000ffff8e7224 */ /* 0x000fc400078e00b1 */
[----:B------:R-:W-:Y:S02]  /*5900*/  IMAD.MOV.U32 R118, RZ, RZ, R143 ;  /* 0x000000ffff767224 */ /* 0x000fe400078e008f */
[----:B------:R-:W-:Y:S02]  /*5910*/  IMAD.MOV.U32 R248, RZ, RZ, R142 ;  /* 0x000000fffff87224 */ /* 0x000fe400078e008e */
[----:B------:R-:W-:Y:S01]  /*5920*/  IMAD.MOV.U32 R94, RZ, RZ, R176 ;  /* 0x000000ffff5e7224 */ /* 0x000fe200078e00b0 */
[----:B------:R-:W-:Y:S01]  /*5930*/  HMMA.16816.F32.BF16 R172, R4, R14, R52 ;  /* 0x0000000e04ac723c */ /* 0x000fe20000041834 */
[----:B------:R-:W2:Y:S01]  /*5940*/  LDSM.16.MT88.4 R12, [R2+0x8100] ;  /* 0x00810000020c783b */ /* 0x000ea20000004200 */
[----:B------:R-:W-:Y:S01]  /*5950*/  MOV R93, R180 ;  /* 0x000000b4005d7202 */ /* 0x000fe20000000f00 */
[----:B------:R-:W-:Y:S02]  /*5960*/  IMAD.MOV.U32 R92, RZ, RZ, R181 ;  /* 0x000000ffff5c7224 */ /* 0x000fe400078e00b5 */
[----:B------:R-:W-:-:S02]  /*5970*/  IMAD.MOV.U32 R95, RZ, RZ, R29 ;  /* 0x000000ffff5f7224 */ /* 0x000fc400078e001d */
[----:B----4-:R-:W-:Y:S01]  /*5980*/  FFMA.FTZ R10, R247, c[0x0][0x2d0], -R9 ;  /* 0x0000b400f70a7a23 */ /* 0x010fe20000010809 */
[C---:B-1----:R-:W-:Y:S01]  /*5990*/  HMMA.16816.F32.BF16 R168, R4.reuse, R16, R48 ;  /* 0x0000001004a8723c */ /* 0x042fe20000041830 */
[----:B------:R-:W-:Y:S01]  /*59a0*/  IMAD.MOV.U32 R52, RZ, RZ, R140 ;  /* 0x000000ffff347224 */ /* 0x000fe200078e008c */
[----:B------:R-:W-:Y:S01]  /*59b0*/  MOV R54, R183 ;  /* 0x000000b700367202 */ /* 0x000fe20000000f00 */
[----:B------:R1:W-:Y:S01]  /*59c0*/  MUFU.EX2 R179, R10 ;  /* 0x0000000a00b37308 */ /* 0x0003e20000000800 */
[----:B------:R-:W-:Y:S01]  /*59d0*/  IMAD.MOV.U32 R55, RZ, RZ, R182 ;  /* 0x000000ffff377224 */ /* 0x000fe200078e00b6 */
[----:B------:R-:W-:Y:S01]  /*59e0*/  MOV R247, R26 ;  /* 0x0000001a00f77202 */ /* 0x000fe20000000f00 */
[----:B------:R-:W-:Y:S02]  /*59f0*/  IMAD.MOV.U32 R53, RZ, RZ, R102 ;  /* 0x000000ffff357224 */ /* 0x000fe400078e0066 */
[----:B------:R-:W-:Y:S01]  /*5a00*/  HMMA.16816.F32.BF16 R88, R4, R18, R44 ;  /* 0x000000120458723c */ /* 0x000fe2000004182c */
[----:B------:R-:W4:Y:S01]  /*5a10*/  LDSM.16.MT88.4 R16, [R2+0x5100] ;  /* 0x005100000210783b */ /* 0x000f220000004200 */
[----:B------:R-:W-:-:S06]  /*5a20*/  IMAD.MOV.U32 R49, RZ, RZ, R101 ;  /* 0x000000ffff317224 */ /* 0x000fcc00078e0065 */
[----:B------:R-:W-:Y:S01]  /*5a30*/  HMMA.16816.F32.BF16 R164, R4, R34, R96 ;  /* 0x0000002204a4723c */ /* 0x000fe20000041860 */
[----:B-1----:R-:W-:-:S04]  /*5a40*/  FFMA.FTZ R10, R251, c[0x0][0x2d0], -R9 ;  /* 0x0000b400fb0a7a23 */ /* 0x002fc80000010809 */
[----:B------:R1:W-:Y:S03]  /*5a50*/  MUFU.EX2 R177, R10 ;  /* 0x0000000a00b17308 */ /* 0x0003e60000000800 */
[----:B---3--:R-:W-:Y:S01]  /*5a60*/  HMMA.16816.F32.BF16 R180, R4, R20, R40 ;  /* 0x0000001404b4723c */ /* 0x008fe20000041828 */
[----:B------:R-:W-:Y:S01]  /*5a70*/  IMAD.MOV.U32 R98, RZ, RZ, R30 ;  /* 0x000000ffff627224 */ /* 0x000fe200078e001e */
[----:B------:R-:W-:Y:S01]  /*5a80*/  MOV R96, R28 ;  /* 0x0000001c00607202 */ /* 0x000fe20000000f00 */
[----:B------:R-:W-:Y:S01]  /*5a90*/  IMAD.MOV.U32 R97, RZ, RZ, R31 ;  /* 0x000000ffff617224 */ /* 0x000fe200078e001f */
[----:B------:R-:W-:Y:S02]  /*5aa0*/  MOV R99, R25 ;  /* 0x0000001900637202 */ /* 0x000fe40000000f00 */
[----:B------:R-:W-:Y:S01]  /*5ab0*/  LDSM.16.MT88.4 R24, [R2+0x2100] ;  /* 0x002100000218783b */ /* 0x000fe20000004200 */
[----:B-1----:R-:W-:Y:S01]  /*5ac0*/  FFMA.FTZ R10, R119, c[0x0][0x2d0], -R9 ;  /* 0x0000b400770a7a23 */ /* 0x002fe20000010809 */
[----:B------:R-:W-:-:S02]  /*5ad0*/  MOV R119, R141 ;  /* 0x0000008d00777202 */ /* 0x000fc40000000f00 */
[----:B------:R-:W-:Y:S01]  /*5ae0*/  HMMA.16816.F32.BF16 R140, R4, R22, R36 ;  /* 0x00000016048c723c */ /* 0x000fe20000041824 */
[----:B------:R1:W3:Y:S01]  /*5af0*/  MUFU.EX2 R176, R10 ;  /* 0x0000000a00b07308 */ /* 0x0002e20000000800 */
[----:B------:R-:W5:Y:S05]  /*5b00*/  LDSM.16.MT88.4 R20, [R103+0x2100] ;  /* 0x002100006714783b */ /* 0x000f6a0000004200 */
[----:B------:R-:W-:-:S04]  /*5b10*/  FFMA.FTZ R4, R245, c[0x0][0x2d0], -R8 ;  /* 0x0000b400f5047a23 */ /* 0x000fc80000010808 */
[----:B------:R2:W-:Y:S01]  /*5b20*/  MUFU.EX2 R51, R4 ;  /* 0x0000000400337308 */ /* 0x0005e20000000800 */
[----:B-1----:R-:W-:Y:S01]  /*5b30*/  FFMA.FTZ R10, R243, c[0x0][0x2d0], -R8 ;  /* 0x0000b400f30a7a23 */ /* 0x002fe20000010808 */
[----:B---3--:R-:W-:-:S06]  /*5b40*/  F2FP.BF16.PACK_AB R6, R176, R177 ;  /* 0x000000b1b006723e */ /* 0x008fcc00000010ff */
[----:B------:R1:W-:Y:S01]  /*5b50*/  MUFU.EX2 R101, R10 ;  /* 0x0000000a00657308 */ /* 0x0003e20000000800 */
[----:B--2---:R-:W-:-:S07]  /*5b60*/  FFMA.FTZ R4, R244, c[0x0][0x2d0], -R8 ;  /* 0x0000b400f4047a23 */ /* 0x004fce0000010808 */
[----:B------:R2:W3:Y:S01]  /*5b70*/  MUFU.EX2 R102, R4 ;  /* 0x0000000400667308 */ /* 0x0004e20000000800 */
[----:B-1----:R-:W-:-:S07]  /*5b80*/  FFMA.FTZ R10, R242, c[0x0][0x2d0], -R8 ;  /* 0x0000b400f20a7a23 */ /* 0x002fce0000010808 */
[----:B------:R-:W1:Y:S01]  /*5b90*/  MUFU.EX2 R50, R10 ;  /* 0x0000000a00327308 */ /* 0x000e620000000800 */
[----:B--2---:R-:W-:Y:S02]  /*5ba0*/  F2FP.BF16.PACK_AB R4, R179, R178 ;  /* 0x000000b2b304723e */ /* 0x004fe400000010ff */
[----:B---3--:R-:W-:Y:S02]  /*5bb0*/  F2FP.BF16.PACK_AB R7, R102, R51 ;  /* 0x000000336607723e */ /* 0x008fe400000010ff */
[----:B-1----:R-:W-:Y:S01]  /*5bc0*/  F2FP.BF16.PACK_AB R5, R50, R101 ;  /* 0x000000653205723e */ /* 0x002fe200000010ff */
[----:B------:R-:W-:-:S04]  /*5bd0*/  FFMA.FTZ R10, R49, c[0x0][0x2d0], -R9 ;  /* 0x0000b400310a7a23 */ /* 0x000fc80000010809 */
[----:B------:R1:W-:Y:S02]  /*5be0*/  MUFU.EX2 R48, R10 ;  /* 0x0000000a00307308 */ /* 0x0003e40000000800 */
[C---:B------:R-:W-:Y:S08]  /*5bf0*/  HMMA.16816.F32.BF16 R76, R4.reuse, R12, R76 ;  /* 0x0000000c044c723c */ /* 0x040ff0000004184c */
[----:B------:R-:W-:Y:S01]  /*5c00*/  HMMA.16816.F32.BF16 R32, R4, R14, R64 ;  /* 0x0000000e0420723c */ /* 0x000fe20000041840 */
[----:B------:R-:W2:Y:S01]  /*5c10*/  LDSM.16.MT88.4 R12, [R236+0x2100] ;  /* 0x00210000ec0c783b */ /* 0x000ea20000004200 */
[----:B-1----:R-:W-:-:S05]  /*5c20*/  FFMA.FTZ R10, R247, c[0x0][0x2d0], -R9 ;  /* 0x0000b400f70a7a23 */ /* 0x002fca0000010809 */
[----:B------:R-:W-:Y:S01]  /*5c30*/  MOV R66, R161 ;  /* 0x000000a100427202 */ /* 0x000fe20000000f00 */
[----:B----4-:R-:W-:Y:S01]  /*5c40*/  HMMA.16816.F32.BF16 R144, R4, R16, R144 ;  /* 0x000000100490723c */ /* 0x010fe20000041890 */
[----:B------:R-:W-:Y:S01]  /*5c50*/  IMAD.MOV.U32 R65, RZ, RZ, R160 ;  /* 0x000000ffff417224 */ /* 0x000fe200078e00a0 */
[----:B------:R1:W-:Y:S01]  /*5c60*/  MUFU.EX2 R49, R10 ;  /* 0x0000000a00317308 */ /* 0x0003e20000000800 */
[----:B------:R-:W-:-:S05]  /*5c70*/  MOV R67, R163 ;  /* 0x000000a300437202 */ /* 0x000fca0000000f00 */
[C---:B------:R-:W-:Y:S01]  /*5c80*/  HMMA.16816.F32.BF16 R28, R4.reuse, R18, R60 ;  /* 0x00000012041c723c */ /* 0x040fe2000004183c */
[----:B------:R-:W3:Y:S07]  /*5c90*/  LDSM.16.MT88.4 R16, [R0+0x2100] ;  /* 0x002100000010783b */ /* 0x000eee0000004200 */
[----:B-----5:R-:W-:Y:S01]  /*5ca0*/  HMMA.16816.F32.BF16 R104, R4, R20, R104 ;  /* 0x000000140468723c */ /* 0x020fe20000041868 */
[--C-:B-1----:R-:W-:Y:S01]  /*5cb0*/  FFMA.FTZ R10, R248, c[0x0][0x2d0], -R9.reuse ;  /* 0x0000b400f80a7a23 */ /* 0x102fe20000010809 */
[----:B------:R-:W-:Y:S01]  /*5cc0*/  MOV R248, R52 ;  /* 0x0000003400f87202 */ /* 0x000fe20000000f00 */
[----:B------:R-:W-:-:S02]  /*5cd0*/  FFMA.FTZ R9, R53, c[0x0][0x2d0], -R9 ;  /* 0x0000b40035097a23 */ /* 0x000fc40000010809 */
[----:B------:R-:W-:Y:S01]  /*5ce0*/  IMAD.MOV.U32 R52, RZ, RZ, R54 ;  /* 0x000000ffff347224 */ /* 0x000fe200078e0036 */
[----:B------:R-:W-:Y:S02]  /*5cf0*/  MOV R54, R92 ;  /* 0x0000005c00367202 */ /* 0x000fe40000000f00 */
[C---:B------:R-:W-:Y:S01]  /*5d00*/  HMMA.16816.F32.BF16 R36, R4.reuse, R22, R68 ;  /* 0x000000160424723c */ /* 0x040fe20000041844 */
[----:B------:R-:W1:Y:S01]  /*5d10*/  LDSM.16.MT88.4 R20, [R103+0x5100] ;  /* 0x005100006714783b */ /* 0x000e620000004200 */
[----:B------:R4:W-:Y:S01]  /*5d20*/  MUFU.EX2 R42, R9 ;  /* 0x00000009002a7308 */ /* 0x0009e20000000800 */
[----:B------:R-:W-:Y:S02]  /*5d30*/  IMAD.MOV.U32 R53, RZ, RZ, R55 ;  /* 0x000000ffff357224 */ /* 0x000fe400078e0037 */
[----:B------:R-:W-:Y:S01]  /*5d40*/  IMAD.MOV.U32 R55, RZ, RZ, R93 ;  /* 0x000000ffff377224 */ /* 0x000fe200078e005d */
[----:B------:R-:W-:Y:S01]  /*5d50*/  MOV R93, R95 ;  /* 0x0000005f005d7202 */ /* 0x000fe20000000f00 */
[----:B------:R-:W-:Y:S01]  /*5d60*/  IMAD.MOV.U32 R92, RZ, RZ, R94 ;  /* 0x000000ffff5c7224 */ /* 0x000fe200078e005e */
[C---:B------:R-:W-:Y:S01]  /*5d70*/  HMMA.16816.F32.BF16 R112, R4.reuse, R24, R112 ;  /* 0x000000180470723c */ /* 0x040fe20000041870 */
[----:B------:R-:W-:Y:S01]  /*5d80*/  IMAD.MOV.U32 R95, RZ, RZ, R97 ;  /* 0x000000ffff5f7224 */ /* 0x000fe200078e0061 */
[----:B------:R-:W-:Y:S01]  /*5d90*/  MOV R251, R55 ;  /* 0x0000003700fb7202 */ /* 0x000fe20000000f00 */
[----:B------:R-:W-:Y:S01]  /*5da0*/  IMAD.MOV.U32 R247, RZ, RZ, R54 ;  /* 0x000000fffff77224 */ /* 0x000fe200078e0036 */
[----:B------:R-:W5:Y:S01]  /*5db0*/  MUFU.EX2 R43, R10 ;  /* 0x0000000a002b7308 */ /* 0x000f620000000800 */
[----:B------:R-:W-:Y:S01]  /*5dc0*/  IMAD.MOV.U32 R94, RZ, RZ, R96 ;  /* 0x000000ffff5e7224 */ /* 0x000fe200078e0060 */
[----:B------:R-:W-:Y:S01]  /*5dd0*/  MOV R96, R98 ;  /* 0x0000006200607202 */ /* 0x000fe20000000f00 */
[----:B------:R-:W-:Y:S01]  /*5de0*/  IMAD.MOV.U32 R97, RZ, RZ, R99 ;  /* 0x000000ffff617224 */ /* 0x000fe200078e0063 */
[C---:B--2---:R-:W-:Y:S01]  /*5df0*/  HMMA.16816.F32.BF16 R120, R4.reuse, R12, R120 ;  /* 0x0000000c0478723c */ /* 0x044fe20000041878 */
[----:B------:R-:W-:Y:S01]  /*5e00*/  IMAD.MOV.U32 R98, RZ, RZ, R116 ;  /* 0x000000ffff627224 */ /* 0x000fe200078e0074 */
[----:B------:R-:W-:Y:S01]  /*5e10*/  MOV R99, R117 ;  /* 0x0000007500637202 */ /* 0x000fe20000000f00 */
[----:B----4-:R-:W-:Y:S01]  /*5e20*/  FFMA.FTZ R9, R118, c[0x0][0x2d0], -R8 ;  /* 0x0000b40076097a23 */ /* 0x010fe20000010808 */
[----:B------:R-:W-:Y:S01]  /*5e30*/  MOV R242, R93 ;  /* 0x0000005d00f27202 */ /* 0x000fe20000000f00 */
[----:B------:R-:W-:Y:S01]  /*5e40*/  IMAD.MOV.U32 R243, RZ, RZ, R92 ;  /* 0x000000fffff37224 */ /* 0x000fe200078e005c */
[----:B------:R-:W-:Y:S01]  /*5e50*/  MOV R64, R97 ;  /* 0x0000006100407202 */ /* 0x000fe20000000f00 */
[----:B------:R-:W-:Y:S01]  /*5e60*/  IMAD.MOV.U32 R245, RZ, RZ, R98 ;  /* 0x000000fffff57224 */ /* 0x000fe200078e0062 */
[----:B------:R-:W-:Y:S01]  /*5e70*/  HMMA.16816.F32.BF16 R44, R4, R14, R72 ;  /* 0x0000000e042c723c */ /* 0x000fe20000041848 */
[----:B------:R-:W2:Y:S01]  /*5e80*/  LDSM.16.MT88.4 R12, [R236+0x5100] ;  /* 0x00510000ec0c783b */ /* 0x000ea20000004200 */
[----:B------:R-:W-:-:S02]  /*5e90*/  MOV R244, R99 ;  /* 0x0000006300f47202 */ /* 0x000fc40000000f00 */
[----:B-----5:R-:W-:-:S03]  /*5ea0*/  F2FP.BF16.PACK_AB R98, R42, R43 ;  /* 0x0000002b2a62723e */ /* 0x020fc600000010ff */
[----:B------:R-:W-:Y:S01]  /*5eb0*/  IMAD.MOV.U32 R73, RZ, RZ, R94 ;  /* 0x000000ffff497224 */ /* 0x000fe200078e005e */
[----:B---3--:R-:W-:Y:S01]  /*5ec0*/  HMMA.16816.F32.BF16 R128, R4, R16, R128 ;  /* 0x000000100480723c */ /* 0x008fe20000041880 */
[----:B------:R-:W-:Y:S01]  /*5ed0*/  MOV R74, R95 ;  /* 0x0000005f004a7202 */ /* 0x000fe20000000f00 */
[----:B------:R-:W-:Y:S01]  /*5ee0*/  IMAD.MOV.U32 R75, RZ, RZ, R96 ;  /* 0x000000ffff4b7224 */ /* 0x000fe200078e0060 */
[----:B------:R-:W-:-:S05]  /*5ef0*/  F2FP.BF16.PACK_AB R96, R49, R48 ;  /* 0x000000303160723e */ /* 0x000fca00000010ff */
[C---:B------:R-:W-:Y:S01]  /*5f00*/  HMMA.16816.F32.BF16 R60, R4.reuse, R18, R80 ;  /* 0x00000012043c723c */ /* 0x040fe20000041850 */
[----:B------:R-:W3:Y:S04]  /*5f10*/  LDSM.16.MT88.4 R16, [R0+0x5100] ;  /* 0x005100000010783b */ /* 0x000ee80000004200 */
[----:B------:R-:W-:Y:S03]  /*5f20*/  LDSM.16.MT88.4 R80, [R2+0x8900] ;  /* 0x008900000250783b */ /* 0x000fe60000004200 */
[C---:B-1----:R-:W-:Y:S01]  /*5f30*/  HMMA.16816.F32.BF16 R136, R4.reuse, R20, R136 ;  /* 0x000000140488723c */ /* 0x042fe20000041888 */
[----:B------:R1:W-:Y:S07]  /*5f40*/  MUFU.EX2 R21, R9 ;  /* 0x0000000900157308 */ /* 0x0003ee0000000800 */
[C---:B------:R-:W-:Y:S07]  /*5f50*/  HMMA.16816.F32.BF16 R24, R4.reuse, R26, R56 ;  /* 0x0000001a0418723c */ /* 0x040fee0000041838 */
[----:B------:R-:W-:Y:S01]  /*5f60*/  IMAD.MOV.U32 R59, RZ, RZ, R162 ;  /* 0x000000ffff3b7224 */ /* 0x000fe200078e00a2 */
[----:B------:R-:W-:Y:S01]  /*5f70*/  MOV R57, R149 ;  /* 0x0000009500397202 */ /* 0x000fe20000000f00 */
[----:B-1----:R-:W-:Y:S01]  /*5f80*/  FFMA.FTZ R9, R119, c[0x0][0x2d0], -R8 ;  /* 0x0000b40077097a23 */ /* 0x002fe20000010808 */
[C---:B--2---:R-:W-:Y:S01]  /*5f90*/  HMMA.16816.F32.BF16 R68, R4.reuse, R12, R124 ;  /* 0x0000000c0444723c */ /* 0x044fe2000004187c */
[----:B------:R-:W-:Y:S01]  /*5fa0*/  LDSM.16.MT88.4 R116, [R2+0x2900] ;  /* 0x002900000274783b */ /* 0x000fe20000004200 */
[----:B------:R-:W-:Y:S01]  /*5fb0*/  IMAD.MOV.U32 R56, RZ, RZ, R148 ;  /* 0x000000ffff387224 */ /* 0x000fe200078e0094 */
[----:B------:R1:W2:Y:S01]  /*5fc0*/  MUFU.EX2 R40, R9 ;  /* 0x0000000900287308 */ /* 0x0002a20000000800 */
[----:B------:R-:W-:Y:S01]  /*5fd0*/  IMAD.MOV.U32 R58, RZ, RZ, R150 ;  /* 0x000000ffff3a7224 */ /* 0x000fe200078e0096 */
[----:B------:R-:W-:Y:S03]  /*5fe0*/  LDSM.16.MT88.4 R124, [R236+0x2900] ;  /* 0x00290000ec7c783b */ /* 0x000fe60000004200 */
[C---:B------:R-:W-:Y:S01]  /*5ff0*/  HMMA.16816.F32.BF16 R84, R4.reuse, R14, R84 ;  /* 0x0000000e0454723c */ /* 0x040fe20000041854 */
[----:B------:R-:W4:Y:S07]  /*6000*/  LDSM.16.MT88.4 R12, [R103+0x8100] ;  /* 0x00810000670c783b */ /* 0x000f2e0000004200 */
[----:B---3--:R-:W-:Y:S01]  /*6010*/  HMMA.16816.F32.BF16 R160, R4, R16, R108 ;  /* 0x0000001004a0723c */ /* 0x008fe2000004186c */
[----:B------:R-:W-:Y:S01]  /*6020*/  LDSM.16.MT88.4 R108, [R103+0x2900] ;  /* 0x00290000676c783b */ /* 0x000fe20000004200 */
[--C-:B-1----:R-:W-:Y:S01]  /*6030*/  FFMA.FTZ R9, R248, c[0x0][0x2d0], -R8.reuse ;  /* 0x0000b400f8097a23 */ /* 0x102fe20000010808 */
[----:B--2---:R-:W-:Y:S01]  /*6040*/  F2FP.BF16.PACK_AB R97, R40, R21 ;  /* 0x000000152861723e */ /* 0x004fe200000010ff */
[----:B------:R-:W-:-:S02]  /*6050*/  FFMA.FTZ R8, R52, c[0x0][0x2d0], -R8 ;  /* 0x0000b40034087a23 */ /* 0x000fc40000010808 */
[----:B------:R-:W-:Y:S01]  /*6060*/  IMAD.MOV.U32 R248, RZ, RZ, R53 ;  /* 0x000000fffff87224 */ /* 0x000fe200078e0035 */
[----:B------:R-:W-:Y:S01]  /*6070*/  MUFU.EX2 R41, R9 ;  /* 0x0000000900297308 */ /* 0x000fe20000000800 */
[C---:B------:R-:W-:Y:S01]  /*6080*/  HMMA.16816.F32.BF16 R52, R4.reuse, R22, R132 ;  /* 0x000000160434723c */ /* 0x040fe20000041884 */
[----:B------:R-:W-:Y:S06]  /*6090*/  LDSM.16.MT88.4 R132, [R0+0x2900] ;  /* 0x002900000084783b */ /* 0x000fec0000004200 */
[----:B------:R-:W-:Y:S01]  /*60a0*/  IMAD.MOV.U32 R22, RZ, RZ, R11 ;  /* 0x000000ffff167224 */ /* 0x000fe200078e000b */
[----:B------:R1:W2:Y:S01]  /*60b0*/  MUFU.EX2 R20, R8 ;  /* 0x0000000800147308 */ /* 0x0002a20000000800 */
[----:B------:R-:W-:Y:S01]  /*60c0*/  HMMA.16816.F32.BF16 R92, R4, R18, R164 ;  /* 0x00000012045c723c */ /* 0x000fe200000418a4 */
[----:B------:R-:W3:Y:S01]  /*60d0*/  LDSM.16.MT88.4 R16, [R0+0x8100] ;  /* 0x008100000010783b */ /* 0x000ee20000004200 */
[----:B------:R-:W-:-:S03]  /*60e0*/  MOV R23, R151 ;  /* 0x0000009700177202 */ /* 0x000fc60000000f00 */
[----:B------:R-:W-:Y:S04]  /*60f0*/  LDSM.16.MT88.4 R148, [R2+0x5900] ;  /* 0x005900000294783b */ /* 0x000fe80000004200 */
[----:B-1----:R-:W1:Y:S01]  /*6100*/  LDSM.16.MT88.4 R8, [R236+0x8100] ;  /* 0x00810000ec08783b */ /* 0x002e620000004200 */
[----:B--2---:R-:W-:Y:S01]  /*6110*/  F2FP.BF16.PACK_AB R99, R20, R41 ;  /* 0x000000291463723e */ /* 0x004fe200000010ff */
[C---:B----4-:R-:W-:Y:S07]  /*6120*/  HMMA.16816.F32.BF16 R164, R4.reuse, R12, R192 ;  /* 0x0000000c04a4723c */ /* 0x050fee00000418c0 */
[----:B------:R-:W-:Y:S01]  /*6130*/  IMAD.MOV.U32 R192, RZ, RZ, R64 ;  /* 0x000000ffffc07224 */ /* 0x000fe200078e0040 */
[----:B------:R-:W-:Y:S01]  /*6140*/  HMMA.16816.F32.BF16 R12, R4, R14, R172 ;  /* 0x0000000e040c723c */ /* 0x000fe200000418ac */
[----:B------:R-:W-:Y:S01]  /*6150*/  MOV R193, R75 ;  /* 0x0000004b00c17202 */ /* 0x000fe20000000f00 */
[----:B------:R-:W-:Y:S01]  /*6160*/  IMAD.MOV.U32 R194, RZ, RZ, R74 ;  /* 0x000000ffffc27224 */ /* 0x000fe200078e004a */
[----:B------:R-:W-:-:S02]  /*6170*/  MOV R195, R73 ;  /* 0x0000004900c37202 */ /* 0x000fc40000000f00 */
[----:B------:R-:W-:Y:S03]  /*6180*/  LDSM.16.MT88.4 R72, [R103+0x8900] ;  /* 0x008900006748783b */ /* 0x000fe60000004200 */
[C---:B------:R-:W-:Y:S08]  /*6190*/  HMMA.16816.F32.BF16 R112, R96.reuse, R116, R112 ;  /* 0x000000746070723c */ /* 0x040ff00000041870 */
[----:B------:R-:W-:Y:S08]  /*61a0*/  HMMA.16816.F32.BF16 R116, R96, R118, R24 ;  /* 0x000000766074723c */ /* 0x000ff00000041818 */
[C---:B---3--:R-:W-:Y:S08]  /*61b0*/  HMMA.16816.F32.BF16 R24, R4.reuse, R16, R180 ;  /* 0x000000100418723c */ /* 0x048ff000000418b4 */
[C---:B-1----:R-:W-:Y:S07]  /*61c0*/  HMMA.16816.F32.BF16 R172, R4.reuse, R10, R88 ;  /* 0x0000000a04ac723c */ /* 0x042fee0000041858 */
[----:B------:R-:W-:Y:S01]  /*61d0*/  MOV R11, R67 ;  /* 0x00000043000b7202 */ /* 0x000fe20000000f00 */
[----:B------:R-:W-:Y:S01]  /*61e0*/  IMAD.MOV.U32 R88, RZ, RZ, R56 ;  /* 0x000000ffff587224 */ /* 0x000fe200078e0038 */
[----:B------:R-:W-:Y:S01]  /*61f0*/  MOV R89, R57 ;  /* 0x0000003900597202 */ /* 0x000fe20000000f00 */
[----:B------:R-:W-:Y:S01]  /*6200*/  IMAD.MOV.U32 R90, RZ, RZ, R58 ;  /* 0x000000ffff5a7224 */ /* 0x000fe200078e003a */
[----:B------:R-:W-:Y:S01]  /*6210*/  HMMA.16816.F32.BF16 R168, R4, R8, R168 ;  /* 0x0000000804a8723c */ /* 0x000fe200000418a8 */
[----:B------:R-:W-:-:S02]  /*6220*/  MOV R91, R59 ;  /* 0x0000003b005b7202 */ /* 0x000fc40000000f00 */
[----:B------:R-:W-:Y:S01]  /*6230*/  FADD.FTZ R2, R90, R89 ;  /* 0x000000595a027221 */ /* 0x000fe20000010000 */
[----:B------:R-:W-:Y:S03]  /*6240*/  LDSM.16.MT88.4 R56, [R236+0x5900] ;  /* 0x00590000ec38783b */ /* 0x000fe60000004200 */
[----:B------:R-:W-:Y:S01]  /*6250*/  MOV R8, R65 ;  /* 0x0000004100087202 */ /* 0x000fe20000000f00 */
[----:B------:R-:W-:Y:S01]  /*6260*/  HMMA.16816.F32.BF16 R16, R4, R18, R140 ;  /* 0x000000120410723c */ /* 0x000fe2000004188c */
[----:B------:R-:W-:Y:S01]  /*6270*/  IMAD.MOV.U32 R9, RZ, RZ, R66 ;  /* 0x000000ffff097224 */ /* 0x000fe200078e0042 */
[----:B------:R-:W1:Y:S02]  /*6280*/  LDSM.16.MT88.4 R140, [R103+0x5900] ;  /* 0x00590000678c783b */ /* 0x000e640000004200 */
[----:B------:R-:W-:Y:S02]  /*6290*/  FADD.FTZ R2, R8, R2 ;  /* 0x0000000208027221 */ /* 0x000fe40000010000 */
[----:B------:R-:W2:Y:S01]  /*62a0*/  LDSM.16.MT88.4 R64, [R0+0x5900] ;  /* 0x005900000040783b */ /* 0x000ea20000004200 */
[----:B------:R-:W-:Y:S01]  /*62b0*/  FADD.FTZ R4, R88, R11 ;  /* 0x0000000b58047221 */ /* 0x000fe20000010000 */
[----:B------:R-:W-:Y:S01]  /*62c0*/  HMMA.16816.F32.BF16 R128, R96, R132, R128 ;  /* 0x000000846080723c */ /* 0x000fe20000041880 */
[----:B------:R-:W-:-:S02]  /*62d0*/  FADD.FTZ R2, R192, R2 ;  /* 0x00000002c0027221 */ /* 0x000fc40000010000 */
[----:B------:R-:W-:Y:S02]  /*62e0*/  FADD.FTZ R4, R91, R4 ;  /* 0x000000045b047221 */ /* 0x000fe40000010000 */
[----:B------:R-:W-:Y:S01]  /*62f0*/  FADD.FTZ R2, R194, R2 ;  /* 0x00000002c2027221 */ /* 0x000fe20000010000 */
[----:B------:R-:W3:Y:S01]  /*6300*/  LDSM.16.MT88.4 R88, [R236+0x8900] ;  /* 0x00890000ec58783b */ /* 0x000ee20000004200 */
[----:B------:R-:W-:Y:S01]  /*6310*/  FADD.FTZ R4, R9, R4 ;  /* 0x0000000409047221 */ /* 0x000fe20000010000 */
[----:B------:R-:W-:Y:S01]  /*6320*/  HMMA.16816.F32.BF16 R132, R96, R134, R60 ;  /* 0x000000866084723c */ /* 0x000fe2000004183c */
[----:B------:R-:W-:Y:S01]  /*6330*/  FADD.FTZ R2, R22, R2 ;  /* 0x0000000216027221 */ /* 0x000fe20000010000 */
[----:B------:R4:W5:Y:S01]  /*6340*/  LDSM.16.MT88.4 R8, [R0+0x8900] ;  /* 0x008900000008783b */ /* 0x0009620000004200 */
[----:B------:R-:W-:-:S04]  /*6350*/  FADD.FTZ R4, R193, R4 ;  /* 0x00000004c1047221 */ /* 0x000fc80000010000 */
[----:B------:R-:W-:Y:S01]  /*6360*/  FADD.FTZ R4, R195, R4 ;  /* 0x00000004c3047221 */ /* 0x000fe20000010000 */
[C---:B------:R-:W-:Y:S03]  /*6370*/  HMMA.16816.F32.BF16 R144, R96.reuse, R148, R144 ;  /* 0x000000946090723c */ /* 0x040fe60000041890 */
[----:B------:R-:W-:Y:S02]  /*6380*/  FADD.FTZ R5, R23, R4 ;  /* 0x0000000417057221 */ /* 0x000fe40000010000 */
[----:B------:R-:W-:Y:S02]  /*6390*/  FADD.FTZ R4, R244, R2 ;  /* 0x00000002f4047221 */ /* 0x000fe40000010000 */
[----:B------:R-:W-:Y:S01]  /*63a0*/  FADD.FTZ R2, R245, R5 ;  /* 0x00000005f5027221 */ /* 0x000fe20000010000 */
[----:B------:R-:W-:Y:S03]  /*63b0*/  HMMA.16816.F32.BF16 R76, R96, R80, R76 ;  /* 0x00000050604c723c */ /* 0x000fe6000004184c */
[----:B------:R-:W-:-:S04]  /*63c0*/  FADD.FTZ R2, R243, R2 ;  /* 0x00000002f3027221 */ /* 0x000fc80000010000 */
[----:B------:R-:W-:Y:S01]  /*63d0*/  FADD.FTZ R2, R251, R2 ;  /* 0x00000002fb027221 */ /* 0x000fe20000010000 */
[C---:B------:R-:W-:Y:S01]  /*63e0*/  HMMA.16816.F32.BF16 R104, R96.reuse, R108, R104 ;  /* 0x0000006c6068723c */ /* 0x040fe20000041868 */
[----:B----4-:R-:W-:Y:S02]  /*63f0*/  FADD.FTZ R0, R242, R4 ;  /* 0x00000004f2007221 */ /* 0x010fe40000010000 */
[----:B------:R-:W-:Y:S02]  /*6400*/  FADD.FTZ R2, R247, R2 ;  /* 0x00000002f7027221 */ /* 0x000fe40000010000 */
[----:B------:R-:W-:Y:S02]  /*6410*/  FADD.FTZ R0, R252, R0 ;  /* 0x00000000fc007221 */ /* 0x000fe40000010000 */
[----:B------:R-:W-:Y:S01]  /*6420*/  FADD.FTZ R2, R248, R2 ;  /* 0x00000002f8027221 */ /* 0x000fe20000010000 */
[----:B-1----:R-:W-:Y:S01]  /*6430*/  HMMA.16816.F32.BF16 R136, R96, R140, R136 ;  /* 0x0000008c6088723c */ /* 0x002fe20000041888 */
        /* <DEDUP_REMOVED lines=18> */
[----:B--2---:R-:W-:Y:S01]  /*6560*/  HMMA.16816.F32.BF16 R60, R96, R64, R160 ;  /* 0x00000040603c723c */ /* 0x004fe200000418a0 */
[----:B------:R-:W-:-:S04]  /*6570*/  FADD.FTZ R0, R50, R0 ;  /* 0x0000000032007221 */ /* 0x000fc80000010000 */
[----:B------:R-:W-:Y:S02]  /*6580*/  FADD.FTZ R2, R51, R0 ;  /* 0x0000000033027221 */ /* 0x000fe40000010000 */
        /* <DEDUP_REMOVED lines=14> */
[C---:B---3--:R-:W-:Y:S02]  /*6670*/  HMMA.16816.F32.BF16 R84, R96.reuse, R88, R168 ;  /* 0x000000586054723c */ /* 0x048fe400000418a8 */
[----:B------:R1:W-:Y:S06]  /*6680*/  STL [R1+0xc], R4 ;  /* 0x00000c0401007387 */ /* 0x0003ec0000100800 */
[C---:B------:R-:W-:Y:S08]  /*6690*/  HMMA.16816.F32.BF16 R148, R96.reuse, R150, R28 ;  /* 0x000000966094723c */ /* 0x040ff0000004181c */
[C---:B------:R-:W-:Y:S08]  /*66a0*/  HMMA.16816.F32.BF16 R80, R96.reuse, R82, R32 ;  /* 0x000000526050723c */ /* 0x040ff00000041820 */
[C---:B------:R-:W-:Y:S08]  /*66b0*/  HMMA.16816.F32.BF16 R108, R96.reuse, R110, R36 ;  /* 0x0000006e606c723c */ /* 0x040ff00000041824 */
[C---:B------:R-:W-:Y:S08]  /*66c0*/  HMMA.16816.F32.BF16 R124, R96.reuse, R126, R44 ;  /* 0x0000007e607c723c */ /* 0x040ff0000004182c */
[C---:B------:R-:W-:Y:S08]  /*66d0*/  HMMA.16816.F32.BF16 R72, R96.reuse, R74, R12 ;  /* 0x0000004a6048723c */ /* 0x040ff0000004180c */
[C---:B------:R-:W-:Y:S08]  /*66e0*/  HMMA.16816.F32.BF16 R88, R96.reuse, R90, R172 ;  /* 0x0000005a6058723c */ /* 0x040ff000000418ac */
[C---:B-----5:R-:W-:Y:S08]  /*66f0*/  HMMA.16816.F32.BF16 R92, R96.reuse, R8, R24 ;  /* 0x00000008605c723c */ /* 0x060ff00000041818 */
[----:B------:R-:W-:Y:S01]  /*6700*/  HMMA.16816.F32.BF16 R96, R96, R10, R16 ;  /* 0x0000000a6060723c */ /* 0x000fe20000041810 */
[----:B------:R-:W-:Y:S07]  /*6710*/  @!P0 BRA `(.L_x_1197) ;  /* 0x0000023000008947 */ /* 0x000fee0003800000 */
[----:B-1----:R-:W2:Y:S04]  /*6720*/  LDL.64 R242, [R1+0x18] ;  /* 0x0000180001f27983 */ /* 0x002ea80000100a00 */
[----:B------:R-:W3:Y:S01]  /*6730*/  LDL R248, [R1+0x8] ;  /* 0x0000080001f87983 */ /* 0x000ee20000100800 */
[----:B------:R-:W-:Y:S01]  /*6740*/  UIADD3 UR5, UR28, -0x3, URZ ;  /* 0xfffffffd1c057890 */ /* 0x000fe2000fffe03f */
[----:B------:R-:W-:-:S02]  /*6750*/  IMAD.MOV.U32 R247, RZ, RZ, c[0x0][0x1e0] ;  /* 0x00007800fff77624 */ /* 0x000fc400078e00ff */
[----:B------:R-:W-:Y:S01]  /*6760*/  IMAD.MOV.U32 R251, RZ, RZ, c[0x0][0x1e4] ;  /* 0x00007900fffb7624 */ /* 0x000fe200078e00ff */
[----:B------:R-:W-:Y:S01]  /*6770*/  USHF.R.S32.HI UR4, URZ, 0x1f, UR5 ;  /* 0x0000001f3f047899 */ /* 0x000fe20008011405 */
[C---:B------:R-:W-:Y:S01]  /*6780*/  IMAD.SHL.U32 R8, R247.reuse, 0x40, RZ ;  /* 0x00000040f7087824 */ /* 0x040fe200078e00ff */
[----:B------:R-:W-:Y:S01]  /*6790*/  UIMAD UR6, UR6, UR5, URZ ;  /* 0x00000005060672a4 */ /* 0x000fe2000f8e023f */
[----:B------:R-:W-:Y:S01]  /*67a0*/  IMAD.U32 R6, RZ, RZ, UR5 ;  /* 0x00000005ff067e24 */ /* 0x000fe2000f8e00ff */
[----:B------:R-:W-:Y:S02]  /*67b0*/  SHF.L.U64.HI R2, R247, 0x6, R251 ;  /* 0x00000006f7027819 */ /* 0x000fe400000102fb */
[----:B------:R-:W-:Y:S01]  /*67c0*/  UIMAD UR4, UR4, UR18, UR6 ;  /* 0x00000012040472a4 */ /* 0x000fe2000f8e0206 */
[----:B--2---:R-:W-:-:S05]  /*67d0*/  IMAD.WIDE.U32 R6, R6, UR18, R242 ;  /* 0x0000001206067c25 */ /* 0x004fca000f8e00f2 */
[----:B------:R-:W-:Y:S02]  /*67e0*/  IADD3 R0, R7, UR4, RZ ;  /* 0x0000000407007c10 */ /* 0x000fe4000fffe0ff */
[----:B------:R-:W-:-:S04]  /*67f0*/  LEA R4, P0, R6, c[0x0][0x1c8], 0x1 ;  /* 0x0000720006047a11 */ /* 0x000fc800078008ff */
[----:B------:R-:W-:Y:S02]  /*6800*/  LEA.HI.X R5, R6, c[0x0][0x1cc], R0, 0x1, P0 ;  /* 0x0000730006057a11 */ /* 0x000fe400000f0c00 */
[--C-:B------:R-:W-:Y:S02]  /*6810*/  IADD3 R12, P6, P5, R8, 0x80, R4.reuse ;  /* 0x00000080080c7810 */ /* 0x100fe40007dde004 */
[-C--:B------:R-:W-:Y:S01]  /*6820*/  IADD3 R6, P0, R4, R8.reuse, RZ ;  /* 0x0000000804067210 */ /* 0x080fe20007f1e0ff */
[----:B------:R-:W-:Y:S01]  /*6830*/  @!PT LDS RZ, [RZ] ;  /* 0x00000000fffff984 */ /* 0x000fe20000000800 */
[----:B------:R-:W-:Y:S01]  /*6840*/  @!PT LDS RZ, [RZ] ;  /* 0x00000000fffff984 */ /* 0x000fe20000000800 */
[----:B------:R-:W-:Y:S01]  /*6850*/  @!PT LDS RZ, [RZ] ;  /* 0x00000000fffff984 */ /* 0x000fe20000000800 */
[----:B---3--:R1:W-:Y:S01]  /*6860*/  LDGSTS.E.BYPASS.LTC128B.128 [R248+0x12100], [R4.64], !P4 ;  /* 0x1210000004f87fae */ /* 0x0083e2000e101d58 */
[--C-:B------:R-:W-:Y:S02]  /*6870*/  IADD3.X R13, R2, RZ, R5.reuse, P6, P5 ;  /* 0x000000ff020d7210 */ /* 0x100fe400037ea405 */
        /* <DEDUP_REMOVED lines=13> */
.L_x_1197:
[----:B-1----:R-:W-:Y:S01]  /*6950*/  ULDC.64 UR4, c[0x0][0x2c8] ;  /* 0x0000b20000047ab9 */ /* 0x002fe20000000a00 */
[----:B------:R-:W0:Y:S01]  /*6960*/  LDGDEPBAR ;  /* 0x00000000000079af */ /* 0x000e220000000000 */
[----:B------:R-:W-:-:S02]  /*6970*/  UIMAD.WIDE.U32 UR6, UR8, UR4, URZ ;  /* 0x00000004080672a5 */ /* 0x000fc4000f8e003f */
[----:B------:R-:W-:Y:S02]  /*6980*/  UIADD3 UR28, UR28, -0x2, URZ ;  /* 0xfffffffe1c1c7890 */ /* 0x000fe4000fffe03f */
[----:B------:R-:W-:Y:S02]  /*6990*/  @UP2 USHF.R.U32.HI UR8, URZ, UR5, UR7 ;  /* 0x000000053f082299 */ /* 0x000fe40008011607 */
[----:B------:R-:W-:Y:S02]  /*69a0*/  UMOV UR12, URZ ;  /* 0x0000003f000c7c82 */ /* 0x000fe40008000000 */
[----:B------:R-:W-:-:S04]  /*69b0*/  UIADD3 UR8, UR8, UR14, -UR16 ;  /* 0x0000000e08087290 */ /* 0x000fc8000fffe810 */
[----:B------:R-:W-:-:S04]  /*69c0*/  UIMAD.WIDE UR4, UR8, 0x2aaaaaab, URZ ;  /* 0x2aaaaaab080478a5 */ /* 0x000fc8000f8e023f */
[----:B------:R-:W-:-:S04]  /*69d0*/  USHF.R.U32.HI UR13, URZ, 0x1f, UR5 ;  /* 0x0000001f3f0d7899 */ /* 0x000fc80008011605 */
[----:B------:R-:W-:-:S03]  /*69e0*/  ULEA.HI.SX32 UR13, UR5, UR13, 0x1c ;  /* 0x0000000d050d7291 */ /* 0x000fc6000f8fe23f */
[----:B------:R-:W-:Y:S02]  /*69f0*/  UMOV UR5, 0x1 ;  /* 0x0000000100057882 */ /* 0x000fe40000000000 */
[----:B------:R-:W-:-:S04]  /*6a00*/  UISETP.LT.AND UP0, UPT, URZ, UR13, UPT ;  /* 0x0000000d3f00728c */ /* 0x000fc8000bf01270 */
[----:B------:R-:W-:-:S04]  /*6a10*/  USEL UR13, URZ, UR13, !UP0 ;  /* 0x0000000d3f0d7287 */ /* 0x000fc8000c000000 */
[----:B------:R-:W-:-:S06]  /*6a20*/  UISETP.GE.AND UP0, UPT, UR28, UR13, UPT ;  /* 0x0000000d1c00728c */ /* 0x000fcc000bf06270 */
[----:B------:R-:W-:-:S13]  /*6a30*/  PLOP3.LUT P0, PT, PT, PT, UP0, 0x80, 0x0 ;  /* 0x000000000000781c */ /* 0x000fda0003f0f008 */
[----:B------:R-:W-:Y:S05]  /*6a40*/  @!P0 BRA `(.L_x_1198) ;  /* 0x0000489000008947 */ /* 0x000fea0003800000 */
[----:B------:R-:W2:Y:S01]  /*6a50*/  LDL R0, [R1+0x4] ;  /* 0x0000040001007983 */ /* 0x000ea20000100800 */
[----:B------:R-:W-:Y:S01]  /*6a60*/  PLOP3.LUT P5, PT, PT, PT, UP2, 0x80, 0x0 ;  /* 0x000000000000781c */ /* 0x000fe20003faf028 */
[----:B------:R-:W-:Y:S01]  /*6a70*/  IMAD.MOV.U32 R239, RZ, RZ, 0x20 ;  /* 0x00000020ffef7424 */ /* 0x000fe200078e00ff */
[----:B------:R-:W-:Y:S01]  /*6a80*/  PLOP3.LUT P0, PT, PT, PT, UP2, 0x80, 0x0 ;  /* 0x000000000000781c */ /* 0x000fe20003f0f028 */
[----:B------:R-:W-:Y:S01]  /*6a90*/  IMAD.MOV.U32 R102, RZ, RZ, R3 ;  /* 0x000000ffff667224 */ /* 0x000fe200078e0003 */
[----:B------:R-:W-:Y:S01]  /*6aa0*/  UMOV UR12, URZ ;  /* 0x0000003f000c7c82 */ /* 0x000fe20008000000 */
[----:B------:R-:W-:Y:S01]  /*6ab0*/  IMAD.MOV.U32 R101, RZ, RZ, R100 ;  /* 0x000000ffff657224 */ /* 0x000fe200078e0064 */
[----:B------:R-:W-:Y:S01]  /*6ac0*/  SEL R239, R239, 0xffffffe0, !P1 ;  /* 0xffffffe0efef7807 */ /* 0x000fe20004800000 */
[----:B------:R-:W-:Y:S02]  /*6ad0*/  UMOV UR5, 0x1 ;  /* 0x0000000100057882 */ /* 0x000fe40000000000 */
[----:B------:R-:W-:-:S02]  /*6ae0*/  UMOV UR15, UR28 ;  /* 0x0000001c000f7c82 */ /* 0x000fc40008000000 */
[----:B------:R-:W-:Y:S02]  /*6af0*/  ULDC.64 UR8, c[0x0][0x208] ;  /* 0x0000820000087ab9 */ /* 0x000fe40000000a00 */
[----:B------:R-:W-:Y:S01]  /*6b00*/  ULDC.64 UR6, c[0x0][0x1e0] ;  /* 0x0000780000067ab9 */ /* 0x000fe20000000a00 */
[----:B--2---:R-:W-:-:S05]  /*6b10*/  @P5 IMAD.HI.U32 R0, R0, c[0x0][0x2c8], RZ ;  /* 0x0000b20000005a27 */ /* 0x004fca00078e00ff */
[----:B------:R-:W-:-:S05]  /*6b20*/  @P0 SHF.R.U32.HI R0, RZ, c[0x0][0x2cc], R0 ;  /* 0x0000b300ff000a19 */ /* 0x000fca0000011600 */
[----:B------:R1:W-:Y:S02]  /*6b30*/  @P0 STL [R1], R0 ;  /* 0x0000000001000387 */ /* 0x0003e40000100800 */
.L_x_1199:
[----:B------:R-:W2:Y:S01]  /*6b40*/  LDL.64 R38, [R1+0x20] ;  /* 0x0000200001267983 */ /* 0x000ea20000100a00 */
[----:B------:R-:W-:Y:S04]  /*6b50*/  DEPBAR.LE SB0, 0x2 ;  /* 0x000080800000791a */ /* 0x000fe80000000000 */
[----:B------:R-:W-:Y:S01]  /*6b60*/  MOV R3, UR5 ;  /* 0x0000000500037c02 */ /* 0x000fe20008000f00 */
[----:B------:R-:W3:Y:S01]  /*6b70*/  LDL.64 R36, [R1+0x28] ;  /* 0x0000280001247983 */ /* 0x000ee20000100a00 */
[----:B------:R-:W-:Y:S01]  /*6b80*/  UISETP.GE.AND UP0, UPT, UR15, 0x1, UPT ;  /* 0x000000010f00788c */ /* 0x000fe2000bf06270 */
[----:B------:R-:W-:Y:S01]  /*6b90*/  MOV R100, UR12 ;  /* 0x0000000c00647c02 */ /* 0x000fe20008000f00 */
[----:B------:R-:W-:Y:S01]  /*6ba0*/  UIADD3 UR28, UR15, -0x1, URZ ;  /* 0xffffffff0f1c7890 */ /* 0x000fe2000fffe03f */
[C---:B------:R-:W-:Y:S01]  /*6bb0*/  IMAD R48, R3.reuse, 0x9000, R237 ;  /* 0x0000900003307824 */ /* 0x040fe200078e02ed */
[----:B------:R-:W-:Y:S01]  /*6bc0*/  UIMAD UR4, UR5, 0x9000, URZ ;  /* 0x00009000050478a4 */ /* 0x000fe2000f8e023f */
[----:B------:R-:W4:Y:S04]  /*6bd0*/  LDL R46, [R1+0x8] ;  /* 0x00000800012e7983 */ /* 0x000f280000100800 */
[----:B------:R-:W-:Y:S01]  /*6be0*/  BAR.SYNC.DEFER_BLOCKING 0x0 ;  /* 0x0000000000007b1d */ /* 0x000fe20000010000 */
[----:B------:R-:W-:Y:S01]  /*6bf0*/  PLOP3.LUT P0, PT, PT, PT, UP0, 0x80, 0x0 ;  /* 0x000000000000781c */ /* 0x000fe20003f0f008 */
[----:B------:R-:W-:Y:S01]  /*6c00*/  @UP0 USHF.R.S32.HI UR17, URZ, 0x1f, UR28 ;  /* 0x0000001f3f110899 */ /* 0x000fe2000801141c */
[----:B------:R-:W-:Y:S01]  /*6c10*/  IMAD R3, R3, 0x9000, R233 ;  /* 0x0000900003037824 */ /* 0x000fe200078e02e9 */
[----:B------:R-:W-:Y:S02]  /*6c20*/  @UP0 UIMAD.WIDE.U32 UR18, UR28, UR8, URZ ;  /* 0x000000081c1202a5 */ /* 0x000fe4000f8e003f */
[----:B------:R-:W-:Y:S02]  /*6c30*/  @UP0 UIMAD UR17, UR17, UR8, URZ ;  /* 0x00000008111102a4 */ /* 0x000fe4000f8e023f */
[----:B-1----:R-:W-:Y:S01]  /*6c40*/  IADD3 R0, R239, R3, RZ ;  /* 0x00000003ef007210 */ /* 0x002fe20007ffe0ff */
[----:B------:R-:W-:Y:S01]  /*6c50*/  UISETP.GE.AND UP1, UPT, UR12, 0x1, UPT ;  /* 0x000000010c00788c */ /* 0x000fe2000bf26270 */
[----:B------:R-:W-:Y:S01]  /*6c60*/  MOV R2, UR18 ;  /* 0x0000001200027c02 */ /* 0x000fe20008000f00 */
[----:B------:R-:W-:Y:S04]  /*6c70*/  @UP0 UIMAD UR17, UR28, UR9, UR17 ;  /* 0x000000091c1102a4 */ /* 0x000fe8000f8e0211 */
[----:B------:R-:W-:Y:S04]  /*6c80*/  @UP0 UIADD3 UR17, UR19, UR17, URZ ;  /* 0x0000001113110290 */ /* 0x000fe8000fffe03f */
[----:B------:R-:W-:Y:S02]  /*6c90*/  @UP0 UIMAD UR17, UR17, 0x60, URZ ;  /* 0x00000060111108a4 */ /* 0x000fe4000f8e023f */
[----:B------:R-:W-:Y:S01]  /*6ca0*/  UISETP.GE.AND UP0, UPT, UR15, 0x2, UPT ;  /* 0x000000020f00788c */ /* 0x000fe2000bf06270 */
[----:B------:R-:W1:Y:S08]  /*6cb0*/  LDSM.16.M88.4 R8, [R48+0x12100] ;  /* 0x012100003008783b */ /* 0x000e700000000200 */
[----:B------:R-:W5:Y:S02]  /*6cc0*/  LDSM.16.M88.4 R16, [R48+0x12900] ;  /* 0x012900003010783b */ /* 0x000f640000000200 */
[----:B------:R-:W-:Y:S04]  /*6cd0*/  @UP0 UIADD3 UR18, UR15, -0x2, URZ ;  /* 0xfffffffe0f120890 */ /* 0x000fe8000fffe03f */
[----:B------:R-:W-:Y:S02]  /*6ce0*/  @UP0 UIMAD.WIDE.U32 UR20, UR18, UR6, URZ ;  /* 0x00000006121402a5 */ /* 0x000fe4000f8e003f */
[----:B------:R-:W5:Y:S08]  /*6cf0*/  LDSM.16.M88.4 R24, [R48+0x13100] ;  /* 0x013100003018783b */ /* 0x000f700000000200 */
[----:B------:R-:W4:Y:S04]  /*6d00*/  LDL R234, [R1+0x14] ;  /* 0x0000140001ea7983 */ /* 0x000f280000100800 */
[----:B------:R-:W5:Y:S08]  /*6d10*/  LDSM.16.M88.4 R32, [R48+0x13900] ;  /* 0x013900003020783b */ /* 0x000f700000000200 */
[----:B------:R-:W2:Y:S01]  /*6d20*/  LDSM.16.M88.4 R40, [R48+0x14100] ;  /* 0x014100003028783b */ /* 0x000ea20000000200 */
[C---:B-1----:R-:W-:Y:S07]  /*6d30*/  HMMA.16816.F32.BF16 R4, R152.reuse, R8, RZ ;  /* 0x000000089804723c */ /* 0x042fee00000418ff */
[----:B------:R-:W1:Y:S01]  /*6d40*/  LDSM.16.M88.4 R48, [R48+0x14900] ;  /* 0x014900003030783b */ /* 0x000e620000000200 */
[C---:B------:R-:W-:Y:S07]  /*6d50*/  HMMA.16816.F32.BF16 R8, R152.reuse, R10, RZ ;  /* 0x0000000a9808723c */ /* 0x040fee00000418ff */
[----:B------:R-:W1:Y:S01]  /*6d60*/  LDSM.16.M88.4 R160, [R0] ;  /* 0x0000000000a0783b */ /* 0x000e620000000200 */
[C---:B-----5:R-:W-:Y:S07]  /*6d70*/  HMMA.16816.F32.BF16 R12, R152.reuse, R16, RZ ;  /* 0x00000010980c723c */ /* 0x060fee00000418ff */
[----:B------:R-:W5:Y:S01]  /*6d80*/  LDSM.16.M88.4 R164, [R0+0x800] ;  /* 0x0008000000a4783b */ /* 0x000f620000000200 */
[C---:B------:R-:W-:Y:S07]  /*6d90*/  HMMA.16816.F32.BF16 R16, R152.reuse, R18, RZ ;  /* 0x000000129810723c */ /* 0x040fee00000418ff */
[----:B------:R-:W1:Y:S01]  /*6da0*/  LDSM.16.M88.4 R168, [R0+0x1000] ;  /* 0x0010000000a8783b */ /* 0x000e620000000200 */
[C---:B------:R-:W-:Y:S07]  /*6db0*/  HMMA.16816.F32.BF16 R20, R152.reuse, R24, RZ ;  /* 0x000000189814723c */ /* 0x040fee00000418ff */
[----:B------:R-:W1:Y:S01]  /*6dc0*/  LDSM.16.M88.4 R172, [R0+0x1800] ;  /* 0x0018000000ac783b */ /* 0x000e620000000200 */
[C---:B------:R-:W-:Y:S07]  /*6dd0*/  HMMA.16816.F32.BF16 R24, R152.reuse, R26, RZ ;  /* 0x0000001a9818723c */ /* 0x040fee00000418ff */
[----:B------:R-:W1:Y:S01]  /*6de0*/  LDSM.16.M88.4 R176, [R0+0x2000] ;  /* 0x0020000000b0783b */ /* 0x000e620000000200 */
[C---:B------:R-:W-:Y:S07]  /*6df0*/  HMMA.16816.F32.BF16 R28, R152.reuse, R32, RZ ;  /* 0x00000020981c723c */ /* 0x040fee00000418ff */
[----:B------:R-:W1:Y:S01]  /*6e00*/  LDSM.16.M88.4 R180, [R0+0x2800] ;  /* 0x0028000000b4783b */ /* 0x000e620000000200 */
[C---:B------:R-:W-:Y:S07]  /*6e10*/  HMMA.16816.F32.BF16 R32, R152.reuse, R34, RZ ;  /* 0x000000229820723c */ /* 0x040fee00000418ff */
[----:B------:R-:W4:Y:S01]  /*6e20*/  LDL R235, [R1] ;  /* 0x0000000001eb7983 */ /* 0x000f220000100800 */
[----:B--2---:R-:W-:Y:S01]  /*6e30*/  @P0 MOV R45, R39 ;  /* 0x00000027002d0202 */ /* 0x004fe20000000f00 */
[----:B---3--:R-:W-:Y:S02]  /*6e40*/  @P0 IMAD.MOV.U32 R44, RZ, RZ, R36 ;  /* 0x000000ffff2c0224 */ /* 0x008fe400078e0024 */
[C---:B------:R-:W-:Y:S02]  /*6e50*/  HMMA.16816.F32.BF16 R36, R152.reuse, R40, RZ ;  /* 0x000000289824723c */ /* 0x040fe400000418ff */
[----:B------:R-:W-:Y:S04]  /*6e60*/  @P0 IMAD.WIDE.U32 R44, R2, 0x60, R44 ;  /* 0x00000060022c0825 */ /* 0x000fe800078e002c */
[----:B----4-:R-:W-:Y:S01]  /*6e70*/  @P0 IMAD R100, R100, 0x9000, R46 ;  /* 0x0000900064640824 */ /* 0x010fe200078e022e */
[----:B------:R-:W-:Y:S01]  /*6e80*/  @P0 SHF.L.U32 R2, R44, 0x1, RZ ;  /* 0x000000012c020819 */ /* 0x000fe200000006ff */
[C---:B------:R-:W-:Y:S01]  /*6e90*/  HMMA.16816.F32.BF16 R40, R152.reuse, R42, RZ ;  /* 0x0000002a9828723c */ /* 0x040fe200000418ff */
[----:B------:R-:W-:Y:S01]  /*6ea0*/  @P0 IADD3 R194, R45, UR17, RZ ;  /* 0x000000112dc20c10 */ /* 0x000fe2000fffe0ff */
[----:B------:R-:W-:Y:S02]  /*6eb0*/  UIMAD UR17, UR15, -0x60, URZ ;  /* 0xffffffa00f1178a4 */ /* 0x000fe4000f8e023f */
[----:B------:R-:W-:Y:S02]  /*6ec0*/  @P0 IADD3 R192, P1, R2, c[0x0][0x1f8], RZ ;  /* 0x00007e0002c00a10 */ /* 0x000fe40007f3e0ff */
[----:B------:R-:W-:Y:S02]  /*6ed0*/  @P0 SHF.L.U64.HI R194, R44, 0x1, R194 ;  /* 0x000000012cc20819 */ /* 0x000fe400000102c2 */
[C---:B-1----:R-:W-:Y:S01]  /*6ee0*/  HMMA.16816.F32.BF16 R44, R152.reuse, R48, RZ ;  /* 0x00000030982c723c */ /* 0x042fe200000418ff */
[----:B------:R-:W-:Y:S03]  /*6ef0*/  @P0 IADD3 R228, P5, R2, 0x80, RZ ;  /* 0x0000008002e40810 */ /* 0x000fe60007fbe0ff */
[----:B------:R-:W-:Y:S02]  /*6f00*/  @P0 IADD3.X R193, R194, c[0x0][0x1fc], RZ, P1, !PT ;  /* 0x00007f00c2c10a10 */ /* 0x000fe40000ffe4ff */
[----:B------:R-:W-:Y:S02]  /*6f10*/  @P0 IADD3 R228, P1, R228, c[0x0][0x1f8], RZ ;  /* 0x00007e00e4e40a10 */ /* 0x000fe40007f3e0ff */
[----:B------:R-:W-:Y:S01]  /*6f20*/  HMMA.16816.F32.BF16 R48, R152, R50, RZ ;  /* 0x000000329830723c */ /* 0x000fe200000418ff */
[----:B------:R-:W-:Y:S01]  /*6f30*/  @!PT LDS RZ, [RZ] ;  /* 0x00000000fffff984 */ /* 0x000fe20000000800 */
[----:B------:R-:W-:Y:S01]  /*6f40*/  @!PT LDS RZ, [RZ] ;  /* 0x00000000fffff984 */ /* 0x000fe20000000800 */
[----:B------:R-:W-:Y:S01]  /*6f50*/  @!PT LDS RZ, [RZ] ;  /* 0x00000000fffff984 */ /* 0x000fe20000000800 */
[----:B------:R1:W-:Y:S03]  /*6f60*/  @P0 LDGSTS.E.BYPASS.LTC128B.128 [R100+0x100], [R192.64], !P4 ;  /* 0x00100000c0640fae */ /* 0x0003e6000e101d58 */
[--C-:B------:R-:W-:Y:S02]  /*6f70*/  @P0 IADD3.X R229, RZ, c[0x0][0x1fc], R194.reuse, P1, P5 ;  /* 0x00007f00ffe50a10 */ /* 0x100fe40000fea4c2 */
[----:B------:R-:W-:Y:S02]  /*6f80*/  @P0 IADD3 R2, P6, R2, 0x100, RZ ;  /* 0x0000010002020810 */ /* 0x000fe40007fde0ff */
[C---:B------:R-:W-:Y:S01]  /*6f90*/  HMMA.16816.F32.BF16 R4, R156.reuse, R160, R4 ;  /* 0x000000a09c04723c */ /* 0x040fe20000041804 */
[----:B------:R2:W-:Y:S06]  /*6fa0*/  @P0 LDGSTS.E.BYPASS.LTC128B.128 [R100+0x3100], [R228.64], !P3 ;  /* 0x03100000e4640fae */ /* 0x0005ec000d901d58 */
[----:B------:R-:W-:Y:S01]  /*6fb0*/  @P0 IADD3 R160, P1, R192, UR11, RZ ;  /* 0x0000000bc0a00c10 */ /* 0x000fe2000ff3e0ff */
[C---:B------:R-:W-:Y:S04]  /*6fc0*/  HMMA.16816.F32.BF16 R8, R156.reuse, R162, R8 ;  /* 0x000000a29c08723c */ /* 0x040fe80000041808 */
[----:B------:R-:W-:Y:S03]  /*6fd0*/  @P0 IADD3.X R161, R193, UR10, RZ, P1, !PT ;  /* 0x0000000ac1a10c10 */ /* 0x000fe60008ffe4ff */
[----:B------:R-:W-:Y:S01]  /*6fe0*/  @P0 IADD3 R162, P1, R160, UR11, RZ ;  /* 0x0000000ba0a20c10 */ /* 0x000fe2000ff3e0ff */
[C---:B-----5:R-:W-:Y:S04]  /*6ff0*/  HMMA.16816.F32.BF16 R12, R156.reuse, R164, R12 ;  /* 0x000000a49c0c723c */ /* 0x060fe8000004180c */
[----:B------:R-:W-:Y:S04]  /*7000*/  @P0 IADD3.X R163, R161, UR10, RZ, P1, !PT ;  /* 0x0000000aa1a30c10 */ /* 0x000fe80008ffe4ff */
[C---:B------:R-:W-:Y:S04]  /*7010*/  HMMA.16816.F32.BF16 R16, R156.reuse, R166, R16 ;  /* 0x000000a69c10723c */ /* 0x040fe80000041810 */
[----:B--2---:R-:W-:Y:S01]  /*7020*/  @P0 IADD3 R228, P5, R2, c[0x0][0x1f8], RZ ;  /* 0x00007e0002e40a10 */ /* 0x004fe20007fbe0ff */
[C---:B------:R-:W-:Y:S03]  /*7030*/  IMAD.IADD R2, R232.reuse, 0x1, R3 ;  /* 0x00000001e8027824 */ /* 0x040fe600078e0203 */
[C---:B------:R-:W-:Y:S04]  /*7040*/  HMMA.16816.F32.BF16 R20, R156.reuse, R168, R20 ;  /* 0x000000a89c14723c */ /* 0x040fe80000041814 */
[----:B------:R-:W-:Y:S04]  /*7050*/  @P0 IADD3.X R229, RZ, c[0x0][0x1fc], R194, P5, P6 ;  /* 0x00007f00ffe50a10 */ /* 0x000fe80002fec4c2 */
[C---:B------:R-:W-:Y:S01]  /*7060*/  HMMA.16816.F32.BF16 R24, R156.reuse, R170, R24 ;  /* 0x000000aa9c18723c */ /* 0x040fe20000041818 */
[----:B------:R2:W-:Y:S07]  /*7070*/  @P0 LDGSTS.E.BYPASS.LTC128B.128 [R100+0x6100], [R228.64], !P2 ;  /* 0x06100000e4640fae */ /* 0x0005ee000d101d58 */
[C---:B------:R-:W-:Y:S01]  /*7080*/  HMMA.16816.F32.BF16 R28, R156.reuse, R172, R28 ;  /* 0x000000ac9c1c723c */ /* 0x040fe2000004181c */
[----:B------:R1:W-:Y:S07]  /*7090*/  @P0 LDGSTS.E.BYPASS.LTC128B.128 [R100+0x1100], [R160.64], !P4 ;  /* 0x01100000a0640fae */ /* 0x0003ee000e101d58 */
[C---:B------:R-:W-:Y:S01]  /*70a0*/  HMMA.16816.F32.BF16 R32, R156.reuse, R174, R32 ;  /* 0x000000ae9c20723c */ /* 0x040fe20000041820 */
[----:B------:R1:W-:Y:S07]  /*70b0*/  @P0 LDGSTS.E.BYPASS.LTC128B.128 [R100+0x4100], [R160.64+0x80], !P3 ;  /* 0x04100080a0640fae */ /* 0x0003ee000d901d58 */
[C---:B------:R-:W-:Y:S01]  /*70c0*/  HMMA.16816.F32.BF16 R36, R156.reuse, R176, R36 ;  /* 0x000000b09c24723c */ /* 0x040fe20000041824 */
[----:B------:R1:W-:Y:S03]  /*70d0*/  @P0 LDGSTS.E.BYPASS.LTC128B.128 [R100+0x7100], [R160.64+0x100], !P2 ;  /* 0x07100100a0640fae */ /* 0x0003e6000d101d58 */
[----:B--2---:R-:W-:Y:S04]  /*70e0*/  IADD3 R228, R232, R0, RZ ;  /* 0x00000000e8e47210 */ /* 0x004fe80007ffe0ff */
[C---:B------:R-:W-:Y:S01]  /*70f0*/  HMMA.16816.F32.BF16 R40, R156.reuse, R178, R40 ;  /* 0x000000b29c28723c */ /* 0x040fe20000041828 */
[----:B------:R1:W-:Y:S07]  /*7100*/  @P0 LDGSTS.E.BYPASS.LTC128B.128 [R100+0x2100], [R162.64], !P4 ;  /* 0x02100000a2640fae */ /* 0x0003ee000e101d58 */
[C---:B------:R-:W-:Y:S01]  /*7110*/  HMMA.16816.F32.BF16 R44, R156.reuse, R180, R44 ;  /* 0x000000b49c2c723c */ /* 0x040fe2000004182c */
[----:B------:R1:W-:Y:S07]  /*7120*/  @P0 LDGSTS.E.BYPASS.LTC128B.128 [R100+0x5100], [R162.64+0x80], !P3 ;  /* 0x05100080a2640fae */ /* 0x0003ee000d901d58 */
[----:B------:R-:W-:Y:S01]  /*7130*/  HMMA.16816.F32.BF16 R48, R156, R182, R48 ;  /* 0x000000b69c30723c */ /* 0x000fe20000041830 */
[----:B------:R1:W-:Y:S01]  /*7140*/  @P0 LDGSTS.E.BYPASS.LTC128B.128 [R100+0x8100], [R162.64+0x100], !P2 ;  /* 0x08100100a2640fae */ /* 0x0003e2000d101d58 */
[----:B------:R-:W-:Y:S07]  /*7150*/  PLOP3.LUT P0, PT, PT, PT, UP2, 0x80, 0x0 ;  /* 0x000000000000781c */ /* 0x000fee0003f0f028 */
[----:B------:R-:W-:Y:S08]  /*7160*/  LDSM.16.M88.4 R164, [R2+0x800] ;  /* 0x0008000002a4783b */ /* 0x000ff00000000200 */
[----:B------:R-:W-:Y:S08]  /*7170*/  LDSM.16.M88.4 R168, [R2+0x1000] ;  /* 0x0010000002a8783b */ /* 0x000ff00000000200 */
[----:B------:R-:W-:Y:S01]  /*7180*/  LDSM.16.M88.4 R172, [R2+0x1800] ;  /* 0x0018000002ac783b */ /* 0x000fe20000000200 */
[----:B-1----:R-:W-:Y:S07]  /*7190*/  IADD3 R100, R239, R3, R232 ;  /* 0x00000003ef647210 */ /* 0x002fee0007ffe0e8 */
[----:B------:R-:W1:Y:S08]  /*71a0*/  LDSM.16.M88.4 R160, [R2] ;  /* 0x0000000002a0783b */ /* 0x000e700000000200 */
[----:B------:R-:W0:Y:S08]  /*71b0*/  LDGDEPBAR ;  /* 0x00000000000079af */ /* 0x000e300000000000 */
[----:B------:R-:W2:Y:S08]  /*71c0*/  LDSM.16.M88.4 R176, [R2+0x2000] ;  /* 0x0020000002b0783b */ /* 0x000eb00000000200 */
[----:B------:R-:W-:Y:S08]  /*71d0*/  LDSM.16.M88.4 R180, [R228+0x800] ;  /* 0x00080000e4b4783b */ /* 0x000ff00000000200 */
[----:B------:R-:W-:Y:S01]  /*71e0*/  LDSM.16.M88.4 R192, [R228+0x1000] ;  /* 0x00100000e4c0783b */ /* 0x000fe20000000200 */
[C---:B-1----:R-:W-:Y:S08]  /*71f0*/  HMMA.16816.F32.BF16 R4, R184.reuse, R160, R4 ;  /* 0x000000a0b804723c */ /* 0x042ff00000041804 */
[C---:B------:R-:W-:Y:S01]  /*7200*/  HMMA.16816.F32.BF16 R8, R184.reuse, R162, R8 ;  /* 0x000000a2b808723c */ /* 0x040fe20000041808 */
[----:B------:R-:W1:Y:S07]  /*7210*/  LDSM.16.M88.4 R160, [R2+0x2800] ;  /* 0x0028000002a0783b */ /* 0x000e6e0000000200 */
[C---:B------:R-:W-:Y:S08]  /*7220*/  HMMA.16816.F32.BF16 R12, R184.reuse, R164, R12 ;  /* 0x000000a4b80c723c */ /* 0x040ff0000004180c */
[C---:B------:R-:W-:Y:S01]  /*7230*/  HMMA.16816.F32.BF16 R16, R184.reuse, R166, R16 ;  /* 0x000000a6b810723c */ /* 0x040fe20000041810 */
[----:B------:R-:W3:Y:S07]  /*7240*/  LDSM.16.M88.4 R164, [R228] ;  /* 0x00000000e4a4783b */ /* 0x000eee0000000200 */
[C---:B------:R-:W-:Y:S08]  /*7250*/  HMMA.16816.F32.BF16 R20, R184.reuse, R168, R20 ;  /* 0x000000a8b814723c */ /* 0x040ff00000041814 */
[C---:B------:R-:W-:Y:S01]  /*7260*/  HMMA.16816.F32.BF16 R24, R184.reuse, R170, R24 ;  /* 0x000000aab818723c */ /* 0x040fe20000041818 */
[----:B------:R-:W4:Y:S07]  /*7270*/  LDSM.16.M88.4 R168, [R228+0x1800] ;  /* 0x00180000e4a8783b */ /* 0x000f2e0000000200 */
[C---:B------:R-:W-:Y:S08]  /*7280*/  HMMA.16816.F32.BF16 R28, R184.reuse, R172, R28 ;  /* 0x000000acb81c723c */ /* 0x040ff0000004181c */
[C---:B------:R-:W-:Y:S01]  /*7290*/  HMMA.16816.F32.BF16 R32, R184.reuse, R174, R32 ;  /* 0x000000aeb820723c */ /* 0x040fe20000041820 */
[----:B------:R-:W5:Y:S07]  /*72a0*/  LDSM.16.M88.4 R172, [R228+0x2000] ;  /* 0x00200000e4ac783b */ /* 0x000f6e0000000200 */
[C---:B--2---:R-:W-:Y:S08]  /*72b0*/  HMMA.16816.F32.BF16 R36, R184.reuse, R176, R36 ;  /* 0x000000b0b824723c */ /* 0x044ff00000041824 */
        /* <DEDUP_REMOVED lines=8> */
[C---:B------:R-:W-:Y:S08]  /*7340*/  HMMA.16816.F32.BF16 R12, R188.reuse, R180, R12 ;  /* 0x000000b4bc0c723c */ /* 0x040ff0000004180c */
[C---:B------:R-:W-:Y:S01]  /*7350*/  HMMA.16816.F32.BF16 R16, R188.reuse, R182, R16 ;  /* 0x000000b6bc10723c */ /* 0x040fe20000041810 */
[----:B------:R-:W-:Y:S07]  /*7360*/  LDSM.16.M88.4 R180, [R3+0x5000] ;  /* 0x0050000003b4783b */ /* 0x000fee0000000200 */
[C---:B------:R-:W-:Y:S08]  /*7370*/  HMMA.16816.F32.BF16 R20, R188.reuse, R192, R20 ;  /* 0x000000c0bc14723c */ /* 0x040ff00000041814 */
        /* <DEDUP_REMOVED lines=8> */
[C---:B--2---:R-:W-:Y:S08]  /*7400*/  HMMA.16816.F32.BF16 R44, R188.reuse, R176, R44 ;  /* 0x000000b0bc2c723c */ /* 0x044ff0000004182c */
        /* <DEDUP_REMOVED lines=14> */
[C---:B------:R-:W-:Y:S08]  /*74f0*/  HMMA.16816.F32.BF16 R36, R196.reuse, R180, R36 ;  /* 0x000000b4c424723c */ /* 0x040ff00000041824 */
        /* <DEDUP_REMOVED lines=21> */
[----:B------:R-:W-:Y:S01]  /*7650*/  HMMA.16816.F32.BF16 R48, R200, R182, R48 ;  /* 0x000000b6c830723c */ /* 0x000fe20000041830 */
[----:B------:R-:W-:Y:S07]  /*7660*/  LDSM.16.M88.4 R180, [R3+0x6800] ;  /* 0x0068000003b4783b */ /* 0x000fee0000000200 */
[C---:B--2---:R-:W-:Y:S08]  /*7670*/  HMMA.16816.F32.BF16 R4, R204.reuse, R176, R4 ;  /* 0x000000b0cc04723c */ /* 0x044ff00000041804 */
[C---:B------:R-:W-:Y:S01]  /*7680*/  HMMA.16816.F32.BF16 R8, R204.reuse, R178, R8 ;  /* 0x000000b2cc08723c */ /* 0x040fe20000041808 */
[----:B------:R-:W-:Y:S07]  /*7690*/  LDSM.16.M88.4 R176, [R228+0x3000] ;  /* 0x00300000e4b0783b */ /* 0x000fee0000000200 */
[C---:B-1----:R-:W-:Y:S01]  /*76a0*/  HMMA.16816.F32.BF16 R12, R204.reuse, R160, R12 ;  /* 0x000000a0cc0c723c */ /* 0x042fe2000004180c */
[----:B------:R-:W-:Y:S07]  /*76b0*/  LDSM.16.M88.4 R228, [R228+0x6000] ;  /* 0x00600000e4e4783b */ /* 0x000fee0000000200 */
[C---:B------:R-:W-:Y:S01]  /*76c0*/  HMMA.16816.F32.BF16 R16, R204.reuse, R162, R16 ;  /* 0x000000a2cc10723c */ /* 0x040fe20000041810 */
[----:B------:R-:W1:Y:S07]  /*76d0*/  LDSM.16.M88.4 R160, [R2+0x5800] ;  /* 0x0058000002a0783b */ /* 0x000e6e0000000200 */
[C---:B---3--:R-:W-:Y:S08]  /*76e0*/  HMMA.16816.F32.BF16 R20, R204.reuse, R164, R20 ;  /* 0x000000a4cc14723c */ /* 0x048ff00000041814 */
[C---:B------:R-:W-:Y:S01]  /*76f0*/  HMMA.16816.F32.BF16 R24, R204.reuse, R166, R24 ;  /* 0x000000a6cc18723c */ /* 0x040fe20000041818 */
[----:B------:R-:W2:Y:S07]  /*7700*/  LDSM.16.M88.4 R164, [R100+0x3800] ;  /* 0x0038000064a4783b */ /* 0x000eae0000000200 */
[C---:B----4-:R-:W-:Y:S08]  /*7710*/  HMMA.16816.F32.BF16 R28, R204.reuse, R168, R28 ;  /* 0x000000a8cc1c723c */ /* 0x050ff0000004181c */
[C---:B------:R-:W-:Y:S01]  /*7720*/  HMMA.16816.F32.BF16 R32, R204.reuse, R170, R32 ;  /* 0x000000aacc20723c */ /* 0x040fe20000041820 */
[----:B------:R-:W3:Y:S07]  /*7730*/  LDSM.16.M88.4 R168, [R100+0x4000] ;  /* 0x0040000064a8783b */ /* 0x000eee0000000200 */
[C---:B-----5:R-:W-:Y:S08]  /*7740*/  HMMA.16816.F32.BF16 R36, R204.reuse, R172, R36 ;  /* 0x000000accc24723c */ /* 0x060ff00000041824 */
[C---:B------:R-:W-:Y:S01]  /*7750*/  HMMA.16816.F32.BF16 R40, R204.reuse, R174, R40 ;  /* 0x000000aecc28723c */ /* 0x040fe20000041828 */
[----:B------:R-:W4:Y:S07]  /*7760*/  LDSM.16.M88.4 R172, [R100+0x4800] ;  /* 0x0048000064ac783b */ /* 0x000f2e0000000200 */
[C---:B-1----:R-:W-:Y:S08]  /*7770*/  HMMA.16816.F32.BF16 R44, R204.reuse, R160, R44 ;  /* 0x000000a0cc2c723c */ /* 0x042ff0000004182c */
[----:B------:R-:W-:Y:S01]  /*7780*/  HMMA.16816.F32.BF16 R48, R204, R162, R48 ;  /* 0x000000a2cc30723c */ /* 0x000fe20000041830 */
        /* <DEDUP_REMOVED lines=13> */
[C---:B-1----:R-:W-:Y:S08]  /*7860*/  HMMA.16816.F32.BF16 R36, R208.reuse, R160, R36 ;  /* 0x000000a0d024723c */ /* 0x042ff00000041824 */
[C---:B------:R-:W-:Y:S01]  /*7870*/  HMMA.16816.F32.BF16 R40, R208.reuse, R162, R40 ;  /* 0x000000a2d028723c */ /* 0x040fe20000041828 */
[----:B------:R-:W1:Y:S07]  /*7880*/  LDSM.16.M88.4 R160, [R3+0x8000] ;  /* 0x0080000003a0783b */ /* 0x000e6e0000000200 */
[C---:B--2---:R-:W-:Y:S08]  /*7890*/  HMMA.16816.F32.BF16 R44, R208.reuse, R164, R44 ;  /* 0x000000a4d02c723c */ /* 0x044ff0000004182c */
[----:B------:R-:W-:Y:S01]  /*78a0*/  HMMA.16816.F32.BF16 R48, R208, R166, R48 ;  /* 0x000000a6d030723c */ /* 0x000fe20000041830 */
[----:B------:R-:W2:Y:S07]  /*78b0*/  LDSM.16.M88.4 R164, [R3+0x8800] ;  /* 0x0088000003a4783b */ /* 0x000eae0000000200 */
[C---:B------:R-:W-:Y:S08]  /*78c0*/  HMMA.16816.F32.BF16 R4, R212.reuse, R176, R4 ;  /* 0x000000b0d404723c */ /* 0x040ff00000041804 */
[C---:B------:R-:W-:Y:S01]  /*78d0*/  HMMA.16816.F32.BF16 R8, R212.reuse, R178, R8 ;  /* 0x000000b2d408723c */ /* 0x040fe20000041808 */
[----:B------:R-:W4:Y:S07]  /*78e0*/  LDSM.16.M88.4 R176, [R0+0x6800] ;  /* 0x0068000000b0783b */ /* 0x000f2e0000000200 */
[C---:B------:R-:W-:Y:S08]  /*78f0*/  HMMA.16816.F32.BF16 R12, R212.reuse, R180, R12 ;  /* 0x000000b4d40c723c */ /* 0x040ff0000004180c */
[C---:B------:R-:W-:Y:S01]  /*7900*/  HMMA.16816.F32.BF16 R16, R212.reuse, R182, R16 ;  /* 0x000000b6d410723c */ /* 0x040fe20000041810 */
[----:B------:R-:W5:Y:S07]  /*7910*/  LDSM.16.M88.4 R180, [R0+0x7000] ;  /* 0x0070000000b4783b */ /* 0x000f6e0000000200 */
        /* <DEDUP_REMOVED lines=8> */
[----:B------:R1:W3:Y:S07]  /*79a0*/  LDSM.16.M88.4 R160, [R0+0x8800] ;  /* 0x0088000000a0783b */ /* 0x0002ee0000000200 */
[C---:B--2---:R-:W-:Y:S08]  /*79b0*/  HMMA.16816.F32.BF16 R44, R212.reuse, R164, R44 ;  /* 0x000000a4d42c723c */ /* 0x044ff0000004182c */
[----:B------:R-:W-:Y:S01]  /*79c0*/  HMMA.16816.F32.BF16 R48, R212, R166, R48 ;  /* 0x000000a6d430723c */ /* 0x000fe20000041830 */
[----:B------:R-:W3:Y:S07]  /*79d0*/  LDSM.16.M88.4 R164, [R2+0x6000] ;  /* 0x0060000002a4783b */ /* 0x000eee0000000200 */
[C---:B------:R-:W-:Y:S01]  /*79e0*/  HMMA.16816.F32.BF16 R4, R216.reuse, R172, R4 ;  /* 0x000000acd804723c */ /* 0x040fe20000041804 */
[----:B-1----:R1:W2:Y:S07]  /*79f0*/  LDL R0, [R1+0x4] ;  /* 0x0000040001007983 */ /* 0x0022ae0000100800 */
[C---:B------:R-:W-:Y:S01]  /*7a00*/  HMMA.16816.F32.BF16 R8, R216.reuse, R174, R8 ;  /* 0x000000aed808723c */ /* 0x040fe20000041808 */
[----:B------:R-:W1:Y:S07]  /*7a10*/  LDSM.16.M88.4 R172, [R2+0x6800] ;  /* 0x0068000002ac783b */ /* 0x000e6e0000000200 */
[C---:B----4-:R-:W-:Y:S08]  /*7a20*/  HMMA.16816.F32.BF16 R12, R216.reuse, R176, R12 ;  /* 0x000000b0d80c723c */ /* 0x050ff0000004180c */
        /* <DEDUP_REMOVED lines=8> */
[C---:B---3--:R-:W-:Y:S08]  /*7ab0*/  HMMA.16816.F32.BF16 R36, R216.reuse, R168, R36 ;  /* 0x000000a8d824723c */ /* 0x048ff00000041824 */
[C---:B------:R-:W-:Y:S01]  /*7ac0*/  HMMA.16816.F32.BF16 R40, R216.reuse, R170, R40 ;  /* 0x000000aad828723c */ /* 0x040fe20000041828 */
[----:B------:R3:W4:Y:S07]  /*7ad0*/  LDSM.16.M88.4 R168, [R2+0x7000] ;  /* 0x0070000002a8783b */ /* 0x00072e0000000200 */
[C---:B------:R-:W-:Y:S08]  /*7ae0*/  HMMA.16816.F32.BF16 R44, R216.reuse, R160, R44 ;  /* 0x000000a0d82c723c */ /* 0x040ff0000004182c */
[----:B------:R-:W-:Y:S01]  /*7af0*/  HMMA.16816.F32.BF16 R48, R216, R162, R48 ;  /* 0x000000a2d830723c */ /* 0x000fe20000041830 */
[----:B------:R-:W5:Y:S07]  /*7b00*/  LDSM.16.M88.4 R160, [R100+0x6800] ;  /* 0x0068000064a0783b */ /* 0x000f6e0000000200 */
[C---:B------:R-:W-:Y:S01]  /*7b10*/  HMMA.16816.F32.BF16 R4, R220.reuse, R164, R4 ;  /* 0x000000a4dc04723c */ /* 0x040fe20000041804 */
[----:B---3--:R-:W-:Y:S07]  /*7b20*/  IMAD.U32 R2, RZ, RZ, UR16 ;  /* 0x00000010ff027e24 */ /* 0x008fee000f8e00ff */
[C---:B------:R-:W-:Y:S08]  /*7b30*/  HMMA.16816.F32.BF16 R8, R220.reuse, R166, R8 ;  /* 0x000000a6dc08723c */ /* 0x040ff00000041808 */
[C---:B-1----:R-:W-:Y:S08]  /*7b40*/  HMMA.16816.F32.BF16 R12, R220.reuse, R172, R12 ;  /* 0x000000acdc0c723c */ /* 0x042ff0000004180c */
        /* <DEDUP_REMOVED lines=11> */
[C---:B-----5:R-:W-:Y:S08]  /*7c00*/  HMMA.16816.F32.BF16 R12, R224.reuse, R160, R12 ;  /* 0x000000a0e00c723c */ /* 0x060ff0000004180c */
        /* <DEDUP_REMOVED lines=21> */
[----:B------:R-:W5:Y:S10]  /*7d60*/  MUFU.TANH R165, R8 ;  /* 0x0000000800a57308 */ /* 0x000f740000002400 */
[----:B------:R-:W1:Y:S01]  /*7d70*/  MUFU.TANH R164, R9 ;  /* 0x0000000900a47308 */ /* 0x000e620000002400 */
[----:B----4-:R-:W4:Y:S09]  /*7d80*/  LDSM.16.M88.4 R4, [R100+0x7000] ;  /* 0x007000006404783b */ /* 0x010f320000000200 */
[----:B------:R-:W-:Y:S10]  /*7d90*/  MUFU.TANH R161, R10 ;  /* 0x0000000a00a17308 */ /* 0x000ff40000002400 */
[----:B------:R1:W-:Y:S01]  /*7da0*/  MUFU.TANH R160, R11 ;  /* 0x0000000b00a07308 */ /* 0x0003e20000002400 */
[----:B--2---:R-:W-:Y:S09]  /*7db0*/  @P0 MOV R0, R235 ;  /* 0x000000eb00000202 */ /* 0x004ff20000000f00 */
[----:B------:R-:W-:Y:S01]  /*7dc0*/  MUFU.TANH R15, R15 ;  /* 0x0000000f000f7308 */ /* 0x000fe20000002400 */
[----:B------:R-:W-:Y:S09]  /*7dd0*/  SHFL.IDX PT, R3, R0, 0x1, 0x1c1f ;  /* 0x003c1f0000037f89 */ /* 0x000ff200000e0000 */
[----:B------:R-:W2:Y:S01]  /*7de0*/  MUFU.TANH R12, R12 ;  /* 0x0000000c000c7308 */ /* 0x000ea20000002400 */
[C---:B----4-:R-:W-:Y:S01]  /*7df0*/  HMMA.16816.F32.BF16 R20, R224.reuse, R4, R20 ;  /* 0x00000004e014723c */ /* 0x050fe20000041814 */
[----:B-1----:R-:W1:Y:S08]  /*7e00*/  LDSM.16.M88.4 R8, [R100+0x7800] ;  /* 0x007800006408783b */ /* 0x002e700000000200 */
[----:B------:R-:W4:Y:S01]  /*7e10*/  MUFU.TANH R13, R13 ;  /* 0x0000000d000d7308 */ /* 0x000f220000002400 */
[C---:B------:R-:W-:Y:S01]  /*7e20*/  HMMA.16816.F32.BF16 R24, R224.reuse, R6, R24 ;  /* 0x00000006e018723c */ /* 0x040fe20000041818 */
[----:B------:R-:W2:Y:S08]  /*7e30*/  LDSM.16.M88.4 R4, [R100+0x8000] ;  /* 0x008000006404783b */ /* 0x000eb00000000200 */
[----:B------:R-:W1:Y:S05]  /*7e40*/  MUFU.TANH R16, R16 ;  /* 0x0000001000107308 */ /* 0x000e6a0000002400 */
        /* <DEDUP_REMOVED lines=16> */
[----:B------:R2:W1:Y:S01]  /*7f50*/  SHFL.IDX PT, R4, R0, RZ, 0x1c1f ;  /* 0x001c1fff00047589 */ /* 0x00046200000e0000 */
[----:B------:R-:W-:Y:S06]  /*7f60*/  MUFU.TANH R23, R23 ;  /* 0x0000001700177308 */ /* 0x000fec0000002400 */
[C---:B------:R-:W-:Y:S04]  /*7f70*/  HMMA.16816.F32.BF16 R40, R224.reuse, R6, R40 ;  /* 0x00000006e028723c */ /* 0x040fe80000041828 */
[----:B------:R-:W-:Y:S01]  /*7f80*/  MUFU.TANH R22, R22 ;  /* 0x0000001600167308 */ /* 0x000fe20000002400 */
[----:B------:R-:W-:Y:S01]  /*7f90*/  BAR.SYNC.DEFER_BLOCKING 0x0 ;  /* 0x0000000000007b1d */ /* 0x000fe20000010000 */
[----:B------:R-:W-:Y:S02]  /*7fa0*/  FMUL.FTZ R28, R28, c[0x0][0x320] ;  /* 0x0000c8001c1c7a20 */ /* 0x000fe40000410000 */
[----:B------:R-:W-:Y:S04]  /*7fb0*/  FMUL.FTZ R29, R29, c[0x0][0x320] ;  /* 0x0000c8001d1d7a20 */ /* 0x000fe80000410000 */
[----:B------:R-:W-:Y:S02]  /*7fc0*/  FMUL.FTZ R31, R31, c[0x0][0x320] ;  /* 0x0000c8001f1f7a20 */ /* 0x000fe40000410000 */
[----:B------:R-:W-:Y:S01]  /*7fd0*/  FMUL.FTZ R30, R30, c[0x0][0x320] ;  /* 0x0000c8001e1e7a20 */ /* 0x000fe20000410000 */
[----:B--2---:R-:W-:Y:S01]  /*7fe0*/  MOV R0, UR17 ;  /* 0x0000001100007c02 */ /* 0x004fe20008000f00 */
[----:B------:R-:W-:Y:S01]  /*7ff0*/  FMUL.FTZ R36, R36, c[0x0][0x320] ;  /* 0x0000c80024247a20 */ /* 0x000fe20000410000 */
[----:B------:R-:W-:Y:S01]  /*8000*/  @UP0 USHF.R.S32.HI UR17, URZ, 0x1f, UR18 ;  /* 0x0000001f3f110899 */ /* 0x000fe20008011412 */
[----:B------:R-:W-:Y:S01]  /*8010*/  FMUL.FTZ R37, R37, c[0x0][0x320] ;  /* 0x0000c80025257a20 */ /* 0x000fe20000410000 */
[----:B------:R-:W-:Y:S01]  /*8020*/  IADD3 R0, -R234, 0x1, R0 ;  /* 0x00000001ea007810 */ /* 0x000fe20007ffe100 */
[----:B------:R-:W-:Y:S01]  /*8030*/  FMUL.FTZ R38, R38, c[0x0][0x320] ;  /* 0x0000c80026267a20 */ /* 0x000fe20000410000 */
[----:B------:R-:W-:Y:S01]  /*8040*/  @UP0 UIMAD UR17, UR17, UR6, URZ ;  /* 0x00000006111102a4 */ /* 0x000fe2000f8e023f */
[----:B------:R-:W-:Y:S01]  /*8050*/  FMUL.FTZ R39, R39, c[0x0][0x320] ;  /* 0x0000c80027277a20 */ /* 0x000fe20000410000 */
[----:B------:R-:W-:Y:S01]  /*8060*/  IADD3 R0, -R2, UR14, R0 ;  /* 0x0000000e02007c10 */ /* 0x000fe2000fffe100 */
[C---:B-1----:R-:W-:Y:S01]  /*8070*/  HMMA.16816.F32.BF16 R44, R224.reuse, R8, R44 ;  /* 0x00000008e02c723c */ /* 0x042fe2000004182c */
[----:B------:R-:W-:Y:S02]  /*8080*/  @UP0 UIMAD UR17, UR18, UR7, UR17 ;  /* 0x00000007121102a4 */ /* 0x000fe4000f8e0211 */
[C---:B------:R-:W-:Y:S01]  /*8090*/  IADD3 R2, R0.reuse, R4, RZ ;  /* 0x0000000400027210 */ /* 0x040fe20007ffe0ff */
[----:B------:R-:W-:Y:S01]  /*80a0*/  MUFU.TANH R28, R28 ;  /* 0x0000001c001c7308 */ /* 0x000fe20000002400 */
[----:B------:R-:W-:Y:S01]  /*80b0*/  IADD3 R0, R0, R3, RZ ;  /* 0x0000000300007210 */ /* 0x000fe20007ffe0ff */
[----:B------:R-:W-:Y:S01]  /*80c0*/  FMUL.FTZ R42, R42, c[0x0][0x320] ;  /* 0x0000c8002a2a7a20 */ /* 0x000fe20000410000 */
[C---:B------:R-:W-:Y:S01]  /*80d0*/  ISETP.GT.AND P5, PT, R2.reuse, RZ, PT ;  /* 0x000000ff0200720c */ /* 0x040fe20003fa4270 */
[----:B------:R-:W-:Y:S01]  /*80e0*/  HMMA.16816.F32.BF16 R48, R224, R10, R48 ;  /* 0x0000000ae030723c */ /* 0x000fe20000041830 */
[----:B------:R-:W-:Y:S02]  /*80f0*/  UIADD3 UR18, UR12, 0x1, URZ ;  /* 0x000000010c127890 */ /* 0x000fe4000fffe03f */
[----:B------:R-:W-:Y:S01]  /*8100*/  ISETP.GT.AND P1, PT, R2, 0x1, PT ;  /* 0x000000010200780c */ /* 0x000fe20003f24270 */
[----:B------:R-:W-:Y:S01]  /*8110*/  FMUL.FTZ R32, R32, c[0x0][0x320] ;  /* 0x0000c80020207a20 */ /* 0x000fe20000410000 */
[----:B------:R-:W-:Y:S01]  /*8120*/  FSEL R4, R170, -INF , P5 ;  /* 0xff800000aa047808 */ /* 0x000fe20002800000 */
[----:B------:R-:W1:Y:S01]  /*8130*/  MUFU.TANH R24, R24 ;  /* 0x0000001800187308 */ /* 0x000e620000002400 */
[----:B---3--:R-:W-:Y:S01]  /*8140*/  FSEL R3, R169, -INF , P1 ;  /* 0xff800000a9037808 */ /* 0x008fe20000800000 */
[----:B------:R-:W-:Y:S01]  /*8150*/  FMUL.FTZ R33, R33, c[0x0][0x320] ;  /* 0x0000c80021217a20 */ /* 0x000fe20000410000 */
[C---:B------:R-:W-:Y:S01]  /*8160*/  ISETP.GT.AND P5, PT, R2.reuse, 0x8, PT ;  /* 0x000000080200780c */ /* 0x040fe20003fa4270 */
[----:B------:R-:W-:Y:S01]  /*8170*/  USEL UR12, UR18, URZ, !UP1 ;  /* 0x0000003f120c7287 */ /* 0x000fe2000c800000 */
[----:B------:R-:W-:Y:S01]  /*8180*/  ISETP.GT.AND P1, PT, R2, 0x9, PT ;  /* 0x000000090200780c */ /* 0x000fe20003f24270 */
[----:B------:R-:W-:Y:S01]  /*8190*/  FMUL.FTZ R35, R35, c[0x0][0x320] ;  /* 0x0000c80023237a20 */ /* 0x000fe20000410000 */
[----:B------:R-:W-:Y:S01]  /*81a0*/  FMNMX.FTZ R11, R4, R101, !PT ;  /* 0x00000065040b7209 */ /* 0x000fe20007810000 */
[----:B------:R-:W-:Y:S01]  /*81b0*/  FMUL.FTZ R40, R40, c[0x0][0x320] ;  /* 0x0000c80028287a20 */ /* 0x000fe20000410000 */
[----:B-----5:R-:W-:Y:S01]  /*81c0*/  FSEL R6, R165, -INF , P5 ;  /* 0xff800000a5067808 */ /* 0x020fe20002800000 */
[----:B------:R-:W2:Y:S01]  /*81d0*/  MUFU.TANH R25, R25 ;  /* 0x0000001900197308 */ /* 0x000ea20000002400 */
[----:B------:R-:W-:Y:S01]  /*81e0*/  FMNMX.FTZ R11, R3, R11, !PT ;  /* 0x0000000b030b7209 */ /* 0x000fe20007810000 */
[----:B------:R-:W-:Y:S01]  /*81f0*/  FMUL.FTZ R34, R34, c[0x0][0x320] ;  /* 0x0000c80022227a20 */ /* 0x000fe20000410000 */
[----:B------:R-:W-:Y:S01]  /*8200*/  ISETP.GT.AND P5, PT, R2, 0x10, PT ;  /* 0x000000100200780c */ /* 0x000fe20003fa4270 */
[----:B------:R-:W-:Y:S01]  /*8210*/  FMUL.FTZ R41, R41, c[0x0][0x320] ;  /* 0x0000c80029297a20 */ /* 0x000fe20000410000 */
[----:B------:R-:W-:Y:S01]  /*8220*/  FSEL R5, R164, -INF , P1 ;  /* 0xff800000a4057808 */ /* 0x000fe20000800000 */
[----:B------:R-:W-:Y:S01]  /*8230*/  FMUL.FTZ R44, R44, c[0x0][0x320] ;  /* 0x0000c8002c2c7a20 */ /* 0x000fe20000410000 */
[----:B------:R-:W-:Y:S01]  /*8240*/  FMNMX.FTZ R11, R6, R11, !PT ;  /* 0x0000000b060b7209 */ /* 0x000fe20007810000 */
[----:B------:R-:W-:Y:S01]  /*8250*/  FMUL.FTZ R45, R45, c[0x0][0x320] ;  /* 0x0000c8002d2d7a20 */ /* 0x000fe20000410000 */
[----:B------:R-:W-:Y:S01]  /*8260*/  ISETP.GT.AND P6, PT, R0, 0x1, PT ;  /* 0x000000010000780c */ /* 0x000fe20003fc4270 */
[----:B------:R-:W3:Y:S01]  /*8270*/  MUFU.TANH R29, R29 ;  /* 0x0000001d001d7308 */ /* 0x000ee20000002400 */
[----:B------:R-:W-:Y:S01]  /*8280*/  ISETP.GT.AND P1, PT, R2, 0x11, PT ;  /* 0x000000110200780c */ /* 0x000fe20003f24270 */
[----:B------:R-:W-:Y:S01]  /*8290*/  FMUL.FTZ R48, R48, c[0x0][0x320] ;  /* 0x0000c80030307a20 */ /* 0x000fe20000410000 */
[----:B------:R-:W-:Y:S01]  /*82a0*/  FSEL R8, R166, -INF , P6 ;  /* 0xff800000a6087808 */ /* 0x000fe20003000000 */
[----:B------:R-:W-:Y:S01]  /*82b0*/  FMUL.FTZ R49, R49, c[0x0][0x320] ;  /* 0x0000c80031317a20 */ /* 0x000fe20000410000 */
[----:B------:R-:W-:Y:S01]  /*82c0*/  FSEL R166, R12, -INF , P5 ;  /* 0xff8000000ca67808 */ /* 0x000fe20002800000 */
[----:B------:R-:W-:Y:S01]  /*82d0*/  FMUL.FTZ R43, R43, c[0x0][0x320] ;  /* 0x0000c8002b2b7a20 */ /* 0x000fe20000410000 */
[----:B------:R-:W-:Y:S01]  /*82e0*/  FMNMX.FTZ R11, R5, R11, !PT ;  /* 0x0000000b050b7209 */ /* 0x000fe20007810000 */
[----:B------:R-:W-:Y:S01]  /*82f0*/  FMUL.FTZ R46, R46, c[0x0][0x320] ;  /* 0x0000c8002e2e7a20 */ /* 0x000fe20000410000 */
[----:B------:R-:W-:Y:S01]  /*8300*/  ISETP.GT.AND P0, PT, R0, RZ, PT ;  /* 0x000000ff0000720c */ /* 0x000fe20003f04270 */
[----:B------:R-:W5:Y:S01]  /*8310*/  MUFU.TANH R19, R19 ;  /* 0x0000001300137308 */ /* 0x000f620000002400 */
[----:B------:R-:W-:Y:S01]  /*8320*/  ISETP.GT.AND P5, PT, R2, 0x18, PT ;  /* 0x000000180200780c */ /* 0x000fe20003fa4270 */
[----:B------:R-:W-:Y:S01]  /*8330*/  @UP0 USHF.L.U64.HI UR18, UR6, 0x6, UR7 ;  /* 0x0000000606120899 */ /* 0x000fe20008010207 */
[----:B------:R-:W-:Y:S01]  /*8340*/  FSEL R9, R167, -INF , P0 ;  /* 0xff800000a7097808 */ /* 0x000fe20000000000 */
[----:B------:R-:W-:Y:S01]  /*8350*/  @UP0 UIADD3 UR17, UR21, UR17, URZ ;  /* 0x0000001115110290 */ /* 0x000fe2000fffe03f */
[----:B----4-:R-:W-:Y:S01]  /*8360*/  FSEL R167, R13, -INF , P1 ;  /* 0xff8000000da77808 */ /* 0x010fe20000800000 */
[----:B------:R-:W-:Y:S01]  /*8370*/  FMUL.FTZ R13, R50, c[0x0][0x320] ;  /* 0x0000c800320d7a20 */ /* 0x000fe20000410000 */
[----:B------:R-:W-:Y:S01]  /*8380*/  FMNMX.FTZ R11, R166, R11, !PT ;  /* 0x0000000ba60b7209 */ /* 0x000fe20007810000 */
[----:B------:R-:W-:Y:S01]  /*8390*/  @UP0 UIMAD UR17, UR17, 0x60, URZ ;  /* 0x00000060111108a4 */ /* 0x000fe2000f8e023f */
[----:B------:R-:W-:Y:S01]  /*83a0*/  FSEL R170, R16, -INF , P5 ;  /* 0xff80000010aa7808 */ /* 0x000fe20002800000 */
[----:B------:R4:W1:Y:S01]  /*83b0*/  MUFU.TANH R168, R14 ;  /* 0x0000000e00a87308 */ /* 0x0008620000002400 */
[C---:B------:R-:W-:Y:S01]  /*83c0*/  ISETP.GT.AND P1, PT, R2.reuse, 0x19, PT ;  /* 0x000000190200780c */ /* 0x040fe20003f24270 */
[----:B------:R-:W-:Y:S01]  /*83d0*/  UISETP.GE.AND UP1, UPT, UR5, 0x1, UPT ;  /* 0x000000010500788c */ /* 0x000fe2000bf26270 */
[----:B------:R-:W-:Y:S02]  /*83e0*/  FMNMX.FTZ R11, R167, R11, !PT ;  /* 0x0000000ba70b7209 */ /* 0x000fe40007810000 */
[----:B------:R-:W-:Y:S02]  /*83f0*/  ISETP.GT.AND P5, PT, R2, 0x20, PT ;  /* 0x000000200200780c */ /* 0x000fe40003fa4270 */
[----:B------:R-:W-:Y:S02]  /*8400*/  FSEL R171, R17, -INF , P1 ;  /* 0xff80000011ab7808 */ /* 0x000fe40000800000 */
[----:B------:R-:W-:Y:S01]  /*8410*/  FMNMX.FTZ R11, R170, R11, !PT ;  /* 0x0000000baa0b7209 */ /* 0x000fe20007810000 */
[----:B------:R-:W3:Y:S01]  /*8420*/  MUFU.TANH R32, R32 ;  /* 0x0000002000207308 */ /* 0x000ee20000002400 */
[----:B------:R-:W-:Y:S02]  /*8430*/  FSEL R174, R20, -INF , P5 ;  /* 0xff80000014ae7808 */ /* 0x000fe40002800000 */
[----:B------:R-:W-:Y:S02]  /*8440*/  ISETP.GT.AND P1, PT, R2, 0x21, PT ;  /* 0x000000210200780c */ /* 0x000fe40003f24270 */
[----:B------:R-:W-:Y:S02]  /*8450*/  FMNMX.FTZ R11, R171, R11, !PT ;  /* 0x0000000bab0b7209 */ /* 0x000fe40007810000 */
[----:B------:R-:W-:Y:S02]  /*8460*/  FSEL R175, R21, -INF , P1 ;  /* 0xff80000015af7808 */ /* 0x000fe40000800000 */
[----:B------:R-:W-:Y:S01]  /*8470*/  FMNMX.FTZ R11, R174, R11, !PT ;  /* 0x0000000bae0b7209 */ /* 0x000fe20007810000 */
[----:B------:R-:W-:Y:S01]  /*8480*/  MUFU.TANH R27, R27 ;  /* 0x0000001b001b7308 */ /* 0x000fe20000002400 */
[----:B------:R-:W-:Y:S02]  /*8490*/  ISETP.GT.AND P5, PT, R2, 0x28, PT ;  /* 0x000000280200780c */ /* 0x000fe40003fa4270 */
[----:B------:R-:W-:Y:S01]  /*84a0*/  ISETP.GT.AND P6, PT, R0, 0x9, PT ;  /* 0x000000090000780c */ /* 0x000fe20003fc4270 */
[----:B----4-:R-:W-:Y:S01]  /*84b0*/  FMUL.FTZ R14, R47, c[0x0][0x320] ;  /* 0x0000c8002f0e7a20 */ /* 0x010fe20000410000 */
[----:B-1----:R-:W-:Y:S02]  /*84c0*/  FSEL R178, R24, -INF , P5 ;  /* 0xff80000018b27808 */ /* 0x002fe40002800000 */
[C---:B------:R-:W-:Y:S02]  /*84d0*/  ISETP.GT.AND P1, PT, R2.reuse, 0x29, PT ;  /* 0x000000290200780c */ /* 0x040fe40003f24270 */
[----:B------:R-:W-:Y:S01]  /*84e0*/  FMNMX.FTZ R11, R175, R11, !PT ;  /* 0x0000000baf0b7209 */ /* 0x000fe20007810000 */
[----:B------:R-:W1:Y:S01]  /*84f0*/  MUFU.TANH R18, R18 ;  /* 0x0000001200127308 */ /* 0x000e620000002400 */
[----:B------:R-:W-:Y:S02]  /*8500*/  ISETP.GT.AND P5, PT, R2, 0x30, PT ;  /* 0x000000300200780c */ /* 0x000fe40003fa4270 */
[----:B--2---:R-:W-:Y:S02]  /*8510*/  FSEL R179, R25, -INF , P1 ;  /* 0xff80000019b37808 */ /* 0x004fe40000800000 */
[----:B------:R-:W-:Y:S02]  /*8520*/  FMNMX.FTZ R11, R178, R11, !PT ;  /* 0x0000000bb20b7209 */ /* 0x000fe40007810000 */
[----:B------:R-:W-:Y:S02]  /*8530*/  FSEL R10, R160, -INF , P6 ;  /* 0xff800000a00a7808 */ /* 0x000fe40003000000 */
[C---:B------:R-:W-:Y:S01]  /*8540*/  ISETP.GT.AND P6, PT, R0.reuse, 0x11, PT ;  /* 0x000000110000780c */ /* 0x040fe20003fc4270 */
[----:B------:R-:W2:Y:S01]  /*8550*/  MUFU.TANH R33, R33 ;  /* 0x0000002100217308 */ /* 0x000ea20000002400 */
[----:B------:R-:W-:Y:S02]  /*8560*/  FMNMX.FTZ R12, R9, R102, !PT ;  /* 0x00000066090c7209 */ /* 0x000fe40007810000 */
[----:B------:R-:W-:Y:S02]  /*8570*/  ISETP.GT.AND P0, PT, R0, 0x8, PT ;  /* 0x000000080000780c */ /* 0x000fe40003f04270 */
[----:B------:R-:W-:Y:S02]  /*8580*/  FSEL R169, R15, -INF , P6 ;  /* 0xff8000000fa97808 */ /* 0x000fe40003000000 */
[----:B------:R-:W-:Y:S02]  /*8590*/  FSEL R182, R28, -INF , P5 ;  /* 0xff8000001cb67808 */ /* 0x000fe40002800000 */
[----:B------:R-:W-:Y:S01]  /*85a0*/  ISETP.GT.AND P1, PT, R2, 0x31, PT ;  /* 0x000000310200780c */ /* 0x000fe20003f24270 */
[----:B------:R-:W4:Y:S01]  /*85b0*/  MUFU.TANH R31, R31 ;  /* 0x0000001f001f7308 */ /* 0x000f220000002400 */
[----:B------:R-:W-:Y:S02]  /*85c0*/  ISETP.GT.AND P6, PT, R0, 0x19, PT ;  /* 0x000000190000780c */ /* 0x000fe40003fc4270 */
[----:B------:R-:W-:Y:S02]  /*85d0*/  FMNMX.FTZ R11, R179, R11, !PT ;  /* 0x0000000bb30b7209 */ /* 0x000fe40007810000 */
[----:B------:R-:W-:Y:S02]  /*85e0*/  FSEL R7, R161, -INF , P0 ;  /* 0xff800000a1077808 */ /* 0x000fe40000000000 */
[----:B------:R-:W-:Y:S02]  /*85f0*/  FMNMX.FTZ R12, R8, R12, !PT ;  /* 0x0000000c080c7209 */ /* 0x000fe40007810000 */
[----:B---3--:R-:W-:Y:S01]  /*8600*/  FSEL R183, R29, -INF , P1 ;  /* 0xff8000001db77808 */ /* 0x008fe20000800000 */
[----:B------:R-:W3:Y:S01]  /*8610*/  MUFU.TANH R36, R36 ;  /* 0x0000002400247308 */ /* 0x000ee20000002400 */
[----:B-----5:R-:W-:Y:S02]  /*8620*/  FSEL R173, R19, -INF , P6 ;  /* 0xff80000013ad7808 */ /* 0x020fe40003000000 */
[C---:B------:R-:W-:Y:S02]  /*8630*/  ISETP.GT.AND P6, PT, R0.reuse, 0x21, PT ;  /* 0x000000210000780c */ /* 0x040fe40003fc4270 */
[----:B------:R-:W-:Y:S02]  /*8640*/  ISETP.GT.AND P0, PT, R0, 0x10, PT ;  /* 0x000000100000780c */ /* 0x000fe40003f04270 */
[----:B------:R-:W-:Y:S02]  /*8650*/  ISETP.GT.AND P5, PT, R2, 0x38, PT ;  /* 0x000000380200780c */ /* 0x000fe40003fa4270 */
[----:B------:R-:W-:Y:S01]  /*8660*/  FMNMX.FTZ R11, R182, R11, !PT ;  /* 0x0000000bb60b7209 */ /* 0x000fe20007810000 */
[----:B------:R-:W5:Y:S01]  /*8670*/  MUFU.TANH R37, R37 ;  /* 0x0000002500257308 */ /* 0x000f620000002400 */
[----:B------:R-:W-:Y:S02]  /*8680*/  FMNMX.FTZ R12, R7, R12, !PT ;  /* 0x0000000c070c7209 */ /* 0x000fe40007810000 */
[----:B------:R-:W-:Y:S02]  /*8690*/  FSEL R177, R23, -INF , P6 ;  /* 0xff80000017b17808 */ /* 0x000fe40003000000 */
[----:B------:R-:W-:Y:S02]  /*86a0*/  FSEL R168, R168, -INF , P0 ;  /* 0xff800000a8a87808 */ /* 0x000fe40000000000 */
[----:B------:R-:W-:Y:S02]  /*86b0*/  FSEL R229, R32, -INF , P5 ;  /* 0xff80000020e57808 */ /* 0x000fe40002800000 */
[C---:B------:R-:W-:Y:S01]  /*86c0*/  ISETP.GT.AND P0, PT, R0.reuse, 0x18, PT ;  /* 0x000000180000780c */ /* 0x040fe20003f04270 */
[----:B------:R-:W3:Y:S01]  /*86d0*/  MUFU.TANH R26, R26 ;  /* 0x0000001a001a7308 */ /* 0x000ee20000002400 */
[----:B------:R-:W-:Y:S02]  /*86e0*/  ISETP.GT.AND P6, PT, R0, 0x29, PT ;  /* 0x000000290000780c */ /* 0x000fe40003fc4270 */
[----:B------:R-:W-:Y:S02]  /*86f0*/  ISETP.GT.AND P1, PT, R2, 0x39, PT ;  /* 0x000000390200780c */ /* 0x000fe40003f24270 */
[----:B------:R-:W-:Y:S02]  /*8700*/  FMNMX.FTZ R11, R183, R11, !PT ;  /* 0x0000000bb70b7209 */ /* 0x000fe40007810000 */
[----:B------:R-:W-:Y:S02]  /*8710*/  FMNMX.FTZ R12, R10, R12, !PT ;  /* 0x0000000c0a0c7209 */ /* 0x000fe40007810000 */
[----:B-1----:R-:W-:Y:S01]  /*8720*/  FSEL R172, R18, -INF , P0 ;  /* 0xff80000012ac7808 */ /* 0x002fe20000000000 */
[----:B------:R-:W1:Y:S01]  /*8730*/  MUFU.TANH R35, R35 ;  /* 0x0000002300237308 */ /* 0x000e620000002400 */
[C---:B------:R-:W-:Y:S02]  /*8740*/  ISETP.GT.AND P0, PT, R0.reuse, 0x20, PT ;  /* 0x000000200000780c */ /* 0x040fe40003f04270 */
[----:B------:R-:W-:Y:S02]  /*8750*/  FSEL R181, R27, -INF , P6 ;  /* 0xff8000001bb57808 */ /* 0x000fe40003000000 */
[----:B------:R-:W-:Y:S02]  /*8760*/  ISETP.GT.AND P6, PT, R0, 0x31, PT ;  /* 0x000000310000780c */ /* 0x000fe40003fc4270 */
[----:B------:R-:W-:Y:S02]  /*8770*/  ISETP.GT.AND P5, PT, R2, 0x40, PT ;  /* 0x000000400200780c */ /* 0x000fe40003fa4270 */
[----:B------:R-:W-:Y:S01]  /*8780*/  FMNMX.FTZ R11, R229, R11, !PT ;  /* 0x0000000be50b7209 */ /* 0x000fe20007810000 */
[----:B------:R-:W1:Y:S01]  /*8790*/  MUFU.TANH R30, R30 ;  /* 0x0000001e001e7308 */ /* 0x000e620000002400 */
[----:B--2---:R-:W-:Y:S02]  /*87a0*/  FSEL R230, R33, -INF , P1 ;  /* 0xff80000021e67808 */ /* 0x004fe40000800000 */
[----:B------:R-:W-:Y:S02]  /*87b0*/  FMNMX.FTZ R12, R168, R12, !PT ;  /* 0x0000000ca80c7209 */ /* 0x000fe40007810000 */
[----:B------:R-:W-:Y:S02]  /*87c0*/  FSEL R176, R22, -INF , P0 ;  /* 0xff80000016b07808 */ /* 0x000fe40000000000 */
[----:B----4-:R-:W-:Y:S02]  /*87d0*/  FSEL R228, R31, -INF , P6 ;  /* 0xff8000001fe47808 */ /* 0x010fe40003000000 */
[----:B---3--:R-:W-:Y:S01]  /*87e0*/  FSEL R248, R36, -INF , P5 ;  /* 0xff80000024f87808 */ /* 0x008fe20002800000 */
[----:B------:R-:W2:Y:S01]  /*87f0*/  MUFU.TANH R40, R40 ;  /* 0x0000002800287308 */ /* 0x000ea20000002400 */
[----:B------:R-:W-:Y:S02]  /*8800*/  ISETP.GT.AND P1, PT, R2, 0x41, PT ;  /* 0x000000410200780c */ /* 0x000fe40003f24270 */
[----:B------:R-:W-:Y:S02]  /*8810*/  FMNMX.FTZ R11, R230, R11, !PT ;  /* 0x0000000be60b7209 */ /* 0x000fe40007810000 */
[C---:B------:R-:W-:Y:S02]  /*8820*/  ISETP.GT.AND P0, PT, R0.reuse, 0x28, PT ;  /* 0x000000280000780c */ /* 0x040fe40003f04270 */
[----:B------:R-:W-:Y:S02]  /*8830*/  ISETP.GT.AND P6, PT, R0, 0x39, PT ;  /* 0x000000390000780c */ /* 0x000fe40003fc4270 */
[----:B------:R-:W-:Y:S01]  /*8840*/  FMNMX.FTZ R12, R169, R12, !PT ;  /* 0x0000000ca90c7209 */ /* 0x000fe20007810000 */
[----:B------:R-:W3:Y:S01]  /*8850*/  MUFU.TANH R34, R34 ;  /* 0x0000002200227308 */ /* 0x000ee20000002400 */
[----:B-----5:R-:W-:Y:S02]  /*8860*/  FSEL R249, R37, -INF , P1 ;  /* 0xff80000025f97808 */ /* 0x020fe40000800000 */
[----:B------:R-:W-:Y:S02]  /*8870*/  FMNMX.FTZ R11, R248, R11, !PT ;  /* 0x0000000bf80b7209 */ /* 0x000fe40007810000 */
[----:B------:R-:W-:Y:S02]  /*8880*/  FSEL R180, R26, -INF , P0 ;  /* 0xff8000001ab47808 */ /* 0x000fe40000000000 */
[----:B------:R-:W-:Y:S02]  /*8890*/  ISETP.GT.AND P0, PT, R0, 0x30, PT ;  /* 0x000000300000780c */ /* 0x000fe40003f04270 */
[----:B-1----:R-:W-:Y:S01]  /*88a0*/  FSEL R238, R35, -INF , P6 ;  /* 0xff80000023ee7808 */ /* 0x002fe20003000000 */
[----:B------:R-:W1:Y:S01]  /*88b0*/  MUFU.TANH R41, R41 ;  /* 0x0000002900297308 */ /* 0x000e620000002400 */
[----:B------:R-:W-:Y:S02]  /*88c0*/  ISETP.GT.AND P6, PT, R2, 0x48, PT ;  /* 0x000000480200780c */ /* 0x000fe40003fc4270 */
[----:B------:R-:W-:Y:S02]  /*88d0*/  FMNMX.FTZ R12, R172, R12, !PT ;  /* 0x0000000cac0c7209 */ /* 0x000fe40007810000 */
[----:B------:R-:W-:Y:S02]  /*88e0*/  FSEL R193, R30, -INF , P0 ;  /* 0xff8000001ec17808 */ /* 0x000fe40000000000 */
[----:B------:R-:W-:Y:S01]  /*88f0*/  FMNMX.FTZ R100, R249, R11, !PT ;  /* 0x0000000bf9647209 */ /* 0x000fe20007810000 */
[----:B------:R-:W-:Y:S01]  /*8900*/  LDSM.16.MT88.4 R28, [R236+UR4+0x100] ;  /* 0x00010004ec1c783b */ /* 0x000fe20008004200 */
[----:B--2---:R-:W-:Y:S01]  /*8910*/  FSEL R192, R40, -INF , P6 ;  /* 0xff80000028c07808 */ /* 0x004fe20003000000 */
[----:B------:R-:W2:Y:S01]  /*8920*/  MUFU.TANH R38, R38 ;  /* 0x0000002600267308 */ /* 0x000ea20000002400 */
[----:B------:R-:W-:Y:S02]  /*8930*/  ISETP.GT.AND P0, PT, R0, 0x38, PT ;  /* 0x000000380000780c */ /* 0x000fe40003f04270 */
[----:B------:R-:W-:Y:S02]  /*8940*/  ISETP.GT.AND P5, PT, R2, 0x49, PT ;  /* 0x000000490200780c */ /* 0x000fe40003fa4270 */
[----:B------:R-:W-:Y:S02]  /*8950*/  FMNMX.FTZ R12, R173, R12, !PT ;  /* 0x0000000cad0c7209 */ /* 0x000fe40007810000 */
[----:B---3--:R-:W-:Y:S02]  /*8960*/  FSEL R235, R34, -INF , P0 ;  /* 0xff80000022eb7808 */ /* 0x008fe40000000000 */
[----:B------:R-:W-:Y:S01]  /*8970*/  ISETP.GT.AND P0, PT, R0, 0x40, PT ;  /* 0x000000400000780c */ /* 0x000fe20003f04270 */
[----:B------:R-:W3:Y:S01]  /*8980*/  MUFU.TANH R44, R44 ;  /* 0x0000002c002c7308 */ /* 0x000ee20000002400 */
[----:B------:R-:W-:Y:S02]  /*8990*/  ISETP.GT.AND P1, PT, R2, 0x50, PT ;  /* 0x000000500200780c */ /* 0x000fe40003f24270 */
[----:B------:R-:W-:Y:S02]  /*89a0*/  FMNMX.FTZ R100, R192, R100, !PT ;  /* 0x00000064c0647209 */ /* 0x000fe40007810000 */
[----:B-1----:R-:W-:Y:S02]  /*89b0*/  FSEL R194, R41, -INF , P5 ;  /* 0xff80000029c27808 */ /* 0x002fe40002800000 */
[----:B------:R-:W-:Y:S02]  /*89c0*/  FMNMX.FTZ R12, R176, R12, !PT ;  /* 0x0000000cb00c7209 */ /* 0x000fe40007810000 */
[----:B------:R-:W-:Y:S01]  /*89d0*/  FMNMX.FTZ R100, R194, R100, !PT ;  /* 0x00000064c2647209 */ /* 0x000fe20007810000 */
[----:B------:R-:W1:Y:S01]  /*89e0*/  MUFU.TANH R45, R45 ;  /* 0x0000002d002d7308 */ /* 0x000e620000002400 */
[----:B------:R-:W-:Y:S02]  /*89f0*/  FMNMX.FTZ R12, R177, R12, !PT ;  /* 0x0000000cb10c7209 */ /* 0x000fe40007810000 */
[----:B------:R-:W-:Y:S02]  /*8a00*/  ISETP.GT.AND P6, PT, R2, 0x58, PT ;  /* 0x000000580200780c */ /* 0x000fe40003fc4270 */
[----:B--2---:R-:W-:Y:S02]  /*8a10*/  FSEL R250, R38, -INF , P0 ;  /* 0xff80000026fa7808 */ /* 0x004fe40000000000 */
[----:B------:R-:W-:Y:S02]  /*8a20*/  ISETP.GT.AND P0, PT, R2, 0x51, PT ;  /* 0x000000510200780c */ /* 0x000fe40003f04270 */
[----:B------:R-:W-:Y:S01]  /*8a30*/  FMNMX.FTZ R12, R180, R12, !PT ;  /* 0x0000000cb40c7209 */ /* 0x000fe20007810000 */
[----:B------:R-:W2:Y:S01]  /*8a40*/  MUFU.TANH R48, R48 ;  /* 0x0000003000307308 */ /* 0x000ea20000002400 */
[----:B------:R-:W-:Y:S02]  /*8a50*/  ISETP.GT.AND P5, PT, R2, 0x59, PT ;  /* 0x000000590200780c */ /* 0x000fe40003fa4270 */
[----:B------:R-:W-:Y:S01]  /*8a60*/  FMNMX.FTZ R2, R181, R12, !PT ;  /* 0x0000000cb5027209 */ /* 0x000fe20007810000 */
[----:B------:R-:W-:Y:S01]  /*8a70*/  FMUL.FTZ R12, R51, c[0x0][0x320] ;  /* 0x0000c800330c7a20 */ /* 0x000fe20000410000 */
[----:B---3--:R-:W-:Y:S02]  /*8a80*/  FSEL R47, R44, -INF , P1 ;  /* 0xff8000002c2f7808 */ /* 0x008fe40000800000 */
[----:B------:R-:W-:Y:S02]  /*8a90*/  FMNMX.FTZ R2, R193, R2, !PT ;  /* 0x00000002c1027209 */ /* 0x000fe40007810000 */
[----:B------:R-:W-:Y:S01]  /*8aa0*/  FMNMX.FTZ R100, R47, R100, !PT ;  /* 0x000000642f647209 */ /* 0x000fe20007810000 */
[----:B------:R-:W3:Y:S01]  /*8ab0*/  MUFU.TANH R49, R49 ;  /* 0x0000003100317308 */ /* 0x000ee20000002400 */
[----:B------:R-:W-:Y:S02]  /*8ac0*/  FMNMX.FTZ R2, R228, R2, !PT ;  /* 0x00000002e4027209 */ /* 0x000fe40007810000 */
[----:B------:R-:W-:Y:S02]  /*8ad0*/  ISETP.GT.AND P1, PT, R0, 0x41, PT ;  /* 0x000000410000780c */ /* 0x000fe40003f24270 */
[----:B-1----:R-:W-:Y:S02]  /*8ae0*/  FSEL R25, R45, -INF , P0 ;  /* 0xff8000002d197808 */ /* 0x002fe40000000000 */
[----:B------:R-:W-:Y:S02]  /*8af0*/  FMNMX.FTZ R2, R235, R2, !PT ;  /* 0x00000002eb027209 */ /* 0x000fe40007810000 */
[----:B------:R-:W-:Y:S01]  /*8b00*/  FMNMX.FTZ R100, R25, R100, !PT ;  /* 0x0000006419647209 */ /* 0x000fe20007810000 */
[----:B------:R-:W1:Y:S01]  /*8b10*/  MUFU.TANH R39, R39 ;  /* 0x0000002700277308 */ /* 0x000e620000002400 */
[----:B------:R-:W-:Y:S02]  /*8b20*/  FMNMX.FTZ R2, R238, R2, !PT ;  /* 0x00000002ee027209 */ /* 0x000fe40007810000 */
[----:B------:R-:W-:Y:S02]  /*8b30*/  ISETP.GT.AND P0, PT, R0, 0x48, PT ;  /* 0x000000480000780c */ /* 0x000fe40003f04270 */
[----:B--2---:R-:W-:Y:S02]  /*8b40*/  FSEL R234, R48, -INF , P6 ;  /* 0xff80000030ea7808 */ /* 0x004fe40003000000 */
[----:B------:R-:W-:Y:S02]  /*8b50*/  FMNMX.FTZ R2, R250, R2, !PT ;  /* 0x00000002fa027209 */ /* 0x000fe40007810000 */
[----:B------:R-:W-:Y:S01]  /*8b60*/  FMNMX.FTZ R100, R234, R100, !PT ;  /* 0x00000064ea647209 */ /* 0x000fe20007810000 */
[----:B------:R-:W2:Y:S01]  /*8b70*/  MUFU.TANH R42, R42 ;  /* 0x0000002a002a7308 */ /* 0x000ea20000002400 */
[----:B---3--:R-:W-:Y:S04]  /*8b80*/  FSEL R231, R49, -INF , P5 ;  /* 0xff80000031e77808 */ /* 0x008fe80002800000 */
[----:B------:R-:W-:Y:S05]  /*8b90*/  FMNMX.FTZ R100, R231, R100, !PT ;  /* 0x00000064e7647209 */ /* 0x000fea0007810000 */
[----:B------:R-:W3:Y:S01]  /*8ba0*/  MUFU.TANH R43, R43 ;  /* 0x0000002b002b7308 */ /* 0x000ee20000002400 */
[----:B------:R-:W4:Y:S01]  /*8bb0*/  SHFL.BFLY PT, R11, R100, 0x2, 0x1f ;  /* 0x0c401f00640b7f89 */ /* 0x000f2200000e0000 */
[----:B-1----:R-:W-:Y:S02]  /*8bc0*/  FSEL R247, R39, -INF , P1 ;  /* 0xff80000027f77808 */ /* 0x002fe40000800000 */
[----:B------:R-:W-:Y:S02]  /*8bd0*/  ISETP.GT.AND P1, PT, R0, 0x49, PT ;  /* 0x000000490000780c */ /* 0x000fe40003f24270 */
[----:B------:R-:W-:Y:S04]  /*8be0*/  FMNMX.FTZ R2, R247, R2, !PT ;  /* 0x00000002f7027209 */ /* 0x000fe80007810000 */
[----:B------:R-:W1:Y:S01]  /*8bf0*/  MUFU.TANH R46, R46 ;  /* 0x0000002e002e7308 */ /* 0x000e620000002400 */
[----:B--2---:R-:W-:Y:S02]  /*8c00*/  FSEL R251, R42, -INF , P0 ;  /* 0xff8000002afb7808 */ /* 0x004fe40000000000 */
[C---:B------:R-:W-:Y:S02]  /*8c10*/  ISETP.GT.AND P0, PT, R0.reuse, 0x50, PT ;  /* 0x000000500000780c */ /* 0x040fe40003f04270 */
[----:B------:R-:W-:Y:S05]  /*8c20*/  FMNMX.FTZ R2, R251, R2, !PT ;  /* 0x00000002fb027209 */ /* 0x000fea0007810000 */
[----:B------:R-:W2:Y:S01]  /*8c30*/  MUFU.TANH R14, R14 ;  /* 0x0000000e000e7308 */ /* 0x000ea20000002400 */
[----:B---3--:R-:W-:Y:S02]  /*8c40*/  FSEL R252, R43, -INF , P1 ;  /* 0xff8000002bfc7808 */ /* 0x008fe40000800000 */
[----:B------:R-:W-:Y:S02]  /*8c50*/  ISETP.GT.AND P1, PT, R0, 0x51, PT ;  /* 0x000000510000780c */ /* 0x000fe40003f24270 */
[----:B------:R-:W-:Y:S05]  /*8c60*/  FMNMX.FTZ R2, R252, R2, !PT ;  /* 0x00000002fc027209 */ /* 0x000fea0007810000 */
[----:B------:R-:W3:Y:S01]  /*8c70*/  MUFU.TANH R13, R13 ;  /* 0x0000000d000d7308 */ /* 0x000ee20000002400 */
[----:B----4-:R-:W-:Y:S02]  /*8c80*/  FMNMX.FTZ R100, R100, R11, !PT ;  /* 0x0000000b64647209 */ /* 0x010fe40007810000 */
[----:B-1----:R-:W-:Y:S02]  /*8c90*/  FSEL R244, R46, -INF , P0 ;  /* 0xff8000002ef47808 */ /* 0x002fe40000000000 */
[----:B------:R-:W-:Y:S01]  /*8ca0*/  ISETP.GT.AND P0, PT, R0, 0x58, PT ;  /* 0x000000580000780c */ /* 0x000fe20003f04270 */
[----:B------:R-:W1:Y:S01]  /*8cb0*/  SHFL.BFLY PT, R11, R100, 0x1, 0x1f ;  /* 0x0c201f00640b7f89 */ /* 0x000e6200000e0000 */
[----:B------:R-:W-:Y:S03]  /*8cc0*/  FMNMX.FTZ R2, R244, R2, !PT ;  /* 0x00000002f4027209 */ /* 0x000fe60007810000 */
[----:B------:R-:W4:Y:S01]  /*8cd0*/  MUFU.TANH R12, R12 ;  /* 0x0000000c000c7308 */ /* 0x000f220000002400 */
[----:B--2---:R-:W-:Y:S02]  /*8ce0*/  FSEL R241, R14, -INF , P1 ;  /* 0xff8000000ef17808 */ /* 0x004fe40000800000 */
[----:B------:R-:W-:Y:S02]  /*8cf0*/  ISETP.GT.AND P1, PT, R0, 0x59, PT ;  /* 0x000000590000780c */ /* 0x000fe40003f24270 */
[----:B------:R-:W-:Y:S02]  /*8d00*/  FMNMX.FTZ R0, R241, R2, !PT ;  /* 0x00000002f1007209 */ /* 0x000fe40007810000 */
[----:B---3--:R-:W-:Y:S04]  /*8d10*/  FSEL R195, R13, -INF , P0 ;  /* 0xff8000000dc37808 */ /* 0x008fe80000000000 */
[----:B------:R-:W-:Y:S02]  /*8d20*/  FMNMX.FTZ R0, R195, R0, !PT ;  /* 0x00000000c3007209 */ /* 0x000fe40007810000 */
[----:B-1----:R-:W-:Y:S02]  /*8d30*/  FMNMX.FTZ R100, R100, R11, !PT ;  /* 0x0000000b64647209 */ /* 0x002fe40007810000 */
[----:B----4-:R-:W-:Y:S03]  /*8d40*/  FSEL R24, R12, -INF , P1 ;  /* 0xff8000000c187808 */ /* 0x010fe60000800000 */
[C---:B------:R-:W-:Y:S01]  /*8d50*/  FMUL.FTZ R164, R100.reuse, c[0x0][0x2d0] ;  /* 0x0000b40064a47a20 */ /* 0x040fe20000410000 */
[----:B------:R-:W-:Y:S01]  /*8d60*/  FSETP.NEU.FTZ.AND P1, PT, R100, -INF , PT ;  /* 0xff8000006400780b */ /* 0x000fe20003f3d000 */
[----:B------:R-:W-:Y:S01]  /*8d70*/  LDSM.16.MT88.4 R12, [R103+UR4+0x100] ;  /* 0x00010004670c783b */ /* 0x000fe20008004200 */
[----:B------:R-:W-:Y:S02]  /*8d80*/  FMNMX.FTZ R0, R24, R0, !PT ;  /* 0x0000000018007209 */ /* 0x000fe40007810000 */
[----:B------:R-:W-:Y:S05]  /*8d90*/  FSEL R164, R164, RZ, P1 ;  /* 0x000000ffa4a47208 */ /* 0x000fea0000800000 */
[----:B------:R-:W1:Y:S01]  /*8da0*/  SHFL.BFLY PT, R2, R0, 0x2, 0x1f ;  /* 0x0c401f0000027f89 */ /* 0x000e6200000e0000 */
[--C-:B------:R-:W-:Y:S02]  /*8db0*/  FFMA.FTZ R3, R3, c[0x0][0x2d0], -R164.reuse ;  /* 0x0000b40003037a23 */ /* 0x100fe400000108a4 */
[--C-:B------:R-:W-:Y:S02]  /*8dc0*/  FFMA.FTZ R4, R4, c[0x0][0x2d0], -R164.reuse ;  /* 0x0000b40004047a23 */ /* 0x100fe400000108a4 */
[----:B------:R-:W-:Y:S01]  /*8dd0*/  MUFU.EX2 R245, R3 ;  /* 0x0000000300f57308 */ /* 0x000fe20000000800 */
[--C-:B------:R-:W-:Y:S02]  /*8de0*/  FFMA.FTZ R6, R6, c[0x0][0x2d0], -R164.reuse ;  /* 0x0000b40006067a23 */ /* 0x100fe400000108a4 */
[----:B------:R-:W-:Y:S07]  /*8df0*/  FFMA.FTZ R5, R5, c[0x0][0x2d0], -R164 ;  /* 0x0000b40005057a23 */ /* 0x000fee00000108a4 */
[----:B------:R-:W2:Y:S01]  /*8e00*/  MUFU.EX2 R242, R4 ;  /* 0x0000000400f27308 */ /* 0x000ea20000000800 */
[----:B-1----:R-:W-:Y:S09]  /*8e10*/  FMNMX.FTZ R0, R0, R2, !PT ;  /* 0x0000000200007209 */ /* 0x002ff20007810000 */
[----:B------:R-:W-:Y:S01]  /*8e20*/  MUFU.EX2 R19, R6 ;  /* 0x0000000600137308 */ /* 0x000fe20000000800 */
[----:B------:R-:W1:Y:S09]  /*8e30*/  SHFL.BFLY PT, R2, R0, 0x1, 0x1f ;  /* 0x0c201f0000027f89 */ /* 0x000e7200000e0000 */
[----:B------:R-:W3:Y:S01]  /*8e40*/  MUFU.EX2 R246, R5 ;  /* 0x0000000500f67308 */ /* 0x000ee20000000800 */
[----:B--2---:R-:W-:Y:S02]  /*8e50*/  F2FP.BF16.PACK_AB R160, R245, R242 ;  /* 0x000000f2f5a0723e */ /* 0x004fe400000010ff */
[----:B-1----:R-:W-:Y:S02]  /*8e60*/  FMNMX.FTZ R3, R0, R2, !PT ;  /* 0x0000000200037209 */ /* 0x002fe40007810000 */
[----:B------:R-:W-:Y:S02]  /*8e70*/  FSEL R2, R100, RZ, P1 ;  /* 0x000000ff64027208 */ /* 0x000fe40000800000 */
[C---:B------:R-:W-:Y:S01]  /*8e80*/  FSETP.NEU.FTZ.AND P0, PT, R3.reuse, -INF , PT ;  /* 0xff8000000300780b */ /* 0x040fe20003f1d000 */
[C---:B------:R-:W-:Y:S01]  /*8e90*/  FMUL.FTZ R165, R3.reuse, c[0x0][0x2d0] ;  /* 0x0000b40003a57a20 */ /* 0x040fe20000410000 */
[----:B---3--:R-:W-:Y:S01]  /*8ea0*/  F2FP.BF16.PACK_AB R162, R246, R19 ;  /* 0x00000013f6a2723e */ /* 0x008fe200000010ff */
[----:B------:R-:W-:Y:S01]  /*8eb0*/  FADD.FTZ R2, -R2, R101 ;  /* 0x0000006502027221 */ /* 0x000fe20000010100 */
[----:B------:R-:W-:Y:S02]  /*8ec0*/  FSEL R0, R3, RZ, P0 ;  /* 0x000000ff03007208 */ /* 0x000fe40000000000 */
[----:B------:R-:W-:Y:S01]  /*8ed0*/  FSEL R165, R165, RZ, P0 ;  /* 0x000000ffa5a57208 */ /* 0x000fe20000000000 */
[----:B------:R-:W-:Y:S01]  /*8ee0*/  FMUL.FTZ R2, R2, c[0x0][0x2d0] ;  /* 0x0000b40002027a20 */ /* 0x000fe20000410000 */
[----:B------:R-:W-:Y:S01]  /*8ef0*/  IADD3 R101, R236, UR4, RZ ;  /* 0x00000004ec657c10 */ /* 0x000fe2000fffe0ff */
[----:B------:R-:W-:Y:S01]  /*8f00*/  FADD.FTZ R0, -R0, R102 ;  /* 0x0000006600007221 */ /* 0x000fe20000010100 */
[----:B------:R-:W-:Y:S01]  /*8f10*/  IADD3 R102, R103, UR4, RZ ;  /* 0x0000000467667c10 */ /* 0x000fe2000fffe0ff */
[--C-:B------:R-:W-:Y:S01]  /*8f20*/  FFMA.FTZ R9, R9, c[0x0][0x2d0], -R165.reuse ;  /* 0x0000b40009097a23 */ /* 0x100fe200000108a5 */
[----:B------:R-:W-:Y:S01]  /*8f30*/  PLOP3.LUT P0, PT, PT, PT, UP0, 0x80, 0x0 ;  /* 0x000000000000781c */ /* 0x000fe20003f0f008 */
[----:B------:R-:W-:Y:S01]  /*8f40*/  FMUL.FTZ R0, R0, c[0x0][0x2d0] ;  /* 0x0000b40000007a20 */ /* 0x000fe20000410000 */
[----:B------:R-:W1:Y:S01]  /*8f50*/  MUFU.EX2 R2, R2 ;  /* 0x0000000200027308 */ /* 0x000e620000000800 */
[--C-:B------:R-:W-:Y:S01]  /*8f60*/  FFMA.FTZ R8, R8, c[0x0][0x2d0], -R165.reuse ;  /* 0x0000b40008087a23 */ /* 0x100fe200000108a5 */
[----:B------:R-:W-:Y:S01]  /*8f70*/  IADD3 R102, R240, R102, RZ ;  /* 0x00000066f0667210 */ /* 0x000fe20007ffe0ff */
[--C-:B------:R-:W-:Y:S02]  /*8f80*/  FFMA.FTZ R7, R7, c[0x0][0x2d0], -R165.reuse ;  /* 0x0000b40007077a23 */ /* 0x100fe400000108a5 */
[----:B------:R-:W-:Y:S02]  /*8f90*/  FFMA.FTZ R10, R10, c[0x0][0x2d0], -R165 ;  /* 0x0000b4000a0a7a23 */ /* 0x000fe400000108a5 */
[----:B------:R-:W2:Y:S01]  /*8fa0*/  LDSM.16.MT88.4 R20, [R102+0x100] ;  /* 0x000100006614783b */ /* 0x000ea20000004200 */
[----:B------:R-:W-:Y:S02]  /*8fb0*/  IMAD.IADD R101, R240, 0x1, R101 ;  /* 0x00000001f0657824 */ /* 0x000fe400078e0265 */
[----:B------:R-:W3:Y:S05]  /*8fc0*/  MUFU.EX2 R243, R9 ;  /* 0x0000000900f37308 */ /* 0x000eea0000000800 */
[----:B------:R-:W4:Y:S05]  /*8fd0*/  LDSM.16.MT88.4 R36, [R101+0x100] ;  /* 0x000100006524783b */ /* 0x000f2a0000004200 */
[----:B------:R-:W5:Y:S01]  /*8fe0*/  MUFU.EX2 R26, R8 ;  /* 0x00000008001a7308 */ /* 0x000f620000000800 */
[C---:B-1----:R-:W-:Y:S02]  /*8ff0*/  FMUL.FTZ R4, R2.reuse, R104 ;  /* 0x0000006802047220 */ /* 0x042fe40000410000 */
[C---:B------:R-:W-:Y:S02]  /*9000*/  FMUL.FTZ R5, R2.reuse, R105 ;  /* 0x0000006902057220 */ /* 0x040fe40000410000 */
[C---:B------:R-:W-:Y:S05]  /*9010*/  FMUL.FTZ R16, R2.reuse, R116 ;  /* 0x0000007402107220 */ /* 0x040fea0000410000 */
[----:B------:R-:W1:Y:S01]  /*9020*/  MUFU.EX2 R17, R7 ;  /* 0x0000000700117308 */ /* 0x000e620000000800 */
[C---:B------:R-:W-:Y:S01]  /*9030*/  FMUL.FTZ R32, R2.reuse, R132 ;  /* 0x0000008402207220 */ /* 0x040fe20000410000 */
[----:B------:R-:W-:Y:S01]  /*9040*/  MOV R132, R242 ;  /* 0x000000f200847202 */ /* 0x000fe20000000f00 */
[C---:B------:R-:W-:Y:S01]  /*9050*/  FMUL.FTZ R33, R2.reuse, R133 ;  /* 0x0000008502217220 */ /* 0x040fe20000410000 */
[----:B---3--:R-:W-:Y:S01]  /*9060*/  MOV R133, R243 ;  /* 0x000000f300857202 */ /* 0x008fe20000000f00 */
[C---:B------:R-:W-:Y:S02]  /*9070*/  FMUL.FTZ R9, R2.reuse, R109 ;  /* 0x0000006d02097220 */ /* 0x040fe40000410000 */
[C---:B------:R-:W-:Y:S02]  /*9080*/  FMUL.FTZ R40, R2.reuse, R140 ;  /* 0x0000008c02287220 */ /* 0x040fe40000410000 */
[C---:B------:R-:W-:Y:S01]  /*9090*/  FMUL.FTZ R41, R2.reuse, R141 ;  /* 0x0000008d02297220 */ /* 0x040fe20000410000 */
[----:B------:R-:W3:Y:S01]  /*90a0*/  MUFU.EX2 R18, R10 ;  /* 0x0000000a00127308 */ /* 0x000ee20000000800 */
[C---:B------:R-:W-:Y:S02]  /*90b0*/  FMUL.FTZ R48, R2.reuse, R148 ;  /* 0x0000009402307220 */ /* 0x040fe40000410000 */
[----:B------:R-:W-:Y:S01]  /*90c0*/  FMUL.FTZ R49, R2, R149 ;  /* 0x0000009502317220 */ /* 0x000fe20000410000 */
[----:B-----5:R-:W-:Y:S01]  /*90d0*/  F2FP.BF16.PACK_AB R161, R26, R243 ;  /* 0x000000f31aa1723e */ /* 0x020fe200000010ff */
[C---:B------:R-:W-:Y:S01]  /*90e0*/  FMUL.FTZ R8, R2.reuse, R108 ;  /* 0x0000006c02087220 */ /* 0x040fe20000410000 */
[----:B------:R-:W-:Y:S01]  /*90f0*/  MOV R149, R195 ;  /* 0x000000c300957202 */ /* 0x000fe20000000f00 */
[C---:B------:R-:W-:Y:S02]  /*9100*/  FMUL.FTZ R52, R2.reuse, R52 ;  /* 0x0000003402347220 */ /* 0x040fe40000410000 */
[C---:B------:R-:W-:Y:S01]  /*9110*/  FMUL.FTZ R53, R2.reuse, R53 ;  /* 0x0000003502357220 */ /* 0x040fe20000410000 */
[----:B------:R-:W5:Y:S01]  /*9120*/  MUFU.EX2 R0, R0 ;  /* 0x0000000000007308 */ /* 0x000f620000000800 */
[C---:B------:R-:W-:Y:S02]  /*9130*/  FMUL.FTZ R56, R2.reuse, R56 ;  /* 0x0000003802387220 */ /* 0x040fe40000410000 */
[C---:B------:R-:W-:Y:S01]  /*9140*/  FMUL.FTZ R57, R2.reuse, R57 ;  /* 0x0000003902397220 */ /* 0x040fe20000410000 */
[----:B-1----:R-:W-:Y:S01]  /*9150*/  MOV R116, R17 ;  /* 0x0000001100747202 */ /* 0x002fe20000000f00 */
[C---:B------:R-:W-:Y:S02]  /*9160*/  FMUL.FTZ R60, R2.reuse, R60 ;  /* 0x0000003c023c7220 */ /* 0x040fe40000410000 */
[C---:B------:R-:W-:Y:S01]  /*9170*/  FMUL.FTZ R61, R2.reuse, R61 ;  /* 0x0000003d023d7220 */ /* 0x040fe20000410000 */
[----:B------:R-:W-:Y:S01]  /*9180*/  MOV R140, R116 ;  /* 0x00000074008c7202 */ /* 0x000fe20000000f00 */
[C---:B------:R-:W-:Y:S02]  /*9190*/  FMUL.FTZ R64, R2.reuse, R64 ;  /* 0x0000004002407220 */ /* 0x040fe40000410000 */
[C---:B------:R-:W-:Y:S02]  /*91a0*/  FMUL.FTZ R65, R2.reuse, R65 ;  /* 0x0000004102417220 */ /* 0x040fe40000410000 */
[----:B------:R-:W-:Y:S01]  /*91b0*/  FMUL.FTZ R68, R2, R68 ;  /* 0x0000004402447220 */ /* 0x000fe20000410000 */
[----:B---3--:R-:W-:Y:S01]  /*91c0*/  F2FP.BF16.PACK_AB R163, R18, R17 ;  /* 0x0000001112a3723e */ /* 0x008fe200000010ff */
[C---:B------:R-:W-:Y:S01]  /*91d0*/  FMUL.FTZ R17, R2.reuse, R117 ;  /* 0x0000007502117220 */ /* 0x040fe20000410000 */
[----:B------:R-:W-:Y:S01]  /*91e0*/  MOV R117, R18 ;  /* 0x0000001200757202 */ /* 0x000fe20000000f00 */
[C---:B------:R-:W-:Y:S02]  /*91f0*/  FMUL.FTZ R69, R2.reuse, R69 ;  /* 0x0000004502457220 */ /* 0x040fe40000410000 */
[C---:B------:R-:W-:Y:S02]  /*9200*/  FMUL.FTZ R72, R2.reuse, R72 ;  /* 0x0000004802487220 */ /* 0x040fe40000410000 */
[C---:B------:R-:W-:Y:S02]  /*9210*/  FMUL.FTZ R73, R2.reuse, R73 ;  /* 0x0000004902497220 */ /* 0x040fe40000410000 */
[----:B------:R-:W-:Y:S02]  /*9220*/  FMUL.FTZ R76, R2, R76 ;  /* 0x0000004c024c7220 */ /* 0x000fe40000410000 */
[C---:B-----5:R-:W-:Y:S02]  /*9230*/  FMUL.FTZ R6, R0.reuse, R106 ;  /* 0x0000006a00067220 */ /* 0x060fe40000410000 */
[C---:B------:R-:W-:Y:S02]  /*9240*/  FMUL.FTZ R7, R0.reuse, R107 ;  /* 0x0000006b00077220 */ /* 0x040fe40000410000 */
[----:B------:R-:W-:Y:S01]  /*9250*/  LDSM.16.MT88.4 R104, [R102+0x3100] ;  /* 0x003100006668783b */ /* 0x000fe20000004200 */
[C---:B------:R-:W-:Y:S02]  /*9260*/  FMUL.FTZ R10, R0.reuse, R110 ;  /* 0x0000006e000a7220 */ /* 0x040fe40000410000 */
[C---:B------:R-:W-:Y:S02]  /*9270*/  FMUL.FTZ R11, R0.reuse, R111 ;  /* 0x0000006f000b7220 */ /* 0x040fe40000410000 */
[C---:B------:R-:W-:Y:S03]  /*9280*/  HMMA.16816.F32.BF16 R4, R160.reuse, R12, R4 ;  /* 0x0000000ca004723c */ /* 0x040fe60000041804 */
[----:B------:R-:W-:Y:S02]  /*9290*/  LDSM.16.MT88.4 R108, [R236+UR4+0x3100] ;  /* 0x00310004ec6c783b */ /* 0x000fe40008004200 */
[----:B------:R-:W-:Y:S02]  /*92a0*/  FMUL.FTZ R27, R0, R127 ;  /* 0x0000007f001b7220 */ /* 0x000fe40000410000 */
[C---:B------:R-:W-:Y:S01]  /*92b0*/  FMUL.FTZ R12, R2.reuse, R112 ;  /* 0x00000070020c7220 */ /* 0x040fe20000410000 */
[C---:B------:R-:W-:Y:S04]  /*92c0*/  HMMA.16816.F32.BF16 R8, R160.reuse, R14, R8 ;  /* 0x0000000ea008723c */ /* 0x040fe80000041808 */
[----:B------:R-:W-:Y:S02]  /*92d0*/  FMUL.FTZ R13, R2, R113 ;  /* 0x00000071020d7220 */ /* 0x000fe40000410000 */
[C---:B------:R-:W-:Y:S01]  /*92e0*/  FMUL.FTZ R18, R0.reuse, R118 ;  /* 0x0000007600127220 */ /* 0x040fe20000410000 */
[----:B------:R-:W-:Y:S01]  /*92f0*/  MOV R118, R19 ;  /* 0x0000001300767202 */ /* 0x000fe20000000f00 */
[C---:B------:R-:W-:Y:S04]  /*9300*/  FMUL.FTZ R14, R0.reuse, R114 ;  /* 0x00000072000e7220 */ /* 0x040fe80000410000 */
[C---:B------:R-:W-:Y:S02]  /*9310*/  FMUL.FTZ R15, R0.reuse, R115 ;  /* 0x00000073000f7220 */ /* 0x040fe40000410000 */
[----:B------:R-:W-:Y:S01]  /*9320*/  LDSM.16.MT88.4 R112, [R101+0x3100] ;  /* 0x003100006570783b */ /* 0x000fe20000004200 */
[C---:B------:R-:W-:Y:S02]  /*9330*/  FMUL.FTZ R19, R0.reuse, R119 ;  /* 0x0000007700137220 */ /* 0x040fe40000410000 */
[----:B------:R-:W-:Y:S02]  /*9340*/  IMAD.MOV.U32 R119, RZ, RZ, R26 ;  /* 0x000000ffff777224 */ /* 0x000fe400078e001a */
        /* <DEDUP_REMOVED lines=12> */
[----:B------:R-:W-:Y:S01]  /*9410*/  FMUL.FTZ R24, R2, R124 ;  /* 0x0000007c02187220 */ /* 0x000fe20000410000 */
[----:B------:R-:W1:Y:S01]  /*9420*/  LDSM.16.MT88.4 R44, [R103+UR4+0x3100] ;  /* 0x00310004672c783b */ /* 0x000e620008004200 */
[----:B------:R-:W-:Y:S01]  /*9430*/  MOV R148, R121 ;  /* 0x0000007900947202 */ /* 0x000fe20000000f00 */
[C---:B------:R-:W-:Y:S01]  /*9440*/  FMUL.FTZ R35, R0.reuse, R135 ;  /* 0x0000008700237220 */ /* 0x040fe20000410000 */
[----:B------:R-:W-:Y:S01]  /*9450*/  MOV R135, R117 ;  /* 0x0000007500877202 */ /* 0x000fe20000000f00 */
[C---:B------:R-:W-:Y:S03]  /*9460*/  HMMA.16816.F32.BF16 R20, R160.reuse, R28, R20 ;  /* 0x0000001ca014723c */ /* 0x040fe60000041814 */
[----:B------:R-:W-:Y:S01]  /*9470*/  FMUL.FTZ R42, R0, R142 ;  /* 0x0000008e002a7220 */ /* 0x000fe20000410000 */
[----:B------:R-:W-:Y:S01]  /*9480*/  LDSM.16.MT88.4 R124, [R103+UR4+0x3900] ;  /* 0x00390004677c783b */ /* 0x000fe20008004200 */
[----:B------:R-:W-:Y:S02]  /*9490*/  IMAD.MOV.U32 R142, RZ, RZ, R118 ;  /* 0x000000ffff8e7224 */ /* 0x000fe400078e0076 */
[C---:B------:R-:W-:Y:S01]  /*94a0*/  FMUL.FTZ R28, R2.reuse, R128 ;  /* 0x00000080021c7220 */ /* 0x040fe20000410000 */
[C---:B------:R-:W-:Y:S04]  /*94b0*/  HMMA.16816.F32.BF16 R24, R160.reuse, R30, R24 ;  /* 0x0000001ea018723c */ /* 0x040fe80000041818 */
[----:B------:R-:W-:Y:S02]  /*94c0*/  FMUL.FTZ R29, R2, R129 ;  /* 0x00000081021d7220 */ /* 0x000fe40000410000 */
[C---:B------:R-:W-:Y:S01]  /*94d0*/  FMUL.FTZ R43, R0.reuse, R143 ;  /* 0x0000008f002b7220 */ /* 0x040fe20000410000 */
[----:B------:R-:W-:Y:S01]  /*94e0*/  MOV R143, R119 ;  /* 0x00000077008f7202 */ /* 0x000fe20000000f00 */
[C---:B------:R-:W-:Y:S01]  /*94f0*/  FMUL.FTZ R30, R0.reuse, R130 ;  /* 0x00000082001e7220 */ /* 0x040fe20000410000 */
[----:B------:R-:W-:Y:S03]  /*9500*/  LDSM.16.MT88.4 R116, [R102+0x900] ;  /* 0x000900006674783b */ /* 0x000fe60000004200 */
[C---:B------:R-:W-:Y:S02]  /*9510*/  FMUL.FTZ R31, R0.reuse, R131 ;  /* 0x00000083001f7220 */ /* 0x040fe40000410000 */
[C---:B------:R-:W-:Y:S01]  /*9520*/  FMUL.FTZ R50, R0.reuse, R150 ;  /* 0x0000009600327220 */ /* 0x040fe20000410000 */
[----:B------:R-:W-:Y:S01]  /*9530*/  MOV R150, R231 ;  /* 0x000000e700967202 */ /* 0x000fe20000000f00 */
[C---:B------:R-:W-:Y:S01]  /*9540*/  FMUL.FTZ R51, R0.reuse, R151 ;  /* 0x0000009700337220 */ /* 0x040fe20000410000 */
[----:B------:R-:W-:Y:S01]  /*9550*/  LDSM.16.MT88.4 R128, [R102+0x3900] ;  /* 0x003900006680783b */ /* 0x000fe20000004200 */
[----:B------:R-:W-:Y:S01]  /*9560*/  MOV R151, R234 ;  /* 0x000000ea00977202 */ /* 0x000fe20000000f00 */
[C---:B----4-:R-:W-:Y:S03]  /*9570*/  HMMA.16816.F32.BF16 R28, R160.reuse, R36, R28 ;  /* 0x00000024a01c723c */ /* 0x050fe6000004181c */
[C---:B------:R-:W-:Y:S02]  /*9580*/  FMUL.FTZ R54, R0.reuse, R54 ;  /* 0x0000003600367220 */ /* 0x040fe40000410000 */
[----:B------:R-:W-:Y:S02]  /*9590*/  FMUL.FTZ R55, R0, R55 ;  /* 0x0000003700377220 */ /* 0x000fe40000410000 */
[C---:B------:R-:W-:Y:S01]  /*95a0*/  FMUL.FTZ R36, R2.reuse, R136 ;  /* 0x0000008802247220 */ /* 0x040fe20000410000 */
[C---:B------:R-:W-:Y:S04]  /*95b0*/  HMMA.16816.F32.BF16 R32, R160.reuse, R38, R32 ;  /* 0x00000026a020723c */ /* 0x040fe80000041820 */
[----:B------:R-:W-:Y:S02]  /*95c0*/  FMUL.FTZ R37, R2, R137 ;  /* 0x0000008902257220 */ /* 0x000fe40000410000 */
[C---:B------:R-:W-:Y:S02]  /*95d0*/  FMUL.FTZ R58, R0.reuse, R58 ;  /* 0x0000003a003a7220 */ /* 0x040fe40000410000 */
[C---:B------:R-:W-:Y:S04]  /*95e0*/  FMUL.FTZ R38, R0.reuse, R138 ;  /* 0x0000008a00267220 */ /* 0x040fe80000410000 */
[C---:B------:R-:W-:Y:S01]  /*95f0*/  FMUL.FTZ R39, R0.reuse, R139 ;  /* 0x0000008b00277220 */ /* 0x040fe20000410000 */
[----:B------:R-:W-:Y:S01]  /*9600*/  MOV R139, R246 ;  /* 0x000000f6008b7202 */ /* 0x000fe20000000f00 */
[C---:B------:R-:W-:Y:S02]  /*9610*/  FMUL.FTZ R59, R0.reuse, R59 ;  /* 0x0000003b003b7220 */ /* 0x040fe40000410000 */
[C---:B------:R-:W-:Y:S02]  /*9620*/  FMUL.FTZ R62, R0.reuse, R62 ;  /* 0x0000003e003e7220 */ /* 0x040fe40000410000 */
[C---:B------:R-:W-:Y:S01]  /*9630*/  FMUL.FTZ R63, R0.reuse, R63 ;  /* 0x0000003f003f7220 */ /* 0x040fe20000410000 */
[C---:B-1----:R-:W-:Y:S03]  /*9640*/  HMMA.16816.F32.BF16 R36, R160.reuse, R44, R36 ;  /* 0x0000002ca024723c */ /* 0x042fe60000041824 */
[C---:B------:R-:W-:Y:S02]  /*9650*/  FMUL.FTZ R66, R0.reuse, R66 ;  /* 0x0000004200427220 */ /* 0x040fe40000410000 */
[----:B------:R-:W-:Y:S02]  /*9660*/  FMUL.FTZ R67, R0, R67 ;  /* 0x0000004300437220 */ /* 0x000fe40000410000 */
[C---:B------:R-:W-:Y:S01]  /*9670*/  FMUL.FTZ R44, R2.reuse, R144 ;  /* 0x00000090022c7220 */ /* 0x040fe20000410000 */
[C---:B------:R-:W-:Y:S04]  /*9680*/  HMMA.16816.F32.BF16 R40, R160.reuse, R46, R40 ;  /* 0x0000002ea028723c */ /* 0x040fe80000041828 */
[----:B------:R-:W-:Y:S02]  /*9690*/  FMUL.FTZ R45, R2, R145 ;  /* 0x00000091022d7220 */ /* 0x000fe40000410000 */
[C---:B------:R-:W-:Y:S02]  /*96a0*/  FMUL.FTZ R70, R0.reuse, R70 ;  /* 0x0000004600467220 */ /* 0x040fe40000410000 */
[C---:B------:R-:W-:Y:S04]  /*96b0*/  FMUL.FTZ R46, R0.reuse, R146 ;  /* 0x00000092002e7220 */ /* 0x040fe80000410000 */
[C---:B------:R-:W-:Y:S02]  /*96c0*/  FMUL.FTZ R47, R0.reuse, R147 ;  /* 0x00000093002f7220 */ /* 0x040fe40000410000 */
[C---:B------:R-:W-:Y:S02]  /*96d0*/  FMUL.FTZ R71, R0.reuse, R71 ;  /* 0x0000004700477220 */ /* 0x040fe40000410000 */
[C---:B------:R-:W-:Y:S02]  /*96e0*/  FMUL.FTZ R74, R0.reuse, R74 ;  /* 0x0000004a004a7220 */ /* 0x040fe40000410000 */
[----:B------:R-:W-:Y:S01]  /*96f0*/  FMUL.FTZ R75, R0, R75 ;  /* 0x0000004b004b7220 */ /* 0x000fe20000410000 */
[C---:B------:R-:W-:Y:S03]  /*9700*/  HMMA.16816.F32.BF16 R44, R160.reuse, R104, R44 ;  /* 0x00000068a02c723c */ /* 0x040fe6000004182c */
[----:B------:R-:W-:Y:S02]  /*9710*/  FMUL.FTZ R77, R2, R77 ;  /* 0x0000004d024d7220 */ /* 0x000fe40000410000 */
[C---:B------:R-:W-:Y:S02]  /*9720*/  FMUL.FTZ R78, R0.reuse, R78 ;  /* 0x0000004e004e7220 */ /* 0x040fe40000410000 */
[----:B------:R-:W-:Y:S01]  /*9730*/  FMUL.FTZ R79, R0, R79 ;  /* 0x0000004f004f7220 */ /* 0x000fe20000410000 */
[C---:B------:R-:W-:Y:S01]  /*9740*/  HMMA.16816.F32.BF16 R48, R160.reuse, R106, R48 ;  /* 0x0000006aa030723c */ /* 0x040fe20000041830 */
[----:B------:R-:W1:Y:S03]  /*9750*/  LDSM.16.MT88.4 R104, [R103+UR4+0x6100] ;  /* 0x006100046768783b */ /* 0x000e660008004200 */
[C---:B------:R-:W-:Y:S02]  /*9760*/  FMUL.FTZ R80, R2.reuse, R80 ;  /* 0x0000005002507220 */ /* 0x040fe40000410000 */
[----:B------:R-:W-:Y:S02]  /*9770*/  FMUL.FTZ R81, R2, R81 ;  /* 0x0000005102517220 */ /* 0x000fe40000410000 */
[C---:B------:R-:W-:Y:S04]  /*9780*/  HMMA.16816.F32.BF16 R52, R160.reuse, R108, R52 ;  /* 0x0000006ca034723c */ /* 0x040fe80000041834 */
[C---:B------:R-:W-:Y:S02]  /*9790*/  FMUL.FTZ R82, R0.reuse, R82 ;  /* 0x0000005200527220 */ /* 0x040fe40000410000 */
[----:B------:R-:W-:Y:S02]  /*97a0*/  FMUL.FTZ R83, R0, R83 ;  /* 0x0000005300537220 */ /* 0x000fe40000410000 */
[C---:B------:R-:W-:Y:S04]  /*97b0*/  HMMA.16816.F32.BF16 R56, R160.reuse, R110, R56 ;  /* 0x0000006ea038723c */ /* 0x040fe80000041838 */
[--C-:B------:R-:W-:Y:S02]  /*97c0*/  FFMA.FTZ R108, R166, c[0x0][0x2d0], -R164.reuse ;  /* 0x0000b400a66c7a23 */ /* 0x100fe400000108a4 */
[C---:B------:R-:W-:Y:S02]  /*97d0*/  FMUL.FTZ R84, R2.reuse, R84 ;  /* 0x0000005402547220 */ /* 0x040fe40000410000 */
[C---:B------:R-:W-:Y:S01]  /*97e0*/  HMMA.16816.F32.BF16 R60, R160.reuse, R112, R60 ;  /* 0x00000070a03c723c */ /* 0x040fe2000004183c */
[----:B------:R2:W-:Y:S03]  /*97f0*/  MUFU.EX2 R136, R108 ;  /* 0x0000006c00887308 */ /* 0x0005e60000000800 */
[----:B------:R-:W-:Y:S02]  /*9800*/  FMUL.FTZ R85, R2, R85 ;  /* 0x0000005502557220 */ /* 0x000fe40000410000 */
[C---:B------:R-:W-:Y:S02]  /*9810*/  FMUL.FTZ R86, R0.reuse, R86 ;  /* 0x0000005600567220 */ /* 0x040fe40000410000 */
[C---:B------:R-:W-:Y:S04]  /*9820*/  HMMA.16816.F32.BF16 R64, R160.reuse, R114, R64 ;  /* 0x00000072a040723c */ /* 0x040fe80000041840 */
[----:B------:R-:W-:Y:S01]  /*9830*/  FFMA.FTZ R112, R167, c[0x0][0x2d0], -R164 ;  /* 0x0000b400a7707a23 */ /* 0x000fe200000108a4 */
[----:B------:R-:W-:Y:S01]  /*9840*/  MOV R167, R244 ;  /* 0x000000f400a77202 */ /* 0x000fe20000000f00 */
[----:B------:R-:W-:Y:S02]  /*9850*/  FMUL.FTZ R87, R0, R87 ;  /* 0x0000005700577220 */ /* 0x000fe40000410000 */
[----:B------:R3:W-:Y:S01]  /*9860*/  MUFU.EX2 R138, R112 ;  /* 0x00000070008a7308 */ /* 0x0007e20000000800 */
[C---:B-1----:R-:W-:Y:S03]  /*9870*/  HMMA.16816.F32.BF16 R68, R160.reuse, R104, R68 ;  /* 0x00000068a044723c */ /* 0x042fe60000041844 */
[C---:B------:R-:W-:Y:S02]  /*9880*/  FMUL.FTZ R88, R2.reuse, R88 ;  /* 0x0000005802587220 */ /* 0x040fe40000410000 */
[----:B------:R-:W-:Y:S02]  /*9890*/  FMUL.FTZ R89, R2, R89 ;  /* 0x0000005902597220 */ /* 0x000fe40000410000 */
[----:B------:R-:W-:Y:S01]  /*98a0*/  FFMA.FTZ R104, R169, c[0x0][0x2d0], -R165 ;  /* 0x0000b400a9687a23 */ /* 0x000fe200000108a5 */
[C---:B------:R-:W-:Y:S01]  /*98b0*/  HMMA.16816.F32.BF16 R72, R160.reuse, R106, R72 ;  /* 0x0000006aa048723c */ /* 0x040fe20000041848 */
[----:B--2---:R-:W1:Y:S02]  /*98c0*/  LDSM.16.MT88.4 R108, [R102+0x6100] ;  /* 0x00610000666c783b */ /* 0x004e640000004200 */
[----:B------:R2:W-:Y:S01]  /*98d0*/  MUFU.EX2 R141, R104 ;  /* 0x00000068008d7308 */ /* 0x0005e20000000800 */
[----:B------:R-:W-:Y:S02]  /*98e0*/  IMAD.MOV.U32 R169, RZ, RZ, R122 ;  /* 0x000000ffffa97224 */ /* 0x000fe400078e007a */
[C---:B------:R-:W-:Y:S02]  /*98f0*/  FMUL.FTZ R90, R0.reuse, R90 ;  /* 0x0000005a005a7220 */ /* 0x040fe40000410000 */
[----:B------:R-:W-:Y:S04]  /*9900*/  FMUL.FTZ R91, R0, R91 ;  /* 0x0000005b005b7220 */ /* 0x000fe80000410000 */
[----:B------:R-:W-:Y:S02]  /*9910*/  IMAD.MOV.U32 R137, RZ, RZ, R245 ;  /* 0x000000ffff897224 */ /* 0x000fe400078e00f5 */
[----:B------:R-:W-:Y:S02]  /*9920*/  FMUL.FTZ R92, R2, R92 ;  /* 0x0000005c025c7220 */ /* 0x000fe40000410000 */
[----:B---3--:R-:W-:Y:S01]  /*9930*/  FFMA.FTZ R112, R168, c[0x0][0x2d0], -R165 ;  /* 0x0000b400a8707a23 */ /* 0x008fe200000108a5 */
[----:B------:R-:W-:Y:S01]  /*9940*/  MOV R168, R120 ;  /* 0x0000007800a87202 */ /* 0x000fe20000000f00 */
[----:B------:R-:W-:Y:S01]  /*9950*/  FMUL.FTZ R93, R2, R93 ;  /* 0x0000005d025d7220 */ /* 0x000fe20000410000 */
[----:B------:R-:W-:Y:S01]  /*9960*/  LDSM.16.MT88.4 R120, [R101+0x900] ;  /* 0x000900006578783b */ /* 0x000fe20000004200 */
[----:B------:R3:W4:Y:S01]  /*9970*/  MUFU.EX2 R134, R112 ;  /* 0x0000007000867308 */ /* 0x0007220000000800 */
[C---:B------:R-:W-:Y:S02]  /*9980*/  FMUL.FTZ R94, R0.reuse, R94 ;  /* 0x0000005e005e7220 */ /* 0x040fe40000410000 */
[----:B------:R-:W-:Y:S02]  /*9990*/  FMUL.FTZ R95, R0, R95 ;  /* 0x0000005f005f7220 */ /* 0x000fe40000410000 */
[----:B------:R-:W-:Y:S02]  /*99a0*/  FMUL.FTZ R96, R2, R96 ;  /* 0x0000006002607220 */ /* 0x000fe40000410000 */
[----:B--2---:R-:W-:Y:S02]  /*99b0*/  FFMA.FTZ R104, R170, c[0x0][0x2d0], -R164 ;  /* 0x0000b400aa687a23 */ /* 0x004fe400000108a4 */
[----:B------:R-:W-:Y:S02]  /*99c0*/  IMAD.MOV.U32 R170, RZ, RZ, R194 ;  /* 0x000000ffffaa7224 */ /* 0x000fe400078e00c2 */
[----:B------:R2:W-:Y:S01]  /*99d0*/  MUFU.EX2 R144, R104 ;  /* 0x0000006800907308 */ /* 0x0005e20000000800 */
[----:B------:R-:W-:Y:S02]  /*99e0*/  FMUL.FTZ R97, R2, R97 ;  /* 0x0000006102617220 */ /* 0x000fe40000410000 */
[C---:B------:R-:W-:Y:S02]  /*99f0*/  FMUL.FTZ R98, R0.reuse, R98 ;  /* 0x0000006200627220 */ /* 0x040fe40000410000 */
[----:B------:R-:W-:Y:S02]  /*9a00*/  FMUL.FTZ R99, R0, R99 ;  /* 0x0000006300637220 */ /* 0x000fe40000410000 */
[----:B------:R-:W-:Y:S01]  /*9a10*/  IMAD.MOV.U32 R166, RZ, RZ, R241 ;  /* 0x000000ffffa67224 */ /* 0x000fe200078e00f1 */
[C---:B-1----:R-:W-:Y:S01]  /*9a20*/  HMMA.16816.F32.BF16 R76, R160.reuse, R108, R76 ;  /* 0x0000006ca04c723c */ /* 0x042fe2000004184c */
[----:B---3--:R-:W1:Y:S06]  /*9a30*/  LDSM.16.MT88.4 R112, [R236+UR4+0x6100] ;  /* 0x00610004ec70783b */ /* 0x008e6c0008004200 */
[--C-:B------:R-:W-:Y:S01]  /*9a40*/  FFMA.FTZ R108, R171, c[0x0][0x2d0], -R164.reuse ;  /* 0x0000b400ab6c7a23 */ /* 0x100fe200000108a4 */
[C---:B------:R-:W-:Y:S03]  /*9a50*/  HMMA.16816.F32.BF16 R80, R160.reuse, R110, R80 ;  /* 0x0000006ea050723c */ /* 0x040fe60000041850 */
[----:B------:R3:W5:Y:S01]  /*9a60*/  MUFU.EX2 R147, R108 ;  /* 0x0000006c00937308 */ /* 0x0007620000000800 */
[----:B------:R-:W-:Y:S01]  /*9a70*/  MOV R171, R192 ;  /* 0x000000c000ab7202 */ /* 0x000fe20000000f00 */
[----:B--2---:R-:W2:Y:S01]  /*9a80*/  LDSM.16.MT88.4 R104, [R101+0x6100] ;  /* 0x006100006568783b */ /* 0x004ea20000004200 */
[--C-:B---3--:R-:W-:Y:S07]  /*9a90*/  FFMA.FTZ R108, R172, c[0x0][0x2d0], -R165.reuse ;  /* 0x0000b400ac6c7a23 */ /* 0x108fee00000108a5 */
[----:B------:R3:W-:Y:S01]  /*9aa0*/  MUFU.EX2 R145, R108 ;  /* 0x0000006c00917308 */ /* 0x0007e20000000800 */
[C---:B-1----:R-:W-:Y:S07]  /*9ab0*/  HMMA.16816.F32.BF16 R84, R160.reuse, R112, R84 ;  /* 0x00000070a054723c */ /* 0x042fee0000041854 */
[--C-:B------:R-:W-:Y:S01]  /*9ac0*/  FFMA.FTZ R112, R173, c[0x0][0x2d0], -R165.reuse ;  /* 0x0000b400ad707a23 */ /* 0x100fe200000108a5 */
[C---:B------:R-:W-:Y:S03]  /*9ad0*/  HMMA.16816.F32.BF16 R88, R160.reuse, R114, R88 ;  /* 0x00000072a058723c */ /* 0x040fe60000041858 */
[----:B------:R1:W1:Y:S05]  /*9ae0*/  MUFU.EX2 R146, R112 ;  /* 0x0000007000927308 */ /* 0x00026a0000000800 */
[C---:B--2---:R-:W-:Y:S01]  /*9af0*/  HMMA.16816.F32.BF16 R92, R160.reuse, R104, R92 ;  /* 0x00000068a05c723c */ /* 0x044fe2000004185c */
[----:B---3--:R-:W2:Y:S06]  /*9b00*/  LDSM.16.MT88.4 R108, [R103+UR4+0x900] ;  /* 0x00090004676c783b */ /* 0x008eac0008004200 */
[----:B----4-:R-:W-:Y:S01]  /*9b10*/  F2FP.BF16.PACK_AB R105, R141, R134 ;  /* 0x000000868d69723e */ /* 0x010fe200000010ff */
[----:B------:R-:W-:Y:S04]  /*9b20*/  HMMA.16816.F32.BF16 R96, R160, R106, R96 ;  /* 0x0000006aa060723c */ /* 0x000fe80000041860 */
[----:B------:R-:W-:Y:S03]  /*9b30*/  F2FP.BF16.PACK_AB R104, R138, R136 ;  /* 0x000000888a68723e */ /* 0x000fe600000010ff */
[----:B-----5:R-:W-:Y:S01]  /*9b40*/  F2FP.BF16.PACK_AB R106, R147, R144 ;  /* 0x00000090936a723e */ /* 0x020fe200000010ff */
[----:B-1----:R-:W1:Y:S01]  /*9b50*/  LDSM.16.MT88.4 R112, [R236+UR4+0x900] ;  /* 0x00090004ec70783b */ /* 0x002e620008004200 */
        /* <DEDUP_REMOVED lines=10> */
[C---:B------:R-:W-:Y:S07]  /*9c00*/  HMMA.16816.F32.BF16 R28, R104.reuse, R120, R28 ;  /* 0x00000078681c723c */ /* 0x040fee000004181c */
[--C-:B------:R-:W-:Y:S01]  /*9c10*/  FFMA.FTZ R120, R174, c[0x0][0x2d0], -R164.reuse ;  /* 0x0000b400ae787a23 */ /* 0x100fe200000108a4 */
[C---:B------:R-:W-:Y:S03]  /*9c20*/  HMMA.16816.F32.BF16 R32, R104.reuse, R122, R32 ;  /* 0x0000007a6820723c */ /* 0x040fe60000041820 */
[----:B------:R4:W-:Y:S05]  /*9c30*/  MUFU.EX2 R246, R120 ;  /* 0x0000007800f67308 */ /* 0x0009ea0000000800 */
[C---:B------:R-:W-:Y:S08]  /*9c40*/  HMMA.16816.F32.BF16 R36, R104.reuse, R124, R36 ;  /* 0x0000007c6824723c */ /* 0x040ff00000041824 */
[C---:B------:R-:W-:Y:S01]  /*9c50*/  HMMA.16816.F32.BF16 R40, R104.reuse, R126, R40 ;  /* 0x0000007e6828723c */ /* 0x040fe20000041828 */
[----:B------:R-:W-:Y:S07]  /*9c60*/  LDSM.16.MT88.4 R124, [R101+0x6900] ;  /* 0x00690000657c783b */ /* 0x000fee0000004200 */
[C---:B------:R-:W-:Y:S01]  /*9c70*/  HMMA.16816.F32.BF16 R44, R104.reuse, R128, R44 ;  /* 0x00000080682c723c */ /* 0x040fe2000004182c */
[----:B----4-:R-:W4:Y:S07]  /*9c80*/  LDSM.16.MT88.4 R120, [R102+0x6900] ;  /* 0x006900006678783b */ /* 0x010f2e0000004200 */
[C---:B------:R-:W-:Y:S01]  /*9c90*/  HMMA.16816.F32.BF16 R48, R104.reuse, R130, R48 ;  /* 0x000000826830723c */ /* 0x040fe20000041830 */
[----:B------:R-:W-:Y:S07]  /*9ca0*/  LDSM.16.MT88.4 R128, [R236+UR4+0x4100] ;  /* 0x00410004ec80783b */ /* 0x000fee0008004200 */
[C---:B--2---:R-:W-:Y:S07]  /*9cb0*/  HMMA.16816.F32.BF16 R52, R104.reuse, R108, R52 ;  /* 0x0000006c6834723c */ /* 0x044fee0000041834 */
[--C-:B------:R-:W-:Y:S01]  /*9cc0*/  FFMA.FTZ R108, R175, c[0x0][0x2d0], -R164.reuse ;  /* 0x0000b400af6c7a23 */ /* 0x100fe200000108a4 */
[C---:B------:R-:W-:Y:S03]  /*9cd0*/  HMMA.16816.F32.BF16 R56, R104.reuse, R110, R56 ;  /* 0x0000006e6838723c */ /* 0x040fe60000041838 */
[----:B------:R2:W5:Y:S05]  /*9ce0*/  MUFU.EX2 R245, R108 ;  /* 0x0000006c00f57308 */ /* 0x00056a0000000800 */
[C---:B---3--:R-:W-:Y:S07]  /*9cf0*/  HMMA.16816.F32.BF16 R60, R104.reuse, R116, R60 ;  /* 0x00000074683c723c */ /* 0x048fee000004183c */
[--C-:B------:R-:W-:Y:S01]  /*9d00*/  FFMA.FTZ R116, R177, c[0x0][0x2d0], -R165.reuse ;  /* 0x0000b400b1747a23 */ /* 0x100fe200000108a5 */
[C---:B------:R-:W-:Y:S03]  /*9d10*/  HMMA.16816.F32.BF16 R64, R104.reuse, R118, R64 ;  /* 0x000000766840723c */ /* 0x040fe60000041840 */
[----:B------:R3:W-:Y:S05]  /*9d20*/  MUFU.EX2 R243, R116 ;  /* 0x0000007400f37308 */ /* 0x0007ea0000000800 */
[C---:B-1----:R-:W-:Y:S04]  /*9d30*/  HMMA.16816.F32.BF16 R68, R104.reuse, R112, R68 ;  /* 0x000000706844723c */ /* 0x042fe80000041844 */
[--C-:B--2---:R-:W-:Y:S03]  /*9d40*/  FFMA.FTZ R108, R176, c[0x0][0x2d0], -R165.reuse ;  /* 0x0000b400b06c7a23 */ /* 0x104fe600000108a5 */
[--C-:B------:R-:W-:Y:S01]  /*9d50*/  FFMA.FTZ R112, R179, c[0x0][0x2d0], -R164.reuse ;  /* 0x0000b400b3707a23 */ /* 0x100fe200000108a4 */
[C---:B------:R-:W-:Y:S01]  /*9d60*/  HMMA.16816.F32.BF16 R72, R104.reuse, R114, R72 ;  /* 0x000000726848723c */ /* 0x040fe20000041848 */
[----:B------:R1:W2:Y:S07]  /*9d70*/  MUFU.EX2 R244, R108 ;  /* 0x0000006c00f47308 */ /* 0x0002ae0000000800 */
[C---:B----4-:R-:W-:Y:S03]  /*9d80*/  HMMA.16816.F32.BF16 R76, R104.reuse, R120, R76 ;  /* 0x00000078684c723c */ /* 0x050fe6000004184c */
[----:B------:R4:W-:Y:S01]  /*9d90*/  MUFU.EX2 R241, R112 ;  /* 0x0000007000f17308 */ /* 0x0009e20000000800 */
[--C-:B---3--:R-:W-:Y:S03]  /*9da0*/  FFMA.FTZ R116, R178, c[0x0][0x2d0], -R164.reuse ;  /* 0x0000b400b2747a23 */ /* 0x108fe600000108a4 */
[--C-:B------:R-:W-:Y:S01]  /*9db0*/  FFMA.FTZ R120, R181, c[0x0][0x2d0], -R165.reuse ;  /* 0x0000b400b5787a23 */ /* 0x100fe200000108a5 */
[C---:B------:R-:W-:Y:S05]  /*9dc0*/  HMMA.16816.F32.BF16 R80, R104.reuse, R122, R80 ;  /* 0x0000007a6850723c */ /* 0x040fea0000041850 */
[----:B------:R3:W2:Y:S01]  /*9dd0*/  MUFU.EX2 R242, R116 ;  /* 0x0000007400f27308 */ /* 0x0006a20000000800 */
[----:B-1----:R-:W1:Y:S09]  /*9de0*/  LDSM.16.MT88.4 R108, [R236+UR4+0x6900] ;  /* 0x00690004ec6c783b */ /* 0x002e720008004200 */
[----:B------:R2:W-:Y:S01]  /*9df0*/  MUFU.EX2 R234, R120 ;  /* 0x0000007800ea7308 */ /* 0x0005e20000000800 */
[--C-:B----4-:R-:W-:Y:S09]  /*9e00*/  FFMA.FTZ R112, R180, c[0x0][0x2d0], -R165.reuse ;  /* 0x0000b400b4707a23 */ /* 0x110ff200000108a5 */
[----:B------:R4:W1:Y:S01]  /*9e10*/  MUFU.EX2 R231, R112 ;  /* 0x0000007000e77308 */ /* 0x0008620000000800 */
[----:B---3--:R-:W-:Y:S08]  /*9e20*/  LDSM.16.MT88.4 R116, [R102+0x1100] ;  /* 0x001100006674783b */ /* 0x008ff00000004200 */
[----:B--2---:R-:W-:Y:S01]  /*9e30*/  LDSM.16.MT88.4 R120, [R101+0x1100] ;  /* 0x001100006578783b */ /* 0x004fe20000004200 */
[C---:B-1----:R-:W-:Y:S07]  /*9e40*/  HMMA.16816.F32.BF16 R84, R104.reuse, R108, R84 ;  /* 0x0000006c6854723c */ /* 0x042fee0000041854 */
[----:B----4-:R-:W1:Y:S01]  /*9e50*/  LDSM.16.MT88.4 R112, [R103+UR4+0x1100] ;  /* 0x001100046770783b */ /* 0x010e620008004200 */
[C---:B------:R-:W-:Y:S07]  /*9e60*/  HMMA.16816.F32.BF16 R88, R104.reuse, R110, R88 ;  /* 0x0000006e6858723c */ /* 0x040fee0000041858 */
[----:B------:R-:W2:Y:S01]  /*9e70*/  LDSM.16.MT88.4 R108, [R236+UR4+0x1100] ;  /* 0x00110004ec6c783b */ /* 0x000ea20008004200 */
        /* <DEDUP_REMOVED lines=16> */
[C---:B------:R-:W-:Y:S07]  /*9f80*/  HMMA.16816.F32.BF16 R28, R104.reuse, R120, R28 ;  /* 0x00000078681c723c */ /* 0x040fee000004181c */
[--C-:B------:R-:W-:Y:S01]  /*9f90*/  FFMA.FTZ R120, R182, c[0x0][0x2d0], -R164.reuse ;  /* 0x0000b400b6787a23 */ /* 0x100fe200000108a4 */
[C---:B------:R-:W-:Y:S03]  /*9fa0*/  HMMA.16816.F32.BF16 R32, R104.reuse, R122, R32 ;  /* 0x0000007a6820723c */ /* 0x040fe60000041820 */
[----:B------:R4:W-:Y:S05]  /*9fb0*/  MUFU.EX2 R192, R120 ;  /* 0x0000007800c07308 */ /* 0x0009ea0000000800 */
[C---:B-1----:R-:W-:Y:S08]  /*9fc0*/  HMMA.16816.F32.BF16 R36, R104.reuse, R112, R36 ;  /* 0x000000706824723c */ /* 0x042ff00000041824 */
[C---:B------:R-:W-:Y:S01]  /*9fd0*/  HMMA.16816.F32.BF16 R40, R104.reuse, R114, R40 ;  /* 0x000000726828723c */ /* 0x040fe20000041828 */
[----:B------:R-:W1:Y:S07]  /*9fe0*/  LDSM.16.MT88.4 R112, [R102+0x7100] ;  /* 0x007100006670783b */ /* 0x000e6e0000004200 */
[C---:B------:R-:W-:Y:S01]  /*9ff0*/  HMMA.16816.F32.BF16 R44, R104.reuse, R124, R44 ;  /* 0x0000007c682c723c */ /* 0x040fe2000004182c */
[----:B----4-:R-:W4:Y:S07]  /*a000*/  LDSM.16.MT88.4 R120, [R236+UR4+0x7100] ;  /* 0x00710004ec78783b */ /* 0x010f2e0008004200 */
        /* <DEDUP_REMOVED lines=8> */
[----:B------:R3:W5:Y:S05]  /*a090*/  MUFU.EX2 R195, R116 ;  /* 0x0000007400c37308 */ /* 0x00076a0000000800 */
[C---:B--2---:R-:W-:Y:S07]  /*a0a0*/  HMMA.16816.F32.BF16 R68, R104.reuse, R108, R68 ;  /* 0x0000006c6844723c */ /* 0x044fee0000041844 */
[--C-:B------:R-:W-:Y:S01]  /*a0b0*/  FFMA.FTZ R108, R228, c[0x0][0x2d0], -R165.reuse ;  /* 0x0000b400e46c7a23 */ /* 0x100fe200000108a5 */
[C---:B------:R-:W-:Y:S04]  /*a0c0*/  HMMA.16816.F32.BF16 R72, R104.reuse, R110, R72 ;  /* 0x0000006e6848723c */ /* 0x040fe80000041848 */
[----:B------:R-:W-:Y:S04]  /*a0d0*/  MOV R228, R132 ;  /* 0x0000008400e47202 */ /* 0x000fe80000000f00 */
[C---:B-1----:R-:W-:Y:S04]  /*a0e0*/  HMMA.16816.F32.BF16 R76, R104.reuse, R112, R76 ;  /* 0x00000070684c723c */ /* 0x042fe8000004184c */
[--C-:B---3--:R-:W-:Y:S02]  /*a0f0*/  FFMA.FTZ R116, R193, c[0x0][0x2d0], -R165.reuse ;  /* 0x0000b400c1747a23 */ /* 0x108fe400000108a5 */
[----:B------:R1:W-:Y:S02]  /*a100*/  MUFU.EX2 R193, R108 ;  /* 0x0000006c00c17308 */ /* 0x0003e40000000800 */
[C---:B------:R-:W-:Y:S01]  /*a110*/  HMMA.16816.F32.BF16 R80, R104.reuse, R114, R80 ;  /* 0x000000726850723c */ /* 0x040fe20000041850 */
[----:B------:R-:W-:Y:S07]  /*a120*/  LDSM.16.MT88.4 R112, [R102+0x1900] ;  /* 0x001900006670783b */ /* 0x000fee0000004200 */
[C---:B----4-:R-:W-:Y:S01]  /*a130*/  HMMA.16816.F32.BF16 R84, R104.reuse, R120, R84 ;  /* 0x000000786854723c */ /* 0x050fe20000041854 */
[----:B------:R2:W2:Y:S06]  /*a140*/  MUFU.EX2 R194, R116 ;  /* 0x0000007400c27308 */ /* 0x0004ac0000000800 */
[--C-:B------:R-:W-:Y:S01]  /*a150*/  FFMA.FTZ R120, R238, c[0x0][0x2d0], -R165.reuse ;  /* 0x0000b400ee787a23 */ /* 0x100fe200000108a5 */
[C---:B------:R-:W-:Y:S03]  /*a160*/  HMMA.16816.F32.BF16 R88, R104.reuse, R122, R88 ;  /* 0x0000007a6858723c */ /* 0x040fe60000041858 */
[----:B------:R4:W-:Y:S01]  /*a170*/  MUFU.EX2 R181, R120 ;  /* 0x0000007800b57308 */ /* 0x0009e20000000800 */
[----:B------:R-:W-:Y:S01]  /*a180*/  MOV R238, R141 ;  /* 0x0000008d00ee7202 */ /* 0x000fe20000000f00 */
[--C-:B-1----:R-:W-:Y:S01]  /*a190*/  FFMA.FTZ R108, R229, c[0x0][0x2d0], -R164.reuse ;  /* 0x0000b400e56c7a23 */ /* 0x102fe200000108a4 */
[----:B------:R-:W-:Y:S02]  /*a1a0*/  MOV R229, R147 ;  /* 0x0000009300e57202 */ /* 0x000fe40000000f00 */
[----:B------:R-:W4:Y:S05]  /*a1b0*/  LDL.LU R147, [R1+0xc] ;  /* 0x00000c0001937983 */ /* 0x000f2a0000300800 */
[----:B------:R1:W-:Y:S01]  /*a1c0*/  MUFU.EX2 R183, R108 ;  /* 0x0000006c00b77308 */ /* 0x0003e20000000800 */
[----:B--2---:R-:W2:Y:S08]  /*a1d0*/  LDSM.16.MT88.4 R116, [R101+0x7100] ;  /* 0x007100006574783b */ /* 0x004eb00000004200 */
[----:B----4-:R-:W-:Y:S01]  /*a1e0*/  LDSM.16.MT88.4 R120, [R236+UR4+0x1900] ;  /* 0x00190004ec78783b */ /* 0x010fe20008004200 */
[----:B-1----:R-:W-:Y:S01]  /*a1f0*/  FFMA.FTZ R108, R230, c[0x0][0x2d0], -R164 ;  /* 0x0000b400e66c7a23 */ /* 0x002fe200000108a4 */
[----:B------:R-:W-:Y:S02]  /*a200*/  MOV R230, R145 ;  /* 0x0000009100e67202 */ /* 0x000fe40000000f00 */
[----:B------:R-:W-:Y:S01]  /*a210*/  MOV R145, R133 ;  /* 0x0000008500917202 */ /* 0x000fe20000000f00 */
[----:B------:R1:W4:Y:S01]  /*a220*/  MUFU.EX2 R182, R108 ;  /* 0x0000006c00b67308 */ /* 0x0003220000000800 */
[C---:B--2---:R-:W-:Y:S08]  /*a230*/  HMMA.16816.F32.BF16 R92, R104.reuse, R116, R92 ;  /* 0x00000074685c723c */ /* 0x044ff0000004185c */
[----:B------:R-:W-:Y:S01]  /*a240*/  HMMA.16816.F32.BF16 R96, R104, R118, R96 ;  /* 0x000000766860723c */ /* 0x000fe20000041860 */
[----:B------:R-:W-:Y:S03]  /*a250*/  LDSM.16.MT88.4 R116, [R102+0x4900] ;  /* 0x004900006674783b */ /* 0x000fe60000004200 */
[--C-:B-1----:R-:W-:Y:S02]  /*a260*/  FFMA.FTZ R108, R235, c[0x0][0x2d0], -R165.reuse ;  /* 0x0000b400eb6c7a23 */ /* 0x102fe400000108a5 */
[----:B------:R-:W-:Y:S01]  /*a270*/  IMAD.MOV.U32 R235, RZ, RZ, R144 ;  /* 0x000000ffffeb7224 */ /* 0x000fe200078e0090 */
[----:B-----5:R-:W-:Y:S01]  /*a280*/  F2FP.BF16.PACK_AB R104, R195, R192 ;  /* 0x000000c0c368723e */ /* 0x020fe200000010ff */
[----:B------:R1:W2:Y:S01]  /*a290*/  MUFU.EX2 R180, R108 ;  /* 0x0000006c00b47308 */ /* 0x0002a20000000800 */
[----:B------:R-:W-:Y:S03]  /*a2a0*/  F2FP.BF16.PACK_AB R105, R193, R194 ;  /* 0x000000c2c169723e */ /* 0x000fe600000010ff */
[----:B----4-:R-:W-:Y:S02]  /*a2b0*/  F2FP.BF16.PACK_AB R106, R182, R183 ;  /* 0x000000b7b66a723e */ /* 0x010fe400000010ff */
[----:B------:R-:W-:Y:S01]  /*a2c0*/  MOV R144, R142 ;  /* 0x0000008e00907202 */ /* 0x000fe20000000f00 */
        /* <DEDUP_REMOVED lines=9> */
[----:B------:R-:W-:Y:S01]  /*a360*/  FFMA.FTZ R120, R248, c[0x0][0x2d0], -R164 ;  /* 0x0000b400f8787a23 */ /* 0x000fe200000108a4 */
[C---:B------:R-:W-:Y:S03]  /*a370*/  HMMA.16816.F32.BF16 R24, R104.reuse, R122, R24 ;  /* 0x0000007a6818723c */ /* 0x040fe60000041818 */
        /* <DEDUP_REMOVED lines=9> */
[----:B------:R-:W-:Y:S04]  /*a410*/  IMAD.MOV.U32 R252, RZ, RZ, R134 ;  /* 0x000000fffffc7224 */ /* 0x000fe800078e0086 */
[C---:B------:R-:W-:Y:S07]  /*a420*/  HMMA.16816.F32.BF16 R44, R104.reuse, R116, R44 ;  /* 0x00000074682c723c */ /* 0x040fee000004182c */
[--C-:B------:R-:W-:Y:S01]  /*a430*/  FFMA.FTZ R116, R249, c[0x0][0x2d0], -R164.reuse ;  /* 0x0000b400f9747a23 */ /* 0x100fe200000108a4 */
[C---:B------:R-:W-:Y:S01]  /*a440*/  HMMA.16816.F32.BF16 R48, R104.reuse, R118, R48 ;  /* 0x000000766830723c */ /* 0x040fe20000041830 */
[----:B------:R-:W3:Y:S02]  /*a450*/  LDL.64 R248, [R1+0x30] ;  /* 0x0000300001f87983 */ /* 0x000ee40000100a00 */
[----:B------:R2:W2:Y:S05]  /*a460*/  MUFU.EX2 R179, R116 ;  /* 0x0000007400b37308 */ /* 0x0004aa0000000800 */
[C---:B-1----:R-:W-:Y:S01]  /*a470*/  HMMA.16816.F32.BF16 R52, R104.reuse, R108, R52 ;  /* 0x0000006c6834723c */ /* 0x042fe20000041834 */
[----:B-----5:R-:W-:Y:S06]  /*a480*/  LDSM.16.MT88.4 R128, [R236+UR4+0x5100] ;  /* 0x00510004ec80783b */ /* 0x020fec0008004200 */
[--C-:B------:R-:W-:Y:S01]  /*a490*/  FFMA.FTZ R108, R247, c[0x0][0x2d0], -R165.reuse ;  /* 0x0000b400f76c7a23 */ /* 0x100fe200000108a5 */
[C---:B------:R-:W-:Y:S03]  /*a4a0*/  HMMA.16816.F32.BF16 R56, R104.reuse, R110, R56 ;  /* 0x0000006e6838723c */ /* 0x040fe60000041838 */
[----:B------:R1:W-:Y:S01]  /*a4b0*/  MUFU.EX2 R176, R108 ;  /* 0x0000006c00b07308 */ /* 0x0003e20000000800 */
[----:B------:R-:W-:Y:S02]  /*a4c0*/  MOV R247, R138 ;  /* 0x0000008a00f77202 */ /* 0x000fe40000000f00 */
[----:B------:R-:W-:Y:S02]  /*a4d0*/  MOV R138, R137 ;  /* 0x00000089008a7202 */ /* 0x000fe40000000f00 */
[C---:B--2---:R-:W-:Y:S04]  /*a4e0*/  HMMA.16816.F32.BF16 R60, R104.reuse, R112, R60 ;  /* 0x00000070683c723c */ /* 0x044fe8000004183c */
[--C-:B------:R-:W-:Y:S01]  /*a4f0*/  FFMA.FTZ R116, R250, c[0x0][0x2d0], -R165.reuse ;  /* 0x0000b400fa747a23 */ /* 0x100fe200000108a5 */
[----:B------:R-:W-:Y:S02]  /*a500*/  MOV R137, R135 ;  /* 0x0000008700897202 */ /* 0x000fe40000000f00 */
[--C-:B------:R-:W-:Y:S01]  /*a510*/  FFMA.FTZ R112, R171, c[0x0][0x2d0], -R164.reuse ;  /* 0x0000b400ab707a23 */ /* 0x100fe200000108a4 */
[C---:B------:R-:W-:Y:S01]  /*a520*/  HMMA.16816.F32.BF16 R64, R104.reuse, R114, R64 ;  /* 0x000000726840723c */ /* 0x040fe20000041840 */
[----:B------:R2:W5:Y:S01]  /*a530*/  MUFU.EX2 R174, R116 ;  /* 0x0000007400ae7308 */ /* 0x0005620000000800 */
[----:B------:R-:W-:Y:S06]  /*a540*/  LDSM.16.MT88.4 R132, [R101+0x2900] ;  /* 0x002900006584783b */ /* 0x000fec0000004200 */
[C---:B----4-:R-:W-:Y:S03]  /*a550*/  HMMA.16816.F32.BF16 R68, R104.reuse, R120, R68 ;  /* 0x000000786844723c */ /* 0x050fe60000041844 */
[----:B------:R4:W-:Y:S01]  /*a560*/  MUFU.EX2 R177, R112 ;  /* 0x0000007000b17308 */ /* 0x0009e20000000800 */
[----:B-1----:R-:W-:Y:S04]  /*a570*/  LDSM.16.MT88.4 R108, [R236+UR4+0x7900] ;  /* 0x00790004ec6c783b */ /* 0x002fe80008004200 */
[C---:B------:R-:W-:Y:S04]  /*a580*/  HMMA.16816.F32.BF16 R72, R104.reuse, R122, R72 ;  /* 0x0000007a6848723c */ /* 0x040fe80000041848 */
[----:B------:R-:W-:Y:S08]  /*a590*/  LDSM.16.MT88.4 R120, [R102+0x2100] ;  /* 0x002100006678783b */ /* 0x000ff00000004200 */
[----:B--2---:R-:W1:Y:S01]  /*a5a0*/  LDSM.16.MT88.4 R116, [R102+0x7900] ;  /* 0x007900006674783b */ /* 0x004e620000004200 */
[----:B----4-:R-:W-:Y:S04]  /*a5b0*/  FFMA.FTZ R112, R170, c[0x0][0x2d0], -R164 ;  /* 0x0000b400aa707a23 */ /* 0x010fe800000108a4 */
[----:B------:R2:W4:Y:S01]  /*a5c0*/  MUFU.EX2 R175, R112 ;  /* 0x0000007000af7308 */ /* 0x0005220000000800 */
[----:B------:R-:W-:Y:S01]  /*a5d0*/  FFMA.FTZ R2, R2, R147, R228 ;  /* 0x0000009302027223 */ /* 0x000fe200000100e4 */
[----:B------:R-:W-:Y:S01]  /*a5e0*/  MOV R228, R146 ;  /* 0x0000009200e47202 */ /* 0x000fe20000000f00 */
[--C-:B--2---:R-:W-:Y:S02]  /*a5f0*/  FFMA.FTZ R112, R251, c[0x0][0x2d0], -R165.reuse ;  /* 0x0000b400fb707a23 */ /* 0x104fe400000108a5 */
[----:B------:R-:W2:Y:S05]  /*a600*/  LDL.64 R250, [R1+0x18] ;  /* 0x0000180001fa7983 */ /* 0x000eaa0000100a00 */
        /* <DEDUP_REMOVED lines=12> */
[----:B-----5:R-:W-:Y:S03]  /*a6d0*/  F2FP.BF16.PACK_AB R105, R176, R174 ;  /* 0x000000aeb069723e */ /* 0x020fe600000010ff */
[----:B------:R-:W-:Y:S02]  /*a6e0*/  F2FP.BF16.PACK_AB R106, R175, R177 ;  /* 0x000000b1af6a723e */ /* 0x000fe400000010ff */
        /* <DEDUP_REMOVED lines=17> */
[----:B------:R-:W-:Y:S01]  /*a800*/  FFMA.FTZ R124, R169, c[0x0][0x2d0], -R164 ;  /* 0x0000b400a97c7a23 */ /* 0x000fe200000108a4 */
[C---:B------:R-:W-:Y:S03]  /*a810*/  HMMA.16816.F32.BF16 R48, R104.reuse, R126, R48 ;  /* 0x0000007e6830723c */ /* 0x040fe60000041830 */
[----:B------:R1:W-:Y:S05]  /*a820*/  MUFU.EX2 R171, R124 ;  /* 0x0000007c00ab7308 */ /* 0x0003ea0000000800 */
[C---:B------:R-:W-:Y:S07]  /*a830*/  HMMA.16816.F32.BF16 R52, R104.reuse, R128, R52 ;  /* 0x000000806834723c */ /* 0x040fee0000041834 */
[----:B------:R-:W-:Y:S01]  /*a840*/  MOV R128, R143 ;  /* 0x0000008f00807202 */ /* 0x000fe20000000f00 */
[C---:B------:R-:W-:Y:S04]  /*a850*/  HMMA.16816.F32.BF16 R56, R104.reuse, R130, R56 ;  /* 0x000000826838723c */ /* 0x040fe80000041838 */
[----:B------:R-:W-:Y:S02]  /*a860*/  IMAD.MOV.U32 R129, RZ, RZ, R140 ;  /* 0x000000ffff817224 */ /* 0x000fe400078e008c */
[----:B------:R-:W-:Y:S02]  /*a870*/  LDSM.16.MT88.4 R140, [R103+UR4+0x5900] ;  /* 0x00590004678c783b */ /* 0x000fe40008004200 */
[C---:B-----5:R-:W-:Y:S06]  /*a880*/  HMMA.16816.F32.BF16 R60, R104.reuse, R120, R60 ;  /* 0x00000078683c723c */ /* 0x060fec000004183c */
[----:B-1----:R-:W-:Y:S01]  /*a890*/  LDSM.16.MT88.4 R124, [R236+UR4+0x2900] ;  /* 0x00290004ec7c783b */ /* 0x002fe20008004200 */
[--C-:B------:R-:W-:Y:S01]  /*a8a0*/  FFMA.FTZ R120, R168, c[0x0][0x2d0], -R164.reuse ;  /* 0x0000b400a8787a23 */ /* 0x100fe200000108a4 */
[C---:B------:R-:W-:Y:S03]  /*a8b0*/  HMMA.16816.F32.BF16 R64, R104.reuse, R122, R64 ;  /* 0x0000007a6840723c */ /* 0x040fe60000041840 */
[----:B------:R1:W5:Y:S05]  /*a8c0*/  MUFU.EX2 R170, R120 ;  /* 0x0000007800aa7308 */ /* 0x00036a0000000800 */
[C---:B----4-:R-:W-:Y:S07]  /*a8d0*/  HMMA.16816.F32.BF16 R68, R104.reuse, R108, R68 ;  /* 0x0000006c6844723c */ /* 0x050fee0000041844 */
[--C-:B------:R-:W-:Y:S01]  /*a8e0*/  FFMA.FTZ R108, R166, c[0x0][0x2d0], -R165.reuse ;  /* 0x0000b400a66c7a23 */ /* 0x100fe200000108a5 */
[C---:B------:R-:W-:Y:S03]  /*a8f0*/  HMMA.16816.F32.BF16 R72, R104.reuse, R110, R72 ;  /* 0x0000006e6848723c */ /* 0x040fe60000041848 */
[----:B------:R4:W-:Y:S05]  /*a900*/  MUFU.EX2 R168, R108 ;  /* 0x0000006c00a87308 */ /* 0x0009ea0000000800 */
[C---:B------:R-:W-:Y:S04]  /*a910*/  HMMA.16816.F32.BF16 R76, R104.reuse, R112, R76 ;  /* 0x00000070684c723c */ /* 0x040fe8000004184c */
[--C-:B-1----:R-:W-:Y:S01]  /*a920*/  FFMA.FTZ R120, R167, c[0x0][0x2d0], -R165.reuse ;  /* 0x0000b400a7787a23 */ /* 0x102fe200000108a5 */
[----:B-----5:R-:W-:Y:S03]  /*a930*/  F2FP.BF16.PACK_AB R160, R170, R171 ;  /* 0x000000abaaa0723e */ /* 0x020fe600000010ff */
[C---:B------:R-:W-:Y:S01]  /*a940*/  HMMA.16816.F32.BF16 R80, R104.reuse, R114, R80 ;  /* 0x000000726850723c */ /* 0x040fe20000041850 */
[----:B------:R-:W1:Y:S07]  /*a950*/  MUFU.EX2 R169, R120 ;  /* 0x0000007800a97308 */ /* 0x000e6e0000000800 */
[C---:B------:R-:W-:Y:S04]  /*a960*/  HMMA.16816.F32.BF16 R84, R104.reuse, R116, R84 ;  /* 0x000000746854723c */ /* 0x040fe80000041854 */
[--C-:B----4-:R-:W-:Y:S02]  /*a970*/  FFMA.FTZ R108, R151, c[0x0][0x2d0], -R164.reuse ;  /* 0x0000b400976c7a23 */ /* 0x110fe400000108a4 */
[----:B------:R-:W-:Y:S02]  /*a980*/  FFMA.FTZ R164, R150, c[0x0][0x2d0], -R164 ;  /* 0x0000b40096a47a23 */ /* 0x000fe400000108a4 */
[C---:B------:R-:W-:Y:S01]  /*a990*/  HMMA.16816.F32.BF16 R88, R104.reuse, R118, R88 ;  /* 0x000000766858723c */ /* 0x040fe20000041858 */
[----:B------:R4:W-:Y:S01]  /*a9a0*/  MUFU.EX2 R167, R108 ;  /* 0x0000006c00a77308 */ /* 0x0009e20000000800 */
[----:B------:R-:W-:Y:S02]  /*a9b0*/  LDSM.16.MT88.4 R116, [R102+0x2900] ;  /* 0x002900006674783b */ /* 0x000fe40000004200 */
[----:B-1----:R-:W-:Y:S06]  /*a9c0*/  F2FP.BF16.PACK_AB R161, R168, R169 ;  /* 0x000000a9a8a1723e */ /* 0x002fec00000010ff */
[----:B------:R-:W1:Y:S01]  /*a9d0*/  LDSM.16.MT88.4 R120, [R101+0x8100] ;  /* 0x008100006578783b */ /* 0x000e620000004200 */
[----:B------:R-:W5:Y:S01]  /*a9e0*/  MUFU.EX2 R166, R164 ;  /* 0x000000a400a67308 */ /* 0x000f620000000800 */
[--C-:B----4-:R-:W-:Y:S02]  /*a9f0*/  FFMA.FTZ R108, R149, c[0x0][0x2d0], -R165.reuse ;  /* 0x0000b400956c7a23 */ /* 0x110fe400000108a5 */
[----:B------:R-:W-:Y:S07]  /*aa00*/  FFMA.FTZ R165, R148, c[0x0][0x2d0], -R165 ;  /* 0x0000b40094a57a23 */ /* 0x000fee00000108a5 */
[----:B------:R4:W-:Y:S01]  /*aa10*/  MUFU.EX2 R164, R108 ;  /* 0x0000006c00a47308 */ /* 0x0009e20000000800 */
[----:B------:R-:W-:Y:S01]  /*aa20*/  LDSM.16.MT88.4 R148, [R102+0x5900] ;  /* 0x005900006694783b */ /* 0x000fe20000004200 */
[----:B-----5:R-:W-:Y:S08]  /*aa30*/  F2FP.BF16.PACK_AB R162, R166, R167 ;  /* 0x000000a7a6a2723e */ /* 0x020ff000000010ff */
[----:B------:R-:W5:Y:S01]  /*aa40*/  MUFU.EX2 R165, R165 ;  /* 0x000000a500a57308 */ /* 0x000f620000000800 */
[C---:B-1----:R-:W-:Y:S01]  /*aa50*/  HMMA.16816.F32.BF16 R92, R104.reuse, R120, R92 ;  /* 0x00000078685c723c */ /* 0x042fe2000004185c */
[----:B----4-:R-:W1:Y:S07]  /*aa60*/  LDSM.16.MT88.4 R108, [R103+UR4+0x2900] ;  /* 0x00290004676c783b */ /* 0x010e6e0008004200 */
[----:B------:R-:W-:Y:S04]  /*aa70*/  HMMA.16816.F32.BF16 R96, R104, R122, R96 ;  /* 0x0000007a6860723c */ /* 0x000fe80000041860 */
[----:B-----5:R-:W-:Y:S07]  /*aa80*/  F2FP.BF16.PACK_AB R163, R165, R164 ;  /* 0x000000a4a5a3723e */ /* 0x020fee00000010ff */
[C---:B-1----:R-:W-:Y:S01]  /*aa90*/  HMMA.16816.F32.BF16 R104, R160.reuse, R108, R4 ;  /* 0x0000006ca068723c */ /* 0x042fe20000041804 */
[----:B------:R-:W1:Y:S07]  /*aaa0*/  LDSM.16.MT88.4 R4, [R236+UR4+0x5900] ;  /* 0x00590004ec04783b */ /* 0x000e6e0008004200 */
[C---:B------:R-:W-:Y:S01]  /*aab0*/  HMMA.16816.F32.BF16 R108, R160.reuse, R110, R8 ;  /* 0x0000006ea06c723c */ /* 0x040fe20000041808 */
[----:B------:R-:W4:Y:S07]  /*aac0*/  LDSM.16.MT88.4 R8, [R101+0x5900] ;  /* 0x005900006508783b */ /* 0x000f2e0000004200 */
[C---:B------:R-:W-:Y:S07]  /*aad0*/  HMMA.16816.F32.BF16 R112, R160.reuse, R116, R12 ;  /* 0x00000074a070723c */ /* 0x040fee000004180c */
[----:B------:R-:W-:Y:S01]  /*aae0*/  IMAD.MOV.U32 R13, RZ, RZ, R144 ;  /* 0x000000ffff0d7224 */ /* 0x000fe200078e0090 */
[C---:B------:R-:W-:Y:S01]  /*aaf0*/  HMMA.16816.F32.BF16 R116, R160.reuse, R118, R16 ;  /* 0x00000076a074723c */ /* 0x040fe20000041810 */
[----:B------:R-:W5:Y:S03]  /*ab00*/  LDL.LU R144, [R1+0x10] ;  /* 0x0000100001907983 */ /* 0x000f660000300800 */
[----:B------:R-:W-:Y:S02]  /*ab10*/  MOV R12, R128 ;  /* 0x00000080000c7202 */ /* 0x000fe40000000f00 */
[----:B------:R-:W-:Y:S01]  /*ab20*/  MOV R14, R129 ;  /* 0x00000081000e7202 */ /* 0x000fe20000000f00 */
[----:B------:R-:W-:Y:S01]  /*ab30*/  IMAD.MOV.U32 R18, RZ, RZ, R137 ;  /* 0x000000ffff127224 */ /* 0x000fe200078e0089 */
[C---:B------:R-:W-:Y:S01]  /*ab40*/  HMMA.16816.F32.BF16 R120, R160.reuse, R124, R20 ;  /* 0x0000007ca078723c */ /* 0x040fe20000041814 */
[----:B------:R-:W2:Y:S03]  /*ab50*/  LDL R21, [R1+0x38] ;  /* 0x0000380001157983 */ /* 0x000ea60000100800 */
[----:B------:R-:W-:Y:S02]  /*ab60*/  MOV R15, R139 ;  /* 0x0000008b000f7202 */ /* 0x000fe40000000f00 */
[----:B------:R-:W-:Y:S02]  /*ab70*/  MOV R17, R138 ;  /* 0x0000008a00117202 */ /* 0x000fe40000000f00 */
[C---:B------:R-:W-:Y:S04]  /*ab80*/  HMMA.16816.F32.BF16 R124, R160.reuse, R126, R24 ;  /* 0x0000007ea07c723c */ /* 0x040fe80000041818 */
[----:B------:R-:W-:Y:S01]  /*ab90*/  FADD.FTZ R2, R17, R2 ;  /* 0x0000000211027221 */ /* 0x000fe20000010000 */
[----:B------:R-:W-:Y:S03]  /*aba0*/  MOV R19, R136 ;  /* 0x0000008800137202 */ /* 0x000fe60000000f00 */
[C---:B------:R-:W-:Y:S04]  /*abb0*/  HMMA.16816.F32.BF16 R128, R160.reuse, R132, R28 ;  /* 0x00000084a080723c */ /* 0x040fe8000004181c */
[----:B------:R-:W-:Y:S04]  /*abc0*/  FADD.FTZ R2, R13, R2 ;  /* 0x000000020d027221 */ /* 0x000fe80000010000 */
[C---:B------:R-:W-:Y:S08]  /*abd0*/  HMMA.16816.F32.BF16 R132, R160.reuse, R134, R32 ;  /* 0x00000086a084723c */ /* 0x040ff00000041820 */
[C---:B------:R-:W-:Y:S08]  /*abe0*/  HMMA.16816.F32.BF16 R136, R160.reuse, R140, R36 ;  /* 0x0000008ca088723c */ /* 0x040ff00000041824 */
[C---:B------:R-:W-:Y:S04]  /*abf0*/  HMMA.16816.F32.BF16 R140, R160.reuse, R142, R40 ;  /* 0x0000008ea08c723c */ /* 0x040fe80000041828 */
[----:B-----5:R-:W-:Y:S04]  /*ac00*/  FFMA.FTZ R0, R0, R144, R145 ;  /* 0x0000009000007223 */ /* 0x020fe80000010091 */
[C---:B------:R-:W-:Y:S04]  /*ac10*/  HMMA.16816.F32.BF16 R144, R160.reuse, R148, R44 ;  /* 0x00000094a090723c */ /* 0x040fe8000004182c */
[----:B------:R-:W-:Y:S04]  /*ac20*/  FADD.FTZ R0, R12, R0 ;  /* 0x000000000c007221 */ /* 0x000fe80000010000 */
[----:B------:R-:W-:Y:S01]  /*ac30*/  FADD.FTZ R16, R14, R0 ;  /* 0x000000000e107221 */ /* 0x000fe20000010000 */
[C---:B------:R-:W-:Y:S03]  /*ac40*/  HMMA.16816.F32.BF16 R148, R160.reuse, R150, R48 ;  /* 0x00000096a094723c */ /* 0x040fe60000041830 */
[----:B------:R-:W-:Y:S02]  /*ac50*/  FADD.FTZ R0, R15, R2 ;  /* 0x000000020f007221 */ /* 0x000fe40000010000 */
[----:B------:R-:W5:Y:S01]  /*ac60*/  LDSM.16.MT88.4 R12, [R103+UR4+0x8900] ;  /* 0x00890004670c783b */ /* 0x000f620008004200 */
[----:B------:R-:W-:Y:S02]  /*ac70*/  FADD.FTZ R2, R18, R16 ;  /* 0x0000001012027221 */ /* 0x000fe40000010000 */
[C---:B-1----:R-:W-:Y:S04]  /*ac80*/  HMMA.16816.F32.BF16 R52, R160.reuse, R4, R52 ;  /* 0x00000004a034723c */ /* 0x042fe80000041834 */
[----:B---3--:R-:W-:Y:S01]  /*ac90*/  @P0 MOV R18, R248 ;  /* 0x000000f800120202 */ /* 0x008fe20000000f00 */
[----:B------:R-:W-:Y:S01]  /*aca0*/  FADD.FTZ R0, R19, R0 ;  /* 0x0000000013007221 */ /* 0x000fe20000010000 */
[----:B--2---:R-:W-:Y:S01]  /*acb0*/  @P0 MOV R19, R251 ;  /* 0x000000fb00130202 */ /* 0x004fe20000000f00 */
[----:B------:R-:W-:Y:S01]  /*acc0*/  IMAD.U32 R5, RZ, RZ, UR21 ;  /* 0x00000015ff057e24 */ /* 0x000fe2000f8e00ff */
[----:B------:R-:W-:Y:S01]  /*acd0*/  MOV R4, UR20 ;  /* 0x0000001400047c02 */ /* 0x000fe20008000f00 */
[C---:B------:R-:W-:Y:S03]  /*ace0*/  HMMA.16816.F32.BF16 R56, R160.reuse, R6, R56 ;  /* 0x00000006a038723c */ /* 0x040fe60000041838 */
[----:B------:R-:W-:Y:S02]  /*acf0*/  FADD.FTZ R2, R252, R2 ;  /* 0x00000002fc027221 */ /* 0x000fe40000010000 */
[----:B------:R-:W-:Y:S02]  /*ad00*/  @P0 IMAD.WIDE.U32 R18, R4, 0x60, R18 ;  /* 0x0000006004120825 */ /* 0x000fe400078e0012 */
[----:B------:R1:W2:Y:S01]  /*ad10*/  LDSM.16.MT88.4 R4, [R102+0x8900] ;  /* 0x008900006604783b */ /* 0x0002a20000004200 */
[C---:B----4-:R-:W-:Y:S04]  /*ad20*/  HMMA.16816.F32.BF16 R60, R160.reuse, R8, R60 ;  /* 0x00000008a03c723c */ /* 0x050fe8000004183c */
[----:B------:R-:W-:Y:S02]  /*ad30*/  FADD.FTZ R0, R247, R0 ;  /* 0x00000000f7007221 */ /* 0x000fe40000010000 */
[----:B------:R-:W-:Y:S02]  /*ad40*/  FADD.FTZ R2, R238, R2 ;  /* 0x00000002ee027221 */ /* 0x000fe40000010000 */
[----:B------:R-:W-:Y:S01]  /*ad50*/  FADD.FTZ R0, R235, R0 ;  /* 0x00000000eb007221 */ /* 0x000fe20000010000 */
[C---:B------:R-:W-:Y:S01]  /*ad60*/  HMMA.16816.F32.BF16 R64, R160.reuse, R10, R64 ;  /* 0x0000000aa040723c */ /* 0x040fe20000041840 */
[----:B------:R-:W3:Y:S02]  /*ad70*/  LDSM.16.MT88.4 R8, [R236+UR4+0x8900] ;  /* 0x00890004ec08783b */ /* 0x000ee40008004200 */
[----:B------:R-:W-:Y:S02]  /*ad80*/  FADD.FTZ R2, R230, R2 ;  /* 0x00000002e6027221 */ /* 0x000fe40000010000 */
[----:B------:R-:W-:Y:S02]  /*ad90*/  FADD.FTZ R0, R229, R0 ;  /* 0x00000000e5007221 */ /* 0x000fe40000010000 */
[----:B------:R-:W-:Y:S02]  /*ada0*/  FADD.FTZ R16, R228, R2 ;  /* 0x00000002e4107221 */ /* 0x000fe40000010000 */
[----:B------:R-:W-:Y:S01]  /*adb0*/  FADD.FTZ R2, R246, R0 ;  /* 0x00000000f6027221 */ /* 0x000fe20000010000 */
[C---:B-----5:R-:W-:Y:S03]  /*adc0*/  HMMA.16816.F32.BF16 R68, R160.reuse, R12, R68 ;  /* 0x0000000ca044723c */ /* 0x060fe60000041844 */
[----:B------:R-:W-:Y:S01]  /*add0*/  FADD.FTZ R2, R245, R2 ;  /* 0x00000002f5027221 */ /* 0x000fe20000010000 */
[----:B-1----:R-:W-:Y:S01]  /*ade0*/  MOV R102, R3 ;  /* 0x0000000300667202 */ /* 0x002fe20000000f00 */
[----:B------:R-:W-:Y:S03]  /*adf0*/  FADD.FTZ R0, R244, R16 ;  /* 0x00000010f4007221 */ /* 0x000fe60000010000 */
[C---:B------:R-:W-:Y:S01]  /*ae00*/  HMMA.16816.F32.BF16 R72, R160.reuse, R14, R72 ;  /* 0x0000000ea048723c */ /* 0x040fe20000041848 */
[----:B------:R1:W4:Y:S03]  /*ae10*/  LDSM.16.MT88.4 R12, [R101+0x8900] ;  /* 0x00890000650c783b */ /* 0x0003260000004200 */
[----:B------:R-:W-:Y:S02]  /*ae20*/  FADD.FTZ R16, R243, R0 ;  /* 0x00000000f3107221 */ /* 0x000fe40000010000 */
[----:B------:R-:W-:Y:S02]  /*ae30*/  FADD.FTZ R0, R242, R2 ;  /* 0x00000002f2007221 */ /* 0x000fe40000010000 */
[----:B------:R-:W-:Y:S01]  /*ae40*/  @P0 IMAD.SHL.U32 R2, R18, 0x2, RZ ;  /* 0x0000000212020824 */ /* 0x000fe200078e00ff */
[C---:B--2---:R-:W-:Y:S03]  /*ae50*/  HMMA.16816.F32.BF16 R76, R160.reuse, R4, R76 ;  /* 0x00000004a04c723c */ /* 0x044fe6000004184c */
[----:B------:R-:W-:Y:S01]  /*ae60*/  FADD.FTZ R17, R241, R0 ;  /* 0x00000000f1117221 */ /* 0x000fe20000010000 */
[----:B------:R-:W-:Y:S01]  /*ae70*/  MOV R0, UR12 ;  /* 0x0000000c00007c02 */ /* 0x000fe20008000f00 */
[----:B------:R-:W-:Y:S01]  /*ae80*/  FADD.FTZ R20, R231, R16 ;  /* 0x00000010e7147221 */ /* 0x000fe20000010000 */
[----:B------:R-:W-:Y:S01]  /*ae90*/  @P0 IADD3 R16, R19, UR17, RZ ;  /* 0x0000001113100c10 */ /* 0x000fe2000fffe0ff */
[----:B------:R-:W-:Y:S01]  /*aea0*/  FADD.FTZ R22, R192, R17 ;  /* 0x00000011c0167221 */ /* 0x000fe20000010000 */
[C---:B------:R-:W-:Y:S01]  /*aeb0*/  HMMA.16816.F32.BF16 R80, R160.reuse, R6, R80 ;  /* 0x00000006a050723c */ /* 0x040fe20000041850 */
[----:B------:R-:W-:Y:S02]  /*aec0*/  @UP0 USHF.L.U32 UR17, UR6, 0x6, URZ ;  /* 0x0000000606110899 */ /* 0x000fe4000800063f */
[----:B------:R-:W-:Y:S01]  /*aed0*/  UISETP.GT.AND UP0, UPT, UR15, UR13, UPT ;  /* 0x0000000d0f00728c */ /* 0x000fe2000bf04270 */
[----:B------:R-:W-:Y:S01]  /*aee0*/  @P0 IMAD R0, R0, 0x4800, R21 ;  /* 0x0000480000000824 */ /* 0x000fe200078e0215 */
[----:B------:R-:W-:Y:S01]  /*aef0*/  @P0 SHF.L.U64.HI R18, R18, 0x1, R16 ;  /* 0x0000000112120819 */ /* 0x000fe20000010210 */
[----:B------:R-:W-:Y:S01]  /*af00*/  FADD.FTZ R19, R234, R20 ;  /* 0x00000014ea137221 */ /* 0x000fe20000010000 */
[----:B------:R-:W-:Y:S01]  /*af10*/  @P0 IADD3 R16, P6, R2, c[0x0][0x1c8], RZ ;  /* 0x0000720002100a10 */ /* 0x000fe20007fde0ff */
[----:B------:R-:W-:Y:S01]  /*af20*/  FADD.FTZ R22, R195, R22 ;  /* 0x00000016c3167221 */ /* 0x000fe20000010000 */
[----:B------:R-:W-:Y:S01]  /*af30*/  @P0 SHF.L.U32 R0, R0, 0x1, RZ ;  /* 0x0000000100000819 */ /* 0x000fe200000006ff */
[C---:B---3--:R-:W-:Y:S01]  /*af40*/  HMMA.16816.F32.BF16 R84, R160.reuse, R8, R84 ;  /* 0x00000008a054723c */ /* 0x048fe20000041854 */
[----:B------:R-:W-:Y:S02]  /*af50*/  UIADD3 UR15, UR5, 0x1, URZ ;  /* 0x00000001050f7890 */ /* 0x000fe4000fffe03f */
[----:B------:R-:W-:Y:S01]  /*af60*/  @P0 IADD3.X R17, R18, c[0x0][0x1cc], RZ, P6, !PT ;  /* 0x0000730012110a10 */ /* 0x000fe200037fe4ff */
[----:B------:R-:W-:Y:S01]  /*af70*/  FADD.FTZ R4, R183, R22 ;  /* 0x00000016b7047221 */ /* 0x000fe20000010000 */
[----:B------:R-:W-:Y:S01]  /*af80*/  @P0 IADD3 R20, P5, R2, 0x80, RZ ;  /* 0x0000008002140810 */ /* 0x000fe20007fbe0ff */
[----:B------:R-:W-:Y:S01]  /*af90*/  FADD.FTZ R19, R194, R19 ;  /* 0x00000013c2137221 */ /* 0x000fe20000010000 */
[----:B------:R-:W-:Y:S01]  /*afa0*/  USEL UR5, UR15, URZ, !UP1 ;  /* 0x0000003f0f057287 */ /* 0x000fe2000c800000 */
[----:B------:R-:W-:Y:S01]  /*afb0*/  @!PT LDS RZ, [RZ] ;  /* 0x00000000fffff984 */ /* 0x000fe20000000800 */
[----:B------:R-:W-:Y:S01]  /*afc0*/  @!PT LDS RZ, [RZ] ;  /* 0x00000000fffff984 */ /* 0x000fe20000000800 */
[----:B------:R-:W-:Y:S01]  /*afd0*/  @!PT LDS RZ, [RZ] ;  /* 0x00000000fffff984 */ /* 0x000fe20000000800 */
[----:B------:R2:W-:Y:S01]  /*afe0*/  @P0 LDGSTS.E.BYPASS.LTC128B.128 [R0+0x12100], [R16.64], !P4 ;  /* 0x1210000010000fae */ /* 0x0005e2000e101d58 */
[----:B------:R-:W-:Y:S01]  /*aff0*/  @P0 IADD3 R20, P1, R20, c[0x0][0x1c8], RZ ;  /* 0x0000720014140a10 */ /* 0x000fe20007f3e0ff */
[C---:B------:R-:W-:Y:S01]  /*b000*/  HMMA.16816.F32.BF16 R88, R160.reuse, R10, R88 ;  /* 0x0000000aa058723c */ /* 0x040fe20000041858 */
[----:B------:R-:W-:Y:S02]  /*b010*/  UMOV UR15, UR28 ;  /* 0x0000001c000f7c82 */ /* 0x000fe40008000000 */
[----:B------:R-:W-:Y:S01]  /*b020*/  @P0 IADD3.X R21, RZ, c[0x0][0x1cc], R18, P1, P5 ;  /* 0x00007300ff150a10 */ /* 0x000fe20000fea412 */
[----:B------:R-:W-:Y:S01]  /*b030*/  FADD.FTZ R4, R182, R4 ;  /* 0x00000004b6047221 */ /* 0x000fe20000010000 */
[----:B------:R-:W-:Y:S01]  /*b040*/  @P0 IADD3 R2, P5, R2, 0x100, RZ ;  /* 0x0000010002020810 */ /* 0x000fe20007fbe0ff */
[----:B------:R-:W-:Y:S01]  /*b050*/  FADD.FTZ R5, R193, R19 ;  /* 0x00000013c1057221 */ /* 0x000fe20000010000 */
[----:B-1----:R-:W-:Y:S01]  /*b060*/  MOV R101, R100 ;  /* 0x0000006400657202 */ /* 0x002fe20000000f00 */
[----:B------:R2:W-:Y:S01]  /*b070*/  @P0 LDGSTS.E.BYPASS.LTC128B.128 [R0+0x15100], [R20.64], !P3 ;  /* 0x1510000014000fae */ /* 0x0005e2000d901d58 */
[----:B------:R-:W-:Y:S01]  /*b080*/  @P0 IADD3 R6, P1, R2, c[0x0][0x1c8], RZ ;  /* 0x0000720002060a10 */ /* 0x000fe20007f3e0ff */
[C---:B----4-:R-:W-:Y:S03]  /*b090*/  HMMA.16816.F32.BF16 R92, R160.reuse, R12, R92 ;  /* 0x0000000ca05c723c */ /* 0x050fe6000004185c */
[----:B------:R-:W-:Y:S01]  /*b0a0*/  @P0 IADD3.X R7, RZ, c[0x0][0x1cc], R18, P1, P5 ;  /* 0x00007300ff070a10 */ /* 0x000fe20000fea412 */
[----:B------:R-:W-:Y:S04]  /*b0b0*/  FADD.FTZ R5, R180, R5 ;  /* 0x00000005b4057221 */ /* 0x000fe80000010000 */
[----:B------:R1:W-:Y:S01]  /*b0c0*/  @P0 LDGSTS.E.BYPASS.LTC128B.128 [R0+0x18100], [R6.64], !P2 ;  /* 0x1810000006000fae */ /* 0x0003e2000d101d58 */
[----:B------:R-:W-:Y:S01]  /*b0d0*/  FADD.FTZ R2, R181, R5 ;  /* 0x00000005b5027221 */ /* 0x000fe20000010000 */
[----:B------:R-:W-:Y:S03]  /*b0e0*/  HMMA.16816.F32.BF16 R96, R160, R14, R96 ;  /* 0x0000000ea060723c */ /* 0x000fe60000041860 */
[----:B------:R-:W-:Y:S01]  /*b0f0*/  FADD.FTZ R5, R178, R4 ;  /* 0x00000004b2057221 */ /* 0x000fe20000010000 */
[----:B------:R-:W-:Y:S01]  /*b100*/  @P0 IADD3 R4, P1, R16, UR17, RZ ;  /* 0x0000001110040c10 */ /* 0x000fe2000ff3e0ff */
[----:B------:R-:W-:Y:S02]  /*b110*/  FADD.FTZ R18, R174, R2 ;  /* 0x00000002ae127221 */ /* 0x000fe40000010000 */
[----:B------:R-:W-:Y:S01]  /*b120*/  FADD.FTZ R2, R179, R5 ;  /* 0x00000005b3027221 */ /* 0x000fe20000010000 */
[----:B------:R-:W-:Y:S01]  /*b130*/  @P0 IADD3.X R5, R17, UR18, RZ, P1, !PT ;  /* 0x0000001211050c10 */ /* 0x000fe20008ffe4ff */
[----:B------:R-:W-:Y:S03]  /*b140*/  FADD.FTZ R8, R176, R18 ;  /* 0x00000012b0087221 */ /* 0x000fe60000010000 */
[----:B------:R-:W-:Y:S01]  /*b150*/  FADD.FTZ R2, R177, R2 ;  /* 0x00000002b1027221 */ /* 0x000fe20000010000 */
[----:B------:R3:W-:Y:S03]  /*b160*/  @P0 LDGSTS.E.BYPASS.LTC128B.128 [R0+0x13100], [R4.64], !P4 ;  /* 0x1310000004000fae */ /* 0x0007e6000e101d58 */
[----:B------:R-:W-:Y:S04]  /*b170*/  FADD.FTZ R2, R175, R2 ;  /* 0x00000002af027221 */ /* 0x000fe80000010000 */
[----:B------:R-:W-:Y:S01]  /*b180*/  FADD.FTZ R2, R171, R2 ;  /* 0x00000002ab027221 */ /* 0x000fe20000010000 */
[----:B------:R3:W-:Y:S03]  /*b190*/  @P0 LDGSTS.E.BYPASS.LTC128B.128 [R0+0x16100], [R4.64+0x80], !P3 ;  /* 0x1610008004000fae */ /* 0x0007e6000d901d58 */
[----:B------:R-:W-:Y:S01]  /*b1a0*/  FADD.FTZ R2, R170, R2 ;  /* 0x00000002aa027221 */ /* 0x000fe20000010000 */
[----:B-1----:R-:W-:Y:S03]  /*b1b0*/  @P0 IADD3 R6, P1, R4, UR17, RZ ;  /* 0x0000001104060c10 */ /* 0x002fe6000ff3e0ff */
[----:B------:R-:W-:Y:S01]  /*b1c0*/  FADD.FTZ R2, R167, R2 ;  /* 0x00000002a7027221 */ /* 0x000fe20000010000 */
[----:B------:R3:W-:Y:S01]  /*b1d0*/  @P0 LDGSTS.E.BYPASS.LTC128B.128 [R0+0x19100], [R4.64+0x100], !P2 ;  /* 0x1910010004000fae */ /* 0x0007e2000d101d58 */
[----:B------:R-:W-:Y:S02]  /*b1e0*/  @P0 IADD3.X R7, R5, UR18, RZ, P1, !PT ;  /* 0x0000001205070c10 */ /* 0x000fe40008ffe4ff */
[----:B------:R-:W-:Y:S05]  /*b1f0*/  FADD.FTZ R2, R166, R2 ;  /* 0x00000002a6027221 */ /* 0x000fea0000010000 */
[----:B------:R2:W-:Y:S08]  /*b200*/  @P0 LDGSTS.E.BYPASS.LTC128B.128 [R0+0x14100], [R6.64], !P4 ;  /* 0x1410000006000fae */ /* 0x0005f0000e101d58 */
[----:B------:R2:W-:Y:S08]  /*b210*/  @P0 LDGSTS.E.BYPASS.LTC128B.128 [R0+0x17100], [R6.64+0x80], !P3 ;  /* 0x1710008006000fae */ /* 0x0005f0000d901d58 */
[----:B------:R2:W-:Y:S01]  /*b220*/  @P0 LDGSTS.E.BYPASS.LTC128B.128 [R0+0x1a100], [R6.64+0x100], !P2 ;  /* 0x1a10010006000fae */ /* 0x0005e2000d101d58 */
[----:B------:R-:W-:Y:S01]  /*b230*/  PLOP3.LUT P0, PT, PT, PT, UP0, 0x80, 0x0 ;  /* 0x000000000000781c */ /* 0x000fe20003f0f008 */
[----:B---3--:R-:W-:Y:S06]  /*b240*/  FADD.FTZ R4, R173, R8 ;  /* 0x00000008ad047221 */ /* 0x008fec0000010000 */
[----:B------:R1:W-:Y:S04]  /*b250*/  STL [R1+0xc], R2 ;  /* 0x00000c0201007387 */ /* 0x0003e80000100800 */
[----:B------:R-:W0:Y:S01]  /*b260*/  LDGDEPBAR ;  /* 0x00000000000079af */ /* 0x000e220000000000 */
[----:B--2---:R-:W-:Y:S04]  /*b270*/  FADD.FTZ R0, R172, R4 ;  /* 0x00000004ac007221 */ /* 0x004fe80000010000 */
[----:B------:R-:W-:Y:S04]  /*b280*/  FADD.FTZ R0, R169, R0 ;  /* 0x00000000a9007221 */ /* 0x000fe80000010000 */
[----:B------:R-:W-:Y:S04]  /*b290*/  FADD.FTZ R0, R168, R0 ;  /* 0x00000000a8007221 */ /* 0x000fe80000010000 */
[----:B------:R-:W-:Y:S04]  /*b2a0*/  FADD.FTZ R0, R164, R0 ;  /* 0x00000000a4007221 */ /* 0x000fe80000010000 */
[----:B------:R-:W-:Y:S05]  /*b2b0*/  FADD.FTZ R0, R165, R0 ;  /* 0x00000000a5007221 */ /* 0x000fea0000010000 */
[----:B------:R1:W-:Y:S01]  /*b2c0*/  STL [R1+0x10], R0 ;  /* 0x0000100001007387 */ /* 0x0003e20000100800 */
[----:B------:R-:W-:-:S05]  /*b2d0*/  @P0 BRA `(.L_x_1199) ;  /* 0xffffb86000000947 */ /* 0x000fca000383ffff */
.L_x_1198:
[----:B------:R-:W-:-:S13]  /*b2e0*/  ISETP.LE.AND P0, PT, RZ, UR28, PT ;  /* 0x0000001cff007c0c */ /* 0x000fda000bf03270 */
[----:B------:R-:W-:Y:S05]  /*b2f0*/  @!P0 BRA `(.L_x_1200) ;  /* 0x000041c000008947 */ /* 0x000fea0003800000 */
[----:B-1----:R-:W2:Y:S01]  /*b300*/  LDL.LU R0, [R1+0x40] ;  /* 0x0000400001007983 */ /* 0x002ea20000300800 */
[----:B------:R-:W-:Y:S01]  /*b310*/  ULDC.64 UR6, c[0x0][0x1e0] ;  /* 0x0000780000067ab9 */ /* 0x000fe20000000a00 */
[----:B------:R-:W-:Y:S01]  /*b320*/  IMAD.MOV.U32 R238, RZ, RZ, 0x40 ;  /* 0x00000040ffee7424 */ /* 0x000fe200078e00ff */
[----:B------:R-:W-:Y:S01]  /*b330*/  UIADD3 UR21, UP1, UR11, 0x80, URZ ;  /* 0x000000800b157890 */ /* 0x000fe2000ff3e03f */
[----:B------:R-:W-:Y:S01]  /*b340*/  MOV R101, R3 ;  /* 0x0000000300657202 */ /* 0x000fe20000000f00 */
[----:B------:R-:W-:Y:S02]  /*b350*/  UIADD3 UR23, UP0, UR11, 0x100, URZ ;  /* 0x000001000b177890 */ /* 0x000fe4000ff1e03f */
[----:B------:R-:W-:Y:S02]  /*b360*/  UIMAD.WIDE.U32 UR8, UR6, 0x40, URZ ;  /* 0x00000040060878a5 */ /* 0x000fe4000f8e003f */
[----:B------:R-:W-:Y:S02]  /*b370*/  USHF.L.U32 UR18, UR7, 0x6, URZ ;  /* 0x0000000607127899 */ /* 0x000fe4000800063f */
[----:B------:R-:W-:-:S02]  /*b380*/  UIADD3.X UR20, URZ, UR10, URZ, UP1, !UPT ;  /* 0x0000000a3f147290 */ /* 0x000fc40008ffe43f */
[----:B------:R-:W-:Y:S02]  /*b390*/  UIADD3.X UR22, URZ, UR10, URZ, UP0, !UPT ;  /* 0x0000000a3f167290 */ /* 0x000fe400087fe43f */
[----:B------:R-:W-:Y:S02]  /*b3a0*/  UIADD3 UR18, UR9, UR18, URZ ;  /* 0x0000001209127290 */ /* 0x000fe4000fffe03f */
[----:B------:R-:W-:Y:S02]  /*b3b0*/  UIADD3 UR17, UP1, UR8, 0x80, URZ ;  /* 0x0000008008117890 */ /* 0x000fe4000ff3e03f */
[----:B------:R-:W-:Y:S02]  /*b3c0*/  UIADD3 UR19, UP0, UR8, 0x100, URZ ;  /* 0x0000010008137890 */ /* 0x000fe4000ff1e03f */
[----:B------:R-:W-:Y:S02]  /*b3d0*/  USHF.L.U64.HI UR14, UR6, 0x6, UR7 ;  /* 0x00000006060e7899 */ /* 0x000fe40008010207 */
[----:B------:R-:W-:-:S02]  /*b3e0*/  USHF.L.U32 UR13, UR6, 0x6, URZ ;  /* 0x00000006060d7899 */ /* 0x000fc4000800063f */
[----:B------:R-:W-:Y:S02]  /*b3f0*/  UIADD3.X UR16, URZ, UR18, URZ, UP1, !UPT ;  /* 0x000000123f107290 */ /* 0x000fe40008ffe43f */
[----:B------:R-:W-:Y:S02]  /*b400*/  UIADD3.X UR18, URZ, UR18, URZ, UP0, !UPT ;  /* 0x000000123f127290 */ /* 0x000fe400087fe43f */
[----:B------:R-:W-:Y:S02]  /*b410*/  ULDC.64 UR8, c[0x0][0x208] ;  /* 0x0000820000087ab9 */ /* 0x000fe40000000a00 */
[----:B------:R-:W-:Y:S01]  /*b420*/  ULDC.64 UR6, c[0x0][0x1e0] ;  /* 0x0000780000067ab9 */ /* 0x000fe20000000a00 */
[----:B--2---:R-:W-:Y:S01]  /*b430*/  LOP3.LUT P0, RZ, R0, 0x4, RZ, 0xc0, !PT ;  /* 0x0000000400ff7812 */ /* 0x004fe2000780c0ff */
[----:B------:R-:W-:-:S03]  /*b440*/  IMAD.MOV.U32 R0, RZ, RZ, R100 ;  /* 0x000000ffff007224 */ /* 0x000fc600078e0064 */
[----:B------:R-:W-:Y:S02]  /*b450*/  SEL R238, R238, 0xffffffc0, !P0 ;  /* 0xffffffc0eeee7807 */ /* 0x000fe40004000000 */
.L_x_1201:
[----:B------:R-:W2:Y:S01]  /*b460*/  LDL.64 R44, [R1+0x20] ;  /* 0x00002000012c7983 */ /* 0x000ea20000100a00 */
[----:B------:R-:W-:Y:S04]  /*b470*/  DEPBAR.LE SB0, 0x2 ;  /* 0x000080800000791a */ /* 0x000fe80000000000 */
[----:B------:R-:W-:Y:S01]  /*b480*/  UIMAD UR4, UR5, 0x9000, URZ ;  /* 0x00009000050478a4 */ /* 0x000fe2000f8e023f */
[----:B------:R-:W2:Y:S01]  /*b490*/  LDL.64 R38, [R1+0x28] ;  /* 0x0000280001267983 */ /* 0x000ea20000100a00 */
[----:B------:R-:W-:Y:S01]  /*b4a0*/  UISETP.NE.AND UP0, UPT, UR28, URZ, UPT ;  /* 0x0000003f1c00728c */ /* 0x000fe2000bf05270 */
[----:B------:R-:W-:Y:S01]  /*b4b0*/  MOV R100, UR12 ;  /* 0x0000000c00647c02 */ /* 0x000fe20008000f00 */
[----:B------:R-:W-:Y:S02]  /*b4c0*/  UIADD3 UR27, UR28, -0x1, URZ ;  /* 0xffffffff1c1b7890 */ /* 0x000fe4000fffe03f */
[----:B------:R-:W-:Y:S01]  /*b4d0*/  IADD3 R3, R237, UR4, RZ ;  /* 0x00000004ed037c10 */ /* 0x000fe2000fffe0ff */
[----:B------:R-:W3:Y:S04]  /*b4e0*/  LDL R46, [R1+0x8] ;  /* 0x00000800012e7983 */ /* 0x000ee80000100800 */
[----:B------:R-:W-:Y:S01]  /*b4f0*/  BAR.SYNC.DEFER_BLOCKING 0x0 ;  /* 0x0000000000007b1d */ /* 0x000fe20000010000 */
[----:B------:R-:W-:Y:S01]  /*b500*/  PLOP3.LUT P0, PT, PT, PT, UP0, 0x80, 0x0 ;  /* 0x000000000000781c */ /* 0x000fe20003f0f008 */
[----:B------:R-:W-:Y:S01]  /*b510*/  @UP0 USHF.R.S32.HI UR15, URZ, 0x1f, UR27 ;  /* 0x0000001f3f0f0899 */ /* 0x000fe2000801141b */
[-C--:B-1----:R-:W-:Y:S01]  /*b520*/  IADD3 R2, R239, R3.reuse, RZ ;  /* 0x00000003ef027210 */ /* 0x082fe20007ffe0ff */
[----:B------:R-:W-:Y:S01]  /*b530*/  @UP0 UIMAD.WIDE.U32 UR30, UR27, UR8, URZ ;  /* 0x000000081b1e02a5 */ /* 0x000fe2000f8e003f */
[----:B------:R-:W-:Y:S01]  /*b540*/  IADD3 R3, R238, R3, RZ ;  /* 0x00000003ee037210 */ /* 0x000fe20007ffe0ff */
[----:B------:R-:W-:Y:S04]  /*b550*/  @UP0 UIMAD UR15, UR15, UR8, URZ ;  /* 0x000000080f0f02a4 */ /* 0x000fe8000f8e023f */
[----:B------:R-:W-:Y:S01]  /*b560*/  MOV R36, UR30 ;  /* 0x0000001e00247c02 */ /* 0x000fe20008000f00 */
[----:B------:R-:W-:Y:S04]  /*b570*/  @UP0 UIMAD UR15, UR27, UR9, UR15 ;  /* 0x000000091b0f02a4 */ /* 0x000fe8000f8e020f */
[----:B------:R-:W-:Y:S04]  /*b580*/  @UP0 UIADD3 UR15, UR31, UR15, URZ ;  /* 0x0000000f1f0f0290 */ /* 0x000fe8000fffe03f */
[----:B------:R-:W-:Y:S02]  /*b590*/  @UP0 UIMAD UR15, UR15, 0x60, URZ ;  /* 0x000000600f0f08a4 */ /* 0x000fe4000f8e023f */
[----:B------:R-:W-:Y:S01]  /*b5a0*/  UISETP.GE.AND UP0, UPT, UR28, 0x2, UPT ;  /* 0x000000021c00788c */ /* 0x000fe2000bf06270 */
[----:B------:R-:W1:Y:S08]  /*b5b0*/  LDSM.16.M88.4 R8, [R237+UR4+0x12100] ;  /* 0x01210004ed08783b */ /* 0x000e700008000200 */
[----:B------:R-:W4:Y:S02]  /*b5c0*/  LDSM.16.M88.4 R16, [R237+UR4+0x12900] ;  /* 0x01290004ed10783b */ /* 0x000f240008000200 */
[----:B------:R-:W-:Y:S04]  /*b5d0*/  @UP0 UIADD3 UR26, UR28, -0x2, URZ ;  /* 0xfffffffe1c1a0890 */ /* 0x000fe8000fffe03f */
[----:B------:R-:W-:Y:S02]  /*b5e0*/  @UP0 UIMAD.WIDE.U32 UR30, UR26, UR6, URZ ;  /* 0x000000061a1e02a5 */ /* 0x000fe4000f8e003f */
[----:B------:R-:W5:Y:S08]  /*b5f0*/  LDSM.16.M88.4 R24, [R237+UR4+0x13100] ;  /* 0x01310004ed18783b */ /* 0x000f700008000200 */
[----:B------:R-:W5:Y:S08]  /*b600*/  LDSM.16.M88.4 R32, [R237+UR4+0x13900] ;  /* 0x01390004ed20783b */ /* 0x000f700008000200 */
[----:B------:R-:W2:Y:S01]  /*b610*/  LDSM.16.M88.4 R40, [R237+UR4+0x14100] ;  /* 0x01410004ed28783b */ /* 0x000ea20008000200 */
[C---:B-1----:R-:W-:Y:S07]  /*b620*/  HMMA.16816.F32.BF16 R4, R152.reuse, R8, RZ ;  /* 0x000000089804723c */ /* 0x042fee00000418ff */
[----:B------:R-:W1:Y:S01]  /*b630*/  LDSM.16.M88.4 R48, [R237+UR4+0x14900] ;  /* 0x01490004ed30783b */ /* 0x000e620008000200 */
[C---:B------:R-:W-:Y:S07]  /*b640*/  HMMA.16816.F32.BF16 R8, R152.reuse, R10, RZ ;  /* 0x0000000a9808723c */ /* 0x040fee00000418ff */
[----:B------:R-:W1:Y:S01]  /*b650*/  LDSM.16.M88.4 R160, [R2+0x12100] ;  /* 0x0121000002a0783b */ /* 0x000e620000000200 */
[C---:B----4-:R-:W-:Y:S07]  /*b660*/  HMMA.16816.F32.BF16 R12, R152.reuse, R16, RZ ;  /* 0x00000010980c723c */ /* 0x050fee00000418ff */
[----:B------:R-:W4:Y:S01]  /*b670*/  LDSM.16.M88.4 R164, [R2+0x12900] ;  /* 0x0129000002a4783b */ /* 0x000f220000000200 */
[C---:B------:R-:W-:Y:S07]  /*b680*/  HMMA.16816.F32.BF16 R16, R152.reuse, R18, RZ ;  /* 0x000000129810723c */ /* 0x040fee00000418ff */
[----:B------:R-:W1:Y:S01]  /*b690*/  LDSM.16.M88.4 R168, [R2+0x13100] ;  /* 0x0131000002a8783b */ /* 0x000e620000000200 */
[C---:B-----5:R-:W-:Y:S07]  /*b6a0*/  HMMA.16816.F32.BF16 R20, R152.reuse, R24, RZ ;  /* 0x000000189814723c */ /* 0x060fee00000418ff */
[----:B------:R-:W5:Y:S01]  /*b6b0*/  LDSM.16.M88.4 R172, [R2+0x13900] ;  /* 0x0139000002ac783b */ /* 0x000f620000000200 */
[C---:B------:R-:W-:Y:S07]  /*b6c0*/  HMMA.16816.F32.BF16 R24, R152.reuse, R26, RZ ;  /* 0x0000001a9818723c */ /* 0x040fee00000418ff */
[----:B------:R-:W1:Y:S01]  /*b6d0*/  LDSM.16.M88.4 R176, [R2+0x14100] ;  /* 0x0141000002b0783b */ /* 0x000e620000000200 */
[C---:B------:R-:W-:Y:S07]  /*b6e0*/  HMMA.16816.F32.BF16 R28, R152.reuse, R32, RZ ;  /* 0x00000020981c723c */ /* 0x040fee00000418ff */
[----:B------:R-:W1:Y:S01]  /*b6f0*/  LDSM.16.M88.4 R180, [R2+0x14900] ;  /* 0x0149000002b4783b */ /* 0x000e620000000200 */
[C---:B------:R-:W-:Y:S01]  /*b700*/  HMMA.16816.F32.BF16 R32, R152.reuse, R34, RZ ;  /* 0x000000229820723c */ /* 0x040fe200000418ff */
[----:B--2---:R-:W-:Y:S05]  /*b710*/  @P0 MOV R44, R38 ;  /* 0x00000026002c0202 */ /* 0x004fea0000000f00 */
[----:B------:R-:W-:Y:S02]  /*b720*/  @P0 IMAD.WIDE.U32 R44, R36, 0x60, R44 ;  /* 0x00000060242c0825 */ /* 0x000fe400078e002c */
[C---:B------:R-:W-:Y:S04]  /*b730*/  HMMA.16816.F32.BF16 R36, R152.reuse, R40, RZ ;  /* 0x000000289824723c */ /* 0x040fe800000418ff */
[----:B---3--:R-:W-:Y:S01]  /*b740*/  @P0 IMAD R100, R100, 0x9000, R46 ;  /* 0x0000900064640824 */ /* 0x008fe200078e022e */
[----:B------:R-:W-:Y:S02]  /*b750*/  @P0 SHF.L.U32 R192, R44, 0x1, RZ ;  /* 0x000000012cc00819 */ /* 0x000fe400000006ff */
[----:B------:R-:W-:Y:S01]  /*b760*/  @P0 IADD3 R102, R45, UR15, RZ ;  /* 0x0000000f2d660c10 */ /* 0x000fe2000fffe0ff */
[----:B------:R-:W-:Y:S01]  /*b770*/  @UP0 USHF.R.S32.HI UR15, URZ, 0x1f, UR26 ;  /* 0x0000001f3f0f0899 */ /* 0x000fe2000801141a */
[----:B------:R-:W-:Y:S01]  /*b780*/  @P0 IADD3 R228, P6, R192, 0x80, RZ ;  /* 0x00000080c0e40810 */ /* 0x000fe20007fde0ff */
[C---:B------:R-:W-:Y:S02]  /*b790*/  HMMA.16816.F32.BF16 R40, R152.reuse, R42, RZ ;  /* 0x0000002a9828723c */ /* 0x040fe400000418ff */
[----:B------:R-:W-:Y:S01]  /*b7a0*/  @P0 SHF.L.U64.HI R102, R44, 0x1, R102 ;  /* 0x000000012c660819 */ /* 0x000fe20000010266 */
[----:B------:R-:W-:Y:S01]  /*b7b0*/  @UP0 UIMAD UR15, UR15, UR6, URZ ;  /* 0x000000060f0f02a4 */ /* 0x000fe2000f8e023f */
[----:B------:R-:W-:Y:S02]  /*b7c0*/  @P0 IADD3 R228, P5, R228, c[0x0][0x1f8], RZ ;  /* 0x00007e00e4e40a10 */ /* 0x000fe40007fbe0ff */
[C---:B------:R-:W-:Y:S01]  /*b7d0*/  @P0 IADD3 R194, P1, R192.reuse, 0x100, RZ ;  /* 0x00000100c0c20810 */ /* 0x040fe20007f3e0ff */
[----:B------:R-:W-:Y:S01]  /*b7e0*/  @UP0 UIMAD UR15, UR26, UR7, UR15 ;  /* 0x000000071a0f02a4 */ /* 0x000fe2000f8e020f */
[C---:B-1----:R-:W-:Y:S01]  /*b7f0*/  HMMA.16816.F32.BF16 R44, R152.reuse, R48, RZ ;  /* 0x00000030982c723c */ /* 0x042fe200000418ff */
[--C-:B------:R-:W-:Y:S01]  /*b800*/  @P0 IADD3.X R229, RZ, c[0x0][0x1fc], R102.reuse, P5, P6 ;  /* 0x00007f00ffe50a10 */ /* 0x100fe20002fec466 */
[----:B------:R-:W-:Y:S02]  /*b810*/  UIADD3 UR26, UR12, 0x1, URZ ;  /* 0x000000010c1a7890 */ /* 0x000fe4000fffe03f */
[----:B------:R-:W-:Y:S01]  /*b820*/  @P0 IADD3 R192, P6, R192, c[0x0][0x1f8], RZ ;  /* 0x00007e00c0c00a10 */ /* 0x000fe20007fde0ff */
[----:B------:R-:W-:Y:S01]  /*b830*/  @UP0 UIADD3 UR15, UR31, UR15, URZ ;  /* 0x0000000f1f0f0290 */ /* 0x000fe2000fffe03f */
[----:B------:R-:W-:Y:S02]  /*b840*/  @P0 IADD3 R194, P5, R194, c[0x0][0x1f8], RZ ;  /* 0x00007e00c2c20a10 */ /* 0x000fe40007fbe0ff */
[----:B------:R-:W-:Y:S01]  /*b850*/  HMMA.16816.F32.BF16 R48, R152, R50, RZ ;  /* 0x000000329830723c */ /* 0x000fe200000418ff */
[----:B------:R-:W-:Y:S01]  /*b860*/  @P0 IADD3.X R193, R102, c[0x0][0x1fc], RZ, P6, !PT ;  /* 0x00007f0066c10a10 */ /* 0x000fe200037fe4ff */
[----:B------:R-:W-:Y:S02]  /*b870*/  @UP0 UIMAD UR15, UR15, 0x60, URZ ;  /* 0x000000600f0f08a4 */ /* 0x000fe4000f8e023f */
[----:B------:R-:W-:Y:S02]  /*b880*/  @P0 IADD3.X R195, RZ, c[0x0][0x1fc], R102, P5, P1 ;  /* 0x00007f00ffc30a10 */ /* 0x000fe40002fe2466 */
[----:B------:R-:W-:Y:S01]  /*b890*/  @!PT LDS RZ, [RZ] ;  /* 0x00000000fffff984 */ /* 0x000fe20000000800 */
[----:B------:R-:W-:Y:S01]  /*b8a0*/  @!PT LDS RZ, [RZ] ;  /* 0x00000000fffff984 */ /* 0x000fe20000000800 */
[----:B------:R-:W-:Y:S01]  /*b8b0*/  @!PT LDS RZ, [RZ] ;  /* 0x00000000fffff984 */ /* 0x000fe20000000800 */
[----:B------:R1:W-:Y:S01]  /*b8c0*/  @P0 LDGSTS.E.BYPASS.LTC128B.128 [R100+0x100], [R192.64], !P4 ;  /* 0x00100000c0640fae */ /* 0x0003e2000e101d58 */
[----:B------:R-:W-:Y:S01]  /*b8d0*/  IADD3 R102, R238, R2, RZ ;  /* 0x00000002ee667210 */ /* 0x000fe20007ffe0ff */
[C---:B------:R-:W-:Y:S06]  /*b8e0*/  HMMA.16816.F32.BF16 R4, R156.reuse, R160, R4 ;  /* 0x000000a09c04723c */ /* 0x040fec0000041804 */
[----:B------:R2:W-:Y:S02]  /*b8f0*/  @P0 LDGSTS.E.BYPASS.LTC128B.128 [R100+0x3100], [R228.64], !P3 ;  /* 0x03100000e4640fae */ /* 0x0005e4000d901d58 */
[C---:B------:R-:W-:Y:S06]  /*b900*/  HMMA.16816.F32.BF16 R8, R156.reuse, R162, R8 ;  /* 0x000000a29c08723c */ /* 0x040fec0000041808 */
[----:B------:R3:W-:Y:S02]  /*b910*/  @P0 LDGSTS.E.BYPASS.LTC128B.128 [R100+0x6100], [R194.64], !P2 ;  /* 0x06100000c2640fae */ /* 0x0007e4000d101d58 */
[C---:B----4-:R-:W-:Y:S08]  /*b920*/  HMMA.16816.F32.BF16 R12, R156.reuse, R164, R12 ;  /* 0x000000a49c0c723c */ /* 0x050ff0000004180c */
[C---:B------:R-:W-:Y:S04]  /*b930*/  HMMA.16816.F32.BF16 R16, R156.reuse, R166, R16 ;  /* 0x000000a69c10723c */ /* 0x040fe80000041810 */
[----:B-1----:R-:W-:Y:S04]  /*b940*/  @P0 IADD3 R192, P1, R192, UR11, RZ ;  /* 0x0000000bc0c00c10 */ /* 0x002fe8000ff3e0ff */
[C---:B------:R-:W-:Y:S04]  /*b950*/  HMMA.16816.F32.BF16 R20, R156.reuse, R168, R20 ;  /* 0x000000a89c14723c */ /* 0x040fe80000041814 */
[----:B------:R-:W-:Y:S02]  /*b960*/  @P0 IADD3.X R193, R193, UR10, RZ, P1, !PT ;  /* 0x0000000ac1c10c10 */ /* 0x000fe40008ffe4ff */
[C---:B------:R-:W-:Y:S02]  /*b970*/  @P0 IADD3 R160, P6, R192.reuse, UR11, RZ ;  /* 0x0000000bc0a00c10 */ /* 0x040fe4000ffde0ff */
[C---:B------:R-:W-:Y:S01]  /*b980*/  HMMA.16816.F32.BF16 R24, R156.reuse, R170, R24 ;  /* 0x000000aa9c18723c */ /* 0x040fe20000041818 */
[----:B------:R1:W-:Y:S03]  /*b990*/  @P0 LDGSTS.E.BYPASS.LTC128B.128 [R100+0x1100], [R192.64], !P4 ;  /* 0x01100000c0640fae */ /* 0x0003e6000e101d58 */
[C---:B------:R-:W-:Y:S02]  /*b9a0*/  @P0 IADD3.X R161, R193.reuse, UR10, RZ, P6, !PT ;  /* 0x0000000ac1a10c10 */ /* 0x040fe4000b7fe4ff */
[C---:B--2---:R-:W-:Y:S02]  /*b9b0*/  @P0 IADD3 R228, P5, R192.reuse, UR21, RZ ;  /* 0x00000015c0e40c10 */ /* 0x044fe4000ffbe0ff */
[C---:B-----5:R-:W-:Y:S01]  /*b9c0*/  HMMA.16816.F32.BF16 R28, R156.reuse, R172, R28 ;  /* 0x000000ac9c1c723c */ /* 0x060fe2000004181c */
[----:B------:R1:W-:Y:S03]  /*b9d0*/  @P0 LDGSTS.E.BYPASS.LTC128B.128 [R100+0x4100], [R192.64+0x80], !P3 ;  /* 0x04100080c0640fae */ /* 0x0003e6000d901d58 */
[C---:B------:R-:W-:Y:S02]  /*b9e0*/  @P0 IADD3.X R229, R193.reuse, UR20, RZ, P5, !PT ;  /* 0x00000014c1e50c10 */ /* 0x040fe4000affe4ff */
[----:B---3--:R-:W-:Y:S02]  /*b9f0*/  @P0 IADD3 R194, P1, R192, UR23, RZ ;  /* 0x00000017c0c20c10 */ /* 0x008fe4000ff3e0ff */
[C---:B------:R-:W-:Y:S01]  /*ba00*/  HMMA.16816.F32.BF16 R32, R156.reuse, R174, R32 ;  /* 0x000000ae9c20723c */ /* 0x040fe20000041820 */
[----:B------:R1:W-:Y:S03]  /*ba10*/  @P0 LDGSTS.E.BYPASS.LTC128B.128 [R100+0x7100], [R192.64+0x100], !P2 ;  /* 0x07100100c0640fae */ /* 0x0003e6000d101d58 */
[----:B------:R-:W-:Y:S04]  /*ba20*/  @P0 IADD3.X R195, R193, UR22, RZ, P1, !PT ;  /* 0x00000016c1c30c10 */ /* 0x000fe80008ffe4ff */
[C---:B------:R-:W-:Y:S01]  /*ba30*/  HMMA.16816.F32.BF16 R36, R156.reuse, R176, R36 ;  /* 0x000000b09c24723c */ /* 0x040fe20000041824 */
[----:B------:R2:W-:Y:S07]  /*ba40*/  @P0 LDGSTS.E.BYPASS.LTC128B.128 [R100+0x2100], [R160.64], !P4 ;  /* 0x02100000a0640fae */ /* 0x0005ee000e101d58 */
[C---:B------:R-:W-:Y:S01]  /*ba50*/  HMMA.16816.F32.BF16 R40, R156.reuse, R178, R40 ;  /* 0x000000b29c28723c */ /* 0x040fe20000041828 */
[----:B------:R1:W-:Y:S07]  /*ba60*/  @P0 LDGSTS.E.BYPASS.LTC128B.128 [R100+0x5100], [R228.64], !P3 ;  /* 0x05100000e4640fae */ /* 0x0003ee000d901d58 */
[C---:B------:R-:W-:Y:S01]  /*ba70*/  HMMA.16816.F32.BF16 R44, R156.reuse, R180, R44 ;  /* 0x000000b49c2c723c */ /* 0x040fe2000004182c */
[----:B------:R1:W-:Y:S01]  /*ba80*/  @P0 LDGSTS.E.BYPASS.LTC128B.128 [R100+0x8100], [R194.64], !P2 ;  /* 0x08100000c2640fae */ /* 0x0003e2000d101d58 */
[----:B------:R-:W-:Y:S01]  /*ba90*/  PLOP3.LUT P0, PT, PT, PT, UP0, 0x80, 0x0 ;  /* 0x000000000000781c */ /* 0x000fe20003f0f008 */
[----:B------:R-:W-:Y:S04]  /*baa0*/  UISETP.GE.AND UP0, UPT, UR12, 0x1, UPT ;  /* 0x000000010c00788c */ /* 0x000fe8000bf06270 */
[----:B------:R-:W-:Y:S01]  /*bab0*/  USEL UR12, UR26, URZ, !UP0 ;  /* 0x0000003f1a0c7287 */ /* 0x000fe2000c000000 */
[----:B------:R-:W-:Y:S01]  /*bac0*/  HMMA.16816.F32.BF16 R48, R156, R182, R48 ;  /* 0x000000b69c30723c */ /* 0x000fe20000041830 */
[----:B------:R-:W-:Y:S01]  /*bad0*/  LDSM.16.M88.4 R164, [R3+0x13100] ;  /* 0x0131000003a4783b */ /* 0x000fe20000000200 */
[----:B------:R-:W-:Y:S07]  /*bae0*/  UISETP.GE.AND UP0, UPT, UR5, 0x1, UPT ;  /* 0x000000010500788c */ /* 0x000fee000bf06270 */
[----:B--2---:R-:W2:Y:S08]  /*baf0*/  LDSM.16.M88.4 R160, [R3+0x12100] ;  /* 0x0121000003a0783b */ /* 0x004eb00000000200 */
[----:B------:R-:W0:Y:S01]  /*bb00*/  LDGDEPBAR ;  /* 0x00000000000079af */ /* 0x000e220000000000 */
[----:B-1----:R-:W-:Y:S04]  /*bb10*/  IADD3 R100, R238, UR4, R237 ;  /* 0x00000004ee647c10 */ /* 0x002fe8000fffe0ed */
[----:B------:R-:W-:Y:S03]  /*bb20*/  IADD3 R100, R239, R100, RZ ;  /* 0x00000064ef647210 */ /* 0x000fe60007ffe0ff */
[----:B------:R-:W1:Y:S08]  /*bb30*/  LDSM.16.M88.4 R192, [R3+0x12900] ;  /* 0x0129000003c0783b */ /* 0x000e700000000200 */
[----:B------:R-:W3:Y:S08]  /*bb40*/  LDSM.16.M88.4 R168, [R3+0x13900] ;  /* 0x0139000003a8783b */ /* 0x000ef00000000200 */
[----:B------:R-:W4:Y:S01]  /*bb50*/  LDSM.16.M88.4 R172, [R3+0x14100] ;  /* 0x0141000003ac783b */ /* 0x000f220000000200 */
[C---:B--2---:R-:W-:Y:S07]  /*bb60*/  HMMA.16816.F32.BF16 R4, R184.reuse, R160, R4 ;  /* 0x000000a0b804723c */ /* 0x044fee0000041804 */
[----:B------:R-:W-:Y:S01]  /*bb70*/  LDSM.16.M88.4 R176, [R102+0x12100] ;  /* 0x0121000066b0783b */ /* 0x000fe20000000200 */
[C---:B------:R-:W-:Y:S07]  /*bb80*/  HMMA.16816.F32.BF16 R8, R184.reuse, R162, R8 ;  /* 0x000000a2b808723c */ /* 0x040fee0000041808 */
[----:B------:R-:W2:Y:S01]  /*bb90*/  LDSM.16.M88.4 R160, [R3+0x14900] ;  /* 0x0149000003a0783b */ /* 0x000ea20000000200 */
[C---:B-1----:R-:W-:Y:S07]  /*bba0*/  HMMA.16816.F32.BF16 R12, R184.reuse, R192, R12 ;  /* 0x000000c0b80c723c */ /* 0x042fee000004180c */
[----:B------:R-:W1:Y:S01]  /*bbb0*/  LDSM.16.M88.4 R180, [R102+0x12900] ;  /* 0x0129000066b4783b */ /* 0x000e620000000200 */
[C---:B------:R-:W-:Y:S07]  /*bbc0*/  HMMA.16816.F32.BF16 R16, R184.reuse, R194, R16 ;  /* 0x000000c2b810723c */ /* 0x040fee0000041810 */
[----:B------:R-:W-:Y:S01]  /*bbd0*/  LDSM.16.M88.4 R192, [R237+UR4+0x16100] ;  /* 0x01610004edc0783b */ /* 0x000fe20008000200 */
[C---:B------:R-:W-:Y:S07]  /*bbe0*/  HMMA.16816.F32.BF16 R20, R184.reuse, R164, R20 ;  /* 0x000000a4b814723c */ /* 0x040fee0000041814 */
[----:B------:R-:W-:Y:S01]  /*bbf0*/  LDSM.16.M88.4 R228, [R237+UR4+0x16900] ;  /* 0x01690004ede4783b */ /* 0x000fe20008000200 */
[C---:B------:R-:W-:Y:S07]  /*bc00*/  HMMA.16816.F32.BF16 R24, R184.reuse, R166, R24 ;  /* 0x000000a6b818723c */ /* 0x040fee0000041818 */
[----:B------:R-:W5:Y:S01]  /*bc10*/  LDSM.16.M88.4 R164, [R102+0x13100] ;  /* 0x0131000066a4783b */ /* 0x000f620000000200 */
[C---:B---3--:R-:W-:Y:S07]  /*bc20*/  HMMA.16816.F32.BF16 R28, R184.reuse, R168, R28 ;  /* 0x000000a8b81c723c */ /* 0x048fee000004181c */
[----:B------:R-:W-:Y:S01]  /*bc30*/  LDSM.16.M88.4 R232, [R2+0x19900] ;  /* 0x0199000002e8783b */ /* 0x000fe20000000200 */
[C---:B------:R-:W-:Y:S07]  /*bc40*/  HMMA.16816.F32.BF16 R32, R184.reuse, R170, R32 ;  /* 0x000000aab820723c */ /* 0x040fee0000041820 */
[----:B------:R-:W3:Y:S01]  /*bc50*/  LDSM.16.M88.4 R168, [R102+0x13900] ;  /* 0x0139000066a8783b */ /* 0x000ee20000000200 */
[C---:B----4-:R-:W-:Y:S08]  /*bc60*/  HMMA.16816.F32.BF16 R36, R184.reuse, R172, R36 ;  /* 0x000000acb824723c */ /* 0x050ff00000041824 */
[C---:B------:R-:W-:Y:S01]  /*bc70*/  HMMA.16816.F32.BF16 R40, R184.reuse, R174, R40 ;  /* 0x000000aeb828723c */ /* 0x040fe20000041828 */
[----:B------:R-:W-:Y:S07]  /*bc80*/  LDSM.16.M88.4 R172, [R102+0x14900] ;  /* 0x0149000066ac783b */ /* 0x000fee0000000200 */
[C---:B--2---:R-:W-:Y:S08]  /*bc90*/  HMMA.16816.F32.BF16 R44, R184.reuse, R160, R44 ;  /* 0x000000a0b82c723c */ /* 0x044ff0000004182c */
[----:B------:R-:W-:Y:S01]  /*bca0*/  HMMA.16816.F32.BF16 R48, R184, R162, R48 ;  /* 0x000000a2b830723c */ /* 0x000fe20000041830 */
[----:B------:R-:W2:Y:S07]  /*bcb0*/  LDSM.16.M88.4 R160, [R102+0x14100] ;  /* 0x0141000066a0783b */ /* 0x000eae0000000200 */
[C---:B------:R-:W-:Y:S08]  /*bcc0*/  HMMA.16816.F32.BF16 R4, R188.reuse, R176, R4 ;  /* 0x000000b0bc04723c */ /* 0x040ff00000041804 */
[C---:B------:R-:W-:Y:S01]  /*bcd0*/  HMMA.16816.F32.BF16 R8, R188.reuse, R178, R8 ;  /* 0x000000b2bc08723c */ /* 0x040fe20000041808 */
[----:B------:R-:W4:Y:S07]  /*bce0*/  LDSM.16.M88.4 R176, [R237+UR4+0x15100] ;  /* 0x01510004edb0783b */ /* 0x000f2e0008000200 */
[C---:B-1----:R-:W-:Y:S08]  /*bcf0*/  HMMA.16816.F32.BF16 R12, R188.reuse, R180, R12 ;  /* 0x000000b4bc0c723c */ /* 0x042ff0000004180c */
[C---:B------:R-:W-:Y:S01]  /*bd00*/  HMMA.16816.F32.BF16 R16, R188.reuse, R182, R16 ;  /* 0x000000b6bc10723c */ /* 0x040fe20000041810 */
[----:B------:R-:W1:Y:S07]  /*bd10*/  LDSM.16.M88.4 R180, [R237+UR4+0x15900] ;  /* 0x01590004edb4783b */ /* 0x000e6e0008000200 */
[C---:B-----5:R-:W-:Y:S08]  /*bd20*/  HMMA.16816.F32.BF16 R20, R188.reuse, R164, R20 ;  /* 0x000000a4bc14723c */ /* 0x060ff00000041814 */
[C---:B------:R-:W-:Y:S01]  /*bd30*/  HMMA.16816.F32.BF16 R24, R188.reuse, R166, R24 ;  /* 0x000000a6bc18723c */ /* 0x040fe20000041818 */
[----:B------:R-:W5:Y:S07]  /*bd40*/  LDSM.16.M88.4 R164, [R237+UR4+0x17100] ;  /* 0x01710004eda4783b */ /* 0x000f6e0008000200 */
[C---:B---3--:R-:W-:Y:S08]  /*bd50*/  HMMA.16816.F32.BF16 R28, R188.reuse, R168, R28 ;  /* 0x000000a8bc1c723c */ /* 0x048ff0000004181c */
[C---:B------:R-:W-:Y:S01]  /*bd60*/  HMMA.16816.F32.BF16 R32, R188.reuse, R170, R32 ;  /* 0x000000aabc20723c */ /* 0x040fe20000041820 */
[----:B------:R-:W3:Y:S07]  /*bd70*/  LDSM.16.M88.4 R168, [R237+UR4+0x17900] ;  /* 0x01790004eda8783b */ /* 0x000eee0008000200 */
[C---:B--2---:R-:W-:Y:S08]  /*bd80*/  HMMA.16816.F32.BF16 R36, R188.reuse, R160, R36 ;  /* 0x000000a0bc24723c */ /* 0x044ff00000041824 */
[C---:B------:R-:W-:Y:S01]  /*bd90*/  HMMA.16816.F32.BF16 R40, R188.reuse, R162, R40 ;  /* 0x000000a2bc28723c */ /* 0x040fe20000041828 */
[----:B------:R-:W2:Y:S07]  /*bda0*/  LDSM.16.M88.4 R160, [R2+0x15100] ;  /* 0x0151000002a0783b */ /* 0x000eae0000000200 */
[C---:B------:R-:W-:Y:S08]  /*bdb0*/  HMMA.16816.F32.BF16 R44, R188.reuse, R172, R44 ;  /* 0x000000acbc2c723c */ /* 0x040ff0000004182c */
[----:B------:R-:W-:Y:S01]  /*bdc0*/  HMMA.16816.F32.BF16 R48, R188, R174, R48 ;  /* 0x000000aebc30723c */ /* 0x000fe20000041830 */
[----:B------:R-:W2:Y:S07]  /*bdd0*/  LDSM.16.M88.4 R172, [R2+0x15900] ;  /* 0x0159000002ac783b */ /* 0x000eae0000000200 */
[C---:B----4-:R-:W-:Y:S08]  /*bde0*/  HMMA.16816.F32.BF16 R4, R196.reuse, R176, R4 ;  /* 0x000000b0c404723c */ /* 0x050ff00000041804 */
[C---:B------:R-:W-:Y:S01]  /*bdf0*/  HMMA.16816.F32.BF16 R8, R196.reuse, R178, R8 ;  /* 0x000000b2c408723c */ /* 0x040fe20000041808 */
[----:B------:R-:W4:Y:S07]  /*be00*/  LDSM.16.M88.4 R176, [R2+0x16100] ;  /* 0x0161000002b0783b */ /* 0x000f2e0000000200 */
[C---:B-1----:R-:W-:Y:S08]  /*be10*/  HMMA.16816.F32.BF16 R12, R196.reuse, R180, R12 ;  /* 0x000000b4c40c723c */ /* 0x042ff0000004180c */
        /* <DEDUP_REMOVED lines=8> */
[C---:B-----5:R-:W-:Y:S08]  /*bea0*/  HMMA.16816.F32.BF16 R36, R196.reuse, R164, R36 ;  /* 0x000000a4c424723c */ /* 0x060ff00000041824 */
[C---:B------:R-:W-:Y:S01]  /*beb0*/  HMMA.16816.F32.BF16 R40, R196.reuse, R166, R40 ;  /* 0x000000a6c428723c */ /* 0x040fe20000041828 */
[----:B------:R-:W1:Y:S07]  /*bec0*/  LDSM.16.M88.4 R164, [R2+0x16900] ;  /* 0x0169000002a4783b */ /* 0x000e6e0000000200 */
[C---:B---3--:R-:W-:Y:S08]  /*bed0*/  HMMA.16816.F32.BF16 R44, R196.reuse, R168, R44 ;  /* 0x000000a8c42c723c */ /* 0x048ff0000004182c */
[----:B------:R-:W-:Y:S01]  /*bee0*/  HMMA.16816.F32.BF16 R48, R196, R170, R48 ;  /* 0x000000aac430723c */ /* 0x000fe20000041830 */
[----:B------:R-:W3:Y:S07]  /*bef0*/  LDSM.16.M88.4 R168, [R2+0x17100] ;  /* 0x0171000002a8783b */ /* 0x000eee0000000200 */
[C---:B--2---:R-:W-:Y:S08]  /*bf00*/  HMMA.16816.F32.BF16 R4, R200.reuse, R160, R4 ;  /* 0x000000a0c804723c */ /* 0x044ff00000041804 */
[C---:B------:R-:W-:Y:S01]  /*bf10*/  HMMA.16816.F32.BF16 R8, R200.reuse, R162, R8 ;  /* 0x000000a2c808723c */ /* 0x040fe20000041808 */
[----:B------:R-:W2:Y:S07]  /*bf20*/  LDSM.16.M88.4 R160, [R3+0x16100] ;  /* 0x0161000003a0783b */ /* 0x000eae0000000200 */
[C---:B------:R-:W-:Y:S08]  /*bf30*/  HMMA.16816.F32.BF16 R12, R200.reuse, R172, R12 ;  /* 0x000000acc80c723c */ /* 0x040ff0000004180c */
[C---:B------:R-:W-:Y:S01]  /*bf40*/  HMMA.16816.F32.BF16 R16, R200.reuse, R174, R16 ;  /* 0x000000aec810723c */ /* 0x040fe20000041810 */
[----:B------:R-:W5:Y:S07]  /*bf50*/  LDSM.16.M88.4 R172, [R3+0x16900] ;  /* 0x0169000003ac783b */ /* 0x000f6e0000000200 */
[C---:B----4-:R-:W-:Y:S08]  /*bf60*/  HMMA.16816.F32.BF16 R20, R200.reuse, R176, R20 ;  /* 0x000000b0c814723c */ /* 0x050ff00000041814 */
[C---:B------:R-:W-:Y:S01]  /*bf70*/  HMMA.16816.F32.BF16 R24, R200.reuse, R178, R24 ;  /* 0x000000b2c818723c */ /* 0x040fe20000041818 */
[----:B------:R-:W-:Y:S07]  /*bf80*/  LDSM.16.M88.4 R176, [R100+0x16100] ;  /* 0x0161000064b0783b */ /* 0x000fee0000000200 */
[C---:B-1----:R-:W-:Y:S08]  /*bf90*/  HMMA.16816.F32.BF16 R28, R200.reuse, R164, R28 ;  /* 0x000000a4c81c723c */ /* 0x042ff0000004181c */
[C---:B------:R-:W-:Y:S01]  /*bfa0*/  HMMA.16816.F32.BF16 R32, R200.reuse, R166, R32 ;  /* 0x000000a6c820723c */ /* 0x040fe20000041820 */
[----:B------:R-:W1:Y:S07]  /*bfb0*/  LDSM.16.M88.4 R164, [R3+0x17100] ;  /* 0x0171000003a4783b */ /* 0x000e6e0000000200 */
[C---:B---3--:R-:W-:Y:S08]  /*bfc0*/  HMMA.16816.F32.BF16 R36, R200.reuse, R168, R36 ;  /* 0x000000a8c824723c */ /* 0x048ff00000041824 */
[C---:B------:R-:W-:Y:S01]  /*bfd0*/  HMMA.16816.F32.BF16 R40, R200.reuse, R170, R40 ;  /* 0x000000aac828723c */ /* 0x040fe20000041828 */
[----:B------:R-:W3:Y:S07]  /*bfe0*/  LDSM.16.M88.4 R168, [R3+0x17900] ;  /* 0x0179000003a8783b */ /* 0x000eee0000000200 */
[C---:B------:R-:W-:Y:S08]  /*bff0*/  HMMA.16816.F32.BF16 R44, R200.reuse, R180, R44 ;  /* 0x000000b4c82c723c */ /* 0x040ff0000004182c */
[----:B------:R-:W-:Y:S01]  /*c000*/  HMMA.16816.F32.BF16 R48, R200, R182, R48 ;  /* 0x000000b6c830723c */ /* 0x000fe20000041830 */
[----:B------:R-:W-:Y:S07]  /*c010*/  LDSM.16.M88.4 R180, [R100+0x16900] ;  /* 0x0169000064b4783b */ /* 0x000fee0000000200 */
[C---:B------:R-:W-:Y:S08]  /*c020*/  HMMA.16816.F32.BF16 R4, R204.reuse, R192, R4 ;  /* 0x000000c0cc04723c */ /* 0x040ff00000041804 */
[C---:B------:R-:W-:Y:S01]  /*c030*/  HMMA.16816.F32.BF16 R8, R204.reuse, R194, R8 ;  /* 0x000000c2cc08723c */ /* 0x040fe20000041808 */
[----:B------:R-:W-:Y:S07]  /*c040*/  LDSM.16.M88.4 R192, [R237+UR4+0x18100] ;  /* 0x01810004edc0783b */ /* 0x000fee0008000200 */
[C---:B------:R-:W-:Y:S08]  /*c050*/  HMMA.16816.F32.BF16 R12, R204.reuse, R228, R12 ;  /* 0x000000e4cc0c723c */ /* 0x040ff0000004180c */
[C---:B------:R-:W-:Y:S01]  /*c060*/  HMMA.16816.F32.BF16 R16, R204.reuse, R230, R16 ;  /* 0x000000e6cc10723c */ /* 0x040fe20000041810 */
[----:B------:R-:W-:Y:S07]  /*c070*/  LDSM.16.M88.4 R228, [R237+UR4+0x1a900] ;  /* 0x01a90004ede4783b */ /* 0x000fee0008000200 */
[C---:B--2---:R-:W-:Y:S08]  /*c080*/  HMMA.16816.F32.BF16 R20, R204.reuse, R160, R20 ;  /* 0x000000a0cc14723c */ /* 0x044ff00000041814 */
[C---:B------:R-:W-:Y:S01]  /*c090*/  HMMA.16816.F32.BF16 R24, R204.reuse, R162, R24 ;  /* 0x000000a2cc18723c */ /* 0x040fe20000041818 */
[----:B------:R-:W2:Y:S07]  /*c0a0*/  LDSM.16.M88.4 R160, [R102+0x15100] ;  /* 0x0151000066a0783b */ /* 0x000eae0000000200 */
[C---:B-----5:R-:W-:Y:S08]  /*c0b0*/  HMMA.16816.F32.BF16 R28, R204.reuse, R172, R28 ;  /* 0x000000accc1c723c */ /* 0x060ff0000004181c */
[C---:B------:R-:W-:Y:S01]  /*c0c0*/  HMMA.16816.F32.BF16 R32, R204.reuse, R174, R32 ;  /* 0x000000aecc20723c */ /* 0x040fe20000041820 */
[----:B------:R-:W4:Y:S07]  /*c0d0*/  LDSM.16.M88.4 R172, [R100+0x15900] ;  /* 0x0159000064ac783b */ /* 0x000f2e0000000200 */
[C---:B-1----:R-:W-:Y:S08]  /*c0e0*/  HMMA.16816.F32.BF16 R36, R204.reuse, R164, R36 ;  /* 0x000000a4cc24723c */ /* 0x042ff00000041824 */
[C---:B------:R-:W-:Y:S01]  /*c0f0*/  HMMA.16816.F32.BF16 R40, R204.reuse, R166, R40 ;  /* 0x000000a6cc28723c */ /* 0x040fe20000041828 */
[----:B------:R-:W1:Y:S07]  /*c100*/  LDSM.16.M88.4 R164, [R100+0x17100] ;  /* 0x0171000064a4783b */ /* 0x000e6e0000000200 */
[C---:B---3--:R-:W-:Y:S08]  /*c110*/  HMMA.16816.F32.BF16 R44, R204.reuse, R168, R44 ;  /* 0x000000a8cc2c723c */ /* 0x048ff0000004182c */
[----:B------:R-:W-:Y:S01]  /*c120*/  HMMA.16816.F32.BF16 R48, R204, R170, R48 ;  /* 0x000000aacc30723c */ /* 0x000fe20000041830 */
[----:B------:R-:W3:Y:S07]  /*c130*/  LDSM.16.M88.4 R168, [R100+0x17900] ;  /* 0x0179000064a8783b */ /* 0x000eee0000000200 */
[C---:B--2---:R-:W-:Y:S08]  /*c140*/  HMMA.16816.F32.BF16 R4, R208.reuse, R160, R4 ;  /* 0x000000a0d004723c */ /* 0x044ff00000041804 */
[C---:B------:R-:W-:Y:S01]  /*c150*/  HMMA.16816.F32.BF16 R8, R208.reuse, R162, R8 ;  /* 0x000000a2d008723c */ /* 0x040fe20000041808 */
[----:B------:R-:W2:Y:S07]  /*c160*/  LDSM.16.M88.4 R160, [R237+UR4+0x18900] ;  /* 0x01890004eda0783b */ /* 0x000eae0008000200 */
[C---:B----4-:R-:W-:Y:S08]  /*c170*/  HMMA.16816.F32.BF16 R12, R208.reuse, R172, R12 ;  /* 0x000000acd00c723c */ /* 0x050ff0000004180c */
[C---:B------:R-:W-:Y:S01]  /*c180*/  HMMA.16816.F32.BF16 R16, R208.reuse, R174, R16 ;  /* 0x000000aed010723c */ /* 0x040fe20000041810 */
[----:B------:R-:W4:Y:S07]  /*c190*/  LDSM.16.M88.4 R172, [R237+UR4+0x19100] ;  /* 0x01910004edac783b */ /* 0x000f2e0008000200 */
[C---:B------:R-:W-:Y:S08]  /*c1a0*/  HMMA.16816.F32.BF16 R20, R208.reuse, R176, R20 ;  /* 0x000000b0d014723c */ /* 0x040ff00000041814 */
[C---:B------:R-:W-:Y:S01]  /*c1b0*/  HMMA.16816.F32.BF16 R24, R208.reuse, R178, R24 ;  /* 0x000000b2d018723c */ /* 0x040fe20000041818 */
[----:B------:R-:W5:Y:S07]  /*c1c0*/  LDSM.16.M88.4 R176, [R237+UR4+0x19900] ;  /* 0x01990004edb0783b */ /* 0x000f6e0008000200 */
[C---:B------:R-:W-:Y:S08]  /*c1d0*/  HMMA.16816.F32.BF16 R28, R208.reuse, R180, R28 ;  /* 0x000000b4d01c723c */ /* 0x040ff0000004181c */
[C---:B------:R-:W-:Y:S01]  /*c1e0*/  HMMA.16816.F32.BF16 R32, R208.reuse, R182, R32 ;  /* 0x000000b6d020723c */ /* 0x040fe20000041820 */
[----:B------:R-:W2:Y:S07]  /*c1f0*/  LDSM.16.M88.4 R180, [R237+UR4+0x1a100] ;  /* 0x01a10004edb4783b */ /* 0x000eae0008000200 */
[C---:B-1----:R-:W-:Y:S08]  /*c200*/  HMMA.16816.F32.BF16 R36, R208.reuse, R164, R36 ;  /* 0x000000a4d024723c */ /* 0x042ff00000041824 */
[C---:B------:R-:W-:Y:S01]  /*c210*/  HMMA.16816.F32.BF16 R40, R208.reuse, R166, R40 ;  /* 0x000000a6d028723c */ /* 0x040fe20000041828 */
[----:B------:R-:W1:Y:S07]  /*c220*/  LDSM.16.M88.4 R164, [R2+0x18100] ;  /* 0x0181000002a4783b */ /* 0x000e6e0000000200 */
[C---:B---3--:R-:W-:Y:S08]  /*c230*/  HMMA.16816.F32.BF16 R44, R208.reuse, R168, R44 ;  /* 0x000000a8d02c723c */ /* 0x048ff0000004182c */
[----:B------:R-:W-:Y:S01]  /*c240*/  HMMA.16816.F32.BF16 R48, R208, R170, R48 ;  /* 0x000000aad030723c */ /* 0x000fe20000041830 */
[----:B------:R-:W3:Y:S07]  /*c250*/  LDSM.16.M88.4 R168, [R2+0x18900] ;  /* 0x0189000002a8783b */ /* 0x000eee0000000200 */
[C---:B------:R-:W-:Y:S08]  /*c260*/  HMMA.16816.F32.BF16 R4, R212.reuse, R192, R4 ;  /* 0x000000c0d404723c */ /* 0x040ff00000041804 */
        /* <DEDUP_REMOVED lines=32> */
[C---:B----4-:R-:W-:Y:S08]  /*c470*/  HMMA.16816.F32.BF16 R44, R216.reuse, R172, R44 ;  /* 0x000000acd82c723c */ /* 0x050ff0000004182c */
[----:B------:R-:W-:Y:S08]  /*c480*/  HMMA.16816.F32.BF16 R48, R216, R174, R48 ;  /* 0x000000aed830723c */ /* 0x000ff00000041830 */
[C---:B-----5:R-:W-:Y:S08]  /*c490*/  HMMA.16816.F32.BF16 R4, R220.reuse, R176, R4 ;  /* 0x000000b0dc04723c */ /* 0x060ff00000041804 */
[C---:B------:R-:W-:Y:S08]  /*c4a0*/  HMMA.16816.F32.BF16 R8, R220.reuse, R178, R8 ;  /* 0x000000b2dc08723c */ /* 0x040ff00000041808 */
[C---:B-1----:R-:W-:Y:S08]  /*c4b0*/  HMMA.16816.F32.BF16 R12, R220.reuse, R164, R12 ;  /* 0x000000a4dc0c723c */ /* 0x042ff0000004180c */
        /* <DEDUP_REMOVED lines=42> */
[----:B------:R2:W-:Y:S10]  /*c760*/  MUFU.TANH R165, R11 ;  /* 0x0000000b00a57308 */ /* 0x0005f40000002400 */
[----:B------:R-:W5:Y:S10]  /*c770*/  MUFU.TANH R162, R12 ;  /* 0x0000000c00a27308 */ /* 0x000f740000002400 */
[----:B------:R-:W3:Y:S01]  /*c780*/  MUFU.TANH R163, R13 ;  /* 0x0000000d00a37308 */ /* 0x000ee20000002400 */
[C---:B-1----:R-:W-:Y:S01]  /*c790*/  HMMA.16816.F32.BF16 R20, R224.reuse, R4, R20 ;  /* 0x00000004e014723c */ /* 0x042fe20000041814 */
[----:B--2---:R-:W1:Y:S08]  /*c7a0*/  LDSM.16.M88.4 R8, [R100+0x19900] ;  /* 0x019900006408783b */ /* 0x004e700000000200 */
[----:B------:R-:W2:Y:S01]  /*c7b0*/  MUFU.TANH R173, R14 ;  /* 0x0000000e00ad7308 */ /* 0x000ea20000002400 */
        /* <DEDUP_REMOVED lines=19> */
[----:B------:R-:W-:Y:S07]  /*c8f0*/  BAR.SYNC.DEFER_BLOCKING 0x0 ;  /* 0x0000000000007b1d */ /* 0x000fee0000010000 */
[C---:B------:R-:W-:Y:S04]  /*c900*/  HMMA.16816.F32.BF16 R40, R224.reuse, R6, R40 ;  /* 0x00000006e028723c */ /* 0x040fe80000041828 */
[----:B------:R-:W-:Y:S02]  /*c910*/  FMUL.FTZ R28, R28, c[0x0][0x320] ;  /* 0x0000c8001c1c7a20 */ /* 0x000fe40000410000 */
[----:B------:R-:W-:Y:S02]  /*c920*/  FMUL.FTZ R29, R29, c[0x0][0x320] ;  /* 0x0000c8001d1d7a20 */ /* 0x000fe40000410000 */
[----:B------:R-:W-:Y:S01]  /*c930*/  FMUL.FTZ R30, R30, c[0x0][0x320] ;  /* 0x0000c8001e1e7a20 */ /* 0x000fe20000410000 */
[----:B---3--:R-:W-:Y:S03]  /*c940*/  FMNMX.FTZ R100, R102, R2, !PT ;  /* 0x0000000266647209 */ /* 0x008fe60007810000 */
[----:B------:R-:W-:Y:S01]  /*c950*/  FMUL.FTZ R31, R31, c[0x0][0x320] ;  /* 0x0000c8001f1f7a20 */ /* 0x000fe20000410000 */
[----:B----4-:R-:W-:Y:S01]  /*c960*/  FMNMX.FTZ R2, R164, R3, !PT ;  /* 0x00000003a4027209 */ /* 0x010fe20007810000 */
[----:B------:R-:W-:Y:S01]  /*c970*/  FMUL.FTZ R32, R32, c[0x0][0x320] ;  /* 0x0000c80020207a20 */ /* 0x000fe20000410000 */
[----:B-----5:R-:W-:Y:S01]  /*c980*/  FMNMX.FTZ R100, R162, R100, !PT ;  /* 0x00000064a2647209 */ /* 0x020fe20007810000 */
[----:B------:R-:W-:Y:S01]  /*c990*/  FMUL.FTZ R36, R36, c[0x0][0x320] ;  /* 0x0000c80024247a20 */ /* 0x000fe20000410000 */
[----:B------:R-:W2:Y:S01]  /*c9a0*/  MUFU.TANH R172, R17 ;  /* 0x0000001100ac7308 */ /* 0x000ea20000002400 */
[----:B------:R-:W-:Y:S01]  /*c9b0*/  LDSM.16.MT88.4 R12, [R103+UR4+0x100] ;  /* 0x00010004670c783b */ /* 0x000fe20008004200 */
[----:B------:R-:W-:Y:S01]  /*c9c0*/  FMUL.FTZ R37, R37, c[0x0][0x320] ;  /* 0x0000c80025257a20 */ /* 0x000fe20000410000 */
[----:B------:R-:W-:Y:S01]  /*c9d0*/  FMNMX.FTZ R2, R165, R2, !PT ;  /* 0x00000002a5027209 */ /* 0x000fe20007810000 */
[----:B------:R-:W-:Y:S01]  /*c9e0*/  FMUL.FTZ R38, R38, c[0x0][0x320] ;  /* 0x0000c80026267a20 */ /* 0x000fe20000410000 */
[----:B------:R-:W-:Y:S01]  /*c9f0*/  FMNMX.FTZ R100, R163, R100, !PT ;  /* 0x00000064a3647209 */ /* 0x000fe20007810000 */
[----:B------:R-:W-:Y:S01]  /*ca00*/  FMUL.FTZ R39, R39, c[0x0][0x320] ;  /* 0x0000c80027277a20 */ /* 0x000fe20000410000 */
[----:B------:R-:W-:Y:S01]  /*ca10*/  FMNMX.FTZ R2, R173, R2, !PT ;  /* 0x00000002ad027209 */ /* 0x000fe20007810000 */
[C---:B-1----:R-:W-:Y:S02]  /*ca20*/  HMMA.16816.F32.BF16 R44, R224.reuse, R8, R44 ;  /* 0x00000008e02c723c */ /* 0x042fe4000004182c */
[----:B------:R-:W-:Y:S01]  /*ca30*/  MUFU.TANH R193, R28 ;  /* 0x0000001c00c17308 */ /* 0x000fe20000002400 */
[----:B------:R-:W-:Y:S01]  /*ca40*/  FMUL.FTZ R33, R33, c[0x0][0x320] ;  /* 0x0000c80021217a20 */ /* 0x000fe20000410000 */
[----:B------:R-:W-:Y:S01]  /*ca50*/  FMNMX.FTZ R100, R171, R100, !PT ;  /* 0x00000064ab647209 */ /* 0x000fe20007810000 */
[----:B------:R-:W-:Y:S01]  /*ca60*/  FMUL.FTZ R34, R34, c[0x0][0x320] ;  /* 0x0000c80022227a20 */ /* 0x000fe20000410000 */
[----:B------:R-:W-:Y:S01]  /*ca70*/  FMNMX.FTZ R2, R175, R2, !PT ;  /* 0x00000002af027209 */ /* 0x000fe20007810000 */
[----:B------:R-:W-:Y:S01]  /*ca80*/  FMUL.FTZ R35, R35, c[0x0][0x320] ;  /* 0x0000c80023237a20 */ /* 0x000fe20000410000 */
[----:B------:R-:W-:Y:S04]  /*ca90*/  HMMA.16816.F32.BF16 R48, R224, R10, R48 ;  /* 0x0000000ae030723c */ /* 0x000fe80000041830 */
[----:B------:R-:W1:Y:S01]  /*caa0*/  MUFU.TANH R180, R24 ;  /* 0x0000001800b47308 */ /* 0x000e620000002400 */
[----:B------:R-:W-:Y:S02]  /*cab0*/  FMUL.FTZ R42, R42, c[0x0][0x320] ;  /* 0x0000c8002a2a7a20 */ /* 0x000fe40000410000 */
[----:B------:R-:W-:Y:S01]  /*cac0*/  FMUL.FTZ R40, R40, c[0x0][0x320] ;  /* 0x0000c80028287a20 */ /* 0x000fe20000410000 */
[----:B--2---:R-:W-:Y:S01]  /*cad0*/  FMNMX.FTZ R100, R172, R100, !PT ;  /* 0x00000064ac647209 */ /* 0x004fe20007810000 */
[----:B------:R-:W-:Y:S03]  /*cae0*/  FMUL.FTZ R41, R41, c[0x0][0x320] ;  /* 0x0000c80029297a20 */ /* 0x000fe60000410000 */
[----:B------:R-:W-:Y:S01]  /*caf0*/  FMNMX.FTZ R100, R177, R100, !PT ;  /* 0x00000064b1647209 */ /* 0x000fe20007810000 */
[----:B------:R-:W-:Y:S01]  /*cb00*/  FMUL.FTZ R43, R43, c[0x0][0x320] ;  /* 0x0000c8002b2b7a20 */ /* 0x000fe20000410000 */
[----:B------:R-:W2:Y:S02]  /*cb10*/  MUFU.TANH R179, R25 ;  /* 0x0000001900b37308 */ /* 0x000ea40000002400 */
[----:B------:R-:W-:Y:S01]  /*cb20*/  FMNMX.FTZ R100, R178, R100, !PT ;  /* 0x00000064b2647209 */ /* 0x000fe20007810000 */
        /* <DEDUP_REMOVED lines=10> */
[----:B------:R-:W1:Y:S01]  /*cbd0*/  MUFU.TANH R241, R32 ;  /* 0x0000002000f17308 */ /* 0x000e620000002400 */
[----:B--2---:R-:W-:Y:S04]  /*cbe0*/  FMNMX.FTZ R100, R179, R100, !PT ;  /* 0x00000064b3647209 */ /* 0x004fe80007810000 */
[----:B------:R-:W-:Y:S05]  /*cbf0*/  FMNMX.FTZ R100, R193, R100, !PT ;  /* 0x00000064c1647209 */ /* 0x000fea0007810000 */
[----:B------:R-:W2:Y:S01]  /*cc00*/  MUFU.TANH R242, R33 ;  /* 0x0000002100f27308 */ /* 0x000ea20000002400 */
[----:B---3--:R-:W-:Y:S09]  /*cc10*/  FMNMX.FTZ R100, R194, R100, !PT ;  /* 0x00000064c2647209 */ /* 0x008ff20007810000 */
[----:B------:R-:W3:Y:S01]  /*cc20*/  MUFU.TANH R233, R36 ;  /* 0x0000002400e97308 */ /* 0x000ee20000002400 */
[----:B-1----:R-:W-:Y:S09]  /*cc30*/  FMNMX.FTZ R100, R241, R100, !PT ;  /* 0x00000064f1647209 */ /* 0x002ff20007810000 */
[----:B------:R-:W-:Y:S01]  /*cc40*/  MUFU.TANH R250, R48 ;  /* 0x0000003000fa7308 */ /* 0x000fe20000002400 */
[----:B--2---:R-:W-:Y:S09]  /*cc50*/  FMNMX.FTZ R100, R242, R100, !PT ;  /* 0x00000064f2647209 */ /* 0x004ff20007810000 */
[----:B------:R-:W1:Y:S01]  /*cc60*/  MUFU.TANH R251, R42 ;  /* 0x0000002a00fb7308 */ /* 0x000e620000002400 */
[----:B---3--:R-:W-:Y:S09]  /*cc70*/  FMNMX.FTZ R100, R233, R100, !PT ;  /* 0x00000064e9647209 */ /* 0x008ff20007810000 */
[----:B------:R-:W2:Y:S10]  /*cc80*/  MUFU.TANH R24, R37 ;  /* 0x0000002500187308 */ /* 0x000eb40000002400 */
[----:B------:R-:W3:Y:S01]  /*cc90*/  MUFU.TANH R245, R40 ;  /* 0x0000002800f57308 */ /* 0x000ee20000002400 */
[----:B-1----:R-:W-:Y:S09]  /*cca0*/  MOV R48, R251 ;  /* 0x000000fb00307202 */ /* 0x002ff20000000f00 */
        /* <DEDUP_REMOVED lines=9> */
[----:B---3--:R-:W-:Y:S04]  /*cd40*/  FMNMX.FTZ R100, R234, R100, !PT ;  /* 0x00000064ea647209 */ /* 0x008fe80007810000 */
[----:B------:R-:W-:Y:S05]  /*cd50*/  FMNMX.FTZ R100, R250, R100, !PT ;  /* 0x00000064fa647209 */ /* 0x000fea0007810000 */
        /* <DEDUP_REMOVED lines=31> */
[----:B------:R2:W-:Y:S01]  /*cf50*/  MUFU.EX2 R5, R4 ;  /* 0x0000000400057308 */ /* 0x0005e20000000800 */
[----:B---3--:R-:W-:Y:S09]  /*cf60*/  FMNMX.FTZ R2, R247, R2, !PT ;  /* 0x00000002f7027209 */ /* 0x008ff20007810000 */
[----:B------:R-:W3:Y:S01]  /*cf70*/  MUFU.TANH R230, R43 ;  /* 0x0000002b00e67308 */ /* 0x000ee20000002400 */
[----:B-1----:R-:W-:Y:S04]  /*cf80*/  FMNMX.FTZ R2, R246, R2, !PT ;  /* 0x00000002f6027209 */ /* 0x002fe80007810000 */
[----:B------:R-:W-:Y:S05]  /*cf90*/  FMNMX.FTZ R2, R48, R2, !PT ;  /* 0x0000000230027209 */ /* 0x000fea0007810000 */
[----:B------:R-:W1:Y:S01]  /*cfa0*/  MUFU.TANH R248, R46 ;  /* 0x0000002e00f87308 */ /* 0x000e620000002400 */
[--C-:B--2---:R-:W-:Y:S01]  /*cfb0*/  FFMA.FTZ R4, R167, c[0x0][0x2d0], -R160.reuse ;  /* 0x0000b400a7047a23 */ /* 0x104fe200000108a0 */
[----:B------:R-:W-:Y:S08]  /*cfc0*/  MOV R167, R16 ;  /* 0x0000001000a77202 */ /* 0x000ff00000000f00 */
[----:B------:R-:W2:Y:S01]  /*cfd0*/  MUFU.TANH R249, R47 ;  /* 0x0000002f00f97308 */ /* 0x000ea20000002400 */
[----:B---3--:R-:W-:Y:S09]  /*cfe0*/  FMNMX.FTZ R2, R230, R2, !PT ;  /* 0x00000002e6027209 */ /* 0x008ff20007810000 */
[----:B------:R-:W3:Y:S01]  /*cff0*/  MUFU.TANH R231, R50 ;  /* 0x0000003200e77308 */ /* 0x000ee20000002400 */
[----:B-1----:R-:W-:Y:S09]  /*d000*/  FMNMX.FTZ R2, R248, R2, !PT ;  /* 0x00000002f8027209 */ /* 0x002ff20007810000 */
[----:B------:R-:W1:Y:S01]  /*d010*/  MUFU.TANH R235, R51 ;  /* 0x0000003300eb7308 */ /* 0x000e620000002400 */
[----:B--2---:R-:W-:Y:S01]  /*d020*/  FMNMX.FTZ R2, R249, R2, !PT ;  /* 0x00000002f9027209 */ /* 0x004fe20007810000 */
[----:B------:R-:W-:Y:S08]  /*d030*/  LDSM.16.MT88.4 R44, [R103+UR4+0x3100] ;  /* 0x00310004672c783b */ /* 0x000ff00008004200 */
[----:B------:R2:W4:Y:S01]  /*d040*/  MUFU.EX2 R6, R4 ;  /* 0x0000000400067308 */ /* 0x0005220000000800 */
[----:B---3--:R-:W-:Y:S04]  /*d050*/  FMNMX.FTZ R2, R231, R2, !PT ;  /* 0x00000002e7027209 */ /* 0x008fe80007810000 */
[----:B-1----:R-:W-:Y:S05]  /*d060*/  FMNMX.FTZ R2, R235, R2, !PT ;  /* 0x00000002eb027209 */ /* 0x002fea0007810000 */
        /* <DEDUP_REMOVED lines=11> */
[----:B------:R1:W5:Y:S02]  /*d120*/  MUFU.EX2 R2, R0 ;  /* 0x0000000000027308 */ /* 0x0003640000000800 */
[C---:B------:R-:W-:Y:S04]  /*d130*/  FMUL.FTZ R161, R3.reuse, c[0x0][0x2d0] ;  /* 0x0000b40003a17a20 */ /* 0x040fe80000410000 */
[----:B--2---:R-:W-:Y:S01]  /*d140*/  FFMA.FTZ R4, R170, c[0x0][0x2d0], -R161 ;  /* 0x0000b400aa047a23 */ /* 0x004fe200000108a1 */
[----:B----4-:R-:W-:Y:S03]  /*d150*/  MOV R170, R6 ;  /* 0x0000000600aa7202 */ /* 0x010fe60000000f00 */
[----:B------:R2:W-:Y:S01]  /*d160*/  MUFU.EX2 R169, R4 ;  /* 0x0000000400a97308 */ /* 0x0005e20000000800 */
[----:B-1----:R-:W-:Y:S01]  /*d170*/  FADD.FTZ R0, -R3, R101 ;  /* 0x0000006503007221 */ /* 0x002fe20000010100 */
[----:B------:R-:W-:Y:S01]  /*d180*/  IADD3 R101, R236, UR4, RZ ;  /* 0x00000004ec657c10 */ /* 0x000fe2000fffe0ff */
[----:B-----5:R-:W-:Y:S02]  /*d190*/  FMUL.FTZ R8, R2, R108 ;  /* 0x0000006c02087220 */ /* 0x020fe40000410000 */
        /* <DEDUP_REMOVED lines=12> */
[----:B------:R4:W-:Y:S01]  /*d260*/  MUFU.EX2 R229, R4 ;  /* 0x0000000400e57308 */ /* 0x0009e20000000800 */
        /* <DEDUP_REMOVED lines=9> */
[----:B------:R-:W-:Y:S02]  /*d300*/  FMUL.FTZ R57, R2, R57 ;  /* 0x0000003902397220 */ /* 0x000fe40000410000 */
[----:B-1----:R-:W-:Y:S01]  /*d310*/  FMUL.FTZ R6, R0, R106 ;  /* 0x0000006a00067220 */ /* 0x002fe20000410000 */
[----:B------:R-:W-:Y:S01]  /*d320*/  F2FP.BF16.PACK_AB R106, R252, R166 ;  /* 0x000000a6fc6a723e */ /* 0x000fe200000010ff */
[C---:B------:R-:W-:Y:S02]  /*d330*/  FMUL.FTZ R7, R0.reuse, R107 ;  /* 0x0000006b00077220 */ /* 0x040fe40000410000 */
[C---:B------:R-:W-:Y:S02]  /*d340*/  FMUL.FTZ R10, R0.reuse, R110 ;  /* 0x0000006e000a7220 */ /* 0x040fe40000410000 */
[C---:B------:R-:W-:Y:S02]  /*d350*/  FMUL.FTZ R11, R0.reuse, R111 ;  /* 0x0000006f000b7220 */ /* 0x040fe40000410000 */
[----:B------:R-:W-:Y:S01]  /*d360*/  FMUL.FTZ R18, R0, R118 ;  /* 0x0000007600127220 */ /* 0x000fe20000410000 */
[----:B------:R-:W1:Y:S01]  /*d370*/  LDSM.16.MT88.4 R108, [R102+0x3100] ;  /* 0x00310000666c783b */ /* 0x000e620000004200 */
[--C-:B----4-:R-:W-:Y:S02]  /*d380*/  FFMA.FTZ R4, R164, c[0x0][0x2d0], -R161.reuse ;  /* 0x0000b400a4047a23 */ /* 0x110fe400000108a1 */
[C---:B------:R-:W-:Y:S02]  /*d390*/  FMUL.FTZ R19, R0.reuse, R119 ;  /* 0x0000007700137220 */ /* 0x040fe40000410000 */
[----:B------:R4:W5:Y:S01]  /*d3a0*/  MUFU.EX2 R5, R4 ;  /* 0x0000000400057308 */ /* 0x0009620000000800 */
[C---:B------:R-:W-:Y:S02]  /*d3b0*/  FMUL.FTZ R26, R0.reuse, R126 ;  /* 0x0000007e001a7220 */ /* 0x040fe40000410000 */
[C---:B------:R-:W-:Y:S01]  /*d3c0*/  FMUL.FTZ R27, R0.reuse, R127 ;  /* 0x0000007f001b7220 */ /* 0x040fe20000410000 */
[----:B------:R-:W-:Y:S01]  /*d3d0*/  LDSM.16.MT88.4 R116, [R101+0x3100] ;  /* 0x003100006574783b */ /* 0x000fe20000004200 */
[C---:B------:R-:W-:Y:S02]  /*d3e0*/  FMUL.FTZ R34, R0.reuse, R134 ;  /* 0x0000008600227220 */ /* 0x040fe40000410000 */
        /* <DEDUP_REMOVED lines=8> */
[----:B------:R-:W-:Y:S01]  /*d470*/  LDSM.16.MT88.4 R132, [R102+0x4100] ;  /* 0x004100006684783b */ /* 0x000fe20000004200 */
[C---:B------:R-:W-:Y:S02]  /*d480*/  FMUL.FTZ R54, R0.reuse, R54 ;  /* 0x0000003600367220 */ /* 0x040fe40000410000 */
[C---:B------:R-:W-:Y:S02]  /*d490*/  FMUL.FTZ R55, R0.reuse, R55 ;  /* 0x0000003700377220 */ /* 0x040fe40000410000 */
[C---:B------:R-:W-:Y:S02]  /*d4a0*/  FMUL.FTZ R58, R0.reuse, R58 ;  /* 0x0000003a003a7220 */ /* 0x040fe40000410000 */
[----:B------:R-:W-:Y:S02]  /*d4b0*/  FMUL.FTZ R59, R0, R59 ;  /* 0x0000003b003b7220 */ /* 0x000fe40000410000 */
[--C-:B----4-:R-:W-:Y:S01]  /*d4c0*/  FFMA.FTZ R4, R165, c[0x0][0x2d0], -R161.reuse ;  /* 0x0000b400a5047a23 */ /* 0x110fe200000108a1 */
[----:B-----5:R-:W-:Y:S01]  /*d4d0*/  MOV R165, R5 ;  /* 0x0000000500a57202 */ /* 0x020fe20000000f00 */
[C---:B------:R-:W-:Y:S01]  /*d4e0*/  FMUL.FTZ R5, R2.reuse, R105 ;  /* 0x0000006902057220 */ /* 0x040fe20000410000 */
[----:B------:R-:W-:Y:S01]  /*d4f0*/  F2FP.BF16.PACK_AB R105, R229, R169 ;  /* 0x000000a9e569723e */ /* 0x000fe200000010ff */
        /* <DEDUP_REMOVED lines=19> */
[C---:B------:R-:W-:Y:S05]  /*d630*/  HMMA.16816.F32.BF16 R4, R104.reuse, R12, R4 ;  /* 0x0000000c6804723c */ /* 0x040fea0000041804 */
[----:B------:R-:W-:Y:S02]  /*d640*/  FMUL.FTZ R75, R0, R75 ;  /* 0x0000004b004b7220 */ /* 0x000fe40000410000 */
[C---:B------:R-:W-:Y:S01]  /*d650*/  FMUL.FTZ R12, R2.reuse, R112 ;  /* 0x00000070020c7220 */ /* 0x040fe20000410000 */
[C---:B------:R-:W-:Y:S04]  /*d660*/  HMMA.16816.F32.BF16 R8, R104.reuse, R14, R8 ;  /* 0x0000000e6808723c */ /* 0x040fe80000041808 */
[C---:B------:R-:W-:Y:S02]  /*d670*/  FMUL.FTZ R13, R2.reuse, R113 ;  /* 0x00000071020d7220 */ /* 0x040fe40000410000 */
[----:B------:R-:W-:Y:S02]  /*d680*/  FMUL.FTZ R76, R2, R76 ;  /* 0x0000004c024c7220 */ /* 0x000fe40000410000 */
[C---:B------:R-:W-:Y:S04]  /*d690*/  FMUL.FTZ R14, R0.reuse, R114 ;  /* 0x00000072000e7220 */ /* 0x040fe80000410000 */
[----:B------:R-:W-:Y:S02]  /*d6a0*/  FMUL.FTZ R15, R0, R115 ;  /* 0x00000073000f7220 */ /* 0x000fe40000410000 */
[----:B------:R-:W4:Y:S01]  /*d6b0*/  LDSM.16.MT88.4 R112, [R236+UR4+0x3100] ;  /* 0x00310004ec70783b */ /* 0x000f220008004200 */
[----:B------:R-:W-:Y:S02]  /*d6c0*/  FMUL.FTZ R77, R2, R77 ;  /* 0x0000004d024d7220 */ /* 0x000fe40000410000 */
[C---:B------:R-:W-:Y:S02]  /*d6d0*/  FMUL.FTZ R78, R0.reuse, R78 ;  /* 0x0000004e004e7220 */ /* 0x040fe40000410000 */
[C---:B---3--:R-:W-:Y:S03]  /*d6e0*/  HMMA.16816.F32.BF16 R12, R104.reuse, R20, R12 ;  /* 0x00000014680c723c */ /* 0x048fe6000004180c */
        /* <DEDUP_REMOVED lines=9> */
[----:B------:R-:W-:Y:S02]  /*d780*/  LDSM.16.MT88.4 R124, [R236+UR4+0x900] ;  /* 0x00090004ec7c783b */ /* 0x000fe40008004200 */
        /* <DEDUP_REMOVED lines=16> */
[C---:B--2---:R-:W-:Y:S03]  /*d890*/  HMMA.16816.F32.BF16 R28, R104.reuse, R36, R28 ;  /* 0x00000024681c723c */ /* 0x044fe6000004181c */
        /* <DEDUP_REMOVED lines=37> */
[C---:B----4-:R-:W-:Y:S07]  /*daf0*/  HMMA.16816.F32.BF16 R52, R104.reuse, R112, R52 ;  /* 0x000000706834723c */ /* 0x050fee0000041834 */
        /* <DEDUP_REMOVED lines=10> */
[----:B--2---:R-:W1:Y:S06]  /*dba0*/  LDSM.16.MT88.4 R112, [R102+0x6100] ;  /* 0x006100006670783b */ /* 0x004e6c0000004200 */
[--C-:B------:R-:W-:Y:S01]  /*dbb0*/  FFMA.FTZ R108, R172, c[0x0][0x2d0], -R160.reuse ;  /* 0x0000b400ac6c7a23 */ /* 0x100fe200000108a0 */
[C---:B------:R-:W-:Y:S03]  /*dbc0*/  HMMA.16816.F32.BF16 R72, R104.reuse, R110, R72 ;  /* 0x0000006e6848723c */ /* 0x040fe60000041848 */
[----:B------:R2:W-:Y:S01]  /*dbd0*/  MUFU.EX2 R249, R108 ;  /* 0x0000006c00f97308 */ /* 0x0005e20000000800 */
[----:B------:R-:W-:Y:S01]  /*dbe0*/  MOV R172, R242 ;  /* 0x000000f200ac7202 */ /* 0x000fe20000000f00 */
[--C-:B---3--:R-:W-:Y:S01]  /*dbf0*/  FFMA.FTZ R116, R171, c[0x0][0x2d0], -R160.reuse ;  /* 0x0000b400ab747a23 */ /* 0x108fe200000108a0 */
[----:B------:R-:W-:Y:S07]  /*dc00*/  MOV R171, R243 ;  /* 0x000000f300ab7202 */ /* 0x000fee0000000f00 */
[----:B------:R3:W5:Y:S01]  /*dc10*/  MUFU.EX2 R250, R116 ;  /* 0x0000007400fa7308 */ /* 0x0007620000000800 */
[--C-:B--2---:R-:W-:Y:S01]  /*dc20*/  FFMA.FTZ R108, R173, c[0x0][0x2d0], -R161.reuse ;  /* 0x0000b400ad6c7a23 */ /* 0x104fe200000108a1 */
[----:B------:R-:W-:Y:S08]  /*dc30*/  MOV R173, R241 ;  /* 0x000000f100ad7202 */ /* 0x000ff00000000f00 */
        /* <DEDUP_REMOVED lines=19> */
[----:B-1----:R-:W1:Y:S02]  /*dd70*/  LDSM.16.MT88.4 R116, [R101+0x900] ;  /* 0x000900006574783b */ /* 0x002e640000004200 */
        /* <DEDUP_REMOVED lines=10> */
[----:B------:R-:W-:Y:S07]  /*de20*/  LDSM.16.MT88.4 R124, [R236+UR4+0x1100] ;  /* 0x00110004ec7c783b */ /* 0x000fee0008004200 */
        /* <DEDUP_REMOVED lines=8> */
[----:B-1----:R-:W1:Y:S06]  /*deb0*/  LDSM.16.MT88.4 R116, [R103+UR4+0x6900] ;  /* 0x006900046774783b */ /* 0x002e6c0008004200 */
[--C-:B------:R-:W-:Y:S01]  /*dec0*/  FFMA.FTZ R108, R178, c[0x0][0x2d0], -R160.reuse ;  /* 0x0000b400b26c7a23 */ /* 0x100fe200000108a0 */
[C---:B------:R-:W-:Y:S03]  /*ded0*/  HMMA.16816.F32.BF16 R48, R104.reuse, R110, R48 ;  /* 0x0000006e6830723c */ /* 0x040fe60000041830 */
[----:B------:R4:W5:Y:S05]  /*dee0*/  MUFU.EX2 R244, R108 ;  /* 0x0000006c00f47308 */ /* 0x00096a0000000800 */
[C---:B--2---:R-:W-:Y:S07]  /*def0*/  HMMA.16816.F32.BF16 R52, R104.reuse, R112, R52 ;  /* 0x000000706834723c */ /* 0x044fee0000041834 */
[--C-:B------:R-:W-:Y:S01]  /*df00*/  FFMA.FTZ R112, R180, c[0x0][0x2d0], -R160.reuse ;  /* 0x0000b400b4707a23 */ /* 0x100fe200000108a0 */
[C---:B------:R-:W-:Y:S03]  /*df10*/  HMMA.16816.F32.BF16 R56, R104.reuse, R114, R56 ;  /* 0x000000726838723c */ /* 0x040fe60000041838 */
[----:B------:R2:W-:Y:S05]  /*df20*/  MUFU.EX2 R243, R112 ;  /* 0x0000007000f37308 */ /* 0x0005ea0000000800 */
        /* <DEDUP_REMOVED lines=10> */
[----:B------:R2:W2:Y:S01]  /*dfd0*/  MUFU.EX2 R235, R116 ;  /* 0x0000007400eb7308 */ /* 0x0004a20000000800 */
[----:B----4-:R-:W-:Y:S01]  /*dfe0*/  LDSM.16.MT88.4 R120, [R101+0x6900] ;  /* 0x006900006578783b */ /* 0x010fe20000004200 */
[C---:B---3--:R-:W-:Y:S07]  /*dff0*/  HMMA.16816.F32.BF16 R76, R104.reuse, R108, R76 ;  /* 0x0000006c684c723c */ /* 0x048fee000004184c */
[----:B-1----:R-:W1:Y:S01]  /*e000*/  LDSM.16.MT88.4 R112, [R236+UR4+0x6900] ;  /* 0x00690004ec70783b */ /* 0x002e620008004200 */
[--C-:B------:R-:W-:Y:S01]  /*e010*/  FFMA.FTZ R108, R192, c[0x0][0x2d0], -R161.reuse ;  /* 0x0000b400c06c7a23 */ /* 0x100fe200000108a1 */
[C---:B------:R-:W-:Y:S03]  /*e020*/  HMMA.16816.F32.BF16 R80, R104.reuse, R110, R80 ;  /* 0x0000006e6850723c */ /* 0x040fe60000041850 */
[----:B------:R3:W-:Y:S01]  /*e030*/  MUFU.EX2 R232, R108 ;  /* 0x0000006c00e87308 */ /* 0x0007e20000000800 */
[--C-:B--2---:R-:W-:Y:S09]  /*e040*/  FFMA.FTZ R116, R182, c[0x0][0x2d0], -R161.reuse ;  /* 0x0000b400b6747a23 */ /* 0x104ff200000108a1 */
[----:B------:R2:W4:Y:S01]  /*e050*/  MUFU.EX2 R234, R116 ;  /* 0x0000007400ea7308 */ /* 0x0005220000000800 */
[----:B---3--:R-:W-:Y:S08]  /*e060*/  LDSM.16.MT88.4 R108, [R102+0x1100] ;  /* 0x00110000666c783b */ /* 0x008ff00000004200 */
[----:B--2---:R-:W2:Y:S01]  /*e070*/  LDSM.16.MT88.4 R116, [R103+UR4+0x1100] ;  /* 0x001100046774783b */ /* 0x004ea20008004200 */
[C---:B-1----:R-:W-:Y:S08]  /*e080*/  HMMA.16816.F32.BF16 R84, R104.reuse, R112, R84 ;  /* 0x000000706854723c */ /* 0x042ff00000041854 */
[C---:B------:R-:W-:Y:S01]  /*e090*/  HMMA.16816.F32.BF16 R88, R104.reuse, R114, R88 ;  /* 0x000000726858723c */ /* 0x040fe20000041858 */
[----:B------:R-:W1:Y:S07]  /*e0a0*/  LDSM.16.MT88.4 R112, [R103+UR4+0x4100] ;  /* 0x004100046770783b */ /* 0x000e6e0008004200 */
[C---:B------:R-:W-:Y:S08]  /*e0b0*/  HMMA.16816.F32.BF16 R92, R104.reuse, R120, R92 ;  /* 0x00000078685c723c */ /* 0x040ff0000004185c */
[----:B------:R-:W-:Y:S01]  /*e0c0*/  HMMA.16816.F32.BF16 R96, R104, R122, R96 ;  /* 0x0000007a6860723c */ /* 0x000fe20000041860 */
[----:B------:R-:W3:Y:S06]  /*e0d0*/  LDSM.16.MT88.4 R120, [R236+UR4+0x4100] ;  /* 0x00410004ec78783b */ /* 0x000eec0008004200 */
[----:B-----5:R-:W-:Y:S02]  /*e0e0*/  F2FP.BF16.PACK_AB R104, R244, R242 ;  /* 0x000000f2f468723e */ /* 0x020fe400000010ff */
        /* <DEDUP_REMOVED lines=11> */
[----:B------:R-:W-:Y:S07]  /*e1a0*/  LDSM.16.MT88.4 R124, [R102+0x1900] ;  /* 0x00190000667c783b */ /* 0x000fee0000004200 */
        /* <DEDUP_REMOVED lines=8> */
[----:B-----5:R-:W-:Y:S07]  /*e230*/  LDSM.16.MT88.4 R128, [R101+0x1900] ;  /* 0x001900006580783b */ /* 0x020fee0000004200 */
[C---:B------:R-:W-:Y:S01]  /*e240*/  HMMA.16816.F32.BF16 R48, R104.reuse, R134, R48 ;  /* 0x000000866830723c */ /* 0x040fe20000041830 */
[----:B------:R-:W-:Y:S07]  /*e250*/  LDSM.16.MT88.4 R132, [R102+0x5100] ;  /* 0x005100006684783b */ /* 0x000fee0000004200 */
[C---:B---3--:R-:W-:Y:S07]  /*e260*/  HMMA.16816.F32.BF16 R52, R104.reuse, R120, R52 ;  /* 0x000000786834723c */ /* 0x048fee0000041834 */
[--C-:B------:R-:W-:Y:S01]  /*e270*/  FFMA.FTZ R120, R193, c[0x0][0x2d0], -R160.reuse ;  /* 0x0000b400c1787a23 */ /* 0x100fe200000108a0 */
[C---:B------:R-:W-:Y:S03]  /*e280*/  HMMA.16816.F32.BF16 R56, R104.reuse, R122, R56 ;  /* 0x0000007a6838723c */ /* 0x040fe60000041838 */
        /* <DEDUP_REMOVED lines=12> */
[----:B--2---:R-:W2:Y:S04]  /*e350*/  LDSM.16.MT88.4 R116, [R236+UR4+0x7100] ;  /* 0x00710004ec74783b */ /* 0x004ea80008004200 */
[C---:B------:R-:W-:Y:S04]  /*e360*/  HMMA.16816.F32.BF16 R80, R104.reuse, R114, R80 ;  /* 0x000000726850723c */ /* 0x040fe80000041850 */
[----:B------:R-:W-:Y:S01]  /*e370*/  LDSM.16.MT88.4 R112, [R236+UR4+0x1900] ;  /* 0x00190004ec70783b */ /* 0x000fe20008004200 */
[--C-:B---3--:R-:W-:Y:S04]  /*e380*/  FFMA.FTZ R120, R228, c[0x0][0x2d0], -R161.reuse ;  /* 0x0000b400e4787a23 */ /* 0x108fe800000108a1 */
[----:B------:R3:W5:Y:S03]  /*e390*/  MUFU.EX2 R228, R120 ;  /* 0x0000007800e47308 */ /* 0x0007660000000800 */
[--C-:B-1----:R-:W-:Y:S07]  /*e3a0*/  FFMA.FTZ R108, R172, c[0x0][0x2d0], -R160.reuse ;  /* 0x0000b400ac6c7a23 */ /* 0x102fee00000108a0 */
[----:B------:R1:W1:Y:S01]  /*e3b0*/  MUFU.EX2 R194, R108 ;  /* 0x0000006c00c27308 */ /* 0x0002620000000800 */
[C---:B--2---:R-:W-:Y:S01]  /*e3c0*/  HMMA.16816.F32.BF16 R84, R104.reuse, R116, R84 ;  /* 0x000000746854723c */ /* 0x044fe20000041854 */
[----:B---3--:R-:W2:Y:S07]  /*e3d0*/  LDSM.16.MT88.4 R120, [R101+0x7100] ;  /* 0x007100006578783b */ /* 0x008eae0000004200 */
[C---:B------:R-:W-:Y:S01]  /*e3e0*/  HMMA.16816.F32.BF16 R88, R104.reuse, R118, R88 ;  /* 0x000000766858723c */ /* 0x040fe20000041858 */
[----:B------:R-:W-:Y:S03]  /*e3f0*/  LDSM.16.MT88.4 R116, [R103+UR4+0x4900] ;  /* 0x004900046774783b */ /* 0x000fe60008004200 */
[--C-:B-1----:R-:W-:Y:S04]  /*e400*/  FFMA.FTZ R108, R171, c[0x0][0x2d0], -R161.reuse ;  /* 0x0000b400ab6c7a23 */ /* 0x102fe800000108a1 */
[----:B------:R1:W3:Y:S02]  /*e410*/  MUFU.EX2 R193, R108 ;  /* 0x0000006c00c17308 */ /* 0x0002e40000000800 */
[----:B-1----:R-:W1:Y:S01]  /*e420*/  LDSM.16.MT88.4 R108, [R103+UR4+0x1900] ;  /* 0x00190004676c783b */ /* 0x002e620008004200 */
[C---:B--2---:R-:W-:Y:S08]  /*e430*/  HMMA.16816.F32.BF16 R92, R104.reuse, R120, R92 ;  /* 0x00000078685c723c */ /* 0x044ff0000004185c */
[----:B------:R-:W-:Y:S01]  /*e440*/  HMMA.16816.F32.BF16 R96, R104, R122, R96 ;  /* 0x0000007a6860723c */ /* 0x000fe20000041860 */
[----:B------:R-:W2:Y:S06]  /*e450*/  LDSM.16.MT88.4 R120, [R102+0x4900] ;  /* 0x004900006678783b */ /* 0x000eac0000004200 */
[----:B----4-:R-:W-:Y:S02]  /*e460*/  F2FP.BF16.PACK_AB R104, R230, R231 ;  /* 0x000000e7e668723e */ /* 0x010fe400000010ff */
[----:B-----5:R-:W-:Y:S03]  /*e470*/  F2FP.BF16.PACK_AB R105, R228, R229 ;  /* 0x000000e5e469723e */ /* 0x020fe600000010ff */
[----:B------:R-:W-:Y:S02]  /*e480*/  F2FP.BF16.PACK_AB R106, R194, R195 ;  /* 0x000000c3c26a723e */ /* 0x000fe400000010ff */
[----:B---3--:R-:W-:Y:S07]  /*e490*/  F2FP.BF16.PACK_AB R107, R192, R193 ;  /* 0x000000c1c06b723e */ /* 0x008fee00000010ff */
[C---:B-1----:R-:W-:Y:S08]  /*e4a0*/  HMMA.16816.F32.BF16 R4, R104.reuse, R108, R4 ;  /* 0x0000006c6804723c */ /* 0x042ff00000041804 */
[C---:B------:R-:W-:Y:S01]  /*e4b0*/  HMMA.16816.F32.BF16 R8, R104.reuse, R110, R8 ;  /* 0x0000006e6808723c */ /* 0x040fe20000041808 */
[----:B------:R-:W1:Y:S07]  /*e4c0*/  LDSM.16.MT88.4 R108, [R236+UR4+0x4900] ;  /* 0x00490004ec6c783b */ /* 0x000e6e0008004200 */
[C---:B------:R-:W-:Y:S08]  /*e4d0*/  HMMA.16816.F32.BF16 R12, R104.reuse, R124, R12 ;  /* 0x0000007c680c723c */ /* 0x040ff0000004180c */
[C---:B------:R-:W-:Y:S01]  /*e4e0*/  HMMA.16816.F32.BF16 R16, R104.reuse, R126, R16 ;  /* 0x0000007e6810723c */ /* 0x040fe20000041810 */
[----:B------:R-:W-:Y:S07]  /*e4f0*/  LDSM.16.MT88.4 R124, [R236+UR4+0x2100] ;  /* 0x00210004ec7c783b */ /* 0x000fee0008004200 */
[C---:B------:R-:W-:Y:S08]  /*e500*/  HMMA.16816.F32.BF16 R20, R104.reuse, R112, R20 ;  /* 0x000000706814723c */ /* 0x040ff00000041814 */
[C---:B------:R-:W-:Y:S01]  /*e510*/  HMMA.16816.F32.BF16 R24, R104.reuse, R114, R24 ;  /* 0x000000726818723c */ /* 0x040fe20000041818 */
[----:B------:R-:W3:Y:S07]  /*e520*/  LDSM.16.MT88.4 R112, [R101+0x4900] ;  /* 0x004900006570783b */ /* 0x000eee0000004200 */
[C---:B------:R-:W-:Y:S08]  /*e530*/  HMMA.16816.F32.BF16 R28, R104.reuse, R128, R28 ;  /* 0x00000080681c723c */ /* 0x040ff0000004181c */
[C---:B------:R-:W-:Y:S01]  /*e540*/  HMMA.16816.F32.BF16 R32, R104.reuse, R130, R32 ;  /* 0x000000826820723c */ /* 0x040fe20000041820 */
[----:B------:R-:W-:Y:S07]  /*e550*/  LDSM.16.MT88.4 R128, [R101+0x2100] ;  /* 0x002100006580783b */ /* 0x000fee0000004200 */
        /* <DEDUP_REMOVED lines=8> */
[C---:B-1----:R-:W-:Y:S01]  /*e5e0*/  HMMA.16816.F32.BF16 R52, R104.reuse, R108, R52 ;  /* 0x0000006c6834723c */ /* 0x042fe20000041834 */
[----:B----4-:R-:W1:Y:S06]  /*e5f0*/  LDSM.16.MT88.4 R116, [R103+UR4+0x7900] ;  /* 0x007900046774783b */ /* 0x010e6c0008004200 */
[--C-:B------:R-:W-:Y:S01]  /*e600*/  FFMA.FTZ R108, R150, c[0x0][0x2d0], -R161.reuse ;  /* 0x0000b400966c7a23 */ /* 0x100fe200000108a1 */
[C---:B------:R-:W-:Y:S03]  /*e610*/  HMMA.16816.F32.BF16 R56, R104.reuse, R110, R56 ;  /* 0x0000006e6838723c */ /* 0x040fe60000041838 */
[----:B------:R4:W-:Y:S05]  /*e620*/  MUFU.EX2 R181, R108 ;  /* 0x0000006c00b57308 */ /* 0x0009ea0000000800 */
[C---:B---3--:R-:W-:Y:S01]  /*e630*/  HMMA.16816.F32.BF16 R60, R104.reuse, R112, R60 ;  /* 0x00000070683c723c */ /* 0x048fe2000004183c */
[----:B--2---:R-:W2:Y:S06]  /*e640*/  LDSM.16.MT88.4 R120, [R102+0x7900] ;  /* 0x007900006678783b */ /* 0x004eac0000004200 */
[--C-:B------:R-:W-:Y:S01]  /*e650*/  FFMA.FTZ R112, R148, c[0x0][0x2d0], -R160.reuse ;  /* 0x0000b40094707a23 */ /* 0x100fe200000108a0 */
[C---:B------:R-:W-:Y:S03]  /*e660*/  HMMA.16816.F32.BF16 R64, R104.reuse, R114, R64 ;  /* 0x000000726840723c */ /* 0x040fe60000041840 */
[----:B------:R3:W-:Y:S01]  /*e670*/  MUFU.EX2 R179, R112 ;  /* 0x0000007000b37308 */ /* 0x0007e20000000800 */
[--C-:B----4-:R-:W-:Y:S02]  /*e680*/  FFMA.FTZ R108, R149, c[0x0][0x2d0], -R161.reuse ;  /* 0x0000b400956c7a23 */ /* 0x110fe400000108a1 */
[----:B------:R-:W-:Y:S07]  /*e690*/  LDSM.16.MT88.4 R148, [R102+0x5900] ;  /* 0x005900006694783b */ /* 0x000fee0000004200 */
[----:B------:R4:W4:Y:S01]  /*e6a0*/  MUFU.EX2 R180, R108 ;  /* 0x0000006c00b47308 */ /* 0x0009220000000800 */
[C---:B-1----:R-:W-:Y:S07]  /*e6b0*/  HMMA.16816.F32.BF16 R68, R104.reuse, R116, R68 ;  /* 0x000000746844723c */ /* 0x042fee0000041844 */
[--C-:B------:R-:W-:Y:S01]  /*e6c0*/  FFMA.FTZ R116, R147, c[0x0][0x2d0], -R160.reuse ;  /* 0x0000b40093747a23 */ /* 0x100fe200000108a0 */
[C---:B------:R-:W-:Y:S01]  /*e6d0*/  HMMA.16816.F32.BF16 R72, R104.reuse, R118, R72 ;  /* 0x000000766848723c */ /* 0x040fe20000041848 */
[----:B---3--:R-:W-:Y:S02]  /*e6e0*/  LDSM.16.MT88.4 R112, [R101+0x7900] ;  /* 0x007900006570783b */ /* 0x008fe40000004200 */
[----:B------:R1:W3:Y:S01]  /*e6f0*/  MUFU.EX2 R178, R116 ;  /* 0x0000007400b27308 */ /* 0x0002e20000000800 */
[----:B------:R-:W-:Y:S04]  /*e700*/  MOV R147, R170 ;  /* 0x000000aa00937202 */ /* 0x000fe80000000f00 */
[C---:B--2---:R-:W-:Y:S01]  /*e710*/  HMMA.16816.F32.BF16 R76, R104.reuse, R120, R76 ;  /* 0x00000078684c723c */ /* 0x044fe2000004184c */
[----:B----4-:R-:W2:Y:S06]  /*e720*/  LDSM.16.MT88.4 R108, [R236+UR4+0x7900] ;  /* 0x00790004ec6c783b */ /* 0x010eac0008004200 */
[--C-:B------:R-:W-:Y:S01]  /*e730*/  FFMA.FTZ R120, R145, c[0x0][0x2d0], -R161.reuse ;  /* 0x0000b40091787a23 */ /* 0x100fe200000108a1 */
[C---:B------:R-:W-:Y:S03]  /*e740*/  HMMA.16816.F32.BF16 R80, R104.reuse, R122, R80 ;  /* 0x0000007a6850723c */ /* 0x040fe60000041850 */
[----:B------:R4:W-:Y:S01]  /*e750*/  MUFU.EX2 R176, R120 ;  /* 0x0000007800b07308 */ /* 0x0009e20000000800 */
[----:B------:R-:W-:Y:S02]  /*e760*/  MOV R145, R138 ;  /* 0x0000008a00917202 */ /* 0x000fe40000000f00 */
[----:B------:R-:W-:Y:S01]  /*e770*/  MOV R138, R169 ;  /* 0x000000a9008a7202 */ /* 0x000fe20000000f00 */
[--C-:B-1----:R-:W-:Y:S01]  /*e780*/  FFMA.FTZ R116, R146, c[0x0][0x2d0], -R161.reuse ;  /* 0x0000b40092747a23 */ /* 0x102fe200000108a1 */
[----:B------:R-:W-:Y:S04]  /*e790*/  MOV R146, R137 ;  /* 0x0000008900927202 */ /* 0x000fe80000000f00 */
[----:B------:R-:W-:Y:S01]  /*e7a0*/  MOV R137, R166 ;  /* 0x000000a600897202 */ /* 0x000fe20000000f00 */
[----:B------:R1:W1:Y:S01]  /*e7b0*/  MUFU.EX2 R177, R116 ;  /* 0x0000007400b17308 */ /* 0x0002620000000800 */
[----:B----4-:R-:W-:Y:S01]  /*e7c0*/  LDSM.16.MT88.4 R120, [R102+0x2100] ;  /* 0x002100006678783b */ /* 0x010fe20000004200 */
[C---:B--2---:R-:W-:Y:S07]  /*e7d0*/  HMMA.16816.F32.BF16 R84, R104.reuse, R108, R84 ;  /* 0x0000006c6854723c */ /* 0x044fee0000041854 */
[----:B-1----:R-:W1:Y:S01]  /*e7e0*/  LDSM.16.MT88.4 R116, [R103+UR4+0x2100] ;  /* 0x002100046774783b */ /* 0x002e620008004200 */
[C---:B------:R-:W-:Y:S07]  /*e7f0*/  HMMA.16816.F32.BF16 R88, R104.reuse, R110, R88 ;  /* 0x0000006e6858723c */ /* 0x040fee0000041858 */
[----:B------:R-:W2:Y:S01]  /*e800*/  LDSM.16.MT88.4 R108, [R103+UR4+0x5100] ;  /* 0x00510004676c783b */ /* 0x000ea20008004200 */
[C---:B------:R-:W-:Y:S08]  /*e810*/  HMMA.16816.F32.BF16 R92, R104.reuse, R112, R92 ;  /* 0x00000070685c723c */ /* 0x040ff0000004185c */
[----:B------:R-:W-:Y:S01]  /*e820*/  HMMA.16816.F32.BF16 R96, R104, R114, R96 ;  /* 0x000000726860723c */ /* 0x000fe20000041860 */
[----:B------:R-:W4:Y:S06]  /*e830*/  LDSM.16.MT88.4 R112, [R236+UR4+0x5100] ;  /* 0x00510004ec70783b */ /* 0x000f2c0008004200 */
[----:B-----5:R-:W-:Y:S02]  /*e840*/  F2FP.BF16.PACK_AB R104, R182, R183 ;  /* 0x000000b7b668723e */ /* 0x020fe400000010ff */
[----:B------:R-:W-:Y:S03]  /*e850*/  F2FP.BF16.PACK_AB R105, R180, R181 ;  /* 0x000000b5b469723e */ /* 0x000fe600000010ff */
[----:B---3--:R-:W-:Y:S02]  /*e860*/  F2FP.BF16.PACK_AB R106, R178, R179 ;  /* 0x000000b3b26a723e */ /* 0x008fe400000010ff */
[----:B------:R-:W-:Y:S07]  /*e870*/  F2FP.BF16.PACK_AB R107, R176, R177 ;  /* 0x000000b1b06b723e */ /* 0x000fee00000010ff */
[C---:B-1----:R-:W-:Y:S08]  /*e880*/  HMMA.16816.F32.BF16 R4, R104.reuse, R116, R4 ;  /* 0x000000746804723c */ /* 0x042ff00000041804 */
[C---:B------:R-:W-:Y:S01]  /*e890*/  HMMA.16816.F32.BF16 R8, R104.reuse, R118, R8 ;  /* 0x000000766808723c */ /* 0x040fe20000041808 */
[----:B------:R-:W1:Y:S07]  /*e8a0*/  LDSM.16.MT88.4 R116, [R101+0x5100] ;  /* 0x005100006574783b */ /* 0x000e6e0000004200 */
[C---:B------:R-:W-:Y:S08]  /*e8b0*/  HMMA.16816.F32.BF16 R12, R104.reuse, R120, R12 ;  /* 0x00000078680c723c */ /* 0x040ff0000004180c */
[C---:B------:R-:W-:Y:S01]  /*e8c0*/  HMMA.16816.F32.BF16 R16, R104.reuse, R122, R16 ;  /* 0x0000007a6810723c */ /* 0x040fe20000041810 */
[----:B------:R-:W3:Y:S07]  /*e8d0*/  LDSM.16.MT88.4 R120, [R103+UR4+0x8100] ;  /* 0x008100046778783b */ /* 0x000eee0008004200 */
        /* <DEDUP_REMOVED lines=9> */
[C---:B------:R-:W-:Y:S08]  /*e970*/  HMMA.16816.F32.BF16 R44, R104.reuse, R132, R44 ;  /* 0x00000084682c723c */ /* 0x040ff0000004182c */
[C---:B------:R-:W-:Y:S01]  /*e980*/  HMMA.16816.F32.BF16 R48, R104.reuse, R134, R48 ;  /* 0x000000866830723c */ /* 0x040fe20000041830 */
[----:B------:R-:W-:Y:S07]  /*e990*/  LDSM.16.MT88.4 R132, [R101+0x2900] ;  /* 0x002900006584783b */ /* 0x000fee0000004200 */
[C---:B----4-:R-:W-:Y:S07]  /*e9a0*/  HMMA.16816.F32.BF16 R52, R104.reuse, R112, R52 ;  /* 0x000000706834723c */ /* 0x050fee0000041834 */
[--C-:B------:R-:W-:Y:S01]  /*e9b0*/  FFMA.FTZ R112, R144, c[0x0][0x2d0], -R160.reuse ;  /* 0x0000b40090707a23 */ /* 0x100fe200000108a0 */
[C---:B------:R-:W-:Y:S03]  /*e9c0*/  HMMA.16816.F32.BF16 R56, R104.reuse, R114, R56 ;  /* 0x000000726838723c */ /* 0x040fe60000041838 */
[----:B------:R4:W-:Y:S01]  /*e9d0*/  MUFU.EX2 R175, R112 ;  /* 0x0000007000af7308 */ /* 0x0009e20000000800 */
[----:B------:R-:W-:Y:S04]  /*e9e0*/  MOV R144, R165 ;  /* 0x000000a500907202 */ /* 0x000fe80000000f00 */
[C---:B-1----:R-:W-:Y:S07]  /*e9f0*/  HMMA.16816.F32.BF16 R60, R104.reuse, R116, R60 ;  /* 0x00000074683c723c */ /* 0x042fee000004183c */
[--C-:B------:R-:W-:Y:S01]  /*ea00*/  FFMA.FTZ R116, R141, c[0x0][0x2d0], -R161.reuse ;  /* 0x0000b4008d747a23 */ /* 0x100fe200000108a1 */
[C---:B------:R-:W-:Y:S03]  /*ea10*/  HMMA.16816.F32.BF16 R64, R104.reuse, R118, R64 ;  /* 0x000000766840723c */ /* 0x040fe60000041840 */
[----:B------:R1:W-:Y:S05]  /*ea20*/  MUFU.EX2 R172, R116 ;  /* 0x0000007400ac7308 */ /* 0x0003ea0000000800 */
[C---:B---3--:R-:W-:Y:S04]  /*ea30*/  HMMA.16816.F32.BF16 R68, R104.reuse, R120, R68 ;  /* 0x000000786844723c */ /* 0x048fe80000041844 */
[--C-:B----4-:R-:W-:Y:S03]  /*ea40*/  FFMA.FTZ R112, R143, c[0x0][0x2d0], -R160.reuse ;  /* 0x0000b4008f707a23 */ /* 0x110fe600000108a0 */
[--C-:B------:R-:W-:Y:S01]  /*ea50*/  FFMA.FTZ R120, R140, c[0x0][0x2d0], -R160.reuse ;  /* 0x0000b4008c787a23 */ /* 0x100fe200000108a0 */
[C---:B------:R-:W-:Y:S01]  /*ea60*/  HMMA.16816.F32.BF16 R72, R104.reuse, R122, R72 ;  /* 0x0000007a6848723c */ /* 0x040fe20000041848 */
[----:B------:R3:W4:Y:S07]  /*ea70*/  MUFU.EX2 R174, R112 ;  /* 0x0000007000ae7308 */ /* 0x00072e0000000800 */
[C---:B--2---:R-:W-:Y:S03]  /*ea80*/  HMMA.16816.F32.BF16 R76, R104.reuse, R108, R76 ;  /* 0x0000006c684c723c */ /* 0x044fe6000004184c */
[----:B------:R2:W-:Y:S01]  /*ea90*/  MUFU.EX2 R171, R120 ;  /* 0x0000007800ab7308 */ /* 0x0005e20000000800 */
[----:B-1----:R-:W-:Y:S03]  /*eaa0*/  LDSM.16.MT88.4 R116, [R101+0x8100] ;  /* 0x008100006574783b */ /* 0x002fe60000004200 */
[--C-:B------:R-:W-:Y:S01]  /*eab0*/  FFMA.FTZ R108, R136, c[0x0][0x2d0], -R161.reuse ;  /* 0x0000b400886c7a23 */ /* 0x100fe200000108a1 */
[C---:B------:R-:W-:Y:S04]  /*eac0*/  HMMA.16816.F32.BF16 R80, R104.reuse, R110, R80 ;  /* 0x0000006e6850723c */ /* 0x040fe80000041850 */
[----:B------:R-:W-:Y:S01]  /*ead0*/  MOV R136, R168 ;  /* 0x000000a800887202 */ /* 0x000fe20000000f00 */
[----:B------:R1:W-:Y:S01]  /*eae0*/  MUFU.EX2 R169, R108 ;  /* 0x0000006c00a97308 */ /* 0x0003e20000000800 */
[--C-:B---3--:R-:W-:Y:S02]  /*eaf0*/  FFMA.FTZ R112, R142, c[0x0][0x2d0], -R161.reuse ;  /* 0x0000b4008e707a23 */ /* 0x108fe400000108a1 */
[----:B------:R-:W-:Y:S07]  /*eb00*/  LDSM.16.MT88.4 R140, [R103+UR4+0x5900] ;  /* 0x00590004678c783b */ /* 0x000fee0008004200 */
[----:B------:R3:W5:Y:S01]  /*eb10*/  MUFU.EX2 R173, R112 ;  /* 0x0000007000ad7308 */ /* 0x0007620000000800 */
[----:B--2---:R-:W-:Y:S01]  /*eb20*/  FFMA.FTZ R120, R139, c[0x0][0x2d0], -R160 ;  /* 0x0000b4008b787a23 */ /* 0x004fe200000108a0 */
[----:B----4-:R-:W-:Y:S02]  /*eb30*/  F2FP.BF16.PACK_AB R160, R174, R175 ;  /* 0x000000afaea0723e */ /* 0x010fe400000010ff */
[----:B------:R-:W-:Y:S06]  /*eb40*/  MOV R139, R164 ;  /* 0x000000a4008b7202 */ /* 0x000fec0000000f00 */
[----:B------:R2:W4:Y:S01]  /*eb50*/  MUFU.EX2 R170, R120 ;  /* 0x0000007800aa7308 */ /* 0x0005220000000800 */
[----:B-1----:R-:W-:Y:S02]  /*eb60*/  FFMA.FTZ R108, R167, c[0x0][0x2d0], -R161 ;  /* 0x0000b400a76c7a23 */ /* 0x002fe400000108a1 */
[----:B------:R-:W-:Y:S07]  /*eb70*/  LDSM.16.MT88.4 R164, [R236+UR4+0x5900] ;  /* 0x00590004eca4783b */ /* 0x000fee0008004200 */
[----:B------:R-:W1:Y:S01]  /*eb80*/  MUFU.EX2 R168, R108 ;  /* 0x0000006c00a87308 */ /* 0x000e620000000800 */
[----:B---3--:R-:W3:Y:S01]  /*eb90*/  LDSM.16.MT88.4 R112, [R236+UR4+0x8100] ;  /* 0x00810004ec70783b */ /* 0x008ee20008004200 */
[----:B-----5:R-:W-:Y:S07]  /*eba0*/  F2FP.BF16.PACK_AB R161, R172, R173 ;  /* 0x000000adaca1723e */ /* 0x020fee00000010ff */
[----:B--2---:R-:W2:Y:S01]  /*ebb0*/  LDSM.16.MT88.4 R120, [R103+UR4+0x2900] ;  /* 0x002900046778783b */ /* 0x004ea20008004200 */
[----:B----4-:R-:W-:Y:S02]  /*ebc0*/  F2FP.BF16.PACK_AB R162, R170, R171 ;  /* 0x000000abaaa2723e */ /* 0x010fe400000010ff */
[----:B-1----:R-:W-:Y:S01]  /*ebd0*/  F2FP.BF16.PACK_AB R163, R168, R169 ;  /* 0x000000a9a8a3723e */ /* 0x002fe200000010ff */
[C---:B---3--:R-:W-:Y:S08]  /*ebe0*/  HMMA.16816.F32.BF16 R84, R104.reuse, R112, R84 ;  /* 0x000000706854723c */ /* 0x048ff00000041854 */
[C---:B------:R-:W-:Y:S08]  /*ebf0*/  HMMA.16816.F32.BF16 R88, R104.reuse, R114, R88 ;  /* 0x000000726858723c */ /* 0x040ff00000041858 */
[C---:B------:R-:W-:Y:S08]  /*ec00*/  HMMA.16816.F32.BF16 R92, R104.reuse, R116, R92 ;  /* 0x00000074685c723c */ /* 0x040ff0000004185c */
[----:B------:R-:W-:Y:S08]  /*ec10*/  HMMA.16816.F32.BF16 R96, R104, R118, R96 ;  /* 0x000000766860723c */ /* 0x000ff00000041860 */
[C---:B--2---:R-:W-:Y:S01]  /*ec20*/  HMMA.16816.F32.BF16 R104, R160.reuse, R120, R4 ;  /* 0x00000078a068723c */ /* 0x044fe20000041804 */
[----:B------:R-:W1:Y:S07]  /*ec30*/  LDSM.16.MT88.4 R4, [R101+0x5900] ;  /* 0x005900006504783b */ /* 0x000e6e0000004200 */
[C---:B------:R-:W-:Y:S01]  /*ec40*/  HMMA.16816.F32.BF16 R108, R160.reuse, R122, R8 ;  /* 0x0000007aa06c723c */ /* 0x040fe20000041808 */
[----:B------:R-:W2:Y:S07]  /*ec50*/  LDSM.16.MT88.4 R8, [R103+UR4+0x8900] ;  /* 0x008900046708783b */ /* 0x000eae0008004200 */
[C---:B------:R-:W-:Y:S01]  /*ec60*/  HMMA.16816.F32.BF16 R112, R160.reuse, R124, R12 ;  /* 0x0000007ca070723c */ /* 0x040fe2000004180c */
[----:B------:R-:W3:Y:S06]  /*ec70*/  LDL.LU R12, [R1+0x10] ;  /* 0x00001000010c7983 */ /* 0x000eec0000300800 */
[----:B------:R-:W-:Y:S01]  /*ec80*/  MOV R15, R145 ;  /* 0x00000091000f7202 */ /* 0x000fe20000000f00 */
[C---:B------:R-:W-:Y:S01]  /*ec90*/  HMMA.16816.F32.BF16 R116, R160.reuse, R126, R16 ;  /* 0x0000007ea074723c */ /* 0x040fe20000041810 */
[----:B------:R-:W4:Y:S03]  /*eca0*/  LDL.64 R16, [R1+0x30] ;  /* 0x0000300001107983 */ /* 0x000f260000100a00 */
[----:B------:R-:W-:Y:S02]  /*ecb0*/  MOV R13, R147 ;  /* 0x00000093000d7202 */ /* 0x000fe40000000f00 */
[----:B------:R-:W-:Y:S02]  /*ecc0*/  MOV R14, R146 ;  /* 0x00000092000e7202 */ /* 0x000fe40000000f00 */
[C---:B------:R-:W-:Y:S01]  /*ecd0*/  HMMA.16816.F32.BF16 R120, R160.reuse, R128, R20 ;  /* 0x00000080a078723c */ /* 0x040fe20000041814 */
[----:B------:R-:W4:Y:S03]  /*ece0*/  LDL.64 R22, [R1+0x18] ;  /* 0x0000180001167983 */ /* 0x000f260000100a00 */
[----:B------:R-:W-:Y:S02]  /*ecf0*/  MOV R18, R144 ;  /* 0x0000009000127202 */ /* 0x000fe40000000f00 */
[----:B------:R-:W-:Y:S02]  /*ed00*/  MOV R19, R139 ;  /* 0x0000008b00137202 */ /* 0x000fe40000000f00 */
[C---:B------:R-:W-:Y:S01]  /*ed10*/  HMMA.16816.F32.BF16 R124, R160.reuse, R130, R24 ;  /* 0x00000082a07c723c */ /* 0x040fe20000041818 */
[----:B------:R-:W5:Y:S03]  /*ed20*/  LDL.LU R27, [R1+0xc] ;  /* 0x00000c00011b7983 */ /* 0x000f660000300800 */
[----:B------:R-:W-:Y:S02]  /*ed30*/  MOV R20, R138 ;  /* 0x0000008a00147202 */ /* 0x000fe40000000f00 */
[----:B------:R-:W-:Y:S02]  /*ed40*/  MOV R21, R137 ;  /* 0x0000008900157202 */ /* 0x000fe40000000f00 */
[C---:B------:R-:W-:Y:S04]  /*ed50*/  HMMA.16816.F32.BF16 R128, R160.reuse, R132, R28 ;  /* 0x00000084a080723c */ /* 0x040fe8000004181c */
[----:B------:R-:W-:Y:S04]  /*ed60*/  MOV R26, R136 ;  /* 0x00000088001a7202 */ /* 0x000fe80000000f00 */
        /* <DEDUP_REMOVED lines=10> */
[C---:B------:R-:W-:Y:S01]  /*ee10*/  HMMA.16816.F32.BF16 R72, R160.reuse, R10, R72 ;  /* 0x0000000aa048723c */ /* 0x040fe20000041848 */
[----:B------:R1:W-:Y:S03]  /*ee20*/  LDSM.16.MT88.4 R8, [R101+0x8900] ;  /* 0x008900006508783b */ /* 0x0003e60000004200 */
[----:B-1----:R-:W-:Y:S01]  /*ee30*/  MOV R101, R3 ;  /* 0x0000000300657202 */ /* 0x002fe20000000f00 */
[----:B---3--:R-:W-:Y:S01]  /*ee40*/  FFMA.FTZ R0, R0, R12, R20 ;  /* 0x0000000c00007223 */ /* 0x008fe20000010014 */
[----:B------:R-:W-:Y:S03]  /*ee50*/  MOV R12, UR30 ;  /* 0x0000001e000c7c02 */ /* 0x000fe60008000f00 */
[----:B------:R-:W-:Y:S03]  /*ee60*/  FADD.FTZ R14, R14, R0 ;  /* 0x000000000e0e7221 */ /* 0x000fe60000010000 */
[----:B----4-:R-:W-:Y:S05]  /*ee70*/  @P0 MOV R17, R23 ;  /* 0x0000001700110202 */ /* 0x010fea0000000f00 */
[----:B------:R-:W-:Y:S04]  /*ee80*/  @P0 IMAD.WIDE.U32 R16, R12, 0x60, R16 ;  /* 0x000000600c100825 */ /* 0x000fe800078e0010 */
[----:B-----5:R-:W-:Y:S04]  /*ee90*/  FFMA.FTZ R2, R2, R27, R26 ;  /* 0x0000001b02027223 */ /* 0x020fe8000001001a */
[----:B------:R-:W-:Y:S01]  /*eea0*/  FADD.FTZ R2, R13, R2 ;  /* 0x000000020d027221 */ /* 0x000fe20000010000 */
[----:B------:R-:W-:Y:S03]  /*eeb0*/  MOV R13, UR31 ;  /* 0x0000001f000d7c02 */ /* 0x000fe60008000f00 */
[----:B------:R-:W-:Y:S02]  /*eec0*/  FADD.FTZ R0, R21, R2 ;  /* 0x0000000215007221 */ /* 0x000fe40000010000 */
[----:B------:R-:W2:Y:S01]  /*eed0*/  LDL R21, [R1+0x38] ;  /* 0x0000380001157983 */ /* 0x000ea20000100800 */
[----:B------:R-:W-:Y:S02]  /*eee0*/  FADD.FTZ R2, R18, R14 ;  /* 0x0000000e12027221 */ /* 0x000fe40000010000 */
[----:B------:R-:W-:Y:S02]  /*eef0*/  FADD.FTZ R0, R15, R0 ;  /* 0x000000000f007221 */ /* 0x000fe40000010000 */
[----:B------:R-:W1:Y:S01]  /*ef00*/  LDSM.16.MT88.4 R12, [R102+0x8900] ;  /* 0x00890000660c783b */ /* 0x000e620000004200 */
[----:B------:R-:W-:Y:S02]  /*ef10*/  FADD.FTZ R18, R19, R2 ;  /* 0x0000000213127221 */ /* 0x000fe40000010000 */
[----:B------:R-:W-:Y:S02]  /*ef20*/  FADD.FTZ R2, R252, R0 ;  /* 0x00000000fc027221 */ /* 0x000fe40000010000 */
[----:B------:R-:W-:Y:S01]  /*ef30*/  FADD.FTZ R0, R248, R18 ;  /* 0x00000012f8007221 */ /* 0x000fe20000010000 */
[----:B------:R-:W-:Y:S01]  /*ef40*/  @P0 IADD3 R18, R17, UR15, RZ ;  /* 0x0000000f11120c10 */ /* 0x000fe2000fffe0ff */
[----:B------:R-:W-:Y:S01]  /*ef50*/  FADD.FTZ R4, R251, R2 ;  /* 0x00000002fb047221 */ /* 0x000fe20000010000 */
[----:B------:R-:W-:Y:S01]  /*ef60*/  MOV R17, UR12 ;  /* 0x0000000c00117c02 */ /* 0x000fe20008000f00 */
[----:B------:R-:W-:Y:S01]  /*ef70*/  FADD.FTZ R0, R247, R0 ;  /* 0x00000000f7007221 */ /* 0x000fe20000010000 */
[C---:B------:R-:W-:Y:S01]  /*ef80*/  @P0 SHF.L.U32 R2, R16.reuse, 0x1, RZ ;  /* 0x0000000110020819 */ /* 0x040fe200000006ff */
[----:B------:R-:W-:Y:S01]  /*ef90*/  UIADD3 UR15, UR5, 0x1, URZ ;  /* 0x00000001050f7890 */ /* 0x000fe2000fffe03f */
[----:B------:R-:W-:Y:S01]  /*efa0*/  @P0 SHF.L.U64.HI R18, R16, 0x1, R18 ;  /* 0x0000000110120819 */ /* 0x000fe20000010212 */
[----:B------:R-:W-:Y:S01]  /*efb0*/  FADD.FTZ R0, R246, R0 ;  /* 0x00000000f6007221 */ /* 0x000fe20000010000 */
[----:B------:R-:W-:Y:S01]  /*efc0*/  @P0 IADD3 R22, P6, R2, 0x80, RZ ;  /* 0x0000008002160810 */ /* 0x000fe20007fde0ff */
[----:B------:R-:W-:Y:S01]  /*efd0*/  FADD.FTZ R16, R250, R4 ;  /* 0x00000004fa107221 */ /* 0x000fe20000010000 */
[----:B------:R-:W-:Y:S01]  /*efe0*/  USEL UR5, UR15, URZ, !UP0 ;  /* 0x0000003f0f057287 */ /* 0x000fe2000c000000 */
[----:B------:R-:W3:Y:S01]  /*eff0*/  LDSM.16.MT88.4 R4, [R236+UR4+0x8900] ;  /* 0x00890004ec04783b */ /* 0x000ee20008004200 */
[----:B------:R-:W-:Y:S01]  /*f000*/  FADD.FTZ R19, R245, R0 ;  /* 0x00000000f5137221 */ /* 0x000fe20000010000 */
[----:B------:R-:W-:Y:S01]  /*f010*/  @P0 IADD3 R22, P5, R22, c[0x0][0x1c8], RZ ;  /* 0x0000720016160a10 */ /* 0x000fe20007fbe0ff */
[----:B------:R-:W-:Y:S01]  /*f020*/  FADD.FTZ R20, R249, R16 ;  /* 0x00000010f9147221 */ /* 0x000fe20000010000 */
[----:B------:R-:W-:Y:S02]  /*f030*/  @P0 IADD3 R16, P1, R2, c[0x0][0x1c8], RZ ;  /* 0x0000720002100a10 */ /* 0x000fe40007f3e0ff */
[----:B------:R-:W-:Y:S01]  /*f040*/  @P0 IADD3.X R23, RZ, c[0x0][0x1cc], R18, P5, P6 ;  /* 0x00007300ff170a10 */ /* 0x000fe20002fec412 */
[----:B------:R-:W-:Y:S01]  /*f050*/  FADD.FTZ R20, R242, R20 ;  /* 0x00000014f2147221 */ /* 0x000fe20000010000 */
[C---:B-1----:R-:W-:Y:S08]  /*f060*/  HMMA.16816.F32.BF16 R76, R160.reuse, R12, R76 ;  /* 0x0000000ca04c723c */ /* 0x042ff0000004184c */
[C---:B------:R-:W-:Y:S08]  /*f070*/  HMMA.16816.F32.BF16 R80, R160.reuse, R14, R80 ;  /* 0x0000000ea050723c */ /* 0x040ff00000041850 */
[C---:B---3--:R-:W-:Y:S08]  /*f080*/  HMMA.16816.F32.BF16 R84, R160.reuse, R4, R84 ;  /* 0x00000004a054723c */ /* 0x048ff00000041854 */
[C---:B------:R-:W-:Y:S08]  /*f090*/  HMMA.16816.F32.BF16 R88, R160.reuse, R6, R88 ;  /* 0x00000006a058723c */ /* 0x040ff00000041858 */
[C---:B------:R-:W-:Y:S08]  /*f0a0*/  HMMA.16816.F32.BF16 R92, R160.reuse, R8, R92 ;  /* 0x00000008a05c723c */ /* 0x040ff0000004185c */
[----:B------:R-:W-:Y:S04]  /*f0b0*/  HMMA.16816.F32.BF16 R96, R160, R10, R96 ;  /* 0x0000000aa060723c */ /* 0x000fe80000041860 */
[----:B--2---:R-:W-:Y:S01]  /*f0c0*/  @P0 IMAD R0, R17, 0x4800, R21 ;  /* 0x0000480011000824 */ /* 0x004fe200078e0215 */
[----:B------:R-:W-:Y:S01]  /*f0d0*/  @P0 IADD3.X R17, R18, c[0x0][0x1cc], RZ, P1, !PT ;  /* 0x0000730012110a10 */ /* 0x000fe20000ffe4ff */
[----:B------:R-:W-:Y:S01]  /*f0e0*/  FADD.FTZ R21, R233, R19 ;  /* 0x00000013e9157221 */ /* 0x000fe20000010000 */
[----:B------:R-:W-:Y:S01]  /*f0f0*/  @P0 IADD3 R2, P1, R2, 0x100, RZ ;  /* 0x0000010002020810 */ /* 0x000fe20007f3e0ff */
[----:B------:R-:W-:Y:S01]  /*f100*/  FADD.FTZ R19, R244, R20 ;  /* 0x00000014f4137221 */ /* 0x000fe20000010000 */
[----:B------:R-:W-:Y:S03]  /*f110*/  @P0 SHF.L.U32 R0, R0, 0x1, RZ ;  /* 0x0000000100000819 */ /* 0x000fe600000006ff */
[----:B------:R-:W-:Y:S01]  /*f120*/  FADD.FTZ R21, R235, R21 ;  /* 0x00000015eb157221 */ /* 0x000fe20000010000 */
[----:B------:R-:W-:Y:S01]  /*f130*/  @P0 IADD3 R20, P5, R2, c[0x0][0x1c8], RZ ;  /* 0x0000720002140a10 */ /* 0x000fe20007fbe0ff */
[----:B------:R-:W-:Y:S01]  /*f140*/  FADD.FTZ R19, R243, R19 ;  /* 0x00000013f3137221 */ /* 0x000fe20000010000 */
[----:B------:R-:W-:Y:S01]  /*f150*/  @!PT LDS RZ, [RZ] ;  /* 0x00000000fffff984 */ /* 0x000fe20000000800 */
[----:B------:R-:W-:Y:S01]  /*f160*/  @!PT LDS RZ, [RZ] ;  /* 0x00000000fffff984 */ /* 0x000fe20000000800 */
[----:B------:R-:W-:Y:S01]  /*f170*/  @!PT LDS RZ, [RZ] ;  /* 0x00000000fffff984 */ /* 0x000fe20000000800 */
[----:B------:R1:W-:Y:S01]  /*f180*/  @P0 LDGSTS.E.BYPASS.LTC128B.128 [R0+0x12100], [R16.64], !P4 ;  /* 0x1210000010000fae */ /* 0x0003e2000e101d58 */
[----:B------:R-:W-:Y:S01]  /*f190*/  FADD.FTZ R2, R234, R21 ;  /* 0x00000015ea027221 */ /* 0x000fe20000010000 */
[----:B------:R-:W-:Y:S01]  /*f1a0*/  @P0 IADD3.X R21, RZ, c[0x0][0x1cc], R18, P5, P1 ;  /* 0x00007300ff150a10 */ /* 0x000fe20002fe2412 */
[----:B------:R-:W-:Y:S01]  /*f1b0*/  FADD.FTZ R13, R241, R19 ;  /* 0x00000013f10d7221 */ /* 0x000fe20000010000 */
[----:B------:R-:W-:Y:S01]  /*f1c0*/  @P0 IADD3 R12, P5, R16, UR13, RZ ;  /* 0x0000000d100c0c10 */ /* 0x000fe2000ffbe0ff */
[----:B------:R-:W-:Y:S02]  /*f1d0*/  FADD.FTZ R2, R232, R2 ;  /* 0x00000002e8027221 */ /* 0x000fe40000010000 */
[----:B------:R-:W-:Y:S01]  /*f1e0*/  FADD.FTZ R15, R231, R13 ;  /* 0x0000000de70f7221 */ /* 0x000fe20000010000 */
[----:B------:R2:W-:Y:S01]  /*f1f0*/  @P0 LDGSTS.E.BYPASS.LTC128B.128 [R0+0x15100], [R22.64], !P3 ;  /* 0x1510000016000fae */ /* 0x0005e2000d901d58 */
[----:B------:R-:W-:Y:S01]  /*f200*/  @P0 IADD3.X R13, R17, UR14, RZ, P5, !PT ;  /* 0x0000000e110d0c10 */ /* 0x000fe2000affe4ff */
[----:B------:R-:W-:Y:S01]  /*f210*/  FADD.FTZ R2, R229, R2 ;  /* 0x00000002e5027221 */ /* 0x000fe20000010000 */
[C---:B------:R-:W-:Y:S02]  /*f220*/  @P0 IADD3 R14, P1, R12.reuse, UR13, RZ ;  /* 0x0000000d0c0e0c10 */ /* 0x040fe4000ff3e0ff */
[----:B------:R-:W-:Y:S01]  /*f230*/  @P0 IADD3 R6, P5, R12, UR17, RZ ;  /* 0x000000110c060c10 */ /* 0x000fe2000ffbe0ff */
[----:B------:R-:W-:Y:S02]  /*f240*/  FADD.FTZ R2, R228, R2 ;  /* 0x00000002e4027221 */ /* 0x000fe40000010000 */
[----:B------:R2:W-:Y:S01]  /*f250*/  @P0 LDGSTS.E.BYPASS.LTC128B.128 [R0+0x18100], [R20.64], !P2 ;  /* 0x1810000014000fae */ /* 0x0005e2000d101d58 */
[----:B------:R-:W-:Y:S01]  /*f260*/  @P0 IADD3.X R7, R13, UR16, RZ, P5, !PT ;  /* 0x000000100d070c10 */ /* 0x000fe2000affe4ff */
[----:B------:R-:W-:Y:S04]  /*f270*/  FADD.FTZ R2, R193, R2 ;  /* 0x00000002c1027221 */ /* 0x000fe80000010000 */
[----:B------:R-:W-:Y:S02]  /*f280*/  FADD.FTZ R2, R192, R2 ;  /* 0x00000002c0027221 */ /* 0x000fe40000010000 */
[----:B------:R3:W-:Y:S02]  /*f290*/  @P0 LDGSTS.E.BYPASS.LTC128B.128 [R0+0x13100], [R12.64], !P4 ;  /* 0x131000000c000fae */ /* 0x0007e4000e101d58 */
[----:B------:R-:W-:Y:S02]  /*f2a0*/  FADD.FTZ R2, R181, R2 ;  /* 0x00000002b5027221 */ /* 0x000fe40000010000 */
[----:B-1----:R-:W-:Y:S01]  /*f2b0*/  FADD.FTZ R16, R230, R15 ;  /* 0x0000000fe6107221 */ /* 0x002fe20000010000 */
[----:B------:R-:W-:Y:S01]  /*f2c0*/  @P0 IADD3.X R15, R13, UR14, RZ, P1, !PT ;  /* 0x0000000e0d0f0c10 */ /* 0x000fe20008ffe4ff */
[----:B------:R-:W-:Y:S02]  /*f2d0*/  FADD.FTZ R2, R180, R2 ;  /* 0x00000002b4027221 */ /* 0x000fe40000010000 */
[----:B------:R3:W-:Y:S01]  /*f2e0*/  @P0 LDGSTS.E.BYPASS.LTC128B.128 [R0+0x16100], [R12.64+0x80], !P3 ;  /* 0x161000800c000fae */ /* 0x0007e2000d901d58 */
[----:B------:R-:W-:Y:S02]  /*f2f0*/  FADD.FTZ R4, R195, R16 ;  /* 0x00000010c3047221 */ /* 0x000fe40000010000 */
[----:B------:R-:W-:Y:S02]  /*f300*/  FADD.FTZ R2, R177, R2 ;  /* 0x00000002b1027221 */ /* 0x000fe40000010000 */
[----:B------:R-:W-:Y:S02]  /*f310*/  FADD.FTZ R4, R194, R4 ;  /* 0x00000004c2047221 */ /* 0x000fe40000010000 */
[----:B------:R-:W-:Y:S01]  /*f320*/  FADD.FTZ R2, R176, R2 ;  /* 0x00000002b0027221 */ /* 0x000fe20000010000 */
[----:B------:R3:W-:Y:S01]  /*f330*/  @P0 LDGSTS.E.BYPASS.LTC128B.128 [R0+0x19100], [R12.64+0x100], !P2 ;  /* 0x191001000c000fae */ /* 0x0007e2000d101d58 */
[----:B------:R-:W-:Y:S01]  /*f340*/  FADD.FTZ R5, R183, R4 ;  /* 0x00000004b7057221 */ /* 0x000fe20000010000 */
[----:B------:R-:W-:Y:S06]  /*f350*/  @P0 IADD3 R4, P1, R12, UR19, RZ ;  /* 0x000000130c040c10 */ /* 0x000fec000ff3e0ff */
[----:B------:R2:W-:Y:S08]  /*f360*/  @P0 LDGSTS.E.BYPASS.LTC128B.128 [R0+0x14100], [R14.64], !P4 ;  /* 0x141000000e000fae */ /* 0x0005f0000e101d58 */
[----:B------:R1:W-:Y:S01]  /*f370*/  @P0 LDGSTS.E.BYPASS.LTC128B.128 [R0+0x17100], [R6.64], !P3 ;  /* 0x1710000006000fae */ /* 0x0003e2000d901d58 */
[----:B---3--:R-:W-:Y:S01]  /*f380*/  FADD.FTZ R12, R182, R5 ;  /* 0x00000005b60c7221 */ /* 0x008fe20000010000 */
[----:B------:R-:W-:Y:S06]  /*f390*/  @P0 IADD3.X R5, R13, UR18, RZ, P1, !PT ;  /* 0x000000120d050c10 */ /* 0x000fec0008ffe4ff */
[----:B------:R2:W-:Y:S01]  /*f3a0*/  @P0 LDGSTS.E.BYPASS.LTC128B.128 [R0+0x1a100], [R4.64], !P2 ;  /* 0x1a10000004000fae */ /* 0x0005e2000d101d58 */
[----:B------:R-:W-:Y:S01]  /*f3b0*/  ISETP.LT.AND P0, PT, RZ, UR28, PT ;  /* 0x0000001cff007c0c */ /* 0x000fe2000bf01270 */
[----:B------:R-:W-:Y:S06]  /*f3c0*/  UMOV UR28, UR27 ;  /* 0x0000001b001c7c82 */ /* 0x000fec0008000000 */
[----:B------:R-:W0:Y:S01]  /*f3d0*/  LDGDEPBAR ;  /* 0x00000000000079af */ /* 0x000e220000000000 */
[----:B-1----:R-:W-:Y:S04]  /*f3e0*/  FADD.FTZ R6, R179, R12 ;  /* 0x0000000cb3067221 */ /* 0x002fe80000010000 */
        /* <DEDUP_REMOVED lines=13> */
.L_x_1200:
        /* <DEDUP_REMOVED lines=125> */
.L_x_1194:
        /* <DEDUP_REMOVED lines=152> */
.L_x_1203:
        /* <DEDUP_REMOVED lines=139> */
.L_x_1205:
[----:B---3--:R-:W-:Y:S05]  /*10ec0*/  BSYNC B0 ;  /* 0x0000000000007941 */ /* 0x008fea0003800000 */
.L_x_1204:
        /* <DEDUP_REMOVED lines=23> */
.L_x_1207:
[----:B------:R-:W-:Y:S05]  /*11040*/  BSYNC B0 ;  /* 0x0000000000007941 */ /* 0x000fea0003800000 */
.L_x_1206:
        /* <DEDUP_REMOVED lines=23> */
.L_x_1209:
[----:B------:R-:W-:Y:S05]  /*111c0*/  BSYNC B0 ;  /* 0x0000000000007941 */ /* 0x000fea0003800000 */
.L_x_1208:
        /* <DEDUP_REMOVED lines=24> */
.L_x_1202:
        /* <DEDUP_REMOVED lines=19> */
.L_x_1210:
        /* <DEDUP_REMOVED lines=42> */
.L_x_1212:
[----:B------:R-:W-:Y:S05]  /*11720*/  BSYNC B0 ;  /* 0x0000000000007941 */ /* 0x000fea0003800000 */
.L_x_1211:
        /* <DEDUP_REMOVED lines=66> */
.L_x_1214:
[----:B------:R-:W-:Y:S05]  /*11b50*/  BSYNC B0 ;  /* 0x0000000000007941 */ /* 0x000fea0003800000 */
.L_x_1213:
        /* <DEDUP_REMOVED lines=21> */
.L_x_1216:
[----:B------:R-:W-:Y:S05]  /*11cb0*/  BSYNC B0 ;  /* 0x0000000000007941 */ /* 0x000fea0003800000 */
.L_x_1215:
        /* <DEDUP_REMOVED lines=21> */
.L_x_1218:
[----:B------:R-:W-:Y:S05]  /*11e10*/  BSYNC B0 ;  /* 0x0000000000007941 */ /* 0x000fea0003800000 */
.L_x_1217:
        /* <DEDUP_REMOVED lines=22> */
.L_x_1219:
        /* <DEDUP_REMOVED lines=16> */
.L_x_2637:


//--------------------- .text._ZN7cutlass13device_kernelIN5flash19enable_sm80_to_sm89INS1_16FlashAttnFwdSm80INS1_25CollectiveMainloopFwdSm80ILi8ELi2ELb0EN4cute5tupleIJNS5_1CILi128EEENS7_ILi64EEENS7_ILi192EEEEEELi192ENS_10bfloat16_tEfNS_4arch4Sm80ELb1ELb0ELb1ELb1ELb0ELb1ELb1ELb0EEENS1_21CollectiveEpilogueFwdINS6_IJS8_SA_S9_EEENS6_IJNS7_ILi1EEESI_SI_EEESC_SE_Li256ELb1ELb1ELb0ELb0EEENS1_19SingleTileSchedulerILb1ELb0ELb1ELi128EEEEEEEEEvNT_6ParamsE --------------------------
	.section	.text._ZN7cutlass13device_kernelIN5flash19enable_sm80_to_sm89INS1_16FlashAttnFwdSm80INS1_25CollectiveMainloopFwdSm80ILi8ELi2ELb0EN4cute5tupleIJNS5_1CILi128EEENS7_ILi64EEENS7_ILi192EEEEEELi192ENS_10bfloat16_tEfNS_4arch4Sm80ELb1ELb0ELb1ELb1ELb0ELb1ELb1ELb0EEENS1_21CollectiveEpilogueFwdINS6_IJS8_SA_S9_EEENS6_IJNS7_ILi1EEESI_SI_EEESC_SE_Li256ELb1ELb1ELb0ELb0EEENS1_19SingleTileSchedulerILb1ELb0ELb1ELi128EEEEEEEEEvNT_6ParamsE,"ax",@progbits
	.sectioninfo	@"SHI_REGISTERS=255"
	.align	128
.text._ZN7cutlass13device_kernelIN5flash19enable_sm80_to_sm89INS1_16FlashAttnFwdSm80INS1_25CollectiveMainloopFwdSm80ILi8ELi2ELb0EN4cute5tupleIJNS5_1CILi128EEENS7_ILi64EEENS7_ILi192EEEEEELi192ENS_10bfloat16_tEfNS_4arch4Sm80ELb1ELb0ELb1ELb1ELb0ELb1ELb1ELb0EEENS1_21CollectiveEpilogueFwdINS6_IJS8_SA_S9_EEENS6_IJNS7_ILi1EEESI_SI_EEESC_SE_Li256ELb1ELb1ELb0ELb0EEENS1_19SingleTileSchedulerILb1ELb0ELb1ELi128EEEEEEEEEvNT_6ParamsE:
        .type           _ZN7cutlass13device_kernelIN5flash19enable_sm80_to_sm89INS1_16FlashAttnFwdSm80INS1_25CollectiveMainloopFwdSm80ILi8ELi2ELb0EN4cute5tupleIJNS5_1CILi128EEENS7_ILi64EEENS7_ILi192EEEEEELi192ENS_10bfloat16_tEfNS_4arch4Sm80ELb1ELb0ELb1ELb1ELb0ELb1ELb1ELb0EEENS1_21CollectiveEpilogueFwdINS6_IJS8_SA_S9_EEENS6_IJNS7_ILi1EEESI_SI_EEESC_SE_Li256ELb1ELb1ELb0ELb0EEENS1_19SingleTileSchedulerILb1ELb0ELb1ELi128EEEEEEEEEvNT_6ParamsE,@function
        .size           _ZN7cutlass13device_kernelIN5flash19enable_sm80_to_sm89INS1_16FlashAttnFwdSm80INS1_25CollectiveMainloopFwdSm80ILi8ELi2ELb0EN4cute5tupleIJNS5_1CILi128EEENS7_ILi64EEENS7_ILi192EEEEEELi192ENS_10bfloat16_tEfNS_4arch4Sm80ELb1ELb0ELb1ELb1ELb0ELb1ELb1ELb0EEENS1_21CollectiveEpilogueFwdINS6_IJS8_SA_S9_EEENS6_IJNS7_ILi1EEESI_SI_EEESC_SE_Li256ELb1ELb1ELb0ELb0EEENS1_19SingleTileSchedulerILb1ELb0ELb1ELi128EEEEEEEEEvNT_6ParamsE,(.L_x_2638 - _ZN7cutlass13device_kernelIN5flash19enable_sm80_to_sm89INS1_16FlashAttnFwdSm80INS1_25CollectiveMainloopFwdSm80ILi8ELi2ELb0EN4cute5tupleIJNS5_1CILi128EEENS7_ILi64EEENS7_ILi192EEEEEELi192ENS_10bfloat16_tEfNS_4arch4Sm80ELb1ELb0ELb1ELb1ELb0ELb1ELb1ELb0EEENS1_21CollectiveEpilogueFwdINS6_IJS8_SA_S9_EEENS6_IJNS7_ILi1EEESI_SI_EEESC_SE_Li256ELb1ELb1ELb0ELb0EEENS1_19SingleTileSchedulerILb1ELb0ELb1ELi128EEEEEEEEEvNT_6ParamsE)
        .other          _ZN7cutlass13device_kernelIN5flash19enable_sm80_to_sm89INS1_16FlashAttnFwdSm80INS1_25CollectiveMainloopFwdSm80ILi8ELi2ELb0EN4cute5tupleIJNS5_1CILi128EEENS7_ILi64EEENS7_ILi192EEEEEELi192ENS_10bfloat16_tEfNS_4arch4Sm80ELb1ELb0ELb1ELb1ELb0ELb1ELb1ELb0EEENS1_21CollectiveEpilogueFwdINS6_IJS8_SA_S9_EEENS6_IJNS7_ILi1EEESI_SI_EEESC_SE_Li256ELb1ELb1ELb0ELb0EEENS1_19SingleTileSchedulerILb1ELb0ELb1ELi128EEEEEEEEEvNT_6ParamsE,@"STO_CUDA_ENTRY STV_DEFAULT"
_ZN7cutlass13device_kernelIN5flash19enable_sm80_to_sm89INS1_16FlashAttnFwdSm80INS1_25CollectiveMainloopFwdSm80ILi8ELi2ELb0EN4cute5tupleIJNS5_1CILi128EEENS7_ILi64EEENS7_ILi192EEEEEELi192ENS_10bfloat16_tEfNS_4arch4Sm80ELb1ELb0ELb1ELb1ELb0ELb1ELb1ELb0EEENS1_21CollectiveEpilogueFwdINS6_IJS8_SA_S9_EEENS6_IJNS7_ILi1EEESI_SI_EEESC_SE_Li256ELb1ELb1ELb0ELb0EEENS1_19SingleTileSchedulerILb1ELb0ELb1ELi128EEEEEEEEEvNT_6ParamsE:
        /* <DEDUP_REMOVED lines=16> */
.L_x_1221:
        /* <DEDUP_REMOVED lines=8> */
.L_x_1223:
[----:B------:R-:W-:-:S04]  /*0180*/  MOV R5, c[0x0][0x54c] ;  /* 0x0001530000057a02 */ /* 0x000fc80000000f00 */
.L_x_1222:
[----:B------:R-:W-:Y:S01]  /*0190*/  USHF.L.U32 UR4, UR4, 0x7, URZ ;  /* 0x0000000704047899 */ /* 0x000fe2000800063f */
[----:B-----5:R-:W-:-:S05]  /*01a0*/  IMAD R5, R5, c[0x0][0x548], RZ ;  /* 0x0001520005057a24 */ /* 0x020fca00078e02ff */
[----:B------:R-:W-:-:S04]  /*01b0*/  MOV R92, UR4 ;  /* 0x00000004005c7c02 */ /* 0x000fc80008000f00 */
[----:B------:R-:W-:-:S04]  /*01c0*/  ISETP.GE.AND P0, PT, R92, R5, PT ;  /* 0x000000055c00720c */ /* 0x000fc80003f06270 */
[----:B------:R-:W-:Y:S01]  /*01d0*/  SEL R196, R196, 0xffffffff, !P0 ;  /* 0xffffffffc4c47807 */ /* 0x000fe20004000000 */
[----:B------:R-:W-:Y:S05]  /*01e0*/  BRA `(.L_x_1224) ;  /* 0x0000013000007947 */ /* 0x000fea0003800000 */
.L_x_1220:
[----:B------:R-:W-:-:S04]  /*01f0*/  ISETP.NE.U32.AND P0, PT, RZ, c[0x0][0x568], PT ;  /* 0x00015a00ff007a0c */ /* 0x000fc80003f05070 */
[----:B------:R-:W-:-:S13]  /*0200*/  ISETP.NE.AND.EX P0, PT, RZ, c[0x0][0x56c], PT, P0 ;  /* 0x00015b00ff007a0c */ /* 0x000fda0003f05300 */
[----:B------:R-:W-:Y:S05]  /*0210*/  @!P0 BRA `(.L_x_1225) ;  /* 0x0000002000008947 */ /* 0x000fea0003800000 */
[----:B------:R1:W5:Y:S01]  /*0220*/  LDG.E R5, [R4.64] ;  /* 0x0000000604057981 */ /* 0x000362000c1e1900 */
[----:B------:R-:W-:Y:S05]  /*0230*/  BRA `(.L_x_1226) ;  /* 0x0000009000007947 */ /* 0x000fea0003800000 */
.L_x_1225:
        /* <DEDUP_REMOVED lines=8> */
.L_x_1227:
[----:B------:R-:W-:-:S04]  /*02c0*/  MOV R5, c[0x0][0x54c] ;  /* 0x0001530000057a02 */ /* 0x000fc80000000f00 */
.L_x_1226:
[----:B------:R-:W-:Y:S01]  /*02d0*/  USHF.L.U32 UR4, UR4, 0x7, URZ ;  /* 0x0000000704047899 */ /* 0x000fe2000800063f */
[----:B-----5:R-:W-:-:S05]  /*02e0*/  IMAD R5, R5, c[0x0][0x548], RZ ;  /* 0x0001520005057a24 */ /* 0x020fca00078e02ff */
[----:B------:R-:W-:-:S04]  /*02f0*/  MOV R92, UR4 ;  /* 0x00000004005c7c02 */ /* 0x000fc80008000f00 */
[----:B------:R-:W-:-:S04]  /*0300*/  ISETP.GE.AND P0, PT, R92, R5, PT ;  /* 0x000000055c00720c */ /* 0x000fc80003f06270 */
[----:B------:R-:W-:-:S04]  /*0310*/  SEL R196, R196, 0xffffffff, !P0 ;  /* 0xffffffffc4c47807 */ /* 0x000fc80004000000 */
.L_x_1224:
        /* <DEDUP_REMOVED lines=27> */
[----:B------:R-:W-:-:S02]  /*04d0*/  IMAD.MOV.U32 R5, RZ, RZ, c[0x0][0x1d0] ;  /* 0x00007400ff057624 */ /* 0x000fc400078e00ff */
[----:B------:R-:W-:Y:S01]  /*04e0*/  IMAD.MOV.U32 R99, RZ, RZ, c[0x0][0x228] ;  /* 0x00008a00ff637624 */ /* 0x000fe200078e00ff */
[----:B---3--:R-:W-:Y:S01]  /*04f0*/  SHF.R.S32.HI R91, RZ, 0x1f, R195 ;  /* 0x0000001fff5b7819 */ /* 0x008fe200000114c3 */
[----:B------:R-:W-:Y:S05]  /*0500*/  @P0 BRA `(.L_x_1228) ;  /* 0x0000004000000947 */ /* 0x000fea0003800000 */
[----:B--2---:R-:W-:Y:S05]  /*0510*/  @!P1 BRA `(.L_x_1228) ;  /* 0x0000003000009947 */ /* 0x004fea0003800000 */
[----:B-----5:R-:W2:Y:S04]  /*0520*/  LDG.E R218, [R12.64] ;  /* 0x000000060cda7981 */ /* 0x020ea8000c1e1900 */
[----:B------:R-:W2:Y:S02]  /*0530*/  LDG.E R7, [R12.64+0x4] ;  /* 0x000004060c077981 */ /* 0x000ea4000c1e1900 */
[----:B--2---:R-:W-:Y:S02]  /*0540*/  IADD3 R218, -R218, R7, RZ ;  /* 0x00000007dada7210 */ /* 0x004fe40007ffe1ff */
.L_x_1228:
[----:B--2---:R-:W-:-:S04]  /*0550*/  ISETP.NE.U32.AND P0, PT, RZ, c[0x0][0x368], PT ;  /* 0x0000da00ff007a0c */ /* 0x004fc80003f05070 */
[----:B------:R-:W-:-:S13]  /*0560*/  ISETP.NE.AND.EX P0, PT, RZ, c[0x0][0x36c], PT, P0 ;  /* 0x0000db00ff007a0c */ /* 0x000fda0003f05300 */
[----:B------:R-:W-:Y:S05]  /*0570*/  @!P0 BRA `(.L_x_1229) ;  /* 0x0000003000008947 */ /* 0x000fea0003800000 */
[----:B-1----:R-:W-:-:S06]  /*0580*/  IMAD.WIDE R4, R196, R3, c[0x0][0x368] ;  /* 0x0000da00c4047625 */ /* 0x002fcc00078e0203 */
[----:B------:R1:W5:Y:S01]  /*0590*/  LDG.E R5, [R4.64] ;  /* 0x0000000604057981 */ /* 0x000362000c1e1900 */
[----:B------:R-:W-:Y:S05]  /*05a0*/  BRA `(.L_x_1230) ;  /* 0x0000004000007947 */ /* 0x000fea0003800000 */
.L_x_1229:
[----:B------:R-:W-:Y:S05]  /*05b0*/  @!P5 BRA `(.L_x_1230) ;  /* 0x000000300000d947 */ /* 0x000fea0003800000 */
[----:B------:R-:W2:Y:S04]  /*05c0*/  LDG.E R5, [R8.64] ;  /* 0x0000000608057981 */ /* 0x000ea8000c1e1900 */
[----:B------:R-:W2:Y:S02]  /*05d0*/  LDG.E R0, [R8.64+0x4] ;  /* 0x0000040608007981 */ /* 0x000ea4000c1e1900 */
[----:B--2---:R-:W-:Y:S02]  /*05e0*/  IADD3 R5, -R5, R0, RZ ;  /* 0x0000000005057210 */ /* 0x004fe40007ffe1ff */
.L_x_1230:
[----:B------:R-:W2:Y:S04]  /*05f0*/  @P4 LDG.E R0, [R10.64] ;  /* 0x000000060a004981 */ /* 0x000ea8000c1e1900 */
[----:B------:R-:W2:Y:S01]  /*0600*/  @P4 LDG.E R7, [R10.64+0x4] ;  /* 0x000004060a074981 */ /* 0x000ea2000c1e1900 */
[----:B------:R-:W-:Y:S01]  /*0610*/  IMAD.MOV.U32 R216, RZ, RZ, c[0x0][0x2c4] ;  /* 0x0000b100ffd87624 */ /* 0x000fe200078e00ff */
[----:B------:R-:W-:Y:S01]  /*0620*/  ISETP.NE.U32.AND P0, PT, RZ, c[0x0][0x378], PT ;  /* 0x0000de00ff007a0c */ /* 0x000fe20003f05070 */
[----:B-----5:R-:W-:-:S03]  /*0630*/  IMAD.MOV.U32 R90, RZ, RZ, R5 ;  /* 0x000000ffff5a7224 */ /* 0x020fc600078e0005 */
[----:B------:R-:W-:Y:S02]  /*0640*/  ISETP.NE.AND P1, PT, R216, 0x1, PT ;  /* 0x00000001d800780c */ /* 0x000fe40003f25270 */
[----:B------:R-:W-:Y:S02]  /*0650*/  ISETP.NE.AND.EX P0, PT, RZ, c[0x0][0x37c], PT, P0 ;  /* 0x0000df00ff007a0c */ /* 0x000fe40003f05300 */
[----:B------:R-:W-:-:S09]  /*0660*/  IADD3 R2, R92, 0x7f, RZ ;  /* 0x0000007f5c027810 */ /* 0x000fd20007ffe0ff */
[----:B-1----:R-:W-:Y:S02]  /*0670*/  @P1 IADD3 R4, R92, 0x7f, RZ ;  /* 0x0000007f5c041810 */ /* 0x002fe40007ffe0ff */
[----:B------:R-:W-:-:S04]  /*0680*/  @P0 IMAD.WIDE R8, R196, R3, c[0x0][0x378] ;  /* 0x0000de00c4080625 */ /* 0x000fc800078e0203 */
[----:B------:R-:W-:Y:S01]  /*0690*/  @P1 IMAD.HI.U32 R4, R4, c[0x0][0x2c8], RZ ;  /* 0x0000b20004041a27 */ /* 0x000fe200078e00ff */
[----:B------:R1:W5:Y:S01]  /*06a0*/  @P0 LDG.E R90, [R8.64] ;  /* 0x00000006085a0981 */ /* 0x000362000c1e1900 */
[----:B------:R-:W-:-:S03]  /*06b0*/  LOP3.LUT R197, R197, 0xfffffff7, RZ, 0xc0, !PT ;  /* 0xfffffff7c5c57812 */ /* 0x000fc600078ec0ff */
[----:B------:R-:W-:Y:S02]  /*06c0*/  @P1 SHF.R.U32.HI R2, RZ, c[0x0][0x2cc], R4 ;  /* 0x0000b300ff021a19 */ /* 0x000fe40000011604 */
[----:B------:R-:W-:Y:S01]  /*06d0*/  @P1 LOP3.LUT R197, R197, 0x8, RZ, 0xfc, !PT ;  /* 0x00000008c5c51812 */ /* 0x000fe200078efcff */
[----:B--2---:R-:W-:Y:S02]  /*06e0*/  @P4 IMAD.IADD R99, R7, 0x1, -R0 ;  /* 0x0000000107634824 */ /* 0x004fe400078e0a00 */
[----:B------:R-:W-:-:S04]  /*06f0*/  IMAD.IADD R0, R5, 0x1, -R96 ;  /* 0x0000000105007824 */ /* 0x000fc800078e0a60 */
[----:B------:R-:W-:Y:S02]  /*0700*/  IMAD.IADD R215, R0, 0x1, R99 ;  /* 0x0000000100d77824 */ /* 0x000fe400078e0263 */
[----:B------:R-:W-:-:S03]  /*0710*/  IMAD.MOV R11, RZ, RZ, -R0 ;  /* 0x000000ffff0b7224 */ /* 0x000fc600078e0a00 */
[C---:B------:R-:W-:Y:S02]  /*0720*/  IADD3 R93, R215.reuse, 0x40, -R218 ;  /* 0x00000040d75d7810 */ /* 0x040fe40007ffe8da */
[----:B-1----:R-:W-:Y:S02]  /*0730*/  IADD3 R9, R215, 0x3f, RZ ;  /* 0x0000003fd7097810 */ /* 0x002fe40007ffe0ff */
[----:B------:R-:W-:Y:S01]  /*0740*/  IMNMX R11, RZ, R11, !PT ;  /* 0x0000000bff0b7217 */ /* 0x000fe20007800200 */
[----:B------:R-:W-:Y:S01]  /*0750*/  IMAD.IADD R7, R93, 0x1, R2 ;  /* 0x000000015d077824 */ /* 0x000fe200078e0202 */
[----:B------:R-:W-:-:S04]  /*0760*/  SHF.R.S32.HI R4, RZ, 0x1f, R9 ;  /* 0x0000001fff047819 */ /* 0x000fc80000011409 */
[----:B------:R-:W-:Y:S02]  /*0770*/  SHF.R.S32.HI R2, RZ, 0x1f, R7 ;  /* 0x0000001fff027819 */ /* 0x000fe40000011407 */
[----:B------:R-:W-:Y:S02]  /*0780*/  LEA.HI R4, R4, R9, RZ, 0x6 ;  /* 0x0000000904047211 */ /* 0x000fe400078f30ff */
[----:B------:R-:W-:Y:S02]  /*0790*/  LEA.HI R2, R2, R7, RZ, 0x6 ;  /* 0x0000000702027211 */ /* 0x000fe400078f30ff */
[----:B------:R-:W-:Y:S02]  /*07a0*/  SHF.R.S32.HI R94, RZ, 0x6, R4 ;  /* 0x00000006ff5e7819 */ /* 0x000fe40000011404 */
[----:B------:R-:W-:-:S04]  /*07b0*/  SHF.R.S32.HI R7, RZ, 0x6, R2 ;  /* 0x00000006ff077819 */ /* 0x000fc80000011402 */
[----:B------:R-:W-:-:S05]  /*07c0*/  IMNMX R7, R94, R7, PT ;  /* 0x000000075e077217 */ /* 0x000fca0003800200 */
[----:B------:R-:W-:-:S05]  /*07d0*/  IMAD R0, R7, 0x40, -R0 ;  /* 0x0000004007007824 */ /* 0x000fca00078e0a00 */
[----:B------:R-:W-:-:S04]  /*07e0*/  IMNMX R0, R0, R99, PT ;  /* 0x0000006300007217 */ /* 0x000fc80003800200 */
[----:B------:R-:W-:Y:S02]  /*07f0*/  ISETP.GT.AND P0, PT, R0, R11, PT ;  /* 0x0000000b0000720c */ /* 0x000fe40003f04270 */
[----:B------:R-:W-:-:S05]  /*0800*/  SHF.R.U32.HI R11, RZ, 0x6, R11 ;  /* 0x00000006ff0b7819 */ /* 0x000fca000001160b */
[----:B------:R-:W-:-:S06]  /*0810*/  IMAD.MOV.U32 R6, RZ, RZ, R11 ;  /* 0x000000ffff067224 */ /* 0x000fcc00078e000b */
        /* <DEDUP_REMOVED lines=8> */
[----:B------:R-:W-:-:S05]  /*08a0*/  @P3 IMAD.WIDE R16, R196, R3, c[0x0][0x340] ;  /* 0x0000d000c4103625 */ /* 0x000fca00078e0203 */
[----:B------:R1:W2:Y:S01]  /*08b0*/  @P3 LDG.E R0, [R16.64] ;  /* 0x0000000610003981 */ /* 0x0002a2000c1e1900 */
[----:B------:R-:W-:Y:S01]  /*08c0*/  SHF.R.S32.HI R2, RZ, 0x1f, R89 ;  /* 0x0000001fff027819 */ /* 0x000fe20000011459 */
[----:B------:R-:W-:Y:S01]  /*08d0*/  IMAD.MOV.U32 R102, RZ, RZ, c[0x0][0x238] ;  /* 0x00008e00ff667624 */ /* 0x000fe200078e00ff */
[----:B------:R-:W-:Y:S01]  /*08e0*/  SHF.R.S32.HI R3, RZ, 0x1f, R15 ;  /* 0x0000001fff037819 */ /* 0x000fe2000001140f */
[----:B------:R-:W-:Y:S01]  /*08f0*/  IMAD.MOV.U32 R135, RZ, RZ, 0x6 ;  /* 0x00000006ff877424 */ /* 0x000fe200078e00ff */
[----:B------:R-:W-:Y:S01]  /*0900*/  LEA.HI R8, R2, R89, RZ, 0x3 ;  /* 0x0000005902087211 */ /* 0x000fe200078f18ff */
[----:B------:R-:W-:Y:S01]  /*0910*/  IMAD.MOV.U32 R110, RZ, RZ, c[0x0][0x258] ;  /* 0x00009600ff6e7624 */ /* 0x000fe200078e00ff */
[----:B------:R-:W-:Y:S01]  /*0920*/  IADD3 R18, R6, -0x1, RZ ;  /* 0xffffffff06127810 */ /* 0x000fe20007ffe0ff */
[----:B------:R-:W-:Y:S01]  /*0930*/  IMAD R152, R91, c[0x0][0x240], RZ ;  /* 0x000090005b987a24 */ /* 0x000fe200078e02ff */
[----:B------:R-:W-:Y:S01]  /*0940*/  SHF.R.S32.HI R4, RZ, 0x3, R8 ;  /* 0x00000003ff047819 */ /* 0x000fe20000011408 */
[----:B------:R-:W-:Y:S01]  /*0950*/  IMAD.SHL.U32 R103, R102, 0x40, RZ ;  /* 0x0000004066677824 */ /* 0x000fe200078e00ff */
[----:B------:R-:W-:Y:S01]  /*0960*/  LOP3.LUT R8, R8, 0x1ffffff8, RZ, 0xc0, !PT ;  /* 0x1ffffff808087812 */ /* 0x000fe200078ec0ff */
[----:B------:R-:W-:Y:S01]  /*0970*/  IMAD R152, R195, c[0x0][0x244], R152 ;  /* 0x00009100c3987a24 */ /* 0x000fe200078e0298 */
[----:B------:R-:W-:Y:S01]  /*0980*/  IADD3 R15, P0, R4, R15, RZ ;  /* 0x0000000f040f7210 */ /* 0x000fe20007f1e0ff */
[----:B------:R-:W-:Y:S01]  /*0990*/  IMAD.SHL.U32 R100, R110, 0x40, RZ ;  /* 0x000000406e647824 */ /* 0x000fe200078e00ff */
[----:B------:R-:W-:Y:S01]  /*09a0*/  SHF.L.U64.HI R101, R102, R135, c[0x0][0x23c] ;  /* 0x00008f0066657619 */ /* 0x000fe20000010287 */
[----:B------:R-:W-:Y:S01]  /*09b0*/  IMAD.IADD R8, R89, 0x1, -R8 ;  /* 0x0000000159087824 */ /* 0x000fe200078e0a08 */
[----:B------:R-:W-:Y:S01]  /*09c0*/  LEA.HI.X.SX32 R20, R4, R3, 0x1, P0 ;  /* 0x0000000304147211 */ /* 0x000fe200000f0eff */
[----:B------:R-:W-:Y:S01]  /*09d0*/  IMAD.SHL.U32 R105, R102, 0x20, RZ ;  /* 0x0000002066697824 */ /* 0x000fe200078e00ff */
[----:B------:R-:W-:Y:S01]  /*09e0*/  SHF.L.U64.HI R98, R110, R135, c[0x0][0x25c] ;  /* 0x000097006e627619 */ /* 0x000fe20000010287 */
[----:B------:R-:W-:Y:S01]  /*09f0*/  IMAD.SHL.U32 R8, R8, 0x8, RZ ;  /* 0x0000000808087824 */ /* 0x000fe200078e00ff */
[----:B------:R-:W-:Y:S01]  /*0a00*/  SHF.R.S32.HI R7, RZ, 0x1f, R18 ;  /* 0x0000001fff077819 */ /* 0x000fe20000011412 */
[----:B------:R-:W-:Y:S01]  /*0a10*/  IMAD R12, R20, c[0x0][0x238], RZ ;  /* 0x00008e00140c7a24 */ /* 0x000fe200078e02ff */
[----:B------:R-:W-:Y:S01]  /*0a20*/  SEL R150, R196, RZ, !P4 ;  /* 0x000000ffc4967207 */ /* 0x000fe20006000000 */
[----:B------:R-:W-:Y:S01]  /*0a30*/  IMAD R20, R20, c[0x0][0x258], RZ ;  /* 0x0000960014147a24 */ /* 0x000fe200078e02ff */
[----:B------:R-:W-:Y:S01]  /*0a40*/  SHF.R.S32.HI R9, RZ, 0x1f, R8 ;  /* 0x0000001fff097819 */ /* 0x000fe20000011408 */
[C---:B------:R-:W-:Y:S01]  /*0a50*/  IMAD R12, R15.reuse, c[0x0][0x23c], R12 ;  /* 0x00008f000f0c7a24 */ /* 0x040fe200078e020c */
[----:B-----5:R-:W-:Y:S01]  /*0a60*/  SHF.R.S32.HI R121, RZ, 0x1f, R90 ;  /* 0x0000001fff797819 */ /* 0x020fe2000001145a */
[C---:B------:R-:W-:Y:S01]  /*0a70*/  IMAD R20, R15.reuse, c[0x0][0x25c], R20 ;  /* 0x000097000f147a24 */ /* 0x040fe200078e0214 */
[----:B------:R-:W-:Y:S01]  /*0a80*/  ULDC.U8 UR4, c[0x0][0x298] ;  /* 0x0000a60000047ab9 */ /* 0x000fe20000000000 */
[----:B-1----:R-:W-:-:S04]  /*0a90*/  IMAD.WIDE.U32 R16, R15, c[0x0][0x238], R8 ;  /* 0x00008e000f107a25 */ /* 0x002fc800078e0008 */
[----:B------:R-:W-:Y:S02]  /*0aa0*/  IMAD.IADD R13, R17, 0x1, R12 ;  /* 0x00000001110d7824 */ /* 0x000fe400078e020c */
[----:B------:R-:W-:-:S04]  /*0ab0*/  IMAD.WIDE.U32 R14, R15, c[0x0][0x258], R8 ;  /* 0x000096000f0e7a25 */ /* 0x000fc800078e0008 */
[----:B------:R-:W-:Y:S02]  /*0ac0*/  IMAD.MOV.U32 R12, RZ, RZ, R16 ;  /* 0x000000ffff0c7224 */ /* 0x000fe400078e0010 */
[----:B------:R-:W-:Y:S01]  /*0ad0*/  IMAD.IADD R21, R15, 0x1, R20 ;  /* 0x000000010f157824 */ /* 0x000fe200078e0214 */
[----:B------:R-:W-:Y:S01]  /*0ae0*/  SHF.R.S32.HI R15, RZ, 0x1f, R196 ;  /* 0x0000001fff0f7819 */ /* 0x000fe200000114c4 */
[----:B------:R-:W-:-:S03]  /*0af0*/  IMAD.WIDE.U32 R12, R195, c[0x0][0x240], R12 ;  /* 0x00009000c30c7a25 */ /* 0x000fc600078e000c */
[----:B------:R-:W-:Y:S01]  /*0b00*/  SEL R155, R15, RZ, !P4 ;  /* 0x000000ff0f9b7207 */ /* 0x000fe20006000000 */
[-C--:B------:R-:W-:Y:S02]  /*0b10*/  IMAD R10, R101, R18.reuse, RZ ;  /* 0x00000012650a7224 */ /* 0x080fe400078e02ff */
[----:B------:R-:W-:Y:S02]  /*0b20*/  IMAD R3, R98, R18, RZ ;  /* 0x0000001262037224 */ /* 0x000fe400078e02ff */
[----:B------:R-:W-:Y:S02]  /*0b30*/  IMAD.IADD R153, R13, 0x1, R152 ;  /* 0x000000010d997824 */ /* 0x000fe400078e0298 */
[----:B------:R-:W-:Y:S02]  /*0b40*/  IMAD.IADD R13, R99, 0x1, -R4 ;  /* 0x00000001630d7824 */ /* 0x000fe400078e0a04 */
[C---:B------:R-:W-:Y:S01]  /*0b50*/  IMAD R9, R7.reuse, R103, R10 ;  /* 0x0000006707097224 */ /* 0x040fe200078e020a */
[----:B------:R-:W-:Y:S01]  /*0b60*/  IADD3 R10, R8, 0x80, RZ ;  /* 0x00000080080a7810 */ /* 0x000fe20007ffe0ff */
[----:B------:R-:W-:-:S02]  /*0b70*/  IMAD R7, R7, R100, R3 ;  /* 0x0000006407077224 */ /* 0x000fc400078e0203 */
[----:B------:R-:W-:Y:S02]  /*0b80*/  IMAD.SHL.U32 R3, R4, 0x40, RZ ;  /* 0x0000004004037824 */ /* 0x000fe400078e00ff */
[----:B------:R-:W-:Y:S02]  /*0b90*/  IMAD R4, R18, -0x40, R13 ;  /* 0xffffffc012047824 */ /* 0x000fe400078e020d */
[----:B------:R-:W-:Y:S01]  /*0ba0*/  IMAD.MOV.U32 R152, RZ, RZ, R12 ;  /* 0x000000ffff987224 */ /* 0x000fe200078e000c */
[----:B------:R-:W-:Y:S01]  /*0bb0*/  LOP3.LUT R3, R3, 0x1c0, RZ, 0xc0, !PT ;  /* 0x000001c003037812 */ /* 0x000fe200078ec0ff */
[----:B------:R-:W-:Y:S01]  /*0bc0*/  IMAD R157, R155, c[0x0][0x248], RZ ;  /* 0x000092009b9d7a24 */ /* 0x000fe200078e02ff */
[----:B------:R-:W-:Y:S01]  /*0bd0*/  ISETP.GE.AND P2, PT, R4, 0x1, PT ;  /* 0x000000010400780c */ /* 0x000fe20003f46270 */
[----:B------:R-:W-:Y:S01]  /*0be0*/  IMAD.WIDE.U32 R152, R150, c[0x0][0x248], R152 ;  /* 0x0000920096987a25 */ /* 0x000fe200078e0098 */
[----:B------:R-:W-:Y:S02]  /*0bf0*/  ISETP.GE.AND P1, PT, R4, 0x21, PT ;  /* 0x000000210400780c */ /* 0x000fe40003f26270 */
[----:B------:R-:W-:Y:S01]  /*0c00*/  LOP3.LUT R4, R3, 0x38, R8, 0xf8, !PT ;  /* 0x0000003803047812 */ /* 0x000fe200078ef808 */
[----:B------:R-:W-:Y:S01]  /*0c10*/  IMAD R157, R150, c[0x0][0x24c], R157 ;  /* 0x00009300969d7a24 */ /* 0x000fe200078e029d */
[----:B------:R-:W-:Y:S01]  /*0c20*/  SHF.R.U32.HI R3, RZ, 0x3, R3 ;  /* 0x00000003ff037819 */ /* 0x000fe20000011603 */
[----:B------:R-:W-:Y:S01]  /*0c30*/  IMAD.MOV.U32 R20, RZ, RZ, R14 ;  /* 0x000000ffff147224 */ /* 0x000fe200078e000e */
[----:B------:R-:W-:Y:S01]  /*0c40*/  LEA.HI R14, R2, R89, RZ, 0x6 ;  /* 0x00000059020e7211 */ /* 0x000fe200078f30ff */
[----:B------:R-:W-:Y:S01]  /*0c50*/  IMAD R16, R91, c[0x0][0x260], RZ ;  /* 0x000098005b107a24 */ /* 0x000fe200078e02ff */
[----:B------:R-:W-:Y:S01]  /*0c60*/  LOP3.LUT R3, R4, R3, RZ, 0x3c, !PT ;  /* 0x0000000304037212 */ /* 0x000fe200078e3cff */
[----:B------:R-:W-:-:S02]  /*0c70*/  IMAD.IADD R157, R153, 0x1, R157 ;  /* 0x00000001999d7824 */ /* 0x000fc400078e029d */
[----:B------:R-:W-:Y:S02]  /*0c80*/  IMAD.MOV.U32 R156, RZ, RZ, R152 ;  /* 0x000000ffff9c7224 */ /* 0x000fe400078e0098 */
[C---:B------:R-:W-:Y:S02]  /*0c90*/  IMAD R16, R195.reuse, c[0x0][0x264], R16 ;  /* 0x00009900c3107a24 */ /* 0x040fe400078e0210 */
[----:B------:R-:W-:-:S04]  /*0ca0*/  IMAD.WIDE.U32 R20, R195, c[0x0][0x260], R20 ;  /* 0x00009800c3147a25 */ /* 0x000fc800078e0014 */
[----:B------:R-:W-:-:S04]  /*0cb0*/  IMAD.WIDE.U32 R12, R18, R103, R156 ;  /* 0x00000067120c7225 */ /* 0x000fc800078e009c */
[----:B------:R-:W-:Y:S02]  /*0cc0*/  IMAD.IADD R17, R21, 0x1, R16 ;  /* 0x0000000115117824 */ /* 0x000fe400078e0210 */
[----:B------:R-:W-:Y:S02]  /*0cd0*/  IMAD R155, R155, c[0x0][0x268], RZ ;  /* 0x00009a009b9b7a24 */ /* 0x000fe400078e02ff */
[----:B------:R-:W-:Y:S02]  /*0ce0*/  IMAD.MOV.U32 R109, RZ, RZ, 0x5 ;  /* 0x00000005ff6d7424 */ /* 0x000fe400078e00ff */
[----:B------:R-:W-:Y:S01]  /*0cf0*/  IMAD.MOV.U32 R16, RZ, RZ, R20 ;  /* 0x000000ffff107224 */ /* 0x000fe200078e0014 */
[----:B------:R-:W-:Y:S01]  /*0d00*/  @P2 LEA R20, P0, R12, c[0x0][0x220], 0x1 ;  /* 0x000088000c142a11 */ /* 0x000fe200078008ff */
[----:B------:R-:W-:Y:S01]  /*0d10*/  IMAD.IADD R9, R13, 0x1, R9 ;  /* 0x000000010d097824 */ /* 0x000fe200078e0209 */
[----:B------:R-:W-:Y:S01]  /*0d20*/  @P1 IADD3 R13, P4, R105, R12, RZ ;  /* 0x0000000c690d1210 */ /* 0x000fe20007f9e0ff */
[----:B------:R-:W-:Y:S01]  /*0d30*/  IMAD R155, R150, c[0x0][0x26c], R155 ;  /* 0x00009b00969b7a24 */ /* 0x000fe200078e029b */
[----:B------:R-:W-:Y:S01]  /*0d40*/  SHF.L.U64.HI R102, R102, R109, c[0x0][0x23c] ;  /* 0x00008f0066667619 */ /* 0x000fe2000001026d */
[----:B------:R-:W-:Y:S01]  /*0d50*/  IMAD.WIDE.U32 R150, R150, c[0x0][0x268], R16 ;  /* 0x00009a0096967a25 */ /* 0x000fe200078e0010 */
[----:B------:R-:W-:-:S02]  /*0d60*/  @P2 LEA.HI.X R21, R12, c[0x0][0x224], R9, 0x1, P0 ;  /* 0x000089000c152a11 */ /* 0x000fc400000f0c09 */
[----:B------:R-:W-:Y:S01]  /*0d70*/  IADD3 R12, R8, 0x40, RZ ;  /* 0x00000040080c7810 */ /* 0x000fe20007ffe0ff */
[----:B------:R-:W-:Y:S01]  /*0d80*/  IMAD.IADD R155, R151, 0x1, R155 ;  /* 0x00000001979b7824 */ /* 0x000fe200078e029b */
[----:B------:R-:W-:Y:S01]  /*0d90*/  @P1 LEA R16, P0, R13, c[0x0][0x220], 0x1 ;  /* 0x000088000d101a11 */ /* 0x000fe200078008ff */
[----:B------:R-:W-:Y:S01]  /*0da0*/  IMAD.MOV.U32 R154, RZ, RZ, R150 ;  /* 0x000000ffff9a7224 */ /* 0x000fe200078e0096 */
[C---:B------:R-:W-:Y:S01]  /*0db0*/  SHF.L.U64.HI R109, R110.reuse, R109, c[0x0][0x25c] ;  /* 0x000097006e6d7619 */ /* 0x040fe2000001026d */
[----:B------:R-:W-:Y:S02]  /*0dc0*/  IMAD.IADD R160, R95, 0x1, R5 ;  /* 0x000000015fa07824 */ /* 0x000fe400078e0205 */
[----:B------:R-:W-:Y:S02]  /*0dd0*/  IMAD.SHL.U32 R110, R110, 0x20, RZ ;  /* 0x000000206e6e7824 */ /* 0x000fe400078e00ff */
[----:B------:R-:W-:Y:S01]  /*0de0*/  IMAD.MOV.U32 R108, RZ, RZ, 0x1 ;  /* 0x00000001ff6c7424 */ /* 0x000fe200078e00ff */
[----:B------:R-:W-:Y:S01]  /*0df0*/  SHF.R.S32.HI R5, RZ, 0x1f, R160 ;  /* 0x0000001fff057819 */ /* 0x000fe200000114a0 */
[----:B------:R-:W-:-:S02]  /*0e00*/  IMAD R158, R91, c[0x0][0x1e8], RZ ;  /* 0x00007a005b9e7a24 */ /* 0x000fc400078e02ff */
[----:B------:R-:W-:Y:S02]  /*0e10*/  IMAD.MOV.U32 R67, RZ, RZ, 0x1 ;  /* 0x00000001ff437424 */ /* 0x000fe400078e00ff */
[----:B------:R-:W-:Y:S02]  /*0e20*/  IMAD R158, R195, c[0x0][0x1ec], R158 ;  /* 0x00007b00c39e7a24 */ /* 0x000fe400078e029e */
[----:B------:R-:W-:Y:S01]  /*0e30*/  IMAD.MOV.U32 R55, RZ, RZ, RZ ;  /* 0x000000ffff377224 */ /* 0x000fe200078e00ff */
[--C-:B--2---:R-:W-:Y:S01]  /*0e40*/  @P3 SHF.R.S32.HI R23, RZ, 0x1f, R0.reuse ;  /* 0x0000001fff173819 */ /* 0x104fe20000011400 */
[----:B------:R-:W-:Y:S02]  /*0e50*/  @P3 IMAD.MOV.U32 R22, RZ, RZ, R0 ;  /* 0x000000ffff163224 */ /* 0x000fe400078e0000 */
[----:B------:R-:W-:Y:S02]  /*0e60*/  @!P3 IMAD.MOV.U32 R22, RZ, RZ, R196 ;  /* 0x000000ffff16b224 */ /* 0x000fe400078e00c4 */
[----:B------:R-:W-:Y:S01]  /*0e70*/  @!P3 IMAD.MOV.U32 R23, RZ, RZ, R15 ;  /* 0x000000ffff17b224 */ /* 0x000fe200078e000f */
[----:B------:R-:W-:Y:S01]  /*0e80*/  ISETP.GE.AND P3, PT, R10, c[0x0][0x1d4], PT ;  /* 0x000075000a007a0c */ /* 0x000fe20003f66270 */
[----:B------:R-:W-:Y:S01]  /*0e90*/  IMAD.SHL.U32 R10, R14, 0x8, RZ ;  /* 0x000000080e0a7824 */ /* 0x000fe200078e00ff */
[----:B------:R-:W-:Y:S01]  /*0ea0*/  SEL R172, R22, RZ, !P5 ;  /* 0x000000ff16ac7207 */ /* 0x000fe20006800000 */
[----:B------:R-:W-:Y:S01]  /*0eb0*/  @P1 IMAD.X R0, R102, 0x1, R9, P4 ;  /* 0x0000000166001824 */ /* 0x000fe200020e0609 */
[----:B------:R-:W-:-:S02]  /*0ec0*/  SEL R4, R23, RZ, !P5 ;  /* 0x000000ff17047207 */ /* 0x000fc40006800000 */
[----:B------:R-:W-:Y:S01]  /*0ed0*/  ISETP.GE.AND P5, PT, R8, c[0x0][0x1d4], PT ;  /* 0x0000750008007a0c */ /* 0x000fe20003fa6270 */
[----:B------:R-:W-:Y:S01]  /*0ee0*/  IMAD.WIDE.U32 R8, R18, R100, R154 ;  /* 0x0000006412087225 */ /* 0x000fe200078e009a */
[----:B------:R-:W-:Y:S02]  /*0ef0*/  ISETP.GE.AND P4, PT, R12, c[0x0][0x1d4], PT ;  /* 0x000075000c007a0c */ /* 0x000fe40003f86270 */
[----:B------:R-:W-:Y:S01]  /*0f00*/  LOP3.LUT R10, R3, 0xfffffe00, R10, 0xf8, !PT ;  /* 0xfffffe00030a7812 */ /* 0x000fe200078ef80a */
[----:B------:R-:W-:Y:S01]  /*0f10*/  IMAD R107, R4, c[0x0][0x1f0], RZ ;  /* 0x00007c00046b7a24 */ /* 0x000fe200078e02ff */
[----:B------:R-:W-:Y:S01]  /*0f20*/  @P1 LEA.HI.X R17, R13, c[0x0][0x224], R0, 0x1, P0 ;  /* 0x000089000d111a11 */ /* 0x000fe200000f0c00 */
[----:B------:R-:W-:Y:S01]  /*0f30*/  IMAD.IADD R0, R9, 0x1, R7 ;  /* 0x0000000109007824 */ /* 0x000fe200078e0207 */
[----:B------:R-:W-:Y:S01]  /*0f40*/  @P2 LEA R12, P0, R8, c[0x0][0x250], 0x1 ;  /* 0x00009400080c2a11 */ /* 0x000fe200078008ff */
[C---:B------:R-:W-:Y:S02]  /*0f50*/  @P2 IMAD.SHL.U32 R7, R10.reuse, 0x2, RZ ;  /* 0x000000020a072824 */ /* 0x040fe400078e00ff */
[----:B------:R-:W-:Y:S01]  /*0f60*/  @P1 IMAD.SHL.U32 R3, R10, 0x2, RZ ;  /* 0x000000020a031824 */ /* 0x000fe200078e00ff */
[----:B------:R-:W-:Y:S01]  /*0f70*/  @P2 LEA.HI.X R13, R8, c[0x0][0x254], R0, 0x1, P0 ;  /* 0x00009500080d2a11 */ /* 0x000fe200000f0c00 */
[----:B------:R-:W-:Y:S01]  /*0f80*/  @P2 IMAD.SHL.U32 R9, R10, 0x2, RZ ;  /* 0x000000020a092824 */ /* 0x000fe200078e00ff */
[----:B------:R-:W-:Y:S01]  /*0f90*/  @!PT LDS RZ, [RZ] ;  /* 0x00000000fffff984 */ /* 0x000fe20000000800 */
[----:B------:R-:W-:Y:S01]  /*0fa0*/  @!PT LDS RZ, [RZ] ;  /* 0x00000000fffff984 */ /* 0x000fe20000000800 */
[----:B------:R-:W-:Y:S01]  /*0fb0*/  @!PT LDS RZ, [RZ] ;  /* 0x00000000fffff984 */ /* 0x000fe20000000800 */
[----:B------:R1:W-:Y:S01]  /*0fc0*/  @P2 LDGSTS.E.BYPASS.LTC128B.128 [R7+0xc100], [R20.64], !P5 ;  /* 0x0c10000014072fae */ /* 0x0003e2000e901d46 */
[----:B------:R-:W-:Y:S01]  /*0fd0*/  ISETP.GT.AND P0, PT, R18, R11, PT ;  /* 0x0000000b1200720c */ /* 0x000fe20003f04270 */
[----:B------:R-:W-:-:S02]  /*0fe0*/  IMAD R107, R172, c[0x0][0x1f4], R107 ;  /* 0x00007d00ac6b7a24 */ /* 0x000fc400078e026b */
[----:B------:R1:W-:Y:S01]  /*0ff0*/  @P2 LDGSTS.E.BYPASS.LTC128B.128 [R7+0xe100], [R20.64+0x80], !P4 ;  /* 0x0e10008014072fae */ /* 0x0003e2000e101d46 */
[----:B------:R-:W-:Y:S02]  /*1000*/  IMAD R125, R4, c[0x0][0x218], RZ ;  /* 0x00008600047d7a24 */ /* 0x000fe400078e02ff */
[----:B------:R-:W-:Y:S01]  /*1010*/  IMAD.MOV.U32 R4, RZ, RZ, c[0x0][0x280] ;  /* 0x0000a000ff047624 */ /* 0x000fe200078e00ff */
[----:B------:R1:W-:Y:S01]  /*1020*/  @P2 LDGSTS.E.BYPASS.LTC128B.128 [R7+0x10100], [R20.64+0x100], !P3 ;  /* 0x1010010014072fae */ /* 0x0003e2000d901d46 */
[----:B------:R-:W-:Y:S02]  /*1030*/  IMAD R125, R172, c[0x0][0x21c], R125 ;  /* 0x00008700ac7d7a24 */ /* 0x000fe400078e027d */
[C---:B------:R-:W-:Y:S01]  /*1040*/  IMAD.SHL.U32 R133, R4.reuse, 0x40, RZ ;  /* 0x0000004004857824 */ /* 0x040fe200078e00ff */
[----:B------:R2:W-:Y:S01]  /*1050*/  @P1 LDGSTS.E.BYPASS.LTC128B.128 [R3+0xd100], [R16.64], !P5 ;  /* 0x0d10000010031fae */ /* 0x0005e2000e901d46 */
[----:B------:R-:W-:Y:S02]  /*1060*/  SHF.L.U64.HI R131, R4, R135, c[0x0][0x284] ;  /* 0x0000a10004837619 */ /* 0x000fe40000010287 */
[----:B------:R-:W-:Y:S01]  /*1070*/  @P0 IADD3 R6, R6, -0x2, RZ ;  /* 0xfffffffe06060810 */ /* 0x000fe20007ffe0ff */
[----:B------:R2:W-:Y:S03]  /*1080*/  @P1 LDGSTS.E.BYPASS.LTC128B.128 [R3+0xf100], [R16.64+0x80], !P4 ;  /* 0x0f10008010031fae */ /* 0x0005e6000e101d46 */
[----:B------:R-:W-:Y:S01]  /*1090*/  @P0 SHF.R.S32.HI R15, RZ, 0x1f, R6 ;  /* 0x0000001fff0f0819 */ /* 0x000fe20000011406 */
[----:B------:R2:W-:Y:S01]  /*10a0*/  @P1 LDGSTS.E.BYPASS.LTC128B.128 [R3+0x11100], [R16.64+0x100], !P3 ;  /* 0x1110010010031fae */ /* 0x0005e2000d901d46 */
[----:B------:R-:W-:-:S02]  /*10b0*/  @P0 IMAD R14, R101, R6, RZ ;  /* 0x00000006650e0224 */ /* 0x000fc400078e02ff */
[-C--:B------:R-:W-:Y:S01]  /*10c0*/  @P0 IMAD.WIDE.U32 R22, R6, R103.reuse, R156 ;  /* 0x0000006706160225 */ /* 0x080fe200078e009c */
[----:B------:R-:W0:Y:S03]  /*10d0*/  LDGDEPBAR ;  /* 0x00000000000079af */ /* 0x000e260000000000 */
[----:B------:R-:W-:Y:S01]  /*10e0*/  @P0 IMAD R14, R15, R103, R14 ;  /* 0x000000670f0e0224 */ /* 0x000fe200078e020e */
[----:B------:R-:W-:Y:S01]  /*10f0*/  BAR.SYNC.DEFER_BLOCKING 0x0 ;  /* 0x0000000000007b1d */ /* 0x000fe20000010000 */
[----:B------:R-:W-:Y:S02]  /*1100*/  IMAD.MOV.U32 R6, RZ, RZ, c[0x0][0x27c] ;  /* 0x00009f00ff067624 */ /* 0x000fe400078e00ff */
[----:B------:R-:W-:Y:S02]  /*1110*/  @P0 IMAD.IADD R14, R23, 0x1, R14 ;  /* 0x00000001170e0824 */ /* 0x000fe400078e020e */
[----:B------:R-:W-:-:S02]  /*1120*/  IMAD.SHL.U32 R6, R6, 0x2, RZ ;  /* 0x0000000206067824 */ /* 0x000fc400078e00ff */
[----:B--2---:R-:W-:Y:S02]  /*1130*/  IMAD R3, R5, c[0x0][0x1e0], RZ ;  /* 0x0000780005037a24 */ /* 0x004fe400078e02ff */
[----:B------:R-:W-:Y:S01]  /*1140*/  IMAD.WIDE.U32 R16, R160, c[0x0][0x1e0], RZ ;  /* 0x00007800a0107a25 */ /* 0x000fe200078e00ff */
[----:B------:R-:W-:Y:S01]  /*1150*/  @!PT LDS RZ, [RZ] ;  /* 0x00000000fffff984 */ /* 0x000fe20000000800 */
[----:B------:R-:W-:Y:S01]  /*1160*/  @!PT LDS RZ, [RZ] ;  /* 0x00000000fffff984 */ /* 0x000fe20000000800 */
[----:B------:R-:W-:Y:S01]  /*1170*/  @!PT LDS RZ, [RZ] ;  /* 0x00000000fffff984 */ /* 0x000fe20000000800 */
[----:B------:R2:W-:Y:S04]  /*1180*/  @P2 LDGSTS.E.BYPASS.LTC128B.128 [R9+0x100], [R12.64], !P5 ;  /* 0x001000000c092fae */ /* 0x0005e8000e901d46 */
[----:B------:R2:W-:Y:S04]  /*1190*/  @P2 LDGSTS.E.BYPASS.LTC128B.128 [R9+0x2100], [R12.64+0x80], !P4 ;  /* 0x021000800c092fae */ /* 0x0005e8000e101d46 */
[----:B------:R2:W-:Y:S01]  /*11a0*/  @P2 LDGSTS.E.BYPASS.LTC128B.128 [R9+0x4100], [R12.64+0x100], !P3 ;  /* 0x041001000c092fae */ /* 0x0005e2000d901d46 */
[----:B------:R-:W-:-:S05]  /*11b0*/  @P1 IADD3 R8, P2, R110, R8, RZ ;  /* 0x000000086e081210 */ /* 0x000fca0007f5e0ff */
[----:B-1----:R-:W-:Y:S01]  /*11c0*/  @P1 IMAD.X R7, R109, 0x1, R0, P2 ;  /* 0x000000016d071824 */ /* 0x002fe200010e0600 */
[----:B------:R-:W-:Y:S01]  /*11d0*/  @P1 LEA R20, P2, R8, c[0x0][0x250], 0x1 ;  /* 0x0000940008141a11 */ /* 0x000fe200078408ff */
[----:B------:R-:W-:Y:S02]  /*11e0*/  IMAD R0, R160, c[0x0][0x1e4], R3 ;  /* 0x00007900a0007a24 */ /* 0x000fe400078e0203 */
[----:B------:R-:W-:Y:S01]  /*11f0*/  @P1 IMAD.SHL.U32 R3, R10, 0x2, RZ ;  /* 0x000000020a031824 */ /* 0x000fe200078e00ff */
[----:B------:R-:W-:Y:S01]  /*1200*/  @P1 LEA.HI.X R21, R8, c[0x0][0x254], R7, 0x1, P2 ;  /* 0x0000950008151a11 */ /* 0x000fe200010f0c07 */
[----:B------:R-:W-:Y:S01]  /*1210*/  @P0 IMAD.SHL.U32 R7, R10, 0x2, RZ ;  /* 0x000000020a070824 */ /* 0x000fe200078e00ff */
[----:B------:R-:W-:-:S03]  /*1220*/  @P0 LEA R24, P2, R22, c[0x0][0x220], 0x1 ;  /* 0x0000880016180a11 */ /* 0x000fc600078408ff */
[----:B------:R1:W-:Y:S01]  /*1230*/  @P1 LDGSTS.E.BYPASS.LTC128B.128 [R3+0x1100], [R20.64], !P5 ;  /* 0x0110000014031fae */ /* 0x0003e2000e901d46 */
[----:B------:R-:W-:-:S03]  /*1240*/  @P0 LEA.HI.X R25, R22, c[0x0][0x224], R14, 0x1, P2 ;  /* 0x0000890016190a11 */ /* 0x000fc600010f0c0e */
[----:B------:R1:W-:Y:S04]  /*1250*/  @P1 LDGSTS.E.BYPASS.LTC128B.128 [R3+0x3100], [R20.64+0x80], !P4 ;  /* 0x0310008014031fae */ /* 0x0003e8000e101d46 */
[----:B------:R1:W-:Y:S01]  /*1260*/  @P1 LDGSTS.E.BYPASS.LTC128B.128 [R3+0x5100], [R20.64+0x100], !P3 ;  /* 0x0510010014031fae */ /* 0x0003e2000d901d46 */
[----:B------:R-:W-:Y:S01]  /*1270*/  ISETP.LE.AND P1, PT, R108, c[0x0][0x27c], PT ;  /* 0x00009f006c007a0c */ /* 0x000fe20003f23270 */
[----:B--2---:R-:W-:Y:S01]  /*1280*/  IMAD.IADD R13, R17, 0x1, R0 ;  /* 0x00000001110d7824 */ /* 0x004fe200078e0200 */
[CC--:B------:R-:W-:Y:S01]  /*1290*/  LEA.HI R0, R2.reuse, R89.reuse, RZ, 0x2 ;  /* 0x0000005902007211 */ /* 0x0c0fe200078f10ff */
[----:B------:R-:W0:Y:S01]  /*12a0*/  LDGDEPBAR ;  /* 0x00000000000079af */ /* 0x000e220000000000 */
[----:B------:R-:W-:Y:S01]  /*12b0*/  IMAD.MOV.U32 R12, RZ, RZ, R16 ;  /* 0x000000ffff0c7224 */ /* 0x000fe200078e0010 */
[----:B------:R-:W-:-:S02]  /*12c0*/  LEA.HI R2, R2, R89, RZ, 0x5 ;  /* 0x0000005902027211 */ /* 0x000fc400078f28ff */
[----:B------:R-:W-:Y:S01]  /*12d0*/  LOP3.LUT R8, R0, 0xfffffffc, RZ, 0xc0, !PT ;  /* 0xfffffffc00087812 */ /* 0x000fe200078ec0ff */
[----:B------:R2:W-:Y:S01]  /*12e0*/  @P0 LDGSTS.E.BYPASS.LTC128B.128 [R7+0x12100], [R24.64], !P5 ;  /* 0x1210000018070fae */ /* 0x0005e2000e901d46 */
[--C-:B------:R-:W-:Y:S01]  /*12f0*/  SHF.R.S32.HI R117, RZ, 0x2, R0.reuse ;  /* 0x00000002ff757819 */ /* 0x100fe20000011400 */
[----:B------:R-:W-:Y:S01]  /*1300*/  IMAD.SHL.U32 R2, R2, 0x10, RZ ;  /* 0x0000001002027824 */ /* 0x000fe200078e00ff */
[----:B------:R-:W-:Y:S01]  /*1310*/  SHF.R.S32.HI R0, RZ, 0x1f, R0 ;  /* 0x0000001fff007819 */ /* 0x000fe20000011400 */
[----:B------:R2:W-:Y:S01]  /*1320*/  @P0 LDGSTS.E.BYPASS.LTC128B.128 [R7+0x14100], [R24.64+0x80], !P4 ;  /* 0x1410008018070fae */ /* 0x0005e2000e101d46 */
[----:B------:R-:W-:Y:S02]  /*1330*/  IMAD.WIDE.U32 R12, R195, c[0x0][0x1e8], R12 ;  /* 0x00007a00c30c7a25 */ /* 0x000fe400078e000c */
[----:B------:R-:W-:Y:S01]  /*1340*/  LEA.HI R0, R0, R117, RZ, 0x3 ;  /* 0x0000007500007211 */ /* 0x000fe200078f18ff */
[----:B------:R2:W-:Y:S01]  /*1350*/  @P0 LDGSTS.E.BYPASS.LTC128B.128 [R7+0x16100], [R24.64+0x100], !P3 ;  /* 0x1610010018070fae */ /* 0x0005e2000d901d46 */
[----:B------:R-:W-:Y:S01]  /*1360*/  LOP3.LUT R2, R2, 0xfffffe00, RZ, 0xc0, !PT ;  /* 0xfffffe0002027812 */ /* 0x000fe200078ec0ff */
[----:B------:R-:W-:Y:S01]  /*1370*/  IMAD.IADD R159, R13, 0x1, R158 ;  /* 0x000000010d9f7824 */ /* 0x000fe200078e029e */
[----:B------:R-:W-:Y:S01]  /*1380*/  LOP3.LUT R0, R0, 0xfffffff8, RZ, 0xc0, !PT ;  /* 0xfffffff800007812 */ /* 0x000fe200078ec0ff */
[----:B------:R-:W-:-:S02]  /*1390*/  IMAD.MOV.U32 R158, RZ, RZ, R12 ;  /* 0x000000ffff9e7224 */ /* 0x000fc400078e000c */
[----:B------:R-:W-:Y:S02]  /*13a0*/  IMAD R12, R91, c[0x0][0x210], RZ ;  /* 0x000084005b0c7a24 */ /* 0x000fe400078e02ff */
[----:B------:R-:W-:Y:S01]  /*13b0*/  IMAD.WIDE.U32 R162, R117, c[0x0][0x1e0], RZ ;  /* 0x0000780075a27a25 */ /* 0x000fe200078e00ff */
[----:B-1----:R-:W-:Y:S02]  /*13c0*/  P2R R3, PR, RZ, 0x2 ;  /* 0x00000002ff037803 */ /* 0x002fe40000000000 */
[----:B------:R-:W-:Y:S01]  /*13d0*/  @P0 LEA R14, P1, R105, R24, 0x1 ;  /* 0x00000018690e0211 */ /* 0x000fe200078208ff */
[----:B------:R-:W-:Y:S01]  /*13e0*/  IMAD.IADD R20, R89, 0x1, -R8 ;  /* 0x0000000159147824 */ /* 0x000fe200078e0a08 */
[----:B------:R-:W-:Y:S01]  /*13f0*/  IADD3 R3, -R6, c[0x0][0x1d4], RZ ;  /* 0x0000750006037a10 */ /* 0x000fe20007ffe1ff */
[----:B------:R-:W-:Y:S01]  /*1400*/  IMAD.WIDE.U32 R158, R172, c[0x0][0x1f0], R158 ;  /* 0x00007c00ac9e7a25 */ /* 0x000fe200078e009e */
[----:B------:R-:W-:-:S03]  /*1410*/  @P0 LEA.HI.X R15, R105, R25, R102, 0x1, P1 ;  /* 0x00000019690f0211 */ /* 0x000fc600008f0c66 */
[C---:B------:R-:W-:Y:S02]  /*1420*/  IMAD.SHL.U32 R22, R20.reuse, 0x8, RZ ;  /* 0x0000000814167824 */ /* 0x040fe400078e00ff */
[----:B------:R1:W-:Y:S01]  /*1430*/  @P0 LDGSTS.E.BYPASS.LTC128B.128 [R7+0x13100], [R14.64], !P5 ;  /* 0x131000000e070fae */ /* 0x0003e2000e901d46 */
[----:B------:R-:W-:Y:S02]  /*1440*/  IMAD.SHL.U32 R20, R20, 0x4, RZ ;  /* 0x0000000414147824 */ /* 0x000fe400078e00ff */
[----:B------:R-:W-:Y:S01]  /*1450*/  SHF.R.S32.HI R23, RZ, 0x1f, R22 ;  /* 0x0000001fff177819 */ /* 0x000fe20000011416 */
[----:B------:R1:W-:Y:S01]  /*1460*/  @P0 LDGSTS.E.BYPASS.LTC128B.128 [R7+0x15100], [R14.64+0x80], !P4 ;  /* 0x151000800e070fae */ /* 0x0003e2000e101d46 */
[----:B------:R-:W-:Y:S01]  /*1470*/  IMAD R12, R195, c[0x0][0x214], R12 ;  /* 0x00008500c30c7a24 */ /* 0x000fe200078e020c */
[----:B------:R-:W-:Y:S01]  /*1480*/  IADD3 R19, R20, 0x20, RZ ;  /* 0x0000002014137810 */ /* 0x000fe20007ffe0ff */
[----:B------:R-:W-:Y:S01]  /*1490*/  IMAD.IADD R107, R159, 0x1, R107 ;  /* 0x000000019f6b7824 */ /* 0x000fe200078e026b */
[----:B------:R1:W-:Y:S01]  /*14a0*/  @P0 LDGSTS.E.BYPASS.LTC128B.128 [R7+0x17100], [R14.64+0x100], !P3 ;  /* 0x171001000e070fae */ /* 0x0003e2000d901d46 */
[----:B------:R-:W-:Y:S01]  /*14b0*/  ISETP.GE.AND P0, PT, R22, c[0x0][0x27c], PT ;  /* 0x00009f0016007a0c */ /* 0x000fe20003f06270 */
[C-C-:B------:R-:W-:Y:S01]  /*14c0*/  IMAD.WIDE.U32 R168, R117.reuse, c[0x0][0x280], R22.reuse ;  /* 0x0000a00075a87a25 */ /* 0x140fe200078e0016 */
[----:B------:R-:W-:Y:S01]  /*14d0*/  IADD3 R17, R20, 0x40, RZ ;  /* 0x0000004014117810 */ /* 0x000fe20007ffe0ff */
[----:B------:R-:W0:Y:S01]  /*14e0*/  LDGDEPBAR ;  /* 0x00000000000079af */ /* 0x000e220000000000 */
[----:B------:R-:W-:Y:S01]  /*14f0*/  SEL R9, R6, R3, !P0 ;  /* 0x0000000306097207 */ /* 0x000fe20004000000 */
[----:B------:R-:W-:Y:S01]  /*1500*/  IMAD.WIDE.U32 R170, R117, c[0x0][0x290], R22 ;  /* 0x0000a40075aa7a25 */ /* 0x000fe200078e0016 */
[----:B------:R-:W-:-:S02]  /*1510*/  SHF.R.S32.HI R21, RZ, 0x1f, R20 ;  /* 0x0000001fff157819 */ /* 0x000fc40000011414 */
[----:B------:R-:W-:Y:S01]  /*1520*/  SHF.R.S32.HI R112, RZ, 0x1f, R9 ;  /* 0x0000001fff707819 */ /* 0x000fe20000011409 */
[----:B------:R-:W-:Y:S01]  /*1530*/  IMAD.IADD R16, R20, 0x1, R17 ;  /* 0x0000000114107824 */ /* 0x000fe200078e0211 */
[----:B------:R-:W-:Y:S01]  /*1540*/  IADD3 R144, R22, 0x60, RZ ;  /* 0x0000006016907810 */ /* 0x000fe20007ffe0ff */
[C-C-:B------:R-:W-:Y:S01]  /*1550*/  IMAD.WIDE.U32 R28, R117.reuse, c[0x0][0x290], R20.reuse ;  /* 0x0000a400751c7a25 */ /* 0x140fe200078e0014 */
[----:B------:R-:W-:Y:S02]  /*1560*/  LEA.HI R112, R112, R9, RZ, 0x4 ;  /* 0x0000000970707211 */ /* 0x000fe400078f20ff */
[C---:B------:R-:W-:Y:S01]  /*1570*/  IADD3 R143, R22.reuse, 0x80, RZ ;  /* 0x00000080168f7810 */ /* 0x040fe20007ffe0ff */
[----:B------:R-:W-:Y:S01]  /*1580*/  IMAD.WIDE.U32 R8, R117, c[0x0][0x280], R20 ;  /* 0x0000a00075087a25 */ /* 0x000fe200078e0014 */
[----:B------:R-:W-:Y:S02]  /*1590*/  SHF.R.S32.HI R112, RZ, 0x4, R112 ;  /* 0x00000004ff707819 */ /* 0x000fe40000011470 */
[----:B------:R-:W-:Y:S01]  /*15a0*/  IADD3 R142, R22, 0xa0, RZ ;  /* 0x000000a0168e7810 */ /* 0x000fe20007ffe0ff */
[----:B------:R-:W-:-:S04]  /*15b0*/  IMAD.WIDE.U32 R26, R195, c[0x0][0x210], R22 ;  /* 0x00008400c31a7a25 */ /* 0x000fc800078e0016 */
[----:B------:R-:W-:Y:S02]  /*15c0*/  IMAD.IADD R13, R27, 0x1, R12 ;  /* 0x000000011b0d7824 */ /* 0x000fe400078e020c */
[----:B------:R-:W-:Y:S01]  /*15d0*/  IMAD.MOV.U32 R12, RZ, RZ, R26 ;  /* 0x000000ffff0c7224 */ /* 0x000fe200078e001a */
[----:B-1----:R-:W-:Y:S01]  /*15e0*/  SHF.R.S32.HI R14, RZ, 0x1f, R117 ;  /* 0x0000001fff0e7819 */ /* 0x002fe20000011475 */
[----:B------:R-:W-:Y:S01]  /*15f0*/  IMAD.IADD R15, R20, 0x1, R19 ;  /* 0x00000001140f7824 */ /* 0x000fe200078e0213 */
[----:B--2---:R-:W-:Y:S01]  /*1600*/  SEL R7, RZ, c[0x0][0x27c], !P0 ;  /* 0x00009f00ff077a07 */ /* 0x004fe20004000000 */
[----:B------:R-:W-:Y:S01]  /*1610*/  IMAD.WIDE.U32 R172, R172, c[0x0][0x218], R12 ;  /* 0x00008600acac7a25 */ /* 0x000fe200078e000c */
[----:B------:R-:W-:Y:S02]  /*1620*/  ISETP.GE.AND P0, PT, R16, c[0x0][0x27c], PT ;  /* 0x00009f0010007a0c */ /* 0x000fe40003f06270 */
[----:B------:R-:W-:Y:S01]  /*1630*/  ISETP.GE.AND P1, PT, R15, c[0x0][0x27c], PT ;  /* 0x00009f000f007a0c */ /* 0x000fe20003f26270 */
[----:B------:R-:W-:Y:S01]  /*1640*/  IMAD R164, R14, c[0x0][0x280], RZ ;  /* 0x0000a0000ea47a24 */ /* 0x000fe200078e02ff */
[----:B------:R-:W-:Y:S01]  /*1650*/  IADD3 R13, R20, 0x30, RZ ;  /* 0x00000030140d7810 */ /* 0x000fe20007ffe0ff */
[----:B------:R-:W-:Y:S01]  /*1660*/  IMAD.IADD R7, R22, 0x1, R7 ;  /* 0x0000000116077824 */ /* 0x000fe200078e0207 */
[CC--:B------:R-:W-:Y:S01]  /*1670*/  SEL R24, R6.reuse, R3.reuse, !P1 ;  /* 0x0000000306187207 */ /* 0x0c0fe20004800000 */
[----:B------:R-:W-:Y:S01]  /*1680*/  IMAD R164, R117, c[0x0][0x284], R164 ;  /* 0x0000a10075a47a24 */ /* 0x000fe200078e02a4 */
[----:B------:R-:W-:Y:S01]  /*1690*/  SEL R3, R6, R3, !P0 ;  /* 0x0000000306037207 */ /* 0x000fe20004000000 */
[----:B------:R-:W-:Y:S01]  /*16a0*/  IMAD R166, R14, c[0x0][0x290], RZ ;  /* 0x0000a4000ea67a24 */ /* 0x000fe200078e02ff */
[----:B------:R-:W-:Y:S01]  /*16b0*/  SHF.R.S32.HI R6, RZ, 0x1f, R7 ;  /* 0x0000001fff067819 */ /* 0x000fe20000011407 */
[----:B------:R-:W-:Y:S01]  /*16c0*/  IMAD.IADD R169, R169, 0x1, R164 ;  /* 0x00000001a9a97824 */ /* 0x000fe200078e02a4 */
[----:B------:R-:W-:Y:S01]  /*16d0*/  SHF.R.S32.HI R116, RZ, 0x1f, R3 ;  /* 0x0000001fff747819 */ /* 0x000fe20000011403 */
[----:B------:R-:W-:Y:S01]  /*16e0*/  IMAD.IADD R165, R164, 0x1, R9 ;  /* 0x00000001a4a57824 */ /* 0x000fe200078e0209 */
[----:B------:R-:W-:Y:S01]  /*16f0*/  LEA.HI R141, R6, R7, RZ, 0x3 ;  /* 0x00000007068d7211 */ /* 0x000fe200078f18ff */
[----:B------:R-:W-:Y:S01]  /*1700*/  IMAD.MOV.U32 R164, RZ, RZ, R8 ;  /* 0x000000ffffa47224 */ /* 0x000fe200078e0008 */
[----:B------:R-:W-:Y:S01]  /*1710*/  SEL R8, RZ, c[0x0][0x27c], !P1 ;  /* 0x00009f00ff087a07 */ /* 0x000fe20004800000 */
[C---:B------:R-:W-:Y:S01]  /*1720*/  IMAD.IADD R9, R117.reuse, 0x1, -R0 ;  /* 0x0000000175097824 */ /* 0x040fe200078e0a00 */
[----:B------:R-:W-:Y:S01]  /*1730*/  IADD3 R160, P1, R160, R117, RZ ;  /* 0x00000075a0a07210 */ /* 0x000fe20007f3e0ff */
[----:B------:R-:W-:Y:S01]  /*1740*/  IMAD R166, R117, c[0x0][0x294], R166 ;  /* 0x0000a50075a67a24 */ /* 0x000fe200078e02a6 */
[----:B------:R-:W-:Y:S01]  /*1750*/  LEA.HI R116, R116, R3, RZ, 0x4 ;  /* 0x0000000374747211 */ /* 0x000fe200078f20ff */
[----:B------:R-:W-:Y:S01]  /*1760*/  IMAD.WIDE.U32 R168, R90, c[0x0][0x280], R168 ;  /* 0x0000a0005aa87a25 */ /* 0x000fe200078e00a8 */
[----:B------:R-:W-:-:S02]  /*1770*/  SEL R3, RZ, c[0x0][0x27c], !P0 ;  /* 0x00009f00ff037a07 */ /* 0x000fc40004000000 */
[----:B------:R-:W-:Y:S01]  /*1780*/  LOP3.LUT P6, RZ, R9, 0x4, RZ, 0xc0, !PT ;  /* 0x0000000409ff7812 */ /* 0x000fe200078cc0ff */
[----:B------:R-:W-:Y:S01]  /*1790*/  IMAD.X R161, R5, 0x1, R14, P1 ;  /* 0x0000000105a17824 */ /* 0x000fe200008e060e */
[----:B------:R-:W-:Y:S01]  /*17a0*/  LEA.HI R6, R6, R7, RZ, 0x6 ;  /* 0x0000000706067211 */ /* 0x000fe200078f30ff */
[----:B------:R-:W-:Y:S01]  /*17b0*/  IMAD.IADD R5, R8, 0x1, R15 ;  /* 0x0000000108057824 */ /* 0x000fe200078e020f */
[----:B------:R-:W-:Y:S01]  /*17c0*/  SHF.R.S32.HI R7, RZ, 0x1f, R24 ;  /* 0x0000001fff077819 */ /* 0x000fe20000011418 */
[----:B------:R-:W-:Y:S01]  /*17d0*/  IMAD.IADD R3, R3, 0x1, R16 ;  /* 0x0000000103037824 */ /* 0x000fe200078e0210 */
[----:B------:R-:W-:Y:S01]  /*17e0*/  LEA.HI.SX32 R112, R141, R112, 0x1d ;  /* 0x000000708d707211 */ /* 0x000fe200078feaff */
[----:B------:R-:W-:Y:S01]  /*17f0*/  IMAD.SHL.U32 R9, R9, 0x40, RZ ;  /* 0x0000004009097824 */ /* 0x000fe200078e00ff */
[----:B------:R-:W-:Y:S01]  /*1800*/  SHF.R.S32.HI R114, RZ, 0x1f, R5 ;  /* 0x0000001fff727819 */ /* 0x000fe20000011405 */
[----:B------:R-:W-:Y:S01]  /*1810*/  IMAD R14, R14, c[0x0][0x1e0], RZ ;  /* 0x000078000e0e7a24 */ /* 0x000fe200078e02ff */
[----:B------:R-:W-:Y:S01]  /*1820*/  SHF.R.S32.HI R0, RZ, 0x1f, R3 ;  /* 0x0000001fff007819 */ /* 0x000fe20000011403 */
[----:B------:R-:W-:Y:S01]  /*1830*/  IMAD.SHL.U32 R6, R6, 0x40, RZ ;  /* 0x0000004006067824 */ /* 0x000fe200078e00ff */
[CC--:B------:R-:W-:Y:S01]  /*1840*/  LEA.HI R140, R114.reuse, R5.reuse, RZ, 0x3 ;  /* 0x00000005728c7211 */ /* 0x0c0fe200078f18ff */
[----:B------:R-:W-:Y:S01]  /*1850*/  IMAD R111, R117, c[0x0][0x1e4], R14 ;  /* 0x00007900756f7a24 */ /* 0x000fe200078e020e */
[----:B------:R-:W-:Y:S01]  /*1860*/  LEA.HI R114, R114, R5, RZ, 0x6 ;  /* 0x0000000572727211 */ /* 0x000fe200078f30ff */
[----:B------:R-:W-:Y:S01]  /*1870*/  IMAD.IADD R171, R171, 0x1, R166 ;  /* 0x00000001abab7824 */ /* 0x000fe200078e02a6 */
[----:B------:R-:W-:Y:S01]  /*1880*/  LOP3.LUT R9, R9, 0x1c0, RZ, 0xc0, !PT ;  /* 0x000001c009097812 */ /* 0x000fe200078ec0ff */
[----:B------:R-:W-:Y:S01]  /*1890*/  IMAD.IADD R111, R163, 0x1, R111 ;  /* 0x00000001a36f7824 */ /* 0x000fe200078e026f */
[-C--:B------:R-:W-:Y:S01]  /*18a0*/  LEA.HI R139, R0, R3.reuse, RZ, 0x3 ;  /* 0x00000003008b7211 */ /* 0x080fe200078f18ff */
[----:B------:R-:W-:Y:S01]  /*18b0*/  IMAD.SHL.U32 R114, R114, 0x40, RZ ;  /* 0x0000004072727824 */ /* 0x000fe200078e00ff */
[----:B------:R-:W-:Y:S01]  /*18c0*/  LEA.HI R0, R0, R3, RZ, 0x6 ;  /* 0x0000000300007211 */ /* 0x000fe200078f30ff */
[----:B------:R-:W-:Y:S01]  /*18d0*/  IMAD.IADD R167, R166, 0x1, R29 ;  /* 0x00000001a6a77824 */ /* 0x000fe200078e021d */
[----:B------:R-:W-:Y:S01]  /*18e0*/  SHF.R.U32.HI R3, RZ, 0x3, R9 ;  /* 0x00000003ff037819 */ /* 0x000fe20000011609 */
[----:B------:R-:W-:Y:S01]  /*18f0*/  IMAD.MOV.U32 R166, RZ, RZ, R28 ;  /* 0x000000ffffa67224 */ /* 0x000fe200078e001c */
[----:B------:R-:W-:Y:S01]  /*1900*/  LOP3.LUT R14, R9, 0x38, R140, 0xf8, !PT ;  /* 0x00000038090e7812 */ /* 0x000fe200078ef88c */
[----:B------:R-:W-:Y:S01]  /*1910*/  IMAD.SHL.U32 R0, R0, 0x40, RZ ;  /* 0x0000004000007824 */ /* 0x000fe200078e00ff */
[----:B------:R-:W-:Y:S01]  /*1920*/  LEA.HI R7, R7, R24, RZ, 0x4 ;  /* 0x0000001807077211 */ /* 0x000fe200078f20ff */
[----:B------:R-:W-:Y:S01]  /*1930*/  IMAD.WIDE.U32 R170, R90, c[0x0][0x290], R170 ;  /* 0x0000a4005aaa7a25 */ /* 0x000fe200078e00aa */
[----:B------:R-:W-:-:S02]  /*1940*/  LOP3.LUT R114, R114, 0xfffff000, RZ, 0xc0, !PT ;  /* 0xfffff00072727812 */ /* 0x000fc400078ec0ff */
[----:B------:R-:W-:Y:S01]  /*1950*/  LOP3.LUT R5, R14, R3, RZ, 0x3c, !PT ;  /* 0x000000030e057212 */ /* 0x000fe200078e3cff */
[C---:B------:R-:W-:Y:S01]  /*1960*/  IMAD.WIDE.U32 R166, R90.reuse, c[0x0][0x290], R166 ;  /* 0x0000a4005aa67a25 */ /* 0x040fe200078e00a6 */
[----:B------:R-:W-:Y:S02]  /*1970*/  SHF.R.S32.HI R7, RZ, 0x4, R7 ;  /* 0x00000004ff077819 */ /* 0x000fe40000011407 */
[----:B------:R-:W-:Y:S01]  /*1980*/  SHF.R.S32.HI R116, RZ, 0x4, R116 ;  /* 0x00000004ff747819 */ /* 0x000fe20000011474 */
[----:B------:R-:W-:Y:S01]  /*1990*/  IMAD.WIDE.U32 R164, R90, c[0x0][0x280], R164 ;  /* 0x0000a0005aa47a25 */ /* 0x000fe200078e00a4 */
[----:B------:R-:W-:Y:S02]  /*19a0*/  IADD3 R114, R5, R114, R2 ;  /* 0x0000007205727210 */ /* 0x000fe40007ffe002 */
[----:B------:R-:W-:Y:S01]  /*19b0*/  SHF.R.S32.HI R5, RZ, 0x1f, R112 ;  /* 0x0000001fff057819 */ /* 0x000fe20000011470 */
[----:B------:R-:W-:Y:S01]  /*19c0*/  IMAD.IADD R125, R173, 0x1, R125 ;  /* 0x00000001ad7d7824 */ /* 0x000fe200078e027d */
[----:B------:R-:W-:-:S02]  /*19d0*/  LOP3.LUT R8, R9, 0x38, R141, 0xf8, !PT ;  /* 0x0000003809087812 */ /* 0x000fc400078ef88d */
[----:B------:R-:W-:Y:S02]  /*19e0*/  LEA.HI.SX32 R118, R140, R7, 0x1d ;  /* 0x000000078c767211 */ /* 0x000fe400078feaff */
[----:B------:R-:W-:Y:S02]  /*19f0*/  LEA.HI.SX32 R116, R139, R116, 0x1d ;  /* 0x000000748b747211 */ /* 0x000fe400078feaff */
[----:B------:R-:W-:Y:S01]  /*1a00*/  LEA.HI R120, R5, R112, RZ, 0x3 ;  /* 0x0000007005787211 */ /* 0x000fe200078f18ff */
[----:B------:R-:W-:Y:S01]  /*1a10*/  IMAD.SHL.U32 R112, R112, 0x8, RZ ;  /* 0x0000000870707824 */ /* 0x000fe200078e00ff */
[----:B------:R-:W-:Y:S02]  /*1a20*/  LOP3.LUT R115, R8, R3, RZ, 0x3c, !PT ;  /* 0x0000000308737212 */ /* 0x000fe400078e3cff */
[----:B------:R-:W-:Y:S01]  /*1a30*/  SHF.R.S32.HI R5, RZ, 0x1f, R118 ;  /* 0x0000001fff057819 */ /* 0x000fe20000011476 */
[----:B------:R-:W-:Y:S01]  /*1a40*/  IMAD.SHL.U32 R120, R120, 0x200, RZ ;  /* 0x0000020078787824 */ /* 0x000fe200078e00ff */
[----:B------:R-:W-:-:S02]  /*1a50*/  LOP3.LUT R6, R6, 0xfffff000, RZ, 0xc0, !PT ;  /* 0xfffff00006067812 */ /* 0x000fc400078ec0ff */
[----:B------:R-:W-:Y:S02]  /*1a60*/  LOP3.LUT R8, R9, 0x38, R139, 0xf8, !PT ;  /* 0x0000003809087812 */ /* 0x000fe400078ef88b */
[----:B------:R-:W-:Y:S02]  /*1a70*/  SHF.R.S32.HI R7, RZ, 0x1f, R116 ;  /* 0x0000001fff077819 */ /* 0x000fe40000011474 */
[----:B------:R-:W-:Y:S01]  /*1a80*/  LEA.HI R5, R5, R118, RZ, 0x3 ;  /* 0x0000007605057211 */ /* 0x000fe200078f18ff */
[----:B------:R-:W-:Y:S01]  /*1a90*/  IMAD.SHL.U32 R118, R118, 0x8, RZ ;  /* 0x0000000876767824 */ /* 0x000fe200078e00ff */
[----:B------:R-:W-:Y:S02]  /*1aa0*/  LOP3.LUT R0, R0, 0xfffff000, RZ, 0xc0, !PT ;  /* 0xfffff00000007812 */ /* 0x000fe400078ec0ff */
[----:B------:R-:W-:Y:S01]  /*1ab0*/  LOP3.LUT R113, R8, R3, RZ, 0x3c, !PT ;  /* 0x0000000308717212 */ /* 0x000fe200078e3cff */
[----:B------:R-:W-:Y:S01]  /*1ac0*/  IMAD.SHL.U32 R5, R5, 0x200, RZ ;  /* 0x0000020005057824 */ /* 0x000fe200078e00ff */
[----:B------:R-:W-:-:S02]  /*1ad0*/  IADD3 R115, R115, R6, R2 ;  /* 0x0000000673737210 */ /* 0x000fc40007ffe002 */
[----:B------:R-:W-:Y:S01]  /*1ae0*/  LEA.HI R138, R7, R116, RZ, 0x3 ;  /* 0x00000074078a7211 */ /* 0x000fe200078f18ff */
[----:B------:R-:W-:Y:S01]  /*1af0*/  IMAD.SHL.U32 R116, R116, 0x8, RZ ;  /* 0x0000000874747824 */ /* 0x000fe200078e00ff */
[----:B------:R-:W-:Y:S02]  /*1b00*/  LOP3.LUT R6, R9, 0x38, R112, 0xf8, !PT ;  /* 0x0000003809067812 */ /* 0x000fe400078ef870 */
[----:B------:R-:W-:Y:S01]  /*1b10*/  IADD3 R113, R113, R0, R2 ;  /* 0x0000000071717210 */ /* 0x000fe20007ffe002 */
[----:B------:R-:W-:Y:S01]  /*1b20*/  IMAD.SHL.U32 R138, R138, 0x200, RZ ;  /* 0x000002008a8a7824 */ /* 0x000fe200078e00ff */
[C---:B------:R-:W-:Y:S02]  /*1b30*/  LOP3.LUT R0, R9.reuse, 0x18, R22, 0xf8, !PT ;  /* 0x0000001809007812 */ /* 0x040fe400078ef816 */
[----:B------:R-:W-:Y:S02]  /*1b40*/  LOP3.LUT R8, R9, 0x38, R118, 0xf8, !PT ;  /* 0x0000003809087812 */ /* 0x000fe400078ef876 */
[----:B------:R-:W-:-:S02]  /*1b50*/  LOP3.LUT R7, R6, R3, RZ, 0x3c, !PT ;  /* 0x0000000306077212 */ /* 0x000fc400078e3cff */
[----:B------:R-:W-:Y:S02]  /*1b60*/  LOP3.LUT R6, R9, 0x38, R116, 0xf8, !PT ;  /* 0x0000003809067812 */ /* 0x000fe400078ef874 */
[----:B------:R-:W-:Y:S02]  /*1b70*/  LOP3.LUT R0, R2, R0, R3, 0xf6, !PT ;  /* 0x0000000002007212 */ /* 0x000fe400078ef603 */
[-C--:B------:R-:W-:Y:S02]  /*1b80*/  LOP3.LUT R119, R8, R3.reuse, RZ, 0x3c, !PT ;  /* 0x0000000308777212 */ /* 0x080fe400078e3cff */
[----:B------:R-:W-:Y:S01]  /*1b90*/  LOP3.LUT R3, R6, R3, RZ, 0x3c, !PT ;  /* 0x0000000306037212 */ /* 0x000fe200078e3cff */
[----:B------:R-:W-:Y:S01]  /*1ba0*/  IMAD.MOV.U32 R6, RZ, RZ, c[0x0][0x290] ;  /* 0x0000a400ff067624 */ /* 0x000fe200078e00ff */
[----:B------:R-:W-:Y:S02]  /*1bb0*/  LOP3.LUT R138, R138, 0xfffff000, RZ, 0xc0, !PT ;  /* 0xfffff0008a8a7812 */ /* 0x000fe400078ec0ff */
[----:B------:R-:W-:Y:S01]  /*1bc0*/  LOP3.LUT R120, R120, 0xfffff000, RZ, 0xc0, !PT ;  /* 0xfffff00078787812 */ /* 0x000fe200078ec0ff */
[----:B------:R-:W-:Y:S01]  /*1bd0*/  IMAD.SHL.U32 R129, R6, 0x40, RZ ;  /* 0x0000004006817824 */ /* 0x000fe200078e00ff */
[----:B------:R-:W-:Y:S01]  /*1be0*/  IADD3 R138, R3, R138, R2 ;  /* 0x0000008a038a7210 */ /* 0x000fe20007ffe002 */
[----:B------:R-:W-:Y:S01]  /*1bf0*/  IMAD R3, R121, c[0x0][0x290], RZ ;  /* 0x0000a40079037a24 */ /* 0x000fe200078e02ff */
[----:B------:R-:W-:Y:S01]  /*1c00*/  LOP3.LUT R5, R5, 0xfffff000, RZ, 0xc0, !PT ;  /* 0xfffff00005057812 */ /* 0x000fe200078ec0ff */
[----:B------:R-:W-:Y:S01]  /*1c10*/  IMAD R121, R121, c[0x0][0x280], RZ ;  /* 0x0000a00079797a24 */ /* 0x000fe200078e02ff */
[----:B------:R-:W-:Y:S01]  /*1c20*/  IADD3 R106, P1, P0, R158, R162, R22 ;  /* 0x000000a29e6a7210 */ /* 0x000fe2000783e016 */
[C---:B------:R-:W-:Y:S01]  /*1c30*/  IMAD R3, R90.reuse, c[0x0][0x294], R3 ;  /* 0x0000a5005a037a24 */ /* 0x040fe200078e0203 */
[--C-:B------:R-:W-:Y:S01]  /*1c40*/  IADD3 R120, R7, R120, R2.reuse ;  /* 0x0000007807787210 */ /* 0x100fe20007ffe002 */
[----:B------:R-:W-:Y:S01]  /*1c50*/  IMAD R121, R90, c[0x0][0x284], R121 ;  /* 0x0000a1005a797a24 */ /* 0x000fe200078e0279 */
[----:B------:R-:W-:Y:S01]  /*1c60*/  IADD3 R119, R119, R5, R2 ;  /* 0x0000000577777210 */ /* 0x000fe20007ffe002 */
[----:B------:R-:W-:Y:S01]  /*1c70*/  IMAD.MOV.U32 R2, RZ, RZ, c[0x0][0x1e0] ;  /* 0x00007800ff027624 */ /* 0x000fe200078e00ff */
[----:B------:R-:W-:Y:S01]  /*1c80*/  IADD3.X R104, R107, R111, R23, P1, P0 ;  /* 0x0000006f6b687210 */ /* 0x000fe20000fe0417 */
[----:B------:R-:W-:Y:S01]  /*1c90*/  IMAD.IADD R123, R169, 0x1, R121 ;  /* 0x00000001a97b7824 */ /* 0x000fe200078e0279 */
[----:B------:R-:W-:Y:S01]  /*1ca0*/  ISETP.NE.AND P0, PT, RZ, UR4, PT ;  /* 0x00000004ff007c0c */ /* 0x000fe2000bf05270 */
[----:B------:R-:W-:Y:S01]  /*1cb0*/  IMAD.SHL.U32 R137, R2, 0x40, RZ ;  /* 0x0000004002897824 */ /* 0x000fe200078e00ff */
[----:B------:R-:W-:Y:S01]  /*1cc0*/  LOP3.LUT R141, R141, 0xfffffff8, RZ, 0xc0, !PT ;  /* 0xfffffff88d8d7812 */ /* 0x000fe200078ec0ff */
[----:B------:R-:W-:Y:S01]  /*1cd0*/  IMAD.IADD R124, R171, 0x1, R3 ;  /* 0x00000001ab7c7824 */ /* 0x000fe200078e0203 */
[----:B------:R-:W-:Y:S01]  /*1ce0*/  LOP3.LUT R140, R140, 0xfffffff8, RZ, 0xc0, !PT ;  /* 0xfffffff88c8c7812 */ /* 0x000fe200078ec0ff */
[----:B------:R-:W-:Y:S01]  /*1cf0*/  IMAD.IADD R122, R3, 0x1, R167 ;  /* 0x00000001037a7824 */ /* 0x000fe200078e02a7 */
[----:B------:R-:W-:Y:S01]  /*1d00*/  LOP3.LUT R139, R139, 0xfffffff8, RZ, 0xc0, !PT ;  /* 0xfffffff88b8b7812 */ /* 0x000fe200078ec0ff */
[----:B------:R-:W-:Y:S01]  /*1d10*/  IMAD.IADD R121, R121, 0x1, R165 ;  /* 0x0000000179797824 */ /* 0x000fe200078e02a5 */
[----:B------:R-:W-:-:S02]  /*1d20*/  SHF.L.U64.HI R127, R6, R135, c[0x0][0x294] ;  /* 0x0000a500067f7619 */ /* 0x000fc40000010287 */
[----:B------:R-:W-:Y:S02]  /*1d30*/  SHF.L.U64.HI R135, R2, R135, c[0x0][0x1e4] ;  /* 0x0000790002877619 */ /* 0x000fe40000010287 */
[----:B------:R-:W-:Y:S02]  /*1d40*/  P2R R145, PR, RZ, 0x1 ;  /* 0x00000001ff917803 */ /* 0x000fe40000000000 */
[C---:B------:R-:W-:Y:S02]  /*1d50*/  IADD3 R14, R20.reuse, 0x10, RZ ;  /* 0x00000010140e7810 */ /* 0x040fe40007ffe0ff */
[----:B------:R-:W-:Y:S02]  /*1d60*/  IADD3 R12, R20, 0x50, RZ ;  /* 0x00000050140c7810 */ /* 0x000fe40007ffe0ff */
[----:B------:R-:W-:Y:S02]  /*1d70*/  SHF.R.S32.HI R136, RZ, 0x1f, R141 ;  /* 0x0000001fff887819 */ /* 0x000fe4000001148d */
[----:B------:R-:W-:-:S02]  /*1d80*/  SHF.R.S32.HI R130, RZ, 0x1f, R112 ;  /* 0x0000001fff827819 */ /* 0x000fc40000011470 */
[----:B------:R-:W-:Y:S02]  /*1d90*/  SHF.R.S32.HI R134, RZ, 0x1f, R140 ;  /* 0x0000001fff867819 */ /* 0x000fe4000001148c */
[----:B------:R-:W-:Y:S02]  /*1da0*/  SHF.R.S32.HI R132, RZ, 0x1f, R139 ;  /* 0x0000001fff847819 */ /* 0x000fe4000001148b */
[----:B------:R-:W-:Y:S02]  /*1db0*/  SHF.R.S32.HI R128, RZ, 0x1f, R118 ;  /* 0x0000001fff807819 */ /* 0x000fe40000011476 */
[----:B------:R-:W-:Y:S02]  /*1dc0*/  SHF.R.S32.HI R126, RZ, 0x1f, R116 ;  /* 0x0000001fff7e7819 */ /* 0x000fe40000011474 */
.L_x_1256:
        /* <DEDUP_REMOVED lines=20> */
[----:B------:R-:W-:Y:S01]  /*1f10*/  ISETP.NE.AND P1, PT, R145, RZ, PT ;  /* 0x000000ff9100720c */ /* 0x000fe20003f25270 */
        /* <DEDUP_REMOVED lines=69> */
.L_x_1236:
[----:B------:R-:W-:Y:S05]  /*2370*/  BSYNC B0 ;  /* 0x0000000000007941 */ /* 0x000fea0003800000 */
.L_x_1235:
        /* <DEDUP_REMOVED lines=99> */
.L_x_1239:
[----:B------:R-:W-:Y:S05]  /*29b0*/  BSYNC B0 ;  /* 0x0000000000007941 */ /* 0x000fea0003800000 */
.L_x_1238:
        /* <DEDUP_REMOVED lines=56> */
.L_x_1241:
[----:B------:R-:W-:Y:S05]  /*2d40*/  BSYNC B0 ;  /* 0x0000000000007941 */ /* 0x000fea0003800000 */
.L_x_1240:
        /* <DEDUP_REMOVED lines=56> */
.L_x_1243:
[----:B------:R-:W-:Y:S05]  /*30d0*/  BSYNC B0 ;  /* 0x0000000000007941 */ /* 0x000fea0003800000 */
.L_x_1242:
        /* <DEDUP_REMOVED lines=56> */
.L_x_1245:
[----:B------:R-:W-:Y:S05]  /*3460*/  BSYNC B0 ;  /* 0x0000000000007941 */ /* 0x000fea0003800000 */
.L_x_1244:
        /* <DEDUP_REMOVED lines=56> */
.L_x_1247:
[----:B------:R-:W-:Y:S05]  /*37f0*/  BSYNC B0 ;  /* 0x0000000000007941 */ /* 0x000fea0003800000 */
.L_x_1246:
        /* <DEDUP_REMOVED lines=56> */
.L_x_1234:
        /* <DEDUP_REMOVED lines=47> */
.L_x_1249:
[----:B------:R-:W-:Y:S05]  /*3e70*/  BSYNC B0 ;  /* 0x0000000000007941 */ /* 0x000fea0003800000 */
.L_x_1248:
        /* <DEDUP_REMOVED lines=44> */
[----:B------:R-:W-:Y:S01]  /*4140*/  IMAD.SHL.U32 R181, R183, 0x2, RZ ;  /* 0x00000002b7b57824 */ /* 0x000fe200078e00ff */
[C---:B------:R-:W-:Y:S01]  /*4150*/  IADD3.X R176, R107.reuse, R149, R136, P1, P0 ;  /* 0x000000956bb07210 */ /* 0x040fe20000fe0488 */
[----:B------:R-:W-:Y:S02]  /*4160*/  IMAD.MOV.U32 R52, RZ, RZ, R57 ;  /* 0x000000ffff347224 */ /* 0x000fe400078e0039 */
[----:B------:R-:W-:Y:S01]  /*4170*/  IMAD.MOV.U32 R50, RZ, RZ, R42 ;  /* 0x000000ffff327224 */ /* 0x000fe200078e002a */
[----:B------:R-:W1:Y:S01]  /*4180*/  LDS.128 R28, [R181+0xc100] ;  /* 0x00c10000b51c7984 */ /* 0x000e620000000c00 */
[----:B------:R-:W-:Y:S02]  /*4190*/  IMAD.MOV.U32 R54, RZ, RZ, R56 ;  /* 0x000000ffff367224 */ /* 0x000fe400078e0038 */
[----:B------:R-:W-:Y:S01]  /*41a0*/  @!P2 IADD3 R180, P1, P0, R158, R175, R112 ;  /* 0x000000af9eb4a210 */ /* 0x000fe2000783e070 */
[----:B------:R-:W-:Y:S02]  /*41b0*/  IMAD.MOV.U32 R49, RZ, RZ, R40 ;  /* 0x000000ffff317224 */ /* 0x000fe400078e0028 */
[----:B------:R-:W-:Y:S01]  /*41c0*/  IMAD.MOV.U32 R60, RZ, RZ, R58 ;  /* 0x000000ffff3c7224 */ /* 0x000fe200078e003a */
[----:B------:R-:W-:Y:S01]  /*41d0*/  @!P2 IADD3.X R177, R107, R149, R130, P1, P0 ;  /* 0x000000956bb1a210 */ /* 0x000fe20000fe0482 */
[----:B------:R-:W-:Y:S01]  /*41e0*/  IMAD.MOV.U32 R66, RZ, RZ, R59 ;  /* 0x000000ffff427224 */ /* 0x000fe200078e003b */
[C---:B------:R-:W-:Y:S04]  /*41f0*/  LEA R178, P0, R179.reuse, c[0x0][0x1c8], 0x1 ;  /* 0x00007200b3b27a11 */ /* 0x040fe800078008ff */
[----:B------:R-:W-:Y:S02]  /*4200*/  LEA.HI.X R179, R179, c[0x0][0x1cc], R176, 0x1, P0 ;  /* 0x00007300b3b37a11 */ /* 0x000fe400000f0cb0 */
[C---:B------:R-:W-:Y:S04]  /*4210*/  @!P2 LEA R176, P0, R180.reuse, c[0x0][0x1c8], 0x1 ;  /* 0x00007200b4b0aa11 */ /* 0x040fe800078008ff */
[----:B------:R-:W-:Y:S02]  /*4220*/  @!P2 LEA.HI.X R177, R180, c[0x0][0x1cc], R177, 0x1, P0 ;  /* 0x00007300b4b1aa11 */ /* 0x000fe400000f0cb1 */
[----:B------:R-:W-:Y:S02]  /*4230*/  SHF.L.U32 R180, R182, 0x1, RZ ;  /* 0x00000001b6b47819 */ /* 0x000fe400000006ff */
[----:B------:R-:W-:Y:S03]  /*4240*/  ISETP.GE.AND P0, PT, R22, c[0x0][0x27c], PT ;  /* 0x00009f0016007a0c */ /* 0x000fe60003f06270 */
[----:B------:R-:W2:Y:S10]  /*4250*/  LDS.128 R80, [R180+0xc100] ;  /* 0x00c10000b4507984 */ /* 0x000eb40000000c00 */
[----:B------:R-:W-:Y:S02]  /*4260*/  @!P0 SHF.R.U64 R61, R56, 0x10, R57 ;  /* 0x00000010383d8819 */ /* 0x000fe40000001239 */
[----:B------:R-:W-:Y:S02]  /*4270*/  @!P0 SHF.R.U64 R63, R58, 0x10, R59 ;  /* 0x000000103a3f8819 */ /* 0x000fe4000000123b */
[----:B------:R-:W-:Y:S02]  /*4280*/  @!P0 PRMT R58, R54, 0x5410, R61 ;  /* 0x00005410363a8816 */ /* 0x000fe4000000003d */
[----:B------:R-:W-:Y:S02]  /*4290*/  @!P0 SHF.R.U32.HI R51, RZ, 0x10, R41 ;  /* 0x00000010ff338819 */ /* 0x000fe40000011629 */
[----:B------:R-:W-:Y:S02]  /*42a0*/  @!P0 SHF.R.U32.HI R59, RZ, 0x10, R59 ;  /* 0x00000010ff3b8819 */ /* 0x000fe4000001163b */
[----:B------:R-:W-:Y:S01]  /*42b0*/  @!P0 PRMT R48, R48, 0x5410, R51 ;  /* 0x0000541030308816 */ /* 0x000fe20000000033 */
[----:B-1----:R-:W-:Y:S01]  /*42c0*/  @!P0 IMAD.U32 R51, R29, 0x10000, RZ ;  /* 0x000100001d338824 */ /* 0x002fe200078e00ff */
[----:B------:R-:W-:Y:S02]  /*42d0*/  @!P0 PRMT R66, R66, 0x5410, R59 ;  /* 0x0000541042428816 */ /* 0x000fe4000000003b */
[----:B------:R-:W-:Y:S02]  /*42e0*/  @!P0 PRMT R60, R60, 0x5410, R63 ;  /* 0x000054103c3c8816 */ /* 0x000fe4000000003f */
[----:B------:R-:W-:Y:S01]  /*42f0*/  @!P0 SHF.R.U32.HI R57, RZ, 0x10, R57 ;  /* 0x00000010ff398819 */ /* 0x000fe20000011639 */
[----:B------:R-:W-:Y:S01]  /*4300*/  @!P0 IMAD.U32 R64, R66, 0x10000, RZ ;  /* 0x0001000042408824 */ /* 0x000fe200078e00ff */
[----:B------:R-:W-:Y:S02]  /*4310*/  @!P0 SHF.R.U64 R53, R42, 0x10, R43 ;  /* 0x000000102a358819 */ /* 0x000fe4000000122b */
[----:B------:R-:W-:Y:S01]  /*4320*/  @!P0 PRMT R56, R52, 0x5410, R57 ;  /* 0x0000541034388816 */ /* 0x000fe20000000039 */
[----:B------:R-:W-:Y:S01]  /*4330*/  @!P0 IMAD.U32 R57, R58, 0x10000, RZ ;  /* 0x000100003a398824 */ /* 0x000fe200078e00ff */
[----:B------:R-:W-:Y:S02]  /*4340*/  @!P0 SHF.R.U32.HI R42, RZ, 0x10, R43 ;  /* 0x00000010ff2a8819 */ /* 0x000fe4000001162b */
[C---:B------:R-:W-:Y:S02]  /*4350*/  @!P0 SHF.L.U32 R54, R56.reuse, 0x10, RZ ;  /* 0x0000001038368819 */ /* 0x040fe400000006ff */
[----:B------:R-:W-:Y:S02]  /*4360*/  @!P0 LOP3.LUT R56, R56, 0xffff0000, RZ, 0xc0, !PT ;  /* 0xffff000038388812 */ /* 0x000fe400078ec0ff */
[----:B------:R-:W-:Y:S01]  /*4370*/  @!P0 LOP3.LUT R66, R66, 0xffff0000, RZ, 0xc0, !PT ;  /* 0xffff000042428812 */ /* 0x000fe200078ec0ff */
[----:B------:R-:W-:Y:S01]  /*4380*/  @!P0 FMUL.FTZ R181, R51, R54 ;  /* 0x0000003633b58220 */ /* 0x000fe20000410000 */
[C---:B--2---:R-:W-:Y:S01]  /*4390*/  @!P0 SHF.L.U32 R59, R81.reuse, 0x10, RZ ;  /* 0x00000010513b8819 */ /* 0x044fe200000006ff */
[----:B------:R-:W-:Y:S01]  /*43a0*/  @!P0 IMAD.U32 R52, R80, 0x10000, RZ ;  /* 0x0001000050348824 */ /* 0x000fe200078e00ff */
[----:B------:R-:W-:Y:S01]  /*43b0*/  @!P0 LOP3.LUT R61, R81, 0xffff0000, RZ, 0xc0, !PT ;  /* 0xffff0000513d8812 */ /* 0x000fe200078ec0ff */
[C---:B------:R-:W-:Y:S01]  /*43c0*/  @!P0 IMAD.U32 R63, R82.reuse, 0x10000, RZ ;  /* 0x00010000523f8824 */ /* 0x040fe200078e00ff */
[----:B------:R-:W-:Y:S01]  /*43d0*/  @!P0 LOP3.LUT R62, R82, 0xffff0000, RZ, 0xc0, !PT ;  /* 0xffff0000523e8812 */ /* 0x000fe200078ec0ff */
[C---:B------:R-:W-:Y:S01]  /*43e0*/  @!P0 IMAD.U32 R65, R83.reuse, 0x10000, RZ ;  /* 0x0001000053418824 */ /* 0x040fe200078e00ff */
[----:B------:R-:W-:Y:S02]  /*43f0*/  @!P0 SHF.R.U64 R40, R40, 0x10, R41 ;  /* 0x0000001028288819 */ /* 0x000fe40000001229 */
        /* <DEDUP_REMOVED lines=32> */
[----:B------:R-:W-:Y:S01]  /*4600*/  @!P0 FMUL.FTZ R186, R42, R60 ;  /* 0x0000003c2aba8220 */ /* 0x000fe20000410000 */
[----:B------:R-:W-:Y:S01]  /*4610*/  @!P0 F2FP.BF16.PACK_AB R181, R182, R181 ;  /* 0x000000b5b6b5823e */ /* 0x000fe200000010ff */
[----:B------:R-:W-:Y:S01]  /*4620*/  @!P0 FMUL.FTZ R185, R49, R58 ;  /* 0x0000003a31b98220 */ /* 0x000fe20000410000 */
[----:B------:R-:W-:Y:S01]  /*4630*/  @!P0 F2FP.BF16.PACK_AB R180, R183, R180 ;  /* 0x000000b4b7b4823e */ /* 0x000fe200000010ff */
[-C--:B------:R-:W-:Y:S01]  /*4640*/  @!P0 FMUL.FTZ R7, R42, R43.reuse ;  /* 0x0000002b2a078220 */ /* 0x080fe20000410000 */
[C---:B------:R-:W-:Y:S01]  /*4650*/  @!P0 LOP3.LUT R42, R31.reuse, 0xffff0000, RZ, 0xc0, !PT ;  /* 0xffff00001f2a8812 */ /* 0x040fe200078ec0ff */
[----:B------:R-:W-:Y:S01]  /*4660*/  @!P0 FFMA.FTZ R186, R62, R43, -R186 ;  /* 0x0000002b3eba8223 */ /* 0x000fe200000108ba */
[----:B------:R-:W-:Y:S01]  /*4670*/  @!P0 SHF.L.U32 R43, R31, 0x10, RZ ;  /* 0x000000101f2b8819 */ /* 0x000fe200000006ff */
[----:B------:R-:W-:Y:S01]  /*4680*/  @!P0 FMUL.FTZ R6, R49, R40 ;  /* 0x0000002831068220 */ /* 0x000fe20000410000 */
        /* <DEDUP_REMOVED lines=32> */
.L_x_1251:
[----:B------:R-:W-:Y:S05]  /*4890*/  BSYNC B0 ;  /* 0x0000000000007941 */ /* 0x000fea0003800000 */
.L_x_1250:
        /* <DEDUP_REMOVED lines=118> */
.L_x_1253:
[----:B------:R-:W-:Y:S05]  /*5000*/  BSYNC B0 ;  /* 0x0000000000007941 */ /* 0x000fea0003800000 */
.L_x_1252:
[----:B------:R-:W-:Y:S11]  /*5010*/  ISETP.GE.AND P0, PT, R16, c[0x0][0x1d4], PT ;  /* 0x0000750010007a0c */ /* 0x000ff60003f06270 */
[----:B------:R-:W-:Y:S02]  /*5020*/  @!UPT UIADD3 URZ, URZ, URZ, URZ ;  /* 0x0000003f3f3ff290 */ /* 0x000fe4000fffe03f */
[----:B------:R-:W-:-:S05]  /*5030*/  @P0 BRA `(.L_x_1237) ;  /* 0x0000092000000947 */ /* 0x000fca0003800000 */
[----:B------:R-:W-:Y:S04]  /*5040*/  IADD3 R54, P1, P0, R158, R175, R139 ;  /* 0x000000af9e367210 */ /* 0x000fe8000783e08b */
[----:B------:R-:W-:Y:S02]  /*5050*/  IADD3.X R53, R107, R149, R132, P1, P0 ;  /* 0x000000956b357210 */ /* 0x000fe40000fe0484 */
[C---:B------:R-:W-:Y:S04]  /*5060*/  LEA R52, P0, R54.reuse, c[0x0][0x1c8], 0x1 ;  /* 0x0000720036347a11 */ /* 0x040fe800078008ff */
[----:B------:R-:W-:Y:S01]  /*5070*/  LEA.HI.X R53, R54, c[0x0][0x1cc], R53, 0x1, P0 ;  /* 0x0000730036357a11 */ /* 0x000fe200000f0c35 */
[--C-:B------:R-:W-:Y:S01]  /*5080*/  IMAD.IADD R54, R138, 0x1, R174.reuse ;  /* 0x000000018a367824 */ /* 0x100fe200078e02ae */
[----:B------:R-:W-:Y:S01]  /*5090*/  ISETP.GE.AND P0, PT, R16, c[0x0][0x27c], PT ;  /* 0x00009f0010007a0c */ /* 0x000fe20003f06270 */
[----:B------:R-:W-:Y:S02]  /*50a0*/  IMAD.IADD R174, R113, 0x1, R174 ;  /* 0x0000000171ae7824 */ /* 0x000fe400078e02ae */
[----:B------:R-:W-:Y:S03]  /*50b0*/  IMAD.SHL.U32 R60, R54, 0x2, RZ ;  /* 0x00000002363c7824 */ /* 0x000fe600078e00ff */
[----:B------:R-:W-:Y:S02]  /*50c0*/  SHF.L.U32 R50, R174, 0x1, RZ ;  /* 0x00000001ae327819 */ /* 0x000fe400000006ff */
[----:B-1----:R-:W1:Y:S05]  /*50d0*/  LDS.128 R28, [R60+0xc100] ;  /* 0x00c100003c1c7984 */ /* 0x002e6a0000000c00 */
[----:B------:R-:W-:Y:S02]  /*50e0*/  @!P0 SHF.R.U32.HI R41, RZ, 0x10, R75 ;  /* 0x00000010ff298819 */ /* 0x000fe4000001164b */
[----:B------:R-:W-:Y:S01]  /*50f0*/  @!P0 SHF.R.U64 R24, R24, 0x10, R25 ;  /* 0x0000001018188819 */ /* 0x000fe20000001219 */
[----:B------:R2:W3:Y:S01]  /*5100*/  LDS.128 R56, [R50+0xc100] ;  /* 0x00c1000032387984 */ /* 0x0004e20000000c00 */
[----:B------:R-:W-:Y:S02]  /*5110*/  @!P0 PRMT R70, R70, 0x5410, R41 ;  /* 0x0000541046468816 */ /* 0x000fe40000000029 */
[----:B------:R-:W-:Y:S02]  /*5120*/  @!P0 SHF.R.U64 R35, R72, 0x10, R73 ;  /* 0x0000001048238819 */ /* 0x000fe40000001249 */
[----:B------:R-:W-:Y:S01]  /*5130*/  @!P0 PRMT R37, R37, 0x5410, R24 ;  /* 0x0000541025258816 */ /* 0x000fe20000000018 */
[----:B------:R-:W-:Y:S01]  /*5140*/  @!P0 IMAD.U32 R49, R70, 0x10000, RZ ;  /* 0x0001000046318824 */ /* 0x000fe200078e00ff */
[----:B------:R-:W-:Y:S02]  /*5150*/  @!P0 SHF.R.U32.HI R25, RZ, 0x10, R25 ;  /* 0x00000010ff198819 */ /* 0x000fe40000011619 */
[C---:B------:R-:W-:Y:S02]  /*5160*/  @!P0 LOP3.LUT R24, R37.reuse, 0xffff0000, RZ, 0xc0, !PT ;  /* 0xffff000025188812 */ /* 0x040fe400078ec0ff */
[----:B------:R-:W-:Y:S02]  /*5170*/  @!P0 PRMT R84, R84, 0x5410, R35 ;  /* 0x0000541054548816 */ /* 0x000fe40000000023 */
[----:B------:R-:W-:Y:S01]  /*5180*/  @!P0 PRMT R36, R36, 0x5410, R25 ;  /* 0x0000541024248816 */ /* 0x000fe20000000019 */
[----:B------:R-:W-:Y:S01]  /*5190*/  @!P0 IMAD.U32 R25, R37, 0x10000, RZ ;  /* 0x0001000025198824 */ /* 0x000fe200078e00ff */
[C---:B------:R-:W-:Y:S01]  /*51a0*/  @!P0 LOP3.LUT R34, R84.reuse, 0xffff0000, RZ, 0xc0, !PT ;  /* 0xffff000054228812 */ /* 0x040fe200078ec0ff */
[----:B------:R-:W-:Y:S01]  /*51b0*/  @!P0 IMAD.U32 R35, R84, 0x10000, RZ ;  /* 0x0001000054238824 */ /* 0x000fe200078e00ff */
[----:B------:R-:W-:Y:S02]  /*51c0*/  @!P0 LOP3.LUT R48, R70, 0xffff0000, RZ, 0xc0, !PT ;  /* 0xffff000046308812 */ /* 0x000fe400078ec0ff */
[--C-:B------:R-:W-:Y:S02]  /*51d0*/  @!P0 SHF.R.U64 R26, R26, 0x10, R27.reuse ;  /* 0x000000101a1a8819 */ /* 0x100fe4000000121b */
[----:B------:R-:W-:Y:S02]  /*51e0*/  @!P0 SHF.R.U32.HI R33, RZ, 0x10, R27 ;  /* 0x00000010ff218819 */ /* 0x000fe4000001161b */
[----:B------:R-:W-:Y:S02]  /*51f0*/  @!P0 PRMT R39, R39, 0x5410, R26 ;  /* 0x0000541027278816 */ /* 0x000fe4000000001a */
[----:B------:R-:W-:Y:S02]  /*5200*/  @!P0 PRMT R38, R38, 0x5410, R33 ;  /* 0x0000541026268816 */ /* 0x000fe40000000021 */
[----:B------:R-:W-:Y:S02]  /*5210*/  @!P0 SHF.R.U32.HI R72, RZ, 0x10, R73 ;  /* 0x00000010ff488819 */ /* 0x000fe40000011649 */
[----:B------:R-:W-:Y:S02]  /*5220*/  @!P0 SHF.R.U64 R74, R74, 0x10, R75 ;  /* 0x000000104a4a8819 */ /* 0x000fe4000000124b */
[----:B------:R-:W-:Y:S01]  /*5230*/  @!P0 PRMT R71, R71, 0x5410, R72 ;  /* 0x0000541047478816 */ /* 0x000fe20000000048 */
[C---:B-1----:R-:W-:Y:S01]  /*5240*/  @!P0 IMAD.U32 R26, R28.reuse, 0x10000, RZ ;  /* 0x000100001c1a8824 */ /* 0x042fe200078e00ff */
[----:B------:R-:W-:Y:S02]  /*5250*/  @!P0 LOP3.LUT R27, R28, 0xffff0000, RZ, 0xc0, !PT ;  /* 0xffff00001c1b8812 */ /* 0x000fe400078ec0ff */
[----:B------:R-:W-:Y:S01]  /*5260*/  @!P0 LOP3.LUT R40, R71, 0xffff0000, RZ, 0xc0, !PT ;  /* 0xffff000047288812 */ /* 0x000fe200078ec0ff */
[C---:B------:R-:W-:Y:S01]  /*5270*/  @!P0 FMUL.FTZ R2, R26.reuse, R25 ;  /* 0x000000191a028220 */ /* 0x040fe20000410000 */
[----:B------:R-:W-:Y:S01]  /*5280*/  @!P0 PRMT R69, R69, 0x5410, R74 ;  /* 0x0000541045458816 */ /* 0x000fe2000000004a */
[----:B--2---:R-:W-:Y:S02]  /*5290*/  @!P0 FMUL.FTZ R50, R26, R35 ;  /* 0x000000231a328220 */ /* 0x004fe40000410000 */
[C---:B------:R-:W-:Y:S01]  /*52a0*/  @!P0 FMUL.FTZ R61, R27.reuse, R34 ;  /* 0x000000221b3d8220 */ /* 0x040fe20000410000 */
[C---:B---3--:R-:W-:Y:S01]  /*52b0*/  @!P0 SHF.L.U32 R32, R56.reuse, 0x10, RZ ;  /* 0x0000001038208819 */ /* 0x048fe200000006ff */
[----:B------:R-:W-:Y:S01]  /*52c0*/  @!P0 FMUL.FTZ R3, R27, R24 ;  /* 0x000000181b038220 */ /* 0x000fe20000410000 */
[----:B------:R-:W-:Y:S01]  /*52d0*/  @!P0 LOP3.LUT R41, R56, 0xffff0000, RZ, 0xc0, !PT ;  /* 0xffff000038298812 */ /* 0x000fe200078ec0ff */
[----:B------:R-:W-:Y:S01]  /*52e0*/  @!P0 IMAD.U32 R26, R29, 0x10000, RZ ;  /* 0x000100001d1a8824 */ /* 0x000fe200078e00ff */
[----:B------:R-:W-:Y:S01]  /*52f0*/  @!P0 LOP3.LUT R43, R57, 0xffff0000, RZ, 0xc0, !PT ;  /* 0xffff0000392b8812 */ /* 0x000fe200078ec0ff */
[----:B------:R-:W-:Y:S01]  /*5300*/  @!P0 FFMA.FTZ R2, R35, R32, R2 ;  /* 0x0000002023028223 */ /* 0x000fe20000010002 */
[----:B------:R-:W-:Y:S01]  /*5310*/  @!P0 LOP3.LUT R51, R59, 0xffff0000, RZ, 0xc0, !PT ;  /* 0xffff00003b338812 */ /* 0x000fe200078ec0ff */
[----:B------:R-:W-:Y:S01]  /*5320*/  @!P0 IMAD.U32 R35, R71, 0x10000, RZ ;  /* 0x0001000047238824 */ /* 0x000fe200078e00ff */
[----:B------:R-:W-:Y:S01]  /*5330*/  @!P0 LOP3.LUT R47, R58, 0xffff0000, RZ, 0xc0, !PT ;  /* 0xffff00003a2f8812 */ /* 0x000fe200078ec0ff */
[----:B------:R-:W-:Y:S01]  /*5340*/  @!P0 FFMA.FTZ R50, R32, R25, -R50 ;  /* 0x0000001920328223 */ /* 0x000fe20000010832 */
[----:B------:R-:W-:Y:S01]  /*5350*/  @!P0 SHF.L.U32 R32, R57, 0x10, RZ ;  /* 0x0000001039208819 */ /* 0x000fe200000006ff */
[----:B------:R-:W-:Y:S01]  /*5360*/  @!P0 FFMA.FTZ R61, R41, R24, -R61 ;  /* 0x00000018293d8223 */ /* 0x000fe2000001083d */
[C---:B------:R-:W-:Y:S01]  /*5370*/  @!P0 LOP3.LUT R24, R36.reuse, 0xffff0000, RZ, 0xc0, !PT ;  /* 0xffff000024188812 */ /* 0x040fe200078ec0ff */
[----:B------:R-:W-:Y:S01]  /*5380*/  @!P0 IMAD.U32 R25, R36, 0x10000, RZ ;  /* 0x0001000024198824 */ /* 0x000fe200078e00ff */
[----:B------:R-:W-:Y:S01]  /*5390*/  @!P0 LOP3.LUT R27, R29, 0xffff0000, RZ, 0xc0, !PT ;  /* 0xffff00001d1b8812 */ /* 0x000fe200078ec0ff */
[C---:B------:R-:W-:Y:S01]  /*53a0*/  @!P0 FMUL.FTZ R54, R26.reuse, R35 ;  /* 0x000000231a368220 */ /* 0x040fe20000410000 */
[----:B------:R-:W-:Y:S01]  /*53b0*/  @!P0 F2FP.BF16.PACK_AB R50, R61, R50 ;  /* 0x000000323d32823e */ /* 0x000fe200000010ff */
[-C--:B------:R-:W-:Y:S01]  /*53c0*/  @!P0 FMUL.FTZ R4, R26, R25.reuse ;  /* 0x000000191a048220 */ /* 0x080fe20000410000 */
[----:B------:R-:W-:Y:S01]  /*53d0*/  @!P0 LOP3.LUT R44, R69, 0xffff0000, RZ, 0xc0, !PT ;  /* 0xffff0000452c8812 */ /* 0x000fe200078ec0ff */
[C---:B------:R-:W-:Y:S01]  /*53e0*/  @!P0 FMUL.FTZ R63, R27.reuse, R40 ;  /* 0x000000281b3f8220 */ /* 0x040fe20000410000 */
[----:B------:R-:W-:Y:S01]  /*53f0*/  @!P0 MOV R56, R50 ;  /* 0x0000003200388202 */ /* 0x000fe20000000f00 */
[----:B------:R-:W-:Y:S01]  /*5400*/  @!P0 FFMA.FTZ R54, R32, R25, -R54 ;  /* 0x0000001920368223 */ /* 0x000fe20000010836 */
[C---:B------:R-:W-:Y:S01]  /*5410*/  @!P0 SHF.L.U32 R25, R38.reuse, 0x10, RZ ;  /* 0x0000001026198819 */ /* 0x040fe200000006ff */
[-C--:B------:R-:W-:Y:S01]  /*5420*/  @!P0 FMUL.FTZ R5, R27, R24.reuse ;  /* 0x000000181b058220 */ /* 0x080fe20000410000 */
[----:B------:R-:W-:Y:S01]  /*5430*/  @!P0 LOP3.LUT R27, R31, 0xffff0000, RZ, 0xc0, !PT ;  /* 0xffff00001f1b8812 */ /* 0x000fe200078ec0ff */
[----:B------:R-:W-:Y:S01]  /*5440*/  @!P0 FFMA.FTZ R63, R43, R24, -R63 ;  /* 0x000000182b3f8223 */ /* 0x000fe2000001083f */
[----:B------:R-:W-:Y:S01]  /*5450*/  @!P0 LOP3.LUT R24, R38, 0xffff0000, RZ, 0xc0, !PT ;  /* 0xffff000026188812 */ /* 0x000fe200078ec0ff */
[----:B------:R-:W-:Y:S02]  /*5460*/  @!P0 IMAD.U32 R26, R31, 0x10000, RZ ;  /* 0x000100001f1a8824 */ /* 0x000fe400078e00ff */
[----:B------:R-:W-:Y:S01]  /*5470*/  @!P0 FMUL.FTZ R65, R27, R48 ;  /* 0x000000301b418220 */ /* 0x000fe20000410000 */
[----:B------:R-:W-:Y:S01]  /*5480*/  @!P0 F2FP.BF16.PACK_AB R63, R63, R54 ;  /* 0x000000363f3f823e */ /* 0x000fe200000010ff */
[C---:B------:R-:W-:Y:S02]  /*5490*/  @!P0 FMUL.FTZ R60, R26.reuse, R49 ;  /* 0x000000311a3c8220 */ /* 0x040fe40000410000 */
[-C--:B------:R-:W-:Y:S01]  /*54a0*/  @!P0 FMUL.FTZ R8, R26, R25.reuse ;  /* 0x000000191a088220 */ /* 0x080fe20000410000 */
[C---:B------:R-:W-:Y:S01]  /*54b0*/  @!P0 SHF.L.U32 R26, R30.reuse, 0x10, RZ ;  /* 0x000000101e1a8819 */ /* 0x040fe200000006ff */
[-C--:B------:R-:W-:Y:S01]  /*54c0*/  @!P0 FMUL.FTZ R9, R27, R24.reuse ;  /* 0x000000181b098220 */ /* 0x080fe20000410000 */
[----:B------:R-:W-:Y:S01]  /*54d0*/  @!P0 LOP3.LUT R27, R30, 0xffff0000, RZ, 0xc0, !PT ;  /* 0xffff00001e1b8812 */ /* 0x000fe200078ec0ff */
[----:B------:R-:W-:Y:S02]  /*54e0*/  @!P0 IMAD.U32 R46, R59, 0x10000, RZ ;  /* 0x000100003b2e8824 */ /* 0x000fe400078e00ff */
[----:B------:R-:W-:Y:S02]  /*54f0*/  @!P0 IMAD.U32 R45, R69, 0x10000, RZ ;  /* 0x00010000452d8824 */ /* 0x000fe400078e00ff */
[----:B------:R-:W-:Y:S01]  /*5500*/  @!P0 FFMA.FTZ R65, R51, R24, -R65 ;  /* 0x0000001833418223 */ /* 0x000fe20000010841 */
[C---:B------:R-:W-:Y:S01]  /*5510*/  @!P0 LOP3.LUT R24, R39.reuse, 0xffff0000, RZ, 0xc0, !PT ;  /* 0xffff000027188812 */ /* 0x040fe200078ec0ff */
[----:B------:R-:W-:Y:S02]  /*5520*/  @!P0 FFMA.FTZ R60, R46, R25, -R60 ;  /* 0x000000192e3c8223 */ /* 0x000fe4000001083c */
[----:B------:R-:W-:Y:S02]  /*5530*/  @!P0 IMAD.U32 R25, R39, 0x10000, RZ ;  /* 0x0001000027198824 */ /* 0x000fe400078e00ff */
[----:B------:R-:W-:Y:S01]  /*5540*/  @!P0 IMAD.U32 R42, R58, 0x10000, RZ ;  /* 0x000100003a2a8824 */ /* 0x000fe200078e00ff */
[----:B------:R-:W-:Y:S01]  /*5550*/  @!P0 F2FP.BF16.PACK_AB R60, R65, R60 ;  /* 0x0000003c413c823e */ /* 0x000fe200000010ff */
[----:B------:R-:W-:Y:S02]  /*5560*/  @!P0 FMUL.FTZ R62, R26, R45 ;  /* 0x0000002d1a3e8220 */ /* 0x000fe40000410000 */
[----:B------:R-:W-:Y:S01]  /*5570*/  @!P0 FMUL.FTZ R77, R27, R44 ;  /* 0x0000002c1b4d8220 */ /* 0x000fe20000410000 */
[----:B------:R-:W-:Y:S01]  /*5580*/  @!P0 MOV R59, R60 ;  /* 0x0000003c003b8202 */ /* 0x000fe20000000f00 */
[----:B------:R-:W-:Y:S02]  /*5590*/  @!P0 FFMA.FTZ R3, R34, R41, R3 ;  /* 0x0000002922038223 */ /* 0x000fe40000010003 */
        /* <DEDUP_REMOVED lines=31> */
.L_x_1233:
        /* <DEDUP_REMOVED lines=29> */
.L_x_1237:
[----:B------:R-:W-:Y:S05]  /*5960*/  BSYNC B1 ;  /* 0x0000000000017941 */ /* 0x000fea0003800000 */
.L_x_1232:
        /* <DEDUP_REMOVED lines=67> */
.L_x_1255:
[----:B-1----:R-:W-:Y:S05]  /*5da0*/  BSYNC B0 ;  /* 0x0000000000007941 */ /* 0x002fea0003800000 */
.L_x_1254:
[C---:B------:R-:W-:Y:S02]  /*5db0*/  ISETP.GE.AND P0, PT, R55.reuse, 0x1, PT ;  /* 0x000000013700780c */ /* 0x040fe40003f06270 */
[----:B------:R-:W-:Y:S02]  /*5dc0*/  IADD3 R2, R18, -0x2, RZ ;  /* 0xfffffffe12027810 */ /* 0x000fe40007ffe0ff */
[----:B------:R-:W-:Y:S04]  /*5dd0*/  IADD3 R4, R55, 0x1, RZ ;  /* 0x0000000137047810 */ /* 0x000fe80007ffe0ff */
[----:B------:R-:W-:Y:S02]  /*5de0*/  SEL R55, R4, RZ, !P0 ;  /* 0x000000ff04377207 */ /* 0x000fe40004000000 */
        /* <DEDUP_REMOVED lines=28> */
[----:B------:R-:W-:Y:S06]  /*5fb0*/  BAR.SYNC.DEFER_BLOCKING 0x0 ;  /* 0x0000000000007b1d */ /* 0x000fec0000010000 */
.L_x_1231:
[----:B------:R-:W-:Y:S01]  /*5fc0*/  ISETP.NE.AND P3, PT, R216, 0x1, PT ;  /* 0x00000001d800780c */ /* 0x000fe20003f65270 */
[----:B------:R-:W-:Y:S01]  /*5fd0*/  CS2R R98, SRZ ;  /* 0x0000000000627805 */ /* 0x000fe2000001ff00 */
[----:B------:R-:W-:Y:S01]  /*5fe0*/  IADD3 R2, R92, 0x7f, RZ ;  /* 0x0000007f5c027810 */ /* 0x000fe20007ffe0ff */
[----:B-1----:R-:W-:Y:S01]  /*5ff0*/  IMAD.MOV.U32 R5, RZ, RZ, RZ ;  /* 0x000000ffff057224 */ /* 0x002fe200078e00ff */
[----:B------:R-:W-:Y:S01]  /*6000*/  PLOP3.LUT P2, PT, PT, PT, PT, 0x80, 0x0 ;  /* 0x000000000000781c */ /* 0x000fe20003f4f070 */
[----:B------:R-:W-:Y:S01]  /*6010*/  IMAD.MOV.U32 R13, RZ, RZ, RZ ;  /* 0x000000ffff0d7224 */ /* 0x000fe200078e00ff */
[----:B------:R-:W-:Y:S01]  /*6020*/  CS2R R8, SRZ ;  /* 0x0000000000087805 */ /* 0x000fe2000001ff00 */
[----:B------:R-:W-:Y:S01]  /*6030*/  CS2R R10, SRZ ;  /* 0x00000000000a7805 */ /* 0x000fe2000001ff00 */
[----:B------:R-:W-:Y:S01]  /*6040*/  IMAD.MOV.U32 R7, RZ, RZ, RZ ;  /* 0x000000ffff077224 */ /* 0x000fe200078e00ff */
[----:B------:R-:W-:Y:S01]  /*6050*/  MOV R88, RZ ;  /* 0x000000ff00587202 */ /* 0x000fe20000000f00 */
[----:B------:R-:W-:Y:S01]  /*6060*/  CS2R R86, SRZ ;  /* 0x0000000000567805 */ /* 0x000fe2000001ff00 */
[----:B------:R-:W-:Y:S01]  /*6070*/  CS2R R84, SRZ ;  /* 0x0000000000547805 */ /* 0x000fe2000001ff00 */
[----:B------:R-:W-:Y:S01]  /*6080*/  CS2R R82, SRZ ;  /* 0x0000000000527805 */ /* 0x000fe2000001ff00 */
[----:B------:R-:W-:Y:S01]  /*6090*/  @P3 IMAD.HI.U32 R0, R2, c[0x0][0x2c8], RZ ;  /* 0x0000b20002003a27 */ /* 0x000fe200078e00ff */
[----:B------:R-:W-:Y:S01]  /*60a0*/  CS2R R80, SRZ ;  /* 0x0000000000507805 */ /* 0x000fe2000001ff00 */
[----:B-----5:R-:W-:Y:S01]  /*60b0*/  CS2R R78, SRZ ;  /* 0x00000000004e7805 */ /* 0x020fe2000001ff00 */
[----:B------:R-:W-:Y:S01]  /*60c0*/  CS2R R76, SRZ ;  /* 0x00000000004c7805 */ /* 0x000fe2000001ff00 */
[----:B------:R-:W-:Y:S01]  /*60d0*/  CS2R R74, SRZ ;  /* 0x00000000004a7805 */ /* 0x000fe2000001ff00 */
[----:B------:R-:W-:Y:S01]  /*60e0*/  @P3 SHF.R.U32.HI R2, RZ, c[0x0][0x2cc], R0 ;  /* 0x0000b300ff023a19 */ /* 0x000fe20000011600 */
[----:B------:R-:W-:Y:S01]  /*60f0*/  CS2R R72, SRZ ;  /* 0x0000000000487805 */ /* 0x000fe2000001ff00 */
[----:B------:R-:W-:Y:S01]  /*6100*/  CS2R R70, SRZ ;  /* 0x0000000000467805 */ /* 0x000fe2000001ff00 */
[----:B------:R-:W-:Y:S01]  /*6110*/  CS2R R68, SRZ ;  /* 0x0000000000447805 */ /* 0x000fe2000001ff00 */
[----:B------:R-:W-:Y:S01]  /*6120*/  CS2R R66, SRZ ;  /* 0x0000000000427805 */ /* 0x000fe2000001ff00 */
[----:B------:R-:W-:Y:S01]  /*6130*/  IMAD.IADD R93, R93, 0x1, R2 ;  /* 0x000000015d5d7824 */ /* 0x000fe200078e0202 */
[----:B------:R-:W-:Y:S01]  /*6140*/  CS2R R64, SRZ ;  /* 0x0000000000407805 */ /* 0x000fe2000001ff00 */
[----:B------:R-:W-:Y:S01]  /*6150*/  CS2R R62, SRZ ;  /* 0x00000000003e7805 */ /* 0x000fe2000001ff00 */
[----:B------:R-:W-:Y:S01]  /*6160*/  CS2R R60, SRZ ;  /* 0x00000000003c7805 */ /* 0x000fe2000001ff00 */
[----:B------:R-:W-:Y:S01]  /*6170*/  CS2R R58, SRZ ;  /* 0x00000000003a7805 */ /* 0x000fe2000001ff00 */
[----:B------:R-:W-:Y:S01]  /*6180*/  SHF.R.S32.HI R0, RZ, 0x1f, R93 ;  /* 0x0000001fff007819 */ /* 0x000fe2000001145d */
[----:B------:R-:W-:Y:S01]  /*6190*/  CS2R R56, SRZ ;  /* 0x0000000000387805 */ /* 0x000fe2000001ff00 */
[----:B------:R-:W-:Y:S01]  /*61a0*/  CS2R R54, SRZ ;  /* 0x0000000000367805 */ /* 0x000fe2000001ff00 */
[----:B------:R-:W-:Y:S01]  /*61b0*/  CS2R R52, SRZ ;  /* 0x0000000000347805 */ /* 0x000fe2000001ff00 */
[----:B------:R-:W-:Y:S01]  /*61c0*/  LEA.HI R0, R0, R93, RZ, 0x6 ;  /* 0x0000005d00007211 */ /* 0x000fe200078f30ff */
[----:B------:R-:W-:Y:S01]  /*61d0*/  IMAD.MOV.U32 R93, RZ, RZ, RZ ;  /* 0x000000ffff5d7224 */ /* 0x000fe200078e00ff */
[----:B------:R-:W-:Y:S01]  /*61e0*/  CS2R R50, SRZ ;  /* 0x0000000000327805 */ /* 0x000fe2000001ff00 */
[----:B------:R-:W-:Y:S01]  /*61f0*/  CS2R R48, SRZ ;  /* 0x0000000000307805 */ /* 0x000fe2000001ff00 */
[----:B------:R-:W-:Y:S01]  /*6200*/  SHF.R.S32.HI R3, RZ, 0x6, R0 ;  /* 0x00000006ff037819 */ /* 0x000fe20000011400 */
[----:B------:R-:W-:Y:S01]  /*6210*/  IMAD.IADD R0, R95, 0x1, R96 ;  /* 0x000000015f007824 */ /* 0x000fe200078e0260 */
[----:B------:R-:W-:Y:S01]  /*6220*/  CS2R R46, SRZ ;  /* 0x00000000002e7805 */ /* 0x000fe2000001ff00 */
[----:B------:R-:W-:Y:S01]  /*6230*/  IMAD.MOV.U32 R96, RZ, RZ, RZ ;  /* 0x000000ffff607224 */ /* 0x000fe200078e00ff */
[----:B------:R-:W-:Y:S01]  /*6240*/  IMNMX R95, R94, R3, PT ;  /* 0x000000035e5f7217 */ /* 0x000fe20003800200 */
[----:B------:R-:W-:Y:S01]  /*6250*/  CS2R R44, SRZ ;  /* 0x00000000002c7805 */ /* 0x000fe2000001ff00 */
[----:B------:R-:W-:Y:S01]  /*6260*/  MOV R94, RZ ;  /* 0x000000ff005e7202 */ /* 0x000fe20000000f00 */
[----:B------:R-:W-:Y:S01]  /*6270*/  CS2R R42, SRZ ;  /* 0x00000000002a7805 */ /* 0x000fe2000001ff00 */
[----:B------:R-:W-:Y:S01]  /*6280*/  ISETP.GE.AND P0, PT, R95, 0x1, PT ;  /* 0x000000015f00780c */ /* 0x000fe20003f06270 */
        /* <DEDUP_REMOVED lines=24> */
[----:B------:R-:W-:-:S06]  /*6410*/  @P0 IMAD.WIDE R8, R196, R9, c[0x0][0x340] ;  /* 0x0000d000c4080625 */ /* 0x000fcc00078e0209 */
[----:B------:R1:W2:Y:S01]  /*6420*/  @P0 LDG.E R8, [R8.64] ;  /* 0x0000000608080981 */ /* 0x0002a2000c1e1900 */
[----:B------:R-:W-:Y:S01]  /*6430*/  SHF.R.S32.HI R2, RZ, 0x1f, R97 ;  /* 0x0000001fff027819 */ /* 0x000fe20000011461 */
[C---:B------:R-:W-:Y:S01]  /*6440*/  IMAD.WIDE.U32 R16, R97.reuse, c[0x0][0x178], RZ ;  /* 0x00005e0061107a25 */ /* 0x040fe200078e00ff */
[----:B------:R-:W-:Y:S01]  /*6450*/  SHF.R.S32.HI R6, RZ, 0x1f, R89 ;  /* 0x0000001fff067819 */ /* 0x000fe20000011459 */
[----:B------:R-:W-:Y:S01]  /*6460*/  BSSY B0, `(.L_x_1258) ;  /* 0x00000a0000007945 */ /* 0x000fe20003800000 */
[----:B------:R-:W-:Y:S01]  /*6470*/  ISETP.NE.U32.AND P2, PT, RZ, c[0x0][0x348], PT ;  /* 0x0000d200ff007a0c */ /* 0x000fe20003f45070 */
[----:B------:R-:W-:Y:S01]  /*6480*/  IMAD R2, R2, c[0x0][0x178], RZ ;  /* 0x00005e0002027a24 */ /* 0x000fe200078e02ff */
[CC--:B------:R-:W-:Y:S02]  /*6490*/  LEA.HI R4, R6.reuse, R89.reuse, RZ, 0x3 ;  /* 0x0000005906047211 */ /* 0x0c0fe400078f18ff */
[----:B------:R-:W-:Y:S01]  /*64a0*/  LEA.HI R22, R6, R89, RZ, 0x4 ;  /* 0x0000005906167211 */ /* 0x000fe200078f20ff */
[----:B------:R-:W-:Y:S01]  /*64b0*/  IMAD R5, R97, c[0x0][0x17c], R2 ;  /* 0x00005f0061057a24 */ /* 0x000fe200078e0202 */
[----:B------:R-:W-:-:S02]  /*64c0*/  SHF.R.S32.HI R7, RZ, 0x3, R4 ;  /* 0x00000003ff077819 */ /* 0x000fc40000011404 */
[----:B------:R-:W-:Y:S01]  /*64d0*/  LOP3.LUT R2, R4, 0xfffffff8, RZ, 0xc0, !PT ;  /* 0xfffffff804027812 */ /* 0x000fe200078ec0ff */
[----:B------:R-:W-:Y:S01]  /*64e0*/  IMAD.IADD R17, R17, 0x1, R5 ;  /* 0x0000000111117824 */ /* 0x000fe200078e0205 */
[----:B------:R-:W-:Y:S01]  /*64f0*/  SHF.R.S32.HI R3, RZ, 0x4, R22 ;  /* 0x00000004ff037819 */ /* 0x000fe20000011416 */
[----:B------:R-:W-:Y:S01]  /*6500*/  IMAD.SHL.U32 R203, R7, 0x40, RZ ;  /* 0x0000004007cb7824 */ /* 0x000fe200078e00ff */
[----:B------:R-:W-:Y:S01]  /*6510*/  ISETP.NE.AND.EX P2, PT, RZ, c[0x0][0x34c], PT, P2 ;  /* 0x0000d300ff007a0c */ /* 0x000fe20003f45320 */
[----:B------:R-:W-:Y:S01]  /*6520*/  IMAD.IADD R219, R89, 0x1, -R2 ;  /* 0x0000000159db7824 */ /* 0x000fe200078e0a02 */
[----:B------:R-:W-:Y:S01]  /*6530*/  LEA.HI R2, R22, R3, RZ, 0x1 ;  /* 0x0000000316027211 */ /* 0x000fe200078f08ff */
[----:B------:R-:W-:Y:S01]  /*6540*/  IMAD.WIDE.U32 R16, R195, c[0x0][0x1b8], R16 ;  /* 0x00006e00c3107a25 */ /* 0x000fe200078e0010 */
[----:B------:R-:W-:Y:S02]  /*6550*/  LOP3.LUT R203, R203, 0x1c0, RZ, 0xc0, !PT ;  /* 0x000001c0cbcb7812 */ /* 0x000fe400078ec0ff */
[----:B------:R-:W-:Y:S01]  /*6560*/  LOP3.LUT R2, R2, 0xfffffffe, RZ, 0xc0, !PT ;  /* 0xfffffffe02027812 */ /* 0x000fe200078ec0ff */
[C---:B------:R-:W-:Y:S01]  /*6570*/  IMAD.SHL.U32 R20, R219.reuse, 0x8, RZ ;  /* 0x00000008db147824 */ /* 0x040fe200078e00ff */
[----:B-1----:R-:W-:Y:S01]  /*6580*/  SHF.R.S32.HI R9, RZ, 0x1f, R196 ;  /* 0x0000001fff097819 */ /* 0x002fe200000114c4 */
[----:B------:R-:W-:Y:S01]  /*6590*/  IMAD R11, R219, 0x20, R7 ;  /* 0x00000020db0b7824 */ /* 0x000fe200078e0207 */
[----:B------:R-:W-:Y:S01]  /*65a0*/  SEL R14, R196, RZ, !P2 ;  /* 0x000000ffc40e7207 */ /* 0x000fe20005000000 */
[----:B------:R-:W-:Y:S01]  /*65b0*/  IMAD.IADD R2, R3, 0x1, -R2 ;  /* 0x0000000103027824 */ /* 0x000fe200078e0a02 */
[----:B------:R-:W-:Y:S01]  /*65c0*/  LOP3.LUT R10, R203, 0x38, R20, 0xf8, !PT ;  /* 0x00000038cb0a7812 */ /* 0x000fe200078ef814 */
[----:B------:R-:W-:Y:S01]  /*65d0*/  IMAD.SHL.U32 R5, R219, 0x40, RZ ;  /* 0x00000040db057824 */ /* 0x000fe200078e00ff */
[----:B------:R-:W-:Y:S01]  /*65e0*/  SHF.R.U32.HI R203, RZ, 0x3, R203 ;  /* 0x00000003ffcb7819 */ /* 0x000fe200000116cb */
[----:B------:R-:W-:Y:S01]  /*65f0*/  IMAD.IADD R11, R92, 0x1, R11 ;  /* 0x000000015c0b7824 */ /* 0x000fe200078e020b */
[----:B------:R-:W-:-:S02]  /*6600*/  IADD3 R3, R20, 0x80, RZ ;  /* 0x0000008014037810 */ /* 0x000fc40007ffe0ff */
[----:B------:R-:W-:Y:S01]  /*6610*/  LOP3.LUT R203, R10, R203, RZ, 0x3c, !PT ;  /* 0x000000cb0acb7212 */ /* 0x000fe200078e3cff */
[----:B------:R-:W-:Y:S01]  /*6620*/  IMAD R10, R91, c[0x0][0x1b8], RZ ;  /* 0x00006e005b0a7a24 */ /* 0x000fe200078e02ff */
[C---:B------:R-:W-:Y:S01]  /*6630*/  ISETP.GE.AND P1, PT, R3.reuse, c[0x0][0x1d4], PT ;  /* 0x0000750003007a0c */ /* 0x040fe20003f26270 */
[----:B------:R-:W-:Y:S01]  /*6640*/  IMAD.MOV.U32 R24, RZ, RZ, R11 ;  /* 0x000000ffff187224 */ /* 0x000fe200078e000b */
[----:B------:R-:W-:Y:S01]  /*6650*/  ISETP.GE.AND P4, PT, R3, c[0x0][0x198], PT ;  /* 0x0000660003007a0c */ /* 0x000fe20003f86270 */
[----:B------:R-:W-:Y:S01]  /*6660*/  IMAD R3, R195, c[0x0][0x1bc], R10 ;  /* 0x00006f00c3037a24 */ /* 0x000fe200078e020a */
[----:B------:R-:W-:Y:S02]  /*6670*/  SEL R13, R9, RZ, !P2 ;  /* 0x000000ff090d7207 */ /* 0x000fe40005000000 */
[----:B------:R-:W-:Y:S01]  /*6680*/  LOP3.LUT R5, R5, 0x1c0, RZ, 0xc0, !PT ;  /* 0x000001c005057812 */ /* 0x000fe200078ec0ff */
[----:B------:R-:W-:Y:S01]  /*6690*/  IMAD.IADD R17, R17, 0x1, R3 ;  /* 0x0000000111117824 */ /* 0x000fe200078e0203 */
[----:B------:R-:W-:Y:S01]  /*66a0*/  LOP3.LUT R22, R22, 0xfffffff0, RZ, 0xc0, !PT ;  /* 0xfffffff016167812 */ /* 0x000fe200078ec0ff */
[----:B------:R-:W-:Y:S01]  /*66b0*/  @P3 IMAD.HI.U32 R3, R11, c[0x0][0x2c8], RZ ;  /* 0x0000b2000b033a27 */ /* 0x000fe200078e00ff */
[----:B------:R-:W-:-:S02]  /*66c0*/  LOP3.LUT R4, R5, 0x8, R4, 0xf8, !PT ;  /* 0x0000000805047812 */ /* 0x000fc400078ef804 */
[----:B------:R-:W-:Y:S01]  /*66d0*/  SHF.R.U32.HI R5, RZ, 0x3, R5 ;  /* 0x00000003ff057819 */ /* 0x000fe20000011605 */
[----:B------:R-:W-:Y:S01]  /*66e0*/  IMAD R13, R13, c[0x0][0x1c0], RZ ;  /* 0x000070000d0d7a24 */ /* 0x000fe200078e02ff */
[----:B------:R-:W-:Y:S01]  /*66f0*/  @P3 SHF.R.U32.HI R24, RZ, c[0x0][0x2cc], R3 ;  /* 0x0000b300ff183a19 */ /* 0x000fe20000011603 */
[----:B------:R-:W-:Y:S01]  /*6700*/  IMAD.IADD R22, R89, 0x1, -R22 ;  /* 0x0000000159167824 */ /* 0x000fe200078e0a16 */
[----:B------:R-:W-:Y:S01]  /*6710*/  LOP3.LUT R5, R4, R5, RZ, 0x3c, !PT ;  /* 0x0000000504057212 */ /* 0x000fe200078e3cff */
[C---:B------:R-:W-:Y:S01]  /*6720*/  IMAD R13, R14.reuse, c[0x0][0x1c4], R13 ;  /* 0x000071000e0d7a24 */ /* 0x040fe200078e020d */
[----:B------:R-:W-:Y:S01]  /*6730*/  SHF.R.S32.HI R4, RZ, 0x1f, R0 ;  /* 0x0000001fff047819 */ /* 0x000fe20000011400 */
[----:B------:R-:W-:Y:S01]  /*6740*/  IMAD.WIDE.U32 R14, R14, c[0x0][0x1c0], R16 ;  /* 0x000070000e0e7a25 */ /* 0x000fe200078e0010 */
[C---:B------:R-:W-:Y:S02]  /*6750*/  IADD3 R17, P2, R7.reuse, R0, RZ ;  /* 0x0000000007117210 */ /* 0x040fe40007f5e0ff */
[--C-:B------:R-:W-:Y:S01]  /*6760*/  SHF.R.S32.HI R3, RZ, 0x1f, R24.reuse ;  /* 0x0000001fff037819 */ /* 0x100fe20000011418 */
[----:B------:R-:W-:Y:S01]  /*6770*/  IMAD.MOV R12, RZ, RZ, -R24 ;  /* 0x000000ffff0c7224 */ /* 0x000fe200078e0a18 */
[----:B------:R-:W-:Y:S01]  /*6780*/  LEA.HI.X.SX32 R4, R7, R4, 0x1, P2 ;  /* 0x0000000407047211 */ /* 0x000fe200010f0eff */
[----:B------:R-:W-:Y:S01]  /*6790*/  IMAD.IADD R15, R15, 0x1, R13 ;  /* 0x000000010f0f7824 */ /* 0x000fe200078e020d */
[----:B------:R-:W-:Y:S01]  /*67a0*/  SHF.R.S32.HI R21, RZ, 0x1f, R20 ;  /* 0x0000001fff157819 */ /* 0x000fe20000011414 */
[----:B------:R-:W-:Y:S01]  /*67b0*/  IMAD R12, R12, c[0x0][0x2c4], R11 ;  /* 0x0000b1000c0c7a24 */ /* 0x000fe200078e020b */
[----:B------:R-:W-:Y:S01]  /*67c0*/  SHF.R.S32.HI R11, RZ, 0x1f, R22 ;  /* 0x0000001fff0b7819 */ /* 0x000fe20000011416 */
[----:B------:R-:W-:Y:S01]  /*67d0*/  IMAD R3, R3, c[0x0][0x1b0], RZ ;  /* 0x00006c0003037a24 */ /* 0x000fe200078e02ff */
[----:B------:R-:W-:Y:S01]  /*67e0*/  ISETP.NE.U32.AND P2, PT, RZ, c[0x0][0x350], PT ;  /* 0x0000d400ff007a0c */ /* 0x000fe20003f45070 */
[C---:B------:R-:W-:Y:S01]  /*67f0*/  IMAD R16, R4.reuse, c[0x0][0x1e0], RZ ;  /* 0x0000780004107a24 */ /* 0x040fe200078e02ff */
[----:B------:R-:W-:Y:S01]  /*6800*/  SHF.R.S32.HI R13, RZ, 0x1f, R12 ;  /* 0x0000001fff0d7819 */ /* 0x000fe2000001140c */
[----:B------:R-:W-:Y:S01]  /*6810*/  IMAD R0, R4, c[0x0][0x208], RZ ;  /* 0x0000820004007a24 */ /* 0x000fe200078e02ff */
[----:B------:R-:W-:Y:S01]  /*6820*/  LEA.HI R4, R11, R22, RZ, 0x3 ;  /* 0x000000160b047211 */ /* 0x000fe200078f18ff */
[C---:B------:R-:W-:Y:S01]  /*6830*/  IMAD R3, R24.reuse, c[0x0][0x1b4], R3 ;  /* 0x00006d0018037a24 */ /* 0x040fe200078e0203 */
[----:B------:R-:W-:Y:S01]  /*6840*/  ISETP.NE.AND.EX P2, PT, RZ, c[0x0][0x354], PT, P2 ;  /* 0x0000d500ff007a0c */ /* 0x000fe20003f45320 */
[----:B------:R-:W-:Y:S01]  /*6850*/  IMAD.WIDE.U32 R24, R24, c[0x0][0x1b0], R14 ;  /* 0x00006c0018187a25 */ /* 0x000fe200078e000e */
[----:B------:R-:W-:-:S02]  /*6860*/  LOP3.LUT R15, R4, 0xfffffff8, RZ, 0xc0, !PT ;  /* 0xfffffff8040f7812 */ /* 0x000fc400078ec0ff */
[-C--:B------:R-:W-:Y:S01]  /*6870*/  LEA.HI R14, R6, R89.reuse, RZ, 0x6 ;  /* 0x00000059060e7211 */ /* 0x080fe200078f30ff */
[----:B------:R-:W-:Y:S01]  /*6880*/  IMAD.IADD R25, R25, 0x1, R3 ;  /* 0x0000000119197824 */ /* 0x000fe200078e0203 */
[----:B------:R-:W-:Y:S01]  /*6890*/  LOP3.LUT P5, RZ, R219, 0x2, RZ, 0xc0, !PT ;  /* 0x00000002dbff7812 */ /* 0x000fe200078ac0ff */
[----:B------:R-:W-:Y:S01]  /*68a0*/  IMAD.IADD R3, R22, 0x1, -R15 ;  /* 0x0000000116037824 */ /* 0x000fe200078e0a0f */
[----:B------:R-:W-:Y:S01]  /*68b0*/  LOP3.LUT R197, R197, 0xfffffffe, RZ, 0xc0, !PT ;  /* 0xfffffffec5c57812 */ /* 0x000fe200078ec0ff */
[----:B------:R-:W-:Y:S01]  /*68c0*/  IMAD R13, R13, c[0x0][0x1a8], RZ ;  /* 0x00006a000d0d7a24 */ /* 0x000fe200078e02ff */
[----:B------:R-:W-:Y:S01]  /*68d0*/  LEA.HI R84, R6, R89, RZ, 0x5 ;  /* 0x0000005906547211 */ /* 0x000fe200078f28ff */
[----:B------:R-:W-:Y:S01]  /*68e0*/  IMAD.SHL.U32 R14, R14, 0x8, RZ ;  /* 0x000000080e0e7824 */ /* 0x000fe200078e00ff */
[----:B------:R-:W-:Y:S01]  /*68f0*/  @P1 LOP3.LUT R197, R197, 0x1, RZ, 0xfc, !PT ;  /* 0x00000001c5c51812 */ /* 0x000fe200078efcff */
[C---:B------:R-:W-:Y:S01]  /*6900*/  IMAD R13, R12.reuse, c[0x0][0x1ac], R13 ;  /* 0x00006b000c0d7a24 */ /* 0x040fe200078e020d */
[----:B------:R-:W-:Y:S01]  /*6910*/  P2R R10, PR, RZ, 0x10 ;  /* 0x00000010ff0a7803 */ /* 0x000fe20000000000 */
[----:B------:R-:W-:Y:S01]  /*6920*/  IMAD.WIDE.U32 R24, R12, c[0x0][0x1a8], R24 ;  /* 0x00006a000c187a25 */ /* 0x000fe200078e0018 */
[----:B------:R-:W-:-:S02]  /*6930*/  LOP3.LUT R203, R203, 0xfffffe00, R14, 0xf8, !PT ;  /* 0xfffffe00cbcb7812 */ /* 0x000fc400078ef80e */
[----:B------:R-:W-:Y:S01]  /*6940*/  LOP3.LUT R197, R197, 0xfffffffb, RZ, 0xc0, !PT ;  /* 0xfffffffbc5c57812 */ /* 0x000fe200078ec0ff */
[C---:B------:R-:W-:Y:S01]  /*6950*/  IMAD R5, R2.reuse, 0x200, R5 ;  /* 0x0000020002057824 */ /* 0x040fe200078e0205 */
[----:B------:R-:W-:Y:S01]  /*6960*/  LOP3.LUT P1, RZ, R219, 0x4, RZ, 0xc0, !PT ;  /* 0x00000004dbff7812 */ /* 0x000fe2000782c0ff */
[----:B------:R-:W-:Y:S01]  /*6970*/  IMAD.SHL.U32 R2, R2, 0x8, RZ ;  /* 0x0000000802027824 */ /* 0x000fe200078e00ff */
[----:B------:R-:W-:Y:S01]  /*6980*/  @P5 LOP3.LUT R197, R197, 0x4, RZ, 0xfc, !PT ;  /* 0x00000004c5c55812 */ /* 0x000fe200078efcff */
[C---:B------:R-:W-:Y:S01]  /*6990*/  IMAD R11, R17.reuse, c[0x0][0x1e4], R16 ;  /* 0x00007900110b7a24 */ /* 0x040fe200078e0210 */
[----:B------:R-:W-:Y:S01]  /*69a0*/  SHF.R.S32.HI R86, RZ, 0x5, R84 ;  /* 0x00000005ff567819 */ /* 0x000fe20000011454 */
[C---:B------:R-:W-:Y:S01]  /*69b0*/  IMAD R0, R17.reuse, c[0x0][0x20c], R0 ;  /* 0x0000830011007a24 */ /* 0x040fe200078e0200 */
[----:B------:R-:W-:Y:S01]  /*69c0*/  ISETP.GE.AND P6, PT, R20, c[0x0][0x1d4], PT ;  /* 0x0000750014007a0c */ /* 0x000fe20003fc6270 */
[----:B------:R-:W-:-:S04]  /*69d0*/  IMAD.WIDE.U32 R18, R17, c[0x0][0x1e0], R20 ;  /* 0x0000780011127a25 */ /* 0x000fc800078e0014 */
[----:B------:R-:W-:-:S04]  /*69e0*/  IMAD.WIDE.U32 R16, R17, c[0x0][0x208], R20 ;  /* 0x0000820011107a25 */ /* 0x000fc800078e0014 */
[----:B------:R-:W-:Y:S02]  /*69f0*/  IMAD.IADD R13, R25, 0x1, R13 ;  /* 0x00000001190d7824 */ /* 0x000fe400078e020d */
[----:B------:R-:W-:Y:S02]  /*6a00*/  IMAD.IADD R17, R17, 0x1, R0 ;  /* 0x0000000111117824 */ /* 0x000fe400078e0200 */
[----:B------:R-:W-:Y:S02]  /*6a10*/  IMAD R22, R91, c[0x0][0x210], RZ ;  /* 0x000084005b167a24 */ /* 0x000fe400078e02ff */
[----:B------:R-:W-:Y:S01]  /*6a20*/  IMAD.IADD R19, R19, 0x1, R11 ;  /* 0x0000000113137824 */ /* 0x000fe200078e020b */
[----:B------:R-:W-:Y:S01]  /*6a30*/  IADD3 R11, R20, 0x40, RZ ;  /* 0x00000040140b7810 */ /* 0x000fe20007ffe0ff */
[C---:B------:R-:W-:Y:S02]  /*6a40*/  IMAD R22, R195.reuse, c[0x0][0x214], R22 ;  /* 0x00008500c3167a24 */ /* 0x040fe400078e0216 */
[----:B------:R-:W-:Y:S01]  /*6a50*/  IMAD.WIDE.U32 R16, R195, c[0x0][0x210], R16 ;  /* 0x00008400c3107a25 */ /* 0x000fe200078e0010 */
[----:B------:R-:W-:-:S02]  /*6a60*/  ISETP.GE.AND P5, PT, R11, c[0x0][0x1d4], PT ;  /* 0x000075000b007a0c */ /* 0x000fc40003fa6270 */
[----:B------:R-:W-:Y:S01]  /*6a70*/  ISETP.GE.AND P3, PT, R11, c[0x0][0x198], PT ;  /* 0x000066000b007a0c */ /* 0x000fe20003f66270 */
[----:B------:R-:W-:-:S04]  /*6a80*/  IMAD.WIDE.U32 R206, R195, c[0x0][0x1e8], R18 ;  /* 0x00007a00c3ce7a25 */ /* 0x000fc800078e0012 */
[----:B------:R-:W-:Y:S02]  /*6a90*/  IMAD.IADD R23, R22, 0x1, R17 ;  /* 0x0000000116177824 */ /* 0x000fe400078e0211 */
[----:B------:R-:W-:Y:S02]  /*6aa0*/  IMAD.MOV.U32 R22, RZ, RZ, R16 ;  /* 0x000000ffff167224 */ /* 0x000fe400078e0010 */
[----:B------:R-:W-:Y:S01]  /*6ab0*/  IMAD.IADD R16, R92, 0x1, R7 ;  /* 0x000000015c107824 */ /* 0x000fe200078e0207 */
[--C-:B--2---:R-:W-:Y:S01]  /*6ac0*/  @P0 SHF.R.S32.HI R15, RZ, 0x1f, R8.reuse ;  /* 0x0000001fff0f0819 */ /* 0x104fe20000011408 */
[----:B------:R-:W-:Y:S02]  /*6ad0*/  @!P0 IMAD.MOV.U32 R15, RZ, RZ, R9 ;  /* 0x000000ffff0f8224 */ /* 0x000fe400078e0009 */
[----:B------:R-:W-:Y:S02]  /*6ae0*/  IMAD.SHL.U32 R9, R3, 0x40, RZ ;  /* 0x0000004003097824 */ /* 0x000fe400078e00ff */
[----:B------:R-:W-:Y:S01]  /*6af0*/  @P0 IMAD.MOV.U32 R14, RZ, RZ, R8 ;  /* 0x000000ffff0e0224 */ /* 0x000fe200078e0008 */
[----:B------:R-:W-:Y:S01]  /*6b00*/  @!P0 MOV R14, R196 ;  /* 0x000000c4000e8202 */ /* 0x000fe20000000f00 */
[----:B------:R-:W-:Y:S01]  /*6b10*/  IMAD R8, R91, c[0x0][0x1e8], RZ ;  /* 0x00007a005b087a24 */ /* 0x000fe200078e02ff */
[----:B------:R-:W-:-:S02]  /*6b20*/  LOP3.LUT R9, R9, 0x1c0, RZ, 0xc0, !PT ;  /* 0x000001c009097812 */ /* 0x000fc400078ec0ff */
[----:B------:R-:W-:Y:S01]  /*6b30*/  LEA R12, P0, R24, c[0x0][0x160], 0x1 ;  /* 0x00005800180c7a11 */ /* 0x000fe200078008ff */
[----:B------:R-:W-:Y:S01]  /*6b40*/  IMAD R8, R195, c[0x0][0x1ec], R8 ;  /* 0x00007b00c3087a24 */ /* 0x000fe200078e0208 */
[----:B------:R-:W-:Y:S02]  /*6b50*/  LOP3.LUT R2, R9, 0x8, R2, 0xf8, !PT ;  /* 0x0000000809027812 */ /* 0x000fe400078ef802 */
[----:B------:R-:W-:Y:S01]  /*6b60*/  SHF.R.U32.HI R9, RZ, 0x3, R9 ;  /* 0x00000003ff097819 */ /* 0x000fe20000011609 */
[----:B------:R-:W-:Y:S01]  /*6b70*/  IMAD.IADD R207, R8, 0x1, R207 ;  /* 0x0000000108cf7824 */ /* 0x000fe200078e02cf */
[----:B------:R-:W-:Y:S02]  /*6b80*/  SEL R204, R14, RZ, !P2 ;  /* 0x000000ff0ecc7207 */ /* 0x000fe40005000000 */
[----:B------:R-:W-:Y:S02]  /*6b90*/  LEA.HI.X R0, R24, c[0x0][0x164], R13, 0x1, P0 ;  /* 0x0000590018007a11 */ /* 0x000fe400000f0c0d */
[----:B------:R-:W-:Y:S01]  /*6ba0*/  SEL R14, R15, RZ, !P2 ;  /* 0x000000ff0f0e7207 */ /* 0x000fe20005000000 */
[----:B------:R-:W-:Y:S01]  /*6bb0*/  IMAD.WIDE.U32 R206, R204, c[0x0][0x1f0], R206 ;  /* 0x00007c00ccce7a25 */ /* 0x000fe200078e00ce */
[----:B------:R-:W-:-:S02]  /*6bc0*/  LOP3.LUT P2, RZ, R3, 0x4, RZ, 0xc0, !PT ;  /* 0x0000000403ff7812 */ /* 0x000fc4000784c0ff */
[----:B------:R-:W-:Y:S01]  /*6bd0*/  LOP3.LUT P0, RZ, R3, 0x2, RZ, 0xc0, !PT ;  /* 0x0000000203ff7812 */ /* 0x000fe2000780c0ff */
[----:B------:R-:W-:Y:S01]  /*6be0*/  IMAD R211, R14, c[0x0][0x1f0], RZ ;  /* 0x00007c000ed37a24 */ /* 0x000fe200078e02ff */
[----:B------:R-:W-:Y:S01]  /*6bf0*/  LOP3.LUT R2, R2, R9, RZ, 0x3c, !PT ;  /* 0x0000000902027212 */ /* 0x000fe200078e3cff */
[----:B------:R-:W-:Y:S01]  /*6c00*/  IMAD R9, R218, c[0x0][0x2c4], RZ ;  /* 0x0000b100da097a24 */ /* 0x000fe200078e02ff */
[----:B------:R-:W-:Y:S01]  /*6c10*/  SHF.L.U32 R3, R4, 0x6, RZ ;  /* 0x0000000604037819 */ /* 0x000fe200000006ff */
[----:B------:R-:W-:Y:S01]  /*6c20*/  IMAD R209, R14, c[0x0][0x218], RZ ;  /* 0x000086000ed17a24 */ /* 0x000fe200078e02ff */
[----:B------:R-:W-:Y:S01]  /*6c30*/  LEA.HI R8, R6, R89, RZ, 0x3 ;  /* 0x0000005906087211 */ /* 0x000fe200078f18ff */
[----:B------:R-:W-:Y:S01]  /*6c40*/  IMAD.MOV.U32 R4, RZ, RZ, 0x20 ;  /* 0x00000020ff047424 */ /* 0x000fe200078e00ff */
[----:B------:R-:W-:Y:S01]  /*6c50*/  LOP3.LUT R3, R2, 0xfffffe00, R3, 0xf8, !PT ;  /* 0xfffffe0002037812 */ /* 0x000fe200078ef803 */
[----:B------:R-:W-:Y:S01]  /*6c60*/  IMAD.MOV.U32 R2, RZ, RZ, 0x10 ;  /* 0x00000010ff027424 */ /* 0x000fe200078e00ff */
[----:B------:R-:W-:Y:S01]  /*6c70*/  LOP3.LUT R8, R8, 0xfffffff8, RZ, 0xc0, !PT ;  /* 0xfffffff808087812 */ /* 0x000fe200078ec0ff */
[----:B------:R-:W-:Y:S01]  /*6c80*/  IMAD R211, R204, c[0x0][0x1f4], R211 ;  /* 0x00007d00ccd37a24 */ /* 0x000fe200078e02d3 */
[----:B------:R-:W-:Y:S01]  /*6c90*/  SEL R4, R4, 0xffffffe0, !P2 ;  /* 0xffffffe004047807 */ /* 0x000fe20005000000 */
[----:B------:R-:W-:Y:S01]  /*6ca0*/  IMAD R209, R204, c[0x0][0x21c], R209 ;  /* 0x00008700ccd17a24 */ /* 0x000fe200078e02d1 */
[----:B------:R-:W-:Y:S01]  /*6cb0*/  SEL R2, R2, 0xfffffff0, !P0 ;  /* 0xfffffff002027807 */ /* 0x000fe20004000000 */
[----:B------:R-:W-:Y:S01]  /*6cc0*/  IMAD.IADD R8, R89, 0x1, -R8 ;  /* 0x0000000159087824 */ /* 0x000fe200078e0a08 */
[----:B------:R-:W-:Y:S01]  /*6cd0*/  ISETP.GE.AND P0, PT, R16, R9, PT ;  /* 0x000000091000720c */ /* 0x000fe20003f06270 */
[----:B------:R-:W-:-:S02]  /*6ce0*/  IMAD.WIDE.U32 R204, R204, c[0x0][0x218], R22 ;  /* 0x00008600cccc7a25 */ /* 0x000fc400078e0016 */
[----:B------:R1:W2:Y:S02]  /*6cf0*/  SHFL.IDX PT, R22, R12, RZ, 0x181f ;  /* 0x00181fff0c167589 */ /* 0x0002a400000e0000 */
[----:B------:R-:W-:Y:S02]  /*6d00*/  IMAD.SHL.U32 R8, R8, 0x8, RZ ;  /* 0x0000000808087824 */ /* 0x000fe400078e00ff */
[----:B------:R1:W3:Y:S01]  /*6d10*/  SHFL.IDX PT, R23, R0, RZ, 0x181f ;  /* 0x00181fff00177589 */ /* 0x0002e200000e0000 */
[----:B------:R-:W-:Y:S02]  /*6d20*/  IMAD.IADD R211, R207, 0x1, R211 ;  /* 0x00000001cfd37824 */ /* 0x000fe400078e02d3 */
[----:B------:R-:W-:Y:S01]  /*6d30*/  IMAD.IADD R209, R205, 0x1, R209 ;  /* 0x00000001cdd17824 */ /* 0x000fe200078e02d1 */
[----:B------:R-:W-:Y:S02]  /*6d40*/  ISETP.GE.AND P2, PT, R8, c[0x0][0x198], PT ;  /* 0x0000660008007a0c */ /* 0x000fe40003f46270 */
[----:B------:R-:W-:Y:S06]  /*6d50*/  @P0 BRA `(.L_x_1259) ;  /* 0x0000010000000947 */ /* 0x000fec0003800000 */
[----:B------:R-:W-:Y:S02]  /*6d60*/  IADD3 R13, R8, 0x80, RZ ;  /* 0x00000080080d7810 */ /* 0x000fe40007ffe0ff */
[----:B------:R-:W-:-:S02]  /*6d70*/  SHF.R.S32.HI R18, RZ, 0x1f, R11 ;  /* 0x0000001fff127819 */ /* 0x000fc4000001140b */
[----:B------:R-:W-:Y:S02]  /*6d80*/  SHF.R.S32.HI R14, RZ, 0x1f, R13 ;  /* 0x0000001fff0e7819 */ /* 0x000fe4000001140d */
[----:B------:R-:W-:Y:S02]  /*6d90*/  LEA.HI R15, R18, R11, RZ, 0x3 ;  /* 0x0000000b120f7211 */ /* 0x000fe400078f18ff */
[----:B------:R-:W-:Y:S01]  /*6da0*/  LEA.HI R14, R14, R13, RZ, 0x3 ;  /* 0x0000000d0e0e7211 */ /* 0x000fe200078f18ff */
[----:B------:R-:W-:Y:S01]  /*6db0*/  IMAD.SHL.U32 R13, R203, 0x2, RZ ;  /* 0x00000002cb0d7824 */ /* 0x000fe200078e00ff */
[----:B--2---:R-:W-:Y:S02]  /*6dc0*/  LEA R24, P0, R8, R22, 0x1 ;  /* 0x0000001608187211 */ /* 0x004fe400078008ff */
[----:B------:R-:W-:Y:S02]  /*6dd0*/  LOP3.LUT R15, R15, 0xfffffff8, RZ, 0xc0, !PT ;  /* 0xfffffff80f0f7812 */ /* 0x000fe400078ec0ff */
[----:B------:R-:W-:-:S02]  /*6de0*/  LOP3.LUT R14, R14, 0xfffffff8, RZ, 0xc0, !PT ;  /* 0xfffffff80e0e7812 */ /* 0x000fc400078ec0ff */
[----:B---3--:R-:W-:Y:S01]  /*6df0*/  LEA.HI.X R25, R8, R23, R21, 0x1, P0 ;  /* 0x0000001708197211 */ /* 0x008fe200000f0c15 */
[----:B------:R-:W-:-:S04]  /*6e00*/  IMAD.WIDE R18, R15, 0x2, R22 ;  /* 0x000000020f127825 */ /* 0x000fc800078e0216 */
[----:B------:R-:W-:Y:S01]  /*6e10*/  IMAD.WIDE R14, R14, 0x2, R22 ;  /* 0x000000020e0e7825 */ /* 0x000fe200078e0216 */
[----:B------:R-:W-:Y:S01]  /*6e20*/  @!PT LDS RZ, [RZ] ;  /* 0x00000000fffff984 */ /* 0x000fe20000000800 */
[----:B------:R2:W-:Y:S04]  /*6e30*/  LDGSTS.E.BYPASS.LTC128B.128 [R13+0x18100], [R24.64], !P2 ;  /* 0x18100000180d7fae */ /* 0x0005e8000d101d46 */
[----:B------:R2:W-:Y:S04]  /*6e40*/  LDGSTS.E.BYPASS.LTC128B.128 [R13+0x1c100], [R18.64], !P3 ;  /* 0x1c100000120d7fae */ /* 0x0005e8000d901d46 */
[----:B------:R2:W-:Y:S02]  /*6e50*/  LDGSTS.E.BYPASS.LTC128B.128 [R13+0x20100], [R14.64], !P4 ;  /* 0x201000000e0d7fae */ /* 0x0005e4000e101d46 */
.L_x_1259:
[----:B------:R-:W-:Y:S05]  /*6e60*/  BSYNC B0 ;  /* 0x0000000000007941 */ /* 0x000fea0003800000 */
.L_x_1258:
        /* <DEDUP_REMOVED lines=22> */
.L_x_1261:
[----:B------:R-:W-:Y:S05]  /*6fd0*/  BSYNC B0 ;  /* 0x0000000000007941 */ /* 0x000fea0003800000 */
.L_x_1260:
        /* <DEDUP_REMOVED lines=22> */
.L_x_1263:
[----:B------:R-:W-:Y:S05]  /*7140*/  BSYNC B0 ;  /* 0x0000000000007941 */ /* 0x000fea0003800000 */
.L_x_1262:
[----:B-1----:R-:W1:Y:S01]  /*7150*/  SHFL.IDX PT, R14, R12, 0x3, 0x181f ;  /* 0x00781f000c0e7f89 */ /* 0x002e6200000e0000 */
[----:B------:R-:W-:Y:S01]  /*7160*/  IADD3 R16, R16, 0x60, RZ ;  /* 0x0000006010107810 */ /* 0x000fe20007ffe0ff */
[----:B------:R-:W-:-:S02]  /*7170*/  IMAD.SHL.U32 R132, R203, 0x2, RZ ;  /* 0x00000002cb847824 */ /* 0x000fc400078e00ff */
[----:B------:R5:W2:Y:S01]  /*7180*/  SHFL.IDX PT, R15, R0, 0x3, 0x181f ;  /* 0x00781f00000f7f89 */ /* 0x000aa200000e0000 */
[----:B------:R-:W-:Y:S01]  /*7190*/  ISETP.GE.AND P0, PT, R16, R9, PT ;  /* 0x000000091000720c */ /* 0x000fe20003f06270 */
[----:B------:R-:W-:Y:S01]  /*71a0*/  IMAD.MOV.U32 R26, RZ, RZ, 0x6 ;  /* 0x00000006ff1a7424 */ /* 0x000fe200078e00ff */
[----:B------:R-:W-:Y:S01]  /*71b0*/  IADD3 R202, R132, 0x100, RZ ;  /* 0x0000010084ca7810 */ /* 0x000fe20007ffe0ff */
[----:B------:R-:W-:Y:S02]  /*71c0*/  IMAD.MOV.U32 R210, RZ, RZ, R206 ;  /* 0x000000ffffd27224 */ /* 0x000fe400078e00ce */
[----:B------:R-:W-:Y:S02]  /*71d0*/  IMAD.MOV.U32 R200, RZ, RZ, 0x5 ;  /* 0x00000005ffc87424 */ /* 0x000fe400078e00ff */
[----:B------:R-:W-:-:S06]  /*71e0*/  IMAD.MOV.U32 R208, RZ, RZ, R204 ;  /* 0x000000ffffd07224 */ /* 0x000fcc00078e00cc */
[C---:B-1----:R-:W-:Y:S02]  /*71f0*/  @!P0 LEA R16, P4, R8.reuse, R14, 0x1 ;  /* 0x0000000e08108211 */ /* 0x042fe400078808ff */
[C---:B--23-5:R-:W-:Y:S02]  /*7200*/  IADD3 R0, R8.reuse, 0x80, RZ ;  /* 0x0000008008007810 */ /* 0x06cfe40007ffe0ff */
[----:B------:R-:W-:Y:S02]  /*7210*/  @!P0 LEA.HI.X R17, R8, R15, R21, 0x1, P4 ;  /* 0x0000000f08118211 */ /* 0x000fe400020f0c15 */
[----:B------:R-:W-:-:S03]  /*7220*/  LOP3.LUT P4, RZ, R197, 0x1, RZ, 0xc0, !PT ;  /* 0x00000001c5ff7812 */ /* 0x000fc6000788c0ff */
[----:B------:R-:W-:Y:S01]  /*7230*/  @!PT LDS RZ, [RZ] ;  /* 0x00000000fffff984 */ /* 0x000fe20000000800 */
[----:B------:R1:W-:Y:S01]  /*7240*/  @!P0 LDGSTS.E.BYPASS.LTC128B.128 [R132+0x1b100], [R16.64], !P2 ;  /* 0x1b10000010848fae */ /* 0x0003e2000d101d46 */
[----:B------:R-:W-:Y:S02]  /*7250*/  ISETP.NE.AND P2, PT, R10, RZ, PT ;  /* 0x000000ff0a00720c */ /* 0x000fe40003f45270 */
[----:B------:R-:W-:-:S04]  /*7260*/  @!P0 SHF.R.S32.HI R10, RZ, 0x1f, R11 ;  /* 0x0000001fff0a8819 */ /* 0x000fc8000001140b */
[----:B------:R-:W-:-:S04]  /*7270*/  @!P0 LEA.HI R13, R10, R11, RZ, 0x3 ;  /* 0x0000000b0a0d8211 */ /* 0x000fc800078f18ff */
[----:B------:R-:W-:-:S05]  /*7280*/  @!P0 LOP3.LUT R13, R13, 0xfffffff8, RZ, 0xc0, !PT ;  /* 0xfffffff80d0d8812 */ /* 0x000fca00078ec0ff */
[----:B------:R-:W-:Y:S01]  /*7290*/  @!P0 IMAD.WIDE R20, R13, 0x2, R14 ;  /* 0x000000020d148825 */ /* 0x000fe200078e020e */
[----:B------:R-:W-:-:S04]  /*72a0*/  @!P0 SHF.R.S32.HI R13, RZ, 0x1f, R0 ;  /* 0x0000001fff0d8819 */ /* 0x000fc80000011400 */
[----:B------:R-:W-:Y:S01]  /*72b0*/  @!P0 LEA.HI R10, R13, R0, RZ, 0x3 ;  /* 0x000000000d0a8211 */ /* 0x000fe200078f18ff */
[----:B------:R2:W-:Y:S03]  /*72c0*/  @!P0 LDGSTS.E.BYPASS.LTC128B.128 [R132+0x1f100], [R20.64], !P3 ;  /* 0x1f10000014848fae */ /* 0x0005e6000d901d46 */
[----:B------:R-:W-:-:S05]  /*72d0*/  @!P0 LOP3.LUT R10, R10, 0xfffffff8, RZ, 0xc0, !PT ;  /* 0xfffffff80a0a8812 */ /* 0x000fca00078ec0ff */
[----:B------:R-:W-:-:S04]  /*72e0*/  @!P0 IMAD.WIDE R18, R10, 0x2, R14 ;  /* 0x000000020a128825 */ /* 0x000fc800078e020e */
[----:B------:R-:W-:Y:S01]  /*72f0*/  IMAD.IADD R10, R215, 0x1, -R7 ;  /* 0x00000001d70a7824 */ /* 0x000fe200078e0a07 */
[----:B------:R-:W-:Y:S01]  /*7300*/  IADD3 R7, R95, -0x1, RZ ;  /* 0xffffffff5f077810 */ /* 0x000fe20007ffe0ff */
[----:B------:R-:W-:Y:S01]  /*7310*/  IMAD.MOV.U32 R15, RZ, RZ, c[0x0][0x1e0] ;  /* 0x00007800ff0f7624 */ /* 0x000fe200078e00ff */
[----:B------:R3:W-:Y:S02]  /*7320*/  @!P0 LDGSTS.E.BYPASS.LTC128B.128 [R132+0x23100], [R18.64], !P2 ;  /* 0x2310000012848fae */ /* 0x0007e4000d101d46 */
[----:B------:R-:W-:Y:S01]  /*7330*/  SHF.R.S32.HI R12, RZ, 0x1f, R7 ;  /* 0x0000001fff0c7819 */ /* 0x000fe20000011407 */
[----:B------:R-:W-:Y:S01]  /*7340*/  IMAD R10, R7, -0x40, R10 ;  /* 0xffffffc0070a7824 */ /* 0x000fe200078e020a */
[C---:B------:R-:W-:Y:S01]  /*7350*/  SHF.L.U64.HI R94, R15.reuse, R26, c[0x0][0x1e4] ;  /* 0x000079000f5e7619 */ /* 0x040fe2000001021a */
[C---:B------:R-:W-:Y:S01]  /*7360*/  IMAD.SHL.U32 R93, R15.reuse, 0x40, RZ ;  /* 0x000000400f5d7824 */ /* 0x040fe200078e00ff */
[----:B------:R-:W0:Y:S01]  /*7370*/  LDGDEPBAR ;  /* 0x00000000000079af */ /* 0x000e220000000000 */
[----:B------:R-:W-:-:S03]  /*7380*/  IMAD.SHL.U32 R199, R15, 0x20, RZ ;  /* 0x000000200fc77824 */ /* 0x000fc600078e00ff */
[----:B------:R-:W-:Y:S01]  /*7390*/  BAR.SYNC.DEFER_BLOCKING 0x0 ;  /* 0x0000000000007b1d */ /* 0x000fe20000010000 */
[----:B------:R-:W-:Y:S01]  /*73a0*/  ISETP.GE.AND P2, PT, R10, 0x1, PT ;  /* 0x000000010a00780c */ /* 0x000fe20003f46270 */
[----:B------:R-:W-:Y:S01]  /*73b0*/  IMAD R13, R94, R7, RZ ;  /* 0x000000075e0d7224 */ /* 0x000fe200078e02ff */
[----:B------:R-:W-:Y:S01]  /*73c0*/  SHF.L.U64.HI R198, R15, R200, c[0x0][0x1e4] ;  /* 0x000079000fc67619 */ /* 0x000fe200000102c8 */
[----:B-1----:R-:W-:-:S04]  /*73d0*/  IMAD.WIDE.U32 R16, R7, R93, R210 ;  /* 0x0000005d07107225 */ /* 0x002fc800078e00d2 */
[----:B------:R-:W-:-:S04]  /*73e0*/  IMAD R13, R12, R93, R13 ;  /* 0x0000005d0c0d7224 */ /* 0x000fc800078e020d */
[----:B------:R-:W-:Y:S02]  /*73f0*/  IMAD.IADD R13, R17, 0x1, R13 ;  /* 0x00000001110d7824 */ /* 0x000fe400078e020d */
[----:B--2---:R-:W-:-:S04]  /*7400*/  @P2 LEA R20, P0, R16, c[0x0][0x1c8], 0x1 ;  /* 0x0000720010142a11 */ /* 0x004fc800078008ff */
[----:B------:R-:W-:Y:S02]  /*7410*/  @P2 LEA.HI.X R21, R16, c[0x0][0x1cc], R13, 0x1, P0 ;  /* 0x0000730010152a11 */ /* 0x000fe400000f0c0d */
[----:B------:R-:W-:-:S03]  /*7420*/  ISETP.GT.AND P0, PT, R10, 0x20, PT ;  /* 0x000000200a00780c */ /* 0x000fc60003f04270 */
[----:B------:R-:W-:Y:S01]  /*7430*/  @!PT LDS RZ, [RZ] ;  /* 0x00000000fffff984 */ /* 0x000fe20000000800 */
[----:B------:R-:W-:Y:S01]  /*7440*/  @!PT LDS RZ, [RZ] ;  /* 0x00000000fffff984 */ /* 0x000fe20000000800 */
[----:B------:R-:W-:Y:S01]  /*7450*/  @!PT LDS RZ, [RZ] ;  /* 0x00000000fffff984 */ /* 0x000fe20000000800 */
[----:B------:R1:W-:Y:S04]  /*7460*/  @P2 LDGSTS.E.BYPASS.LTC128B.128 [R132+0xc100], [R20.64], !P6 ;  /* 0x0c10000014842fae */ /* 0x0003e8000f101d46 */
[----:B------:R1:W-:Y:S04]  /*7470*/  @P2 LDGSTS.E.BYPASS.LTC128B.128 [R132+0xe100], [R20.64+0x80], !P5 ;  /* 0x0e10008014842fae */ /* 0x0003e8000e901d46 */
[----:B------:R1:W-:Y:S02]  /*7480*/  @P2 LDGSTS.E.BYPASS.LTC128B.128 [R132+0x10100], [R20.64+0x100], !P4 ;  /* 0x1010010014842fae */ /* 0x0003e4000e101d46 */
[----:B------:R-:W-:-:S02]  /*7490*/  @P0 IADD3 R14, P3, R199, R16, RZ ;  /* 0x00000010c70e0210 */ /* 0x000fc40007f7e0ff */
[----:B------:R-:W-:-:S03]  /*74a0*/  ISETP.GE.AND P2, PT, R11, c[0x0][0x1d4], PT ;  /* 0x000075000b007a0c */ /* 0x000fc60003f46270 */
[----:B------:R-:W-:Y:S01]  /*74b0*/  @P0 IMAD.X R13, R198, 0x1, R13, P3 ;  /* 0x00000001c60d0824 */ /* 0x000fe200018e060d */
[----:B---3--:R-:W-:-:S04]  /*74c0*/  @P0 LEA R18, P3, R14, c[0x0][0x1c8], 0x1 ;  /* 0x000072000e120a11 */ /* 0x008fc800078608ff */
[----:B------:R-:W-:Y:S01]  /*74d0*/  @P0 LEA.HI.X R19, R14, c[0x0][0x1cc], R13, 0x1, P3 ;  /* 0x000073000e130a11 */ /* 0x000fe200018f0c0d */
[----:B------:R-:W-:Y:S01]  /*74e0*/  IMAD.MOV.U32 R13, RZ, RZ, c[0x0][0x208] ;  /* 0x00008200ff0d7624 */ /* 0x000fe200078e00ff */
[----:B------:R-:W-:-:S03]  /*74f0*/  ISETP.GE.AND P3, PT, R8, c[0x0][0x1d4], PT ;  /* 0x0000750008007a0c */ /* 0x000fc60003f66270 */
[C---:B------:R-:W-:Y:S01]  /*7500*/  IMAD.SHL.U32 R27, R13.reuse, 0x40, RZ ;  /* 0x000000400d1b7824 */ /* 0x040fe200078e00ff */
[C---:B------:R-:W-:Y:S01]  /*7510*/  SHF.L.U64.HI R26, R13.reuse, R26, c[0x0][0x20c] ;  /* 0x000083000d1a7619 */ /* 0x040fe2000001021a */
[----:B------:R-:W-:Y:S01]  /*7520*/  IMAD.SHL.U32 R201, R13, 0x20, RZ ;  /* 0x000000200dc97824 */ /* 0x000fe200078e00ff */
[----:B------:R1:W-:Y:S01]  /*7530*/  @P0 LDGSTS.E.BYPASS.LTC128B.128 [R132+0xd100], [R18.64], !P6 ;  /* 0x0d10000012840fae */ /* 0x0003e2000f101d46 */
[----:B------:R-:W-:Y:S01]  /*7540*/  IMAD.WIDE.U32 R16, R7, R27, R208 ;  /* 0x0000001b07107225 */ /* 0x000fe200078e00d0 */
[----:B------:R-:W-:Y:S02]  /*7550*/  SHF.L.U64.HI R200, R13, R200, c[0x0][0x20c] ;  /* 0x000083000dc87619 */ /* 0x000fe400000102c8 */
[----:B------:R1:W-:Y:S01]  /*7560*/  @P0 LDGSTS.E.BYPASS.LTC128B.128 [R132+0xf100], [R18.64+0x80], !P5 ;  /* 0x0f10008012840fae */ /* 0x0003e2000e901d46 */
[----:B------:R-:W-:Y:S01]  /*7570*/  IMAD R14, R26, R7, RZ ;  /* 0x000000071a0e7224 */ /* 0x000fe200078e02ff */
[C---:B------:R-:W-:Y:S01]  /*7580*/  SHF.L.U64.HI R24, R201.reuse, 0x1, R200 ;  /* 0x00000001c9187819 */ /* 0x040fe200000102c8 */
[----:B------:R-:W-:Y:S01]  /*7590*/  IMAD.SHL.U32 R25, R201, 0x2, RZ ;  /* 0x00000002c9197824 */ /* 0x000fe200078e00ff */
[----:B------:R1:W-:Y:S01]  /*75a0*/  @P0 LDGSTS.E.BYPASS.LTC128B.128 [R132+0x11100], [R18.64+0x100], !P4 ;  /* 0x1110010012840fae */ /* 0x0003e2000e101d46 */
[----:B------:R-:W-:Y:S01]  /*75b0*/  IMAD R12, R12, R27, R14 ;  /* 0x0000001b0c0c7224 */ /* 0x000fe200078e020e */
[----:B------:R-:W-:-:S02]  /*75c0*/  LEA R14, P0, R16, c[0x0][0x1f8], 0x1 ;  /* 0x00007e00100e7a11 */ /* 0x000fc400078008ff */
[----:B------:R-:W0:Y:S01]  /*75d0*/  LDGDEPBAR ;  /* 0x00000000000079af */ /* 0x000e220000000000 */
[----:B------:R-:W-:-:S05]  /*75e0*/  IMAD.IADD R12, R17, 0x1, R12 ;  /* 0x00000001110c7824 */ /* 0x000fca00078e020c */
[----:B------:R-:W-:Y:S02]  /*75f0*/  LEA.HI.X R15, R16, c[0x0][0x1fc], R12, 0x1, P0 ;  /* 0x00007f00100f7a11 */ /* 0x000fe400000f0c0c */
[----:B------:R-:W-:-:S05]  /*7600*/  IADD3 R12, P0, R25, R14, RZ ;  /* 0x0000000e190c7210 */ /* 0x000fca0007f1e0ff */
[----:B------:R-:W-:Y:S01]  /*7610*/  IMAD.X R13, R24, 0x1, R15, P0 ;  /* 0x00000001180d7824 */ /* 0x000fe200000e060f */
[C---:B------:R-:W-:Y:S02]  /*7620*/  ISETP.LT.OR P0, PT, R10.reuse, 0x1, P3 ;  /* 0x000000010a00780c */ /* 0x040fe40001f01670 */
[----:B------:R-:W-:-:S11]  /*7630*/  ISETP.LT.OR P3, PT, R10, 0x21, P3 ;  /* 0x000000210a00780c */ /* 0x000fd60001f61670 */
[----:B------:R1:W-:Y:S01]  /*7640*/  LDGSTS.E.BYPASS.LTC128B.128 [R132+0x100], [R14.64], !P0 ;  /* 0x001000000e847fae */ /* 0x0003e2000c101d46 */
[C---:B------:R-:W-:Y:S02]  /*7650*/  ISETP.LT.OR P0, PT, R10.reuse, 0x1, P2 ;  /* 0x000000010a00780c */ /* 0x040fe40001701670 */
[----:B------:R-:W-:-:S11]  /*7660*/  ISETP.LT.OR P2, PT, R10, 0x21, P2 ;  /* 0x000000210a00780c */ /* 0x000fd60001741670 */
[----:B------:R1:W-:Y:S01]  /*7670*/  LDGSTS.E.BYPASS.LTC128B.128 [R132+0x2100], [R14.64+0x80], !P0 ;  /* 0x021000800e847fae */ /* 0x0003e2000c101d46 */
[----:B------:R-:W-:-:S04]  /*7680*/  ISETP.GE.AND P0, PT, R0, c[0x0][0x1d4], PT ;  /* 0x0000750000007a0c */ /* 0x000fc80003f06270 */
[C---:B------:R-:W-:Y:S02]  /*7690*/  ISETP.LT.OR P4, PT, R10.reuse, 0x1, P0 ;  /* 0x000000010a00780c */ /* 0x040fe40000781670 */
[----:B------:R-:W-:-:S11]  /*76a0*/  ISETP.LT.OR P0, PT, R10, 0x21, P0 ;  /* 0x000000210a00780c */ /* 0x000fd60000701670 */
[----:B------:R1:W-:Y:S01]  /*76b0*/  LDGSTS.E.BYPASS.LTC128B.128 [R132+0x4100], [R14.64+0x100], !P4 ;  /* 0x041001000e847fae */ /* 0x0003e2000e101d46 */
[----:B------:R-:W-:-:S03]  /*76c0*/  LOP3.LUT P4, RZ, R197, 0x1, RZ, 0xc0, !PT ;  /* 0x00000001c5ff7812 */ /* 0x000fc6000788c0ff */
[----:B------:R1:W-:Y:S04]  /*76d0*/  LDGSTS.E.BYPASS.LTC128B.128 [R132+0x1100], [R12.64], !P3 ;  /* 0x011000000c847fae */ /* 0x0003e8000d901d46 */
[----:B------:R1:W-:Y:S01]  /*76e0*/  LDGSTS.E.BYPASS.LTC128B.128 [R132+0x3100], [R12.64+0x80], !P2 ;  /* 0x031000800c847fae */ /* 0x0003e2000d101d46 */
[----:B------:R-:W-:-:S03]  /*76f0*/  ISETP.GE.AND P2, PT, R95, 0x2, PT ;  /* 0x000000025f00780c */ /* 0x000fc60003f46270 */
[----:B------:R1:W-:Y:S04]  /*7700*/  LDGSTS.E.BYPASS.LTC128B.128 [R132+0x5100], [R12.64+0x100], !P0 ;  /* 0x051001000c847fae */ /* 0x0003e8000c101d46 */
[----:B------:R-:W0:Y:S06]  /*7710*/  LDGDEPBAR ;  /* 0x00000000000079af */ /* 0x000e2c0000000000 */
[----:B------:R-:W-:Y:S05]  /*7720*/  @!P2 BRA `(.L_x_1264) ;  /* 0x000001000000a947 */ /* 0x000fea0003800000 */
[----:B------:R-:W-:-:S04]  /*7730*/  IADD3 R11, R95, -0x2, RZ ;  /* 0xfffffffe5f0b7810 */ /* 0x000fc80007ffe0ff */
[----:B------:R-:W-:Y:S01]  /*7740*/  SHF.R.S32.HI R8, RZ, 0x1f, R11 ;  /* 0x0000001fff087819 */ /* 0x000fe2000001140b */
[----:B------:R-:W-:Y:S02]  /*7750*/  IMAD R0, R94, R11, RZ ;  /* 0x0000000b5e007224 */ /* 0x000fe400078e02ff */
[----:B------:R-:W-:-:S04]  /*7760*/  IMAD.WIDE.U32 R10, R11, R93, R210 ;  /* 0x0000005d0b0a7225 */ /* 0x000fc800078e00d2 */
[----:B------:R-:W-:Y:S01]  /*7770*/  IMAD R0, R8, R93, R0 ;  /* 0x0000005d08007224 */ /* 0x000fe200078e0200 */
[----:B-1----:R-:W-:-:S03]  /*7780*/  LEA R12, P0, R10, c[0x0][0x1c8], 0x1 ;  /* 0x000072000a0c7a11 */ /* 0x002fc600078008ff */
        /* <DEDUP_REMOVED lines=10> */
.L_x_1264:
[----:B------:R-:W-:Y:S01]  /*7830*/  ISETP.LT.AND P0, PT, RZ, c[0x0][0x27c], PT ;  /* 0x00009f00ff007a0c */ /* 0x000fe20003f01270 */
[----:B------:R-:W0:Y:S01]  /*7840*/  LDGDEPBAR ;  /* 0x00000000000079af */ /* 0x000e220000000000 */
[----:B------:R-:W-:Y:S01]  /*7850*/  IMAD R0, R86, 0x400, R3 ;  /* 0x0000040056007824 */ /* 0x000fe200078e0203 */
[----:B------:R-:W-:-:S10]  /*7860*/  ISETP.NE.AND P3, PT, R216, 0x1, PT ;  /* 0x00000001d800780c */ /* 0x000fd40003f65270 */
[----:B------:R-:W-:Y:S05]  /*7870*/  @P0 BRA `(.L_x_1265) ;  /* 0x0000002000000947 */ /* 0x000fea0003800000 */
[----:B------:R-:W-:-:S04]  /*7880*/  DEPBAR.LE SB0, 0x3 ;  /* 0x000080c00000791a */ /* 0x000fc80000000000 */
[----:B------:R-:W-:Y:S05]  /*7890*/  BRA `(.L_x_1266) ;  /* 0x0000763000007947 */ /* 0x000fea0003800000 */
.L_x_1265:
[----:B------:R-:W-:Y:S01]  /*78a0*/  ULDC.U8 UR4, c[0x0][0x298] ;  /* 0x0000a60000047ab9 */ /* 0x000fe20000000000 */
[----:B-1----:R-:W-:Y:S01]  /*78b0*/  SHF.R.S32.HI R13, RZ, 0x1f, R90 ;  /* 0x0000001fff0d7819 */ /* 0x002fe2000001145a */
        /* <DEDUP_REMOVED lines=21> */
[----:B------:R-:W-:Y:S01]  /*7a10*/  CS2R R42, SRZ ;  /* 0x00000000002a7805 */ /* 0x000fe2000001ff00 */
[----:B------:R-:W-:Y:S01]  /*7a20*/  IMAD.MOV.U32 R12, RZ, RZ, R90 ;  /* 0x000000ffff0c7224 */ /* 0x000fe200078e005a */
        /* <DEDUP_REMOVED lines=13> */
[C---:B------:R-:W-:Y:S01]  /*7b00*/  IMAD R15, R10.reuse, c[0x0][0x284], R15 ;  /* 0x0000a1000a0f7a24 */ /* 0x040fe200078e020f */
[----:B------:R-:W-:Y:S01]  /*7b10*/  CS2R R102, SRZ ;  /* 0x0000000000667805 */ /* 0x000fe2000001ff00 */
[C---:B------:R-:W-:Y:S01]  /*7b20*/  IMAD.WIDE.U32 R12, R10.reuse, c[0x0][0x290], R12 ;  /* 0x0000a4000a0c7a25 */ /* 0x040fe200078e000c */
[----:B----4-:R1:W2:Y:S01]  /*7b30*/  SHFL.IDX PT, R22, R18, RZ, 0x1c1f ;  /* 0x001c1fff12167589 */ /* 0x0102a200000e0000 */
[----:B------:R-:W-:Y:S01]  /*7b40*/  CS2R R114, SRZ ;  /* 0x0000000000727805 */ /* 0x000fe2000001ff00 */
[----:B------:R-:W-:Y:S01]  /*7b50*/  IADD3 R21, R17, R15, RZ ;  /* 0x0000000f11157210 */ /* 0x000fe20007ffe0ff */
[----:B------:R-:W-:Y:S01]  /*7b60*/  IMAD R11, R10, c[0x0][0x294], R11 ;  /* 0x0000a5000a0b7a24 */ /* 0x000fe200078e020b */
[----:B------:R-:W-:Y:S01]  /*7b70*/  CS2R R120, SRZ ;  /* 0x0000000000787805 */ /* 0x000fe2000001ff00 */
[----:B------:R-:W-:Y:S01]  /*7b80*/  CS2R R124, SRZ ;  /* 0x00000000007c7805 */ /* 0x000fe2000001ff00 */
[----:B------:R-:W-:Y:S01]  /*7b90*/  LEA.HI.X R21, R16, c[0x0][0x274], R21, 0x1, P0 ;  /* 0x00009d0010157a11 */ /* 0x000fe200000f0c15 */
[----:B------:R-:W-:Y:S01]  /*7ba0*/  CS2R R112, SRZ ;  /* 0x0000000000707805 */ /* 0x000fe2000001ff00 */
[----:B------:R-:W-:Y:S01]  /*7bb0*/  IADD3 R20, R13, R11, RZ ;  /* 0x0000000b0d147210 */ /* 0x000fe20007ffe0ff */
[----:B------:R-:W-:Y:S01]  /*7bc0*/  IMAD.SHL.U32 R13, R101, 0x4, RZ ;  /* 0x00000004650d7824 */ /* 0x000fe200078e00ff */
[C---:B------:R-:W-:Y:S01]  /*7bd0*/  LEA R15, P0, R12.reuse, c[0x0][0x288], 0x1 ;  /* 0x0000a2000c0f7a11 */ /* 0x040fe200078008ff */
[----:B------:R1:W3:Y:S03]  /*7be0*/  SHFL.IDX PT, R23, R21, RZ, 0x1c1f ;  /* 0x001c1fff15177589 */ /* 0x0002e600000e0000 */
[----:B------:R-:W-:Y:S01]  /*7bf0*/  LEA.HI.X R20, R12, c[0x0][0x28c], R20, 0x1, P0 ;  /* 0x0000a3000c147a11 */ /* 0x000fe200000f0c14 */
[----:B------:R1:W4:Y:S01]  /*7c00*/  SHFL.IDX PT, R16, R15, RZ, 0x1c1f ;  /* 0x001c1fff0f107589 */ /* 0x00032200000e0000 */
[----:B------:R-:W-:-:S03]  /*7c10*/  ISETP.GE.AND P0, PT, R8, R9, PT ;  /* 0x000000090800720c */ /* 0x000fc60003f06270 */
[----:B------:R1:W1:Y:S10]  /*7c20*/  SHFL.IDX PT, R17, R20, RZ, 0x1c1f ;  /* 0x001c1fff14117589 */ /* 0x00027400000e0000 */
[----:B------:R-:W-:Y:S05]  /*7c30*/  @P0 BRA `(.L_x_1269) ;  /* 0x000003e000000947 */ /* 0x000fea0003800000 */
[C---:B--2---:R-:W-:Y:S01]  /*7c40*/  ISETP.GE.AND P0, PT, R13.reuse, c[0x0][0x27c], PT ;  /* 0x00009f000d007a0c */ /* 0x044fe20003f06270 */
[----:B------:R-:W-:Y:S01]  /*7c50*/  CS2R R108, SRZ ;  /* 0x00000000006c7805 */ /* 0x000fe2000001ff00 */
[----:B------:R-:W-:Y:S01]  /*7c60*/  CS2R R112, SRZ ;  /* 0x0000000000707805 */ /* 0x000fe2000001ff00 */
[----:B------:R-:W-:-:S10]  /*7c70*/  IADD3 R10, R13, 0x10, RZ ;  /* 0x000000100d0a7810 */ /* 0x000fd40007ffe0ff */
[----:B---3--:R-:W-:-:S04]  /*7c80*/  @!P0 IMAD.WIDE R30, R13, 0x2, R22 ;  /* 0x000000020d1e8825 */ /* 0x008fc800078e0216 */
[----:B-1--4-:R-:W-:Y:S01]  /*7c90*/  @!P0 IMAD.WIDE R28, R13, 0x2, R16 ;  /* 0x000000020d1c8825 */ /* 0x012fe200078e0210 */
        /* <DEDUP_REMOVED lines=20> */
[----:B--2---:R-:W-:-:S04]  /*7de0*/  @!P0 IMAD.WIDE R28, R11, 0x2, R22 ;  /* 0x000000020b1c8825 */ /* 0x004fc800078e0216 */
[----:B-1----:R-:W-:Y:S01]  /*7df0*/  @!P0 IMAD.WIDE R30, R11, 0x2, R16 ;  /* 0x000000020b1e8825 */ /* 0x002fe200078e0210 */
[----:B------:R1:W5:Y:S04]  /*7e00*/  @!P0 LD.E.64 R122, [R28.64] ;  /* 0x000000061c7a8980 */ /* 0x000368000c101b00 */
[----:B------:R2:W5:Y:S01]  /*7e10*/  @!P0 LD.E.64 R120, [R30.64] ;  /* 0x000000061e788980 */ /* 0x000562000c101b00 */
[----:B------:R-:W-:Y:S01]  /*7e20*/  ISETP.GE.AND P0, PT, R10, c[0x0][0x27c], PT ;  /* 0x00009f000a007a0c */ /* 0x000fe20003f06270 */
[----:B------:R-:W-:Y:S01]  /*7e30*/  CS2R R118, SRZ ;  /* 0x0000000000767805 */ /* 0x000fe2000001ff00 */
[----:B------:R-:W-:-:S11]  /*7e40*/  CS2R R114, SRZ ;  /* 0x0000000000727805 */ /* 0x000fd6000001ff00 */
[----:B------:R-:W-:-:S04]  /*7e50*/  @!P0 SHF.R.S32.HI R11, RZ, 0x1f, R10 ;  /* 0x0000001fff0b8819 */ /* 0x000fc8000001140a */
[----:B------:R-:W-:-:S04]  /*7e60*/  @!P0 LEA.HI R10, R11, R10, RZ, 0x2 ;  /* 0x0000000a0b0a8211 */ /* 0x000fc800078f10ff */
[----:B------:R-:W-:-:S05]  /*7e70*/  @!P0 LOP3.LUT R10, R10, 0xfffffffc, RZ, 0xc0, !PT ;  /* 0xfffffffc0a0a8812 */ /* 0x000fca00078ec0ff */
[----:B---3--:R-:W-:-:S04]  /*7e80*/  @!P0 IMAD.WIDE R32, R10, 0x2, R22 ;  /* 0x000000020a208825 */ /* 0x008fc800078e0216 */
[----:B----4-:R-:W-:Y:S01]  /*7e90*/  @!P0 IMAD.WIDE R34, R10, 0x2, R16 ;  /* 0x000000020a228825 */ /* 0x010fe200078e0210 */
[----:B------:R-:W-:Y:S01]  /*7ea0*/  IADD3 R10, R13, 0x40, RZ ;  /* 0x000000400d0a7810 */ /* 0x000fe20007ffe0ff */
        /* <DEDUP_REMOVED lines=23> */
.L_x_1269:
[----:B--2---:R-:W-:Y:S05]  /*8020*/  BSYNC B0 ;  /* 0x0000000000007941 */ /* 0x004fea0003800000 */
.L_x_1268:
[----:B---3-5:R-:W-:Y:S01]  /*8030*/  IMAD.MOV.U32 R11, RZ, RZ, R96 ;  /* 0x000000ffff0b7224 */ /* 0x028fe200078e0060 */
[----:B------:R-:W-:Y:S01]  /*8040*/  IADD3 R8, R8, 0x40, RZ ;  /* 0x0000004008087810 */ /* 0x000fe20007ffe0ff */
[----:B------:R-:W-:Y:S01]  /*8050*/  IMAD.MOV.U32 R10, RZ, RZ, R97 ;  /* 0x000000ffff0a7224 */ /* 0x000fe200078e0061 */
[----:B------:R2:W3:Y:S01]  /*8060*/  SHFL.IDX PT, R19, R21, 0x1, 0x1c1f ;  /* 0x003c1f0015137f89 */ /* 0x0004e200000e0000 */
        /* <DEDUP_REMOVED lines=25> */
[----:B------:R-:W-:Y:S01]  /*8200*/  ISETP.GE.AND P0, PT, R8, R9, PT ;  /* 0x000000090800720c */ /* 0x000fe20003f06270 */
        /* <DEDUP_REMOVED lines=18> */
[----:B------:R-:W-:Y:S01]  /*8330*/  BSSY B0, `(.L_x_1270) ;  /* 0x0000051000007945 */ /* 0x000fe20003800000 */
[----:B------:R-:W-:Y:S01]  /*8340*/  PRMT R98, R14, 0x7610, R98 ;  /* 0x000076100e627816 */ /* 0x000fe20000000062 */
[----:B------:R-:W-:Y:S01]  /*8350*/  CS2R R54, SRZ ;  /* 0x0000000000367805 */ /* 0x000fe2000001ff00 */
[----:B------:R2:W4:Y:S01]  /*8360*/  SHFL.IDX PT, R17, R20, 0x1, 0x1c1f ;  /* 0x003c1f0014117f89 */ /* 0x00052200000e0000 */
[----:B------:R-:W-:Y:S01]  /*8370*/  PRMT R88, R12, 0x7610, R88 ;  /* 0x000076100c587816 */ /* 0x000fe20000000058 */
[----:B------:R-:W-:Y:S01]  /*8380*/  CS2R R60, SRZ ;  /* 0x00000000003c7805 */ /* 0x000fe2000001ff00 */
[----:B------:R-:W-:Y:S01]  /*8390*/  PRMT R101, R11, 0x7610, R101 ;  /* 0x000076100b657816 */ /* 0x000fe20000000065 */
[----:B----4-:R2:W4:Y:S01]  /*83a0*/  SHFL.IDX PT, R16, R15, 0x1, 0x1c1f ;  /* 0x003c1f000f107f89 */ /* 0x01052200000e0000 */
[----:B------:R-:W-:Y:S01]  /*83b0*/  PRMT R14, R14, 0x5410, R10 ;  /* 0x000054100e0e7816 */ /* 0x000fe2000000000a */
        /* <DEDUP_REMOVED lines=10> */
[C---:B---3--:R-:W-:Y:S01]  /*8460*/  ISETP.GE.AND P0, PT, R13.reuse, c[0x0][0x27c], PT ;  /* 0x00009f000d007a0c */ /* 0x048fe20003f06270 */
[----:B------:R-:W-:Y:S01]  /*8470*/  CS2R R82, SRZ ;  /* 0x0000000000527805 */ /* 0x000fe2000001ff00 */
[----:B------:R-:W-:Y:S01]  /*8480*/  CS2R R80, SRZ ;  /* 0x0000000000507805 */ /* 0x000fe2000001ff00 */
[----:B------:R-:W-:-:S10]  /*8490*/  IADD3 R11, R13, 0x10, RZ ;  /* 0x000000100d0b7810 */ /* 0x000fd40007ffe0ff */
[----:B-1----:R-:W-:-:S04]  /*84a0*/  @!P0 IMAD.WIDE R22, R13, 0x2, R18 ;  /* 0x000000020d168825 */ /* 0x002fc800078e0212 */
[----:B--2-4-:R-:W-:Y:S01]  /*84b0*/  @!P0 IMAD.WIDE R20, R13, 0x2, R16 ;  /* 0x000000020d148825 */ /* 0x014fe200078e0210 */
        /* <DEDUP_REMOVED lines=31> */
[----:B---3--:R-:W-:-:S04]  /*86b0*/  @!P0 IMAD.WIDE R28, R8, 0x2, R18 ;  /* 0x00000002081c8825 */ /* 0x008fc800078e0212 */
[----:B----4-:R-:W-:Y:S01]  /*86c0*/  @!P0 IMAD.WIDE R30, R8, 0x2, R16 ;  /* 0x00000002081e8825 */ /* 0x010fe200078e0210 */
        /* <DEDUP_REMOVED lines=9> */
[----:B-1----:R-:W-:-:S04]  /*8760*/  @!P0 IMAD.WIDE R20, R8, 0x2, R18 ;  /* 0x0000000208148825 */ /* 0x002fc800078e0212 */
[----:B--2---:R-:W-:Y:S01]  /*8770*/  @!P0 IMAD.WIDE R22, R8, 0x2, R16 ;  /* 0x0000000208168825 */ /* 0x004fe200078e0210 */
        /* <DEDUP_REMOVED lines=12> */
.L_x_1271:
[----:B---3--:R-:W-:Y:S05]  /*8840*/  BSYNC B0 ;  /* 0x0000000000007941 */ /* 0x008fea0003800000 */
.L_x_1270:
[----:B------:R-:W-:Y:S01]  /*8850*/  SHF.R.S32.HI R8, RZ, 0x1f, R53 ;  /* 0x0000001fff087819 */ /* 0x000fe20000011435 */
[----:B--2--5:R-:W-:Y:S01]  /*8860*/  IMAD.MOV.U32 R15, RZ, RZ, R43 ;  /* 0x000000ffff0f7224 */ /* 0x024fe200078e002b */
[----:B------:R-:W-:-:S04]  /*8870*/  DEPBAR.LE SB0, 0x3 ;  /* 0x000080c00000791a */ /* 0x000fc80000000000 */
[----:B------:R-:W-:Y:S01]  /*8880*/  LEA.HI R8, R8, R53, RZ, 0x3 ;  /* 0x0000003508087211 */ /* 0x000fe200078f18ff */
[----:B------:R-:W-:Y:S01]  /*8890*/  IMAD.MOV.U32 R11, RZ, RZ, R54 ;  /* 0x000000ffff0b7224 */ /* 0x000fe200078e0036 */
[----:B----4-:R-:W-:Y:S01]  /*88a0*/  PRMT R16, R15, 0x7610, R16 ;  /* 0x000076100f107816 */ /* 0x010fe20000000010 */
[----:B------:R-:W-:Y:S01]  /*88b0*/  IMAD.MOV.U32 R15, RZ, RZ, R61 ;  /* 0x000000ffff0f7224 */ /* 0x000fe200078e003d */
[----:B------:R-:W-:Y:S01]  /*88c0*/  LOP3.LUT R8, R8, 0xfffffff8, RZ, 0xc0, !PT ;  /* 0xfffffff808087812 */ /* 0x000fe200078ec0ff */
[----:B------:R-:W-:Y:S01]  /*88d0*/  IMAD.IADD R50, R9, 0x1, -R92 ;  /* 0x0000000109327824 */ /* 0x000fe200078e0a5c */
[----:B------:R-:W-:Y:S01]  /*88e0*/  PRMT R22, R11, 0x7610, R22 ;  /* 0x000076100b167816 */ /* 0x000fe20000000016 */
[----:B------:R-:W-:Y:S01]  /*88f0*/  IMAD.MOV.U32 R11, RZ, RZ, R68 ;  /* 0x000000ffff0b7224 */ /* 0x000fe200078e0044 */
[----:B------:R-:W-:Y:S01]  /*8900*/  PRMT R29, R15, 0x7610, R29 ;  /* 0x000076100f1d7816 */ /* 0x000fe2000000001d */
[----:B------:R-:W-:Y:S01]  /*8910*/  IMAD.IADD R8, R53, 0x1, -R8 ;  /* 0x0000000135087824 */ /* 0x000fe200078e0a08 */
[----:B------:R-:W-:Y:S01]  /*8920*/  IMNMX R50, R50, 0x80, PT ;  /* 0x0000008032327817 */ /* 0x000fe20003800200 */
[----:B------:R-:W-:Y:S01]  /*8930*/  IMAD.MOV.U32 R15, RZ, RZ, R79 ;  /* 0x000000ffff0f7224 */ /* 0x000fe200078e004f */
[----:B------:R-:W-:Y:S01]  /*8940*/  PRMT R34, R11, 0x7610, R34 ;  /* 0x000076100b227816 */ /* 0x000fe20000000022 */
[C---:B------:R-:W-:Y:S01]  /*8950*/  IMAD.SHL.U32 R10, R8.reuse, 0x40, RZ ;  /* 0x00000040080a7824 */ /* 0x040fe200078e00ff */
[----:B------:R-:W-:Y:S01]  /*8960*/  BAR.SYNC.DEFER_BLOCKING 0x0 ;  /* 0x0000000000007b1d */ /* 0x000fe20000010000 */
[----:B------:R-:W-:Y:S01]  /*8970*/  LOP3.LUT P0, RZ, R8, 0x4, RZ, 0xc0, !PT ;  /* 0x0000000408ff7812 */ /* 0x000fe2000780c0ff */
[----:B------:R-:W-:Y:S01]  /*8980*/  IMAD.MOV.U32 R8, RZ, RZ, R42 ;  /* 0x000000ffff087224 */ /* 0x000fe200078e002a */
[----:B------:R-:W-:Y:S01]  /*8990*/  PRMT R36, R15, 0x7610, R36 ;  /* 0x000076100f247816 */ /* 0x000fe20000000024 */
[----:B------:R-:W-:Y:S01]  /*89a0*/  IMAD.MOV.U32 R11, RZ, RZ, R82 ;  /* 0x000000ffff0b7224 */ /* 0x000fe200078e0052 */
[----:B------:R-:W-:Y:S01]  /*89b0*/  LOP3.LUT R10, R10, 0x1c0, RZ, 0xc0, !PT ;  /* 0x000001c00a0a7812 */ /* 0x000fe200078ec0ff */
[----:B------:R-:W-:Y:S01]  /*89c0*/  IMAD.MOV.U32 R19, RZ, RZ, R41 ;  /* 0x000000ffff137224 */ /* 0x000fe200078e0029 */
[----:B------:R-:W-:Y:S01]  /*89d0*/  PRMT R17, R8, 0x7610, R17 ;  /* 0x0000761008117816 */ /* 0x000fe20000000011 */
[----:B------:R-:W-:Y:S01]  /*89e0*/  IMAD.MOV.U32 R8, RZ, RZ, R60 ;  /* 0x000000ffff087224 */ /* 0x000fe200078e003c */
[----:B------:R-:W-:Y:S01]  /*89f0*/  LOP3.LUT R77, R10, 0x18, R77, 0xf8, !PT ;  /* 0x000000180a4d7812 */ /* 0x000fe200078ef84d */
[----:B------:R-:W-:Y:S01]  /*8a00*/  BSSY B1, `(.L_x_1272) ;  /* 0x0000159000017945 */ /* 0x000fe20003800000 */
[----:B------:R-:W-:Y:S01]  /*8a10*/  SHF.R.U32.HI R10, RZ, 0x3, R10 ;  /* 0x00000003ff0a7819 */ /* 0x000fe2000001160a */
[----:B------:R-:W-:Y:S01]  /*8a20*/  IMAD.MOV.U32 R23, RZ, RZ, R59 ;  /* 0x000000ffff177224 */ /* 0x000fe200078e003b */
[----:B------:R-:W-:Y:S01]  /*8a30*/  PRMT R30, R8, 0x7610, R30 ;  /* 0x00007610081e7816 */ /* 0x000fe2000000001e */
[----:B------:R-:W-:Y:S01]  /*8a40*/  IMAD.MOV.U32 R8, RZ, RZ, R78 ;  /* 0x000000ffff087224 */ /* 0x000fe200078e004e */
[----:B------:R-:W-:Y:S01]  /*8a50*/  LOP3.LUT R77, R77, R10, RZ, 0x3c, !PT ;  /* 0x0000000a4d4d7212 */ /* 0x000fe200078e3cff */
        /* <DEDUP_REMOVED lines=8> */
[----:B-1----:R-:W-:Y:S01]  /*8ae0*/  IMAD R18, R86, 0x200, R77 ;  /* 0x0000020056127824 */ /* 0x002fe200078e024d */
[----:B------:R-:W-:Y:S01]  /*8af0*/  PRMT R15, R8, 0x7610, R15 ;  /* 0x00007610080f7816 */ /* 0x000fe2000000000f */
[----:B------:R-:W-:Y:S01]  /*8b00*/  IMAD.MOV.U32 R8, RZ, RZ, R58 ;  /* 0x000000ffff087224 */ /* 0x000fe200078e003a */
[----:B------:R-:W-:Y:S01]  /*8b10*/  PRMT R33, R10, 0x7610, R33 ;  /* 0x000076100a217816 */ /* 0x000fe20000000021 */
[----:B------:R-:W-:Y:S01]  /*8b20*/  IMAD.MOV.U32 R10, RZ, RZ, R83 ;  /* 0x000000ffff0a7224 */ /* 0x000fe200078e0053 */
[----:B------:R-:W-:-:S02]  /*8b30*/  IADD3 R12, R18, 0x20, RZ ;  /* 0x00000020120c7810 */ /* 0x000fc40007ffe0ff */
[----:B------:R-:W-:Y:S02]  /*8b40*/  @P0 IADD3 R12, R18, -0x20, RZ ;  /* 0xffffffe0120c0810 */ /* 0x000fe40007ffe0ff */
[----:B------:R-:W-:Y:S01]  /*8b50*/  PRMT R39, R10, 0x7610, R39 ;  /* 0x000076100a277816 */ /* 0x000fe20000000027 */
[----:B------:R-:W-:Y:S01]  /*8b60*/  IMAD.MOV.U32 R10, RZ, RZ, R49 ;  /* 0x000000ffff0a7224 */ /* 0x000fe200078e0031 */
[----:B------:R-:W-:Y:S02]  /*8b70*/  ISETP.GE.AND P0, PT, R53, R50, PT ;  /* 0x000000323500720c */ /* 0x000fe40003f06270 */
        /* <DEDUP_REMOVED lines=29> */
[----:B------:R-:W-:Y:S02]  /*8d50*/  PRMT R107, R107, 0x5410, R110 ;  /* 0x000054106b6b7816 */ /* 0x000fe4000000006e */
[----:B------:R-:W-:Y:S01]  /*8d60*/  LOP3.LUT R117, R106, 0xffff0000, RZ, 0xc0, !PT ;  /* 0xffff00006a757812 */ /* 0x000fe200078ec0ff */
[C---:B-1----:R-:W-:Y:S01]  /*8d70*/  IMAD.U32 R109, R10.reuse, 0x10000, RZ ;  /* 0x000100000a6d7824 */ /* 0x042fe200078e00ff */
[----:B------:R-:W-:Y:S01]  /*8d80*/  LOP3.LUT R108, R10, 0xffff0000, RZ, 0xc0, !PT ;  /* 0xffff00000a6c7812 */ /* 0x000fe200078ec0ff */
[----:B------:R-:W-:Y:S01]  /*8d90*/  IMAD.U32 R10, R11, 0x10000, RZ ;  /* 0x000100000b0a7824 */ /* 0x000fe200078e00ff */
[C---:B------:R-:W-:Y:S02]  /*8da0*/  SHF.L.U32 R113, R8.reuse, 0x10, RZ ;  /* 0x0000001008717819 */ /* 0x040fe400000006ff */
[----:B------:R-:W-:Y:S01]  /*8db0*/  LOP3.LUT R112, R8, 0xffff0000, RZ, 0xc0, !PT ;  /* 0xffff000008707812 */ /* 0x000fe200078ec0ff */
[----:B------:R-:W-:Y:S01]  /*8dc0*/  IMAD.U32 R8, R77, 0x10000, RZ ;  /* 0x000100004d087824 */ /* 0x000fe200078e00ff */
[----:B------:R-:W-:Y:S01]  /*8dd0*/  LOP3.LUT R110, R11, 0xffff0000, RZ, 0xc0, !PT ;  /* 0xffff00000b6e7812 */ /* 0x000fe200078ec0ff */
[----:B------:R-:W-:Y:S01]  /*8de0*/  IMAD.U32 R11, R106, 0x10000, RZ ;  /* 0x000100006a0b7824 */ /* 0x000fe200078e00ff */
[----:B------:R-:W-:Y:S01]  /*8df0*/  LOP3.LUT R77, R77, 0xffff0000, RZ, 0xc0, !PT ;  /* 0xffff00004d4d7812 */ /* 0x000fe200078ec0ff */
[CC--:B------:R-:W-:Y:S01]  /*8e00*/  FMUL.FTZ R106, R108.reuse, R8.reuse ;  /* 0x000000086c6a7220 */ /* 0x0c0fe20000410000 */
[C---:B------:R-:W-:Y:S01]  /*8e10*/  SHF.L.U32 R111, R9.reuse, 0x10, RZ ;  /* 0x00000010096f7819 */ /* 0x040fe200000006ff */
[-C--:B------:R-:W-:Y:S01]  /*8e20*/  FMUL.FTZ R108, R108, R11.reuse ;  /* 0x0000000b6c6c7220 */ /* 0x080fe20000410000 */
[----:B------:R-:W-:Y:S01]  /*8e30*/  LOP3.LUT R116, R9, 0xffff0000, RZ, 0xc0, !PT ;  /* 0xffff000009747812 */ /* 0x000fe200078ec0ff */
[----:B------:R-:W-:Y:S01]  /*8e40*/  FFMA.FTZ R106, R109, R11, -R106 ;  /* 0x0000000b6d6a7223 */ /* 0x000fe2000001086a */
[----:B------:R-:W-:Y:S01]  /*8e50*/  SHF.L.U32 R11, R107, 0x10, RZ ;  /* 0x000000106b0b7819 */ /* 0x000fe200000006ff */
[----:B------:R-:W-:Y:S01]  /*8e60*/  FFMA.FTZ R109, R109, R8, R108 ;  /* 0x000000086d6d7223 */ /* 0x000fe2000001006c */
[----:B------:R-:W-:Y:S01]  /*8e70*/  LOP3.LUT R107, R107, 0xffff0000, RZ, 0xc0, !PT ;  /* 0xffff00006b6b7812 */ /* 0x000fe200078ec0ff */
[----:B------:R-:W-:-:S02]  /*8e80*/  FMUL.FTZ R9, R110, R77 ;  /* 0x0000004d6e097220 */ /* 0x000fc40000410000 */
[C---:B------:R-:W-:Y:S01]  /*8e90*/  IMAD.U32 R8, R101.reuse, 0x10000, RZ ;  /* 0x0001000065087824 */ /* 0x040fe200078e00ff */
[----:B------:R-:W-:Y:S01]  /*8ea0*/  LOP3.LUT R101, R101, 0xffff0000, RZ, 0xc0, !PT ;  /* 0xffff000065657812 */ /* 0x000fe200078ec0ff */
[-C--:B------:R-:W-:Y:S02]  /*8eb0*/  FMUL.FTZ R110, R110, R117.reuse ;  /* 0x000000756e6e7220 */ /* 0x080fe40000410000 */
[C---:B------:R-:W-:Y:S02]  /*8ec0*/  FFMA.FTZ R9, R10.reuse, R117, -R9 ;  /* 0x000000750a097223 */ /* 0x040fe40000010809 */
[----:B------:R-:W-:Y:S02]  /*8ed0*/  FFMA.FTZ R110, R10, R77, R110 ;  /* 0x0000004d0a6e7223 */ /* 0x000fe4000001006e */
[----:B------:R-:W-:Y:S02]  /*8ee0*/  FMUL.FTZ R10, R112, R8 ;  /* 0x00000008700a7220 */ /* 0x000fe40000410000 */
[----:B------:R-:W-:-:S02]  /*8ef0*/  FMUL.FTZ R108, R116, R101 ;  /* 0x00000065746c7220 */ /* 0x000fc40000410000 */
[----:B------:R-:W-:Y:S02]  /*8f00*/  FMUL.FTZ R112, R112, R11 ;  /* 0x0000000b70707220 */ /* 0x000fe40000410000 */
        /* <DEDUP_REMOVED lines=10> */
.L_x_1275:
[----:B------:R-:W-:Y:S05]  /*8fb0*/  BSYNC B0 ;  /* 0x0000000000007941 */ /* 0x000fea0003800000 */
.L_x_1274:
        /* <DEDUP_REMOVED lines=15> */
[C---:B-1----:R-:W-:Y:S01]  /*90b0*/  LOP3.LUT R77, R10.reuse, 0xffff0000, RZ, 0xc0, !PT ;  /* 0xffff00000a4d7812 */ /* 0x042fe200078ec0ff */
[----:B------:R-:W-:Y:S01]  /*90c0*/  IMAD.U32 R101, R10, 0x10000, RZ ;  /* 0x000100000a657824 */ /* 0x000fe200078e00ff */
[C---:B------:R-:W-:Y:S01]  /*90d0*/  SHF.L.U32 R109, R8.reuse, 0x10, RZ ;  /* 0x00000010086d7819 */ /* 0x040fe200000006ff */
[C---:B------:R-:W-:Y:S01]  /*90e0*/  IMAD.U32 R10, R11.reuse, 0x10000, RZ ;  /* 0x000100000b0a7824 */ /* 0x040fe200078e00ff */
        /* <DEDUP_REMOVED lines=30> */
[----:B------:R1:W-:Y:S02]  /*92d0*/  STS.128 [R12], R8 ;  /* 0x000000080c007388 */ /* 0x0003e40000000c00 */
.L_x_1277:
[----:B------:R-:W-:Y:S05]  /*92e0*/  BSYNC B0 ;  /* 0x0000000000007941 */ /* 0x000fea0003800000 */
.L_x_1276:
        /* <DEDUP_REMOVED lines=30> */
[C---:B------:R-:W-:Y:S01]  /*94d0*/  SHF.L.U32 R77, R87.reuse, 0x10, RZ ;  /* 0x00000010574d7819 */ /* 0x040fe200000006ff */
[C---:B------:R-:W-:Y:S01]  /*94e0*/  IMAD.U32 R11, R76.reuse, 0x10000, RZ ;  /* 0x000100004c0b7824 */ /* 0x040fe200078e00ff */
[----:B------:R-:W-:Y:S01]  /*94f0*/  LOP3.LUT R76, R76, 0xffff0000, RZ, 0xc0, !PT ;  /* 0xffff00004c4c7812 */ /* 0x000fe200078ec0ff */
[-C--:B------:R-:W-:Y:S01]  /*9500*/  FMUL.FTZ R98, R98, R107.reuse ;  /* 0x0000006b62627220 */ /* 0x080fe20000410000 */
[----:B------:R-:W-:Y:S01]  /*9510*/  LOP3.LUT R87, R87, 0xffff0000, RZ, 0xc0, !PT ;  /* 0xffff000057577812 */ /* 0x000fe200078ec0ff */
[C---:B------:R-:W-:Y:S02]  /*9520*/  FFMA.FTZ R9, R10.reuse, R107, -R9 ;  /* 0x0000006b0a097223 */ /* 0x040fe40000010809 */
[----:B------:R-:W-:-:S02]  /*9530*/  FFMA.FTZ R98, R10, R75, R98 ;  /* 0x0000004b0a627223 */ /* 0x000fc40000010062 */
[----:B------:R-:W-:Y:S02]  /*9540*/  FMUL.FTZ R10, R100, R11 ;  /* 0x0000000b640a7220 */ /* 0x000fe40000410000 */
[-C--:B------:R-:W-:Y:S02]  /*9550*/  FMUL.FTZ R88, R106, R76.reuse ;  /* 0x0000004c6a587220 */ /* 0x080fe40000410000 */
[----:B------:R-:W-:Y:S02]  /*9560*/  FMUL.FTZ R100, R100, R77 ;  /* 0x0000004d64647220 */ /* 0x000fe40000410000 */
[-C--:B------:R-:W-:Y:S02]  /*9570*/  FMUL.FTZ R106, R106, R87.reuse ;  /* 0x000000576a6a7220 */ /* 0x080fe40000410000 */
[----:B------:R-:W-:Y:S02]  /*9580*/  FFMA.FTZ R88, R99, R87, -R88 ;  /* 0x0000005763587223 */ /* 0x000fe40000010858 */
[C---:B------:R-:W-:Y:S01]  /*9590*/  FFMA.FTZ R77, R101.reuse, R77, -R10 ;  /* 0x0000004d654d7223 */ /* 0x040fe2000001080a */
[----:B------:R-:W-:Y:S01]  /*95a0*/  F2FP.BF16.PACK_AB R10, R8, R85 ;  /* 0x00000055080a723e */ /* 0x000fe200000010ff */
[----:B------:R-:W-:Y:S01]  /*95b0*/  FFMA.FTZ R100, R101, R11, R100 ;  /* 0x0000000b65647223 */ /* 0x000fe20000010064 */
[----:B------:R-:W-:Y:S01]  /*95c0*/  F2FP.BF16.PACK_AB R11, R98, R9 ;  /* 0x00000009620b723e */ /* 0x000fe200000010ff */
[----:B------:R-:W-:-:S03]  /*95d0*/  FFMA.FTZ R99, R99, R76, R106 ;  /* 0x0000004c63637223 */ /* 0x000fc6000001006a */
[----:B------:R-:W-:Y:S02]  /*95e0*/  F2FP.BF16.PACK_AB R8, R100, R77 ;  /* 0x0000004d6408723e */ /* 0x000fe400000010ff */
[----:B------:R-:W-:-:S05]  /*95f0*/  F2FP.BF16.PACK_AB R9, R99, R88 ;  /* 0x000000586309723e */ /* 0x000fca00000010ff */
[----:B------:R1:W-:Y:S02]  /*9600*/  STS.128 [R18+0x4000], R8 ;  /* 0x0040000812007388 */ /* 0x0003e40000000c00 */
.L_x_1279:
[----:B------:R-:W-:Y:S05]  /*9610*/  BSYNC B0 ;  /* 0x0000000000007941 */ /* 0x000fea0003800000 */
.L_x_1278:
        /* <DEDUP_REMOVED lines=28> */
[CC--:B------:R-:W-:Y:S02]  /*97e0*/  FMUL.FTZ R9, R77.reuse, R65.reuse ;  /* 0x000000414d097220 */ /* 0x0c0fe40000410000 */
        /* <DEDUP_REMOVED lines=8> */
[----:B------:R-:W-:Y:S02]  /*9870*/  FMUL.FTZ R10, R87, R11 ;  /* 0x0000000b570a7220 */ /* 0x000fe40000410000 */
[----:B------:R-:W-:Y:S02]  /*9880*/  FMUL.FTZ R65, R99, R72 ;  /* 0x0000004863417220 */ /* 0x000fe40000410000 */
[-C--:B------:R-:W-:Y:S02]  /*9890*/  FMUL.FTZ R87, R87, R75.reuse ;  /* 0x0000004b57577220 */ /* 0x080fe40000410000 */
[-C--:B------:R-:W-:Y:S02]  /*98a0*/  FMUL.FTZ R99, R99, R74.reuse ;  /* 0x0000004a63637220 */ /* 0x080fe40000410000 */
        /* <DEDUP_REMOVED lines=9> */
.L_x_1281:
[----:B------:R-:W-:Y:S05]  /*9940*/  BSYNC B0 ;  /* 0x0000000000007941 */ /* 0x000fea0003800000 */
.L_x_1280:
        /* <DEDUP_REMOVED lines=28> */
[C---:B------:R-:W-:Y:S02]  /*9b10*/  FMUL.FTZ R9, R73.reuse, R57 ;  /* 0x0000003949097220 */ /* 0x040fe40000410000 */
        /* <DEDUP_REMOVED lines=21> */
.L_x_1283:
[----:B------:R-:W-:Y:S05]  /*9c70*/  BSYNC B0 ;  /* 0x0000000000007941 */ /* 0x000fea0003800000 */
.L_x_1282:
[----:B-1----:R-:W-:-:S04]  /*9c80*/  IADD3 R8, R13, 0x50, RZ ;  /* 0x000000500d087810 */ /* 0x002fc80007ffe0ff */
        /* <DEDUP_REMOVED lines=27> */
[C---:B------:R-:W-:Y:S01]  /*9e40*/  IMAD.U32 R8, R51.reuse, 0x10000, RZ ;  /* 0x0001000033087824 */ /* 0x040fe200078e00ff */
[----:B------:R-:W-:Y:S01]  /*9e50*/  LOP3.LUT R51, R51, 0xffff0000, RZ, 0xc0, !PT ;  /* 0xffff000033337812 */ /* 0x000fe200078ec0ff */
[----:B------:R-:W-:Y:S01]  /*9e60*/  FFMA.FTZ R52, R62, R11, -R52 ;  /* 0x0000000b3e347223 */ /* 0x000fe20000010834 */
[----:B------:R-:W-:Y:S01]  /*9e70*/  SHF.L.U32 R11, R56, 0x10, RZ ;  /* 0x00000010380b7819 */ /* 0x000fe200000006ff */
[-C--:B------:R-:W-:Y:S02]  /*9e80*/  FMUL.FTZ R63, R63, R73.reuse ;  /* 0x000000493f3f7220 */ /* 0x080fe40000410000 */
[----:B------:R-:W-:Y:S01]  /*9e90*/  FFMA.FTZ R9, R10, R73, -R9 ;  /* 0x000000490a097223 */ /* 0x000fe20000010809 */
[----:B------:R-:W-:Y:S01]  /*9ea0*/  LOP3.LUT R73, R56, 0xffff0000, RZ, 0xc0, !PT ;  /* 0xffff000038497812 */ /* 0x000fe200078ec0ff */
        /* <DEDUP_REMOVED lines=14> */
.L_x_1273:
[----:B------:R-:W-:Y:S05]  /*9f90*/  BSYNC B1 ;  /* 0x0000000000017941 */ /* 0x000fea0003800000 */
.L_x_1272:
[----:B------:R-:W-:-:S04]  /*9fa0*/  IADD3 R53, R53, 0x40, RZ ;  /* 0x0000004035357810 */ /* 0x000fc80007ffe0ff */
[----:B------:R-:W-:-:S13]  /*9fb0*/  ISETP.GE.AND P0, PT, R53, R50, PT ;  /* 0x000000323500720c */ /* 0x000fda0003f06270 */
        /* <DEDUP_REMOVED lines=50> */
.L_x_1286:
[----:B------:R-:W-:Y:S05]  /*a2e0*/  BSYNC B0 ;  /* 0x0000000000007941 */ /* 0x000fea0003800000 */
.L_x_1285:
        /* <DEDUP_REMOVED lines=50> */
.L_x_1288:
[----:B------:R-:W-:Y:S05]  /*a610*/  BSYNC B0 ;  /* 0x0000000000007941 */ /* 0x000fea0003800000 */
.L_x_1287:
        /* <DEDUP_REMOVED lines=50> */
.L_x_1290:
[----:B------:R-:W-:Y:S05]  /*a940*/  BSYNC B0 ;  /* 0x0000000000007941 */ /* 0x000fea0003800000 */
.L_x_1289:
        /* <DEDUP_REMOVED lines=50> */
.L_x_1292:
[----:B------:R-:W-:Y:S05]  /*ac70*/  BSYNC B0 ;  /* 0x0000000000007941 */ /* 0x000fea0003800000 */
.L_x_1291:
        /* <DEDUP_REMOVED lines=50> */
.L_x_1294:
[----:B------:R-:W-:Y:S05]  /*afa0*/  BSYNC B0 ;  /* 0x0000000000007941 */ /* 0x000fea0003800000 */
.L_x_1293:
        /* <DEDUP_REMOVED lines=48> */
[----:B------:R1:W-:Y:S01]  /*b2b0*/  STS.128 [R12+0xa000], R8 ;  /* 0x00a000080c007388 */ /* 0x0003e20000000c00 */
[----:B------:R-:W-:Y:S05]  /*b2c0*/  BRA `(.L_x_1284) ;  /* 0x00003bf000007947 */ /* 0x000fea0003800000 */
.L_x_1267:
[----:B------:R-:W-:Y:S01]  /*b2d0*/  @P3 IMAD.HI.U32 R11, R10, c[0x0][0x2c8], RZ ;  /* 0x0000b2000a0b3a27 */ /* 0x000fe200078e00ff */
[----:B------:R-:W-:Y:S01]  /*b2e0*/  MOV R16, R14 ;  /* 0x0000000e00107202 */ /* 0x000fe20000000f00 */
[----:B------:R-:W-:Y:S01]  /*b2f0*/  BSSY B0, `(.L_x_1295) ;  /* 0x0000047000007945 */ /* 0x000fe20003800000 */
[----:B----4-:R-:W-:Y:S01]  /*b300*/  CS2R R22, SRZ ;  /* 0x0000000000167805 */ /* 0x010fe2000001ff00 */
[----:B------:R-:W-:Y:S01]  /*b310*/  CS2R R50, SRZ ;  /* 0x0000000000327805 */ /* 0x000fe2000001ff00 */
        /* <DEDUP_REMOVED lines=15> */
[----:B------:R-:W-:Y:S01]  /*b410*/  IMAD R11, R10, c[0x0][0x294], R11 ;  /* 0x0000a5000a0b7a24 */ /* 0x000fe200078e020b */
[----:B------:R1:W2:Y:S01]  /*b420*/  SHFL.IDX PT, R20, R14, RZ, 0x1c1f ;  /* 0x001c1fff0e147589 */ /* 0x0002a200000e0000 */
[----:B------:R-:W-:Y:S01]  /*b430*/  CS2R R56, SRZ ;  /* 0x0000000000387805 */ /* 0x000fe2000001ff00 */
[----:B------:R-:W-:Y:S01]  /*b440*/  IADD3 R19, R17, R19, RZ ;  /* 0x0000001311137210 */ /* 0x000fe20007ffe0ff */
[----:B------:R-:W-:Y:S01]  /*b450*/  CS2R R70, SRZ ;  /* 0x0000000000467805 */ /* 0x000fe2000001ff00 */
[----:B------:R-:W-:Y:S01]  /*b460*/  MOV R17, R13 ;  /* 0x0000000d00117202 */ /* 0x000fe20000000f00 */
[----:B------:R-:W-:Y:S01]  /*b470*/  CS2R R68, SRZ ;  /* 0x0000000000447805 */ /* 0x000fe2000001ff00 */
[----:B------:R-:W-:Y:S01]  /*b480*/  LEA.HI.X R19, R16, c[0x0][0x274], R19, 0x1, P0 ;  /* 0x00009d0010137a11 */ /* 0x000fe200000f0c13 */
[----:B------:R-:W-:-:S04]  /*b490*/  IMAD.MOV.U32 R16, RZ, RZ, R90 ;  /* 0x000000ffff107224 */ /* 0x000fc800078e005a */
[----:B------:R-:W-:Y:S01]  /*b4a0*/  IMAD.WIDE.U32 R16, R10, c[0x0][0x290], R16 ;  /* 0x0000a4000a107a25 */ /* 0x000fe200078e0010 */
[----:B------:R1:W3:Y:S03]  /*b4b0*/  SHFL.IDX PT, R21, R19, RZ, 0x1c1f ;  /* 0x001c1fff13157589 */ /* 0x0002e600000e0000 */
[----:B------:R-:W-:Y:S01]  /*b4c0*/  IMAD.IADD R18, R17, 0x1, R11 ;  /* 0x0000000111127824 */ /* 0x000fe200078e020b */
[----:B------:R-:W-:-:S04]  /*b4d0*/  LEA R12, P0, R16, c[0x0][0x288], 0x1 ;  /* 0x0000a200100c7a11 */ /* 0x000fc800078008ff */
[----:B------:R-:W-:Y:S02]  /*b4e0*/  LEA.HI.X R18, R16, c[0x0][0x28c], R18, 0x1, P0 ;  /* 0x0000a30010127a11 */ /* 0x000fe400000f0c12 */
[----:B------:R-:W-:Y:S01]  /*b4f0*/  ISETP.GE.AND P0, PT, R8, R9, PT ;  /* 0x000000090800720c */ /* 0x000fe20003f06270 */
[----:B------:R1:W4:Y:S04]  /*b500*/  SHFL.IDX PT, R16, R12, RZ, 0x1c1f ;  /* 0x001c1fff0c107589 */ /* 0x00032800000e0000 */
[----:B------:R1:W1:Y:S08]  /*b510*/  SHFL.IDX PT, R17, R18, RZ, 0x1c1f ;  /* 0x001c1fff12117589 */ /* 0x00027000000e0000 */
[----:B------:R-:W-:Y:S05]  /*b520*/  @P0 BRA `(.L_x_1296) ;  /* 0x0000023000000947 */ /* 0x000fea0003800000 */
[C---:B--2---:R-:W-:Y:S01]  /*b530*/  ISETP.GE.AND P0, PT, R77.reuse, c[0x0][0x27c], PT ;  /* 0x00009f004d007a0c */ /* 0x044fe20003f06270 */
[----:B------:R-:W-:Y:S01]  /*b540*/  CS2R R74, SRZ ;  /* 0x00000000004a7805 */ /* 0x000fe2000001ff00 */
[----:B------:R-:W-:Y:S01]  /*b550*/  CS2R R72, SRZ ;  /* 0x0000000000487805 */ /* 0x000fe2000001ff00 */
[----:B------:R-:W-:Y:S01]  /*b560*/  CS2R R70, SRZ ;  /* 0x0000000000467805 */ /* 0x000fe2000001ff00 */
[----:B------:R-:W-:Y:S01]  /*b570*/  CS2R R68, SRZ ;  /* 0x0000000000447805 */ /* 0x000fe2000001ff00 */
[----:B------:R-:W-:-:S08]  /*b580*/  IADD3 R11, R77, 0x20, RZ ;  /* 0x000000204d0b7810 */ /* 0x000fd00007ffe0ff */
[----:B---3--:R-:W-:-:S04]  /*b590*/  @!P0 IMAD.WIDE R28, R77, 0x2, R20 ;  /* 0x000000024d1c8825 */ /* 0x008fc800078e0214 */
[----:B-1--4-:R-:W-:Y:S01]  /*b5a0*/  @!P0 IMAD.WIDE R30, R77, 0x2, R16 ;  /* 0x000000024d1e8825 */ /* 0x012fe200078e0210 */
[----:B------:R1:W5:Y:S04]  /*b5b0*/  @!P0 LD.E.128 R72, [R28.64] ;  /* 0x000000061c488980 */ /* 0x000368000c101d00 */
[----:B------:R2:W5:Y:S01]  /*b5c0*/  @!P0 LD.E.128 R68, [R30.64] ;  /* 0x000000061e448980 */ /* 0x000562000c101d00 */
[----:B------:R-:W-:Y:S01]  /*b5d0*/  ISETP.GE.AND P0, PT, R11, c[0x0][0x27c], PT ;  /* 0x00009f000b007a0c */ /* 0x000fe20003f06270 */
[----:B------:R-:W-:Y:S01]  /*b5e0*/  CS2R R62, SRZ ;  /* 0x00000000003e7805 */ /* 0x000fe2000001ff00 */
[----:B------:R-:W-:Y:S01]  /*b5f0*/  CS2R R60, SRZ ;  /* 0x00000000003c7805 */ /* 0x000fe2000001ff00 */
[----:B------:R-:W-:Y:S01]  /*b600*/  CS2R R58, SRZ ;  /* 0x00000000003a7805 */ /* 0x000fe2000001ff00 */
[----:B------:R-:W-:-:S09]  /*b610*/  CS2R R56, SRZ ;  /* 0x0000000000387805 */ /* 0x000fd2000001ff00 */
[----:B------:R-:W-:-:S04]  /*b620*/  @!P0 SHF.R.S32.HI R10, RZ, 0x1f, R11 ;  /* 0x0000001fff0a8819 */ /* 0x000fc8000001140b */
[----:B------:R-:W-:-:S04]  /*b630*/  @!P0 LEA.HI R10, R10, R11, RZ, 0x3 ;  /* 0x0000000b0a0a8211 */ /* 0x000fc800078f18ff */
[----:B------:R-:W-:Y:S02]  /*b640*/  @!P0 LOP3.LUT R10, R10, 0xfffffff8, RZ, 0xc0, !PT ;  /* 0xfffffff80a0a8812 */ /* 0x000fe400078ec0ff */
[----:B------:R-:W-:-:S03]  /*b650*/  IADD3 R11, R77, 0x40, RZ ;  /* 0x000000404d0b7810 */ /* 0x000fc60007ffe0ff */
[----:B-1----:R-:W-:-:S04]  /*b660*/  @!P0 IMAD.WIDE R28, R10, 0x2, R20 ;  /* 0x000000020a1c8825 */ /* 0x002fc800078e0214 */
[----:B--2---:R-:W-:Y:S01]  /*b670*/  @!P0 IMAD.WIDE R30, R10, 0x2, R16 ;  /* 0x000000020a1e8825 */ /* 0x004fe200078e0210 */
        /* <DEDUP_REMOVED lines=14> */
.L_x_1296:
[----:B--2---:R-:W-:Y:S05]  /*b760*/  BSYNC B0 ;  /* 0x0000000000007941 */ /* 0x004fea0003800000 */
.L_x_1295:
[----:B-1---5:R-:W-:Y:S01]  /*b770*/  IMAD.MOV.U32 R11, RZ, RZ, R50 ;  /* 0x000000ffff0b7224 */ /* 0x022fe200078e0032 */
[----:B------:R-:W-:Y:S01]  /*b780*/  IADD3 R8, R8, 0x40, RZ ;  /* 0x0000004008087810 */ /* 0x000fe20007ffe0ff */
[----:B------:R-:W-:Y:S01]  /*b790*/  IMAD.MOV.U32 R10, RZ, RZ, R51 ;  /* 0x000000ffff0a7224 */ /* 0x000fe200078e0033 */
[----:B------:R-:W1:Y:S01]  /*b7a0*/  SHFL.IDX PT, R14, R14, 0x1, 0x1c1f ;  /* 0x003c1f000e0e7f89 */ /* 0x000e6200000e0000 */
        /* <DEDUP_REMOVED lines=38> */
[----:B----4-:R-:W-:Y:S01]  /*ba10*/  IMAD.MOV.U32 R16, RZ, RZ, R71 ;  /* 0x000000ffff107224 */ /* 0x010fe200078e0047 */
[----:B------:R-:W-:Y:S01]  /*ba20*/  PRMT R104, R15, 0x7610, R104 ;  /* 0x000076100f687816 */ /* 0x000fe20000000068 */
[----:B------:R-:W-:Y:S01]  /*ba30*/  IMAD.MOV.U32 R11, RZ, RZ, R68 ;  /* 0x000000ffff0b7224 */ /* 0x000fe200078e0044 */
[----:B------:R-:W-:Y:S01]  /*ba40*/  PRMT R103, R13, 0x7610, R103 ;  /* 0x000076100d677816 */ /* 0x000fe20000000067 */
[----:B------:R-:W-:Y:S01]  /*ba50*/  IMAD.MOV.U32 R10, RZ, RZ, R69 ;  /* 0x000000ffff0a7224 */ /* 0x000fe200078e0045 */
[----:B------:R-:W2:Y:S01]  /*ba60*/  SHFL.IDX PT, R15, R19, 0x1, 0x1c1f ;  /* 0x003c1f00130f7f89 */ /* 0x000ea200000e0000 */
[----:B------:R-:W-:Y:S01]  /*ba70*/  BSSY B0, `(.L_x_1297) ;  /* 0x0000036000007945 */ /* 0x000fe20003800000 */
[----:B------:R-:W-:Y:S01]  /*ba80*/  PRMT R124, R17, 0x7610, R124 ;  /* 0x00007610117c7816 */ /* 0x000fe2000000007c */
[----:B---3--:R-:W-:Y:S01]  /*ba90*/  CS2R R20, SRZ ;  /* 0x0000000000147805 */ /* 0x008fe2000001ff00 */
[----:B------:R3:W4:Y:S01]  /*baa0*/  SHFL.IDX PT, R13, R18, 0x1, 0x1c1f ;  /* 0x003c1f00120d7f89 */ /* 0x00072200000e0000 */
        /* <DEDUP_REMOVED lines=13> */
[----:B---3--:R-:W-:Y:S01]  /*bb80*/  CS2R R18, SRZ ;  /* 0x0000000000127805 */ /* 0x008fe2000001ff00 */
[----:B------:R-:W-:Y:S05]  /*bb90*/  @P0 BRA `(.L_x_1298) ;  /* 0x0000023000000947 */ /* 0x000fea0003800000 */
[C---:B--2-4-:R-:W-:Y:S01]  /*bba0*/  ISETP.GE.AND P0, PT, R77.reuse, c[0x0][0x27c], PT ;  /* 0x00009f004d007a0c */ /* 0x054fe20003f06270 */
[----:B------:R-:W-:Y:S01]  /*bbb0*/  CS2R R42, SRZ ;  /* 0x00000000002a7805 */ /* 0x000fe2000001ff00 */
[----:B------:R-:W-:Y:S01]  /*bbc0*/  CS2R R40, SRZ ;  /* 0x0000000000287805 */ /* 0x000fe2000001ff00 */
[----:B------:R-:W-:Y:S01]  /*bbd0*/  CS2R R38, SRZ ;  /* 0x0000000000267805 */ /* 0x000fe2000001ff00 */
[----:B------:R-:W-:Y:S01]  /*bbe0*/  CS2R R36, SRZ ;  /* 0x0000000000247805 */ /* 0x000fe2000001ff00 */
[----:B------:R-:W-:-:S08]  /*bbf0*/  IADD3 R11, R77, 0x20, RZ ;  /* 0x000000204d0b7810 */ /* 0x000fd00007ffe0ff */
[----:B-1----:R-:W-:-:S04]  /*bc00*/  @!P0 IMAD.WIDE R16, R77, 0x2, R14 ;  /* 0x000000024d108825 */ /* 0x002fc800078e020e */
[----:B------:R-:W-:Y:S01]  /*bc10*/  @!P0 IMAD.WIDE R18, R77, 0x2, R12 ;  /* 0x000000024d128825 */ /* 0x000fe200078e020c */
        /* <DEDUP_REMOVED lines=12> */
[----:B------:R-:W-:Y:S01]  /*bce0*/  @!P0 IMAD.WIDE R54, R8, 0x2, R12 ;  /* 0x0000000208368825 */ /* 0x000fe200078e020c */
[----:B------:R1:W5:Y:S04]  /*bcf0*/  @!P0 LD.E.128 R32, [R16.64] ;  /* 0x0000000610208980 */ /* 0x000368000c101d00 */
[----:B------:R3:W5:Y:S01]  /*bd00*/  @!P0 LD.E.128 R28, [R54.64] ;  /* 0x00000006361c8980 */ /* 0x000762000c101d00 */
[----:B------:R-:W-:Y:S01]  /*bd10*/  ISETP.GE.AND P0, PT, R11, c[0x0][0x27c], PT ;  /* 0x00009f000b007a0c */ /* 0x000fe20003f06270 */
[----:B------:R-:W-:Y:S01]  /*bd20*/  CS2R R22, SRZ ;  /* 0x0000000000167805 */ /* 0x000fe2000001ff00 */
[----:B------:R-:W-:Y:S01]  /*bd30*/  CS2R R20, SRZ ;  /* 0x0000000000147805 */ /* 0x000fe2000001ff00 */
[----:B--2---:R-:W-:-:S10]  /*bd40*/  CS2R R18, SRZ ;  /* 0x0000000000127805 */ /* 0x004fd4000001ff00 */
[----:B------:R-:W-:-:S04]  /*bd50*/  @!P0 SHF.R.S32.HI R8, RZ, 0x1f, R11 ;  /* 0x0000001fff088819 */ /* 0x000fc8000001140b */
[----:B------:R-:W-:Y:S01]  /*bd60*/  @!P0 LEA.HI R8, R8, R11, RZ, 0x3 ;  /* 0x0000000b08088211 */ /* 0x000fe200078f18ff */
[----:B-1----:R-:W-:-:S03]  /*bd70*/  CS2R R16, SRZ ;  /* 0x0000000000107805 */ /* 0x002fc6000001ff00 */
[----:B------:R-:W-:-:S05]  /*bd80*/  @!P0 LOP3.LUT R8, R8, 0xfffffff8, RZ, 0xc0, !PT ;  /* 0xfffffff808088812 */ /* 0x000fca00078ec0ff */
[----:B------:R-:W-:-:S04]  /*bd90*/  @!P0 IMAD.WIDE R14, R8, 0x2, R14 ;  /* 0x00000002080e8825 */ /* 0x000fc800078e020e */
[----:B------:R-:W-:Y:S01]  /*bda0*/  @!P0 IMAD.WIDE R12, R8, 0x2, R12 ;  /* 0x00000002080c8825 */ /* 0x000fe200078e020c */
[----:B------:R3:W5:Y:S04]  /*bdb0*/  @!P0 LD.E.128 R20, [R14.64] ;  /* 0x000000060e148980 */ /* 0x000768000c101d00 */
[----:B------:R3:W5:Y:S02]  /*bdc0*/  @!P0 LD.E.128 R16, [R12.64] ;  /* 0x000000060c108980 */ /* 0x000764000c101d00 */
.L_x_1298:
[----:B--2-4-:R-:W-:Y:S05]  /*bdd0*/  BSYNC B0 ;  /* 0x0000000000007941 */ /* 0x014fea0003800000 */
.L_x_1297:
[----:B-----5:R-:W-:Y:S01]  /*bde0*/  IMAD.MOV.U32 R10, RZ, RZ, R23 ;  /* 0x000000ffff0a7224 */ /* 0x020fe200078e0017 */
[----:B------:R-:W-:-:S04]  /*bdf0*/  DEPBAR.LE SB0, 0x3 ;  /* 0x000080c00000791a */ /* 0x000fc80000000000 */
        /* <DEDUP_REMOVED lines=10> */
[----:B------:R-:W-:Y:S01]  /*bea0*/  IMAD.IADD R102, R9, 0x1, -R92 ;  /* 0x0000000109667824 */ /* 0x000fe200078e0a5c */
[----:B------:R-:W-:Y:S01]  /*beb0*/  PRMT R83, R8, 0x7610, R83 ;  /* 0x0000761008537816 */ /* 0x000fe20000000053 */
[----:B------:R-:W-:Y:S01]  /*bec0*/  IMAD.MOV.U32 R8, RZ, RZ, R40 ;  /* 0x000000ffff087224 */ /* 0x000fe200078e0028 */
[----:B------:R-:W-:Y:S01]  /*bed0*/  PRMT R99, R10, 0x7610, R99 ;  /* 0x000076100a637816 */ /* 0x000fe20000000063 */
[----:B-1-3--:R-:W-:Y:S01]  /*bee0*/  IMAD.MOV.U32 R12, RZ, RZ, R21 ;  /* 0x000000ffff0c7224 */ /* 0x00afe200078e0015 */
[----:B------:R-:W-:Y:S01]  /*bef0*/  IMNMX R102, R102, 0x80, PT ;  /* 0x0000008066667817 */ /* 0x000fe20003800200 */
        /* <DEDUP_REMOVED lines=49> */
[----:B------:R-:W-:-:S02]  /*c210*/  SHF.R.U32.HI R11, RZ, 0x3, R14 ;  /* 0x00000003ff0b7819 */ /* 0x000fc4000001160e */
[----:B------:R-:W-:Y:S02]  /*c220*/  LEA.HI R9, R9, R12, RZ, 0x3 ;  /* 0x0000000c09097211 */ /* 0x000fe400078f18ff */
[C---:B------:R-:W-:Y:S02]  /*c230*/  LOP3.LUT R10, R14.reuse, 0x38, R10, 0xf8, !PT ;  /* 0x000000380e0a7812 */ /* 0x040fe400078ef80a */
[----:B------:R-:W-:Y:S01]  /*c240*/  LOP3.LUT R13, R14, 0x38, R77, 0xf8, !PT ;  /* 0x000000380e0d7812 */ /* 0x000fe200078ef84d */
[----:B------:R-:W-:Y:S01]  /*c250*/  IMAD.SHL.U32 R9, R9, 0x400, RZ ;  /* 0x0000040009097824 */ /* 0x000fe200078e00ff */
[----:B------:R-:W-:Y:S02]  /*c260*/  LOP3.LUT R119, R10, R11, RZ, 0x3c, !PT ;  /* 0x0000000b0a777212 */ /* 0x000fe400078e3cff */
[----:B------:R-:W-:Y:S02]  /*c270*/  LOP3.LUT R13, R8, R13, R11, 0xf6, !PT ;  /* 0x0000000d080d7212 */ /* 0x000fe400078ef60b */
[----:B------:R-:W-:-:S02]  /*c280*/  LOP3.LUT R9, R9, 0x7fffe000, RZ, 0xc0, !PT ;  /* 0x7fffe00009097812 */ /* 0x000fc400078ec0ff */
[--C-:B------:R-:W-:Y:S01]  /*c290*/  SHF.R.U64 R73, R74, 0x10, R75.reuse ;  /* 0x000000104a497819 */ /* 0x100fe2000000124b */
[----:B------:R-:W-:Y:S01]  /*c2a0*/  IMAD.SHL.U32 R120, R13, 0x2, RZ ;  /* 0x000000020d787824 */ /* 0x000fe200078e00ff */
[----:B------:R-:W-:Y:S02]  /*c2b0*/  IADD3 R119, R119, R9, R8 ;  /* 0x0000000977777210 */ /* 0x000fe40007ffe008 */
[----:B------:R-:W-:Y:S02]  /*c2c0*/  SHF.R.U32.HI R74, RZ, 0x10, R75 ;  /* 0x00000010ff4a7819 */ /* 0x000fe4000001164b */
[----:B------:R-:W1:Y:S01]  /*c2d0*/  LDS.128 R12, [R120+0x18100] ;  /* 0x01810000780c7984 */ /* 0x000e620000000c00 */
[----:B------:R-:W-:Y:S01]  /*c2e0*/  IMAD.SHL.U32 R119, R119, 0x2, RZ ;  /* 0x0000000277777824 */ /* 0x000fe200078e00ff */
[--C-:B------:R-:W-:Y:S02]  /*c2f0*/  SHF.R.U64 R75, R68, 0x10, R69.reuse ;  /* 0x00000010444b7819 */ /* 0x100fe40000001245 */
[----:B------:R-:W-:-:S02]  /*c300*/  SHF.R.U32.HI R68, RZ, 0x10, R69 ;  /* 0x00000010ff447819 */ /* 0x000fc40000011645 */
[----:B------:R-:W2:Y:S01]  /*c310*/  LDS.128 R8, [R119+0x18100] ;  /* 0x0181000077087984 */ /* 0x000ea20000000c00 */
        /* <DEDUP_REMOVED lines=12> */
[----:B------:R-:W-:Y:S02]  /*c3e0*/  PRMT R127, R127, 0x5410, R74 ;  /* 0x000054107f7f7816 */ /* 0x000fe4000000004a */
        /* <DEDUP_REMOVED lines=20> */
[----:B------:R-:W-:Y:S02]  /*c530*/  FFMA.FTZ R10, R69, R75, -R10 ;  /* 0x0000004b450a7223 */ /* 0x000fe4000001080a */
[----:B------:R-:W-:Y:S02]  /*c540*/  FMUL.FTZ R75, R15, R122 ;  /* 0x0000007a0f4b7220 */ /* 0x000fe40000410000 */
[----:B------:R-:W-:Y:S02]  /*c550*/  FFMA.FTZ R72, R69, R9, R72 ;  /* 0x0000000945487223 */ /* 0x000fe40000010048 */
[----:B------:R-:W-:-:S02]  /*c560*/  IMAD.U32 R9, R125, 0x10000, RZ ;  /* 0x000100007d097824 */ /* 0x000fc400078e00ff */
[-C--:B------:R-:W-:Y:S02]  /*c570*/  FMUL.FTZ R15, R15, R126.reuse ;  /* 0x0000007e0f0f7220 */ /* 0x080fe40000410000 */
[----:B------:R-:W-:Y:S01]  /*c580*/  FFMA.FTZ R75, R68, R126, -R75 ;  /* 0x0000007e444b7223 */ /* 0x000fe2000001084b */
[----:B------:R-:W-:Y:S01]  /*c590*/  SHF.L.U32 R126, R123, 0x10, RZ ;  /* 0x000000107b7e7819 */ /* 0x000fe200000006ff */
[C---:B------:R-:W-:Y:S02]  /*c5a0*/  FMUL.FTZ R69, R8.reuse, R133 ;  /* 0x0000008508457220 */ /* 0x040fe40000410000 */
[-C--:B------:R-:W-:Y:S02]  /*c5b0*/  FMUL.FTZ R8, R8, R9.reuse ;  /* 0x0000000908087220 */ /* 0x080fe40000410000 */
[----:B------:R-:W-:Y:S01]  /*c5c0*/  FFMA.FTZ R15, R68, R122, R15 ;  /* 0x0000007a440f7223 */ /* 0x000fe2000001000f */
[----:B------:R-:W-:Y:S01]  /*c5d0*/  LOP3.LUT R122, R121, 0xffff0000, RZ, 0xc0, !PT ;  /* 0xffff0000797a7812 */ /* 0x000fe200078ec0ff */
[----:B------:R-:W-:-:S02]  /*c5e0*/  FFMA.FTZ R69, R12, R9, -R69 ;  /* 0x000000090c457223 */ /* 0x000fc40000010845 */
[----:B------:R-:W-:Y:S02]  /*c5f0*/  IMAD.U32 R68, R127, 0x10000, RZ ;  /* 0x000100007f447824 */ /* 0x000fe400078e00ff */
[----:B------:R-:W-:Y:S01]  /*c600*/  FFMA.FTZ R9, R12, R133, R8 ;  /* 0x000000850c097223 */ /* 0x000fe20000010008 */
[----:B------:R-:W-:Y:S01]  /*c610*/  LOP3.LUT R8, R125, 0xffff0000, RZ, 0xc0, !PT ;  /* 0xffff00007d087812 */ /* 0x000fe200078ec0ff */
[C---:B------:R-:W-:Y:S02]  /*c620*/  FMUL.FTZ R12, R74.reuse, R126 ;  /* 0x0000007e4a0c7220 */ /* 0x040fe40000410000 */
[-C--:B------:R-:W-:Y:S02]  /*c630*/  FMUL.FTZ R74, R74, R68.reuse ;  /* 0x000000444a4a7220 */ /* 0x080fe40000410000 */
[----:B------:R-:W-:Y:S02]  /*c640*/  FFMA.FTZ R68, R13, R68, -R12 ;  /* 0x000000440d447223 */ /* 0x000fe4000001080c */
[C---:B------:R-:W-:Y:S01]  /*c650*/  IMAD.U32 R121, R124.reuse, 0x10000, RZ ;  /* 0x000100007c797824 */ /* 0x040fe200078e00ff */
[----:B------:R-:W-:Y:S01]  /*c660*/  LOP3.LUT R124, R124, 0xffff0000, RZ, 0xc0, !PT ;  /* 0xffff00007c7c7812 */ /* 0x000fe200078ec0ff */
[----:B------:R-:W-:-:S02]  /*c670*/  FMUL.FTZ R12, R131, R122 ;  /* 0x0000007a830c7220 */ /* 0x000fc40000410000 */
[C---:B------:R-:W-:Y:S01]  /*c680*/  IMAD.U32 R125, R128.reuse, 0x10000, RZ ;  /* 0x00010000807d7824 */ /* 0x040fe200078e00ff */
[----:B------:R-:W-:Y:S01]  /*c690*/  LOP3.LUT R128, R128, 0xffff0000, RZ, 0xc0, !PT ;  /* 0xffff000080807812 */ /* 0x000fe200078ec0ff */
[----:B------:R-:W-:Y:S02]  /*c6a0*/  FFMA.FTZ R126, R13, R126, R74 ;  /* 0x0000007e0d7e7223 */ /* 0x000fe4000001004a */
[-C--:B------:R-:W-:Y:S02]  /*c6b0*/  FMUL.FTZ R131, R131, R8.reuse ;  /* 0x0000000883837220 */ /* 0x080fe40000410000 */
[C---:B------:R-:W-:Y:S02]  /*c6c0*/  FMUL.FTZ R13, R130.reuse, R121 ;  /* 0x00000079820d7220 */ /* 0x040fe40000410000 */
[----:B------:R-:W-:Y:S01]  /*c6d0*/  FFMA.FTZ R74, R71, R8, -R12 ;  /* 0x00000008474a7223 */ /* 0x000fe2000001080c */
[----:B------:R-:W-:Y:S01]  /*c6e0*/  LOP3.LUT R8, R123, 0xffff0000, RZ, 0xc0, !PT ;  /* 0xffff00007b087812 */ /* 0x000fe200078ec0ff */
[-C--:B------:R-:W-:Y:S01]  /*c6f0*/  FMUL.FTZ R130, R130, R125.reuse ;  /* 0x0000007d82827220 */ /* 0x080fe20000410000 */
[----:B------:R-:W-:Y:S01]  /*c700*/  LOP3.LUT R12, R127, 0xffff0000, RZ, 0xc0, !PT ;  /* 0xffff00007f0c7812 */ /* 0x000fe200078ec0ff */
[----:B------:R-:W-:-:S02]  /*c710*/  FFMA.FTZ R125, R70, R125, -R13 ;  /* 0x0000007d467d7223 */ /* 0x000fc4000001080d */
[----:B------:R-:W-:Y:S02]  /*c720*/  FFMA.FTZ R130, R70, R121, R130 ;  /* 0x0000007946827223 */ /* 0x000fe40000010082 */
[----:B------:R-:W-:Y:S02]  /*c730*/  FFMA.FTZ R122, R71, R122, R131 ;  /* 0x0000007a477a7223 */ /* 0x000fe40000010083 */
[----:B------:R-:W-:Y:S02]  /*c740*/  FMUL.FTZ R121, R129, R124 ;  /* 0x0000007c81797220 */ /* 0x000fe40000410000 */
[----:B------:R-:W-:Y:S01]  /*c750*/  FMUL.FTZ R70, R11, R8 ;  /* 0x000000080b467220 */ /* 0x000fe20000410000 */
[----:B------:R-:W-:Y:S01]  /*c760*/  F2FP.BF16.PACK_AB R9, R122, R9 ;  /* 0x000000097a09723e */ /* 0x000fe200000010ff */
[----:B------:R-:W-:Y:S02]  /*c770*/  FMUL.FTZ R71, R129, R128 ;  /* 0x0000008081477220 */ /* 0x000fe40000410000 */
[----:B------:R-:W-:-:S02]  /*c780*/  FMUL.FTZ R13, R11, R12 ;  /* 0x0000000c0b0d7220 */ /* 0x000fc40000410000 */
[C---:B------:R-:W-:Y:S02]  /*c790*/  FFMA.FTZ R128, R14.reuse, R128, -R121 ;  /* 0x000000800e807223 */ /* 0x040fe40000010879 */
        /* <DEDUP_REMOVED lines=12> */
.L_x_1302:
[----:B------:R-:W-:Y:S05]  /*c860*/  BSYNC B0 ;  /* 0x0000000000007941 */ /* 0x000fea0003800000 */
.L_x_1301:
        /* <DEDUP_REMOVED lines=30> */
[----:B------:R-:W-:Y:S01]  /*ca50*/  SHF.R.U32.HI R62, RZ, 0x10, R63 ;  /* 0x00000010ff3e7819 */ /* 0x000fe2000001163f */
[----:B------:R-:W-:Y:S01]  /*ca60*/  IMAD.SHL.U32 R69, R12, 0x2, RZ ;  /* 0x000000020c457824 */ /* 0x000fe200078e00ff */
[----:B------:R-:W-:Y:S02]  /*ca70*/  SHF.R.U64 R63, R56, 0x10, R57 ;  /* 0x00000010383f7819 */ /* 0x000fe40000001239 */
[----:B------:R-:W-:-:S02]  /*ca80*/  IADD3 R68, R68, R9, RZ ;  /* 0x0000000944447210 */ /* 0x000fc40007ffe0ff */
[----:B------:R-:W1:Y:S01]  /*ca90*/  LDS.128 R12, [R69+0x18100] ;  /* 0x01810000450c7984 */ /* 0x000e620000000c00 */
[----:B------:R-:W-:Y:S02]  /*caa0*/  SHF.R.U32.HI R56, RZ, 0x10, R57 ;  /* 0x00000010ff387819 */ /* 0x000fe40000011639 */
[----:B------:R-:W-:Y:S01]  /*cab0*/  IMAD.SHL.U32 R68, R68, 0x2, RZ ;  /* 0x0000000244447824 */ /* 0x000fe200078e00ff */
[----:B------:R-:W-:Y:S02]  /*cac0*/  SHF.R.U64 R57, R58, 0x10, R59 ;  /* 0x000000103a397819 */ /* 0x000fe4000000123b */
[----:B------:R-:W-:Y:S02]  /*cad0*/  PRMT R111, R111, 0x5410, R56 ;  /* 0x000054106f6f7816 */ /* 0x000fe40000000038 */
[----:B------:R-:W2:Y:S01]  /*cae0*/  LDS.128 R8, [R68+0x18100] ;  /* 0x0181000044087984 */ /* 0x000ea20000000c00 */
[----:B------:R-:W-:Y:S02]  /*caf0*/  PRMT R114, R114, 0x5410, R57 ;  /* 0x0000541072727816 */ /* 0x000fe40000000039 */
[----:B------:R-:W-:Y:S01]  /*cb00*/  SHF.R.U32.HI R58, RZ, 0x10, R59 ;  /* 0x00000010ff3a7819 */ /* 0x000fe2000001163b */
[----:B------:R-:W-:Y:S01]  /*cb10*/  IMAD.U32 R73, R111, 0x10000, RZ ;  /* 0x000100006f497824 */ /* 0x000fe200078e00ff */
[----:B------:R-:W-:-:S02]  /*cb20*/  PRMT R112, R112, 0x5410, R63 ;  /* 0x0000541070707816 */ /* 0x000fc4000000003f */
        /* <DEDUP_REMOVED lines=8> */
[----:B------:R-:W-:Y:S02]  /*cbb0*/  IMAD.U32 R74, R113, 0x10000, RZ ;  /* 0x00010000714a7824 */ /* 0x000fe400078e00ff */
        /* <DEDUP_REMOVED lines=22> */
[----:B------:R-:W-:Y:S01]  /*cd20*/  SHF.L.U32 R9, R115, 0x10, RZ ;  /* 0x0000001073097819 */ /* 0x000fe200000006ff */
[----:B------:R-:W-:Y:S01]  /*cd30*/  FMUL.FTZ R63, R15, R112 ;  /* 0x000000700f3f7220 */ /* 0x000fe20000410000 */
[----:B------:R-:W-:Y:S01]  /*cd40*/  LOP3.LUT R115, R115, 0xffff0000, RZ, 0xc0, !PT ;  /* 0xffff000073737812 */ /* 0x000fe200078ec0ff */
[----:B------:R-:W-:-:S02]  /*cd50*/  FMUL.FTZ R15, R15, R116 ;  /* 0x000000740f0f7220 */ /* 0x000fc40000410000 */
[C---:B------:R-:W-:Y:S02]  /*cd60*/  FMUL.FTZ R57, R8.reuse, R73 ;  /* 0x0000004908397220 */ /* 0x040fe40000410000 */
[-C--:B------:R-:W-:Y:S02]  /*cd70*/  FMUL.FTZ R8, R8, R9.reuse ;  /* 0x0000000908087220 */ /* 0x080fe40000410000 */
[C---:B------:R-:W-:Y:S02]  /*cd80*/  FFMA.FTZ R63, R56.reuse, R116, -R63 ;  /* 0x00000074383f7223 */ /* 0x040fe4000001083f */
[----:B------:R-:W-:Y:S01]  /*cd90*/  FFMA.FTZ R15, R56, R112, R15 ;  /* 0x00000070380f7223 */ /* 0x000fe2000001000f */
[C---:B------:R-:W-:Y:S01]  /*cda0*/  LOP3.LUT R112, R117.reuse, 0xffff0000, RZ, 0xc0, !PT ;  /* 0xffff000075707812 */ /* 0x040fe200078ec0ff */
[----:B------:R-:W-:Y:S02]  /*cdb0*/  IMAD.U32 R56, R117, 0x10000, RZ ;  /* 0x0001000075387824 */ /* 0x000fe400078e00ff */
[----:B------:R-:W-:-:S02]  /*cdc0*/  FFMA.FTZ R57, R12, R9, -R57 ;  /* 0x000000090c397223 */ /* 0x000fc40000010839 */
[----:B------:R-:W-:Y:S02]  /*cdd0*/  FFMA.FTZ R9, R12, R73, R8 ;  /* 0x000000490c097223 */ /* 0x000fe40000010008 */
[C---:B------:R-:W-:Y:S02]  /*cde0*/  FMUL.FTZ R8, R62.reuse, R74 ;  /* 0x0000004a3e087220 */ /* 0x040fe40000410000 */
[-C--:B------:R-:W-:Y:S02]  /*cdf0*/  FMUL.FTZ R62, R62, R56.reuse ;  /* 0x000000383e3e7220 */ /* 0x080fe40000410000 */
[----:B------:R-:W-:Y:S02]  /*ce00*/  IMAD.U32 R12, R114, 0x10000, RZ ;  /* 0x00010000720c7824 */ /* 0x000fe400078e00ff */
[----:B------:R-:W-:Y:S02]  /*ce10*/  FFMA.FTZ R56, R13, R56, -R8 ;  /* 0x000000380d387223 */ /* 0x000fe40000010808 */
[----:B------:R-:W-:-:S02]  /*ce20*/  IMAD.U32 R73, R118, 0x10000, RZ ;  /* 0x0001000076497824 */ /* 0x000fc400078e00ff */
[----:B------:R-:W-:Y:S02]  /*ce30*/  FFMA.FTZ R74, R13, R74, R62 ;  /* 0x0000004a0d4a7223 */ /* 0x000fe4000001003e */
[C---:B------:R-:W-:Y:S02]  /*ce40*/  FMUL.FTZ R8, R72.reuse, R111 ;  /* 0x0000006f48087220 */ /* 0x040fe40000410000 */
[CC--:B------:R-:W-:Y:S02]  /*ce50*/  FMUL.FTZ R13, R71.reuse, R12.reuse ;  /* 0x0000000c470d7220 */ /* 0x0c0fe40000410000 */
[----:B------:R-:W-:Y:S02]  /*ce60*/  FMUL.FTZ R72, R72, R115 ;  /* 0x0000007348487220 */ /* 0x000fe40000410000 */
[----:B------:R-:W-:Y:S02]  /*ce70*/  FMUL.FTZ R71, R71, R73 ;  /* 0x0000004947477220 */ /* 0x000fe40000410000 */
[----:B------:R-:W-:Y:S01]  /*ce80*/  FFMA.FTZ R62, R59, R115, -R8 ;  /* 0x000000733b3e7223 */ /* 0x000fe20000010808 */
[----:B------:R-:W-:Y:S01]  /*ce90*/  LOP3.LUT R8, R113, 0xffff0000, RZ, 0xc0, !PT ;  /* 0xffff000071087812 */ /* 0x000fe200078ec0ff */
[----:B------:R-:W-:Y:S01]  /*cea0*/  FFMA.FTZ R73, R58, R73, -R13 ;  /* 0x000000493a497223 */ /* 0x000fe2000001080d */
[----:B------:R-:W-:Y:S01]  /*ceb0*/  LOP3.LUT R13, R114, 0xffff0000, RZ, 0xc0, !PT ;  /* 0xffff0000720d7812 */ /* 0x000fe200078ec0ff */
[----:B------:R-:W-:Y:S01]  /*cec0*/  FFMA.FTZ R72, R59, R111, R72 ;  /* 0x0000006f3b487223 */ /* 0x000fe20000010048 */
[----:B------:R-:W-:Y:S01]  /*ced0*/  LOP3.LUT R59, R118, 0xffff0000, RZ, 0xc0, !PT ;  /* 0xffff0000763b7812 */ /* 0x000fe200078ec0ff */
[----:B------:R-:W-:-:S02]  /*cee0*/  FFMA.FTZ R71, R58, R12, R71 ;  /* 0x0000000c3a477223 */ /* 0x000fc40000010047 */
[----:B------:R-:W-:Y:S01]  /*cef0*/  FMUL.FTZ R58, R70, R13 ;  /* 0x0000000d463a7220 */ /* 0x000fe20000410000 */
[----:B------:R-:W-:Y:S01]  /*cf00*/  F2FP.BF16.PACK_AB R9, R72, R9 ;  /* 0x000000094809723e */ /* 0x000fe200000010ff */
[C---:B------:R-:W-:Y:S02]  /*cf10*/  FMUL.FTZ R75, R11.reuse, R8 ;  /* 0x000000080b4b7220 */ /* 0x040fe40000410000 */
[-C--:B------:R-:W-:Y:S02]  /*cf20*/  FMUL.FTZ R70, R70, R59.reuse ;  /* 0x0000003b46467220 */ /* 0x080fe40000410000 */
[-C--:B------:R-:W-:Y:S02]  /*cf30*/  FMUL.FTZ R12, R11, R112.reuse ;  /* 0x000000700b0c7220 */ /* 0x080fe40000410000 */
[----:B------:R-:W-:Y:S02]  /*cf40*/  FFMA.FTZ R58, R14, R59, -R58 ;  /* 0x0000003b0e3a7223 */ /* 0x000fe4000001083a */
[----:B------:R-:W-:-:S02]  /*cf50*/  FFMA.FTZ R11, R61, R112, -R75 ;  /* 0x000000703d0b7223 */ /* 0x000fc4000001084b */
[----:B------:R-:W-:Y:S01]  /*cf60*/  FFMA.FTZ R70, R14, R13, R70 ;  /* 0x0000000d0e467223 */ /* 0x000fe20000010046 */
[----:B------:R-:W-:Y:S01]  /*cf70*/  F2FP.BF16.PACK_AB R13, R62, R57 ;  /* 0x000000393e0d723e */ /* 0x000fe200000010ff */
[----:B------:R-:W-:Y:S01]  /*cf80*/  FFMA.FTZ R61, R61, R8, R12 ;  /* 0x000000083d3d7223 */ /* 0x000fe2000001000c */
[----:B------:R-:W-:Y:S02]  /*cf90*/  F2FP.BF16.PACK_AB R8, R15, R60 ;  /* 0x0000003c0f08723e */ /* 0x000fe400000010ff */
[----:B------:R-:W-:Y:S02]  /*cfa0*/  F2FP.BF16.PACK_AB R12, R63, R10 ;  /* 0x0000000a3f0c723e */ /* 0x000fe400000010ff */
[----:B------:R-:W-:Y:S02]  /*cfb0*/  F2FP.BF16.PACK_AB R14, R58, R73 ;  /* 0x000000493a0e723e */ /* 0x000fe400000010ff */
[----:B------:R-:W-:Y:S02]  /*cfc0*/  F2FP.BF16.PACK_AB R15, R11, R56 ;  /* 0x000000380b0f723e */ /* 0x000fe400000010ff */
[----:B------:R-:W-:-:S02]  /*cfd0*/  F2FP.BF16.PACK_AB R10, R70, R71 ;  /* 0x00000047460a723e */ /* 0x000fc400000010ff */
[----:B------:R-:W-:Y:S01]  /*cfe0*/  F2FP.BF16.PACK_AB R11, R61, R74 ;  /* 0x0000004a3d0b723e */ /* 0x000fe200000010ff */
[----:B------:R1:W-:Y:S04]  /*cff0*/  STS.128 [R69+0x18100], R12 ;  /* 0x0181000c45007388 */ /* 0x0003e80000000c00 */
[----:B------:R1:W-:Y:S02]  /*d000*/  STS.128 [R68+0x18100], R8 ;  /* 0x0181000844007388 */ /* 0x0003e40000000c00 */
.L_x_1304:
[----:B------:R-:W-:Y:S05]  /*d010*/  BSYNC B0 ;  /* 0x0000000000007941 */ /* 0x000fea0003800000 */
.L_x_1303:
        /* <DEDUP_REMOVED lines=82> */
[----:B------:R-:W-:Y:S02]  /*d540*/  FFMA.FTZ R15, R44, R104, R15 ;  /* 0x000000682c0f7223 */ /* 0x000fe4000001000f */
        /* <DEDUP_REMOVED lines=38> */
.L_x_1300:
[----:B------:R-:W-:Y:S05]  /*d7b0*/  BSYNC B1 ;  /* 0x0000000000017941 */ /* 0x000fea0003800000 */
.L_x_1299:
        /* <DEDUP_REMOVED lines=17> */
[----:B------:R-:W-:Y:S02]  /*d8d0*/  LOP3.LUT R14, R10, 0x38, R77, 0xf8, !PT ;  /* 0x000000380a0e7812 */ /* 0x000fe400078ef84d */
[----:B------:R-:W-:Y:S01]  /*d8e0*/  SHF.R.U32.HI R13, RZ, 0x3, R10 ;  /* 0x00000003ff0d7819 */ /* 0x000fe2000001160a */
[----:B------:R-:W-:Y:S01]  /*d8f0*/  IMAD.SHL.U32 R9, R9, 0x400, RZ ;  /* 0x0000040009097824 */ /* 0x000fe200078e00ff */
[----:B------:R-:W-:Y:S02]  /*d900*/  LOP3.LUT R8, R8, 0xfffffe00, RZ, 0xc0, !PT ;  /* 0xfffffe0008087812 */ /* 0x000fe400078ec0ff */
[----:B------:R-:W-:Y:S02]  /*d910*/  LOP3.LUT R10, R10, 0x38, R11, 0xf8, !PT ;  /* 0x000000380a0a7812 */ /* 0x000fe400078ef80b */
[----:B------:R-:W-:Y:S02]  /*d920*/  LOP3.LUT R14, R8, R14, R13, 0xf6, !PT ;  /* 0x0000000e080e7212 */ /* 0x000fe400078ef60d */
[----:B------:R-:W-:-:S02]  /*d930*/  LOP3.LUT R13, R10, R13, RZ, 0x3c, !PT ;  /* 0x0000000d0a0d7212 */ /* 0x000fc400078e3cff */
[----:B------:R-:W-:Y:S01]  /*d940*/  LOP3.LUT R9, R9, 0x7fffe000, RZ, 0xc0, !PT ;  /* 0x7fffe00009097812 */ /* 0x000fe200078ec0ff */
[----:B------:R-:W-:Y:S01]  /*d950*/  IMAD.SHL.U32 R45, R14, 0x2, RZ ;  /* 0x000000020e2d7824 */ /* 0x000fe200078e00ff */
[----:B------:R-:W-:Y:S02]  /*d960*/  SHF.R.U32.HI R40, RZ, 0x10, R41 ;  /* 0x00000010ff287819 */ /* 0x000fe40000011629 */
[----:B------:R-:W-:Y:S02]  /*d970*/  IADD3 R44, R13, R9, R8 ;  /* 0x000000090d2c7210 */ /* 0x000fe40007ffe008 */
[----:B------:R-:W1:Y:S01]  /*d980*/  LDS.128 R12, [R45+0x18100] ;  /* 0x018100002d0c7984 */ /* 0x000e620000000c00 */
[--C-:B------:R-:W-:Y:S02]  /*d990*/  SHF.R.U64 R41, R42, 0x10, R43.reuse ;  /* 0x000000102a297819 */ /* 0x100fe4000000122b */
[----:B------:R-:W-:Y:S01]  /*d9a0*/  IMAD.SHL.U32 R44, R44, 0x2, RZ ;  /* 0x000000022c2c7824 */ /* 0x000fe200078e00ff */
[----:B------:R-:W-:-:S02]  /*d9b0*/  SHF.R.U32.HI R42, RZ, 0x10, R43 ;  /* 0x00000010ff2a7819 */ /* 0x000fc4000001162b */
[--C-:B------:R-:W-:Y:S02]  /*d9c0*/  SHF.R.U64 R43, R36, 0x10, R37.reuse ;  /* 0x00000010242b7819 */ /* 0x100fe40000001225 */
[----:B------:R-:W2:Y:S01]  /*d9d0*/  LDS.128 R8, [R44+0x18100] ;  /* 0x018100002c087984 */ /* 0x000ea20000000c00 */
[----:B------:R-:W-:Y:S02]  /*d9e0*/  SHF.R.U32.HI R37, RZ, 0x10, R37 ;  /* 0x00000010ff257819 */ /* 0x000fe40000011625 */
[----:B------:R-:W-:Y:S02]  /*d9f0*/  SHF.R.U64 R49, R38, 0x10, R39 ;  /* 0x0000001026317819 */ /* 0x000fe40000001227 */
[----:B------:R-:W-:Y:S02]  /*da00*/  PRMT R88, R88, 0x5410, R37 ;  /* 0x0000541058587816 */ /* 0x000fe40000000025 */
[----:B------:R-:W-:Y:S02]  /*da10*/  SHF.R.U32.HI R38, RZ, 0x10, R39 ;  /* 0x00000010ff267819 */ /* 0x000fe40000011627 */
[----:B------:R-:W-:-:S02]  /*da20*/  PRMT R90, R90, 0x5410, R43 ;  /* 0x000054105a5a7816 */ /* 0x000fc4000000002b */
[----:B------:R-:W-:Y:S02]  /*da30*/  PRMT R98, R98, 0x5410, R47 ;  /* 0x0000541062627816 */ /* 0x000fe4000000002f */
[----:B------:R-:W-:Y:S02]  /*da40*/  PRMT R100, R100, 0x5410, R41 ;  /* 0x0000541064647816 */ /* 0x000fe40000000029 */
[----:B------:R-:W-:Y:S01]  /*da50*/  PRMT R97, R97, 0x5410, R40 ;  /* 0x0000541061617816 */ /* 0x000fe20000000028 */
[C---:B------:R-:W-:Y:S01]  /*da60*/  IMAD.U32 R43, R98.reuse, 0x10000, RZ ;  /* 0x00010000622b7824 */ /* 0x040fe200078e00ff */
[----:B------:R-:W-:Y:S02]  /*da70*/  LOP3.LUT R98, R98, 0xffff0000, RZ, 0xc0, !PT ;  /* 0xffff000062627812 */ /* 0x000fe400078ec0ff */
[----:B------:R-:W-:Y:S01]  /*da80*/  PRMT R96, R96, 0x5410, R49 ;  /* 0x0000541060607816 */ /* 0x000fe20000000031 */
[----:B------:R-:W-:Y:S01]  /*da90*/  IMAD.U32 R49, R88, 0x10000, RZ ;  /* 0x0001000058317824 */ /* 0x000fe200078e00ff */
[----:B------:R-:W-:-:S02]  /*daa0*/  PRMT R91, R91, 0x5410, R38 ;  /* 0x000054105b5b7816 */ /* 0x000fc40000000026 */
        /* <DEDUP_REMOVED lines=44> */
[C---:B------:R-:W-:Y:S02]  /*dd70*/  FMUL.FTZ R13, R47.reuse, R12 ;  /* 0x0000000c2f0d7220 */ /* 0x040fe40000410000 */
        /* <DEDUP_REMOVED lines=27> */
.L_x_1306:
[----:B------:R-:W-:Y:S05]  /*df30*/  BSYNC B0 ;  /* 0x0000000000007941 */ /* 0x000fea0003800000 */
.L_x_1305:
        /* <DEDUP_REMOVED lines=42> */
[----:B------:R-:W-:Y:S02]  /*e1e0*/  PRMT R80, R80, 0x5410, R31 ;  /* 0x0000541050507816 */ /* 0x000fe4000000001f */
[----:B------:R-:W-:Y:S01]  /*e1f0*/  PRMT R83, R83, 0x5410, R32 ;  /* 0x0000541053537816 */ /* 0x000fe20000000020 */
[----:B------:R-:W-:Y:S01]  /*e200*/  IMAD.U32 R41, R78, 0x10000, RZ ;  /* 0x000100004e297824 */ /* 0x000fe200078e00ff */
[----:B------:R-:W-:Y:S02]  /*e210*/  PRMT R82, R82, 0x5410, R33 ;  /* 0x0000541052527816 */ /* 0x000fe40000000021 */
[----:B------:R-:W-:-:S02]  /*e220*/  SHF.R.U32.HI R38, RZ, 0x10, R35 ;  /* 0x00000010ff267819 */ /* 0x000fc40000011623 */
[----:B------:R-:W-:Y:S01]  /*e230*/  SHF.R.U64 R34, R34, 0x10, R35 ;  /* 0x0000001022227819 */ /* 0x000fe20000001223 */
[----:B------:R-:W-:Y:S01]  /*e240*/  IMAD.U32 R35, R83, 0x10000, RZ ;  /* 0x0001000053237824 */ /* 0x000fe200078e00ff */
[----:B------:R-:W-:Y:S02]  /*e250*/  PRMT R85, R85, 0x5410, R38 ;  /* 0x0000541055557816 */ /* 0x000fe40000000026 */
        /* <DEDUP_REMOVED lines=34> */
[C---:B------:R-:W-:Y:S02]  /*e480*/  FFMA.FTZ R29, R12.reuse, R9, -R29 ;  /* 0x000000090c1d7223 */ /* 0x040fe4000001081d */
[----:B------:R-:W-:Y:S02]  /*e490*/  IMAD.U32 R28, R85, 0x10000, RZ ;  /* 0x00010000551c7824 */ /* 0x000fe400078e00ff */
[----:B------:R-:W-:Y:S02]  /*e4a0*/  FFMA.FTZ R9, R12, R41, R8 ;  /* 0x000000290c097223 */ /* 0x000fe40000010008 */
[C---:B------:R-:W-:Y:S02]  /*e4b0*/  FMUL.FTZ R8, R34.reuse, R42 ;  /* 0x0000002a22087220 */ /* 0x040fe40000410000 */
[-C--:B------:R-:W-:Y:S02]  /*e4c0*/  FMUL.FTZ R34, R34, R28.reuse ;  /* 0x0000001c22227220 */ /* 0x080fe40000410000 */
[----:B------:R-:W-:-:S02]  /*e4d0*/  FFMA.FTZ R28, R13, R28, -R8 ;  /* 0x0000001c0d1c7223 */ /* 0x000fc40000010808 */
[C---:B------:R-:W-:Y:S01]  /*e4e0*/  IMAD.U32 R12, R81.reuse, 0x10000, RZ ;  /* 0x00010000510c7824 */ /* 0x040fe200078e00ff */
[----:B------:R-:W-:Y:S01]  /*e4f0*/  LOP3.LUT R81, R81, 0xffff0000, RZ, 0xc0, !PT ;  /* 0xffff000051517812 */ /* 0x000fe200078ec0ff */
[C---:B------:R-:W-:Y:S01]  /*e500*/  IMAD.U32 R41, R87.reuse, 0x10000, RZ ;  /* 0x0001000057297824 */ /* 0x040fe200078e00ff */
[----:B------:R-:W-:Y:S01]  /*e510*/  LOP3.LUT R87, R87, 0xffff0000, RZ, 0xc0, !PT ;  /* 0xffff000057577812 */ /* 0x000fe200078ec0ff */
[C---:B------:R-:W-:Y:S02]  /*e520*/  FMUL.FTZ R8, R40.reuse, R78 ;  /* 0x0000004e28087220 */ /* 0x040fe40000410000 */
[----:B------:R-:W-:Y:S02]  /*e530*/  FFMA.FTZ R42, R13, R42, R34 ;  /* 0x0000002a0d2a7223 */ /* 0x000fe40000010022 */
[----:B------:R-:W-:Y:S02]  /*e540*/  FMUL.FTZ R40, R40, R82 ;  /* 0x0000005228287220 */ /* 0x000fe40000410000 */
[----:B------:R-:W-:-:S02]  /*e550*/  FMUL.FTZ R13, R39, R12 ;  /* 0x0000000c270d7220 */ /* 0x000fc40000410000 */
[C---:B------:R-:W-:Y:S01]  /*e560*/  IMAD.U32 R30, R14.reuse, 0x10000, RZ ;  /* 0x000100000e1e7824 */ /* 0x040fe200078e00ff */
[----:B------:R-:W-:Y:S01]  /*e570*/  LOP3.LUT R14, R14, 0xffff0000, RZ, 0xc0, !PT ;  /* 0xffff00000e0e7812 */ /* 0x000fe200078ec0ff */
[----:B------:R-:W-:Y:S01]  /*e580*/  FFMA.FTZ R82, R31, R82, -R8 ;  /* 0x000000521f527223 */ /* 0x000fe20000010808 */
[----:B------:R-:W-:Y:S01]  /*e590*/  LOP3.LUT R8, R85, 0xffff0000, RZ, 0xc0, !PT ;  /* 0xffff000055087812 */ /* 0x000fe200078ec0ff */
[-C--:B------:R-:W-:Y:S02]  /*e5a0*/  FMUL.FTZ R39, R39, R41.reuse ;  /* 0x0000002927277220 */ /* 0x080fe40000410000 */
[C---:B------:R-:W-:Y:S02]  /*e5b0*/  FFMA.FTZ R41, R30.reuse, R41, -R13 ;  /* 0x000000291e297223 */ /* 0x040fe4000001080d */
[----:B------:R-:W-:Y:S02]  /*e5c0*/  FFMA.FTZ R39, R30, R12, R39 ;  /* 0x0000000c1e277223 */ /* 0x000fe40000010027 */
[----:B------:R-:W-:-:S02]  /*e5d0*/  FMUL.FTZ R30, R38, R81 ;  /* 0x00000051261e7220 */ /* 0x000fc40000410000 */
[C---:B------:R-:W-:Y:S02]  /*e5e0*/  FMUL.FTZ R13, R11.reuse, R80 ;  /* 0x000000500b0d7220 */ /* 0x040fe40000410000 */
[-C--:B------:R-:W-:Y:S02]  /*e5f0*/  FMUL.FTZ R34, R38, R87.reuse ;  /* 0x0000005726227220 */ /* 0x080fe40000410000 */
[-C--:B------:R-:W-:Y:S02]  /*e600*/  FMUL.FTZ R12, R11, R8.reuse ;  /* 0x000000080b0c7220 */ /* 0x080fe40000410000 */
        /* <DEDUP_REMOVED lines=15> */
.L_x_1308:
[----:B------:R-:W-:Y:S05]  /*e700*/  BSYNC B0 ;  /* 0x0000000000007941 */ /* 0x000fea0003800000 */
.L_x_1307:
[----:B------:R-:W-:-:S04]  /*e710*/  IADD3 R77, R77, 0x40, RZ ;  /* 0x000000404d4d7810 */ /* 0x000fc80007ffe0ff */
[----:B------:R-:W-:-:S13]  /*e720*/  ISETP.GE.AND P0, PT, R77, c[0x0][0x27c], PT ;  /* 0x00009f004d007a0c */ /* 0x000fda0003f06270 */
[----:B------:R-:W-:Y:S05]  /*e730*/  @P0 BRA `(.L_x_1284) ;  /* 0x0000078000000947 */ /* 0x000fea0003800000 */
[----:B-1----:R-:W-:Y:S01]  /*e740*/  SHF.R.S32.HI R12, RZ, 0x1f, R77 ;  /* 0x0000001fff0c7819 */ /* 0x002fe2000001144d */
        /* <DEDUP_REMOVED lines=37> */
[----:B------:R-:W-:Y:S02]  /*e9a0*/  SHF.R.U32.HI R18, RZ, 0x10, R19 ;  /* 0x00000010ff127819 */ /* 0x000fe40000011613 */
[----:B------:R-:W-:Y:S02]  /*e9b0*/  PRMT R54, R54, 0x5410, R23 ;  /* 0x0000541036367816 */ /* 0x000fe40000000017 */
[----:B------:R-:W-:Y:S02]  /*e9c0*/  PRMT R66, R66, 0x5410, R31 ;  /* 0x0000541042427816 */ /* 0x000fe4000000001f */
[----:B------:R-:W-:-:S02]  /*e9d0*/  PRMT R76, R76, 0x5410, R21 ;  /* 0x000054104c4c7816 */ /* 0x000fc40000000015 */
[----:B------:R-:W-:Y:S01]  /*e9e0*/  PRMT R65, R65, 0x5410, R20 ;  /* 0x0000541041417816 */ /* 0x000fe20000000014 */
[C---:B------:R-:W-:Y:S01]  /*e9f0*/  IMAD.U32 R23, R66.reuse, 0x10000, RZ ;  /* 0x0001000042177824 */ /* 0x040fe200078e00ff */
[----:B------:R-:W-:Y:S02]  /*ea00*/  LOP3.LUT R66, R66, 0xffff0000, RZ, 0xc0, !PT ;  /* 0xffff000042427812 */ /* 0x000fe400078ec0ff */
[----:B------:R-:W-:Y:S01]  /*ea10*/  PRMT R64, R64, 0x5410, R33 ;  /* 0x0000541040407816 */ /* 0x000fe20000000021 */
[C---:B------:R-:W-:Y:S01]  /*ea20*/  IMAD.U32 R33, R52.reuse, 0x10000, RZ ;  /* 0x0001000034217824 */ /* 0x040fe200078e00ff */
        /* <DEDUP_REMOVED lines=73> */
.L_x_1284:
[----:B------:R-:W-:Y:S05]  /*eec0*/  BSYNC B2 ;  /* 0x0000000000027941 */ /* 0x000fea0003800000 */
.L_x_1266:
[----:B------:R-:W-:-:S04]  /*eed0*/  DEPBAR.LE SB0, 0x2 ;  /* 0x000080800000791a */ /* 0x000fc80000000000 */
[----:B------:R-:W-:Y:S01]  /*eee0*/  IADD3 R217, R95, -0x2, RZ ;  /* 0xfffffffe5fd97810 */ /* 0x000fe20007ffe0ff */
[----:B-1----:R-:W-:Y:S01]  /*eef0*/  IMAD.SHL.U32 R36, R0, 0x2, RZ ;  /* 0x0000000200247824 */ /* 0x002fe200078e00ff */
[----:B------:R-:W-:Y:S01]  /*ef00*/  BAR.SYNC.DEFER_BLOCKING 0x0 ;  /* 0x0000000000007b1d */ /* 0x000fe20000010000 */
[----:B------:R-:W-:Y:S01]  /*ef10*/  IMAD.SHL.U32 R187, R5, 0x2, RZ ;  /* 0x0000000205bb7824 */ /* 0x000fe200078e00ff */
[----:B------:R-:W-:Y:S01]  /*ef20*/  @P2 SHF.R.S32.HI R8, RZ, 0x1f, R217 ;  /* 0x0000001fff082819 */ /* 0x000fe200000114d9 */
[----:B------:R-:W-:Y:S01]  /*ef30*/  @P2 IMAD R26, R26, R217, RZ ;  /* 0x000000d91a1a2224 */ /* 0x000fe200078e02ff */
[----:B------:R-:W-:Y:S01]  /*ef40*/  LEA R189, R0, 0x18100, 0x1 ;  /* 0x0001810000bd7811 */ /* 0x000fe200078e08ff */
[----:B------:R-:W-:Y:S01]  /*ef50*/  @P2 IMAD.WIDE.U32 R10, R217, R27, R208 ;  /* 0x0000001bd90a2225 */ /* 0x000fe200078e00d0 */
[----:B------:R-:W-:Y:S01]  /*ef60*/  LEA.HI R6, R6, R89, RZ, 0x2 ;  /* 0x0000005906067211 */ /* 0x000fe200078f10ff */
[----:B------:R-:W-:Y:S01]  /*ef70*/  UMOV UR5, 0x1 ;  /* 0x0000000100057882 */ /* 0x000fe20000000000 */
[----:B------:R-:W-:Y:S01]  /*ef80*/  LOP3.LUT R84, R84, 0xffffffe0, RZ, 0xc0, !PT ;  /* 0xffffffe054547812 */ /* 0x000fe200078ec0ff */
[----:B------:R-:W-:Y:S01]  /*ef90*/  @P2 IMAD R8, R8, R27, R26 ;  /* 0x0000001b08082224 */ /* 0x000fe200078e021a */
[----:B------:R-:W-:Y:S01]  /*efa0*/  @P2 LEA R34, P0, R10, c[0x0][0x1f8], 0x1 ;  /* 0x00007e000a222a11 */ /* 0x000fe200078008ff */
[----:B------:R-:W-:-:S02]  /*efb0*/  IMAD.MOV.U32 R188, RZ, RZ, 0x20 ;  /* 0x00000020ffbc7424 */ /* 0x000fc400078e00ff */
[----:B------:R-:W-:Y:S02]  /*efc0*/  @P2 IMAD.IADD R8, R11, 0x1, R8 ;  /* 0x000000010b082824 */ /* 0x000fe400078e0208 */
[----:B------:R-:W-:Y:S02]  /*efd0*/  IMAD.SHL.U32 R186, R2, 0x2, RZ ;  /* 0x0000000202ba7824 */ /* 0x000fe400078e00ff */
[----:B------:R-:W-:Y:S01]  /*efe0*/  IMAD.MOV.U32 R0, RZ, RZ, 0x40 ;  /* 0x00000040ff007424 */ /* 0x000fe200078e00ff */
[----:B------:R-:W-:Y:S01]  /*eff0*/  @P2 LEA.HI.X R35, R10, c[0x0][0x1fc], R8, 0x1, P0 ;  /* 0x00007f000a232a11 */ /* 0x000fe200000f0c08 */
[----:B------:R-:W-:Y:S01]  /*f000*/  IMAD.IADD R5, R189, 0x1, R186 ;  /* 0x00000001bd057824 */ /* 0x000fe200078e02ba */
[----:B------:R-:W-:Y:S01]  /*f010*/  @P2 IADD3 R32, P0, R25, R34, RZ ;  /* 0x0000002219202210 */ /* 0x000fe20007f1e0ff */
[----:B------:R-:W-:Y:S01]  /*f020*/  IMAD R185, R4, 0x2, R189 ;  /* 0x0000000204b97824 */ /* 0x000fe200078e02bd */
[----:B------:R-:W-:Y:S01]  /*f030*/  SEL R191, R0, 0xffffffc0, !P1 ;  /* 0xffffffc000bf7807 */ /* 0x000fe20004800000 */
[----:B------:R-:W-:Y:S01]  /*f040*/  IMAD R184, R4, 0x2, R5 ;  /* 0x0000000204b87824 */ /* 0x000fe200078e0205 */
[----:B------:R-:W-:Y:S01]  /*f050*/  LDSM.16.M88.4 R36, [R36+0x18100] ;  /* 0x018100002424783b */ /* 0x000fe20000000200 */
[----:B------:R-:W-:Y:S01]  /*f060*/  @P2 IMAD.X R33, R24, 0x1, R35, P0 ;  /* 0x0000000118212824 */ /* 0x000fe200000e0623 */
[----:B------:R-:W-:Y:S01]  /*f070*/  LOP3.LUT P0, RZ, R219, 0x2, RZ, 0xc0, !PT ;  /* 0x00000002dbff7812 */ /* 0x000fe2000780c0ff */
[----:B------:R-:W-:Y:S01]  /*f080*/  IMAD.IADD R85, R187, 0x1, R191 ;  /* 0x00000001bb557824 */ /* 0x000fe200078e02bf */
[----:B------:R-:W1:Y:S01]  /*f090*/  LDSM.16.M88.4 R16, [R187+0xc100] ;  /* 0x00c10000bb10783b */ /* 0x000e620000000200 */
[----:B------:R-:W-:Y:S01]  /*f0a0*/  IMAD.SHL.U32 R135, R3, 0x2, RZ ;  /* 0x0000000203877824 */ /* 0x000fe200078e00ff */
[----:B------:R-:W-:-:S02]  /*f0b0*/  SEL R188, R188, 0xffffffe0, !P0 ;  /* 0xffffffe0bcbc7807 */ /* 0x000fc40004000000 */
[----:B------:R-:W2:Y:S01]  /*f0c0*/  LDSM.16.M88.4 R60, [R187+0xc900] ;  /* 0x00c90000bb3c783b */ /* 0x000ea20000000200 */
[--C-:B------:R-:W-:Y:S02]  /*f0d0*/  IMAD R134, R4, 0x2, R135.reuse ;  /* 0x0000000204867824 */ /* 0x100fe400078e0287 */
[----:B------:R-:W-:Y:S01]  /*f0e0*/  IMAD.IADD R2, R187, 0x1, R188 ;  /* 0x00000001bb027824 */ /* 0x000fe200078e02bc */
[----:B------:R-:W-:Y:S01]  /*f0f0*/  LDSM.16.M88.4 R44, [R5] ;  /* 0x00000000052c783b */ /* 0x000fe20000000200 */
[C---:B------:R-:W-:Y:S02]  /*f100*/  IMAD.IADD R165, R186.reuse, 0x1, R134 ;  /* 0x00000001baa57824 */ /* 0x040fe400078e0286 */
[----:B------:R-:W-:Y:S01]  /*f110*/  IMAD.IADD R0, R191, 0x1, R2 ;  /* 0x00000001bf007824 */ /* 0x000fe200078e0202 */
[----:B------:R-:W3:Y:S01]  /*f120*/  LDSM.16.M88.4 R8, [R2+0xc100] ;  /* 0x00c100000208783b */ /* 0x000ee20000000200 */
[----:B------:R-:W-:-:S03]  /*f130*/  IMAD.IADD R173, R186, 0x1, R135 ;  /* 0x00000001baad7824 */ /* 0x000fc600078e0287 */
[----:B------:R-:W5:Y:S01]  /*f140*/  LDSM.16.M88.4 R52, [R187+0xd100] ;  /* 0x00d10000bb34783b */ /* 0x000f620000000200 */
[----:B------:R-:W-:-:S03]  /*f150*/  IMAD R4, R4, 0x2, R173 ;  /* 0x0000000204047824 */ /* 0x000fc600078e02ad */
[----:B------:R-:W4:Y:S04]  /*f160*/  LDSM.16.M88.4 R28, [R187+0xd900] ;  /* 0x00d90000bb1c783b */ /* 0x000f280000000200 */
[----:B------:R-:W-:Y:S04]  /*f170*/  LDSM.16.M88.4 R76, [R2+0xc900] ;  /* 0x00c90000024c783b */ /* 0x000fe80000000200 */
[----:B------:R-:W-:Y:S04]  /*f180*/  LDSM.16.M88.4 R72, [R2+0xd100] ;  /* 0x00d100000248783b */ /* 0x000fe80000000200 */
[----:B------:R-:W-:Y:S04]  /*f190*/  LDSM.16.M88.4 R68, [R2+0xd900] ;  /* 0x00d900000244783b */ /* 0x000fe80000000200 */
[----:B------:R-:W-:Y:S01]  /*f1a0*/  @!PT LDS RZ, [RZ] ;  /* 0x00000000fffff984 */ /* 0x000fe20000000800 */
[----:B------:R-:W-:Y:S01]  /*f1b0*/  @!PT LDS RZ, [RZ] ;  /* 0x00000000fffff984 */ /* 0x000fe20000000800 */
[----:B------:R-:W-:Y:S01]  /*f1c0*/  @!PT LDS RZ, [RZ] ;  /* 0x00000000fffff984 */ /* 0x000fe20000000800 */
[----:B------:R3:W-:Y:S01]  /*f1d0*/  @P2 LDGSTS.E.BYPASS.LTC128B.128 [R132+0x6100], [R34.64], !P6 ;  /* 0x0610000022842fae */ /* 0x0007e2000f101d46 */
[C---:B-1--4-:R-:W-:Y:S03]  /*f1e0*/  HMMA.16816.F32.BF16 R20, R36.reuse, R16, RZ ;  /* 0x000000102414723c */ /* 0x052fe600000418ff */
[----:B------:R1:W-:Y:S04]  /*f1f0*/  @P2 LDGSTS.E.BYPASS.LTC128B.128 [R132+0x8100], [R34.64+0x80], !P5 ;  /* 0x0810008022842fae */ /* 0x0003e8000e901d46 */
[----:B------:R1:W-:Y:S01]  /*f200*/  @P2 LDGSTS.E.BYPASS.LTC128B.128 [R132+0xa100], [R34.64+0x100], !P4 ;  /* 0x0a10010022842fae */ /* 0x0003e2000e101d46 */
[C---:B------:R-:W-:Y:S03]  /*f210*/  HMMA.16816.F32.BF16 R16, R36.reuse, R18, RZ ;  /* 0x000000122410723c */ /* 0x040fe600000418ff */
[----:B------:R1:W-:Y:S04]  /*f220*/  @P2 LDGSTS.E.BYPASS.LTC128B.128 [R132+0x7100], [R32.64], !P6 ;  /* 0x0710000020842fae */ /* 0x0003e8000f101d46 */
[----:B------:R1:W-:Y:S01]  /*f230*/  @P2 LDGSTS.E.BYPASS.LTC128B.128 [R132+0x9100], [R32.64+0x80], !P5 ;  /* 0x0910008020842fae */ /* 0x0003e2000e901d46 */
[----:B--2---:R-:W-:Y:S03]  /*f240*/  HMMA.16816.F32.BF16 R64, R36, R60, RZ ;  /* 0x0000003c2440723c */ /* 0x004fe600000418ff */
[----:B------:R1:W-:Y:S04]  /*f250*/  @P2 LDGSTS.E.BYPASS.LTC128B.128 [R132+0xb100], [R32.64+0x100], !P4 ;  /* 0x0b10010020842fae */ /* 0x0003e8000e101d46 */
[----:B------:R-:W-:Y:S01]  /*f260*/  LDSM.16.M88.4 R24, [R185] ;  /* 0x00000000b918783b */ /* 0x000fe20000000200 */
[----:B---3--:R-:W-:Y:S03]  /*f270*/  HMMA.16816.F32.BF16 R20, R44, R8, R20 ;  /* 0x000000082c14723c */ /* 0x008fe60000041814 */
[----:B------:R-:W2:Y:S04]  /*f280*/  LDSM.16.M88.4 R12, [R85+0xc100] ;  /* 0x00c10000550c783b */ /* 0x000ea80000000200 */
[----:B------:R-:W-:Y:S01]  /*f290*/  LDSM.16.M88.4 R40, [R184] ;  /* 0x00000000b828783b */ /* 0x000fe20000000200 */
[----:B------:R-:W-:Y:S03]  /*f2a0*/  HMMA.16816.F32.BF16 R60, R36, R62, RZ ;  /* 0x0000003e243c723c */ /* 0x000fe600000418ff */
[----:B------:R-:W-:Y:S04]  /*f2b0*/  LDSM.16.M88.4 R80, [R85+0xc900] ;  /* 0x00c900005550783b */ /* 0x000fe80000000200 */
[----:B------:R-:W0:Y:S01]  /*f2c0*/  LDGDEPBAR ;  /* 0x00000000000079af */ /* 0x000e220000000000 */
[----:B------:R-:W-:Y:S03]  /*f2d0*/  HMMA.16816.F32.BF16 R16, R44, R10, R16 ;  /* 0x0000000a2c10723c */ /* 0x000fe60000041810 */
[----:B------:R-:W3:Y:S04]  /*f2e0*/  LDSM.16.M88.4 R8, [R0+0xc100] ;  /* 0x00c100000008783b */ /* 0x000ee80000000200 */
[----:B-1----:R-:W1:Y:S01]  /*f2f0*/  LDSM.16.M88.4 R32, [R85+0xd100] ;  /* 0x00d100005520783b */ /* 0x002e620000000200 */
[C---:B-----5:R-:W-:Y:S08]  /*f300*/  HMMA.16816.F32.BF16 R56, R36.reuse, R52, RZ ;  /* 0x000000342438723c */ /* 0x060ff000000418ff */
[C---:B------:R-:W-:Y:S08]  /*f310*/  HMMA.16816.F32.BF16 R52, R36.reuse, R54, RZ ;  /* 0x000000362434723c */ /* 0x040ff000000418ff */
[C---:B------:R-:W-:Y:S08]  /*f320*/  HMMA.16816.F32.BF16 R48, R36.reuse, R28, RZ ;  /* 0x0000001c2430723c */ /* 0x040ff000000418ff */
[----:B------:R-:W-:Y:S01]  /*f330*/  HMMA.16816.F32.BF16 R36, R36, R30, RZ ;  /* 0x0000001e2424723c */ /* 0x000fe200000418ff */
[----:B------:R-:W4:Y:S07]  /*f340*/  LDSM.16.M88.4 R28, [R85+0xd900] ;  /* 0x00d90000551c783b */ /* 0x000f2e0000000200 */
[----:B--2---:R-:W-:Y:S08]  /*f350*/  HMMA.16816.F32.BF16 R20, R24, R12, R20 ;  /* 0x0000000c1814723c */ /* 0x004ff00000041814 */
[C---:B------:R-:W-:Y:S08]  /*f360*/  HMMA.16816.F32.BF16 R64, R44.reuse, R76, R64 ;  /* 0x0000004c2c40723c */ /* 0x040ff00000041840 */
[----:B------:R-:W-:Y:S01]  /*f370*/  HMMA.16816.F32.BF16 R60, R44, R78, R60 ;  /* 0x0000004e2c3c723c */ /* 0x000fe2000004183c */
        /* <DEDUP_REMOVED lines=8> */
[----:B------:R-:W2:Y:S04]  /*f400*/  LDSM.16.M88.4 R36, [R187+0xe100] ;  /* 0x00e10000bb24783b */ /* 0x000ea80000000200 */
[----:B------:R-:W5:Y:S03]  /*f410*/  LDSM.16.M88.4 R68, [R0+0xd900] ;  /* 0x00d900000044783b */ /* 0x000f660000000200 */
[----:B---3--:R-:W-:Y:S08]  /*f420*/  HMMA.16816.F32.BF16 R20, R40, R8, R20 ;  /* 0x000000082814723c */ /* 0x008ff00000041814 */
[C---:B------:R-:W-:Y:S08]  /*f430*/  HMMA.16816.F32.BF16 R64, R24.reuse, R80, R64 ;  /* 0x000000501840723c */ /* 0x040ff00000041840 */
[----:B------:R-:W-:Y:S01]  /*f440*/  HMMA.16816.F32.BF16 R60, R24, R82, R60 ;  /* 0x00000052183c723c */ /* 0x000fe2000004183c */
[----:B------:R-:W-:Y:S07]  /*f450*/  LDSM.16.M88.4 R80, [R5+0x4000] ;  /* 0x004000000550783b */ /* 0x000fee0000000200 */
[----:B------:R-:W-:Y:S01]  /*f460*/  HMMA.16816.F32.BF16 R16, R40, R10, R16 ;  /* 0x0000000a2810723c */ /* 0x000fe20000041810 */
[----:B------:R-:W3:Y:S07]  /*f470*/  LDSM.16.M88.4 R8, [R2+0xe100] ;  /* 0x00e100000208783b */ /* 0x000eee0000000200 */
[C---:B-1----:R-:W-:Y:S08]  /*f480*/  HMMA.16816.F32.BF16 R56, R24.reuse, R32, R56 ;  /* 0x000000201838723c */ /* 0x042ff00000041838 */
[C---:B------:R-:W-:Y:S01]  /*f490*/  HMMA.16816.F32.BF16 R52, R24.reuse, R34, R52 ;  /* 0x000000221834723c */ /* 0x040fe20000041834 */
[----:B------:R-:W1:Y:S07]  /*f4a0*/  LDSM.16.M88.4 R32, [R187+0xe900] ;  /* 0x00e90000bb20783b */ /* 0x000e6e0000000200 */
[C---:B----4-:R-:W-:Y:S08]  /*f4b0*/  HMMA.16816.F32.BF16 R48, R24.reuse, R28, R48 ;  /* 0x0000001c1830723c */ /* 0x050ff00000041830 */
[----:B------:R-:W-:Y:S01]  /*f4c0*/  HMMA.16816.F32.BF16 R44, R24, R30, R44 ;  /* 0x0000001e182c723c */ /* 0x000fe2000004182c */
[----:B------:R-:W4:Y:S04]  /*f4d0*/  LDSM.16.M88.4 R28, [R187+0xf100] ;  /* 0x00f10000bb1c783b */ /* 0x000f280000000200 */
[----:B------:R-:W1:Y:S03]  /*f4e0*/  LDSM.16.M88.4 R24, [R187+0xf900] ;  /* 0x00f90000bb18783b */ /* 0x000e660000000200 */
        /* <DEDUP_REMOVED lines=9> */
[C---:B-----5:R-:W-:Y:S08]  /*f580*/  HMMA.16816.F32.BF16 R48, R40.reuse, R68, R48 ;  /* 0x000000442830723c */ /* 0x060ff00000041830 */
[----:B------:R-:W-:Y:S01]  /*f590*/  HMMA.16816.F32.BF16 R44, R40, R70, R44 ;  /* 0x00000046282c723c */ /* 0x000fe2000004182c */
[----:B------:R-:W2:Y:S04]  /*f5a0*/  LDSM.16.M88.4 R40, [R185+0x4000] ;  /* 0x00400000b928783b */ /* 0x000ea80000000200 */
[----:B------:R-:W5:Y:S03]  /*f5b0*/  LDSM.16.M88.4 R68, [R2+0xf900] ;  /* 0x00f900000244783b */ /* 0x000f660000000200 */
[----:B---3--:R-:W-:Y:S08]  /*f5c0*/  HMMA.16816.F32.BF16 R20, R80, R8, R20 ;  /* 0x000000085014723c */ /* 0x008ff00000041814 */
[C---:B-1----:R-:W-:Y:S08]  /*f5d0*/  HMMA.16816.F32.BF16 R64, R12.reuse, R32, R64 ;  /* 0x000000200c40723c */ /* 0x042ff00000041840 */
[----:B------:R-:W-:Y:S01]  /*f5e0*/  HMMA.16816.F32.BF16 R60, R12, R34, R60 ;  /* 0x000000220c3c723c */ /* 0x000fe2000004183c */
[----:B------:R-:W-:Y:S07]  /*f5f0*/  LDSM.16.M88.4 R32, [R85+0xe900] ;  /* 0x00e900005520783b */ /* 0x000fee0000000200 */
[----:B------:R-:W-:Y:S01]  /*f600*/  HMMA.16816.F32.BF16 R16, R80, R10, R16 ;  /* 0x0000000a5010723c */ /* 0x000fe20000041810 */
[----:B------:R-:W-:Y:S07]  /*f610*/  LDSM.16.M88.4 R8, [R0+0xe100] ;  /* 0x00e100000008783b */ /* 0x000fee0000000200 */
[C---:B----4-:R-:W-:Y:S08]  /*f620*/  HMMA.16816.F32.BF16 R56, R12.reuse, R28, R56 ;  /* 0x0000001c0c38723c */ /* 0x050ff00000041838 */
[C---:B------:R-:W-:Y:S01]  /*f630*/  HMMA.16816.F32.BF16 R52, R12.reuse, R30, R52 ;  /* 0x0000001e0c34723c */ /* 0x040fe20000041834 */
[----:B------:R-:W-:Y:S07]  /*f640*/  LDSM.16.M88.4 R28, [R85+0xf100] ;  /* 0x00f10000551c783b */ /* 0x000fee0000000200 */
[C---:B------:R-:W-:Y:S08]  /*f650*/  HMMA.16816.F32.BF16 R48, R12.reuse, R24, R48 ;  /* 0x000000180c30723c */ /* 0x040ff00000041830 */
[----:B------:R-:W-:Y:S01]  /*f660*/  HMMA.16816.F32.BF16 R44, R12, R26, R44 ;  /* 0x0000001a0c2c723c */ /* 0x000fe2000004182c */
[----:B------:R-:W1:Y:S04]  /*f670*/  LDSM.16.M88.4 R12, [R184+0x4000] ;  /* 0x00400000b80c783b */ /* 0x000e680000000200 */
[----:B------:R-:W3:Y:S03]  /*f680*/  LDSM.16.M88.4 R24, [R85+0xf900] ;  /* 0x00f900005518783b */ /* 0x000ee60000000200 */
[----:B--2---:R-:W-:Y:S08]  /*f690*/  HMMA.16816.F32.BF16 R20, R40, R36, R20 ;  /* 0x000000242814723c */ /* 0x004ff00000041814 */
[C---:B------:R-:W-:Y:S08]  /*f6a0*/  HMMA.16816.F32.BF16 R64, R80.reuse, R76, R64 ;  /* 0x0000004c5040723c */ /* 0x040ff00000041840 */
[----:B------:R-:W-:Y:S08]  /*f6b0*/  HMMA.16816.F32.BF16 R60, R80, R78, R60 ;  /* 0x0000004e503c723c */ /* 0x000ff0000004183c */
[----:B------:R-:W-:Y:S01]  /*f6c0*/  HMMA.16816.F32.BF16 R76, R40, R38, R16 ;  /* 0x00000026284c723c */ /* 0x000fe20000041810 */
[----:B------:R-:W-:Y:S04]  /*f6d0*/  LDSM.16.M88.4 R36, [R189+0x8000] ;  /* 0x00800000bd24783b */ /* 0x000fe80000000200 */
[----:B------:R-:W2:Y:S03]  /*f6e0*/  LDSM.16.M88.4 R16, [R187+0x10100] ;  /* 0x01010000bb10783b */ /* 0x000ea60000000200 */
[C---:B------:R-:W-:Y:S08]  /*f6f0*/  HMMA.16816.F32.BF16 R56, R80.reuse, R72, R56 ;  /* 0x000000485038723c */ /* 0x040ff00000041838 */
[C---:B------:R-:W-:Y:S01]  /*f700*/  HMMA.16816.F32.BF16 R52, R80.reuse, R74, R52 ;  /* 0x0000004a5034723c */ /* 0x040fe20000041834 */
[----:B------:R-:W4:Y:S07]  /*f710*/  LDSM.16.M88.4 R72, [R0+0xe900] ;  /* 0x00e900000048783b */ /* 0x000f2e0000000200 */
[C---:B-----5:R-:W-:Y:S08]  /*f720*/  HMMA.16816.F32.BF16 R48, R80.reuse, R68, R48 ;  /* 0x000000445030723c */ /* 0x060ff00000041830 */
[----:B------:R-:W-:Y:S01]  /*f730*/  HMMA.16816.F32.BF16 R44, R80, R70, R44 ;  /* 0x00000046502c723c */ /* 0x000fe2000004182c */
[----:B------:R-:W5:Y:S07]  /*f740*/  LDSM.16.M88.4 R68, [R0+0xf100] ;  /* 0x00f100000044783b */ /* 0x000f6e0000000200 */
[----:B-1----:R-:W-:Y:S08]  /*f750*/  HMMA.16816.F32.BF16 R20, R12, R8, R20 ;  /* 0x000000080c14723c */ /* 0x002ff00000041814 */
        /* <DEDUP_REMOVED lines=8> */
[C---:B---3--:R-:W-:Y:S08]  /*f7e0*/  HMMA.16816.F32.BF16 R48, R40.reuse, R24, R48 ;  /* 0x000000182830723c */ /* 0x048ff00000041830 */
[----:B------:R-:W-:Y:S01]  /*f7f0*/  HMMA.16816.F32.BF16 R44, R40, R26, R44 ;  /* 0x0000001a282c723c */ /* 0x000fe2000004182c */
[----:B------:R-:W1:Y:S04]  /*f800*/  LDSM.16.M88.4 R24, [R2+0x10100] ;  /* 0x010100000218783b */ /* 0x000e680000000200 */
[----:B------:R-:W-:Y:S03]  /*f810*/  LDSM.16.M88.4 R40, [R185+0x8000] ;  /* 0x00800000b928783b */ /* 0x000fe60000000200 */
[----:B--2---:R-:W-:Y:S08]  /*f820*/  HMMA.16816.F32.BF16 R20, R36, R16, R20 ;  /* 0x000000102414723c */ /* 0x004ff00000041814 */
[C---:B----4-:R-:W-:Y:S08]  /*f830*/  HMMA.16816.F32.BF16 R64, R12.reuse, R72, R64 ;  /* 0x000000480c40723c */ /* 0x050ff00000041840 */
[----:B------:R-:W-:Y:S01]  /*f840*/  HMMA.16816.F32.BF16 R60, R12, R74, R60 ;  /* 0x0000004a0c3c723c */ /* 0x000fe2000004183c */
[----:B------:R-:W-:Y:S07]  /*f850*/  LDSM.16.M88.4 R72, [R187+0x11100] ;  /* 0x01110000bb48783b */ /* 0x000fee0000000200 */
[----:B------:R-:W-:Y:S01]  /*f860*/  HMMA.16816.F32.BF16 R76, R36, R18, R76 ;  /* 0x00000012244c723c */ /* 0x000fe2000004184c */
[----:B------:R-:W-:Y:S07]  /*f870*/  LDSM.16.M88.4 R16, [R2+0x10900] ;  /* 0x010900000210783b */ /* 0x000fee0000000200 */
[C---:B-----5:R-:W-:Y:S08]  /*f880*/  HMMA.16816.F32.BF16 R56, R12.reuse, R68, R56 ;  /* 0x000000440c38723c */ /* 0x060ff00000041838 */
[----:B------:R-:W-:Y:S01]  /*f890*/  HMMA.16816.F32.BF16 R68, R12, R70, R52 ;  /* 0x000000460c44723c */ /* 0x000fe20000041834 */
[----:B------:R-:W2:Y:S07]  /*f8a0*/  LDSM.16.M88.4 R52, [R85+0x10100] ;  /* 0x010100005534783b */ /* 0x000eae0000000200 */
[----:B-1----:R-:W-:Y:S08]  /*f8b0*/  HMMA.16816.F32.BF16 R20, R32, R24, R20 ;  /* 0x000000182014723c */ /* 0x002ff00000041814 */
[C---:B------:R-:W-:Y:S08]  /*f8c0*/  HMMA.16816.F32.BF16 R64, R36.reuse, R8, R64 ;  /* 0x000000082440723c */ /* 0x040ff00000041840 */
[----:B------:R-:W-:Y:S01]  /*f8d0*/  HMMA.16816.F32.BF16 R60, R36, R10, R60 ;  /* 0x0000000a243c723c */ /* 0x000fe2000004183c */
[----:B------:R-:W-:Y:S07]  /*f8e0*/  LDSM.16.M88.4 R8, [R85+0x10900] ;  /* 0x010900005508783b */ /* 0x000fee0000000200 */
[----:B------:R-:W-:Y:S01]  /*f8f0*/  HMMA.16816.F32.BF16 R76, R32, R26, R76 ;  /* 0x0000001a204c723c */ /* 0x000fe2000004184c */
[----:B------:R-:W-:Y:S07]  /*f900*/  LDSM.16.M88.4 R24, [R187+0x11900] ;  /* 0x01190000bb18783b */ /* 0x000fee0000000200 */
[C---:B------:R-:W-:Y:S08]  /*f910*/  HMMA.16816.F32.BF16 R48, R12.reuse, R28, R48 ;  /* 0x0000001c0c30723c */ /* 0x040ff00000041830 */
[----:B------:R-:W-:Y:S01]  /*f920*/  HMMA.16816.F32.BF16 R44, R12, R30, R44 ;  /* 0x0000001e0c2c723c */ /* 0x000fe2000004182c */
[----:B------:R-:W-:Y:S04]  /*f930*/  LDSM.16.M88.4 R12, [R184+0x8000] ;  /* 0x00800000b80c783b */ /* 0x000fe80000000200 */
[----:B------:R-:W1:Y:S03]  /*f940*/  LDSM.16.M88.4 R28, [R0+0x10100] ;  /* 0x01010000001c783b */ /* 0x000e660000000200 */
[----:B--2---:R-:W-:Y:S08]  /*f950*/  HMMA.16816.F32.BF16 R20, R40, R52, R20 ;  /* 0x000000342814723c */ /* 0x004ff00000041814 */
[C---:B------:R-:W-:Y:S08]  /*f960*/  HMMA.16816.F32.BF16 R64, R32.reuse, R16, R64 ;  /* 0x000000102040723c */ /* 0x040ff00000041840 */
[----:B------:R-:W-:Y:S01]  /*f970*/  HMMA.16816.F32.BF16 R60, R32, R18, R60 ;  /* 0x00000012203c723c */ /* 0x000fe2000004183c */
[----:B------:R-:W2:Y:S07]  /*f980*/  LDSM.16.M88.4 R16, [R2+0x11100] ;  /* 0x011100000210783b */ /* 0x000eae0000000200 */
[----:B------:R-:W-:Y:S01]  /*f990*/  HMMA.16816.F32.BF16 R76, R40, R54, R76 ;  /* 0x00000036284c723c */ /* 0x000fe2000004184c */
[----:B------:R-:W-:Y:S07]  /*f9a0*/  LDSM.16.M88.4 R52, [R0+0x10900] ;  /* 0x010900000034783b */ /* 0x000fee0000000200 */
[----:B------:R-:W-:Y:S08]  /*f9b0*/  HMMA.16816.F32.BF16 R56, R36, R72, R56 ;  /* 0x000000482438723c */ /* 0x000ff00000041838 */
[----:B-1----:R-:W-:Y:S08]  /*f9c0*/  HMMA.16816.F32.BF16 R20, R12, R28, R20 ;  /* 0x0000001c0c14723c */ /* 0x002ff00000041814 */
[C---:B------:R-:W-:Y:S08]  /*f9d0*/  HMMA.16816.F32.BF16 R64, R40.reuse, R8, R64 ;  /* 0x000000082840723c */ /* 0x040ff00000041840 */
[----:B------:R-:W-:Y:S01]  /*f9e0*/  HMMA.16816.F32.BF16 R60, R40, R10, R60 ;  /* 0x0000000a283c723c */ /* 0x000fe2000004183c */
[----:B------:R-:W1:Y:S07]  /*f9f0*/  LDSM.16.M88.4 R8, [R85+0x11100] ;  /* 0x011100005508783b */ /* 0x000e6e0000000200 */
[----:B------:R-:W-:Y:S01]  /*fa00*/  HMMA.16816.F32.BF16 R76, R12, R30, R76 ;  /* 0x0000001e0c4c723c */ /* 0x000fe2000004184c */
[----:B------:R3:W4:Y:S01]  /*fa10*/  LDSM.16.M88.4 R28, [R2+0x11900] ;  /* 0x01190000021c783b */ /* 0x0007220000000200 */
[----:B------:R-:W-:-:S02]  /*fa20*/  FMUL.FTZ R21, R21, c[0x0][0x320] ;  /* 0x0000c80015157a20 */ /* 0x000fc40000410000 */
[----:B------:R-:W-:Y:S02]  /*fa30*/  FMUL.FTZ R22, R22, c[0x0][0x320] ;  /* 0x0000c80016167a20 */ /* 0x000fe40000410000 */
[----:B------:R-:W-:Y:S02]  /*fa40*/  FMUL.FTZ R5, R20, c[0x0][0x320] ;  /* 0x0000c80014057a20 */ /* 0x000fe40000410000 */
[----:B------:R-:W-:Y:S04]  /*fa50*/  HMMA.16816.F32.BF16 R68, R36, R74, R68 ;  /* 0x0000004a2444723c */ /* 0x000fe80000041844 */
[----:B------:R-:W5:Y:S04]  /*fa60*/  MUFU.TANH R5, R5 ;  /* 0x0000000500057308 */ /* 0x000f680000002400 */
[----:B--2---:R-:W-:Y:S08]  /*fa70*/  HMMA.16816.F32.BF16 R56, R32, R16, R56 ;  /* 0x000000102038723c */ /* 0x004ff00000041838 */
[----:B------:R-:W-:Y:S01]  /*fa80*/  HMMA.16816.F32.BF16 R48, R36, R24, R48 ;  /* 0x000000182430723c */ /* 0x000fe20000041830 */
[----:B------:R-:W2:Y:S01]  /*fa90*/  MUFU.TANH R25, R21 ;  /* 0x0000001500197308 */ /* 0x000ea20000002400 */
[----:B---3--:R-:W-:-:S06]  /*faa0*/  FMUL.FTZ R2, R78, c[0x0][0x320] ;  /* 0x0000c8004e027a20 */ /* 0x008fcc0000410000 */
[----:B------:R-:W-:Y:S01]  /*fab0*/  HMMA.16816.F32.BF16 R44, R36, R26, R44 ;  /* 0x0000001a242c723c */ /* 0x000fe2000004182c */
[----:B------:R3:W-:Y:S06]  /*fac0*/  MUFU.TANH R24, R22 ;  /* 0x0000001600187308 */ /* 0x0007ec0000002400 */
[----:B------:R-:W-:Y:S01]  /*fad0*/  FMUL.FTZ R37, R23, c[0x0][0x320] ;  /* 0x0000c80017257a20 */ /* 0x000fe20000410000 */
[----:B------:R-:W-:Y:S01]  /*fae0*/  HMMA.16816.F32.BF16 R68, R32, R18, R68 ;  /* 0x000000122044723c */ /* 0x000fe20000041844 */
[----:B------:R-:W2:Y:S01]  /*faf0*/  LDSM.16.M88.4 R16, [R0+0x11100] ;  /* 0x011100000010783b */ /* 0x000ea20000000200 */
[----:B------:R-:W-:Y:S01]  /*fb00*/  FMUL.FTZ R26, R76, c[0x0][0x320] ;  /* 0x0000c8004c1a7a20 */ /* 0x000fe20000410000 */
[----:B------:R-:W-:Y:S01]  /*fb10*/  MUFU.TANH R2, R2 ;  /* 0x0000000200027308 */ /* 0x000fe20000002400 */
[----:B------:R-:W-:-:S02]  /*fb20*/  FMUL.FTZ R27, R77, c[0x0][0x320] ;  /* 0x0000c8004d1b7a20 */ /* 0x000fc40000410000 */
[----:B------:R-:W-:Y:S02]  /*fb30*/  FMUL.FTZ R36, R79, c[0x0][0x320] ;  /* 0x0000c8004f247a20 */ /* 0x000fe40000410000 */
[----:B-1----:R-:W-:Y:S01]  /*fb40*/  HMMA.16816.F32.BF16 R56, R40, R8, R56 ;  /* 0x000000082838723c */ /* 0x002fe20000041838 */
[----:B---3--:R-:W1:Y:S02]  /*fb50*/  LDSM.16.M88.4 R20, [R85+0x11900] ;  /* 0x011900005514783b */ /* 0x008e640000000200 */
[----:B------:R-:W3:Y:S04]  /*fb60*/  MUFU.TANH R26, R26 ;  /* 0x0000001a001a7308 */ /* 0x000ee80000002400 */
[----:B------:R-:W-:Y:S01]  /*fb70*/  LOP3.LUT R8, R6, 0xfffffffc, RZ, 0xc0, !PT ;  /* 0xfffffffc06087812 */ /* 0x000fe200078ec0ff */
[----:B----4-:R-:W-:Y:S01]  /*fb80*/  HMMA.16816.F32.BF16 R48, R32, R28, R48 ;  /* 0x0000001c2030723c */ /* 0x010fe20000041830 */
[----:B------:R-:W-:-:S02]  /*fb90*/  IMAD.IADD R6, R89, 0x1, -R84 ;  /* 0x0000000159067824 */ /* 0x000fc400078e0a54 */
[----:B------:R-:W4:Y:S01]  /*fba0*/  MUFU.TANH R27, R27 ;  /* 0x0000001b001b7308 */ /* 0x000f220000002400 */
[----:B------:R-:W-:-:S04]  /*fbb0*/  IMAD.IADD R89, R89, 0x1, -R8 ;  /* 0x0000000159597824 */ /* 0x000fc800078e0a08 */
[----:B------:R-:W-:Y:S01]  /*fbc0*/  HMMA.16816.F32.BF16 R44, R32, R30, R44 ;  /* 0x0000001e202c723c */ /* 0x000fe2000004182c */
[----:B------:R-:W-:Y:S02]  /*fbd0*/  LEA.HI R38, R89, R89, RZ, 0x1 ;  /* 0x0000005959267211 */ /* 0x000fe400078f08ff */
[----:B------:R-:W-:Y:S02]  /*fbe0*/  MUFU.TANH R37, R37 ;  /* 0x0000002500257308 */ /* 0x000fe40000002400 */
[----:B------:R-:W-:Y:S02]  /*fbf0*/  LOP3.LUT R38, R38, 0x1ffffffe, RZ, 0xc0, !PT ;  /* 0x1ffffffe26267812 */ /* 0x000fe400078ec0ff */
[----:B------:R-:W-:Y:S01]  /*fc00*/  SHF.R.S32.HI R35, RZ, 0x1f, R86 ;  /* 0x0000001fff237819 */ /* 0x000fe20000011456 */
[----:B------:R-:W-:Y:S01]  /*fc10*/  HMMA.16816.F32.BF16 R68, R40, R10, R68 ;  /* 0x0000000a2844723c */ /* 0x000fe20000041844 */
[----:B------:R-:W-:Y:S01]  /*fc20*/  SHF.R.S32.HI R33, RZ, 0x1f, R6 ;  /* 0x0000001fff217819 */ /* 0x000fe20000011406 */
[----:B------:R-:W3:Y:S01]  /*fc30*/  LDSM.16.M88.4 R8, [R0+0x11900] ;  /* 0x011900000008783b */ /* 0x000ee20000000200 */
[----:B------:R-:W-:Y:S01]  /*fc40*/  LEA.HI R35, R35, R86, RZ, 0x3 ;  /* 0x0000005623237211 */ /* 0x000fe200078f18ff */
[----:B------:R-:W-:Y:S01]  /*fc50*/  IMAD.IADD R89, R89, 0x1, -R38 ;  /* 0x0000000159597824 */ /* 0x000fe200078e0a26 */
[----:B------:R-:W-:Y:S01]  /*fc60*/  LEA.HI R33, R33, R6, RZ, 0x2 ;  /* 0x0000000621217211 */ /* 0x000fe200078f10ff */
[----:B------:R-:W-:Y:S01]  /*fc70*/  MUFU.TANH R36, R36 ;  /* 0x0000002400247308 */ /* 0x000fe20000002400 */
[----:B------:R-:W-:Y:S01]  /*fc80*/  LOP3.LUT R35, R35, 0xffffff8, RZ, 0xc0, !PT ;  /* 0x0ffffff823237812 */ /* 0x000fe200078ec0ff */
[----:B------:R-:W-:Y:S01]  /*fc90*/  HMMA.16816.F32.BF16 R64, R12, R52, R64 ;  /* 0x000000340c40723c */ /* 0x000fe20000041840 */
[----:B------:R-:W-:Y:S01]  /*fca0*/  LEA.HI.SX32 R34, R33, R92, 0x1e ;  /* 0x0000005c21227211 */ /* 0x000fe200078ff2ff */
[----:B------:R-:W-:-:S04]  /*fcb0*/  DEPBAR.LE SB0, 0x2 ;  /* 0x000080800000791a */ /* 0x000fc80000000000 */
[----:B------:R-:W-:Y:S01]  /*fcc0*/  IMAD.IADD R35, R86, 0x1, -R35 ;  /* 0x0000000156237824 */ /* 0x000fe200078e0a23 */
[----:B------:R-:W-:Y:S01]  /*fcd0*/  LOP3.LUT R33, R33, 0x7ffffffc, RZ, 0xc0, !PT ;  /* 0x7ffffffc21217812 */ /* 0x000fe200078ec0ff */
[----:B--2---:R-:W-:Y:S01]  /*fce0*/  HMMA.16816.F32.BF16 R56, R12, R16, R56 ;  /* 0x000000100c38723c */ /* 0x004fe20000041838 */
[----:B------:R-:W-:Y:S01]  /*fcf0*/  BAR.SYNC.DEFER_BLOCKING 0x0 ;  /* 0x0000000000007b1d */ /* 0x000fe20000010000 */
[----:B------:R-:W-:Y:S02]  /*fd00*/  IMAD R34, R35, 0x10, R34 ;  /* 0x0000001023227824 */ /* 0x000fe400078e0222 */
[----:B------:R-:W-:Y:S02]  /*fd10*/  IMAD.IADD R222, R6, 0x1, -R33 ;  /* 0x0000000106de7824 */ /* 0x000fe400078e0a21 */
[----:B------:R-:W-:Y:S02]  /*fd20*/  IMAD R220, R89, 0x8, R34 ;  /* 0x0000000859dc7824 */ /* 0x000fe400078e0222 */
[----:B-1----:R-:W-:Y:S01]  /*fd30*/  HMMA.16816.F32.BF16 R48, R40, R20, R48 ;  /* 0x000000142830723c */ /* 0x002fe20000041830 */
[----:B------:R-:W-:-:S02]  /*fd40*/  IMAD.SHL.U32 R222, R222, 0x2, RZ ;  /* 0x00000002dede7824 */ /* 0x000fc400078e00ff */
[----:B------:R-:W-:-:S04]  /*fd50*/  @P3 IMAD.HI.U32 R17, R220, c[0x0][0x2c8], RZ ;  /* 0x0000b200dc113a27 */ /* 0x000fc800078e00ff */
[----:B------:R-:W-:Y:S01]  /*fd60*/  IMAD.MOV.U32 R20, RZ, RZ, R220 ;  /* 0x000000ffff147224 */ /* 0x000fe200078e00dc */
[----:B------:R-:W-:Y:S01]  /*fd70*/  @P3 SHF.R.U32.HI R20, RZ, c[0x0][0x2cc], R17 ;  /* 0x0000b300ff143a19 */ /* 0x000fe20000011611 */
[----:B------:R-:W-:Y:S01]  /*fd80*/  HMMA.16816.F32.BF16 R68, R12, R18, R68 ;  /* 0x000000120c44723c */ /* 0x000fe20000041844 */
[----:B------:R-:W-:Y:S02]  /*fd90*/  FMUL.FTZ R28, R64, c[0x0][0x320] ;  /* 0x0000c800401c7a20 */ /* 0x000fe40000410000 */
[----:B------:R-:W-:Y:S01]  /*fda0*/  FMUL.FTZ R29, R65, c[0x0][0x320] ;  /* 0x0000c800411d7a20 */ /* 0x000fe20000410000 */
[----:B------:R-:W1:Y:S01]  /*fdb0*/  SHFL.IDX PT, R18, R20, RZ, 0x1c1f ;  /* 0x001c1fff14127589 */ /* 0x000e6200000e0000 */
[----:B------:R-:W-:Y:S02]  /*fdc0*/  FMUL.FTZ R16, R66, c[0x0][0x320] ;  /* 0x0000c80042107a20 */ /* 0x000fe40000410000 */
[----:B------:R-:W2:Y:S01]  /*fdd0*/  MUFU.TANH R28, R28 ;  /* 0x0000001c001c7308 */ /* 0x000ea20000002400 */
[----:B------:R-:W-:Y:S01]  /*fde0*/  HMMA.16816.F32.BF16 R44, R40, R22, R44 ;  /* 0x00000016282c723c */ /* 0x000fe2000004182c */
[----:B------:R-:W1:Y:S01]  /*fdf0*/  SHFL.IDX PT, R19, R20, 0x1, 0x1c1f ;  /* 0x003c1f0014137f89 */ /* 0x000e6200000e0000 */
[----:B------:R-:W-:-:S02]  /*fe00*/  FMUL.FTZ R56, R56, c[0x0][0x320] ;  /* 0x0000c80038387a20 */ /* 0x000fc40000410000 */
[----:B------:R-:W-:Y:S01]  /*fe10*/  FMUL.FTZ R57, R57, c[0x0][0x320] ;  /* 0x0000c80039397a20 */ /* 0x000fe20000410000 */
[----:B------:R-:W-:Y:S01]  /*fe20*/  LDSM.16.MT88.4 R124, [R135+0x100] ;  /* 0x00010000877c783b */ /* 0x000fe20000004200 */
[----:B------:R-:W-:Y:S01]  /*fe30*/  FMUL.FTZ R17, R67, c[0x0][0x320] ;  /* 0x0000c80043117a20 */ /* 0x000fe20000410000 */
[----:B------:R-:W1:Y:S01]  /*fe40*/  MUFU.TANH R29, R29 ;  /* 0x0000001d001d7308 */ /* 0x000e620000002400 */
[C---:B------:R-:W-:Y:S01]  /*fe50*/  HMMA.16816.F32.BF16 R60, R12.reuse, R54, R60 ;  /* 0x000000360c3c723c */ /* 0x040fe2000004183c */
[----:B------:R-:W-:Y:S01]  /*fe60*/  IMAD.MOV.U32 R22, RZ, RZ, -0x40 ;  /* 0xffffffc0ff167424 */ /* 0x000fe200078e00ff */
[----:B------:R-:W-:Y:S01]  /*fe70*/  LDSM.16.MT88.4 R64, [R165+0x2100] ;  /* 0x00210000a540783b */ /* 0x000fe20000004200 */
[----:B------:R-:W-:Y:S02]  /*fe80*/  FMUL.FTZ R58, R58, c[0x0][0x320] ;  /* 0x0000c8003a3a7a20 */ /* 0x000fe40000410000 */
[C---:B------:R-:W-:Y:S01]  /*fe90*/  IMAD R22, R7.reuse, R22, 0x1 ;  /* 0x0000000107167424 */ /* 0x040fe200078e0216 */
[----:B------:R-:W-:Y:S01]  /*fea0*/  LDSM.16.MT88.4 R116, [R173+0x100] ;  /* 0x00010000ad74783b */ /* 0x000fe20000004200 */
[----:B------:R-:W-:Y:S01]  /*feb0*/  IMAD R7, R7, -0x40, R215 ;  /* 0xffffffc007077824 */ /* 0x000fe200078e02d7 */
[----:B---3--:R-:W-:Y:S01]  /*fec0*/  HMMA.16816.F32.BF16 R48, R12, R8, R48 ;  /* 0x000000080c30723c */ /* 0x008fe20000041830 */
[----:B------:R-:W-:Y:S01]  /*fed0*/  MUFU.TANH R224, R56 ;  /* 0x0000003800e07308 */ /* 0x000fe20000002400 */
[----:B------:R-:W-:Y:S01]  /*fee0*/  FMUL.FTZ R68, R68, c[0x0][0x320] ;  /* 0x0000c80044447a20 */ /* 0x000fe20000410000 */
[----:B------:R-:W-:Y:S01]  /*fef0*/  LDSM.16.MT88.4 R108, [R134+0x100] ;  /* 0x00010000866c783b */ /* 0x000fe20000004200 */
[----:B------:R-:W-:-:S02]  /*ff00*/  IMAD.IADD R7, R7, 0x1, -R222 ;  /* 0x0000000107077824 */ /* 0x000fc400078e0ade */
[----:B------:R-:W-:Y:S01]  /*ff10*/  FMUL.FTZ R69, R69, c[0x0][0x320] ;  /* 0x0000c80045457a20 */ /* 0x000fe20000410000 */
[----:B------:R-:W-:Y:S01]  /*ff20*/  IADD3 R9, -R222, R22, R215 ;  /* 0x00000016de097210 */ /* 0x000fe20007ffe1d7 */
[----:B------:R-:W-:Y:S01]  /*ff30*/  HMMA.16816.F32.BF16 R44, R12, R10, R44 ;  /* 0x0000000a0c2c723c */ /* 0x000fe2000004182c */
[----:B------:R-:W-:Y:S01]  /*ff40*/  MUFU.TANH R168, R57 ;  /* 0x0000003900a87308 */ /* 0x000fe20000002400 */
[----:B------:R-:W-:Y:S01]  /*ff50*/  FMUL.FTZ R59, R59, c[0x0][0x320] ;  /* 0x0000c8003b3b7a20 */ /* 0x000fe20000410000 */
[----:B------:R-:W-:Y:S01]  /*ff60*/  LDSM.16.MT88.4 R100, [R4+0x100] ;  /* 0x000100000464783b */ /* 0x000fe20000004200 */
[----:B------:R-:W-:Y:S02]  /*ff70*/  IMAD.IADD R6, R9, 0x1, -R218 ;  /* 0x0000000109067824 */ /* 0x000fe400078e0ada */
[----:B------:R-:W-:Y:S01]  /*ff80*/  FMUL.FTZ R70, R70, c[0x0][0x320] ;  /* 0x0000c80046467a20 */ /* 0x000fe20000410000 */
[----:B------:R-:W-:Y:S01]  /*ff90*/  LDSM.16.MT88.4 R40, [R135+0x2100] ;  /* 0x002100008728783b */ /* 0x000fe20000004200 */
[----:B-1----:R-:W-:Y:S01]  /*ffa0*/  IMAD.IADD R8, R6, 0x1, R18 ;  /* 0x0000000106087824 */ /* 0x002fe200078e0212 */
[----:B------:R-:W-:Y:S01]  /*ffb0*/  MUFU.TANH R170, R68 ;  /* 0x0000004400aa7308 */ /* 0x000fe20000002400 */
[----:B------:R-:W-:Y:S01]  /*ffc0*/  FMUL.FTZ R31, R60, c[0x0][0x320] ;  /* 0x0000c8003c1f7a20 */ /* 0x000fe20000410000 */
[----:B------:R-:W-:Y:S01]  /*ffd0*/  LDSM.16.MT88.4 R72, [R135+0x4100] ;  /* 0x004100008748783b */ /* 0x000fe20000004200 */
[----:B------:R-:W-:Y:S01]  /*ffe0*/  FMUL.FTZ R32, R61, c[0x0][0x320] ;  /* 0x0000c8003d207a20 */ /* 0x000fe20000410000 */
[----:B------:R-:W-:Y:S01]  /*fff0*/  IMNMX R8, R7, R8, PT ;  /* 0x0000000807087217 */ /* 0x000fe20003800200 */
[----:B------:R-:W-:Y:S01]  /*10000*/  IMAD.IADD R6, R6, 0x1, R19 ;  /* 0x0000000106067824 */ /* 0x000fe200078e0213 */
[----:B------:R-:W-:Y:S01]  /*10010*/  LDSM.16.MT88.4 R80, [R173+0x4100] ;  /* 0x00410000ad50783b */ /* 0x000fe20000004200 */
[----:B------:R-:W-:Y:S01]  /*10020*/  FMUL.FTZ R48, R48, c[0x0][0x320] ;  /* 0x0000c80030307a20 */ /* 0x000fe20000410000 */
[C---:B------:R-:W-:Y:S01]  /*10030*/  ISETP.GT.AND P0, PT, R8.reuse, RZ, PT ;  /* 0x000000ff0800720c */ /* 0x040fe20003f04270 */
[----:B------:R-:W1:Y:S01]  /*10040*/  MUFU.TANH R31, R31 ;  /* 0x0000001f001f7308 */ /* 0x000e620000002400 */
[----:B------:R-:W-:Y:S01]  /*10050*/  ISETP.GT.AND P1, PT, R8, 0x1, PT ;  /* 0x000000010800780c */ /* 0x000fe20003f24270 */
[----:B------:R-:W-:Y:S01]  /*10060*/  FMUL.FTZ R49, R49, c[0x0][0x320] ;  /* 0x0000c80031317a20 */ /* 0x000fe20000410000 */
[----:B-----5:R-:W-:Y:S01]  /*10070*/  FSEL R5, R5, -INF , P0 ;  /* 0xff80000005057808 */ /* 0x020fe20000000000 */
[----:B------:R-:W-:Y:S01]  /*10080*/  FMUL.FTZ R30, R62, c[0x0][0x320] ;  /* 0x0000c8003e1e7a20 */ /* 0x000fe20000410000 */
[----:B------:R-:W-:Y:S01]  /*10090*/  ISETP.GT.AND P0, PT, R8, 0x8, PT ;  /* 0x000000080800780c */ /* 0x000fe20003f04270 */
[----:B------:R-:W-:Y:S01]  /*100a0*/  FMUL.FTZ R44, R44, c[0x0][0x320] ;  /* 0x0000c8002c2c7a20 */ /* 0x000fe20000410000 */
[----:B------:R-:W-:Y:S01]  /*100b0*/  FSEL R34, R25, -INF , P1 ;  /* 0xff80000019227808 */ /* 0x000fe20000800000 */
[----:B------:R-:W3:Y:S01]  /*100c0*/  MUFU.TANH R32, R32 ;  /* 0x0000002000207308 */ /* 0x000ee20000002400 */
[----:B------:R-:W-:Y:S01]  /*100d0*/  ISETP.GT.AND P1, PT, R8, 0x9, PT ;  /* 0x000000090800780c */ /* 0x000fe20003f24270 */
[----:B------:R-:W-:Y:S01]  /*100e0*/  FMUL.FTZ R45, R45, c[0x0][0x320] ;  /* 0x0000c8002d2d7a20 */ /* 0x000fe20000410000 */
[----:B------:R-:W-:Y:S01]  /*100f0*/  FSEL R26, R26, -INF , P0 ;  /* 0xff8000001a1a7808 */ /* 0x000fe20000000000 */
[----:B------:R-:W-:Y:S01]  /*10100*/  FMUL.FTZ R0, R63, c[0x0][0x320] ;  /* 0x0000c8003f007a20 */ /* 0x000fe20000410000 */
[C---:B------:R-:W-:Y:S01]  /*10110*/  ISETP.GT.AND P0, PT, R8.reuse, 0x10, PT ;  /* 0x000000100800780c */ /* 0x040fe20003f04270 */
[----:B------:R-:W-:Y:S01]  /*10120*/  FMUL.FTZ R71, R71, c[0x0][0x320] ;  /* 0x0000c80047477a20 */ /* 0x000fe20000410000 */
[----:B----4-:R-:W-:Y:S01]  /*10130*/  FSEL R22, R27, -INF , P1 ;  /* 0xff8000001b167808 */ /* 0x010fe20000800000 */
[----:B------:R-:W4:Y:S01]  /*10140*/  MUFU.TANH R214, R69 ;  /* 0x0000004500d67308 */ /* 0x000f220000002400 */
[----:B------:R-:W-:Y:S01]  /*10150*/  ISETP.GT.AND P1, PT, R8, 0x11, PT ;  /* 0x000000110800780c */ /* 0x000fe20003f24270 */
[----:B------:R-:W-:Y:S01]  /*10160*/  FMUL.FTZ R50, R50, c[0x0][0x320] ;  /* 0x0000c80032327a20 */ /* 0x000fe20000410000 */
[----:B------:R-:W-:Y:S01]  /*10170*/  IMNMX R7, R7, R6, PT ;  /* 0x0000000607077217 */ /* 0x000fe20003800200 */
[----:B------:R-:W-:Y:S01]  /*10180*/  FMUL.FTZ R51, R51, c[0x0][0x320] ;  /* 0x0000c80033337a20 */ /* 0x000fe20000410000 */
[----:B--2---:R-:W-:Y:S01]  /*10190*/  FSEL R20, R28, -INF , P0 ;  /* 0xff8000001c147808 */ /* 0x004fe20000000000 */
[----:B------:R-:W-:Y:S01]  /*101a0*/  FMUL.FTZ R46, R46, c[0x0][0x320] ;  /* 0x0000c8002e2e7a20 */ /* 0x000fe20000410000 */
[C---:B------:R-:W-:Y:S01]  /*101b0*/  ISETP.GT.AND P0, PT, R8.reuse, 0x18, PT ;  /* 0x000000180800780c */ /* 0x040fe20003f04270 */
[----:B------:R-:W2:Y:S01]  /*101c0*/  MUFU.TANH R192, R48 ;  /* 0x0000003000c07308 */ /* 0x000ea20000002400 */
[----:B------:R-:W-:Y:S01]  /*101d0*/  FSEL R6, R29, -INF , P1 ;  /* 0xff8000001d067808 */ /* 0x000fe20000800000 */
[----:B------:R-:W-:Y:S01]  /*101e0*/  FMUL.FTZ R47, R47, c[0x0][0x320] ;  /* 0x0000c8002f2f7a20 */ /* 0x000fe20000410000 */
[----:B------:R-:W-:Y:S01]  /*101f0*/  ISETP.GT.AND P1, PT, R8, 0x19, PT ;  /* 0x000000190800780c */ /* 0x000fe20003f24270 */
[----:B------:R-:W-:Y:S01]  /*10200*/  LDSM.16.MT88.4 R88, [R134+0x4100] ;  /* 0x004100008658783b */ /* 0x000fe20000004200 */
[----:B-1----:R-:W-:-:S02]  /*10210*/  FSEL R18, R31, -INF , P0 ;  /* 0xff8000001f127808 */ /* 0x002fc40000000000 */
[----:B------:R-:W-:Y:S01]  /*10220*/  ISETP.GT.AND P0, PT, R8, 0x20, PT ;  /* 0x000000200800780c */ /* 0x000fe20003f04270 */
[----:B------:R-:W1:Y:S01]  /*10230*/  MUFU.TANH R190, R49 ;  /* 0x0000003100be7308 */ /* 0x000e620000002400 */
[----:B---3--:R-:W-:Y:S01]  /*10240*/  FSEL R14, R32, -INF , P1 ;  /* 0xff800000200e7808 */ /* 0x008fe20000800000 */
[----:B------:R-:W-:Y:S01]  /*10250*/  LDSM.16.MT88.4 R144, [R135+0x900] ;  /* 0x000900008790783b */ /* 0x000fe20000004200 */
[----:B------:R-:W-:Y:S02]  /*10260*/  ISETP.GT.AND P1, PT, R8, 0x21, PT ;  /* 0x000000210800780c */ /* 0x000fe40003f24270 */
[----:B------:R-:W-:Y:S01]  /*10270*/  FSEL R224, R224, -INF , P0 ;  /* 0xff800000e0e07808 */ /* 0x000fe20000000000 */
[----:B------:R-:W-:Y:S01]  /*10280*/  LDSM.16.MT88.4 R140, [R173+0x900] ;  /* 0x00090000ad8c783b */ /* 0x000fe20000004200 */
[----:B------:R-:W-:Y:S01]  /*10290*/  ISETP.GT.AND P0, PT, R8, 0x28, PT ;  /* 0x000000280800780c */ /* 0x000fe20003f04270 */
[----:B------:R-:W3:Y:S01]  /*102a0*/  MUFU.TANH R182, R44 ;  /* 0x0000002c00b67308 */ /* 0x000ee20000002400 */
[----:B------:R-:W-:Y:S01]  /*102b0*/  FSEL R168, R168, -INF , P1 ;  /* 0xff800000a8a87808 */ /* 0x000fe20000800000 */
[----:B------:R-:W-:Y:S01]  /*102c0*/  LDSM.16.MT88.4 R136, [R134+0x900] ;  /* 0x000900008688783b */ /* 0x000fe20000004200 */
[----:B------:R-:W-:-:S02]  /*102d0*/  ISETP.GT.AND P1, PT, R8, 0x29, PT ;  /* 0x000000290800780c */ /* 0x000fc40003f24270 */
[----:B------:R-:W-:Y:S02]  /*102e0*/  FSEL R170, R170, -INF , P0 ;  /* 0xff800000aaaa7808 */ /* 0x000fe40000000000 */
[----:B------:R-:W-:Y:S01]  /*102f0*/  ISETP.GT.AND P0, PT, R8, 0x30, PT ;  /* 0x000000300800780c */ /* 0x000fe20003f04270 */
[----:B------:R-:W5:Y:S01]  /*10300*/  MUFU.TANH R180, R45 ;  /* 0x0000002d00b47308 */ /* 0x000f620000002400 */
[----:B----4-:R-:W-:Y:S02]  /*10310*/  FSEL R214, R214, -INF , P1 ;  /* 0xff800000d6d67808 */ /* 0x010fe40000800000 */
[----:B------:R-:W-:Y:S02]  /*10320*/  ISETP.GT.AND P1, PT, R8, 0x31, PT ;  /* 0x000000310800780c */ /* 0x000fe40003f24270 */
[----:B--2---:R-:W-:Y:S02]  /*10330*/  FSEL R192, R192, -INF , P0 ;  /* 0xff800000c0c07808 */ /* 0x004fe40000000000 */
[----:B------:R-:W-:Y:S01]  /*10340*/  ISETP.GT.AND P0, PT, R8, 0x38, PT ;  /* 0x000000380800780c */ /* 0x000fe20003f04270 */
[----:B------:R-:W2:Y:S01]  /*10350*/  MUFU.TANH R16, R16 ;  /* 0x0000001000107308 */ /* 0x000ea20000002400 */
[----:B-1----:R-:W-:-:S02]  /*10360*/  FSEL R190, R190, -INF , P1 ;  /* 0xff800000bebe7808 */ /* 0x002fc40000800000 */
[----:B------:R-:W-:Y:S02]  /*10370*/  ISETP.GT.AND P1, PT, R8, 0x39, PT ;  /* 0x000000390800780c */ /* 0x000fe40003f24270 */
[----:B---3--:R-:W-:Y:S02]  /*10380*/  FSEL R182, R182, -INF , P0 ;  /* 0xff800000b6b67808 */ /* 0x008fe40000000000 */
[C---:B------:R-:W-:Y:S01]  /*10390*/  ISETP.GT.AND P0, PT, R7.reuse, RZ, PT ;  /* 0x000000ff0700720c */ /* 0x040fe20003f04270 */
[----:B------:R-:W1:Y:S01]  /*103a0*/  MUFU.TANH R17, R17 ;  /* 0x0000001100117308 */ /* 0x000e620000002400 */
[----:B-----5:R-:W-:Y:S02]  /*103b0*/  FSEL R180, R180, -INF , P1 ;  /* 0xff800000b4b47808 */ /* 0x020fe40000800000 */
[----:B------:R-:W-:Y:S02]  /*103c0*/  ISETP.GT.AND P1, PT, R7, 0x1, PT ;  /* 0x000000010700780c */ /* 0x000fe40003f24270 */
[----:B------:R-:W-:-:S02]  /*103d0*/  FMNMX.FTZ R11, R5, R34, !PT ;  /* 0x00000022050b7209 */ /* 0x000fc40007810000 */
[----:B------:R-:W-:Y:S01]  /*103e0*/  FSEL R9, R24, -INF , P0 ;  /* 0xff80000018097808 */ /* 0x000fe20000000000 */
[----:B------:R-:W3:Y:S01]  /*103f0*/  MUFU.TANH R30, R30 ;  /* 0x0000001e001e7308 */ /* 0x000ee20000002400 */
[----:B------:R-:W-:Y:S02]  /*10400*/  ISETP.GT.AND P0, PT, R7, 0x8, PT ;  /* 0x000000080700780c */ /* 0x000fe40003f04270 */
[----:B------:R-:W-:Y:S02]  /*10410*/  FSEL R28, R37, -INF , P1 ;  /* 0xff800000251c7808 */ /* 0x000fe40000800000 */
[----:B------:R-:W-:Y:S02]  /*10420*/  FMNMX.FTZ R11, R26, R11, !PT ;  /* 0x0000000b1a0b7209 */ /* 0x000fe40007810000 */
[----:B------:R-:W-:Y:S01]  /*10430*/  ISETP.GT.AND P1, PT, R7, 0x9, PT ;  /* 0x000000090700780c */ /* 0x000fe20003f24270 */
[----:B------:R-:W4:Y:S01]  /*10440*/  MUFU.TANH R0, R0 ;  /* 0x0000000000007308 */ /* 0x000f220000002400 */
[----:B------:R-:W-:-:S02]  /*10450*/  FSEL R24, R2, -INF , P0 ;  /* 0xff80000002187808 */ /* 0x000fc40000000000 */
[----:B------:R-:W-:Y:S02]  /*10460*/  FMNMX.FTZ R13, R9, R28, !PT ;  /* 0x0000001c090d7209 */ /* 0x000fe40007810000 */
[----:B------:R-:W-:Y:S02]  /*10470*/  FMNMX.FTZ R11, R22, R11, !PT ;  /* 0x0000000b160b7209 */ /* 0x000fe40007810000 */
[----:B------:R-:W-:Y:S01]  /*10480*/  ISETP.GT.AND P0, PT, R7, 0x10, PT ;  /* 0x000000100700780c */ /* 0x000fe20003f04270 */
[----:B------:R-:W5:Y:S01]  /*10490*/  MUFU.TANH R174, R58 ;  /* 0x0000003a00ae7308 */ /* 0x000f620000002400 */
[----:B------:R-:W-:Y:S02]  /*104a0*/  FSEL R36, R36, -INF , P1 ;  /* 0xff80000024247808 */ /* 0x000fe40000800000 */
[----:B------:R-:W-:Y:S02]  /*104b0*/  FMNMX.FTZ R13, R24, R13, !PT ;  /* 0x0000000d180d7209 */ /* 0x000fe40007810000 */
[----:B------:R-:W-:-:S02]  /*104c0*/  FMNMX.FTZ R11, R20, R11, !PT ;  /* 0x0000000b140b7209 */ /* 0x000fc40007810000 */
[C---:B------:R-:W-:Y:S01]  /*104d0*/  ISETP.GT.AND P1, PT, R7.reuse, 0x11, PT ;  /* 0x000000110700780c */ /* 0x040fe20003f24270 */
[----:B------:R3:W3:Y:S01]  /*104e0*/  MUFU.TANH R212, R59 ;  /* 0x0000003b00d47308 */ /* 0x0006e20000002400 */
[----:B--2---:R-:W-:Y:S02]  /*104f0*/  FSEL R16, R16, -INF , P0 ;  /* 0xff80000010107808 */ /* 0x004fe40000000000 */
[----:B------:R-:W-:Y:S02]  /*10500*/  FMNMX.FTZ R13, R36, R13, !PT ;  /* 0x0000000d240d7209 */ /* 0x000fe40007810000 */
[----:B------:R-:W-:Y:S02]  /*10510*/  FMNMX.FTZ R11, R6, R11, !PT ;  /* 0x0000000b060b7209 */ /* 0x000fe40007810000 */
[----:B------:R-:W-:Y:S01]  /*10520*/  ISETP.GT.AND P0, PT, R7, 0x18, PT ;  /* 0x000000180700780c */ /* 0x000fe20003f04270 */
[----:B------:R-:W2:Y:S01]  /*10530*/  MUFU.TANH R194, R70 ;  /* 0x0000004600c27308 */ /* 0x000ea20000002400 */
[----:B-1----:R-:W-:-:S02]  /*10540*/  FSEL R12, R17, -INF , P1 ;  /* 0xff800000110c7808 */ /* 0x002fc40000800000 */
[----:B------:R-:W-:Y:S02]  /*10550*/  FMNMX.FTZ R13, R16, R13, !PT ;  /* 0x0000000d100d7209 */ /* 0x000fe40007810000 */
[----:B------:R-:W-:Y:S02]  /*10560*/  FMNMX.FTZ R11, R18, R11, !PT ;  /* 0x0000000b120b7209 */ /* 0x000fe40007810000 */
[----:B------:R-:W-:Y:S01]  /*10570*/  ISETP.GT.AND P1, PT, R7, 0x19, PT ;  /* 0x000000190700780c */ /* 0x000fe20003f24270 */
[----:B------:R-:W1:Y:S01]  /*10580*/  MUFU.TANH R71, R71 ;  /* 0x0000004700477308 */ /* 0x000e620000002400 */
[----:B---3--:R-:W-:Y:S01]  /*10590*/  FSEL R10, R30, -INF , P0 ;  /* 0xff8000001e0a7808 */ /* 0x008fe20000000000 */
[----:B------:R-:W-:Y:S01]  /*105a0*/  LDSM.16.MT88.4 R56, [R134+0x2100] ;  /* 0x002100008638783b */ /* 0x000fe20000004200 */
[----:B------:R-:W-:Y:S02]  /*105b0*/  FMNMX.FTZ R13, R12, R13, !PT ;  /* 0x0000000d0c0d7209 */ /* 0x000fe40007810000 */
[----:B------:R-:W-:-:S02]  /*105c0*/  FMNMX.FTZ R11, R14, R11, !PT ;  /* 0x0000000b0e0b7209 */ /* 0x000fc40007810000 */
[C---:B------:R-:W-:Y:S01]  /*105d0*/  ISETP.GT.AND P0, PT, R7.reuse, 0x20, PT ;  /* 0x000000200700780c */ /* 0x040fe20003f04270 */
[----:B------:R-:W3:Y:S01]  /*105e0*/  MUFU.TANH R50, R50 ;  /* 0x0000003200327308 */ /* 0x000ee20000002400 */
[----:B----4-:R-:W-:Y:S02]  /*105f0*/  FSEL R8, R0, -INF , P1 ;  /* 0xff80000000087808 */ /* 0x010fe40000800000 */
[----:B------:R-:W-:Y:S02]  /*10600*/  FMNMX.FTZ R13, R10, R13, !PT ;  /* 0x0000000d0a0d7209 */ /* 0x000fe40007810000 */
[----:B------:R-:W-:Y:S02]  /*10610*/  FMNMX.FTZ R11, R224, R11, !PT ;  /* 0x0000000be00b7209 */ /* 0x000fe40007810000 */
[----:B------:R-:W-:Y:S01]  /*10620*/  ISETP.GT.AND P1, PT, R7, 0x21, PT ;  /* 0x000000210700780c */ /* 0x000fe20003f24270 */
[----:B------:R-:W4:Y:S01]  /*10630*/  MUFU.TANH R51, R51 ;  /* 0x0000003300337308 */ /* 0x000f220000002400 */
[----:B-----5:R-:W-:-:S02]  /*10640*/  FSEL R174, R174, -INF , P0 ;  /* 0xff800000aeae7808 */ /* 0x020fc40000000000 */
        /* <DEDUP_REMOVED lines=8> */
[----:B------:R-:W3:Y:S01]  /*106d0*/  MUFU.TANH R47, R47 ;  /* 0x0000002f002f7308 */ /* 0x000ee20000002400 */
[----:B--2---:R-:W-:Y:S02]  /*106e0*/  FSEL R194, R194, -INF , P0 ;  /* 0xff800000c2c27808 */ /* 0x004fe40000000000 */
[----:B------:R-:W-:Y:S02]  /*106f0*/  FMNMX.FTZ R13, R212, R13, !PT ;  /* 0x0000000dd40d7209 */ /* 0x000fe40007810000 */
[----:B------:R-:W-:Y:S02]  /*10700*/  FMNMX.FTZ R11, R214, R11, !PT ;  /* 0x0000000bd60b7209 */ /* 0x000fe40007810000 */
[----:B------:R-:W-:Y:S02]  /*10710*/  ISETP.GT.AND P0, PT, R7, 0x30, PT ;  /* 0x000000300700780c */ /* 0x000fe40003f04270 */
[----:B-1----:R-:W-:-:S02]  /*10720*/  FSEL R178, R71, -INF , P1 ;  /* 0xff80000047b27808 */ /* 0x002fc40000800000 */
[----:B------:R-:W-:Y:S02]  /*10730*/  FMNMX.FTZ R13, R194, R13, !PT ;  /* 0x0000000dc20d7209 */ /* 0x000fe40007810000 */
[----:B------:R-:W-:Y:S02]  /*10740*/  FMNMX.FTZ R11, R192, R11, !PT ;  /* 0x0000000bc00b7209 */ /* 0x000fe40007810000 */
[----:B------:R-:W-:Y:S02]  /*10750*/  ISETP.GT.AND P2, PT, R7, 0x31, PT ;  /* 0x000000310700780c */ /* 0x000fe40003f44270 */
[----:B---3--:R-:W-:Y:S02]  /*10760*/  FSEL R150, R50, -INF , P0 ;  /* 0xff80000032967808 */ /* 0x008fe40000000000 */
[----:B------:R-:W-:Y:S02]  /*10770*/  FMNMX.FTZ R13, R178, R13, !PT ;  /* 0x0000000db20d7209 */ /* 0x000fe40007810000 */
[----:B------:R-:W-:-:S02]  /*10780*/  FMNMX.FTZ R11, R190, R11, !PT ;  /* 0x0000000bbe0b7209 */ /* 0x000fc40007810000 */
[----:B------:R-:W-:Y:S02]  /*10790*/  ISETP.GT.AND P1, PT, R7, 0x38, PT ;  /* 0x000000380700780c */ /* 0x000fe40003f24270 */
[----:B----4-:R-:W-:Y:S02]  /*107a0*/  FSEL R148, R51, -INF , P2 ;  /* 0xff80000033947808 */ /* 0x010fe40001000000 */
[----:B------:R-:W-:Y:S01]  /*107b0*/  FMNMX.FTZ R13, R150, R13, !PT ;  /* 0x0000000d960d7209 */ /* 0x000fe20007810000 */
[----:B------:R-:W-:Y:S01]  /*107c0*/  LDSM.16.MT88.4 R48, [R173+0x2100] ;  /* 0x00210000ad30783b */ /* 0x000fe20000004200 */
[----:B------:R-:W-:Y:S02]  /*107d0*/  FMNMX.FTZ R11, R182, R11, !PT ;  /* 0x0000000bb60b7209 */ /* 0x000fe40007810000 */
[----:B------:R-:W-:Y:S02]  /*107e0*/  ISETP.GT.AND P0, PT, R7, 0x39, PT ;  /* 0x000000390700780c */ /* 0x000fe40003f04270 */
[----:B-----5:R-:W-:-:S02]  /*107f0*/  FSEL R176, R46, -INF , P1 ;  /* 0xff8000002eb07808 */ /* 0x020fc40000800000 */
[----:B------:R-:W-:Y:S02]  /*10800*/  FMNMX.FTZ R13, R148, R13, !PT ;  /* 0x0000000d940d7209 */ /* 0x000fe40007810000 */
[----:B------:R-:W-:Y:S02]  /*10810*/  FMNMX.FTZ R0, R180, R11, !PT ;  /* 0x0000000bb4007209 */ /* 0x000fe40007810000 */
[----:B------:R-:W-:Y:S02]  /*10820*/  FSEL R172, R47, -INF , P0 ;  /* 0xff8000002fac7808 */ /* 0x000fe40000000000 */
        /* <DEDUP_REMOVED lines=19> */
[----:B------:R-:W-:Y:S01]  /*10960*/  LDSM.16.MT88.4 R32, [R165+0x900] ;  /* 0x00090000a520783b */ /* 0x000fe20000004200 */
[----:B------:R-:W-:Y:S01]  /*10970*/  FFMA.FTZ R157, R22, c[0x0][0x2d0], -R149 ;  /* 0x0000b400169d7a23 */ /* 0x000fe20000010895 */
[----:B------:R-:W-:Y:S01]  /*10980*/  MUFU.EX2 R164, R164 ;  /* 0x000000a400a47308 */ /* 0x000fe20000000800 */
[--C-:B------:R-:W-:Y:S01]  /*10990*/  FFMA.FTZ R166, R9, c[0x0][0x2d0], -R171.reuse ;  /* 0x0000b40009a67a23 */ /* 0x100fe200000108ab */
[----:B------:R-:W-:Y:S01]  /*109a0*/  ISETP.GE.AND P0, PT, R95, 0x3, PT ;  /* 0x000000035f00780c */ /* 0x000fe20003f06270 */
[----:B------:R-:W-:-:S02]  /*109b0*/  FFMA.FTZ R163, R28, c[0x0][0x2d0], -R171 ;  /* 0x0000b4001ca37a23 */ /* 0x000fc400000108ab */
[--C-:B------:R-:W-:Y:S01]  /*109c0*/  FFMA.FTZ R158, R24, c[0x0][0x2d0], -R171.reuse ;  /* 0x0000b400189e7a23 */ /* 0x100fe200000108ab */
[----:B------:R-:W-:Y:S01]  /*109d0*/  LDSM.16.MT88.4 R28, [R173+0x2900] ;  /* 0x00290000ad1c783b */ /* 0x000fe20000004200 */
[----:B------:R-:W-:Y:S01]  /*109e0*/  FFMA.FTZ R159, R36, c[0x0][0x2d0], -R171 ;  /* 0x0000b400249f7a23 */ /* 0x000fe200000108ab */
[----:B------:R-:W1:Y:S01]  /*109f0*/  MUFU.EX2 R161, R161 ;  /* 0x000000a100a17308 */ /* 0x000e620000000800 */
[--C-:B------:R-:W-:Y:S01]  /*10a00*/  FFMA.FTZ R155, R6, c[0x0][0x2d0], -R149.reuse ;  /* 0x0000b400069b7a23 */ /* 0x100fe20000010895 */
[----:B------:R-:W-:Y:S01]  /*10a10*/  LDSM.16.MT88.4 R24, [R134+0x2900] ;  /* 0x002900008618783b */ /* 0x000fe20000004200 */
[----:B------:R-:W-:Y:S02]  /*10a20*/  FFMA.FTZ R3, R14, c[0x0][0x2d0], -R149 ;  /* 0x0000b4000e037a23 */ /* 0x000fe40000010895 */
[----:B------:R-:W-:Y:S01]  /*10a30*/  FFMA.FTZ R153, R12, c[0x0][0x2d0], -R171 ;  /* 0x0000b4000c997a23 */ /* 0x000fe200000108ab */
[----:B------:R-:W2:Y:S01]  /*10a40*/  LDSM.16.MT88.4 R4, [R4+0x4100] ;  /* 0x004100000404783b */ /* 0x000ea20000004200 */
[--C-:B------:R-:W-:Y:S01]  /*10a50*/  FFMA.FTZ R160, R20, c[0x0][0x2d0], -R149.reuse ;  /* 0x0000b40014a07a23 */ /* 0x100fe20000010895 */
[----:B------:R-:W-:Y:S01]  /*10a60*/  MUFU.EX2 R162, R162 ;  /* 0x000000a200a27308 */ /* 0x000fe20000000800 */
[----:B------:R-:W-:Y:S01]  /*10a70*/  FFMA.FTZ R152, R18, c[0x0][0x2d0], -R149 ;  /* 0x0000b40012987a23 */ /* 0x000fe20000010895 */
[----:B------:R-:W3:Y:S01]  /*10a80*/  LDSM.16.MT88.4 R12, [R165+0x2900] ;  /* 0x00290000a50c783b */ /* 0x000ee20000004200 */
[--C-:B------:R-:W-:Y:S01]  /*10a90*/  FFMA.FTZ R156, R16, c[0x0][0x2d0], -R171.reuse ;  /* 0x0000b400109c7a23 */ /* 0x100fe200000108ab */
[----:B------:R-:W-:Y:S01]  /*10aa0*/  @P0 IADD3 R95, R95, -0x3, RZ ;  /* 0xfffffffd5f5f0810 */ /* 0x000fe20007ffe0ff */
[--C-:B------:R-:W-:Y:S01]  /*10ab0*/  FFMA.FTZ R133, R10, c[0x0][0x2d0], -R171.reuse ;  /* 0x0000b4000a857a23 */ /* 0x100fe200000108ab */
[----:B------:R-:W4:Y:S01]  /*10ac0*/  LDSM.16.MT88.4 R20, [R135+0x2900] ;  /* 0x002900008714783b */ /* 0x000f220000004200 */
[----:B------:R-:W-:Y:S01]  /*10ad0*/  FFMA.FTZ R154, R8, c[0x0][0x2d0], -R171 ;  /* 0x0000b400089a7a23 */ /* 0x000fe200000108ab */
[----:B------:R-:W5:Y:S01]  /*10ae0*/  MUFU.EX2 R157, R157 ;  /* 0x0000009d009d7308 */ /* 0x000f620000000800 */
[----:B-1----:R-:W-:Y:S01]  /*10af0*/  F2FP.BF16.PACK_AB R96, R161, R164 ;  /* 0x000000a4a160723e */ /* 0x002fe200000010ff */
[----:B------:R-:W1:Y:S01]  /*10b00*/  LDSM.16.MT88.4 R16, [R135+0x4900] ;  /* 0x004900008710783b */ /* 0x000e620000004200 */
[----:B------:R-:W-:-:S02]  /*10b10*/  FFMA.FTZ R167, R224, c[0x0][0x2d0], -R149 ;  /* 0x0000b400e0a77a23 */ /* 0x000fc40000010895 */
[--C-:B------:R-:W-:Y:S02]  /*10b20*/  FFMA.FTZ R168, R168, c[0x0][0x2d0], -R149.reuse ;  /* 0x0000b400a8a87a23 */ /* 0x100fe40000010895 */
[--C-:B------:R-:W-:Y:S01]  /*10b30*/  FFMA.FTZ R170, R170, c[0x0][0x2d0], -R149.reuse ;  /* 0x0000b400aaaa7a23 */ /* 0x100fe20000010895 */
[----:B------:R-:W-:Y:S01]  /*10b40*/  MUFU.EX2 R166, R166 ;  /* 0x000000a600a67308 */ /* 0x000fe20000000800 */
[----:B------:R-:W-:Y:S02]  /*10b50*/  FFMA.FTZ R169, R214, c[0x0][0x2d0], -R149 ;  /* 0x0000b400d6a97a23 */ /* 0x000fe40000010895 */
[--C-:B------:R-:W-:Y:S02]  /*10b60*/  FFMA.FTZ R174, R174, c[0x0][0x2d0], -R171.reuse ;  /* 0x0000b400aeae7a23 */ /* 0x100fe400000108ab */
[--C-:B------:R-:W-:Y:S02]  /*10b70*/  FFMA.FTZ R175, R212, c[0x0][0x2d0], -R171.reuse ;  /* 0x0000b400d4af7a23 */ /* 0x100fe400000108ab */
[--C-:B------:R-:W-:Y:S01]  /*10b80*/  FFMA.FTZ R177, R194, c[0x0][0x2d0], -R171.reuse ;  /* 0x0000b400c2b17a23 */ /* 0x100fe200000108ab */
[----:B------:R-:W2:Y:S01]  /*10b90*/  MUFU.EX2 R163, R163 ;  /* 0x000000a300a37308 */ /* 0x000ea20000000800 */
[----:B-----5:R-:W-:Y:S01]  /*10ba0*/  F2FP.BF16.PACK_AB R98, R157, R162 ;  /* 0x000000a29d62723e */ /* 0x020fe200000010ff */
[----:B------:R-:W-:-:S02]  /*10bb0*/  FFMA.FTZ R178, R178, c[0x0][0x2d0], -R171 ;  /* 0x0000b400b2b27a23 */ /* 0x000fc400000108ab */
[----:B------:R-:W-:Y:S02]  /*10bc0*/  FFMA.FTZ R181, R182, c[0x0][0x2d0], -R149 ;  /* 0x0000b400b6b57a23 */ /* 0x000fe40000010895 */
[--C-:B------:R-:W-:Y:S02]  /*10bd0*/  FFMA.FTZ R182, R150, c[0x0][0x2d0], -R171.reuse ;  /* 0x0000b40096b67a23 */ /* 0x100fe400000108ab */
[----:B------:R-:W-:Y:S01]  /*10be0*/  MUFU.EX2 R158, R158 ;  /* 0x0000009e009e7308 */ /* 0x000fe20000000800 */
[--C-:B------:R-:W-:Y:S02]  /*10bf0*/  FFMA.FTZ R183, R148, c[0x0][0x2d0], -R171.reuse ;  /* 0x0000b40094b77a23 */ /* 0x100fe400000108ab */
[----:B------:R-:W-:Y:S02]  /*10c00*/  FFMA.FTZ R176, R176, c[0x0][0x2d0], -R171 ;  /* 0x0000b400b0b07a23 */ /* 0x000fe400000108ab */
[--C-:B------:R-:W-:Y:S02]  /*10c10*/  FFMA.FTZ R179, R192, c[0x0][0x2d0], -R149.reuse ;  /* 0x0000b400c0b37a23 */ /* 0x100fe40000010895 */
[--C-:B------:R-:W-:Y:S01]  /*10c20*/  FFMA.FTZ R190, R190, c[0x0][0x2d0], -R149.reuse ;  /* 0x0000b400bebe7a23 */ /* 0x100fe20000010895 */
[----:B------:R-:W5:Y:S01]  /*10c30*/  MUFU.EX2 R159, R159 ;  /* 0x0000009f009f7308 */ /* 0x000f620000000800 */
[----:B--2---:R-:W-:Y:S01]  /*10c40*/  F2FP.BF16.PACK_AB R97, R163, R166 ;  /* 0x000000a6a361723e */ /* 0x004fe200000010ff */
[----:B------:R-:W-:-:S02]  /*10c50*/  FFMA.FTZ R180, R180, c[0x0][0x2d0], -R149 ;  /* 0x0000b400b4b47a23 */ /* 0x000fc40000010895 */
[----:B------:R-:W-:Y:S01]  /*10c60*/  FFMA.FTZ R171, R172, c[0x0][0x2d0], -R171 ;  /* 0x0000b400acab7a23 */ /* 0x000fe200000108ab */
[----:B------:R-:W-:Y:S01]  /*10c70*/  LDSM.16.MT88.4 R148, [R173+0x3900] ;  /* 0x00390000ad94783b */ /* 0x000fe20000004200 */
[----:B------:R-:W-:Y:S02]  /*10c80*/  FADD.FTZ R161, R164, R161 ;  /* 0x000000a1a4a17221 */ /* 0x000fe40000010000 */
[----:B------:R-:W-:Y:S01]  /*10c90*/  MUFU.EX2 R160, R160 ;  /* 0x000000a000a07308 */ /* 0x000fe20000000800 */
[----:B------:R-:W-:Y:S02]  /*10ca0*/  FADD.FTZ R163, R166, R163 ;  /* 0x000000a3a6a37221 */ /* 0x000fe40000010000 */
[----:B------:R-:W-:Y:S02]  /*10cb0*/  FADD.FTZ R162, R162, R161 ;  /* 0x000000a1a2a27221 */ /* 0x000fe40000010000 */
[----:B------:R-:W-:Y:S02]  /*10cc0*/  @P0 IMAD R94, R94, R95, RZ ;  /* 0x0000005f5e5e0224 */ /* 0x000fe400078e02ff */
[----:B------:R-:W-:Y:S01]  /*10cd0*/  FADD.FTZ R157, R157, R162 ;  /* 0x000000a29d9d7221 */ /* 0x000fe20000010000 */
[----:B-----5:R-:W-:Y:S01]  /*10ce0*/  F2FP.BF16.PACK_AB R99, R159, R158 ;  /* 0x0000009e9f63723e */ /* 0x020fe200000010ff */
[----:B------:R-:W2:Y:S01]  /*10cf0*/  MUFU.EX2 R155, R155 ;  /* 0x0000009b009b7308 */ /* 0x000ea20000000800 */
[----:B------:R-:W-:-:S02]  /*10d00*/  FADD.FTZ R158, R158, R163 ;  /* 0x000000a39e9e7221 */ /* 0x000fc40000010000 */
[----:B------:R-:W-:Y:S02]  /*10d10*/  IMAD.MOV.U32 R212, RZ, RZ, RZ ;  /* 0x000000ffffd47224 */ /* 0x000fe400078e00ff */
        /* <DEDUP_REMOVED lines=62> */
[C---:B----4-:R-:W-:Y:S08]  /*11100*/  HMMA.16816.F32.BF16 R36, R4.reuse, R20, R36 ;  /* 0x000000140424723c */ /* 0x050ff00000041824 */
[C---:B------:R-:W-:Y:S01]  /*11110*/  HMMA.16816.F32.BF16 R40, R4.reuse, R22, R40 ;  /* 0x000000160428723c */ /* 0x040fe20000041828 */
[----:B------:R-:W2:Y:S07]  /*11120*/  LDSM.16.MT88.4 R20, [R173+0x4900] ;  /* 0x00490000ad14783b */ /* 0x000eae0000004200 */
[C---:B------:R-:W-:Y:S08]  /*11130*/  HMMA.16816.F32.BF16 R68, R4.reuse, R16, R68 ;  /* 0x000000100444723c */ /* 0x040ff00000041844 */
        /* <DEDUP_REMOVED lines=25> */
[----:B------:R-:W4:Y:S07]  /*112d0*/  LDSM.16.MT88.4 R24, [R173+0x1100] ;  /* 0x00110000ad18783b */ /* 0x000f2e0000004200 */
[C---:B---3--:R-:W-:Y:S08]  /*112e0*/  HMMA.16816.F32.BF16 R8, R4.reuse, R16, R8 ;  /* 0x000000100408723c */ /* 0x048ff00000041808 */
[----:B------:R-:W-:Y:S01]  /*112f0*/  HMMA.16816.F32.BF16 R96, R4, R18, R96 ;  /* 0x000000120460723c */ /* 0x000fe20000041860 */
[----:B------:R-:W3:Y:S06]  /*11300*/  LDSM.16.MT88.4 R16, [R165+0x3100] ;  /* 0x00310000a510783b */ /* 0x000eec0000004200 */
[----:B------:R-:W-:Y:S01]  /*11310*/  F2FP.BF16.PACK_AB R4, R168, R167 ;  /* 0x000000a7a804723e */ /* 0x000fe200000010ff */
[----:B------:R-:W-:Y:S01]  /*11320*/  FADD.FTZ R167, R167, R152 ;  /* 0x00000098a7a77221 */ /* 0x000fe20000010000 */
[----:B------:R-:W-:Y:S01]  /*11330*/  F2FP.BF16.PACK_AB R5, R175, R174 ;  /* 0x000000aeaf05723e */ /* 0x000fe200000010ff */
[----:B------:R-:W-:Y:S01]  /*11340*/  FADD.FTZ R174, R174, R133 ;  /* 0x00000085aeae7221 */ /* 0x000fe20000010000 */
[----:B------:R-:W-:Y:S01]  /*11350*/  F2FP.BF16.PACK_AB R6, R169, R170 ;  /* 0x000000aaa906723e */ /* 0x000fe200000010ff */
[----:B------:R-:W-:Y:S01]  /*11360*/  FADD.FTZ R167, R168, R167 ;  /* 0x000000a7a8a77221 */ /* 0x000fe20000010000 */
[----:B------:R-:W-:Y:S01]  /*11370*/  F2FP.BF16.PACK_AB R7, R178, R177 ;  /* 0x000000b1b207723e */ /* 0x000fe200000010ff */
[----:B------:R-:W-:-:S02]  /*11380*/  FADD.FTZ R174, R175, R174 ;  /* 0x000000aeafae7221 */ /* 0x000fc40000010000 */
[----:B------:R-:W-:Y:S02]  /*11390*/  FADD.FTZ R170, R170, R167 ;  /* 0x000000a7aaaa7221 */ /* 0x000fe40000010000 */
[----:B------:R-:W-:Y:S02]  /*113a0*/  FADD.FTZ R177, R177, R174 ;  /* 0x000000aeb1b17221 */ /* 0x000fe40000010000 */
[----:B-1----:R-:W-:Y:S01]  /*113b0*/  HMMA.16816.F32.BF16 R36, R4, R12, R36 ;  /* 0x0000000c0424723c */ /* 0x002fe20000041824 */
[----:B------:R-:W-:Y:S02]  /*113c0*/  FADD.FTZ R170, R169, R170 ;  /* 0x000000aaa9aa7221 */ /* 0x000fe40000010000 */
[----:B------:R-:W-:-:S05]  /*113d0*/  FADD.FTZ R177, R178, R177 ;  /* 0x000000b1b2b17221 */ /* 0x000fca0000010000 */
        /* <DEDUP_REMOVED lines=53> */
[C---:B---3--:R-:W-:Y:S07]  /*11730*/  HMMA.16816.F32.BF16 R68, R4.reuse, R16, R68 ;  /* 0x000000100444723c */ /* 0x048fee0000041844 */
[-C--:B------:R-:W-:Y:S01]  /*11740*/  @P0 IMAD.WIDE.U32 R16, R95, R93.reuse, R210 ;  /* 0x0000005d5f100225 */ /* 0x080fe200078e00d2 */
[C---:B------:R-:W-:Y:S07]  /*11750*/  HMMA.16816.F32.BF16 R72, R4.reuse, R18, R72 ;  /* 0x000000120448723c */ /* 0x040fee0000041848 */
[----:B------:R-:W-:Y:S01]  /*11760*/  @P0 LEA R18, P1, R16, c[0x0][0x1c8], 0x1 ;  /* 0x0000720010120a11 */ /* 0x000fe200078208ff */
[C---:B------:R-:W-:Y:S08]  /*11770*/  HMMA.16816.F32.BF16 R44, R4.reuse, R148, R44 ;  /* 0x00000094042c723c */ /* 0x040ff0000004182c */
[C---:B-1----:R-:W-:Y:S07]  /*11780*/  HMMA.16816.F32.BF16 R84, R4.reuse, R12, R84 ;  /* 0x0000000c0454723c */ /* 0x042fee0000041854 */
[----:B------:R-:W-:Y:S01]  /*11790*/  @P3 IMAD.HI.U32 R13, R92, c[0x0][0x2c8], RZ ;  /* 0x0000b2005c0d3a27 */ /* 0x000fe200078e00ff */
[----:B------:R-:W-:Y:S01]  /*117a0*/  @P0 SHF.R.S32.HI R12, RZ, 0x1f, R95 ;  /* 0x0000001fff0c0819 */ /* 0x000fe2000001145f */
[----:B------:R-:W-:Y:S03]  /*117b0*/  HMMA.16816.F32.BF16 R88, R4, R14, R88 ;  /* 0x0000000e0458723c */ /* 0x000fe60000041858 */
[----:B------:R-:W-:Y:S01]  /*117c0*/  @P3 SHF.R.U32.HI R92, RZ, c[0x0][0x2cc], R13 ;  /* 0x0000b300ff5c3a19 */ /* 0x000fe2000001160d */
[----:B------:R-:W-:-:S03]  /*117d0*/  @P0 IMAD R12, R12, R93, R94 ;  /* 0x0000005d0c0c0224 */ /* 0x000fc600078e025e */
[----:B------:R-:W-:Y:S01]  /*117e0*/  IADD3 R92, R92, R215, -R218 ;  /* 0x000000d75c5c7210 */ /* 0x000fe20007ffe8da */
[----:B------:R-:W-:Y:S01]  /*117f0*/  @P0 IMAD.IADD R13, R17, 0x1, R12 ;  /* 0x00000001110d0824 */ /* 0x000fe200078e020c */
[C---:B------:R-:W-:Y:S02]  /*11800*/  HMMA.16816.F32.BF16 R48, R4.reuse, R150, R48 ;  /* 0x000000960430723c */ /* 0x040fe40000041830 */
[----:B------:R-:W-:Y:S02]  /*11810*/  SHF.R.S32.HI R15, RZ, 0x1f, R92 ;  /* 0x0000001fff0f7819 */ /* 0x000fe4000001145c */
[----:B------:R-:W-:Y:S02]  /*11820*/  @P0 LEA.HI.X R19, R16, c[0x0][0x1cc], R13, 0x1, P1 ;  /* 0x0000730010130a11 */ /* 0x000fe400008f0c0d */
[----:B------:R-:W-:Y:S02]  /*11830*/  LEA.HI R3, R15, R92, RZ, 0x6 ;  /* 0x0000005c0f037211 */ /* 0x000fe400078f30ff */
[----:B--2---:R-:W-:Y:S01]  /*11840*/  HMMA.16816.F32.BF16 R92, R4, R20, R8 ;  /* 0x00000014045c723c */ /* 0x004fe20000041808 */
[----:B------:R-:W-:Y:S01]  /*11850*/  @!PT LDS RZ, [RZ] ;  /* 0x00000000fffff984 */ /* 0x000fe20000000800 */
[----:B------:R-:W-:Y:S01]  /*11860*/  @!PT LDS RZ, [RZ] ;  /* 0x00000000fffff984 */ /* 0x000fe20000000800 */
[----:B------:R-:W-:Y:S01]  /*11870*/  @!PT LDS RZ, [RZ] ;  /* 0x00000000fffff984 */ /* 0x000fe20000000800 */
[----:B------:R1:W-:Y:S01]  /*11880*/  @P0 LDGSTS.E.BYPASS.LTC128B.128 [R132+0xc100], [R18.64], !P6 ;  /* 0x0c10000012840fae */ /* 0x0003e2000f101d46 */
[----:B------:R-:W-:-:S03]  /*11890*/  SHF.R.S32.HI R3, RZ, 0x6, R3 ;  /* 0x00000006ff037819 */ /* 0x000fc60000011403 */
[----:B------:R1:W-:Y:S01]  /*118a0*/  @P0 LDGSTS.E.BYPASS.LTC128B.128 [R132+0xe100], [R18.64+0x80], !P5 ;  /* 0x0e10008012840fae */ /* 0x0003e2000e901d46 */
[----:B------:R-:W-:Y:S02]  /*118b0*/  IMNMX R234, RZ, R3, !PT ;  /* 0x00000003ffea7217 */ /* 0x000fe40007800200 */
[C---:B------:R-:W-:Y:S01]  /*118c0*/  @P0 LEA R8, P1, R199.reuse, R18, 0x1 ;  /* 0x00000012c7080211 */ /* 0x040fe200078208ff */
[----:B------:R1:W-:Y:S01]  /*118d0*/  @P0 LDGSTS.E.BYPASS.LTC128B.128 [R132+0x10100], [R18.64+0x100], !P4 ;  /* 0x1010010012840fae */ /* 0x0003e2000e101d46 */
[----:B------:R-:W-:Y:S02]  /*118e0*/  HMMA.16816.F32.BF16 R76, R4, R144, R76 ;  /* 0x00000090044c723c */ /* 0x000fe4000004184c */
[----:B------:R-:W-:-:S05]  /*118f0*/  @P0 LEA.HI.X R9, R199, R19, R198, 0x1, P1 ;  /* 0x00000013c7090211 */ /* 0x000fca00008f0cc6 */
[----:B------:R1:W-:Y:S01]  /*11900*/  @P0 LDGSTS.E.BYPASS.LTC128B.128 [R132+0xd100], [R8.64], !P6 ;  /* 0x0d10000008840fae */ /* 0x0003e2000f101d46 */
[C---:B------:R-:W-:Y:S03]  /*11910*/  HMMA.16816.F32.BF16 R80, R4.reuse, R146, R80 ;  /* 0x000000920450723c */ /* 0x040fe60000041850 */
[----:B------:R1:W-:Y:S04]  /*11920*/  @P0 LDGSTS.E.BYPASS.LTC128B.128 [R132+0xf100], [R8.64+0x80], !P5 ;  /* 0x0f10008008840fae */ /* 0x0003e8000e901d46 */
[----:B------:R1:W-:Y:S01]  /*11930*/  @P0 LDGSTS.E.BYPASS.LTC128B.128 [R132+0x11100], [R8.64+0x100], !P4 ;  /* 0x1110010008840fae */ /* 0x0003e2000e101d46 */
[----:B------:R-:W-:Y:S01]  /*11940*/  ISETP.GE.AND P0, PT, R217, R234, PT ;  /* 0x000000ead900720c */ /* 0x000fe20003f06270 */
[C---:B------:R-:W-:Y:S02]  /*11950*/  HMMA.16816.F32.BF16 R128, R4.reuse, R140, R128 ;  /* 0x0000008c0480723c */ /* 0x040fe40000041880 */
[----:B------:R-:W0:Y:S06]  /*11960*/  LDGDEPBAR ;  /* 0x00000000000079af */ /* 0x000e2c0000000000 */
        /* <DEDUP_REMOVED lines=11> */
[C---:B-1----:R-:W-:Y:S01]  /*11a20*/  IADD3 RZ, P1, R206.reuse, 0x40, RZ ;  /* 0x00000040ceff7810 */ /* 0x042fe20007f3e0ff */
[----:B------:R-:W-:Y:S01]  /*11a30*/  IMAD.MOV.U32 R132, RZ, RZ, R0 ;  /* 0x000000ffff847224 */ /* 0x000fe200078e0000 */
[----:B------:R-:W-:Y:S01]  /*11a40*/  IADD3 RZ, P0, R206, 0x80, RZ ;  /* 0x00000080ceff7810 */ /* 0x000fe20007f1e0ff */
[----:B------:R-:W-:Y:S01]  /*11a50*/  IMAD.MOV.U32 R3, RZ, RZ, R2 ;  /* 0x000000ffff037224 */ /* 0x000fe200078e0002 */
[----:B------:R-:W-:Y:S01]  /*11a60*/  IADD3.X R232, RZ, R211, RZ, P1, !PT ;  /* 0x000000d3ffe87210 */ /* 0x000fe20000ffe4ff */
[----:B------:R-:W-:Y:S01]  /*11a70*/  IMAD.MOV.U32 R212, RZ, RZ, RZ ;  /* 0x000000ffffd47224 */ /* 0x000fe200078e00ff */
[C---:B------:R-:W-:Y:S01]  /*11a80*/  IADD3 R227, P1, R204.reuse, 0x80, RZ ;  /* 0x00000080cce37810 */ /* 0x040fe20007f3e0ff */
[----:B------:R-:W-:Y:S01]  /*11a90*/  IMAD.X R231, RZ, RZ, R211, P0 ;  /* 0x000000ffffe77224 */ /* 0x000fe200000e06d3 */
[----:B------:R-:W-:Y:S01]  /*11aa0*/  IADD3 R225, P0, R204, 0x40, RZ ;  /* 0x00000040cce17810 */ /* 0x000fe20007f1e0ff */
[----:B------:R-:W-:Y:S01]  /*11ab0*/  IMAD.IADD R133, R189, 0x1, R186 ;  /* 0x00000001bd857824 */ /* 0x000fe200078e02ba */
[----:B------:R-:W-:Y:S01]  /*11ac0*/  IADD3 R190, R187, 0xc100, RZ ;  /* 0x0000c100bbbe7810 */ /* 0x000fe20007ffe0ff */
[----:B------:R-:W-:Y:S01]  /*11ad0*/  @P3 IMAD.HI.U32 R229, R220, c[0x0][0x2c8], RZ ;  /* 0x0000b200dce53a27 */ /* 0x000fe200078e00ff */
[----:B------:R-:W-:Y:S01]  /*11ae0*/  MOV R230, 0x20 ;  /* 0x0000002000e67802 */ /* 0x000fe20000000f00 */
[----:B------:R-:W-:Y:S01]  /*11af0*/  UMOV UR5, 0x1 ;  /* 0x0000000100057882 */ /* 0x000fe20000000000 */
[C---:B------:R-:W-:Y:S01]  /*11b00*/  IADD3 R223, R206.reuse, 0x40, RZ ;  /* 0x00000040cedf7810 */ /* 0x040fe20007ffe0ff */
[----:B------:R-:W-:Y:S01]  /*11b10*/  IMAD.MOV.U32 R228, RZ, RZ, -0x40 ;  /* 0xffffffc0ffe47424 */ /* 0x000fe200078e00ff */
[----:B------:R-:W-:Y:S01]  /*11b20*/  IADD3 R221, R206, 0x80, RZ ;  /* 0x00000080cedd7810 */ /* 0x000fe20007ffe0ff */
[----:B------:R-:W-:Y:S01]  /*11b30*/  IMAD.X R226, RZ, RZ, R209, P1 ;  /* 0x000000ffffe27224 */ /* 0x000fe200008e06d1 */
[----:B------:R-:W-:-:S02]  /*11b40*/  IADD3.X R224, RZ, R209, RZ, P0, !PT ;  /* 0x000000d1ffe07210 */ /* 0x000fc400007fe4ff */
.L_x_1310:
[----:B------:R-:W-:Y:S04]  /*11b50*/  DEPBAR.LE SB0, 0x2 ;  /* 0x000080800000791a */ /* 0x000fe80000000000 */
[----:B------:R-:W-:Y:S01]  /*11b60*/  BAR.SYNC.DEFER_BLOCKING 0x0 ;  /* 0x0000000000007b1d */ /* 0x000fe20000010000 */
[----:B------:R-:W-:Y:S01]  /*11b70*/  MOV R193, UR5 ;  /* 0x0000000500c17c02 */ /* 0x000fe20008000f00 */
[----:B------:R-:W-:Y:S01]  /*11b80*/  UIMAD UR4, UR5, 0x6000, URZ ;  /* 0x00006000050478a4 */ /* 0x000fe2000f8e023f */
[C---:B------:R-:W-:Y:S01]  /*11b90*/  ISETP.GE.AND P0, PT, R217.reuse, 0x1, PT ;  /* 0x00000001d900780c */ /* 0x040fe20003f06270 */
[----:B------:R-:W-:Y:S01]  /*11ba0*/  UIADD3 UR8, UR5, 0x1, URZ ;  /* 0x0000000105087890 */ /* 0x000fe2000fffe03f */
[----:B------:R-:W-:Y:S01]  /*11bb0*/  IADD3 R8, R217, -0x1, RZ ;  /* 0xffffffffd9087810 */ /* 0x000fe20007ffe0ff */
[----:B------:R-:W-:Y:S01]  /*11bc0*/  IMAD R152, R193, 0x6000, R187 ;  /* 0x00006000c1987824 */ /* 0x000fe200078e02bb */
[----:B------:R-:W-:Y:S01]  /*11bd0*/  LOP3.LUT P2, RZ, R219, 0x2, RZ, 0xc0, !PT ;  /* 0x00000002dbff7812 */ /* 0x000fe2000784c0ff */
[----:B------:R-:W-:Y:S01]  /*11be0*/  IMAD R193, R193, 0x6000, R190 ;  /* 0x00006000c1c17824 */ /* 0x000fe200078e02be */
[----:B------:R-:W-:Y:S01]  /*11bf0*/  LOP3.LUT P3, RZ, R197, 0x1, RZ, 0xc0, !PT ;  /* 0x00000001c5ff7812 */ /* 0x000fe2000786c0ff */
[----:B------:R-:W-:Y:S01]  /*11c00*/  UISETP.GE.AND UP0, UPT, UR5, 0x1, UPT ;  /* 0x000000010500788c */ /* 0x000fe2000bf06270 */
[----:B------:R-:W-:Y:S02]  /*11c10*/  SEL R188, R230, 0xffffffe0, !P2 ;  /* 0xffffffe0e6bc7807 */ /* 0x000fe40005000000 */
[----:B------:R-:W-:Y:S01]  /*11c20*/  ISETP.NE.AND P2, PT, R216, 0x1, PT ;  /* 0x00000001d800780c */ /* 0x000fe20003f45270 */
[----:B------:R-:W-:Y:S01]  /*11c30*/  USEL UR5, UR8, URZ, !UP0 ;  /* 0x0000003f08057287 */ /* 0x000fe2000c000000 */
[-C--:B------:R-:W-:Y:S01]  /*11c40*/  IADD3 R192, R188, R193.reuse, RZ ;  /* 0x000000c1bcc07210 */ /* 0x080fe20007ffe0ff */
[----:B------:R-:W-:Y:S01]  /*11c50*/  @P0 IMAD R171, R212, 0x6000, R202 ;  /* 0x00006000d4ab0824 */ /* 0x000fe200078e02ca */
[----:B------:R-:W-:Y:S02]  /*11c60*/  @P0 SHF.R.S32.HI R29, RZ, 0x1f, R8 ;  /* 0x0000001fff1d0819 */ /* 0x000fe40000011408 */
[----:B------:R-:W-:Y:S03]  /*11c70*/  IADD3 R194, R188, R193, R191 ;  /* 0x000000c1bcc27210 */ /* 0x000fe60007ffe0bf */
[----:B------:R-:W-:Y:S01]  /*11c80*/  @P0 IMAD R29, R29, c[0x0][0x208], RZ ;  /* 0x000082001d1d0a24 */ /* 0x000fe200078e02ff */
[----:B------:R-:W-:Y:S03]  /*11c90*/  LDSM.16.M88.4 R136, [R189] ;  /* 0x00000000bd88783b */ /* 0x000fe60000000200 */
[C---:B------:R-:W-:Y:S02]  /*11ca0*/  @P0 IMAD R29, R8.reuse, c[0x0][0x20c], R29 ;  /* 0x00008300081d0a24 */ /* 0x040fe400078e021d */
[----:B------:R-:W-:Y:S03]  /*11cb0*/  @P0 IMAD.WIDE.U32 R8, R8, c[0x0][0x208], RZ ;  /* 0x0000820008080a25 */ /* 0x000fe600078e00ff */
[----:B------:R-:W1:Y:S02]  /*11cc0*/  LDSM.16.M88.4 R140, [R152+0xc100] ;  /* 0x00c10000988c783b */ /* 0x000e640000000200 */
[----:B------:R-:W-:Y:S02]  /*11cd0*/  @P0 SHF.L.U32 R0, R8, 0x6, RZ ;  /* 0x0000000608000819 */ /* 0x000fe400000006ff */
[----:B------:R-:W-:Y:S02]  /*11ce0*/  @P0 IADD3 R29, R9, R29, RZ ;  /* 0x0000001d091d0210 */ /* 0x000fe40007ffe0ff */
[----:B------:R-:W-:Y:S02]  /*11cf0*/  @P0 IADD3 R9, P1, R0, R204, RZ ;  /* 0x000000cc00090210 */ /* 0x000fe40007f3e0ff */
[----:B------:R-:W-:Y:S01]  /*11d00*/  @P0 SHF.L.U64.HI R29, R8, 0x6, R29 ;  /* 0x00000006081d0819 */ /* 0x000fe2000001021d */
[----:B------:R-:W2:Y:S03]  /*11d10*/  LDSM.16.M88.4 R144, [R152+0xc900] ;  /* 0x00c900009890783b */ /* 0x000ea60000000200 */
[----:B------:R-:W-:Y:S02]  /*11d20*/  @P0 IADD3.X R2, R29, R209, RZ, P1, !PT ;  /* 0x000000d11d020210 */ /* 0x000fe40000ffe4ff */
[C---:B------:R-:W-:Y:S03]  /*11d30*/  @P0 LEA R168, P1, R9.reuse, c[0x0][0x1f8], 0x1 ;  /* 0x00007e0009a80a11 */ /* 0x040fe600078208ff */
[----:B------:R-:W3:Y:S01]  /*11d40*/  LDSM.16.M88.4 R148, [R152+0xd100] ;  /* 0x00d100009894783b */ /* 0x000ee20000000200 */
[----:B------:R-:W-:Y:S02]  /*11d50*/  @P0 LEA.HI.X R169, R9, c[0x0][0x1fc], R2, 0x1, P1 ;  /* 0x00007f0009a90a11 */ /* 0x000fe400008f0c02 */
[C---:B------:R-:W-:Y:S04]  /*11d60*/  @P0 IADD3 R9, P1, R0.reuse, R225, RZ ;  /* 0x000000e100090210 */ /* 0x040fe80007f3e0ff */
[----:B------:R-:W-:Y:S01]  /*11d70*/  @P0 IADD3.X R2, R29, R224, RZ, P1, !PT ;  /* 0x000000e01d020210 */ /* 0x000fe20000ffe4ff */
[----:B------:R-:W4:Y:S01]  /*11d80*/  LDSM.16.M88.4 R32, [R152+0xd900] ;  /* 0x00d900009820783b */ /* 0x000f220000000200 */
[C---:B------:R-:W-:Y:S04]  /*11d90*/  @P0 LEA R164, P1, R9.reuse, c[0x0][0x1f8], 0x1 ;  /* 0x00007e0009a40a11 */ /* 0x040fe800078208ff */
[----:B------:R-:W-:Y:S02]  /*11da0*/  @P0 LEA.HI.X R165, R9, c[0x0][0x1fc], R2, 0x1, P1 ;  /* 0x00007f0009a50a11 */ /* 0x000fe400008f0c02 */
[----:B------:R-:W-:Y:S01]  /*11db0*/  @P0 IADD3 R2, P1, R0, R227, RZ ;  /* 0x000000e300020210 */ /* 0x000fe20007f3e0ff */
[----:B------:R-:W-:Y:S03]  /*11dc0*/  LDSM.16.M88.4 R152, [R192+0x800] ;  /* 0x00080000c098783b */ /* 0x000fe60000000200 */
[----:B------:R-:W-:Y:S02]  /*11dd0*/  @P0 IADD3.X R13, R29, R226, RZ, P1, !PT ;  /* 0x000000e21d0d0210 */ /* 0x000fe40000ffe4ff */
[C---:B------:R-:W-:Y:S01]  /*11de0*/  @P0 LEA R166, P1, R2.reuse, c[0x0][0x1f8], 0x1 ;  /* 0x00007e0002a60a11 */ /* 0x040fe200078208ff */
[C---:B-1----:R-:W-:Y:S03]  /*11df0*/  HMMA.16816.F32.BF16 R4, R136.reuse, R140, RZ ;  /* 0x0000008c8804723c */ /* 0x042fe600000418ff */
[----:B------:R-:W-:Y:S02]  /*11e00*/  @P0 LEA.HI.X R167, R2, c[0x0][0x1fc], R13, 0x1, P1 ;  /* 0x00007f0002a70a11 */ /* 0x000fe400008f0c0d */
[----:B------:R-:W-:Y:S03]  /*11e10*/  @P0 IADD3 R0, P1, R201, R0, RZ ;  /* 0x00000000c9000210 */ /* 0x000fe60007f3e0ff */
[C---:B------:R-:W-:Y:S01]  /*11e20*/  HMMA.16816.F32.BF16 R8, R136.reuse, R142, RZ ;  /* 0x0000008e8808723c */ /* 0x040fe200000418ff */
[----:B------:R-:W-:Y:S01]  /*11e30*/  @P0 IADD3.X R29, R200, R29, RZ, P1, !PT ;  /* 0x0000001dc81d0210 */ /* 0x000fe20000ffe4ff */
[----:B------:R-:W-:Y:S02]  /*11e40*/  LDSM.16.M88.4 R140, [R133] ;  /* 0x00000000858c783b */ /* 0x000fe40000000200 */
[----:B------:R-:W-:Y:S04]  /*11e50*/  @P0 IADD3 R2, P1, R0, R204, RZ ;  /* 0x000000cc00020210 */ /* 0x000fe80007f3e0ff */
[C---:B--2---:R-:W-:Y:S01]  /*11e60*/  HMMA.16816.F32.BF16 R12, R136.reuse, R144, RZ ;  /* 0x00000090880c723c */ /* 0x044fe200000418ff */
[C---:B------:R-:W-:Y:S03]  /*11e70*/  @P0 IADD3.X R21, R29.reuse, R209, RZ, P1, !PT ;  /* 0x000000d11d150210 */ /* 0x040fe60000ffe4ff */
[C---:B------:R-:W-:Y:S04]  /*11e80*/  @P0 LEA R172, P1, R2.reuse, c[0x0][0x1f8], 0x1 ;  /* 0x00007e0002ac0a11 */ /* 0x040fe800078208ff */
[C---:B------:R-:W-:Y:S01]  /*11e90*/  HMMA.16816.F32.BF16 R16, R136.reuse, R146, RZ ;  /* 0x000000928810723c */ /* 0x040fe200000418ff */
[----:B------:R-:W-:Y:S01]  /*11ea0*/  @P0 LEA.HI.X R173, R2, c[0x0][0x1fc], R21, 0x1, P1 ;  /* 0x00007f0002ad0a11 */ /* 0x000fe200008f0c15 */
[----:B------:R-:W1:Y:S02]  /*11eb0*/  LDSM.16.M88.4 R144, [R192] ;  /* 0x00000000c090783b */ /* 0x000e640000000200 */
[----:B------:R-:W-:Y:S04]  /*11ec0*/  @P0 IADD3 R2, P1, R0, R225, RZ ;  /* 0x000000e100020210 */ /* 0x000fe80007f3e0ff */
[C---:B---3--:R-:W-:Y:S01]  /*11ed0*/  HMMA.16816.F32.BF16 R20, R136.reuse, R148, RZ ;  /* 0x000000948814723c */ /* 0x048fe200000418ff */
[----:B------:R-:W-:Y:S03]  /*11ee0*/  @P0 IADD3.X R31, R29, R224, RZ, P1, !PT ;  /* 0x000000e01d1f0210 */ /* 0x000fe60000ffe4ff */
[C---:B------:R-:W-:Y:S04]  /*11ef0*/  @P0 LEA R174, P1, R2.reuse, c[0x0][0x1f8], 0x1 ;  /* 0x00007e0002ae0a11 */ /* 0x040fe800078208ff */
[C---:B------:R-:W-:Y:S01]  /*11f00*/  HMMA.16816.F32.BF16 R24, R136.reuse, R150, RZ ;  /* 0x000000968818723c */ /* 0x040fe200000418ff */
[----:B------:R-:W-:Y:S01]  /*11f10*/  @P0 LEA.HI.X R175, R2, c[0x0][0x1fc], R31, 0x1, P1 ;  /* 0x00007f0002af0a11 */ /* 0x000fe200008f0c1f */
[----:B------:R-:W2:Y:S02]  /*11f20*/  LDSM.16.M88.4 R148, [R192+0x1000] ;  /* 0x00100000c094783b */ /* 0x000ea40000000200 */
[----:B------:R-:W-:Y:S02]  /*11f30*/  @P0 IADD3 R157, P1, R0, R227, RZ ;  /* 0x000000e3009d0210 */ /* 0x000fe40007f3e0ff */
[----:B------:R-:W-:Y:S02]  /*11f40*/  IADD3 R2, R191, R192, RZ ;  /* 0x000000c0bf027210 */ /* 0x000fe40007ffe0ff */
[----:B------:R-:W-:Y:S02]  /*11f50*/  @P0 IADD3.X R0, R29, R226, RZ, P1, !PT ;  /* 0x000000e21d000210 */ /* 0x000fe40000ffe4ff */
[C---:B----4-:R-:W-:Y:S02]  /*11f60*/  HMMA.16816.F32.BF16 R28, R136.reuse, R32, RZ ;  /* 0x00000020881c723c */ /* 0x050fe400000418ff */
[C---:B------:R-:W-:Y:S04]  /*11f70*/  @P0 LEA R176, P1, R157.reuse, c[0x0][0x1f8], 0x1 ;  /* 0x00007e009db00a11 */ /* 0x040fe800078208ff */
[----:B------:R-:W-:Y:S02]  /*11f80*/  @P0 LEA.HI.X R177, R157, c[0x0][0x1fc], R0, 0x1, P1 ;  /* 0x00007f009db10a11 */ /* 0x000fe400008f0c00 */
[----:B------:R-:W-:Y:S01]  /*11f90*/  HMMA.16816.F32.BF16 R32, R136, R34, RZ ;  /* 0x000000228820723c */ /* 0x000fe200000418ff */
[----:B------:R-:W3:Y:S03]  /*11fa0*/  LDSM.16.M88.4 R156, [R192+0x1800] ;  /* 0x00180000c09c783b */ /* 0x000ee60000000200 */
[----:B------:R-:W-:Y:S04]  /*11fb0*/  IADD3 R0, R191, R193, RZ ;  /* 0x000000c1bf007210 */ /* 0x000fe80007ffe0ff */
[C---:B-1----:R-:W-:Y:S01]  /*11fc0*/  HMMA.16816.F32.BF16 R4, R140.reuse, R144, R4 ;  /* 0x000000908c04723c */ /* 0x042fe20000041804 */
[----:B------:R-:W-:Y:S01]  /*11fd0*/  @!PT LDS RZ, [RZ] ;  /* 0x00000000fffff984 */ /* 0x000fe20000000800 */
[----:B------:R-:W-:Y:S01]  /*11fe0*/  @!PT LDS RZ, [RZ] ;  /* 0x00000000fffff984 */ /* 0x000fe20000000800 */
[----:B------:R-:W-:Y:S01]  /*11ff0*/  @!PT LDS RZ, [RZ] ;  /* 0x00000000fffff984 */ /* 0x000fe20000000800 */
[----:B------:R1:W-:Y:S07]  /*12000*/  @P0 LDGSTS.E.BYPASS.LTC128B.128 [R171], [R168.64], !P6 ;  /* 0x00000000a8ab0fae */ /* 0x0003ee000f101d46 */
[C---:B------:R-:W-:Y:S01]  /*12010*/  HMMA.16816.F32.BF16 R8, R140.reuse, R146, R8 ;  /* 0x000000928c08723c */ /* 0x040fe20000041808 */
[----:B------:R4:W-:Y:S07]  /*12020*/  @P0 LDGSTS.E.BYPASS.LTC128B.128 [R171+0x2000], [R164.64], !P5 ;  /* 0x02000000a4ab0fae */ /* 0x0009ee000e901d46 */
[C---:B------:R-:W-:Y:S01]  /*12030*/  HMMA.16816.F32.BF16 R12, R140.reuse, R152, R12 ;  /* 0x000000988c0c723c */ /* 0x040fe2000004180c */
[----:B------:R4:W-:Y:S07]  /*12040*/  @P0 LDGSTS.E.BYPASS.LTC128B.128 [R171+0x4000], [R166.64], !P3 ;  /* 0x04000000a6ab0fae */ /* 0x0009ee000d901d46 */
[C---:B------:R-:W-:Y:S01]  /*12050*/  HMMA.16816.F32.BF16 R16, R140.reuse, R154, R16 ;  /* 0x0000009a8c10723c */ /* 0x040fe20000041810 */
[----:B------:R1:W-:Y:S07]  /*12060*/  @P0 LDGSTS.E.BYPASS.LTC128B.128 [R171+0x1000], [R172.64], !P6 ;  /* 0x01000000acab0fae */ /* 0x0003ee000f101d46 */
[C---:B--2---:R-:W-:Y:S01]  /*12070*/  HMMA.16816.F32.BF16 R20, R140.reuse, R148, R20 ;  /* 0x000000948c14723c */ /* 0x044fe20000041814 */
[----:B------:R1:W-:Y:S07]  /*12080*/  @P0 LDGSTS.E.BYPASS.LTC128B.128 [R171+0x3000], [R174.64], !P5 ;  /* 0x03000000aeab0fae */ /* 0x0003ee000e901d46 */
[C---:B------:R-:W-:Y:S01]  /*12090*/  HMMA.16816.F32.BF16 R24, R140.reuse, R150, R24 ;  /* 0x000000968c18723c */ /* 0x040fe20000041818 */
[----:B------:R1:W-:Y:S07]  /*120a0*/  @P0 LDGSTS.E.BYPASS.LTC128B.128 [R171+0x5000], [R176.64], !P3 ;  /* 0x05000000b0ab0fae */ /* 0x0003ee000d901d46 */
[C---:B---3--:R-:W-:Y:S01]  /*120b0*/  HMMA.16816.F32.BF16 R28, R140.reuse, R156, R28 ;  /* 0x0000009c8c1c723c */ /* 0x048fe2000004181c */
[----:B------:R-:W-:Y:S07]  /*120c0*/  LDSM.16.M88.4 R136, [R185] ;  /* 0x00000000b988783b */ /* 0x000fee0000000200 */
[----:B------:R-:W-:Y:S01]  /*120d0*/  HMMA.16816.F32.BF16 R32, R140, R158, R32 ;  /* 0x0000009e8c20723c */ /* 0x000fe20000041820 */
[----:B------:R-:W2:Y:S08]  /*120e0*/  LDSM.16.M88.4 R160, [R0] ;  /* 0x0000000000a0783b */ /* 0x000eb00000000200 */
[----:B------:R-:W3:Y:S08]  /*120f0*/  LDSM.16.M88.4 R144, [R0+0x800] ;  /* 0x000800000090783b */ /* 0x000ef00000000200 */
[----:B------:R-:W5:Y:S08]  /*12100*/  LDSM.16.M88.4 R152, [R0+0x1000] ;  /* 0x001000000098783b */ /* 0x000f700000000200 */
[----:B------:R-:W0:Y:S08]  /*12110*/  LDGDEPBAR ;  /* 0x00000000000079af */ /* 0x000e300000000000 */
[----:B------:R-:W5:Y:S01]  /*12120*/  LDSM.16.M88.4 R148, [R0+0x1800] ;  /* 0x001800000094783b */ /* 0x000f620000000200 */
[C---:B--2---:R-:W-:Y:S07]  /*12130*/  HMMA.16816.F32.BF16 R4, R136.reuse, R160, R4 ;  /* 0x000000a08804723c */ /* 0x044fee0000041804 */
[----:B----4-:R-:W-:Y:S01]  /*12140*/  LDSM.16.M88.4 R164, [R184] ;  /* 0x00000000b8a4783b */ /* 0x010fe20000000200 */
[C---:B------:R-:W-:Y:S07]  /*12150*/  HMMA.16816.F32.BF16 R8, R136.reuse, R162, R8 ;  /* 0x000000a28808723c */ /* 0x040fee0000041808 */
[----:B-1----:R-:W1:Y:S01]  /*12160*/  LDSM.16.M88.4 R168, [R2] ;  /* 0x0000000002a8783b */ /* 0x002e620000000200 */
[C---:B---3--:R-:W-:Y:S07]  /*12170*/  HMMA.16816.F32.BF16 R12, R136.reuse, R144, R12 ;  /* 0x00000090880c723c */ /* 0x048fee000004180c */
[----:B------:R-:W2:Y:S01]  /*12180*/  LDSM.16.M88.4 R140, [R2+0x800] ;  /* 0x00080000028c783b */ /* 0x000ea20000000200 */
[C---:B------:R-:W-:Y:S07]  /*12190*/  HMMA.16816.F32.BF16 R16, R136.reuse, R146, R16 ;  /* 0x000000928810723c */ /* 0x040fee0000041810 */
[----:B------:R-:W3:Y:S01]  /*121a0*/  LDSM.16.M88.4 R156, [R2+0x1000] ;  /* 0x00100000029c783b */ /* 0x000ee20000000200 */
[C---:B-----5:R-:W-:Y:S07]  /*121b0*/  HMMA.16816.F32.BF16 R20, R136.reuse, R152, R20 ;  /* 0x000000988814723c */ /* 0x060fee0000041814 */
[----:B------:R-:W4:Y:S01]  /*121c0*/  LDSM.16.M88.4 R144, [R2+0x1800] ;  /* 0x001800000290783b */ /* 0x000f220000000200 */
[C---:B------:R-:W-:Y:S07]  /*121d0*/  HMMA.16816.F32.BF16 R24, R136.reuse, R154, R24 ;  /* 0x0000009a8818723c */ /* 0x040fee0000041818 */
[----:B------:R-:W-:Y:S01]  /*121e0*/  LDSM.16.M88.4 R152, [R193+0x2800] ;  /* 0x00280000c198783b */ /* 0x000fe20000000200 */
[C---:B------:R-:W-:Y:S07]  /*121f0*/  HMMA.16816.F32.BF16 R28, R136.reuse, R148, R28 ;  /* 0x00000094881c723c */ /* 0x040fee000004181c */
[----:B------:R-:W-:Y:S01]  /*12200*/  LDSM.16.M88.4 R160, [R193+0x3800] ;  /* 0x00380000c1a0783b */ /* 0x000fe20000000200 */
[----:B------:R-:W-:Y:S07]  /*12210*/  HMMA.16816.F32.BF16 R32, R136, R150, R32 ;  /* 0x000000968820723c */ /* 0x000fee0000041820 */
[----:B------:R-:W-:Y:S01]  /*12220*/  LDSM.16.M88.4 R136, [R189+0x4000] ;  /* 0x00400000bd88783b */ /* 0x000fe20000000200 */
[C---:B-1----:R-:W-:Y:S07]  /*12230*/  HMMA.16816.F32.BF16 R4, R164.reuse, R168, R4 ;  /* 0x000000a8a404723c */ /* 0x042fee0000041804 */
[----:B------:R-:W1:Y:S01]  /*12240*/  LDSM.16.M88.4 R148, [R193+0x2000] ;  /* 0x00200000c194783b */ /* 0x000e620000000200 */
[C---:B------:R-:W-:Y:S07]  /*12250*/  HMMA.16816.F32.BF16 R8, R164.reuse, R170, R8 ;  /* 0x000000aaa408723c */ /* 0x040fee0000041808 */
[----:B------:R-:W-:Y:S01]  /*12260*/  LDSM.16.M88.4 R168, [R192+0x2000] ;  /* 0x00200000c0a8783b */ /* 0x000fe20000000200 */
[C---:B--2---:R-:W-:Y:S07]  /*12270*/  HMMA.16816.F32.BF16 R12, R164.reuse, R140, R12 ;  /* 0x0000008ca40c723c */ /* 0x044fee000004180c */
[----:B------:R-:W-:Y:S01]  /*12280*/  LDSM.16.M88.4 R172, [R192+0x2800] ;  /* 0x00280000c0ac783b */ /* 0x000fe20000000200 */
[C---:B------:R-:W-:Y:S07]  /*12290*/  HMMA.16816.F32.BF16 R16, R164.reuse, R142, R16 ;  /* 0x0000008ea410723c */ /* 0x040fee0000041810 */
[----:B------:R-:W2:Y:S01]  /*122a0*/  LDSM.16.M88.4 R140, [R193+0x3000] ;  /* 0x00300000c18c783b */ /* 0x000ea20000000200 */
[C---:B---3--:R-:W-:Y:S07]  /*122b0*/  HMMA.16816.F32.BF16 R20, R164.reuse, R156, R20 ;  /* 0x0000009ca414723c */ /* 0x048fee0000041814 */
[----:B------:R-:W-:Y:S01]  /*122c0*/  LDSM.16.M88.4 R176, [R0+0x2000] ;  /* 0x0020000000b0783b */ /* 0x000fe20000000200 */
[C---:B------:R-:W-:Y:S07]  /*122d0*/  HMMA.16816.F32.BF16 R24, R164.reuse, R158, R24 ;  /* 0x0000009ea418723c */ /* 0x040fee0000041818 */
[----:B------:R-:W3:Y:S01]  /*122e0*/  LDSM.16.M88.4 R156, [R133+0x4000] ;  /* 0x00400000859c783b */ /* 0x000ee20000000200 */
[C---:B----4-:R-:W-:Y:S07]  /*122f0*/  HMMA.16816.F32.BF16 R28, R164.reuse, R144, R28 ;  /* 0x00000090a41c723c */ /* 0x050fee000004181c */
[----:B------:R-:W-:Y:S01]  /*12300*/  LDSM.16.M88.4 R180, [R193+0x4000] ;  /* 0x00400000c1b4783b */ /* 0x000fe20000000200 */
[----:B------:R-:W-:Y:S07]  /*12310*/  HMMA.16816.F32.BF16 R32, R164, R146, R32 ;  /* 0x00000092a420723c */ /* 0x000fee0000041820 */
[----:B------:R-:W4:Y:S01]  /*12320*/  LDSM.16.M88.4 R144, [R192+0x3000] ;  /* 0x00300000c090783b */ /* 0x000f220000000200 */
        /* <DEDUP_REMOVED lines=22> */
[----:B------:R-:W4:Y:S07]  /*12490*/  LDSM.16.M88.4 R144, [R194+0x2800] ;  /* 0x00280000c290783b */ /* 0x000f2e0000000200 */
        /* <DEDUP_REMOVED lines=44> */
[C---:B------:R-:W-:Y:S08]  /*12760*/  HMMA.16816.F32.BF16 R8, R164.reuse, R178, R8 ;  /* 0x000000b2a408723c */ /* 0x040ff00000041808 */
[C---:B----4-:R-:W-:Y:S08]  /*12770*/  HMMA.16816.F32.BF16 R12, R164.reuse, R144, R12 ;  /* 0x00000090a40c723c */ /* 0x050ff0000004180c */
        /* <DEDUP_REMOVED lines=33> */
[----:B------:R-:W-:Y:S01]  /*12990*/  FMUL.FTZ R252, R16, c[0x0][0x320] ;  /* 0x0000c80010fc7a20 */ /* 0x000fe20000410000 */
[----:B------:R-:W-:Y:S01]  /*129a0*/  MOV R16, R220 ;  /* 0x000000dc00107202 */ /* 0x000fe20000000f00 */
[----:B------:R-:W-:Y:S01]  /*129b0*/  FMUL.FTZ R163, R12, c[0x0][0x320] ;  /* 0x0000c8000ca37a20 */ /* 0x000fe20000410000 */
[----:B------:R-:W-:Y:S01]  /*129c0*/  @P2 SHF.R.U32.HI R16, RZ, c[0x0][0x2cc], R229 ;  /* 0x0000b300ff102a19 */ /* 0x000fe200000116e5 */
[----:B------:R-:W-:Y:S02]  /*129d0*/  FMUL.FTZ R154, R7, c[0x0][0x320] ;  /* 0x0000c800079a7a20 */ /* 0x000fe40000410000 */
[----:B------:R-:W-:Y:S02]  /*129e0*/  FMUL.FTZ R2, R5, c[0x0][0x320] ;  /* 0x0000c80005027a20 */ /* 0x000fe40000410000 */
[----:B------:R-:W-:Y:S01]  /*129f0*/  SHFL.IDX PT, R12, R16, 0x1, 0x1c1f ;  /* 0x003c1f00100c7f89 */ /* 0x000fe200000e0000 */
[----:B------:R2:W-:Y:S01]  /*12a00*/  MUFU.TANH R158, R11 ;  /* 0x0000000b009e7308 */ /* 0x0005e20000002400 */
[----:B------:R-:W-:Y:S02]  /*12a10*/  FMUL.FTZ R17, R17, c[0x0][0x320] ;  /* 0x0000c80011117a20 */ /* 0x000fe40000410000 */
[----:B------:R-:W-:Y:S02]  /*12a20*/  FMUL.FTZ R18, R18, c[0x0][0x320] ;  /* 0x0000c80012127a20 */ /* 0x000fe40000410000 */
        /* <DEDUP_REMOVED lines=9> */
[----:B------:R4:W-:Y:S01]  /*12ac0*/  MUFU.TANH R168, R13 ;  /* 0x0000000d00a87308 */ /* 0x0009e20000002400 */
[----:B------:R-:W-:Y:S01]  /*12ad0*/  FMUL.FTZ R27, R27, c[0x0][0x320] ;  /* 0x0000c8001b1b7a20 */ /* 0x000fe20000410000 */
[----:B--2---:R-:W-:Y:S01]  /*12ae0*/  LDSM.16.M88.4 R8, [R194+0x5800] ;  /* 0x00580000c208783b */ /* 0x004fe20000000200 */
[----:B------:R-:W-:Y:S07]  /*12af0*/  DEPBAR.LE SB0, 0x2 ;  /* 0x000080800000791a */ /* 0x000fee0000000000 */
[----:B------:R2:W-:Y:S01]  /*12b00*/  MUFU.TANH R170, R15 ;  /* 0x0000000f00aa7308 */ /* 0x0005e20000002400 */
[----:B---3--:R-:W3:Y:S09]  /*12b10*/  SHFL.IDX PT, R14, R16, RZ, 0x1c1f ;  /* 0x001c1fff100e7589 */ /* 0x008ef200000e0000 */
[----:B------:R-:W5:Y:S01]  /*12b20*/  MUFU.TANH R154, R154 ;  /* 0x0000009a009a7308 */ /* 0x000f620000002400 */
[----:B------:R-:W-:Y:S01]  /*12b30*/  BAR.SYNC.DEFER_BLOCKING 0x0 ;  /* 0x0000000000007b1d */ /* 0x000fe20000010000 */
[----:B----4-:R-:W-:Y:S05]  /*12b40*/  IMAD R13, R217, R228, 0x1 ;  /* 0x00000001d90d7424 */ /* 0x010fea00078e02e4 */
[----:B------:R-:W-:Y:S05]  /*12b50*/  IADD3 R13, R215, R13, -R222 ;  /* 0x0000000dd70d7210 */ /* 0x000fea0007ffe8de */
[----:B--2---:R-:W-:Y:S05]  /*12b60*/  IMAD.IADD R15, R13, 0x1, -R218 ;  /* 0x000000010d0f7824 */ /* 0x004fea00078e0ada */
[----:B---3--:R-:W-:Y:S04]  /*12b70*/  IADD3 R13, R15, R14, RZ ;  /* 0x0000000e0f0d7210 */ /* 0x008fe80007ffe0ff */
[C---:B------:R-:W-:Y:S01]  /*12b80*/  ISETP.GT.AND P0, PT, R13.reuse, RZ, PT ;  /* 0x000000ff0d00720c */ /* 0x040fe20003f04270 */
[C---:B------:R-:W-:Y:S05]  /*12b90*/  HMMA.16816.F32.BF16 R28, R172.reuse, R8, R28 ;  /* 0x00000008ac1c723c */ /* 0x040fea000004181c */
[----:B------:R-:W-:Y:S01]  /*12ba0*/  ISETP.GT.AND P2, PT, R13, 0x1, PT ;  /* 0x000000010d00780c */ /* 0x000fe20003f44270 */
[----:B------:R-:W2:Y:S01]  /*12bb0*/  MUFU.TANH R153, R153 ;  /* 0x0000009900997308 */ /* 0x000ea20000002400 */
[----:B------:R-:W-:Y:S01]  /*12bc0*/  IADD3 R9, R15, R12, RZ ;  /* 0x0000000c0f097210 */ /* 0x000fe20007ffe0ff */
[----:B------:R-:W-:Y:S01]  /*12bd0*/  HMMA.16816.F32.BF16 R32, R172, R10, R32 ;  /* 0x0000000aac20723c */ /* 0x000fe20000041820 */
[----:B------:R-:W-:Y:S02]  /*12be0*/  LDSM.16.MT88.4 R140, [R134+UR4+0x1900] ;  /* 0x00190004868c783b */ /* 0x000fe40008004200 */
[C---:B------:R-:W-:Y:S02]  /*12bf0*/  ISETP.GT.AND P1, PT, R9.reuse, RZ, PT ;  /* 0x000000ff0900720c */ /* 0x040fe40003f24270 */
[----:B-1----:R-:W-:Y:S02]  /*12c00*/  FSEL R8, R0, -INF , P0 ;  /* 0xff80000000087808 */ /* 0x002fe40000000000 */
[----:B------:R-:W-:Y:S01]  /*12c10*/  ISETP.GT.AND P0, PT, R9, 0x1, PT ;  /* 0x000000010900780c */ /* 0x000fe20003f04270 */
[----:B------:R-:W1:Y:S01]  /*12c20*/  MUFU.TANH R2, R2 ;  /* 0x0000000200027308 */ /* 0x000e620000002400 */
[----:B------:R-:W-:Y:S03]  /*12c30*/  FMNMX.FTZ R11, R8, R3, !PT ;  /* 0x00000003080b7209 */ /* 0x000fe60007810000 */
[----:B-----5:R-:W-:Y:S02]  /*12c40*/  FSEL R154, R154, -INF , P0 ;  /* 0xff8000009a9a7808 */ /* 0x020fe40000000000 */
[----:B------:R-:W-:Y:S02]  /*12c50*/  ISETP.GT.AND P0, PT, R13, 0x9, PT ;  /* 0x000000090d00780c */ /* 0x000fe40003f04270 */
[----:B------:R-:W-:Y:S02]  /*12c60*/  FMUL.FTZ R28, R28, c[0x0][0x320] ;  /* 0x0000c8001c1c7a20 */ /* 0x000fe40000410000 */
[----:B------:R-:W3:Y:S01]  /*12c70*/  MUFU.TANH R155, R155 ;  /* 0x0000009b009b7308 */ /* 0x000ee20000002400 */
[----:B------:R-:W-:Y:S01]  /*12c80*/  FSEL R156, R156, -INF , P0 ;  /* 0xff8000009c9c7808 */ /* 0x000fe20000000000 */
[----:B------:R-:W-:Y:S01]  /*12c90*/  FMUL.FTZ R29, R29, c[0x0][0x320] ;  /* 0x0000c8001d1d7a20 */ /* 0x000fe20000410000 */
[----:B------:R-:W-:Y:S01]  /*12ca0*/  ISETP.GT.AND P0, PT, R9, 0x9, PT ;  /* 0x000000090900780c */ /* 0x000fe20003f04270 */
[----:B------:R-:W-:Y:S01]  /*12cb0*/  FMUL.FTZ R30, R30, c[0x0][0x320] ;  /* 0x0000c8001e1e7a20 */ /* 0x000fe20000410000 */
[----:B--2---:R-:W-:Y:S01]  /*12cc0*/  FSEL R153, R153, -INF , P1 ;  /* 0xff80000099997808 */ /* 0x004fe20000800000 */
[----:B------:R-:W-:Y:S01]  /*12cd0*/  FMUL.FTZ R32, R32, c[0x0][0x320] ;  /* 0x0000c80020207a20 */ /* 0x000fe20000410000 */
[----:B------:R-:W-:Y:S01]  /*12ce0*/  ISETP.GT.AND P1, PT, R13, 0x8, PT ;  /* 0x000000080d00780c */ /* 0x000fe20003f24270 */
[----:B------:R-:W-:Y:S01]  /*12cf0*/  FMUL.FTZ R33, R33, c[0x0][0x320] ;  /* 0x0000c80021217a20 */ /* 0x000fe20000410000 */
[----:B------:R-:W-:Y:S01]  /*12d00*/  FSEL R10, R158, -INF , P0 ;  /* 0xff8000009e0a7808 */ /* 0x000fe20000000000 */
[----:B------:R-:W2:Y:S01]  /*12d10*/  MUFU.TANH R163, R163 ;  /* 0x000000a300a37308 */ /* 0x000ea20000002400 */
[----:B------:R-:W-:Y:S01]  /*12d20*/  ISETP.GT.AND P0, PT, R13, 0x11, PT ;  /* 0x000000110d00780c */ /* 0x000fe20003f04270 */
[----:B------:R-:W-:Y:S01]  /*12d30*/  FMUL.FTZ R31, R31, c[0x0][0x320] ;  /* 0x0000c8001f1f7a20 */ /* 0x000fe20000410000 */
[----:B------:R-:W-:Y:S01]  /*12d40*/  FMNMX.FTZ R15, R153, R132, !PT ;  /* 0x00000084990f7209 */ /* 0x000fe20007810000 */
[----:B------:R-:W-:Y:S01]  /*12d50*/  FMUL.FTZ R34, R34, c[0x0][0x320] ;  /* 0x0000c80022227a20 */ /* 0x000fe20000410000 */
[----:B-1----:R-:W-:Y:S01]  /*12d60*/  FSEL R0, R2, -INF , P2 ;  /* 0xff80000002007808 */ /* 0x002fe20001000000 */
[----:B------:R-:W-:Y:S01]  /*12d70*/  FMUL.FTZ R35, R35, c[0x0][0x320] ;  /* 0x0000c80023237a20 */ /* 0x000fe20000410000 */
[----:B------:R-:W-:Y:S02]  /*12d80*/  FSEL R168, R168, -INF , P0 ;  /* 0xff800000a8a87808 */ /* 0x000fe40000000000 */
[----:B------:R-:W-:Y:S01]  /*12d90*/  FMNMX.FTZ R11, R0, R11, !PT ;  /* 0x0000000b000b7209 */ /* 0x000fe20007810000 */
[----:B------:R-:W1:Y:S01]  /*12da0*/  MUFU.TANH R176, R17 ;  /* 0x0000001100b07308 */ /* 0x000e620000002400 */
[----:B------:R-:W-:Y:S02]  /*12db0*/  ISETP.GT.AND P0, PT, R9, 0x11, PT ;  /* 0x000000110900780c */ /* 0x000fe40003f04270 */
[----:B------:R-:W-:Y:S02]  /*12dc0*/  FMNMX.FTZ R15, R154, R15, !PT ;  /* 0x0000000f9a0f7209 */ /* 0x000fe40007810000 */
[----:B---3--:R-:W-:Y:S02]  /*12dd0*/  FSEL R12, R155, -INF , P1 ;  /* 0xff8000009b0c7808 */ /* 0x008fe40000800000 */
[----:B------:R-:W-:Y:S02]  /*12de0*/  ISETP.GT.AND P1, PT, R9, 0x8, PT ;  /* 0x000000080900780c */ /* 0x000fe40003f24270 */
[----:B------:R-:W-:Y:S01]  /*12df0*/  FMNMX.FTZ R11, R12, R11, !PT ;  /* 0x0000000b0c0b7209 */ /* 0x000fe20007810000 */
[----:B------:R-:W3:Y:S01]  /*12e00*/  MUFU.TANH R252, R252 ;  /* 0x000000fc00fc7308 */ /* 0x000ee20000002400 */
[----:B------:R-:W-:Y:S02]  /*12e10*/  FSEL R14, R157, -INF , P1 ;  /* 0xff8000009d0e7808 */ /* 0x000fe40000800000 */
[----:B------:R-:W-:Y:S02]  /*12e20*/  ISETP.GT.AND P1, PT, R13, 0x10, PT ;  /* 0x000000100d00780c */ /* 0x000fe40003f24270 */
[----:B------:R-:W-:Y:S02]  /*12e30*/  FMNMX.FTZ R2, R156, R11, !PT ;  /* 0x0000000b9c027209 */ /* 0x000fe40007810000 */
[----:B--2---:R-:W-:Y:S02]  /*12e40*/  FSEL R163, R163, -INF , P1 ;  /* 0xff800000a3a37808 */ /* 0x004fe40000800000 */
[----:B------:R-:W-:Y:S01]  /*12e50*/  ISETP.GT.AND P1, PT, R9, 0x10, PT ;  /* 0x000000100900780c */ /* 0x000fe20003f24270 */
[----:B------:R-:W2:Y:S01]  /*12e60*/  MUFU.TANH R250, R18 ;  /* 0x0000001200fa7308 */ /* 0x000ea20000002400 */
[----:B------:R-:W-:Y:S02]  /*12e70*/  FSEL R170, R170, -INF , P0 ;  /* 0xff800000aaaa7808 */ /* 0x000fe40000000000 */
[----:B------:R-:W-:Y:S02]  /*12e80*/  ISETP.GT.AND P0, PT, R13, 0x19, PT ;  /* 0x000000190d00780c */ /* 0x000fe40003f04270 */
[----:B------:R-:W-:Y:S02]  /*12e90*/  FSEL R167, R167, -INF , P1 ;  /* 0xff800000a7a77808 */ /* 0x000fe40000800000 */
[----:B------:R-:W-:Y:S02]  /*12ea0*/  ISETP.GT.AND P1, PT, R13, 0x18, PT ;  /* 0x000000180d00780c */ /* 0x000fe40003f24270 */
[----:B------:R-:W-:Y:S01]  /*12eb0*/  FMNMX.FTZ R11, R163, R2, !PT ;  /* 0x00000002a30b7209 */ /* 0x000fe20007810000 */
[----:B------:R-:W4:Y:S01]  /*12ec0*/  MUFU.TANH R182, R19 ;  /* 0x0000001300b67308 */ /* 0x000f220000002400 */
[----:B-1----:R-:W-:Y:S02]  /*12ed0*/  FSEL R176, R176, -INF , P0 ;  /* 0xff800000b0b07808 */ /* 0x002fe40000000000 */
[C---:B------:R-:W-:Y:S02]  /*12ee0*/  ISETP.GT.AND P0, PT, R9.reuse, 0x19, PT ;  /* 0x000000190900780c */ /* 0x040fe40003f04270 */
[----:B---3--:R-:W-:Y:S02]  /*12ef0*/  FSEL R252, R252, -INF , P1 ;  /* 0xff800000fcfc7808 */ /* 0x008fe40000800000 */
[----:B------:R-:W-:Y:S02]  /*12f00*/  ISETP.GT.AND P1, PT, R9, 0x18, PT ;  /* 0x000000180900780c */ /* 0x000fe40003f24270 */
[----:B------:R-:W-:Y:S01]  /*12f10*/  FMNMX.FTZ R11, R168, R11, !PT ;  /* 0x0000000ba80b7209 */ /* 0x000fe20007810000 */
[----:B------:R-:W1:Y:S01]  /*12f20*/  MUFU.TANH R236, R21 ;  /* 0x0000001500ec7308 */ /* 0x000e620000002400 */
[----:B------:R-:W-:Y:S02]  /*12f30*/  FMNMX.FTZ R15, R14, R15, !PT ;  /* 0x0000000f0e0f7209 */ /* 0x000fe40007810000 */
[----:B------:R-:W-:Y:S02]  /*12f40*/  FMNMX.FTZ R11, R252, R11, !PT ;  /* 0x0000000bfc0b7209 */ /* 0x000fe40007810000 */
[----:B--2---:R-:W-:Y:S02]  /*12f50*/  FSEL R250, R250, -INF , P1 ;  /* 0xff800000fafa7808 */ /* 0x004fe40000800000 */
[----:B------:R-:W-:Y:S02]  /*12f60*/  ISETP.GT.AND P1, PT, R13, 0x20, PT ;  /* 0x000000200d00780c */ /* 0x000fe40003f24270 */
[----:B------:R-:W-:Y:S01]  /*12f70*/  FMNMX.FTZ R2, R10, R15, !PT ;  /* 0x0000000f0a027209 */ /* 0x000fe20007810000 */
[----:B------:R-:W2:Y:S01]  /*12f80*/  MUFU.TANH R248, R248 ;  /* 0x000000f800f87308 */ /* 0x000ea20000002400 */
[----:B------:R-:W-:Y:S02]  /*12f90*/  FMNMX.FTZ R11, R176, R11, !PT ;  /* 0x0000000bb00b7209 */ /* 0x000fe40007810000 */
[----:B------:R-:W-:Y:S02]  /*12fa0*/  FMNMX.FTZ R15, R167, R2, !PT ;  /* 0x00000002a70f7209 */ /* 0x000fe40007810000 */
[----:B----4-:R-:W-:Y:S02]  /*12fb0*/  FSEL R182, R182, -INF , P0 ;  /* 0xff800000b6b67808 */ /* 0x010fe40000000000 */
[----:B------:R-:W-:Y:S02]  /*12fc0*/  ISETP.GT.AND P0, PT, R13, 0x21, PT ;  /* 0x000000210d00780c */ /* 0x000fe40003f04270 */
[----:B------:R-:W-:Y:S01]  /*12fd0*/  FMNMX.FTZ R15, R170, R15, !PT ;  /* 0x0000000faa0f7209 */ /* 0x000fe20007810000 */
[----:B------:R-:W3:Y:S01]  /*12fe0*/  MUFU.TANH R246, R22 ;  /* 0x0000001600f67308 */ /* 0x000ee20000002400 */
[----:B------:R-:W-:Y:S02]  /*12ff0*/  IADD3 R17, R134, UR4, RZ ;  /* 0x0000000486117c10 */ /* 0x000fe4000fffe0ff */
[----:B-1----:R-:W-:Y:S02]  /*13000*/  FSEL R236, R236, -INF , P0 ;  /* 0xff800000ecec7808 */ /* 0x002fe40000000000 */
[C---:B------:R-:W-:Y:S02]  /*13010*/  ISETP.GT.AND P0, PT, R9.reuse, 0x21, PT ;  /* 0x000000210900780c */ /* 0x040fe40003f04270 */
[----:B------:R-:W-:Y:S03]  /*13020*/  IADD3 R149, R186, R17, RZ ;  /* 0x00000011ba957210 */ /* 0x000fe60007ffe0ff */
[----:B------:R-:W1:Y:S02]  /*13030*/  MUFU.TANH R242, R23 ;  /* 0x0000001700f27308 */ /* 0x000e640000002400 */
[----:B------:R-:W-:Y:S01]  /*13040*/  LDSM.16.MT88.4 R144, [R149+0x1900] ;  /* 0x001900009590783b */ /* 0x000fe20000004200 */
[----:B--2---:R-:W-:Y:S02]  /*13050*/  FSEL R248, R248, -INF , P1 ;  /* 0xff800000f8f87808 */ /* 0x004fe40000800000 */
[----:B------:R-:W-:Y:S02]  /*13060*/  ISETP.GT.AND P1, PT, R9, 0x20, PT ;  /* 0x000000200900780c */ /* 0x000fe40003f24270 */
[----:B------:R-:W-:Y:S03]  /*13070*/  FMNMX.FTZ R11, R248, R11, !PT ;  /* 0x0000000bf80b7209 */ /* 0x000fe60007810000 */
[----:B------:R-:W2:Y:S01]  /*13080*/  MUFU.TANH R244, R24 ;  /* 0x0000001800f47308 */ /* 0x000ea20000002400 */
[----:B------:R-:W-:Y:S02]  /*13090*/  FMNMX.FTZ R11, R236, R11, !PT ;  /* 0x0000000bec0b7209 */ /* 0x000fe40007810000 */
[----:B---3--:R-:W-:Y:S02]  /*130a0*/  FSEL R246, R246, -INF , P1 ;  /* 0xff800000f6f67808 */ /* 0x008fe40000800000 */
[C---:B------:R-:W-:Y:S05]  /*130b0*/  ISETP.GT.AND P1, PT, R13.reuse, 0x28, PT ;  /* 0x000000280d00780c */ /* 0x040fea0003f24270 */
[----:B------:R-:W3:Y:S01]  /*130c0*/  MUFU.TANH R240, R25 ;  /* 0x0000001900f07308 */ /* 0x000ee20000002400 */
[----:B-1----:R-:W-:Y:S02]  /*130d0*/  FSEL R242, R242, -INF , P0 ;  /* 0xff800000f2f27808 */ /* 0x002fe40000000000 */
[C---:B------:R-:W-:Y:S07]  /*130e0*/  ISETP.GT.AND P0, PT, R13.reuse, 0x29, PT ;  /* 0x000000290d00780c */ /* 0x040fee0003f04270 */
[----:B------:R-:W1:Y:S01]  /*130f0*/  MUFU.TANH R192, R28 ;  /* 0x0000001c00c07308 */ /* 0x000e620000002400 */
[----:B--2---:R-:W-:Y:S02]  /*13100*/  FSEL R244, R244, -INF , P1 ;  /* 0xff800000f4f47808 */ /* 0x004fe40000800000 */
[C---:B------:R-:W-:Y:S02]  /*13110*/  ISETP.GT.AND P1, PT, R13.reuse, 0x30, PT ;  /* 0x000000300d00780c */ /* 0x040fe40003f24270 */
[----:B------:R-:W-:Y:S05]  /*13120*/  FMNMX.FTZ R11, R244, R11, !PT ;  /* 0x0000000bf40b7209 */ /* 0x000fea0007810000 */
[----:B------:R-:W2:Y:S01]  /*13130*/  MUFU.TANH R180, R29 ;  /* 0x0000001d00b47308 */ /* 0x000ea20000002400 */
[----:B---3--:R-:W-:Y:S02]  /*13140*/  FSEL R240, R240, -INF , P0 ;  /* 0xff800000f0f07808 */ /* 0x008fe40000000000 */
[C---:B------:R-:W-:Y:S02]  /*13150*/  ISETP.GT.AND P0, PT, R13.reuse, 0x31, PT ;  /* 0x000000310d00780c */ /* 0x040fe40003f04270 */
[----:B------:R-:W-:Y:S05]  /*13160*/  FMNMX.FTZ R11, R240, R11, !PT ;  /* 0x0000000bf00b7209 */ /* 0x000fea0007810000 */
[----:B------:R-:W3:Y:S01]  /*13170*/  MUFU.TANH R172, R32 ;  /* 0x0000002000ac7308 */ /* 0x000ee20000002400 */
[----:B-1----:R-:W-:Y:S02]  /*13180*/  FSEL R192, R192, -INF , P1 ;  /* 0xff800000c0c07808 */ /* 0x002fe40000800000 */
[C---:B------:R-:W-:Y:S02]  /*13190*/  ISETP.GT.AND P1, PT, R13.reuse, 0x38, PT ;  /* 0x000000380d00780c */ /* 0x040fe40003f24270 */
[----:B------:R-:W-:Y:S05]  /*131a0*/  FMNMX.FTZ R11, R192, R11, !PT ;  /* 0x0000000bc00b7209 */ /* 0x000fea0007810000 */
[----:B------:R-:W1:Y:S01]  /*131b0*/  MUFU.TANH R238, R26 ;  /* 0x0000001a00ee7308 */ /* 0x000e620000002400 */
[----:B--2---:R-:W-:Y:S02]  /*131c0*/  FSEL R180, R180, -INF , P0 ;  /* 0xff800000b4b47808 */ /* 0x004fe40000000000 */
[----:B------:R-:W-:Y:S02]  /*131d0*/  ISETP.GT.AND P0, PT, R13, 0x39, PT ;  /* 0x000000390d00780c */ /* 0x000fe40003f04270 */
[----:B------:R-:W-:Y:S05]  /*131e0*/  FMNMX.FTZ R13, R250, R15, !PT ;  /* 0x0000000ffa0d7209 */ /* 0x000fea0007810000 */
[----:B------:R-:W2:Y:S01]  /*131f0*/  MUFU.TANH R166, R33 ;  /* 0x0000002100a67308 */ /* 0x000ea20000002400 */
[----:B------:R-:W-:Y:S02]  /*13200*/  FMNMX.FTZ R11, R180, R11, !PT ;  /* 0x0000000bb40b7209 */ /* 0x000fe40007810000 */
[----:B------:R-:W-:Y:S02]  /*13210*/  FMNMX.FTZ R13, R182, R13, !PT ;  /* 0x0000000db60d7209 */ /* 0x000fe40007810000 */
[----:B---3--:R-:W-:Y:S02]  /*13220*/  FSEL R172, R172, -INF , P1 ;  /* 0xff800000acac7808 */ /* 0x008fe40000800000 */
[C---:B------:R-:W-:Y:S02]  /*13230*/  ISETP.GT.AND P1, PT, R9.reuse, 0x28, PT ;  /* 0x000000280900780c */ /* 0x040fe40003f24270 */
[----:B------:R-:W-:Y:S01]  /*13240*/  FMNMX.FTZ R13, R246, R13, !PT ;  /* 0x0000000df60d7209 */ /* 0x000fe20007810000 */
[----:B------:R-:W3:Y:S01]  /*13250*/  MUFU.TANH R194, R27 ;  /* 0x0000001b00c27308 */ /* 0x000ee20000002400 */
[----:B------:R-:W-:Y:S02]  /*13260*/  FMNMX.FTZ R11, R172, R11, !PT ;  /* 0x0000000bac0b7209 */ /* 0x000fe40007810000 */
[----:B------:R-:W-:Y:S02]  /*13270*/  FMNMX.FTZ R13, R242, R13, !PT ;  /* 0x0000000df20d7209 */ /* 0x000fe40007810000 */
[----:B-1----:R-:W-:Y:S02]  /*13280*/  FSEL R238, R238, -INF , P1 ;  /* 0xff800000eeee7808 */ /* 0x002fe40000800000 */
[C---:B------:R-:W-:Y:S02]  /*13290*/  ISETP.GT.AND P1, PT, R9.reuse, 0x30, PT ;  /* 0x000000300900780c */ /* 0x040fe40003f24270 */
[----:B------:R-:W-:Y:S01]  /*132a0*/  FMNMX.FTZ R13, R238, R13, !PT ;  /* 0x0000000dee0d7209 */ /* 0x000fe20007810000 */
[----:B------:R-:W1:Y:S01]  /*132b0*/  MUFU.TANH R178, R30 ;  /* 0x0000001e00b27308 */ /* 0x000e620000002400 */
[----:B--2---:R-:W-:Y:S02]  /*132c0*/  FSEL R166, R166, -INF , P0 ;  /* 0xff800000a6a67808 */ /* 0x004fe40000000000 */
[C---:B------:R-:W-:Y:S02]  /*132d0*/  ISETP.GT.AND P0, PT, R9.reuse, 0x29, PT ;  /* 0x000000290900780c */ /* 0x040fe40003f04270 */
[----:B------:R-:W-:Y:S05]  /*132e0*/  FMNMX.FTZ R2, R166, R11, !PT ;  /* 0x0000000ba6027209 */ /* 0x000fea0007810000 */
[----:B------:R-:W2:Y:S01]  /*132f0*/  MUFU.TANH R31, R31 ;  /* 0x0000001f001f7308 */ /* 0x000ea20000002400 */
[----:B------:R-:W4:Y:S01]  /*13300*/  SHFL.BFLY PT, R11, R2, 0x2, 0x1f ;  /* 0x0c401f00020b7f89 */ /* 0x000f2200000e0000 */
[----:B---3--:R-:W-:Y:S02]  /*13310*/  FSEL R194, R194, -INF , P0 ;  /* 0xff800000c2c27808 */ /* 0x008fe40000000000 */
[C---:B------:R-:W-:Y:S02]  /*13320*/  ISETP.GT.AND P0, PT, R9.reuse, 0x31, PT ;  /* 0x000000310900780c */ /* 0x040fe40003f04270 */
[----:B------:R-:W-:Y:S04]  /*13330*/  FMNMX.FTZ R13, R194, R13, !PT ;  /* 0x0000000dc20d7209 */ /* 0x000fe80007810000 */
[----:B------:R-:W3:Y:S01]  /*13340*/  MUFU.TANH R164, R34 ;  /* 0x0000002200a47308 */ /* 0x000ee20000002400 */
[----:B-1----:R-:W-:Y:S02]  /*13350*/  FSEL R178, R178, -INF , P1 ;  /* 0xff800000b2b27808 */ /* 0x002fe40000800000 */
[----:B------:R-:W-:Y:S02]  /*13360*/  ISETP.GT.AND P1, PT, R9, 0x38, PT ;  /* 0x000000380900780c */ /* 0x000fe40003f24270 */
[----:B------:R-:W-:Y:S05]  /*13370*/  FMNMX.FTZ R13, R178, R13, !PT ;  /* 0x0000000db20d7209 */ /* 0x000fea0007810000 */
[----:B------:R-:W1:Y:S01]  /*13380*/  MUFU.TANH R162, R35 ;  /* 0x0000002300a27308 */ /* 0x000e620000002400 */
[----:B--2---:R-:W-:Y:S02]  /*13390*/  FSEL R174, R31, -INF , P0 ;  /* 0xff8000001fae7808 */ /* 0x004fe40000000000 */
[----:B------:R-:W-:Y:S01]  /*133a0*/  ISETP.GT.AND P0, PT, R9, 0x39, PT ;  /* 0x000000390900780c */ /* 0x000fe20003f04270 */
[----:B------:R-:W-:Y:S01]  /*133b0*/  LDSM.16.MT88.4 R28, [R134+UR4+0x100] ;  /* 0x00010004861c783b */ /* 0x000fe20008004200 */
[----:B------:R-:W-:Y:S02]  /*133c0*/  FMNMX.FTZ R13, R174, R13, !PT ;  /* 0x0000000dae0d7209 */ /* 0x000fe40007810000 */
[----:B----4-:R-:W-:Y:S02]  /*133d0*/  FMNMX.FTZ R11, R2, R11, !PT ;  /* 0x0000000b020b7209 */ /* 0x010fe40007810000 */
[----:B---3--:R-:W-:Y:S03]  /*133e0*/  FSEL R164, R164, -INF , P1 ;  /* 0xff800000a4a47808 */ /* 0x008fe60000800000 */
[----:B------:R-:W2:Y:S01]  /*133f0*/  SHFL.BFLY PT, R2, R11, 0x1, 0x1f ;  /* 0x0c201f000b027f89 */ /* 0x000ea200000e0000 */
[----:B------:R-:W-:Y:S02]  /*13400*/  FMNMX.FTZ R13, R164, R13, !PT ;  /* 0x0000000da40d7209 */ /* 0x000fe40007810000 */
[----:B-1----:R-:W-:Y:S04]  /*13410*/  FSEL R162, R162, -INF , P0 ;  /* 0xff800000a2a27808 */ /* 0x002fe80000000000 */
[----:B------:R-:W-:Y:S05]  /*13420*/  FMNMX.FTZ R15, R162, R13, !PT ;  /* 0x0000000da20f7209 */ /* 0x000fea0007810000 */
[----:B------:R-:W1:Y:S01]  /*13430*/  SHFL.BFLY PT, R18, R15, 0x2, 0x1f ;  /* 0x0c401f000f127f89 */ /* 0x000e6200000e0000 */
[----:B--2---:R-:W-:Y:S04]  /*13440*/  FMNMX.FTZ R2, R11, R2, !PT ;  /* 0x000000020b027209 */ /* 0x004fe80007810000 */
[C---:B------:R-:W-:Y:S01]  /*13450*/  FSETP.NEU.FTZ.AND P1, PT, R2.reuse, -INF , PT ;  /* 0xff8000000200780b */ /* 0x040fe20003f3d000 */
[C---:B------:R-:W-:Y:S03]  /*13460*/  FMUL.FTZ R165, R2.reuse, c[0x0][0x2d0] ;  /* 0x0000b40002a57a20 */ /* 0x040fe60000410000 */
[----:B------:R-:W-:Y:S02]  /*13470*/  FSEL R4, R2, RZ, P1 ;  /* 0x000000ff02047208 */ /* 0x000fe40000800000 */
[----:B------:R-:W-:Y:S03]  /*13480*/  FSEL R165, R165, RZ, P1 ;  /* 0x000000ffa5a57208 */ /* 0x000fe60000800000 */
[----:B------:R-:W-:Y:S02]  /*13490*/  FADD.FTZ R4, -R4, R3 ;  /* 0x0000000304047221 */ /* 0x000fe40000010100 */
[--C-:B------:R-:W-:Y:S02]  /*134a0*/  FFMA.FTZ R159, R0, c[0x0][0x2d0], -R165.reuse ;  /* 0x0000b400009f7a23 */ /* 0x100fe400000108a5 */
[--C-:B------:R-:W-:Y:S01]  /*134b0*/  FFMA.FTZ R158, R12, c[0x0][0x2d0], -R165.reuse ;  /* 0x0000b4000c9e7a23 */ /* 0x100fe200000108a5 */
[----:B-1----:R-:W-:Y:S01]  /*134c0*/  FMNMX.FTZ R16, R15, R18, !PT ;  /* 0x000000120f107209 */ /* 0x002fe20007810000 */
[--C-:B------:R-:W-:Y:S02]  /*134d0*/  FFMA.FTZ R155, R156, c[0x0][0x2d0], -R165.reuse ;  /* 0x0000b4009c9b7a23 */ /* 0x100fe400000108a5 */
[--C-:B------:R-:W-:Y:S01]  /*134e0*/  FFMA.FTZ R160, R8, c[0x0][0x2d0], -R165.reuse ;  /* 0x0000b40008a07a23 */ /* 0x100fe200000108a5 */
[----:B------:R-:W-:Y:S01]  /*134f0*/  MUFU.EX2 R159, R159 ;  /* 0x0000009f009f7308 */ /* 0x000fe20000000800 */
[----:B------:R-:W1:Y:S01]  /*13500*/  SHFL.BFLY PT, R9, R16, 0x1, 0x1f ;  /* 0x0c201f0010097f89 */ /* 0x000e6200000e0000 */
[--C-:B------:R-:W-:Y:S02]  /*13510*/  FFMA.FTZ R163, R163, c[0x0][0x2d0], -R165.reuse ;  /* 0x0000b400a3a37a23 */ /* 0x100fe400000108a5 */
[--C-:B------:R-:W-:Y:S02]  /*13520*/  FFMA.FTZ R168, R168, c[0x0][0x2d0], -R165.reuse ;  /* 0x0000b400a8a87a23 */ /* 0x100fe400000108a5 */
[--C-:B------:R-:W-:Y:S02]  /*13530*/  FFMA.FTZ R169, R252, c[0x0][0x2d0], -R165.reuse ;  /* 0x0000b400fca97a23 */ /* 0x100fe400000108a5 */
[--C-:B------:R-:W-:Y:S02]  /*13540*/  FFMA.FTZ R176, R176, c[0x0][0x2d0], -R165.reuse ;  /* 0x0000b400b0b07a23 */ /* 0x100fe400000108a5 */
[----:B------:R-:W2:Y:S01]  /*13550*/  MUFU.EX2 R160, R160 ;  /* 0x000000a000a07308 */ /* 0x000ea20000000800 */
[--C-:B------:R-:W-:Y:S02]  /*13560*/  FFMA.FTZ R173, R248, c[0x0][0x2d0], -R165.reuse ;  /* 0x0000b400f8ad7a23 */ /* 0x100fe400000108a5 */
[--C-:B------:R-:W-:Y:S02]  /*13570*/  FFMA.FTZ R236, R236, c[0x0][0x2d0], -R165.reuse ;  /* 0x0000b400ecec7a23 */ /* 0x100fe400000108a5 */
[--C-:B------:R-:W-:Y:S02]  /*13580*/  FFMA.FTZ R177, R244, c[0x0][0x2d0], -R165.reuse ;  /* 0x0000b400f4b17a23 */ /* 0x100fe400000108a5 */
[--C-:B------:R-:W-:Y:S02]  /*13590*/  FFMA.FTZ R240, R240, c[0x0][0x2d0], -R165.reuse ;  /* 0x0000b400f0f07a23 */ /* 0x100fe400000108a5 */
[--C-:B------:R-:W-:Y:S01]  /*135a0*/  FFMA.FTZ R181, R192, c[0x0][0x2d0], -R165.reuse ;  /* 0x0000b400c0b57a23 */ /* 0x100fe200000108a5 */
[----:B------:R-:W-:Y:S01]  /*135b0*/  MUFU.EX2 R158, R158 ;  /* 0x0000009e009e7308 */ /* 0x000fe20000000800 */
[--C-:B------:R-:W-:Y:S02]  /*135c0*/  FFMA.FTZ R180, R180, c[0x0][0x2d0], -R165.reuse ;  /* 0x0000b400b4b47a23 */ /* 0x100fe400000108a5 */
[--C-:B------:R-:W-:Y:S01]  /*135d0*/  FFMA.FTZ R172, R172, c[0x0][0x2d0], -R165.reuse ;  /* 0x0000b400acac7a23 */ /* 0x100fe200000108a5 */
[----:B-1----:R-:W-:Y:S01]  /*135e0*/  FMNMX.FTZ R0, R16, R9, !PT ;  /* 0x0000000910007209 */ /* 0x002fe20007810000 */
[----:B------:R-:W-:Y:S01]  /*135f0*/  FFMA.FTZ R165, R166, c[0x0][0x2d0], -R165 ;  /* 0x0000b400a6a57a23 */ /* 0x000fe200000108a5 */
[----:B------:R-:W-:Y:S02]  /*13600*/  IADD3 R9, R135, UR4, RZ ;  /* 0x0000000487097c10 */ /* 0x000fe4000fffe0ff */
[C---:B------:R-:W-:Y:S01]  /*13610*/  FSETP.NEU.FTZ.AND P0, PT, R0.reuse, -INF , PT ;  /* 0xff8000000000780b */ /* 0x040fe20003f1d000 */
[----:B------:R-:W-:Y:S01]  /*13620*/  FMUL.FTZ R161, R0, c[0x0][0x2d0] ;  /* 0x0000b40000a17a20 */ /* 0x000fe20000410000 */
[----:B------:R-:W1:Y:S01]  /*13630*/  MUFU.EX2 R155, R155 ;  /* 0x0000009b009b7308 */ /* 0x000e620000000800 */
[----:B------:R-:W-:Y:S02]  /*13640*/  IADD3 R148, R186, R9, RZ ;  /* 0x00000009ba947210 */ /* 0x000fe40007ffe0ff */
[----:B------:R-:W-:Y:S02]  /*13650*/  FSEL R5, R0, RZ, P0 ;  /* 0x000000ff00057208 */ /* 0x000fe40000000000 */
[----:B------:R-:W-:Y:S01]  /*13660*/  FSEL R161, R161, RZ, P0 ;  /* 0x000000ffa1a17208 */ /* 0x000fe20000000000 */
[----:B------:R-:W-:Y:S01]  /*13670*/  LDSM.16.MT88.4 R20, [R148+0x100] ;  /* 0x000100009414783b */ /* 0x000fe20000004200 */
[----:B--2---:R-:W-:Y:S01]  /*13680*/  F2FP.BF16.PACK_AB R136, R159, R160 ;  /* 0x000000a09f88723e */ /* 0x004fe200000010ff */
[----:B------:R-:W-:Y:S01]  /*13690*/  FADD.FTZ R3, -R5, R132 ;  /* 0x0000008405037221 */ /* 0x000fe20000010100 */
[----:B------:R-:W-:Y:S01]  /*136a0*/  ISETP.GE.AND P0, PT, R217, 0x2, PT ;  /* 0x00000002d900780c */ /* 0x000fe20003f06270 */
[--C-:B------:R-:W-:Y:S01]  /*136b0*/  FFMA.FTZ R156, R154, c[0x0][0x2d0], -R161.reuse ;  /* 0x0000b4009a9c7a23 */ /* 0x100fe200000108a1 */
[----:B------:R-:W-:Y:S01]  /*136c0*/  MUFU.EX2 R163, R163 ;  /* 0x000000a300a37308 */ /* 0x000fe20000000800 */
[--C-:B------:R-:W-:Y:S02]  /*136d0*/  FFMA.FTZ R154, R14, c[0x0][0x2d0], -R161.reuse ;  /* 0x0000b4000e9a7a23 */ /* 0x100fe400000108a1 */
[----:B------:R-:W2:Y:S01]  /*136e0*/  LDSM.16.MT88.4 R12, [R135+UR4+0x100] ;  /* 0x00010004870c783b */ /* 0x000ea20008004200 */
[----:B------:R-:W-:Y:S02]  /*136f0*/  FMUL.FTZ R132, R4, c[0x0][0x2d0] ;  /* 0x0000b40004847a20 */ /* 0x000fe40000410000 */
[--C-:B------:R-:W-:Y:S02]  /*13700*/  FFMA.FTZ R157, R153, c[0x0][0x2d0], -R161.reuse ;  /* 0x0000b400999d7a23 */ /* 0x100fe400000108a1 */
[--C-:B------:R-:W-:Y:S02]  /*13710*/  FFMA.FTZ R153, R10, c[0x0][0x2d0], -R161.reuse ;  /* 0x0000b4000a997a23 */ /* 0x100fe400000108a1 */
[----:B------:R-:W-:Y:S01]  /*13720*/  FMUL.FTZ R7, R3, c[0x0][0x2d0] ;  /* 0x0000b40003077a20 */ /* 0x000fe20000410000 */
[----:B------:R-:W3:Y:S01]  /*13730*/  MUFU.EX2 R132, R132 ;  /* 0x0000008400847308 */ /* 0x000ee20000000800 */
[--C-:B------:R-:W-:Y:S01]  /*13740*/  FFMA.FTZ R167, R167, c[0x0][0x2d0], -R161.reuse ;  /* 0x0000b400a7a77a23 */ /* 0x100fe200000108a1 */
[----:B-1----:R-:W-:Y:S01]  /*13750*/  F2FP.BF16.PACK_AB R138, R155, R158 ;  /* 0x0000009e9b8a723e */ /* 0x002fe200000010ff */
[--C-:B------:R-:W-:Y:S02]  /*13760*/  FFMA.FTZ R170, R170, c[0x0][0x2d0], -R161.reuse ;  /* 0x0000b400aaaa7a23 */ /* 0x100fe400000108a1 */
[--C-:B------:R-:W-:Y:S02]  /*13770*/  FFMA.FTZ R171, R250, c[0x0][0x2d0], -R161.reuse ;  /* 0x0000b400faab7a23 */ /* 0x100fe400000108a1 */
[--C-:B------:R-:W-:Y:S02]  /*13780*/  FFMA.FTZ R182, R182, c[0x0][0x2d0], -R161.reuse ;  /* 0x0000b400b6b67a23 */ /* 0x100fe400000108a1 */
[--C-:B------:R-:W-:Y:S01]  /*13790*/  FFMA.FTZ R175, R246, c[0x0][0x2d0], -R161.reuse ;  /* 0x0000b400f6af7a23 */ /* 0x100fe200000108a1 */
[----:B------:R-:W1:Y:S01]  /*137a0*/  MUFU.EX2 R3, R7 ;  /* 0x0000000700037308 */ /* 0x000e620000000800 */
[--C-:B------:R-:W-:Y:S02]  /*137b0*/  FFMA.FTZ R242, R242, c[0x0][0x2d0], -R161.reuse ;  /* 0x0000b400f2f27a23 */ /* 0x100fe400000108a1 */
[--C-:B------:R-:W-:Y:S02]  /*137c0*/  FFMA.FTZ R179, R238, c[0x0][0x2d0], -R161.reuse ;  /* 0x0000b400eeb37a23 */ /* 0x100fe400000108a1 */
[--C-:B------:R-:W-:Y:S02]  /*137d0*/  FFMA.FTZ R194, R194, c[0x0][0x2d0], -R161.reuse ;  /* 0x0000b400c2c27a23 */ /* 0x100fe400000108a1 */
[--C-:B------:R-:W-:Y:S02]  /*137e0*/  FFMA.FTZ R178, R178, c[0x0][0x2d0], -R161.reuse ;  /* 0x0000b400b2b27a23 */ /* 0x100fe400000108a1 */
[--C-:B------:R-:W-:Y:S01]  /*137f0*/  FFMA.FTZ R183, R174, c[0x0][0x2d0], -R161.reuse ;  /* 0x0000b400aeb77a23 */ /* 0x100fe200000108a1 */
[----:B------:R-:W-:Y:S01]  /*13800*/  MUFU.EX2 R156, R156 ;  /* 0x0000009c009c7308 */ /* 0x000fe20000000800 */
[--C-:B------:R-:W-:Y:S02]  /*13810*/  FFMA.FTZ R164, R164, c[0x0][0x2d0], -R161.reuse ;  /* 0x0000b400a4a47a23 */ /* 0x100fe400000108a1 */
[----:B------:R-:W-:Y:S02]  /*13820*/  FFMA.FTZ R161, R162, c[0x0][0x2d0], -R161 ;  /* 0x0000b400a2a17a23 */ /* 0x000fe400000108a1 */
[C---:B---3--:R-:W-:Y:S02]  /*13830*/  FMUL.FTZ R4, R132.reuse, R128 ;  /* 0x0000008084047220 */ /* 0x048fe40000410000 */
[C---:B------:R-:W-:Y:S02]  /*13840*/  FMUL.FTZ R5, R132.reuse, R129 ;  /* 0x0000008184057220 */ /* 0x040fe40000410000 */
[C---:B------:R-:W-:Y:S01]  /*13850*/  FMUL.FTZ R8, R132.reuse, R124 ;  /* 0x0000007c84087220 */ /* 0x040fe20000410000 */
[----:B------:R-:W3:Y:S01]  /*13860*/  MUFU.EX2 R157, R157 ;  /* 0x0000009d009d7308 */ /* 0x000ee20000000800 */
[C---:B------:R-:W-:Y:S02]  /*13870*/  FMUL.FTZ R9, R132.reuse, R125 ;  /* 0x0000007d84097220 */ /* 0x040fe40000410000 */
[C---:B------:R-:W-:Y:S02]  /*13880*/  FMUL.FTZ R16, R132.reuse, R116 ;  /* 0x0000007484107220 */ /* 0x040fe40000410000 */
[C---:B-1----:R-:W-:Y:S02]  /*13890*/  FMUL.FTZ R6, R3.reuse, R130 ;  /* 0x0000008203067220 */ /* 0x042fe40000410000 */
[C---:B------:R-:W-:Y:S02]  /*138a0*/  FMUL.FTZ R7, R3.reuse, R131 ;  /* 0x0000008303077220 */ /* 0x040fe40000410000 */
[C---:B------:R-:W-:Y:S01]  /*138b0*/  FMUL.FTZ R10, R3.reuse, R126 ;  /* 0x0000007e030a7220 */ /* 0x040fe20000410000 */
[----:B------:R-:W-:Y:S01]  /*138c0*/  MUFU.EX2 R154, R154 ;  /* 0x0000009a009a7308 */ /* 0x000fe20000000800 */
[C---:B------:R-:W-:Y:S01]  /*138d0*/  FMUL.FTZ R11, R3.reuse, R127 ;  /* 0x0000007f030b7220 */ /* 0x040fe20000410000 */
[----:B------:R-:W-:Y:S01]  /*138e0*/  LDSM.16.MT88.4 R128, [R134+UR4+0x1100] ;  /* 0x001100048680783b */ /* 0x000fe20008004200 */
[C---:B------:R-:W-:Y:S02]  /*138f0*/  FMUL.FTZ R17, R132.reuse, R117 ;  /* 0x0000007584117220 */ /* 0x040fe40000410000 */
[C---:B------:R-:W-:Y:S02]  /*13900*/  FMUL.FTZ R18, R3.reuse, R118 ;  /* 0x0000007603127220 */ /* 0x040fe40000410000 */
[C---:B------:R-:W-:Y:S02]  /*13910*/  FMUL.FTZ R19, R3.reuse, R119 ;  /* 0x0000007703137220 */ /* 0x040fe40000410000 */
[C---:B------:R-:W-:Y:S01]  /*13920*/  FMUL.FTZ R24, R132.reuse, R108 ;  /* 0x0000006c84187220 */ /* 0x040fe20000410000 */
[----:B------:R-:W1:Y:S01]  /*13930*/  MUFU.EX2 R153, R153 ;  /* 0x0000009900997308 */ /* 0x000e620000000800 */
[----:B------:R-:W-:Y:S01]  /*13940*/  FMUL.FTZ R25, R132, R109 ;  /* 0x0000006d84197220 */ /* 0x000fe20000410000 */
[----:B------:R-:W-:Y:S01]  /*13950*/  LDSM.16.MT88.4 R116, [R134+UR4+0x900] ;  /* 0x000900048674783b */ /* 0x000fe20008004200 */
[C---:B------:R-:W-:Y:S01]  /*13960*/  FMUL.FTZ R26, R3.reuse, R110 ;  /* 0x0000006e031a7220 */ /* 0x040fe20000410000 */
[----:B---3--:R-:W-:Y:S01]  /*13970*/  F2FP.BF16.PACK_AB R137, R156, R157 ;  /* 0x0000009d9c89723e */ /* 0x008fe200000010ff */
[C---:B------:R-:W-:Y:S02]  /*13980*/  FMUL.FTZ R27, R3.reuse, R111 ;  /* 0x0000006f031b7220 */ /* 0x040fe40000410000 */
[C---:B------:R-:W-:Y:S02]  /*13990*/  FMUL.FTZ R32, R132.reuse, R100 ;  /* 0x0000006484207220 */ /* 0x040fe40000410000 */
[C---:B------:R-:W-:Y:S01]  /*139a0*/  FMUL.FTZ R33, R132.reuse, R101 ;  /* 0x0000006584217220 */ /* 0x040fe20000410000 */
[----:B------:R-:W-:Y:S01]  /*139b0*/  LDSM.16.MT88.4 R108, [R149+0x2100] ;  /* 0x00210000956c783b */ /* 0x000fe20000004200 */
[C---:B------:R-:W-:Y:S01]  /*139c0*/  FMUL.FTZ R34, R3.reuse, R102 ;  /* 0x0000006603227220 */ /* 0x040fe20000410000 */
[----:B------:R-:W3:Y:S01]  /*139d0*/  MUFU.EX2 R168, R168 ;  /* 0x000000a800a87308 */ /* 0x000ee20000000800 */
[C---:B------:R-:W-:Y:S02]  /*139e0*/  FMUL.FTZ R35, R3.reuse, R103 ;  /* 0x0000006703237220 */ /* 0x040fe40000410000 */
[C---:B------:R-:W-:Y:S02]  /*139f0*/  FMUL.FTZ R38, R3.reuse, R38 ;  /* 0x0000002603267220 */ /* 0x040fe40000410000 */
[C---:B------:R-:W-:Y:S01]  /*13a00*/  FMUL.FTZ R36, R132.reuse, R36 ;  /* 0x0000002484247220 */ /* 0x040fe20000410000 */
[----:B------:R-:W-:Y:S01]  /*13a10*/  LDSM.16.MT88.4 R100, [R134+UR4+0x2100] ;  /* 0x002100048664783b */ /* 0x000fe20008004200 */
[C---:B------:R-:W-:Y:S02]  /*13a20*/  FMUL.FTZ R39, R3.reuse, R39 ;  /* 0x0000002703277220 */ /* 0x040fe40000410000 */
[C---:B------:R-:W-:Y:S01]  /*13a30*/  FMUL.FTZ R37, R132.reuse, R37 ;  /* 0x0000002584257220 */ /* 0x040fe20000410000 */
[----:B------:R-:W-:Y:S01]  /*13a40*/  MUFU.EX2 R167, R167 ;  /* 0x000000a700a77308 */ /* 0x000fe20000000800 */
[----:B------:R-:W-:Y:S01]  /*13a50*/  FMUL.FTZ R42, R3, R42 ;  /* 0x0000002a032a7220 */ /* 0x000fe20000410000 */
[----:B-1----:R-:W-:Y:S01]  /*13a60*/  F2FP.BF16.PACK_AB R139, R153, R154 ;  /* 0x0000009a998b723e */ /* 0x002fe200000010ff */
[C---:B------:R-:W-:Y:S01]  /*13a70*/  FMUL.FTZ R40, R132.reuse, R40 ;  /* 0x0000002884287220 */ /* 0x040fe20000410000 */
[----:B------:R-:W-:Y:S01]  /*13a80*/  LDSM.16.MT88.4 R124, [R135+UR4+0x2900] ;  /* 0x00290004877c783b */ /* 0x000fe20008004200 */
[C---:B------:R-:W-:Y:S02]  /*13a90*/  FMUL.FTZ R43, R3.reuse, R43 ;  /* 0x0000002b032b7220 */ /* 0x040fe40000410000 */
[C---:B------:R-:W-:Y:S02]  /*13aa0*/  FMUL.FTZ R41, R132.reuse, R41 ;  /* 0x0000002984297220 */ /* 0x040fe40000410000 */
[C---:B--2---:R-:W-:Y:S01]  /*13ab0*/  HMMA.16816.F32.BF16 R4, R136.reuse, R12, R4 ;  /* 0x0000000c8804723c */ /* 0x044fe20000041804 */
        /* <DEDUP_REMOVED lines=9> */
[----:B------:R-:W2:Y:S01]  /*13b50*/  MUFU.EX2 R176, R176 ;  /* 0x000000b000b07308 */ /* 0x000ea20000000800 */
[----:B------:R-:W4:Y:S01]  /*13b60*/  LDSM.16.MT88.4 R120, [R149+0x100] ;  /* 0x000100009578783b */ /* 0x000f220000004200 */
        /* <DEDUP_REMOVED lines=10> */
[----:B------:R-:W5:Y:S01]  /*13c10*/  MUFU.EX2 R182, R182 ;  /* 0x000000b600b67308 */ /* 0x000f620000000800 */
        /* <DEDUP_REMOVED lines=57> */
[----:B------:R-:W4:Y:S01]  /*13fb0*/  MUFU.EX2 R180, R180 ;  /* 0x000000b400b47308 */ /* 0x000f220000000800 */
        /* <DEDUP_REMOVED lines=11> */
[----:B------:R-:W1:Y:S01]  /*14070*/  MUFU.EX2 R183, R183 ;  /* 0x000000b700b77308 */ /* 0x000e620000000800 */
[C---:B------:R-:W-:Y:S02]  /*14080*/  FMUL.FTZ R89, R132.reuse, R89 ;  /* 0x0000005984597220 */ /* 0x040fe40000410000 */
[C---:B------:R-:W-:Y:S01]  /*14090*/  FMUL.FTZ R86, R3.reuse, R86 ;  /* 0x0000005603567220 */ /* 0x040fe20000410000 */
[C---:B------:R-:W-:Y:S01]  /*140a0*/  HMMA.16816.F32.BF16 R72, R136.reuse, R106, R72 ;  /* 0x0000006a8848723c */ /* 0x040fe20000041848 */
[----:B------:R-:W1:Y:S03]  /*140b0*/  LDSM.16.MT88.4 R104, [R149+0x4100] ;  /* 0x004100009568783b */ /* 0x000e660000004200 */
[C---:B------:R-:W-:Y:S02]  /*140c0*/  FMUL.FTZ R76, R132.reuse, R76 ;  /* 0x0000004c844c7220 */ /* 0x040fe40000410000 */
[C---:B------:R-:W-:Y:S01]  /*140d0*/  FMUL.FTZ R77, R132.reuse, R77 ;  /* 0x0000004d844d7220 */ /* 0x040fe20000410000 */
[----:B------:R-:W-:Y:S01]  /*140e0*/  MUFU.EX2 R172, R172 ;  /* 0x000000ac00ac7308 */ /* 0x000fe20000000800 */
[C---:B------:R-:W-:Y:S04]  /*140f0*/  FMUL.FTZ R87, R3.reuse, R87 ;  /* 0x0000005703577220 */ /* 0x040fe80000410000 */
[C---:B------:R-:W-:Y:S01]  /*14100*/  FMUL.FTZ R92, R132.reuse, R92 ;  /* 0x0000005c845c7220 */ /* 0x040fe20000410000 */
[C---:B--2---:R-:W-:Y:S03]  /*14110*/  HMMA.16816.F32.BF16 R76, R136.reuse, R100, R76 ;  /* 0x00000064884c723c */ /* 0x044fe6000004184c */
[C---:B------:R-:W-:Y:S01]  /*14120*/  FMUL.FTZ R80, R132.reuse, R80 ;  /* 0x0000005084507220 */ /* 0x040fe20000410000 */
[----:B------:R-:W2:Y:S01]  /*14130*/  MUFU.EX2 R165, R165 ;  /* 0x000000a500a57308 */ /* 0x000ea20000000800 */
[----:B------:R-:W-:Y:S02]  /*14140*/  FMUL.FTZ R81, R132, R81 ;  /* 0x0000005184517220 */ /* 0x000fe40000410000 */
[C---:B------:R-:W-:Y:S01]  /*14150*/  FMUL.FTZ R90, R3.reuse, R90 ;  /* 0x0000005a035a7220 */ /* 0x040fe20000410000 */
[----:B---3--:R-:W-:Y:S01]  /*14160*/  F2FP.BF16.PACK_AB R100, R168, R163 ;  /* 0x000000a3a864723e */ /* 0x008fe200000010ff */
[----:B------:R-:W-:Y:S03]  /*14170*/  FMUL.FTZ R93, R132, R93 ;  /* 0x0000005d845d7220 */ /* 0x000fe60000410000 */
[C---:B------:R-:W-:Y:S02]  /*14180*/  HMMA.16816.F32.BF16 R80, R136.reuse, R102, R80 ;  /* 0x000000668850723c */ /* 0x040fe40000041850 */
[----:B------:R-:W-:Y:S01]  /*14190*/  MUFU.EX2 R164, R164 ;  /* 0x000000a400a47308 */ /* 0x000fe20000000800 */
[C---:B------:R-:W-:Y:S01]  /*141a0*/  FMUL.FTZ R91, R3.reuse, R91 ;  /* 0x0000005b035b7220 */ /* 0x040fe20000410000 */
[----:B------:R-:W-:Y:S01]  /*141b0*/  F2FP.BF16.PACK_AB R101, R170, R167 ;  /* 0x000000a7aa65723e */ /* 0x000fe200000010ff */
[C---:B------:R-:W-:Y:S02]  /*141c0*/  FMUL.FTZ R96, R132.reuse, R96 ;  /* 0x0000006084607220 */ /* 0x040fe40000410000 */
[C---:B------:R-:W-:Y:S01]  /*141d0*/  FMUL.FTZ R94, R3.reuse, R94 ;  /* 0x0000005e035e7220 */ /* 0x040fe20000410000 */
[C---:B----4-:R-:W-:Y:S04]  /*141e0*/  HMMA.16816.F32.BF16 R84, R136.reuse, R108, R84 ;  /* 0x0000006c8854723c */ /* 0x050fe80000041854 */
[----:B------:R-:W-:Y:S01]  /*141f0*/  FMUL.FTZ R97, R132, R97 ;  /* 0x0000006184617220 */ /* 0x000fe20000410000 */
[----:B------:R-:W-:Y:S01]  /*14200*/  F2FP.BF16.PACK_AB R102, R176, R169 ;  /* 0x000000a9b066723e */ /* 0x000fe200000010ff */
[C---:B------:R-:W-:Y:S01]  /*14210*/  FMUL.FTZ R95, R3.reuse, R95 ;  /* 0x0000005f035f7220 */ /* 0x040fe20000410000 */
[----:B-----5:R-:W-:Y:S01]  /*14220*/  F2FP.BF16.PACK_AB R103, R182, R171 ;  /* 0x000000abb667723e */ /* 0x020fe200000010ff */
[C---:B------:R-:W-:Y:S01]  /*14230*/  HMMA.16816.F32.BF16 R88, R136.reuse, R110, R88 ;  /* 0x0000006e8858723c */ /* 0x040fe20000041858 */
[----:B------:R-:W3:Y:S01]  /*14240*/  LDSM.16.MT88.4 R108, [R148+0x900] ;  /* 0x00090000946c783b */ /* 0x000ee20000004200 */
[----:B------:R-:W4:Y:S02]  /*14250*/  MUFU.EX2 R161, R161 ;  /* 0x000000a100a17308 */ /* 0x000f240000000800 */
[C---:B------:R-:W-:Y:S02]  /*14260*/  FMUL.FTZ R98, R3.reuse, R98 ;  /* 0x0000006203627220 */ /* 0x040fe40000410000 */
[C---:B------:R-:W-:Y:S02]  /*14270*/  FMUL.FTZ R99, R3.reuse, R99 ;  /* 0x0000006303637220 */ /* 0x040fe40000410000 */
[C---:B-1----:R-:W-:Y:S04]  /*14280*/  HMMA.16816.F32.BF16 R92, R136.reuse, R104, R92 ;  /* 0x00000068885c723c */ /* 0x042fe8000004185c */
[----:B------:R-:W-:Y:S02]  /*14290*/  FFMA.FTZ R157, R3, R214, R157 ;  /* 0x000000d6039d7223 */ /* 0x000fe4000001009d */
[----:B------:R-:W-:Y:S01]  /*142a0*/  FFMA.FTZ R160, R132, R213, R160 ;  /* 0x000000d584a07223 */ /* 0x000fe200000100a0 */
[----:B------:R-:W-:Y:S01]  /*142b0*/  MOV R132, R0 ;  /* 0x0000000000847202 */ /* 0x000fe20000000f00 */
[----:B------:R-:W-:Y:S01]  /*142c0*/  HMMA.16816.F32.BF16 R96, R136, R106, R96 ;  /* 0x0000006a8860723c */ /* 0x000fe20000041860 */
[----:B------:R-:W1:Y:S03]  /*142d0*/  LDSM.16.MT88.4 R104, [R148+0x2900] ;  /* 0x002900009468783b */ /* 0x000e660000004200 */
[----:B------:R-:W-:Y:S02]  /*142e0*/  FADD.FTZ R159, R159, R160 ;  /* 0x000000a09f9f7221 */ /* 0x000fe40000010000 */
[----:B------:R-:W-:Y:S01]  /*142f0*/  FADD.FTZ R157, R156, R157 ;  /* 0x0000009d9c9d7221 */ /* 0x000fe20000010000 */
[----:B------:R-:W-:Y:S01]  /*14300*/  F2FP.BF16.PACK_AB R136, R180, R181 ;  /* 0x000000b5b488723e */ /* 0x000fe200000010ff */
[C---:B------:R-:W-:Y:S05]  /*14310*/  HMMA.16816.F32.BF16 R4, R100.reuse, R112, R4 ;  /* 0x000000706404723c */ /* 0x040fea0000041804 */
[----:B------:R-:W-:Y:S01]  /*14320*/  F2FP.BF16.PACK_AB R137, R183, R178 ;  /* 0x000000b2b789723e */ /* 0x000fe200000010ff */
[----:B------:R-:W-:Y:S01]  /*14330*/  FADD.FTZ R158, R158, R159 ;  /* 0x0000009f9e9e7221 */ /* 0x000fe20000010000 */
[----:B--2---:R-:W-:Y:S01]  /*14340*/  F2FP.BF16.PACK_AB R138, R165, R172 ;  /* 0x000000aca58a723e */ /* 0x004fe200000010ff */
[C---:B------:R-:W-:Y:S01]  /*14350*/  HMMA.16816.F32.BF16 R8, R100.reuse, R114, R8 ;  /* 0x000000726408723c */ /* 0x040fe20000041808 */
[----:B------:R-:W2:Y:S03]  /*14360*/  LDSM.16.MT88.4 R112, [R134+UR4+0x2900] ;  /* 0x002900048670783b */ /* 0x000ea60008004200 */
[----:B----4-:R-:W-:Y:S01]  /*14370*/  F2FP.BF16.PACK_AB R139, R161, R164 ;  /* 0x000000a4a18b723e */ /* 0x010fe200000010ff */
[----:B------:R-:W-:Y:S03]  /*14380*/  FADD.FTZ R158, R155, R158 ;  /* 0x0000009e9b9e7221 */ /* 0x000fe60000010000 */
[C---:B---3--:R-:W-:Y:S04]  /*14390*/  HMMA.16816.F32.BF16 R12, R100.reuse, R108, R12 ;  /* 0x0000006c640c723c */ /* 0x048fe8000004180c */
[----:B------:R-:W-:Y:S04]  /*143a0*/  FADD.FTZ R163, R163, R158 ;  /* 0x0000009ea3a37221 */ /* 0x000fe80000010000 */
[----:B------:R-:W-:Y:S01]  /*143b0*/  FADD.FTZ R168, R168, R163 ;  /* 0x000000a3a8a87221 */ /* 0x000fe20000010000 */
[C---:B------:R-:W-:Y:S01]  /*143c0*/  HMMA.16816.F32.BF16 R16, R100.reuse, R110, R16 ;  /* 0x0000006e6410723c */ /* 0x040fe20000041810 */
[----:B------:R-:W3:Y:S02]  /*143d0*/  LDSM.16.MT88.4 R108, [R149+0x2900] ;  /* 0x00290000956c783b */ /* 0x000ee40000004200 */
[----:B------:R-:W-:Y:S05]  /*143e0*/  FADD.FTZ R169, R169, R168 ;  /* 0x000000a8a9a97221 */ /* 0x000fea0000010000 */
[C---:B------:R-:W-:Y:S04]  /*143f0*/  HMMA.16816.F32.BF16 R20, R100.reuse, R116, R20 ;  /* 0x000000746414723c */ /* 0x040fe80000041814 */
[----:B------:R-:W-:Y:S04]  /*14400*/  FADD.FTZ R176, R176, R169 ;  /* 0x000000a9b0b07221 */ /* 0x000fe80000010000 */
[C---:B------:R-:W-:Y:S01]  /*14410*/  HMMA.16816.F32.BF16 R24, R100.reuse, R118, R24 ;  /* 0x000000766418723c */ /* 0x040fe20000041818 */
[----:B------:R-:W4:Y:S07]  /*14420*/  LDSM.16.MT88.4 R116, [R135+UR4+0x4900] ;  /* 0x004900048774783b */ /* 0x000f2e0008004200 */
        /* <DEDUP_REMOVED lines=10> */
[C---:B------:R-:W-:Y:S01]  /*144d0*/  HMMA.16816.F32.BF16 R56, R100.reuse, R114, R56 ;  /* 0x000000726438723c */ /* 0x040fe20000041838 */
[----:B------:R-:W2:Y:S07]  /*144e0*/  LDSM.16.MT88.4 R112, [R134+UR4+0x4900] ;  /* 0x004900048670783b */ /* 0x000eae0008004200 */
[C---:B---3--:R-:W-:Y:S08]  /*144f0*/  HMMA.16816.F32.BF16 R60, R100.reuse, R108, R60 ;  /* 0x0000006c643c723c */ /* 0x048ff0000004183c */
[C---:B------:R-:W-:Y:S01]  /*14500*/  HMMA.16816.F32.BF16 R64, R100.reuse, R110, R64 ;  /* 0x0000006e6440723c */ /* 0x040fe20000041840 */
[----:B------:R-:W3:Y:S07]  /*14510*/  LDSM.16.MT88.4 R108, [R135+UR4+0x1100] ;  /* 0x00110004876c783b */ /* 0x000eee0008004200 */
[C---:B----4-:R-:W-:Y:S08]  /*14520*/  HMMA.16816.F32.BF16 R68, R100.reuse, R116, R68 ;  /* 0x000000746444723c */ /* 0x050ff00000041844 */
[C---:B------:R-:W-:Y:S01]  /*14530*/  HMMA.16816.F32.BF16 R72, R100.reuse, R118, R72 ;  /* 0x000000766448723c */ /* 0x040fe20000041848 */
[----:B------:R-:W4:Y:S07]  /*14540*/  LDSM.16.MT88.4 R116, [R149+0x1100] ;  /* 0x001100009574783b */ /* 0x000f2e0000004200 */
[C---:B-1----:R-:W-:Y:S08]  /*14550*/  HMMA.16816.F32.BF16 R76, R100.reuse, R104, R76 ;  /* 0x00000068644c723c */ /* 0x042ff0000004184c */
[C---:B------:R-:W-:Y:S01]  /*14560*/  HMMA.16816.F32.BF16 R80, R100.reuse, R106, R80 ;  /* 0x0000006a6450723c */ /* 0x040fe20000041850 */
[----:B------:R-:W1:Y:S07]  /*14570*/  LDSM.16.MT88.4 R104, [R135+UR4+0x3100] ;  /* 0x003100048768783b */ /* 0x000e6e0008004200 */
[C---:B--2---:R-:W-:Y:S08]  /*14580*/  HMMA.16816.F32.BF16 R84, R100.reuse, R112, R84 ;  /* 0x000000706454723c */ /* 0x044ff00000041854 */
        /* <DEDUP_REMOVED lines=12> */
[C---:B---3--:R-:W-:Y:S03]  /*14650*/  HMMA.16816.F32.BF16 R4, R100.reuse, R108, R4 ;  /* 0x0000006c6404723c */ /* 0x048fe60000041804 */
[----:B------:R-:W-:Y:S04]  /*14660*/  FADD.FTZ R240, R240, R177 ;  /* 0x000000b1f0f07221 */ /* 0x000fe80000010000 */
[----:B------:R-:W-:Y:S01]  /*14670*/  FADD.FTZ R181, R181, R240 ;  /* 0x000000f0b5b57221 */ /* 0x000fe20000010000 */
[C---:B------:R-:W-:Y:S01]  /*14680*/  HMMA.16816.F32.BF16 R8, R100.reuse, R110, R8 ;  /* 0x0000006e6408723c */ /* 0x040fe20000041808 */
[----:B------:R-:W2:Y:S03]  /*14690*/  LDSM.16.MT88.4 R108, [R148+0x3100] ;  /* 0x00310000946c783b */ /* 0x000ea60000004200 */
        /* <DEDUP_REMOVED lines=9> */
[C---:B----4-:R-:W-:Y:S08]  /*14730*/  HMMA.16816.F32.BF16 R28, R100.reuse, R116, R28 ;  /* 0x00000074641c723c */ /* 0x050ff0000004181c */
[C---:B------:R-:W-:Y:S01]  /*14740*/  HMMA.16816.F32.BF16 R32, R100.reuse, R118, R32 ;  /* 0x000000766420723c */ /* 0x040fe20000041820 */
[----:B------:R-:W3:Y:S07]  /*14750*/  LDSM.16.MT88.4 R116, [R149+0x3100] ;  /* 0x003100009574783b */ /* 0x000eee0000004200 */
[C---:B-1----:R-:W-:Y:S08]  /*14760*/  HMMA.16816.F32.BF16 R36, R100.reuse, R104, R36 ;  /* 0x000000686424723c */ /* 0x042ff00000041824 */
[C---:B------:R-:W-:Y:S01]  /*14770*/  HMMA.16816.F32.BF16 R40, R100.reuse, R106, R40 ;  /* 0x0000006a6428723c */ /* 0x040fe20000041828 */
[----:B------:R-:W1:Y:S07]  /*14780*/  LDSM.16.MT88.4 R104, [R135+UR4+0x5100] ;  /* 0x005100048768783b */ /* 0x000e6e0008004200 */
[C---:B--2---:R-:W-:Y:S08]  /*14790*/  HMMA.16816.F32.BF16 R44, R100.reuse, R108, R44 ;  /* 0x0000006c642c723c */ /* 0x044ff0000004182c */
[C---:B------:R-:W-:Y:S01]  /*147a0*/  HMMA.16816.F32.BF16 R48, R100.reuse, R110, R48 ;  /* 0x0000006e6430723c */ /* 0x040fe20000041830 */
[----:B------:R-:W2:Y:S07]  /*147b0*/  LDSM.16.MT88.4 R108, [R135+UR4+0x1900] ;  /* 0x00190004876c783b */ /* 0x000eae0008004200 */
[C---:B------:R-:W-:Y:S08]  /*147c0*/  HMMA.16816.F32.BF16 R52, R100.reuse, R112, R52 ;  /* 0x000000706434723c */ /* 0x040ff00000041834 */
[C---:B------:R-:W-:Y:S01]  /*147d0*/  HMMA.16816.F32.BF16 R56, R100.reuse, R114, R56 ;  /* 0x000000726438723c */ /* 0x040fe20000041838 */
[----:B------:R-:W4:Y:S07]  /*147e0*/  LDSM.16.MT88.4 R112, [R148+0x1900] ;  /* 0x001900009470783b */ /* 0x000f2e0000004200 */
[C---:B---3--:R-:W-:Y:S08]  /*147f0*/  HMMA.16816.F32.BF16 R60, R100.reuse, R116, R60 ;  /* 0x00000074643c723c */ /* 0x048ff0000004183c */
        /* <DEDUP_REMOVED lines=10> */
[C---:B------:R-:W-:Y:S01]  /*148a0*/  HMMA.16816.F32.BF16 R124, R136.reuse, R110, R8 ;  /* 0x0000006e887c723c */ /* 0x040fe20000041808 */
[----:B------:R-:W1:Y:S07]  /*148b0*/  LDSM.16.MT88.4 R8, [R135+UR4+0x3900] ;  /* 0x003900048708783b */ /* 0x000e6e0008004200 */
[C---:B----4-:R-:W-:Y:S01]  /*148c0*/  HMMA.16816.F32.BF16 R120, R136.reuse, R112, R12 ;  /* 0x000000708878723c */ /* 0x050fe2000004180c */
[----:B------:R-:W2:Y:S07]  /*148d0*/  LDSM.16.MT88.4 R12, [R148+0x3900] ;  /* 0x00390000940c783b */ /* 0x000eae0000004200 */
[C---:B------:R-:W-:Y:S01]  /*148e0*/  HMMA.16816.F32.BF16 R116, R136.reuse, R114, R16 ;  /* 0x000000728874723c */ /* 0x040fe20000041810 */
[----:B------:R-:W3:Y:S07]  /*148f0*/  LDSM.16.MT88.4 R16, [R134+UR4+0x3900] ;  /* 0x003900048610783b */ /* 0x000eee0008004200 */
[C---:B------:R-:W-:Y:S08]  /*14900*/  HMMA.16816.F32.BF16 R112, R136.reuse, R140, R20 ;  /* 0x0000008c8870723c */ /* 0x040ff00000041814 */
[C---:B------:R-:W-:Y:S07]  /*14910*/  HMMA.16816.F32.BF16 R108, R136.reuse, R142, R24 ;  /* 0x0000008e886c723c */ /* 0x040fee0000041818 */
[----:B------:R-:W-:Y:S01]  /*14920*/  @P0 IADD3 R24, R217, -0x2, RZ ;  /* 0xfffffffed9180810 */ /* 0x000fe20007ffe0ff */
[C---:B------:R-:W-:Y:S04]  /*14930*/  HMMA.16816.F32.BF16 R104, R136.reuse, R144, R28 ;  /* 0x000000908868723c */ /* 0x040fe8000004181c */
[----:B------:R-:W-:Y:S04]  /*14940*/  @P0 SHF.R.S32.HI R20, RZ, 0x1f, R24 ;  /* 0x0000001fff140819 */ /* 0x000fe80000011418 */
[C---:B------:R-:W-:Y:S08]  /*14950*/  HMMA.16816.F32.BF16 R100, R136.reuse, R146, R32 ;  /* 0x000000928864723c */ /* 0x040ff00000041820 */
        /* <DEDUP_REMOVED lines=12> */
[----:B------:R-:W-:Y:S01]  /*14a20*/  @P0 IADD3 R12, P1, R28, R206, RZ ;  /* 0x000000ce1c0c0210 */ /* 0x000fe20007f3e0ff */
[C---:B---3--:R-:W-:Y:S04]  /*14a30*/  HMMA.16816.F32.BF16 R52, R136.reuse, R16, R52 ;  /* 0x000000108834723c */ /* 0x048fe80000041834 */
[C---:B------:R-:W-:Y:S02]  /*14a40*/  @P0 IADD3.X R13, R29.reuse, R211, RZ, P1, !PT ;  /* 0x000000d31d0d0210 */ /* 0x040fe40000ffe4ff */
[C---:B------:R-:W-:Y:S02]  /*14a50*/  @P0 LEA R24, P1, R12.reuse, c[0x0][0x1c8], 0x1 ;  /* 0x000072000c180a11 */ /* 0x040fe400078208ff */
[C---:B------:R-:W-:Y:S04]  /*14a60*/  HMMA.16816.F32.BF16 R56, R136.reuse, R18, R56 ;  /* 0x000000128838723c */ /* 0x040fe80000041838 */
[----:B------:R-:W-:Y:S02]  /*14a70*/  @P0 LEA.HI.X R25, R12, c[0x0][0x1cc], R13, 0x1, P1 ;  /* 0x000073000c190a11 */ /* 0x000fe400008f0c0d */
[C---:B------:R-:W-:Y:S02]  /*14a80*/  @P0 IADD3 R13, P1, R28.reuse, R223, RZ ;  /* 0x000000df1c0d0210 */ /* 0x040fe40007f3e0ff */
[C---:B-1----:R-:W-:Y:S04]  /*14a90*/  HMMA.16816.F32.BF16 R60, R136.reuse, R20, R60 ;  /* 0x00000014883c723c */ /* 0x042fe8000004183c */
[----:B------:R-:W-:Y:S01]  /*14aa0*/  @P0 IMAD.X R12, R29, 0x1, R232, P1 ;  /* 0x000000011d0c0824 */ /* 0x000fe200008e06e8 */
[C---:B------:R-:W-:Y:S04]  /*14ab0*/  @P0 LEA R26, P1, R13.reuse, c[0x0][0x1c8], 0x1 ;  /* 0x000072000d1a0a11 */ /* 0x040fe800078208ff */
[----:B------:R-:W-:Y:S01]  /*14ac0*/  @P0 LEA.HI.X R27, R13, c[0x0][0x1cc], R12, 0x1, P1 ;  /* 0x000073000d1b0a11 */ /* 0x000fe200008f0c0c */
[C---:B------:R-:W-:Y:S01]  /*14ad0*/  HMMA.16816.F32.BF16 R64, R136.reuse, R22, R64 ;  /* 0x000000168840723c */ /* 0x040fe20000041840 */
[----:B------:R-:W1:Y:S02]  /*14ae0*/  LDSM.16.MT88.4 R12, [R148+0x5900] ;  /* 0x00590000940c783b */ /* 0x000e640000004200 */
[----:B------:R-:W-:Y:S04]  /*14af0*/  @P0 IADD3 R16, P1, R28, R221, RZ ;  /* 0x000000dd1c100210 */ /* 0x000fe80007f3e0ff */
[----:B------:R-:W-:Y:S02]  /*14b00*/  @P0 IADD3.X R17, R29, R231, RZ, P1, !PT ;  /* 0x000000e71d110210 */ /* 0x000fe40000ffe4ff */
[C---:B------:R-:W-:Y:S01]  /*14b10*/  @P0 LEA R20, P1, R16.reuse, c[0x0][0x1c8], 0x1 ;  /* 0x0000720010140a11 */ /* 0x040fe200078208ff */
[C---:B--2---:R-:W-:Y:S03]  /*14b20*/  HMMA.16816.F32.BF16 R68, R136.reuse, R8, R68 ;  /* 0x000000088844723c */ /* 0x044fe60000041844 */
[----:B------:R-:W-:Y:S02]  /*14b30*/  @P0 LEA.HI.X R21, R16, c[0x0][0x1cc], R17, 0x1, P1 ;  /* 0x0000730010150a11 */ /* 0x000fe400008f0c11 */
[----:B------:R-:W2:Y:S01]  /*14b40*/  LDSM.16.MT88.4 R16, [R134+UR4+0x5900] ;  /* 0x005900048610783b */ /* 0x000ea20008004200 */
[----:B------:R-:W-:Y:S02]  /*14b50*/  @P0 IADD3 R28, P1, R199, R28, RZ ;  /* 0x0000001cc71c0210 */ /* 0x000fe40007f3e0ff */
[C---:B------:R-:W-:Y:S04]  /*14b60*/  HMMA.16816.F32.BF16 R72, R136.reuse, R10, R72 ;  /* 0x0000000a8848723c */ /* 0x040fe80000041848 */
[----:B------:R-:W-:Y:S02]  /*14b70*/  @P0 IADD3.X R29, R198, R29, RZ, P1, !PT ;  /* 0x0000001dc61d0210 */ /* 0x000fe40000ffe4ff */
[C---:B------:R-:W-:Y:S06]  /*14b80*/  @P0 IADD3 R23, P1, R28.reuse, R206, RZ ;  /* 0x000000ce1c170210 */ /* 0x040fec0007f3e0ff */
[----:B------:R-:W-:Y:S02]  /*14b90*/  @P0 IADD3.X R8, R29, R211, RZ, P1, !PT ;  /* 0x000000d31d080210 */ /* 0x000fe40000ffe4ff */
[C---:B------:R-:W-:Y:S04]  /*14ba0*/  @P0 LEA R22, P1, R23.reuse, c[0x0][0x1c8], 0x1 ;  /* 0x0000720017160a11 */ /* 0x040fe800078208ff */
[----:B------:R-:W-:Y:S02]  /*14bb0*/  @P0 LEA.HI.X R23, R23, c[0x0][0x1cc], R8, 0x1, P1 ;  /* 0x0000730017170a11 */ /* 0x000fe400008f0c08 */
[----:B------:R-:W-:Y:S01]  /*14bc0*/  @P0 IADD3 R8, P1, R28, R223, RZ ;  /* 0x000000df1c080210 */ /* 0x000fe20007f3e0ff */
[C---:B-1----:R-:W-:Y:S03]  /*14bd0*/  HMMA.16816.F32.BF16 R76, R136.reuse, R12, R76 ;  /* 0x0000000c884c723c */ /* 0x042fe6000004184c */
        /* <DEDUP_REMOVED lines=41> */
[C---:B------:R-:W-:Y:S02]  /*14e70*/  ISETP.GT.AND P0, PT, R217.reuse, R234, PT ;  /* 0x000000ead900720c */ /* 0x040fe40003f04270 */
[----:B------:R-:W-:Y:S05]  /*14e80*/  IADD3 R217, R217, -0x1, RZ ;  /* 0xffffffffd9d97810 */ /* 0x000fea0007ffe0ff */
[----:B------:R-:W0:Y:S01]  /*14e90*/  LDGDEPBAR ;  /* 0x00000000000079af */ /* 0x000e220000000000 */
[----:B--2---:R-:W-:Y:S05]  /*14ea0*/  MOV R3, R2 ;  /* 0x0000000200037202 */ /* 0x004fea0000000f00 */
[----:B------:R-:W-:-:S05]  /*14eb0*/  @P0 BRA `(.L_x_1310) ;  /* 0xffffcc9000000947 */ /* 0x000fca000383ffff */
.L_x_1309:
[----:B-1----:R-:W-:-:S13]  /*14ec0*/  ISETP.GE.AND P0, PT, R217, RZ, PT ;  /* 0x000000ffd900720c */ /* 0x002fda0003f06270 */
[----:B------:R-:W-:Y:S05]  /*14ed0*/  @!P0 BRA `(.L_x_1311) ;  /* 0x00002fa000008947 */ /* 0x000fea0003800000 */
[----:B------:R-:W1:Y:S01]  /*14ee0*/  S2R R3, SR_TID.X ;  /* 0x0000000000037919 */ /* 0x000e620000002100 */
[C---:B------:R-:W-:Y:S01]  /*14ef0*/  IADD3 RZ, P1, R204.reuse, 0x40, RZ ;  /* 0x00000040ccff7810 */ /* 0x040fe20007f3e0ff */
[----:B------:R-:W-:Y:S01]  /*14f00*/  IMAD.MOV.U32 R192, RZ, RZ, 0x40 ;  /* 0x00000040ffc07424 */ /* 0x000fe200078e00ff */
[----:B------:R-:W-:Y:S01]  /*14f10*/  IADD3 R219, P3, R204, 0x80, RZ ;  /* 0x00000080ccdb7810 */ /* 0x000fe20007f7e0ff */
[----:B------:R-:W-:Y:S01]  /*14f20*/  IMAD.MOV.U32 R133, RZ, RZ, R2 ;  /* 0x000000ffff857224 */ /* 0x000fe200078e0002 */
[C---:B------:R-:W-:Y:S01]  /*14f30*/  IADD3 R216, P2, R206.reuse, 0x40, RZ ;  /* 0x00000040ced87810 */ /* 0x040fe20007f5e0ff */
[--C-:B------:R-:W-:Y:S01]  /*14f40*/  IMAD.X R220, RZ, RZ, R209.reuse, P1 ;  /* 0x000000ffffdc7224 */ /* 0x100fe200008e06d1 */
[----:B------:R-:W-:Y:S01]  /*14f50*/  IADD3 R194, P1, R206, 0x80, RZ ;  /* 0x00000080cec27810 */ /* 0x000fe20007f3e0ff */
[----:B------:R-:W-:Y:S01]  /*14f60*/  IMAD.X R218, RZ, RZ, R209, P3 ;  /* 0x000000ffffda7224 */ /* 0x000fe200018e06d1 */
[----:B------:R-:W-:Y:S01]  /*14f70*/  IADD3 R221, R204, 0x40, RZ ;  /* 0x00000040ccdd7810 */ /* 0x000fe20007ffe0ff */
[----:B------:R-:W-:-:S02]  /*14f80*/  IMAD.X R215, RZ, RZ, R211, P2 ;  /* 0x000000ffffd77224 */ /* 0x000fc400010e06d3 */
[----:B------:R-:W-:Y:S02]  /*14f90*/  IMAD.X R193, RZ, RZ, R211, P1 ;  /* 0x000000ffffc17224 */ /* 0x000fe400008e06d3 */
[----:B------:R-:W-:Y:S01]  /*14fa0*/  IMAD.IADD R190, R189, 0x1, R186 ;  /* 0x00000001bdbe7824 */ /* 0x000fe200078e02ba */
[----:B-1----:R-:W-:-:S04]  /*14fb0*/  SHF.R.S32.HI R4, RZ, 0x1f, R3 ;  /* 0x0000001fff047819 */ /* 0x002fc80000011403 */
[----:B------:R-:W-:-:S04]  /*14fc0*/  LEA.HI R4, R4, R3, RZ, 0x3 ;  /* 0x0000000304047211 */ /* 0x000fc800078f18ff */
[----:B------:R-:W-:-:S05]  /*14fd0*/  LOP3.LUT R4, R4, 0xfffffff8, RZ, 0xc0, !PT ;  /* 0xfffffff804047812 */ /* 0x000fca00078ec0ff */
[----:B------:R-:W-:Y:S02]  /*14fe0*/  IMAD.IADD R4, R3, 0x1, -R4 ;  /* 0x0000000103047824 */ /* 0x000fe400078e0a04 */
[----:B------:R-:W-:-:S03]  /*14ff0*/  IMAD.MOV.U32 R3, RZ, RZ, R0 ;  /* 0x000000ffff037224 */ /* 0x000fc600078e0000 */
[----:B------:R-:W-:-:S04]  /*15000*/  LOP3.LUT P0, RZ, R4, 0x4, RZ, 0xc0, !PT ;  /* 0x0000000404ff7812 */ /* 0x000fc8000780c0ff */
[----:B------:R-:W-:Y:S02]  /*15010*/  SEL R192, R192, 0xffffffc0, !P0 ;  /* 0xffffffc0c0c07807 */ /* 0x000fe40004000000 */
.L_x_1312:
        /* <DEDUP_REMOVED lines=14> */
[----:B------:R-:W-:Y:S01]  /*15100*/  @P0 IMAD R175, R212, 0x6000, R202 ;  /* 0x00006000d4af0824 */ /* 0x000fe200078e02ca */
[----:B------:R-:W-:Y:S01]  /*15110*/  LDSM.16.M88.4 R32, [R189] ;  /* 0x00000000bd20783b */ /* 0x000fe20000000200 */
[----:B------:R-:W-:Y:S01]  /*15120*/  @P0 IMAD R155, R222, c[0x0][0x20c], R155 ;  /* 0x00008300de9b0a24 */ /* 0x000fe200078e029b */
[C---:B------:R-:W-:Y:S02]  /*15130*/  @P0 IADD3 R149, P2, R132.reuse, R221, RZ ;  /* 0x000000dd84950210 */ /* 0x040fe40007f5e0ff */
[----:B------:R-:W-:Y:S02]  /*15140*/  @P0 IADD3 R0, P1, R132, R204, RZ ;  /* 0x000000cc84000210 */ /* 0x000fe40007f3e0ff */
[----:B------:R-:W-:Y:S02]  /*15150*/  @P0 IADD3 R155, R21, R155, RZ ;  /* 0x0000009b159b0210 */ /* 0x000fe40007ffe0ff */
[----:B------:R-:W1:Y:S01]  /*15160*/  LDSM.16.M88.4 R8, [R187+UR4+0xc100] ;  /* 0x00c10004bb08783b */ /* 0x000e620008000200 */
        /* <DEDUP_REMOVED lines=10> */
[----:B------:R-:W-:Y:S02]  /*15210*/  @P0 LEA R168, P3, R29, c[0x0][0x1f8], 0x1 ;  /* 0x00007e001da80a11 */ /* 0x000fe400078608ff */
[----:B------:R-:W-:Y:S02]  /*15220*/  @P0 IADD3.X R0, R155, R218, RZ, P2, !PT ;  /* 0x000000da9b000210 */ /* 0x000fe400017fe4ff */
[----:B------:R-:W-:Y:S01]  /*15230*/  @P0 IADD3 R132, P1, R201, R132, RZ ;  /* 0x00000084c9840210 */ /* 0x000fe20007f3e0ff */
[----:B------:R-:W4:Y:S01]  /*15240*/  LDSM.16.M88.4 R136, [R187+UR4+0xd900] ;  /* 0x00d90004bb88783b */ /* 0x000f220008000200 */
[----:B------:R-:W-:Y:S02]  /*15250*/  @P0 LEA.HI.X R169, R29, c[0x0][0x1fc], R0, 0x1, P3 ;  /* 0x00007f001da90a11 */ /* 0x000fe400018f0c00 */
[----:B------:R-:W-:Y:S02]  /*15260*/  @P0 IADD3 R159, P2, R132, R204, RZ ;  /* 0x000000cc849f0210 */ /* 0x000fe40007f5e0ff */
[----:B------:R-:W-:Y:S02]  /*15270*/  @P0 IADD3.X R155, R200, R155, RZ, P1, !PT ;  /* 0x0000009bc89b0210 */ /* 0x000fe40000ffe4ff */
[----:B------:R-:W-:Y:S01]  /*15280*/  @P0 LEA R172, P4, R159, c[0x0][0x1f8], 0x1 ;  /* 0x00007e009fac0a11 */ /* 0x000fe200078808ff */
[----:B------:R-:W-:Y:S01]  /*15290*/  LDSM.16.M88.4 R140, [R190] ;  /* 0x00000000be8c783b */ /* 0x000fe20000000200 */
[----:B------:R-:W-:Y:S02]  /*152a0*/  @P0 IADD3.X R0, R155, R209, RZ, P2, !PT ;  /* 0x000000d19b000210 */ /* 0x000fe400017fe4ff */
[C---:B------:R-:W-:Y:S02]  /*152b0*/  @P0 IADD3 R153, P2, R132.reuse, R219, RZ ;  /* 0x000000db84990210 */ /* 0x040fe40007f5e0ff */
[----:B------:R-:W-:Y:S02]  /*152c0*/  @P0 LEA.HI.X R173, R159, c[0x0][0x1fc], R0, 0x1, P4 ;  /* 0x00007f009fad0a11 */ /* 0x000fe400020f0c00 */
[----:B------:R-:W-:Y:S01]  /*152d0*/  @P0 IADD3.X R0, R155, R218, RZ, P2, !PT ;  /* 0x000000da9b000210 */ /* 0x000fe200017fe4ff */
[C---:B-1----:R-:W-:Y:S01]  /*152e0*/  HMMA.16816.F32.BF16 R4, R32.reuse, R8, RZ ;  /* 0x000000082004723c */ /* 0x042fe200000418ff */
[----:B------:R-:W1:Y:S02]  /*152f0*/  LDSM.16.M88.4 R144, [R191+0xc100] ;  /* 0x00c10000bf90783b */ /* 0x000e640000000200 */
[----:B------:R-:W-:Y:S02]  /*15300*/  LOP3.LUT P4, RZ, R197, 0x1, RZ, 0xc0, !PT ;  /* 0x00000001c5ff7812 */ /* 0x000fe4000788c0ff */
[----:B------:R-:W-:Y:S03]  /*15310*/  @P0 IADD3 R2, P1, R132, R221, RZ ;  /* 0x000000dd84020210 */ /* 0x000fe60007f3e0ff */
[C---:B------:R-:W-:Y:S01]  /*15320*/  HMMA.16816.F32.BF16 R8, R32.reuse, R10, RZ ;  /* 0x0000000a2008723c */ /* 0x040fe200000418ff */
[----:B------:R-:W5:Y:S03]  /*15330*/  LDSM.16.M88.4 R148, [R191+0xc900] ;  /* 0x00c90000bf94783b */ /* 0x000f660000000200 */
[C---:B------:R-:W-:Y:S04]  /*15340*/  @P0 LEA R170, P3, R2.reuse, c[0x0][0x1f8], 0x1 ;  /* 0x00007e0002aa0a11 */ /* 0x040fe800078608ff */
[C---:B--2---:R-:W-:Y:S08]  /*15350*/  HMMA.16816.F32.BF16 R12, R32.reuse, R16, RZ ;  /* 0x00000010200c723c */ /* 0x044ff000000418ff */
[C---:B------:R-:W-:Y:S08]  /*15360*/  HMMA.16816.F32.BF16 R16, R32.reuse, R18, RZ ;  /* 0x000000122010723c */ /* 0x040ff000000418ff */
[C---:B---3--:R-:W-:Y:S08]  /*15370*/  HMMA.16816.F32.BF16 R20, R32.reuse, R24, RZ ;  /* 0x000000182014723c */ /* 0x048ff000000418ff */
[C---:B------:R-:W-:Y:S08]  /*15380*/  HMMA.16816.F32.BF16 R24, R32.reuse, R26, RZ ;  /* 0x0000001a2018723c */ /* 0x040ff000000418ff */
[C---:B----4-:R-:W-:Y:S07]  /*15390*/  HMMA.16816.F32.BF16 R28, R32.reuse, R136, RZ ;  /* 0x00000088201c723c */ /* 0x050fee00000418ff */
[----:B------:R-:W-:Y:S01]  /*153a0*/  @P0 IADD3.X R137, R155, R220, RZ, P1, !PT ;  /* 0x000000dc9b890210 */ /* 0x000fe20000ffe4ff */
[----:B------:R-:W-:Y:S01]  /*153b0*/  HMMA.16816.F32.BF16 R32, R32, R138, RZ ;  /* 0x0000008a2020723c */ /* 0x000fe200000418ff */
[C---:B------:R-:W-:Y:S03]  /*153c0*/  @P0 LEA R180, P1, R153.reuse, c[0x0][0x1f8], 0x1 ;  /* 0x00007e0099b40a11 */ /* 0x040fe600078208ff */
[----:B------:R-:W-:Y:S02]  /*153d0*/  @P0 LEA.HI.X R171, R2, c[0x0][0x1fc], R137, 0x1, P3 ;  /* 0x00007f0002ab0a11 */ /* 0x000fe400018f0c89 */
[----:B------:R-:W-:Y:S01]  /*153e0*/  @P0 LEA.HI.X R181, R153, c[0x0][0x1fc], R0, 0x1, P1 ;  /* 0x00007f0099b50a11 */ /* 0x000fe200008f0c00 */
[----:B------:R-:W2:Y:S01]  /*153f0*/  LDSM.16.M88.4 R136, [R191+0xd100] ;  /* 0x00d10000bf88783b */ /* 0x000ea20000000200 */
[C---:B-1----:R-:W-:Y:S05]  /*15400*/  HMMA.16816.F32.BF16 R4, R140.reuse, R144, R4 ;  /* 0x000000908c04723c */ /* 0x042fea0000041804 */
[C---:B------:R-:W-:Y:S02]  /*15410*/  IADD3 R0, R192.reuse, R157, RZ ;  /* 0x0000009dc0007210 */ /* 0x040fe40007ffe0ff */
[----:B------:R-:W1:Y:S01]  /*15420*/  LDSM.16.M88.4 R152, [R191+0xd900] ;  /* 0x00d90000bf98783b */ /* 0x000e620000000200 */
[C---:B------:R-:W-:Y:S04]  /*15430*/  HMMA.16816.F32.BF16 R8, R140.reuse, R146, R8 ;  /* 0x000000928c08723c */ /* 0x040fe80000041808 */
[C---:B------:R-:W-:Y:S03]  /*15440*/  IADD3 R2, R192.reuse, R191, RZ ;  /* 0x000000bfc0027210 */ /* 0x040fe60007ffe0ff */
[----:B------:R-:W-:Y:S01]  /*15450*/  @!PT LDS RZ, [RZ] ;  /* 0x00000000fffff984 */ /* 0x000fe20000000800 */
[----:B------:R-:W-:Y:S01]  /*15460*/  @!PT LDS RZ, [RZ] ;  /* 0x00000000fffff984 */ /* 0x000fe20000000800 */
[----:B------:R-:W-:Y:S01]  /*15470*/  @!PT LDS RZ, [RZ] ;  /* 0x00000000fffff984 */ /* 0x000fe20000000800 */
[----:B------:R3:W-:Y:S01]  /*15480*/  @P0 LDGSTS.E.BYPASS.LTC128B.128 [R175], [R178.64], !P6 ;  /* 0x00000000b2af0fae */ /* 0x0007e2000f101d46 */
[C---:B-----5:R-:W-:Y:S07]  /*15490*/  HMMA.16816.F32.BF16 R12, R140.reuse, R148, R12 ;  /* 0x000000948c0c723c */ /* 0x060fee000004180c */
[----:B------:R3:W-:Y:S01]  /*154a0*/  @P0 LDGSTS.E.BYPASS.LTC128B.128 [R175+0x2000], [R176.64], !P5 ;  /* 0x02000000b0af0fae */ /* 0x0007e2000e901d46 */
[C---:B------:R-:W-:Y:S07]  /*154b0*/  HMMA.16816.F32.BF16 R16, R140.reuse, R150, R16 ;  /* 0x000000968c10723c */ /* 0x040fee0000041810 */
[----:B------:R4:W-:Y:S01]  /*154c0*/  @P0 LDGSTS.E.BYPASS.LTC128B.128 [R175+0x4000], [R168.64], !P4 ;  /* 0x04000000a8af0fae */ /* 0x0009e2000e101d46 */
[C---:B--2---:R-:W-:Y:S07]  /*154d0*/  HMMA.16816.F32.BF16 R20, R140.reuse, R136, R20 ;  /* 0x000000888c14723c */ /* 0x044fee0000041814 */
[----:B------:R3:W-:Y:S01]  /*154e0*/  @P0 LDGSTS.E.BYPASS.LTC128B.128 [R175+0x1000], [R172.64], !P6 ;  /* 0x01000000acaf0fae */ /* 0x0007e2000f101d46 */
[C---:B------:R-:W-:Y:S07]  /*154f0*/  HMMA.16816.F32.BF16 R24, R140.reuse, R138, R24 ;  /* 0x0000008a8c18723c */ /* 0x040fee0000041818 */
[----:B------:R4:W-:Y:S01]  /*15500*/  @P0 LDGSTS.E.BYPASS.LTC128B.128 [R175+0x3000], [R170.64], !P5 ;  /* 0x03000000aaaf0fae */ /* 0x0009e2000e901d46 */
[C---:B-1----:R-:W-:Y:S07]  /*15510*/  HMMA.16816.F32.BF16 R28, R140.reuse, R152, R28 ;  /* 0x000000988c1c723c */ /* 0x042fee000004181c */
[----:B------:R3:W-:Y:S01]  /*15520*/  @P0 LDGSTS.E.BYPASS.LTC128B.128 [R175+0x5000], [R180.64], !P4 ;  /* 0x05000000b4af0fae */ /* 0x0007e2000e101d46 */
[----:B------:R-:W-:Y:S01]  /*15530*/  ISETP.GE.AND P0, PT, R217, 0x2, PT ;  /* 0x00000002d900780c */ /* 0x000fe20003f06270 */
[----:B------:R-:W-:Y:S06]  /*15540*/  HMMA.16816.F32.BF16 R32, R140, R154, R32 ;  /* 0x0000009a8c20723c */ /* 0x000fec0000041820 */
[----:B------:R-:W-:Y:S08]  /*15550*/  LDSM.16.M88.4 R156, [R185] ;  /* 0x00000000b99c783b */ /* 0x000ff00000000200 */
[----:B------:R-:W1:Y:S08]  /*15560*/  LDSM.16.M88.4 R160, [R0+0xc100] ;  /* 0x00c1000000a0783b */ /* 0x000e700000000200 */
[----:B------:R-:W2:Y:S08]  /*15570*/  LDSM.16.M88.4 R164, [R0+0xc900] ;  /* 0x00c9000000a4783b */ /* 0x000eb00000000200 */
[----:B------:R-:W5:Y:S08]  /*15580*/  LDSM.16.M88.4 R144, [R0+0xd100] ;  /* 0x00d100000090783b */ /* 0x000f700000000200 */
[----:B------:R-:W0:Y:S08]  /*15590*/  LDGDEPBAR ;  /* 0x00000000000079af */ /* 0x000e300000000000 */
[----:B------:R-:W3:Y:S01]  /*155a0*/  LDSM.16.M88.4 R148, [R0+0xd900] ;  /* 0x00d900000094783b */ /* 0x000ee20000000200 */
[C---:B-1----:R-:W-:Y:S07]  /*155b0*/  HMMA.16816.F32.BF16 R4, R156.reuse, R160, R4 ;  /* 0x000000a09c04723c */ /* 0x042fee0000041804 */
[----:B------:R-:W-:Y:S01]  /*155c0*/  LDSM.16.M88.4 R136, [R184] ;  /* 0x00000000b888783b */ /* 0x000fe20000000200 */
[C---:B------:R-:W-:Y:S07]  /*155d0*/  HMMA.16816.F32.BF16 R8, R156.reuse, R162, R8 ;  /* 0x000000a29c08723c */ /* 0x040fee0000041808 */
[----:B----4-:R-:W1:Y:S01]  /*155e0*/  LDSM.16.M88.4 R168, [R2+0xc100] ;  /* 0x00c1000002a8783b */ /* 0x010e620000000200 */
[C---:B--2---:R-:W-:Y:S07]  /*155f0*/  HMMA.16816.F32.BF16 R12, R156.reuse, R164, R12 ;  /* 0x000000a49c0c723c */ /* 0x044fee000004180c */
[----:B------:R-:W2:Y:S01]  /*15600*/  LDSM.16.M88.4 R140, [R2+0xc900] ;  /* 0x00c90000028c783b */ /* 0x000ea20000000200 */
[C---:B------:R-:W-:Y:S07]  /*15610*/  HMMA.16816.F32.BF16 R16, R156.reuse, R166, R16 ;  /* 0x000000a69c10723c */ /* 0x040fee0000041810 */
[----:B------:R-:W4:Y:S01]  /*15620*/  LDSM.16.M88.4 R152, [R2+0xd100] ;  /* 0x00d100000298783b */ /* 0x000f220000000200 */
[C---:B-----5:R-:W-:Y:S07]  /*15630*/  HMMA.16816.F32.BF16 R20, R156.reuse, R144, R20 ;  /* 0x000000909c14723c */ /* 0x060fee0000041814 */
[----:B------:R-:W5:Y:S01]  /*15640*/  LDSM.16.M88.4 R160, [R2+0xd900] ;  /* 0x00d9000002a0783b */ /* 0x000f620000000200 */
[C---:B------:R-:W-:Y:S07]  /*15650*/  HMMA.16816.F32.BF16 R24, R156.reuse, R146, R24 ;  /* 0x000000929c18723c */ /* 0x040fee0000041818 */
[----:B------:R-:W-:Y:S01]  /*15660*/  LDSM.16.M88.4 R144, [R189+0x4000] ;  /* 0x00400000bd90783b */ /* 0x000fe20000000200 */
[C---:B---3--:R-:W-:Y:S07]  /*15670*/  HMMA.16816.F32.BF16 R28, R156.reuse, R148, R28 ;  /* 0x000000949c1c723c */ /* 0x048fee000004181c */
[----:B------:R-:W3:Y:S01]  /*15680*/  LDSM.16.M88.4 R164, [R187+UR4+0xe100] ;  /* 0x00e10004bba4783b */ /* 0x000ee20008000200 */
[----:B------:R-:W-:Y:S07]  /*15690*/  HMMA.16816.F32.BF16 R32, R156, R150, R32 ;  /* 0x000000969c20723c */ /* 0x000fee0000041820 */
[----:B------:R-:W3:Y:S01]  /*156a0*/  LDSM.16.M88.4 R148, [R187+UR4+0xe900] ;  /* 0x00e90004bb94783b */ /* 0x000ee20008000200 */
[C---:B-1----:R-:W-:Y:S07]  /*156b0*/  HMMA.16816.F32.BF16 R4, R136.reuse, R168, R4 ;  /* 0x000000a88804723c */ /* 0x042fee0000041804 */
[----:B------:R-:W1:Y:S01]  /*156c0*/  LDSM.16.M88.4 R156, [R187+UR4+0xf100] ;  /* 0x00f10004bb9c783b */ /* 0x000e620008000200 */
[C---:B------:R-:W-:Y:S07]  /*156d0*/  HMMA.16816.F32.BF16 R8, R136.reuse, R170, R8 ;  /* 0x000000aa8808723c */ /* 0x040fee0000041808 */
[----:B------:R-:W1:Y:S01]  /*156e0*/  LDSM.16.M88.4 R168, [R187+UR4+0xf900] ;  /* 0x00f90004bba8783b */ /* 0x000e620008000200 */
[C---:B--2---:R-:W-:Y:S07]  /*156f0*/  HMMA.16816.F32.BF16 R12, R136.reuse, R140, R12 ;  /* 0x0000008c880c723c */ /* 0x044fee000004180c */
[----:B------:R-:W-:Y:S01]  /*15700*/  LDSM.16.M88.4 R172, [R191+0xf900] ;  /* 0x00f90000bfac783b */ /* 0x000fe20000000200 */
[C---:B------:R-:W-:Y:S07]  /*15710*/  HMMA.16816.F32.BF16 R16, R136.reuse, R142, R16 ;  /* 0x0000008e8810723c */ /* 0x040fee0000041810 */
[----:B------:R-:W-:Y:S01]  /*15720*/  LDSM.16.M88.4 R140, [R191+0xe100] ;  /* 0x00e10000bf8c783b */ /* 0x000fe20000000200 */
[C---:B----4-:R-:W-:Y:S07]  /*15730*/  HMMA.16816.F32.BF16 R20, R136.reuse, R152, R20 ;  /* 0x000000988814723c */ /* 0x050fee0000041814 */
[----:B------:R-:W-:Y:S01]  /*15740*/  LDSM.16.M88.4 R176, [R189+0x8000] ;  /* 0x00800000bdb0783b */ /* 0x000fe20000000200 */
[C---:B------:R-:W-:Y:S07]  /*15750*/  HMMA.16816.F32.BF16 R24, R136.reuse, R154, R24 ;  /* 0x0000009a8818723c */ /* 0x040fee0000041818 */
[----:B------:R-:W-:Y:S01]  /*15760*/  LDSM.16.M88.4 R152, [R191+0xe900] ;  /* 0x00e90000bf98783b */ /* 0x000fe20000000200 */
[C---:B-----5:R-:W-:Y:S07]  /*15770*/  HMMA.16816.F32.BF16 R28, R136.reuse, R160, R28 ;  /* 0x000000a0881c723c */ /* 0x060fee000004181c */
[----:B------:R-:W-:Y:S01]  /*15780*/  LDSM.16.M88.4 R180, [R187+UR4+0x10100] ;  /* 0x01010004bbb4783b */ /* 0x000fe20008000200 */
[----:B------:R-:W-:Y:S07]  /*15790*/  HMMA.16816.F32.BF16 R32, R136, R162, R32 ;  /* 0x000000a28820723c */ /* 0x000fee0000041820 */
[----:B------:R-:W2:Y:S01]  /*157a0*/  LDSM.16.M88.4 R136, [R190+0x4000] ;  /* 0x00400000be88783b */ /* 0x000ea20000000200 */
[C---:B---3--:R-:W-:Y:S07]  /*157b0*/  HMMA.16816.F32.BF16 R4, R144.reuse, R164, R4 ;  /* 0x000000a49004723c */ /* 0x048fee0000041804 */
[----:B------:R-:W3:Y:S01]  /*157c0*/  LDSM.16.M88.4 R160, [R191+0xf100] ;  /* 0x00f10000bfa0783b */ /* 0x000ee20000000200 */
[C---:B------:R-:W-:Y:S07]  /*157d0*/  HMMA.16816.F32.BF16 R8, R144.reuse, R166, R8 ;  /* 0x000000a69008723c */ /* 0x040fee0000041808 */
[----:B------:R-:W-:Y:S01]  /*157e0*/  LDSM.16.M88.4 R164, [R2+0xe100] ;  /* 0x00e1000002a4783b */ /* 0x000fe20000000200 */
        /* <DEDUP_REMOVED lines=15> */
[C---:B---3--:R-:W-:Y:S08]  /*158e0*/  HMMA.16816.F32.BF16 R20, R136.reuse, R160, R20 ;  /* 0x000000a08814723c */ /* 0x048ff00000041814 */
[C---:B------:R-:W-:Y:S01]  /*158f0*/  HMMA.16816.F32.BF16 R24, R136.reuse, R162, R24 ;  /* 0x000000a28818723c */ /* 0x040fe20000041818 */
[----:B------:R-:W3:Y:S07]  /*15900*/  LDSM.16.M88.4 R160, [R184+0x4000] ;  /* 0x00400000b8a0783b */ /* 0x000eee0000000200 */
[C---:B------:R-:W-:Y:S08]  /*15910*/  HMMA.16816.F32.BF16 R28, R136.reuse, R172, R28 ;  /* 0x000000ac881c723c */ /* 0x040ff0000004181c */
[----:B------:R-:W-:Y:S07]  /*15920*/  HMMA.16816.F32.BF16 R32, R136, R174, R32 ;  /* 0x000000ae8820723c */ /* 0x000fee0000041820 */
[----:B------:R-:W-:Y:S01]  /*15930*/  IADD3 R137, R192, UR4, R187 ;  /* 0x00000004c0897c10 */ /* 0x000fe2000fffe0bb */
[C---:B-1----:R-:W-:Y:S05]  /*15940*/  HMMA.16816.F32.BF16 R4, R148.reuse, R156, R4 ;  /* 0x0000009c9404723c */ /* 0x042fea0000041804 */
[----:B------:R-:W-:Y:S03]  /*15950*/  IADD3 R132, R188, R137, RZ ;  /* 0x00000089bc847210 */ /* 0x000fe60007ffe0ff */
[C---:B------:R-:W-:Y:S01]  /*15960*/  HMMA.16816.F32.BF16 R8, R148.reuse, R158, R8 ;  /* 0x0000009e9408723c */ /* 0x040fe20000041808 */
[----:B------:R-:W-:Y:S07]  /*15970*/  LDSM.16.M88.4 R156, [R191+0x10100] ;  /* 0x01010000bf9c783b */ /* 0x000fee0000000200 */
[C---:B--2---:R-:W-:Y:S01]  /*15980*/  HMMA.16816.F32.BF16 R12, R148.reuse, R140, R12 ;  /* 0x0000008c940c723c */ /* 0x044fe2000004180c */
[----:B------:R-:W1:Y:S07]  /*15990*/  LDSM.16.M88.4 R136, [R132+0xe900] ;  /* 0x00e900008488783b */ /* 0x000e6e0000000200 */
[C---:B------:R-:W-:Y:S01]  /*159a0*/  HMMA.16816.F32.BF16 R16, R148.reuse, R142, R16 ;  /* 0x0000008e9410723c */ /* 0x040fe20000041810 */
[----:B------:R-:W2:Y:S07]  /*159b0*/  LDSM.16.M88.4 R168, [R132+0xf100] ;  /* 0x00f1000084a8783b */ /* 0x000eae0000000200 */
[C---:B------:R-:W-:Y:S01]  /*159c0*/  HMMA.16816.F32.BF16 R20, R148.reuse, R144, R20 ;  /* 0x000000909414723c */ /* 0x040fe20000041814 */
[----:B------:R-:W5:Y:S07]  /*159d0*/  LDSM.16.M88.4 R172, [R132+0xf900] ;  /* 0x00f9000084ac783b */ /* 0x000f6e0000000200 */
[C---:B------:R-:W-:Y:S01]  /*159e0*/  HMMA.16816.F32.BF16 R24, R148.reuse, R146, R24 ;  /* 0x000000929418723c */ /* 0x040fe20000041818 */
[----:B------:R-:W2:Y:S07]  /*159f0*/  LDSM.16.M88.4 R140, [R187+UR4+0x10900] ;  /* 0x01090004bb8c783b */ /* 0x000eae0008000200 */
[C---:B----4-:R-:W-:Y:S01]  /*15a00*/  HMMA.16816.F32.BF16 R28, R148.reuse, R152, R28 ;  /* 0x00000098941c723c */ /* 0x050fe2000004181c */
[----:B------:R-:W4:Y:S07]  /*15a10*/  LDSM.16.M88.4 R144, [R187+UR4+0x11100] ;  /* 0x01110004bb90783b */ /* 0x000f2e0008000200 */
[----:B------:R-:W-:Y:S01]  /*15a20*/  HMMA.16816.F32.BF16 R32, R148, R154, R32 ;  /* 0x0000009a9420723c */ /* 0x000fe20000041820 */
[----:B------:R-:W4:Y:S07]  /*15a30*/  LDSM.16.M88.4 R148, [R187+UR4+0x11900] ;  /* 0x01190004bb94783b */ /* 0x000f2e0008000200 */
[C---:B---3--:R-:W-:Y:S01]  /*15a40*/  HMMA.16816.F32.BF16 R4, R160.reuse, R164, R4 ;  /* 0x000000a4a004723c */ /* 0x048fe20000041804 */
[----:B------:R-:W3:Y:S07]  /*15a50*/  LDSM.16.M88.4 R152, [R190+0x8000] ;  /* 0x00800000be98783b */ /* 0x000eee0000000200 */
[C---:B------:R-:W-:Y:S01]  /*15a60*/  HMMA.16816.F32.BF16 R8, R160.reuse, R166, R8 ;  /* 0x000000a6a008723c */ /* 0x040fe20000041808 */
[----:B------:R-:W-:Y:S07]  /*15a70*/  LDSM.16.M88.4 R164, [R191+0x11900] ;  /* 0x01190000bfa4783b */ /* 0x000fee0000000200 */
[C---:B-1----:R-:W-:Y:S08]  /*15a80*/  HMMA.16816.F32.BF16 R12, R160.reuse, R136, R12 ;  /* 0x00000088a00c723c */ /* 0x042ff0000004180c */
[C---:B------:R-:W-:Y:S01]  /*15a90*/  HMMA.16816.F32.BF16 R16, R160.reuse, R138, R16 ;  /* 0x0000008aa010723c */ /* 0x040fe20000041810 */
[----:B------:R-:W1:Y:S07]  /*15aa0*/  LDSM.16.M88.4 R136, [R191+0x10900] ;  /* 0x01090000bf88783b */ /* 0x000e6e0000000200 */
[C---:B--2---:R-:W-:Y:S08]  /*15ab0*/  HMMA.16816.F32.BF16 R20, R160.reuse, R168, R20 ;  /* 0x000000a8a014723c */ /* 0x044ff00000041814 */
[C---:B------:R-:W-:Y:S01]  /*15ac0*/  HMMA.16816.F32.BF16 R24, R160.reuse, R170, R24 ;  /* 0x000000aaa018723c */ /* 0x040fe20000041818 */
[----:B------:R-:W-:Y:S07]  /*15ad0*/  LDSM.16.M88.4 R168, [R185+0x8000] ;  /* 0x00800000b9a8783b */ /* 0x000fee0000000200 */
[C---:B-----5:R-:W-:Y:S08]  /*15ae0*/  HMMA.16816.F32.BF16 R28, R160.reuse, R172, R28 ;  /* 0x000000aca01c723c */ /* 0x060ff0000004181c */
[----:B------:R-:W-:Y:S01]  /*15af0*/  HMMA.16816.F32.BF16 R32, R160, R174, R32 ;  /* 0x000000aea020723c */ /* 0x000fe20000041820 */
[----:B------:R-:W2:Y:S07]  /*15b00*/  LDSM.16.M88.4 R160, [R191+0x11100] ;  /* 0x01110000bfa0783b */ /* 0x000eae0000000200 */
        /* <DEDUP_REMOVED lines=12> */
[----:B------:R-:W4:Y:S07]  /*15bd0*/  LDSM.16.M88.4 R148, [R0+0x11900] ;  /* 0x011900000094783b */ /* 0x000f2e0000000200 */
[C---:B---3--:R-:W-:Y:S01]  /*15be0*/  HMMA.16816.F32.BF16 R4, R152.reuse, R156, R4 ;  /* 0x0000009c9804723c */ /* 0x048fe20000041804 */
[----:B------:R-:W3:Y:S07]  /*15bf0*/  LDSM.16.M88.4 R176, [R184+0x8000] ;  /* 0x00800000b8b0783b */ /* 0x000eee0000000200 */
        /* <DEDUP_REMOVED lines=86> */
[----:B-1----:R-:W-:Y:S09]  /*16160*/  FMNMX.FTZ R13, R138, R13, !PT ;  /* 0x0000000d8a0d7209 */ /* 0x002ff20007810000 */
[----:B------:R-:W1:Y:S01]  /*16170*/  MUFU.TANH R140, R18 ;  /* 0x00000012008c7308 */ /* 0x000e620000002400 */
[----:B---3--:R-:W-:Y:S09]  /*16180*/  FMNMX.FTZ R0, R139, R0, !PT ;  /* 0x000000008b007209 */ /* 0x008ff20007810000 */
[----:B------:R-:W3:Y:S01]  /*16190*/  MUFU.TANH R136, R19 ;  /* 0x0000001300887308 */ /* 0x000ee20000002400 */
[----:B--2---:R-:W-:Y:S02]  /*161a0*/  FMNMX.FTZ R0, R137, R0, !PT ;  /* 0x0000000089007209 */ /* 0x004fe40007810000 */
[----:B------:R-:W-:Y:S07]  /*161b0*/  IADD3 R17, R134, UR4, RZ ;  /* 0x0000000486117c10 */ /* 0x000fee000fffe0ff */
        /* <DEDUP_REMOVED lines=53> */
[--C-:B------:R-:W-:Y:S01]  /*16510*/  FFMA.FTZ R167, R139, c[0x0][0x2d0], -R152.reuse ;  /* 0x0000b4008ba77a23 */ /* 0x100fe20000010898 */
[----:B------:R-:W-:Y:S01]  /*16520*/  IADD3 R5, R135, UR4, RZ ;  /* 0x0000000487057c10 */ /* 0x000fe2000fffe0ff */
[--C-:B------:R-:W-:Y:S02]  /*16530*/  FFMA.FTZ R177, R155, c[0x0][0x2d0], -R152.reuse ;  /* 0x0000b4009bb17a23 */ /* 0x100fe40000010898 */
        /* <DEDUP_REMOVED lines=8> */
[----:B------:R-:W1:Y:S01]  /*165c0*/  LDSM.16.MT88.4 R20, [R133+0x100] ;  /* 0x000100008514783b */ /* 0x000e620000004200 */
[--C-:B------:R-:W-:Y:S01]  /*165d0*/  FFMA.FTZ R157, R166, c[0x0][0x2d0], -R145.reuse ;  /* 0x0000b400a69d7a23 */ /* 0x100fe20000010891 */
[----:B------:R-:W3:Y:S01]  /*165e0*/  MUFU.EX2 R163, R163 ;  /* 0x000000a300a37308 */ /* 0x000ee20000000800 */
[----:B------:R-:W-:Y:S02]  /*165f0*/  FMUL.FTZ R3, R4, c[0x0][0x2d0] ;  /* 0x0000b40004037a20 */ /* 0x000fe40000410000 */
[C---:B--2---:R-:W-:Y:S02]  /*16600*/  FMUL.FTZ R4, R132.reuse, R128 ;  /* 0x0000008084047220 */ /* 0x044fe40000410000 */
[C---:B------:R-:W-:Y:S02]  /*16610*/  FMUL.FTZ R5, R132.reuse, R129 ;  /* 0x0000008184057220 */ /* 0x040fe40000410000 */
[C---:B------:R-:W-:Y:S02]  /*16620*/  FMUL.FTZ R8, R132.reuse, R124 ;  /* 0x0000007c84087220 */ /* 0x040fe40000410000 */
[C---:B------:R-:W-:Y:S01]  /*16630*/  FMUL.FTZ R9, R132.reuse, R125 ;  /* 0x0000007d84097220 */ /* 0x040fe20000410000 */
[----:B------:R-:W2:Y:S01]  /*16640*/  MUFU.EX2 R3, R3 ;  /* 0x0000000300037308 */ /* 0x000ea20000000800 */
[C---:B------:R-:W-:Y:S02]  /*16650*/  FMUL.FTZ R16, R132.reuse, R116 ;  /* 0x0000007484107220 */ /* 0x040fe40000410000 */
[C---:B------:R-:W-:Y:S02]  /*16660*/  FMUL.FTZ R17, R132.reuse, R117 ;  /* 0x0000007584117220 */ /* 0x040fe40000410000 */
[C---:B------:R-:W-:Y:S02]  /*16670*/  FMUL.FTZ R24, R132.reuse, R108 ;  /* 0x0000006c84187220 */ /* 0x040fe40000410000 */
[C---:B------:R-:W-:Y:S02]  /*16680*/  FMUL.FTZ R25, R132.reuse, R109 ;  /* 0x0000006d84197220 */ /* 0x040fe40000410000 */
[C---:B------:R-:W-:Y:S01]  /*16690*/  FMUL.FTZ R32, R132.reuse, R100 ;  /* 0x0000006484207220 */ /* 0x040fe20000410000 */
[----:B------:R-:W-:Y:S01]  /*166a0*/  MUFU.EX2 R162, R162 ;  /* 0x000000a200a27308 */ /* 0x000fe20000000800 */
[----:B------:R-:W-:Y:S02]  /*166b0*/  FMUL.FTZ R33, R132, R101 ;  /* 0x0000006584217220 */ /* 0x000fe40000410000 */
[--C-:B------:R-:W-:Y:S01]  /*166c0*/  FFMA.FTZ R166, R141, c[0x0][0x2d0], -R152.reuse ;  /* 0x0000b4008da67a23 */ /* 0x100fe20000010898 */
[----:B---3--:R-:W-:Y:S01]  /*166d0*/  F2FP.BF16.PACK_AB R128, R163, R164 ;  /* 0x000000a4a380723e */ /* 0x008fe200000010ff */
[--C-:B------:R-:W-:Y:S02]  /*166e0*/  FFMA.FTZ R168, R137, c[0x0][0x2d0], -R152.reuse ;  /* 0x0000b40089a87a23 */ /* 0x100fe40000010898 */
[--C-:B------:R-:W-:Y:S02]  /*166f0*/  FFMA.FTZ R169, R142, c[0x0][0x2d0], -R145.reuse ;  /* 0x0000b4008ea97a23 */ /* 0x100fe40000010891 */
[--C-:B------:R-:W-:Y:S01]  /*16700*/  FFMA.FTZ R170, R138, c[0x0][0x2d0], -R145.reuse ;  /* 0x0000b4008aaa7a23 */ /* 0x100fe20000010891 */
        /* <DEDUP_REMOVED lines=16> */
[----:B------:R-:W-:Y:S01]  /*16810*/  FMUL.FTZ R35, R3, R103 ;  /* 0x0000006703237220 */ /* 0x000fe20000410000 */
[----:B---3--:R-:W-:Y:S01]  /*16820*/  F2FP.BF16.PACK_AB R130, R159, R162 ;  /* 0x000000a29f82723e */ /* 0x008fe200000010ff */
        /* <DEDUP_REMOVED lines=8> */
[----:B------:R-:W-:Y:S01]  /*168b0*/  FMUL.FTZ R37, R132, R37 ;  /* 0x0000002584257220 */ /* 0x000fe20000410000 */
[----:B------:R-:W-:Y:S01]  /*168c0*/  LDSM.16.MT88.4 R116, [R133+0x900] ;  /* 0x000900008574783b */ /* 0x000fe20000004200 */
[----:B------:R-:W3:Y:S01]  /*168d0*/  MUFU.EX2 R157, R157 ;  /* 0x0000009d009d7308 */ /* 0x000ee20000000800 */
[C---:B------:R-:W-:Y:S02]  /*168e0*/  FMUL.FTZ R38, R3.reuse, R38 ;  /* 0x0000002603267220 */ /* 0x040fe40000410000 */
[C---:B------:R-:W-:Y:S01]  /*168f0*/  FMUL.FTZ R39, R3.reuse, R39 ;  /* 0x0000002703277220 */ /* 0x040fe20000410000 */
[----:B--2---:R-:W-:Y:S01]  /*16900*/  F2FP.BF16.PACK_AB R129, R160, R161 ;  /* 0x000000a1a081723e */ /* 0x004fe200000010ff */
[C---:B------:R-:W-:Y:S02]  /*16910*/  FMUL.FTZ R40, R132.reuse, R40 ;  /* 0x0000002884287220 */ /* 0x040fe40000410000 */
        /* <DEDUP_REMOVED lines=8> */
[----:B------:R-:W-:Y:S01]  /*169a0*/  FMUL.FTZ R47, R3, R47 ;  /* 0x0000002f032f7220 */ /* 0x000fe20000410000 */
[----:B------:R-:W2:Y:S01]  /*169b0*/  MUFU.EX2 R166, R166 ;  /* 0x000000a600a67308 */ /* 0x000ea20000000800 */
[C---:B------:R-:W-:Y:S01]  /*169c0*/  FMUL.FTZ R48, R132.reuse, R48 ;  /* 0x0000003084307220 */ /* 0x040fe20000410000 */
[----:B---3--:R-:W-:Y:S01]  /*169d0*/  F2FP.BF16.PACK_AB R131, R157, R158 ;  /* 0x0000009e9d83723e */ /* 0x008fe200000010ff */
[C---:B------:R-:W-:Y:S02]  /*169e0*/  FMUL.FTZ R49, R132.reuse, R49 ;  /* 0x0000003184317220 */ /* 0x040fe40000410000 */
[C---:B------:R-:W-:Y:S02]  /*169f0*/  FMUL.FTZ R50, R3.reuse, R50 ;  /* 0x0000003203327220 */ /* 0x040fe40000410000 */
[C---:B------:R-:W-:Y:S02]  /*16a00*/  FMUL.FTZ R51, R3.reuse, R51 ;  /* 0x0000003303337220 */ /* 0x040fe40000410000 */
[C---:B------:R-:W-:Y:S01]  /*16a10*/  HMMA.16816.F32.BF16 R4, R128.reuse, R12, R4 ;  /* 0x0000000c8004723c */ /* 0x040fe20000041804 */
        /* <DEDUP_REMOVED lines=13> */
[C---:B-1----:R-:W-:Y:S03]  /*16af0*/  HMMA.16816.F32.BF16 R12, R128.reuse, R20, R12 ;  /* 0x00000014800c723c */ /* 0x042fe6000004180c */
[C---:B------:R-:W-:Y:S01]  /*16b00*/  FMUL.FTZ R56, R132.reuse, R56 ;  /* 0x0000003884387220 */ /* 0x040fe20000410000 */
[----:B------:R-:W1:Y:S01]  /*16b10*/  MUFU.EX2 R170, R170 ;  /* 0x000000aa00aa7308 */ /* 0x000e620000000800 */
        /* <DEDUP_REMOVED lines=8> */
[----:B------:R-:W4:Y:S01]  /*16ba0*/  LDSM.16.MT88.4 R112, [R135+UR4+0x2100] ;  /* 0x002100048770783b */ /* 0x000f220008004200 */
[C---:B------:R-:W-:Y:S02]  /*16bb0*/  FMUL.FTZ R59, R3.reuse, R59 ;  /* 0x0000003b033b7220 */ /* 0x040fe40000410000 */
[C---:B------:R-:W-:Y:S01]  /*16bc0*/  FMUL.FTZ R60, R132.reuse, R60 ;  /* 0x0000003c843c7220 */ /* 0x040fe20000410000 */
[----:B------:R-:W5:Y:S01]  /*16bd0*/  MUFU.EX2 R172, R172 ;  /* 0x000000ac00ac7308 */ /* 0x000f620000000800 */
        /* <DEDUP_REMOVED lines=24> */
[C---:B----4-:R-:W-:Y:S04]  /*16d60*/  HMMA.16816.F32.BF16 R36, R128.reuse, R112, R36 ;  /* 0x000000708024723c */ /* 0x050fe80000041824 */
        /* <DEDUP_REMOVED lines=13> */
[----:B------:R-:W1:Y:S03]  /*16e40*/  LDSM.16.MT88.4 R104, [R135+UR4+0x4100] ;  /* 0x004100048768783b */ /* 0x000e660008004200 */
        /* <DEDUP_REMOVED lines=9> */
[C---:B------:R-:W-:Y:S04]  /*16ee0*/  HMMA.16816.F32.BF16 R60, R128.reuse, R108, R60 ;  /* 0x0000006c803c723c */ /* 0x040fe8000004183c */
[C---:B------:R-:W-:Y:S02]  /*16ef0*/  FMUL.FTZ R93, R132.reuse, R93 ;  /* 0x0000005d845d7220 */ /* 0x040fe40000410000 */
[C---:B------:R-:W-:Y:S02]  /*16f00*/  FMUL.FTZ R94, R3.reuse, R94 ;  /* 0x0000005e035e7220 */ /* 0x040fe40000410000 */
[C---:B------:R-:W-:Y:S01]  /*16f10*/  HMMA.16816.F32.BF16 R64, R128.reuse, R110, R64 ;  /* 0x0000006e8040723c */ /* 0x040fe20000041840 */
[----:B------:R-:W4:Y:S03]  /*16f20*/  LDSM.16.MT88.4 R108, [R134+UR4+0x4100] ;  /* 0x00410004866c783b */ /* 0x000f260008004200 */
        /* <DEDUP_REMOVED lines=9> */
[C---:B------:R-:W-:Y:S01]  /*16fc0*/  FMUL.FTZ R78, R3.reuse, R78 ;  /* 0x0000004e034e7220 */ /* 0x040fe20000410000 */
[----:B------:R-:W-:Y:S01]  /*16fd0*/  MUFU.EX2 R176, R176 ;  /* 0x000000b000b07308 */ /* 0x000fe20000000800 */
[C---:B------:R-:W-:Y:S02]  /*16fe0*/  FMUL.FTZ R76, R132.reuse, R76 ;  /* 0x0000004c844c7220 */ /* 0x040fe40000410000 */
[----:B------:R-:W-:Y:S04]  /*16ff0*/  FMUL.FTZ R79, R3, R79 ;  /* 0x0000004f034f7220 */ /* 0x000fe80000410000 */
[C---:B------:R-:W-:Y:S02]  /*17000*/  FMUL.FTZ R77, R132.reuse, R77 ;  /* 0x0000004d844d7220 */ /* 0x040fe40000410000 */
[--C-:B------:R-:W-:Y:S02]  /*17010*/  FFMA.FTZ R181, R153, c[0x0][0x2d0], -R152.reuse ;  /* 0x0000b40099b57a23 */ /* 0x100fe40000010898 */
[--C-:B------:R-:W-:Y:S02]  /*17020*/  FFMA.FTZ R175, R175, c[0x0][0x2d0], -R152.reuse ;  /* 0x0000b400afaf7a23 */ /* 0x100fe40000010898 */
[--C-:B------:R-:W-:Y:S01]  /*17030*/  FFMA.FTZ R178, R173, c[0x0][0x2d0], -R152.reuse ;  /* 0x0000b400adb27a23 */ /* 0x100fe20000010898 */
[C---:B---3--:R-:W-:Y:S01]  /*17040*/  HMMA.16816.F32.BF16 R76, R128.reuse, R100, R76 ;  /* 0x00000064804c723c */ /* 0x048fe2000004184c */
[----:B------:R-:W-:Y:S02]  /*17050*/  MUFU.EX2 R181, R181 ;  /* 0x000000b500b57308 */ /* 0x000fe40000000800 */
[C---:B------:R-:W-:Y:S02]  /*17060*/  FMUL.FTZ R82, R3.reuse, R82 ;  /* 0x0000005203527220 */ /* 0x040fe40000410000 */
[----:B------:R-:W-:Y:S02]  /*17070*/  FMUL.FTZ R80, R132, R80 ;  /* 0x0000005084507220 */ /* 0x000fe40000410000 */
[----:B------:R-:W-:Y:S01]  /*17080*/  FMUL.FTZ R83, R3, R83 ;  /* 0x0000005303537220 */ /* 0x000fe20000410000 */
[----:B--2---:R-:W-:Y:S01]  /*17090*/  F2FP.BF16.PACK_AB R100, R166, R165 ;  /* 0x000000a5a664723e */ /* 0x004fe200000010ff */
[----:B------:R-:W-:Y:S02]  /*170a0*/  FMUL.FTZ R81, R132, R81 ;  /* 0x0000005184517220 */ /* 0x000fe40000410000 */
[----:B------:R-:W-:Y:S01]  /*170b0*/  MUFU.EX2 R175, R175 ;  /* 0x000000af00af7308 */ /* 0x000fe20000000800 */
[----:B------:R-:W-:Y:S01]  /*170c0*/  F2FP.BF16.PACK_AB R101, R170, R169 ;  /* 0x000000a9aa65723e */ /* 0x000fe200000010ff */
[--C-:B------:R-:W-:Y:S02]  /*170d0*/  FFMA.FTZ R173, R180, c[0x0][0x2d0], -R145.reuse ;  /* 0x0000b400b4ad7a23 */ /* 0x100fe40000010891 */
[--C-:B------:R-:W-:Y:S01]  /*170e0*/  FFMA.FTZ R180, R154, c[0x0][0x2d0], -R145.reuse ;  /* 0x0000b4009ab47a23 */ /* 0x100fe20000010891 */
[C---:B------:R-:W-:Y:S03]  /*170f0*/  HMMA.16816.F32.BF16 R80, R128.reuse, R102, R80 ;  /* 0x000000668050723c */ /* 0x040fe60000041850 */
[--C-:B------:R-:W-:Y:S02]  /*17100*/  FFMA.FTZ R174, R174, c[0x0][0x2d0], -R145.reuse ;  /* 0x0000b400aeae7a23 */ /* 0x100fe40000010891 */
[--C-:B------:R-:W-:Y:S01]  /*17110*/  FFMA.FTZ R179, R182, c[0x0][0x2d0], -R145.reuse ;  /* 0x0000b400b6b37a23 */ /* 0x100fe20000010891 */
[----:B------:R-:W-:Y:S01]  /*17120*/  MUFU.EX2 R178, R178 ;  /* 0x000000b200b27308 */ /* 0x000fe20000000800 */
[--C-:B------:R-:W-:Y:S01]  /*17130*/  FFMA.FTZ R182, R151, c[0x0][0x2d0], -R152.reuse ;  /* 0x0000b40097b67a23 */ /* 0x100fe20000010898 */
[C---:B----4-:R-:W-:Y:S01]  /*17140*/  HMMA.16816.F32.BF16 R84, R128.reuse, R108, R84 ;  /* 0x0000006c8054723c */ /* 0x050fe20000041854 */
[----:B------:R-:W-:Y:S03]  /*17150*/  LDSM.16.MT88.4 R148, [R135+UR4+0x3900] ;  /* 0x003900048794783b */ /* 0x000fe60008004200 */
[----:B------:R-:W-:Y:S01]  /*17160*/  FFMA.FTZ R152, R147, c[0x0][0x2d0], -R152 ;  /* 0x0000b40093987a23 */ /* 0x000fe20000010898 */
[----:B------:R-:W-:Y:S01]  /*17170*/  F2FP.BF16.PACK_AB R102, R168, R167 ;  /* 0x000000a7a866723e */ /* 0x000fe200000010ff */
[----:B------:R-:W-:Y:S01]  /*17180*/  FFMA.FTZ R145, R144, c[0x0][0x2d0], -R145 ;  /* 0x0000b40090917a23 */ /* 0x000fe20000010891 */
[----:B-----5:R-:W-:Y:S01]  /*17190*/  F2FP.BF16.PACK_AB R103, R172, R171 ;  /* 0x000000abac67723e */ /* 0x020fe200000010ff */
[C---:B------:R-:W-:Y:S01]  /*171a0*/  HMMA.16816.F32.BF16 R88, R128.reuse, R110, R88 ;  /* 0x0000006e8058723c */ /* 0x040fe20000041858 */
[----:B------:R-:W2:Y:S01]  /*171b0*/  LDSM.16.MT88.4 R108, [R134+UR4+0x900] ;  /* 0x00090004866c783b */ /* 0x000ea20008004200 */
[----:B------:R3:W-:Y:S02]  /*171c0*/  MUFU.EX2 R224, R152 ;  /* 0x0000009800e07308 */ /* 0x0007e40000000800 */
[----:B------:R-:W-:Y:S02]  /*171d0*/  FFMA.FTZ R161, R3, R214, R161 ;  /* 0x000000d603a17223 */ /* 0x000fe400000100a1 */
[----:B------:R-:W-:Y:S02]  /*171e0*/  FFMA.FTZ R164, R132, R213, R164 ;  /* 0x000000d584a47223 */ /* 0x000fe400000100a4 */
[C---:B-1----:R-:W-:Y:S04]  /*171f0*/  HMMA.16816.F32.BF16 R92, R128.reuse, R104, R92 ;  /* 0x00000068805c723c */ /* 0x042fe8000004185c */
[----:B------:R1:W-:Y:S01]  /*17200*/  MUFU.EX2 R228, R145 ;  /* 0x0000009100e47308 */ /* 0x0003e20000000800 */
[----:B------:R-:W-:Y:S02]  /*17210*/  FADD.FTZ R163, R163, R164 ;  /* 0x000000a4a3a37221 */ /* 0x000fe40000010000 */
[----:B------:R-:W-:Y:S01]  /*17220*/  FADD.FTZ R161, R160, R161 ;  /* 0x000000a1a0a17221 */ /* 0x000fe20000010000 */
[----:B------:R-:W-:Y:S01]  /*17230*/  HMMA.16816.F32.BF16 R96, R128, R106, R96 ;  /* 0x0000006a8060723c */ /* 0x000fe20000041860 */
[----:B------:R-:W4:Y:S03]  /*17240*/  LDSM.16.MT88.4 R104, [R156+0x2900] ;  /* 0x002900009c68783b */ /* 0x000f260000004200 */
[----:B------:R-:W-:Y:S02]  /*17250*/  FADD.FTZ R162, R162, R163 ;  /* 0x000000a3a2a27221 */ /* 0x000fe40000010000 */
[----:B------:R-:W-:Y:S02]  /*17260*/  MUFU.EX2 R173, R173 ;  /* 0x000000ad00ad7308 */ /* 0x000fe40000000800 */
[C---:B------:R-:W-:Y:S01]  /*17270*/  HMMA.16816.F32.BF16 R4, R100.reuse, R112, R4 ;  /* 0x000000706404723c */ /* 0x040fe20000041804 */
[----:B---3--:R-:W-:Y:S04]  /*17280*/  LDSM.16.MT88.4 R152, [R133+0x3900] ;  /* 0x003900008598783b */ /* 0x008fe80000004200 */
[----:B------:R-:W-:Y:S03]  /*17290*/  FADD.FTZ R162, R159, R162 ;  /* 0x000000a29fa27221 */ /* 0x000fe60000010000 */
[C---:B------:R-:W-:Y:S01]  /*172a0*/  HMMA.16816.F32.BF16 R8, R100.reuse, R114, R8 ;  /* 0x000000726408723c */ /* 0x040fe20000041808 */
[----:B------:R-:W-:Y:S01]  /*172b0*/  MUFU.EX2 R174, R174 ;  /* 0x000000ae00ae7308 */ /* 0x000fe20000000800 */
[----:B------:R-:W-:Y:S02]  /*172c0*/  LDSM.16.MT88.4 R112, [R133+0x4900] ;  /* 0x004900008570783b */ /* 0x000fe40000004200 */
[----:B------:R-:W-:Y:S04]  /*172d0*/  FADD.FTZ R165, R165, R162 ;  /* 0x000000a2a5a57221 */ /* 0x000fe80000010000 */
[C---:B------:R-:W-:Y:S02]  /*172e0*/  HMMA.16816.F32.BF16 R12, R100.reuse, R116, R12 ;  /* 0x00000074640c723c */ /* 0x040fe4000004180c */
[----:B-1----:R-:W-:Y:S01]  /*172f0*/  LDSM.16.MT88.4 R144, [R156+0x1900] ;  /* 0x001900009c90783b */ /* 0x002fe20000004200 */
[----:B------:R-:W-:Y:S01]  /*17300*/  MUFU.EX2 R179, R179 ;  /* 0x000000b300b37308 */ /* 0x000fe20000000800 */
[----:B------:R-:W-:Y:S04]  /*17310*/  FADD.FTZ R166, R166, R165 ;  /* 0x000000a5a6a67221 */ /* 0x000fe80000010000 */
[C---:B------:R-:W-:Y:S02]  /*17320*/  HMMA.16816.F32.BF16 R16, R100.reuse, R118, R16 ;  /* 0x000000766410723c */ /* 0x040fe40000041810 */
[----:B------:R-:W-:Y:S02]  /*17330*/  LDSM.16.MT88.4 R116, [R134+UR4+0x4900] ;  /* 0x004900048674783b */ /* 0x000fe40008004200 */
[----:B------:R-:W-:Y:S01]  /*17340*/  FADD.FTZ R167, R167, R166 ;  /* 0x000000a6a7a77221 */ /* 0x000fe20000010000 */
[----:B------:R-:W-:Y:S03]  /*17350*/  MUFU.EX2 R180, R180 ;  /* 0x000000b400b47308 */ /* 0x000fe60000000800 */
[C---:B--2---:R-:W-:Y:S04]  /*17360*/  HMMA.16816.F32.BF16 R20, R100.reuse, R108, R20 ;  /* 0x0000006c6414723c */ /* 0x044fe80000041814 */
[----:B------:R-:W-:Y:S03]  /*17370*/  FADD.FTZ R167, R168, R167 ;  /* 0x000000a7a8a77221 */ /* 0x000fe60000010000 */
[----:B------:R-:W1:Y:S01]  /*17380*/  MUFU.EX2 R182, R182 ;  /* 0x000000b600b67308 */ /* 0x000e620000000800 */
[C---:B------:R-:W-:Y:S01]  /*17390*/  HMMA.16816.F32.BF16 R24, R100.reuse, R110, R24 ;  /* 0x0000006e6418723c */ /* 0x040fe20000041818 */
[----:B------:R-:W2:Y:S07]  /*173a0*/  LDSM.16.MT88.4 R108, [R135+UR4+0x4900] ;  /* 0x00490004876c783b */ /* 0x000eae0008004200 */
[C---:B------:R-:W-:Y:S08]  /*173b0*/  HMMA.16816.F32.BF16 R28, R100.reuse, R120, R28 ;  /* 0x00000078641c723c */ /* 0x040ff0000004181c */
[C---:B------:R-:W-:Y:S01]  /*173c0*/  HMMA.16816.F32.BF16 R32, R100.reuse, R122, R32 ;  /* 0x0000007a6420723c */ /* 0x040fe20000041820 */
[----:B------:R-:W-:Y:S07]  /*173d0*/  LDSM.16.MT88.4 R120, [R156+0x1100] ;  /* 0x001100009c78783b */ /* 0x000fee0000004200 */
[C---:B------:R-:W-:Y:S08]  /*173e0*/  HMMA.16816.F32.BF16 R36, R100.reuse, R124, R36 ;  /* 0x0000007c6424723c */ /* 0x040ff00000041824 */
[C---:B------:R-:W-:Y:S01]  /*173f0*/  HMMA.16816.F32.BF16 R40, R100.reuse, R126, R40 ;  /* 0x0000007e6428723c */ /* 0x040fe20000041828 */
[----:B------:R-:W-:Y:S07]  /*17400*/  LDSM.16.MT88.4 R124, [R135+UR4+0x3100] ;  /* 0x00310004877c783b */ /* 0x000fee0008004200 */
[C---:B------:R-:W-:Y:S07]  /*17410*/  HMMA.16816.F32.BF16 R44, R100.reuse, R136, R44 ;  /* 0x00000088642c723c */ /* 0x040fee000004182c */
[----:B-1----:R-:W-:Y:S01]  /*17420*/  F2FP.BF16.PACK_AB R136, R182, R181 ;  /* 0x000000b5b688723e */ /* 0x002fe200000010ff */
[C---:B------:R-:W-:Y:S04]  /*17430*/  HMMA.16816.F32.BF16 R48, R100.reuse, R138, R48 ;  /* 0x0000008a6430723c */ /* 0x040fe80000041830 */
[----:B------:R-:W-:Y:S03]  /*17440*/  F2FP.BF16.PACK_AB R137, R226, R191 ;  /* 0x000000bfe289723e */ /* 0x000fe600000010ff */
[----:B------:R-:W-:Y:S01]  /*17450*/  F2FP.BF16.PACK_AB R138, R224, R183 ;  /* 0x000000b7e08a723e */ /* 0x000fe200000010ff */
[C---:B------:R-:W-:Y:S04]  /*17460*/  HMMA.16816.F32.BF16 R52, R100.reuse, R140, R52 ;  /* 0x0000008c6434723c */ /* 0x040fe80000041834 */
[----:B------:R-:W-:Y:S04]  /*17470*/  F2FP.BF16.PACK_AB R139, R228, R223 ;  /* 0x000000dfe48b723e */ /* 0x000fe800000010ff */
[C---:B------:R-:W-:Y:S01]  /*17480*/  HMMA.16816.F32.BF16 R56, R100.reuse, R142, R56 ;  /* 0x0000008e6438723c */ /* 0x040fe20000041838 */
[----:B------:R-:W-:Y:S07]  /*17490*/  LDSM.16.MT88.4 R140, [R134+UR4+0x1900] ;  /* 0x00190004868c783b */ /* 0x000fee0008004200 */
[C---:B----4-:R-:W-:Y:S08]  /*174a0*/  HMMA.16816.F32.BF16 R60, R100.reuse, R104, R60 ;  /* 0x00000068643c723c */ /* 0x050ff0000004183c */
        /* <DEDUP_REMOVED lines=14> */
[C---:B------:R-:W-:Y:S01]  /*17590*/  F2FP.BF16.PACK_AB R100, R177.reuse, R176 ;  /* 0x000000b0b164723e */ /* 0x040fe200000010ff */
        /* <DEDUP_REMOVED lines=43> */
[C---:B------:R-:W-:Y:S01]  /*17850*/  HMMA.16816.F32.BF16 R128, R136.reuse, R124, R4 ;  /* 0x0000007c8880723c */ /* 0x040fe20000041804 */
[----:B------:R-:W1:Y:S07]  /*17860*/  LDSM.16.MT88.4 R4, [R134+UR4+0x3900] ;  /* 0x003900048604783b */ /* 0x000e6e0008004200 */
[C---:B------:R-:W-:Y:S01]  /*17870*/  HMMA.16816.F32.BF16 R124, R136.reuse, R126, R8 ;  /* 0x0000007e887c723c */ /* 0x040fe20000041808 */
[----:B------:R-:W2:Y:S07]  /*17880*/  LDSM.16.MT88.4 R8, [R156+0x3900] ;  /* 0x003900009c08783b */ /* 0x000eae0000004200 */
[C---:B---3--:R-:W-:Y:S01]  /*17890*/  HMMA.16816.F32.BF16 R120, R136.reuse, R116, R12 ;  /* 0x000000748878723c */ /* 0x048fe2000004180c */
[----:B------:R-:W3:Y:S07]  /*178a0*/  LDSM.16.MT88.4 R12, [R135+UR4+0x5900] ;  /* 0x00590004870c783b */ /* 0x000eee0008004200 */
[C---:B------:R-:W-:Y:S07]  /*178b0*/  HMMA.16816.F32.BF16 R116, R136.reuse, R118, R16 ;  /* 0x000000768874723c */ /* 0x040fee0000041810 */
[----:B------:R-:W-:Y:S01]  /*178c0*/  @P0 IADD3 R16, R217, -0x2, RZ ;  /* 0xfffffffed9100810 */ /* 0x000fe20007ffe0ff */
[C---:B------:R-:W-:Y:S04]  /*178d0*/  HMMA.16816.F32.BF16 R112, R136.reuse, R140, R20 ;  /* 0x0000008c8870723c */ /* 0x040fe80000041814 */
[----:B------:R-:W-:Y:S03]  /*178e0*/  @P0 SHF.R.S32.HI R17, RZ, 0x1f, R16 ;  /* 0x0000001fff110819 */ /* 0x000fe60000011410 */
[----:B------:R-:W-:Y:S01]  /*178f0*/  @P0 IMAD.WIDE.U32 R20, R16, c[0x0][0x1e0], RZ ;  /* 0x0000780010140a25 */ /* 0x000fe200078e00ff */
[C---:B------:R-:W-:Y:S04]  /*17900*/  HMMA.16816.F32.BF16 R108, R136.reuse, R142, R24 ;  /* 0x0000008e886c723c */ /* 0x040fe80000041818 */
[----:B------:R-:W-:Y:S01]  /*17910*/  @P0 SHF.L.U32 R23, R20, 0x6, RZ ;  /* 0x0000000614170819 */ /* 0x000fe200000006ff */
[----:B------:R-:W-:Y:S03]  /*17920*/  @P0 IMAD R17, R17, c[0x0][0x1e0], RZ ;  /* 0x0000780011110a24 */ /* 0x000fe600078e02ff */
        /* <DEDUP_REMOVED lines=9> */
[C---:B-1----:R-:W-:Y:S08]  /*179c0*/  HMMA.16816.F32.BF16 R52, R136.reuse, R4, R52 ;  /* 0x000000048834723c */ /* 0x042ff00000041834 */
[C---:B------:R-:W-:Y:S01]  /*179d0*/  HMMA.16816.F32.BF16 R56, R136.reuse, R6, R56 ;  /* 0x000000068838723c */ /* 0x040fe20000041838 */
[----:B------:R-:W1:Y:S07]  /*179e0*/  LDSM.16.MT88.4 R4, [R133+0x5900] ;  /* 0x005900008504783b */ /* 0x000e6e0000004200 */
[C---:B--2---:R-:W-:Y:S07]  /*179f0*/  HMMA.16816.F32.BF16 R60, R136.reuse, R8, R60 ;  /* 0x00000008883c723c */ /* 0x044fee000004183c */
[C---:B------:R-:W-:Y:S01]  /*17a00*/  @P0 IADD3 R8, P1, R23.reuse, R206, RZ ;  /* 0x000000ce17080210 */ /* 0x040fe20007f3e0ff */
[C---:B------:R-:W-:Y:S04]  /*17a10*/  HMMA.16816.F32.BF16 R64, R136.reuse, R10, R64 ;  /* 0x0000000a8840723c */ /* 0x040fe80000041840 */
[----:B------:R-:W-:Y:S02]  /*17a20*/  @P0 IADD3.X R9, R20, R211, RZ, P1, !PT ;  /* 0x000000d314090210 */ /* 0x000fe40000ffe4ff */
[----:B------:R-:W-:Y:S02]  /*17a30*/  @P0 LEA R18, P3, R8, c[0x0][0x1c8], 0x1 ;  /* 0x0000720008120a11 */ /* 0x000fe400078608ff */
[----:B------:R-:W-:Y:S01]  /*17a40*/  @P0 IADD3 R11, P2, R23, R216, RZ ;  /* 0x000000d8170b0210 */ /* 0x000fe20007f5e0ff */
[C---:B---3--:R-:W-:Y:S03]  /*17a50*/  HMMA.16816.F32.BF16 R68, R136.reuse, R12, R68 ;  /* 0x0000000c8844723c */ /* 0x048fe60000041844 */
[C---:B------:R-:W-:Y:S02]  /*17a60*/  @P0 LEA R16, P1, R11.reuse, c[0x0][0x1c8], 0x1 ;  /* 0x000072000b100a11 */ /* 0x040fe400078208ff */
[----:B------:R-:W-:Y:S02]  /*17a70*/  @P0 IADD3.X R10, R20, R215, RZ, P2, !PT ;  /* 0x000000d7140a0210 */ /* 0x000fe400017fe4ff */
[----:B------:R-:W-:Y:S01]  /*17a80*/  @P0 LEA.HI.X R19, R8, c[0x0][0x1cc], R9, 0x1, P3 ;  /* 0x0000730008130a11 */ /* 0x000fe200018f0c09 */
[C---:B------:R-:W-:Y:S04]  /*17a90*/  HMMA.16816.F32.BF16 R72, R136.reuse, R14, R72 ;  /* 0x0000000e8848723c */ /* 0x040fe80000041848 */
[----:B------:R-:W-:Y:S02]  /*17aa0*/  @P0 LEA.HI.X R17, R11, c[0x0][0x1cc], R10, 0x1, P1 ;  /* 0x000073000b110a11 */ /* 0x000fe400008f0c0a */
[----:B------:R-:W2:Y:S01]  /*17ab0*/  LDSM.16.MT88.4 R8, [R134+UR4+0x5900] ;  /* 0x005900048608783b */ /* 0x000ea20008004200 */
[----:B------:R-:W-:Y:S01]  /*17ac0*/  @P0 IADD3 R21, P1, R199, R23, RZ ;  /* 0x00000017c7150210 */ /* 0x000fe20007f3e0ff */
[C---:B-1----:R-:W-:Y:S04]  /*17ad0*/  HMMA.16816.F32.BF16 R76, R136.reuse, R4, R76 ;  /* 0x00000004884c723c */ /* 0x042fe8000004184c */
[----:B------:R-:W-:Y:S02]  /*17ae0*/  @P0 IADD3 R12, P4, R21, R206, RZ ;  /* 0x000000ce150c0210 */ /* 0x000fe40007f9e0ff */
[----:B------:R-:W-:Y:S01]  /*17af0*/  @P0 IADD3.X R24, R198, R20, RZ, P1, !PT ;  /* 0x00000014c6180210 */ /* 0x000fe20000ffe4ff */
[----:B------:R-:W-:Y:S01]  /*17b00*/  FADD.FTZ R4, R158, R161 ;  /* 0x000000a19e047221 */ /* 0x000fe20000010000 */
[----:B------:R-:W-:Y:S01]  /*17b10*/  @P0 LEA R26, P1, R12, c[0x0][0x1c8], 0x1 ;  /* 0x000072000c1a0a11 */ /* 0x000fe200078208ff */
[C---:B------:R-:W-:Y:S03]  /*17b20*/  HMMA.16816.F32.BF16 R80, R136.reuse, R6, R80 ;  /* 0x000000068850723c */ /* 0x040fe60000041850 */
[----:B------:R-:W-:Y:S01]  /*17b30*/  @P0 IADD3.X R13, R24, R211, RZ, P4, !PT ;  /* 0x000000d3180d0210 */ /* 0x000fe200027fe4ff */
[----:B------:R-:W-:Y:S01]  /*17b40*/  FADD.FTZ R4, R157, R4 ;  /* 0x000000049d047221 */ /* 0x000fe20000010000 */
[----:B------:R-:W-:Y:S02]  /*17b50*/  @P0 IADD3 R23, P3, R23, R194, RZ ;  /* 0x000000c217170210 */ /* 0x000fe40007f7e0ff */
[----:B------:R-:W-:Y:S01]  /*17b60*/  @P0 LEA.HI.X R27, R12, c[0x0][0x1cc], R13, 0x1, P1 ;  /* 0x000073000c1b0a11 */ /* 0x000fe200008f0c0d */
[----:B------:R-:W-:Y:S01]  /*17b70*/  FADD.FTZ R169, R169, R4 ;  /* 0x00000004a9a97221 */ /* 0x000fe20000010000 */
[----:B------:R-:W1:Y:S01]  /*17b80*/  LDSM.16.MT88.4 R12, [R156+0x5900] ;  /* 0x005900009c0c783b */ /* 0x000e620000004200 */
[C---:B------:R-:W-:Y:S02]  /*17b90*/  ISETP.GE.AND P1, PT, R212.reuse, 0x1, PT ;  /* 0x00000001d400780c */ /* 0x040fe40003f26270 */
[----:B------:R-:W-:Y:S01]  /*17ba0*/  IADD3 R212, R212, 0x1, RZ ;  /* 0x00000001d4d47810 */ /* 0x000fe20007ffe0ff */
[----:B------:R-:W-:Y:S01]  /*17bb0*/  FADD.FTZ R170, R170, R169 ;  /* 0x000000a9aaaa7221 */ /* 0x000fe20000010000 */
[----:B------:R-:W-:Y:S02]  /*17bc0*/  @P0 LEA R22, P2, R23, c[0x0][0x1c8], 0x1 ;  /* 0x0000720017160a11 */ /* 0x000fe400078408ff */
[----:B------:R-:W-:Y:S01]  /*17bd0*/  SEL R212, R212, RZ, !P1 ;  /* 0x000000ffd4d47207 */ /* 0x000fe20004800000 */
[----:B------:R-:W-:Y:S01]  /*17be0*/  FADD.FTZ R171, R171, R170 ;  /* 0x000000aaabab7221 */ /* 0x000fe20000010000 */
[----:B------:R-:W-:Y:S02]  /*17bf0*/  @P0 IADD3.X R20, R20, R193, RZ, P3, !PT ;  /* 0x000000c114140210 */ /* 0x000fe40001ffe4ff */
[----:B------:R-:W-:Y:S01]  /*17c00*/  @P0 IADD3 R3, P4, R21, R216, RZ ;  /* 0x000000d815030210 */ /* 0x000fe20007f9e0ff */
[----:B------:R-:W-:Y:S01]  /*17c10*/  @P0 IMAD R5, R212, 0x3000, R203 ;  /* 0x00003000d4050824 */ /* 0x000fe200078e02cb */
[----:B------:R-:W-:Y:S01]  /*17c20*/  @P0 LEA.HI.X R23, R23, c[0x0][0x1cc], R20, 0x1, P2 ;  /* 0x0000730017170a11 */ /* 0x000fe200010f0c14 */
[----:B------:R-:W-:Y:S01]  /*17c30*/  FADD.FTZ R172, R172, R171 ;  /* 0x000000abacac7221 */ /* 0x000fe20000010000 */
[----:B------:R-:W-:Y:S02]  /*17c40*/  @P0 LEA R20, P3, R3, c[0x0][0x1c8], 0x1 ;  /* 0x0000720003140a11 */ /* 0x000fe400078608ff */
[----:B------:R-:W-:Y:S01]  /*17c50*/  @P0 IADD3.X R28, R24, R215, RZ, P4, !PT ;  /* 0x000000d7181c0210 */ /* 0x000fe200027fe4ff */
[----:B------:R-:W-:Y:S01]  /*17c60*/  FADD.FTZ R173, R173, R172 ;  /* 0x000000acadad7221 */ /* 0x000fe20000010000 */
[----:B------:R-:W-:Y:S01]  /*17c70*/  @P0 IADD3 R7, P2, R21, R194, RZ ;  /* 0x000000c215070210 */ /* 0x000fe20007f5e0ff */
[C---:B--2---:R-:W-:Y:S03]  /*17c80*/  HMMA.16816.F32.BF16 R84, R136.reuse, R8, R84 ;  /* 0x000000088854723c */ /* 0x044fe60000041854 */
[----:B------:R-:W-:Y:S01]  /*17c90*/  @P0 LEA.HI.X R21, R3, c[0x0][0x1cc], R28, 0x1, P3 ;  /* 0x0000730003150a11 */ /* 0x000fe200018f0c1c */
[----:B------:R-:W-:Y:S01]  /*17ca0*/  FADD.FTZ R174, R174, R173 ;  /* 0x000000adaeae7221 */ /* 0x000fe20000010000 */
[----:B------:R-:W-:Y:S02]  /*17cb0*/  @P0 SHF.L.U32 R3, R5, 0x1, RZ ;  /* 0x0000000105030819 */ /* 0x000fe400000006ff */
[----:B------:R-:W-:Y:S01]  /*17cc0*/  LOP3.LUT P4, RZ, R197, 0x1, RZ, 0xc0, !PT ;  /* 0x00000001c5ff7812 */ /* 0x000fe2000788c0ff */
[C---:B------:R-:W-:Y:S02]  /*17cd0*/  HMMA.16816.F32.BF16 R88, R136.reuse, R10, R88 ;  /* 0x0000000a8858723c */ /* 0x040fe40000041858 */
[----:B------:R-:W-:Y:S01]  /*17ce0*/  @!PT LDS RZ, [RZ] ;  /* 0x00000000fffff984 */ /* 0x000fe20000000800 */
[----:B------:R-:W-:Y:S01]  /*17cf0*/  @!PT LDS RZ, [RZ] ;  /* 0x00000000fffff984 */ /* 0x000fe20000000800 */
[----:B------:R-:W-:Y:S01]  /*17d00*/  @!PT LDS RZ, [RZ] ;  /* 0x00000000fffff984 */ /* 0x000fe20000000800 */
[----:B------:R2:W-:Y:S02]  /*17d10*/  @P0 LDGSTS.E.BYPASS.LTC128B.128 [R3+0xc100], [R18.64], !P6 ;  /* 0x0c10000012030fae */ /* 0x0005e4000f101d46 */
[----:B------:R-:W-:Y:S01]  /*17d20*/  @P0 LEA R6, P1, R7, c[0x0][0x1c8], 0x1 ;  /* 0x0000720007060a11 */ /* 0x000fe200078208ff */
[----:B------:R-:W-:Y:S01]  /*17d30*/  FADD.FTZ R179, R179, R174 ;  /* 0x000000aeb3b37221 */ /* 0x000fe20000010000 */
[----:B------:R-:W-:Y:S02]  /*17d40*/  @P0 IADD3.X R24, R24, R193, RZ, P2, !PT ;  /* 0x000000c118180210 */ /* 0x000fe400017fe4ff */
[----:B------:R-:W-:Y:S01]  /*17d50*/  MOV R133, R2 ;  /* 0x0000000200857202 */ /* 0x000fe20000000f00 */
[----:B------:R-:W-:Y:S01]  /*17d60*/  FADD.FTZ R180, R180, R179 ;  /* 0x000000b3b4b47221 */ /* 0x000fe20000010000 */
[----:B------:R2:W-:Y:S02]  /*17d70*/  @P0 LDGSTS.E.BYPASS.LTC128B.128 [R3+0xe100], [R16.64], !P5 ;  /* 0x0e10000010030fae */ /* 0x0005e4000e901d46 */
[----:B------:R-:W-:Y:S01]  /*17d80*/  @P0 LEA.HI.X R7, R7, c[0x0][0x1cc], R24, 0x1, P1 ;  /* 0x0000730007070a11 */ /* 0x000fe200008f0c18 */
[C---:B-1----:R-:W-:Y:S03]  /*17d90*/  HMMA.16816.F32.BF16 R92, R136.reuse, R12, R92 ;  /* 0x0000000c885c723c */ /* 0x042fe6000004185c */
[----:B------:R-:W-:Y:S02]  /*17da0*/  FADD.FTZ R191, R191, R180 ;  /* 0x000000b4bfbf7221 */ /* 0x000fe40000010000 */
[----:B------:R2:W-:Y:S02]  /*17db0*/  @P0 LDGSTS.E.BYPASS.LTC128B.128 [R3+0x10100], [R22.64], !P4 ;  /* 0x1010000016030fae */ /* 0x0005e4000e101d46 */
[----:B------:R-:W-:Y:S01]  /*17dc0*/  FADD.FTZ R226, R226, R191 ;  /* 0x000000bfe2e27221 */ /* 0x000fe20000010000 */
[----:B------:R-:W-:Y:S04]  /*17dd0*/  HMMA.16816.F32.BF16 R96, R136, R14, R96 ;  /* 0x0000000e8860723c */ /* 0x000fe80000041860 */
[----:B------:R-:W-:Y:S01]  /*17de0*/  FADD.FTZ R223, R223, R226 ;  /* 0x000000e2dfdf7221 */ /* 0x000fe20000010000 */
[----:B------:R2:W-:Y:S03]  /*17df0*/  @P0 LDGSTS.E.BYPASS.LTC128B.128 [R3+0xd100], [R26.64], !P6 ;  /* 0x0d1000001a030fae */ /* 0x0005e6000f101d46 */
[----:B------:R-:W-:Y:S05]  /*17e00*/  FADD.FTZ R214, R228, R223 ;  /* 0x000000dfe4d67221 */ /* 0x000fea0000010000 */
[----:B------:R2:W-:Y:S08]  /*17e10*/  @P0 LDGSTS.E.BYPASS.LTC128B.128 [R3+0xf100], [R20.64], !P5 ;  /* 0x0f10000014030fae */ /* 0x0005f0000e901d46 */
[----:B------:R2:W-:Y:S01]  /*17e20*/  @P0 LDGSTS.E.BYPASS.LTC128B.128 [R3+0x11100], [R6.64], !P4 ;  /* 0x1110000006030fae */ /* 0x0005e2000e101d46 */
[----:B------:R-:W-:Y:S02]  /*17e30*/  ISETP.GT.AND P0, PT, R217, RZ, PT ;  /* 0x000000ffd900720c */ /* 0x000fe40003f04270 */
[----:B------:R-:W-:Y:S05]  /*17e40*/  MOV R217, R222 ;  /* 0x000000de00d97202 */ /* 0x000fea0000000f00 */
[----:B------:R-:W0:Y:S01]  /*17e50*/  LDGDEPBAR ;  /* 0x00000000000079af */ /* 0x000e220000000000 */
[----:B--2---:R-:W-:Y:S05]  /*17e60*/  MOV R3, R0 ;  /* 0x0000000000037202 */ /* 0x004fea0000000f00 */
[----:B------:R-:W-:-:S05]  /*17e70*/  @P0 BRA `(.L_x_1312) ;  /* 0xffffd1a000000947 */ /* 0x000fca000383ffff */
.L_x_1311:
        /* <DEDUP_REMOVED lines=122> */
.L_x_1257:
        /* <DEDUP_REMOVED lines=38> */
[----:B------:R-:W-:Y:S01]  /*18880*/  LEA.HI R21, R12, R12, RZ, 0x1d ;  /* 0x0000000c0c157211 */ /* 0x000fe200078fe8ff */
[----:B------:R-:W-:Y:S01]  /*18890*/  IMAD.MOV.U32 R12, RZ, RZ, 0x20 ;  /* 0x00000020ff0c7424 */ /* 0x000fe200078e00ff */
        /* <DEDUP_REMOVED lines=102> */
[----:B---3--:R-:W2:Y:S04]  /*18f00*/  @P0 LDG.E R23, [R32.64] ;  /* 0x0000000620170981 */ /* 0x008ea8000c1e1900 */
        /* <DEDUP_REMOVED lines=9> */
.L_x_1314:
[----:B-1----:R-:W-:Y:S01]  /*18fa0*/  LOP3.LUT R7, R6, 0xffffffe0, RZ, 0xc0, !PT ;  /* 0xffffffe006077812 */ /* 0x002fe200078ec0ff */
[----:B------:R-:W1:Y:S01]  /*18fb0*/  S2R R57, SR_CTAID.X ;  /* 0x0000000000397919 */ /* 0x000e620000002500 */
[----:B------:R-:W-:Y:S01]  /*18fc0*/  SHF.R.S32.HI R13, RZ, 0x1f, R4 ;  /* 0x0000001fff0d7819 */ /* 0x000fe20000011404 */
[----:B------:R-:W-:Y:S01]  /*18fd0*/  IMAD.MOV.U32 R9, RZ, RZ, c[0x0][0x4e8] ;  /* 0x00013a00ff097624 */ /* 0x000fe200078e00ff */
[----:B------:R-:W-:Y:S01]  /*18fe0*/  LEA.HI R6, R19, R19, RZ, 0x1 ;  /* 0x0000001313067211 */ /* 0x000fe200078f08ff */
[----:B------:R-:W-:Y:S01]  /*18ff0*/  IMAD.IADD R8, R2, 0x1, -R7 ;  /* 0x0000000102087824 */ /* 0x000fe200078e0a07 */
[----:B------:R-:W-:Y:S01]  /*19000*/  LEA.HI R13, R13, R4, RZ, 0x3 ;  /* 0x000000040d0d7211 */ /* 0x000fe200078f18ff */
[----:B------:R-:W-:Y:S01]  /*19010*/  BSSY B0, `(.L_x_1315) ;  /* 0x0000082000007945 */ /* 0x000fe20003800000 */
[----:B------:R-:W-:-:S02]  /*19020*/  LOP3.LUT R6, R6, 0x1ffffffe, RZ, 0xc0, !PT ;  /* 0x1ffffffe06067812 */ /* 0x000fc400078ec0ff */
[----:B------:R-:W-:Y:S02]  /*19030*/  SHF.R.S32.HI R7, RZ, 0x1f, R8 ;  /* 0x0000001fff077819 */ /* 0x000fe40000011408 */
[----:B------:R-:W-:Y:S02]  /*19040*/  LOP3.LUT R13, R13, 0xffffff8, RZ, 0xc0, !PT ;  /* 0x0ffffff80d0d7812 */ /* 0x000fe400078ec0ff */
[----:B------:R-:W-:Y:S02]  /*19050*/  LEA.HI R7, R7, R8, RZ, 0x2 ;  /* 0x0000000807077211 */ /* 0x000fe400078f10ff */
[----:B------:R-:W-:Y:S01]  /*19060*/  IADD3 R4, R4, -R13, RZ ;  /* 0x8000000d04047210 */ /* 0x000fe20007ffe0ff */
[----:B------:R-:W-:Y:S01]  /*19070*/  IMAD.WIDE.U32 R12, R16, c[0x0][0x3a0], RZ ;  /* 0x0000e800100c7a25 */ /* 0x000fe200078e00ff */
[----:B------:R-:W-:Y:S02]  /*19080*/  SHF.R.S32.HI R7, RZ, 0x2, R7 ;  /* 0x00000002ff077819 */ /* 0x000fe40000011407 */
[----:B------:R-:W-:Y:S01]  /*19090*/  ISETP.NE.AND P1, PT, R9, 0x1, PT ;  /* 0x000000010900780c */ /* 0x000fe20003f25270 */
[----:B------:R-:W-:Y:S01]  /*190a0*/  IMAD.IADD R9, R19, 0x1, -R6 ;  /* 0x0000000113097824 */ /* 0x000fe200078e0a06 */
[----:B------:R-:W-:Y:S01]  /*190b0*/  LOP3.LUT P2, RZ, R8, 0x3, RZ, 0xc0, !PT ;  /* 0x0000000308ff7812 */ /* 0x000fe2000784c0ff */
[----:B------:R-:W-:Y:S01]  /*190c0*/  IMAD R6, R0, c[0x0][0x490], RZ ;  /* 0x0001240000067a24 */ /* 0x000fe200078e02ff */
[----:B------:R-:W-:Y:S01]  /*190d0*/  LEA.HI R8, R15, R2, RZ, 0x3 ;  /* 0x000000020f087211 */ /* 0x000fe200078f18ff */
[----:B------:R-:W-:Y:S01]  /*190e0*/  IMAD R4, R4, 0x10, R7 ;  /* 0x0000001004047824 */ /* 0x000fe200078e0207 */
[----:B------:R-:W-:Y:S01]  /*190f0*/  MOV R18, R16 ;  /* 0x0000001000127202 */ /* 0x000fe20000000f00 */
[----:B------:R-:W-:Y:S01]  /*19100*/  IMAD R21, R195, c[0x0][0x494], R6 ;  /* 0x00012500c3157a24 */ /* 0x000fe200078e0206 */
[----:B------:R-:W-:Y:S01]  /*19110*/  LEA.HI R15, R15, R2, RZ, 0x6 ;  /* 0x000000020f0f7211 */ /* 0x000fe200078f30ff */
[----:B------:R-:W-:-:S02]  /*19120*/  IMAD R6, R9, 0x8, R4 ;  /* 0x0000000809067824 */ /* 0x000fc400078e0204 */
[----:B------:R-:W-:Y:S02]  /*19130*/  IMAD R7, R17, c[0x0][0x3a0], RZ ;  /* 0x0000e80011077a24 */ /* 0x000fe400078e02ff */
[----:B------:R-:W-:Y:S01]  /*19140*/  IMAD.MOV.U32 R19, RZ, RZ, R17 ;  /* 0x000000ffff137224 */ /* 0x000fe200078e0011 */
[----:B-1----:R-:W-:Y:S01]  /*19150*/  LEA R9, R57, R6, 0x7 ;  /* 0x0000000639097211 */ /* 0x002fe200078e38ff */
[----:B------:R-:W-:Y:S01]  /*19160*/  IMAD R17, R16, c[0x0][0x3a4], R7 ;  /* 0x0000e90010117a24 */ /* 0x000fe200078e0207 */
[----:B------:R-:W-:Y:S01]  /*19170*/  LOP3.LUT R7, R8, 0xfffffff8, RZ, 0xc0, !PT ;  /* 0xfffffff808077812 */ /* 0x000fe200078ec0ff */
[----:B------:R-:W-:Y:S01]  /*19180*/  IMAD.WIDE.U32 R18, R195, c[0x0][0x490], R18 ;  /* 0x00012400c3127a25 */ /* 0x000fe200078e0012 */
[----:B------:R-:W-:Y:S02]  /*19190*/  SHF.R.S32.HI R8, RZ, 0x3, R8 ;  /* 0x00000003ff087819 */ /* 0x000fe40000011408 */
[----:B------:R-:W-:Y:S01]  /*191a0*/  IADD3 R13, R13, R17, RZ ;  /* 0x000000110d0d7210 */ /* 0x000fe20007ffe0ff */
[----:B------:R-:W-:-:S04]  /*191b0*/  @P1 IMAD.HI.U32 R10, R9, c[0x0][0x4ec], RZ ;  /* 0x00013b00090a1a27 */ /* 0x000fc800078e00ff */
[----:B------:R-:W-:Y:S01]  /*191c0*/  IMAD.IADD R7, R2, 0x1, -R7 ;  /* 0x0000000102077824 */ /* 0x000fe200078e0a07 */
[----:B------:R-:W-:Y:S01]  /*191d0*/  SHF.R.S32.HI R2, RZ, 0x1f, R196 ;  /* 0x0000001fff027819 */ /* 0x000fe200000114c4 */
[----:B------:R-:W-:Y:S01]  /*191e0*/  IMAD.MOV.U32 R6, RZ, RZ, R9 ;  /* 0x000000ffff067224 */ /* 0x000fe200078e0009 */
[----:B------:R-:W-:Y:S01]  /*191f0*/  @P1 SHF.R.U32.HI R6, RZ, c[0x0][0x4f0], R10 ;  /* 0x00013c00ff061a19 */ /* 0x000fe2000001160a */
[----:B------:R-:W-:Y:S01]  /*19200*/  IMAD.IADD R19, R19, 0x1, R21 ;  /* 0x0000000113137824 */ /* 0x000fe200078e0215 */
[----:B------:R-:W-:Y:S01]  /*19210*/  SEL R196, R196, RZ, !P0 ;  /* 0x000000ffc4c47207 */ /* 0x000fe20004000000 */
[----:B------:R-:W-:Y:S01]  /*19220*/  IMAD R0, R0, c[0x0][0x3e8], RZ ;  /* 0x0000fa0000007a24 */ /* 0x000fe200078e02ff */
[----:B------:R-:W-:Y:S01]  /*19230*/  SEL R2, R2, RZ, !P0 ;  /* 0x000000ff02027207 */ /* 0x000fe20004000000 */
[----:B------:R-:W-:Y:S02]  /*19240*/  IMAD.MOV R10, RZ, RZ, -R6 ;  /* 0x000000ffff0a7224 */ /* 0x000fe400078e0a06 */
[----:B------:R-:W-:Y:S01]  /*19250*/  IMAD R17, R195, c[0x0][0x3ec], R0 ;  /* 0x0000fb00c3117a24 */ /* 0x000fe200078e0200 */
[----:B------:R-:W-:Y:S01]  /*19260*/  LEA R0, R7, R8, 0x5 ;  /* 0x0000000807007211 */ /* 0x000fe200078e28ff */
[----:B------:R-:W-:-:S04]  /*19270*/  IMAD.WIDE.U32 R12, R195, c[0x0][0x3e8], R12 ;  /* 0x0000fa00c30c7a25 */ /* 0x000fc800078e000c */
[----:B------:R-:W-:Y:S01]  /*19280*/  IMAD.WIDE.U32 R18, R196, c[0x0][0x498], R18 ;  /* 0x00012600c4127a25 */ /* 0x000fe200078e0012 */
[----:B------:R-:W-:Y:S02]  /*19290*/  IADD3 R13, R13, R17, RZ ;  /* 0x000000110d0d7210 */ /* 0x000fe40007ffe0ff */
[----:B------:R-:W-:Y:S01]  /*192a0*/  SHF.R.S32.HI R17, RZ, 0x1f, R6 ;  /* 0x0000001fff117819 */ /* 0x000fe20000011406 */
[----:B------:R-:W-:Y:S01]  /*192b0*/  IMAD R10, R10, c[0x0][0x4e8], R9 ;  /* 0x00013a000a0a7a24 */ /* 0x000fe200078e0209 */
[----:B------:R-:W-:Y:S01]  /*192c0*/  IADD3 R20, P0, R6, R18, RZ ;  /* 0x0000001206147210 */ /* 0x000fe20007f1e0ff */
[----:B------:R-:W-:Y:S02]  /*192d0*/  IMAD R21, R2, c[0x0][0x498], RZ ;  /* 0x0001260002157a24 */ /* 0x000fe400078e02ff */
[----:B------:R-:W-:Y:S01]  /*192e0*/  IMAD R9, R57, 0x80, R0 ;  /* 0x0000008039097824 */ /* 0x000fe200078e0200 */
[----:B------:R-:W-:Y:S01]  /*192f0*/  SHF.R.S32.HI R18, RZ, 0x1f, R10 ;  /* 0x0000001fff127819 */ /* 0x000fe2000001140a */
[----:B------:R-:W-:-:S02]  /*19300*/  IMAD R14, R196, c[0x0][0x49c], R21 ;  /* 0x00012700c40e7a24 */ /* 0x000fc400078e0215 */
[----:B------:R-:W-:Y:S02]  /*19310*/  IMAD.SHL.U32 R0, R8, 0x40, RZ ;  /* 0x0000004008007824 */ /* 0x000fe400078e00ff */
[----:B------:R-:W-:Y:S01]  /*19320*/  @P1 IMAD.HI.U32 R16, R9, c[0x0][0x4ec], RZ ;  /* 0x00013b0009101a27 */ /* 0x000fe200078e00ff */
[----:B------:R-:W-:Y:S02]  /*19330*/  IADD3.X R21, R17, R19, R14, P0, !PT ;  /* 0x0000001311157210 */ /* 0x000fe400007fe40e */
[----:B------:R-:W-:Y:S01]  /*19340*/  LOP3.LUT R17, R0, 0x1c0, RZ, 0xc0, !PT ;  /* 0x000001c000117812 */ /* 0x000fe200078ec0ff */
[----:B------:R-:W-:Y:S02]  /*19350*/  IMAD R19, R18, c[0x0][0x488], RZ ;  /* 0x0001220012137a24 */ /* 0x000fe400078e02ff */
[----:B------:R-:W-:-:S04]  /*19360*/  IMAD.WIDE.U32 R20, R10, c[0x0][0x488], R20 ;  /* 0x000122000a147a25 */ /* 0x000fc800078e0014 */
[----:B------:R-:W-:Y:S01]  /*19370*/  IMAD R19, R10, c[0x0][0x48c], R19 ;  /* 0x000123000a137a24 */ /* 0x000fe200078e0213 */
[----:B------:R-:W-:Y:S01]  /*19380*/  LEA R10, P0, R20, c[0x0][0x450], 0x2 ;  /* 0x00011400140a7a11 */ /* 0x000fe200078010ff */
[----:B------:R-:W-:Y:S02]  /*19390*/  IMAD.SHL.U32 R0, R7, 0x8, RZ ;  /* 0x0000000807007824 */ /* 0x000fe400078e00ff */
[----:B------:R-:W-:Y:S01]  /*193a0*/  IMAD R7, R2, c[0x0][0x3f0], RZ ;  /* 0x0000fc0002077a24 */ /* 0x000fe200078e02ff */
[----:B------:R-:W-:Y:S01]  /*193b0*/  IADD3 R19, R21, R19, RZ ;  /* 0x0000001315137210 */ /* 0x000fe20007ffe0ff */
[----:B------:R-:W-:Y:S01]  /*193c0*/  IMAD.MOV.U32 R6, RZ, RZ, R9 ;  /* 0x000000ffff067224 */ /* 0x000fe200078e0009 */
[----:B------:R-:W-:Y:S01]  /*193d0*/  SHF.R.U32.HI R2, RZ, 0x3, R17 ;  /* 0x00000003ff027819 */ /* 0x000fe20000011611 */
[----:B------:R-:W-:Y:S01]  /*193e0*/  IMAD R7, R196, c[0x0][0x3f4], R7 ;  /* 0x0000fd00c4077a24 */ /* 0x000fe200078e0207 */
[----:B------:R-:W-:Y:S01]  /*193f0*/  LEA.HI.X R19, R20, c[0x0][0x454], R19, 0x2, P0 ;  /* 0x0001150014137a11 */ /* 0x000fe200000f1413 */
[----:B------:R-:W-:Y:S01]  /*19400*/  IMAD.WIDE.U32 R12, R196, c[0x0][0x3f0], R12 ;  /* 0x0000fc00c40c7a25 */ /* 0x000fe200078e000c */
[----:B------:R-:W-:Y:S01]  /*19410*/  @P1 SHF.R.U32.HI R6, RZ, c[0x0][0x4f0], R16 ;  /* 0x00013c00ff061a19 */ /* 0x000fe20000011610 */
[----:B------:R-:W-:Y:S01]  /*19420*/  SHFL.IDX PT, R34, R10, RZ, 0x1c1f ;  /* 0x001c1fff0a227589 */ /* 0x000fe200000e0000 */
[----:B------:R-:W-:-:S02]  /*19430*/  LOP3.LUT R17, R17, 0x38, R0, 0xf8, !PT ;  /* 0x0000003811117812 */ /* 0x000fc400078ef800 */
[----:B------:R-:W-:Y:S01]  /*19440*/  IADD3 R13, R13, R7, RZ ;  /* 0x000000070d0d7210 */ /* 0x000fe20007ffe0ff */
[----:B------:R-:W1:Y:S01]  /*19450*/  SHFL.IDX PT, R35, R19, RZ, 0x1c1f ;  /* 0x001c1fff13237589 */ /* 0x000e6200000e0000 */
[----:B------:R-:W-:Y:S01]  /*19460*/  LOP3.LUT R17, R17, R2, RZ, 0x3c, !PT ;  /* 0x0000000211117212 */ /* 0x000fe200078e3cff */
[--C-:B------:R-:W-:Y:S01]  /*19470*/  IMAD.MOV R2, RZ, RZ, -R6.reuse ;  /* 0x000000ffff027224 */ /* 0x100fe200078e0a06 */
[----:B------:R-:W-:Y:S01]  /*19480*/  SHF.R.S32.HI R14, RZ, 0x1f, R6 ;  /* 0x0000001fff0e7819 */ /* 0x000fe20000011406 */
[----:B------:R-:W-:Y:S01]  /*19490*/  SHFL.IDX PT, R48, R10, 0x1, 0x1c1f ;  /* 0x003c1f000a307f89 */ /* 0x000fe200000e0000 */
[C---:B------:R-:W-:Y:S01]  /*194a0*/  IMAD R7, R57.reuse, 0x80, R4 ;  /* 0x0000008039077824 */ /* 0x040fe200078e0204 */
[----:B------:R-:W-:Y:S01]  /*194b0*/  LEA R57, R57, R8, 0x7 ;  /* 0x0000000839397211 */ /* 0x000fe200078e38ff */
[----:B------:R-:W-:Y:S01]  /*194c0*/  IMAD R32, R2, c[0x0][0x4e8], R9 ;  /* 0x00013a0002207a24 */ /* 0x000fe200078e0209 */
[----:B------:R-:W2:Y:S01]  /*194d0*/  SHFL.IDX PT, R49, R19, 0x1, 0x1c1f ;  /* 0x003c1f0013317f89 */ /* 0x000ea200000e0000 */
[----:B-----5:R-:W-:Y:S01]  /*194e0*/  IMAD R2, R5, c[0x0][0x4e8], RZ ;  /* 0x00013a0005027a24 */ /* 0x020fe200078e02ff */
[C---:B------:R-:W-:Y:S01]  /*194f0*/  IADD3 R5, R7.reuse, 0x8, RZ ;  /* 0x0000000807057810 */ /* 0x040fe20007ffe0ff */
[----:B------:R-:W-:Y:S01]  /*19500*/  IMAD R9, R14, c[0x0][0x3e0], RZ ;  /* 0x0000f8000e097a24 */ /* 0x000fe200078e02ff */
[----:B------:R-:W-:Y:S01]  /*19510*/  SHF.R.S32.HI R4, RZ, 0x1f, R32 ;  /* 0x0000001fff047819 */ /* 0x000fe20000011420 */
[----:B------:R-:W-:Y:S01]  /*19520*/  IMAD.WIDE.U32 R12, R6, c[0x0][0x3e0], R12 ;  /* 0x0000f800060c7a25 */ /* 0x000fe200078e000c */
[----:B------:R-:W-:-:S02]  /*19530*/  ISETP.GE.OR P1, PT, R7, R2, P2 ;  /* 0x000000020700720c */ /* 0x000fc40001726670 */
[----:B------:R-:W-:Y:S01]  /*19540*/  ISETP.GE.OR P0, PT, R5, R2, P2 ;  /* 0x000000020500720c */ /* 0x000fe20001706670 */
[----:B------:R-:W-:Y:S01]  /*19550*/  IMAD R9, R6, c[0x0][0x3e4], R9 ;  /* 0x0000f90006097a24 */ /* 0x000fe200078e0209 */
[----:B------:R-:W-:-:S03]  /*19560*/  SHF.L.U32 R6, R15, 0x3, RZ ;  /* 0x000000030f067819 */ /* 0x000fc600000006ff */
[----:B------:R-:W-:Y:S01]  /*19570*/  IMAD.IADD R13, R13, 0x1, R9 ;  /* 0x000000010d0d7824 */ /* 0x000fe200078e0209 */
[----:B------:R-:W-:Y:S01]  /*19580*/  LOP3.LUT R6, R17, 0x7ffffe00, R6, 0xf8, !PT ;  /* 0x7ffffe0011067812 */ /* 0x000fe200078ef806 */
[----:B------:R-:W-:-:S03]  /*19590*/  IMAD R9, R4, c[0x0][0x3d8], RZ ;  /* 0x0000f60004097a24 */ /* 0x000fc600078e02ff */
[----:B------:R-:W-:Y:S01]  /*195a0*/  SHF.L.U32 R58, R6, 0x1, RZ ;  /* 0x00000001063a7819 */ /* 0x000fe200000006ff */
        /* <DEDUP_REMOVED lines=40> */
.L_x_1316:
[----:B--2---:R-:W-:Y:S05]  /*19830*/  BSYNC B0 ;  /* 0x0000000000007941 */ /* 0x004fea0003800000 */
.L_x_1315:
        /* <DEDUP_REMOVED lines=23> */
.L_x_1318:
[----:B------:R-:W-:Y:S05]  /*199b0*/  BSYNC B0 ;  /* 0x0000000000007941 */ /* 0x000fea0003800000 */
.L_x_1317:
        /* <DEDUP_REMOVED lines=23> */
.L_x_1320:
[----:B------:R-:W-:Y:S05]  /*19b30*/  BSYNC B0 ;  /* 0x0000000000007941 */ /* 0x000fea0003800000 */
.L_x_1319:
        /* <DEDUP_REMOVED lines=24> */
.L_x_1313:
        /* <DEDUP_REMOVED lines=18> */
.L_x_1321:
        /* <DEDUP_REMOVED lines=41> */
.L_x_1323:
[----:B------:R-:W-:Y:S05]  /*1a070*/  BSYNC B0 ;  /* 0x0000000000007941 */ /* 0x000fea0003800000 */
.L_x_1322:
        /* <DEDUP_REMOVED lines=64> */
.L_x_1325:
[----:B------:R-:W-:Y:S05]  /*1a480*/  BSYNC B0 ;  /* 0x0000000000007941 */ /* 0x000fea0003800000 */
.L_x_1324:
        /* <DEDUP_REMOVED lines=21> */
.L_x_1327:
[----:B------:R-:W-:Y:S05]  /*1a5e0*/  BSYNC B0 ;  /* 0x0000000000007941 */ /* 0x000fea0003800000 */
.L_x_1326:
        /* <DEDUP_REMOVED lines=21> */
.L_x_1329:
[----:B------:R-:W-:Y:S05]  /*1a740*/  BSYNC B0 ;  /* 0x0000000000007941 */ /* 0x000fea0003800000 */
.L_x_1328:
        /* <DEDUP_REMOVED lines=22> */
.L_x_1330:
        /* <DEDUP_REMOVED lines=13> */
.L_x_2638:


//--------------------- .text._ZN7cutlass13device_kernelIN5flash19enable_sm80_to_sm89INS1_16FlashAttnFwdSm80INS1_25CollectiveMainloopFwdSm80ILi8ELi1ELb1EN4cute5tupleIJNS5_1CILi128EEENS7_ILi96EEENS7_ILi192EEEEEELi192ENS_10bfloat16_tEfNS_4arch4Sm80ELb0ELb0ELb0ELb0ELb0ELb0ELb1ELb0EEENS1_21CollectiveEpilogueFwdINS6_IJS8_SA_S9_EEENS6_IJNS7_ILi1EEESI_SI_EEESC_SE_Li256ELb0ELb1ELb0ELb0EEENS1_19SingleTileSchedulerILb0ELb0ELb1ELi128EEEEEEEEEvNT_6ParamsE --------------------------
	.section	.text._ZN7cutlass13device_kernelIN5flash19enable_sm80_to_sm89INS1_16FlashAttnFwdSm80INS1_25CollectiveMainloopFwdSm80ILi8ELi1ELb1EN4cute5tupleIJNS5_1CILi128EEENS7_ILi96EEENS7_ILi192EEEEEELi192ENS_10bfloat16_tEfNS_4arch4Sm80ELb0ELb0ELb0ELb0ELb0ELb0ELb1ELb0EEENS1_21CollectiveEpilogueFwdINS6_IJS8_SA_S9_EEENS6_IJNS7_ILi1EEESI_SI_EEESC_SE_Li256ELb0ELb1ELb0ELb0EEENS1_19SingleTileSchedulerILb0ELb0ELb1ELi128EEEEEEEEEvNT_6ParamsE,"ax",@progbits
	.sectioninfo	@"SHI_REGISTERS=255"
	.align	128
.text._ZN7cutlass13device_kernelIN5flash19enable_sm80_to_sm89INS1_16FlashAttnFwdSm80INS1_25CollectiveMainloopFwdSm80ILi8ELi1ELb1EN4cute5tupleIJNS5_1CILi128EEENS7_ILi96EEENS7_ILi192EEEEEELi192ENS_10bfloat16_tEfNS_4arch4Sm80ELb0ELb0ELb0ELb0ELb0ELb0ELb1ELb0EEENS1_21CollectiveEpilogueFwdINS6_IJS8_SA_S9_EEENS6_IJNS7_ILi1EEESI_SI_EEESC_SE_Li256ELb0ELb1ELb0ELb0EEENS1_19SingleTileSchedulerILb0ELb0ELb1ELi128EEEEEEEEEvNT_6ParamsE:
        .type           _ZN7cutlass13device_kernelIN5flash19enable_sm80_to_sm89INS1_16FlashAttnFwdSm80INS1_25CollectiveMainloopFwdSm80ILi8ELi1ELb1EN4cute5tupleIJNS5_1CILi128EEENS7_ILi96EEENS7_ILi192EEEEEELi192ENS_10bfloat16_tEfNS_4arch4Sm80ELb0ELb0ELb0ELb0ELb0ELb0ELb1ELb0EEENS1_21CollectiveEpilogueFwdINS6_IJS8_SA_S9_EEENS6_IJNS7_ILi1EEESI_SI_EEESC_SE_Li256ELb0ELb1ELb0ELb0EEENS1_19SingleTileSchedulerILb0ELb0ELb1ELi128EEEEEEEEEvNT_6ParamsE,@function
        .size           _ZN7cutlass13device_kernelIN5flash19enable_sm80_to_sm89INS1_16FlashAttnFwdSm80INS1_25CollectiveMainloopFwdSm80ILi8ELi1ELb1EN4cute5tupleIJNS5_1CILi128EEENS7_ILi96EEENS7_ILi192EEEEEELi192ENS_10bfloat16_tEfNS_4arch4Sm80ELb0ELb0ELb0ELb0ELb0ELb0ELb1ELb0EEENS1_21CollectiveEpilogueFwdINS6_IJS8_SA_S9_EEENS6_IJNS7_ILi1EEESI_SI_EEESC_SE_Li256ELb0ELb1ELb0ELb0EEENS1_19SingleTileSchedulerILb0ELb0ELb1ELi128EEEEEEEEEvNT_6ParamsE,(.L_x_2639 - _ZN7cutlass13device_kernelIN5flash19enable_sm80_to_sm89INS1_16FlashAttnFwdSm80INS1_25CollectiveMainloopFwdSm80ILi8ELi1ELb1EN4cute5tupleIJNS5_1CILi128EEENS7_ILi96EEENS7_ILi192EEEEEELi192ENS_10bfloat16_tEfNS_4arch4Sm80ELb0ELb0ELb0ELb0ELb0ELb0ELb1ELb0EEENS1_21CollectiveEpilogueFwdINS6_IJS8_SA_S9_EEENS6_IJNS7_ILi1EEESI_SI_EEESC_SE_Li256ELb0ELb1ELb0ELb0EEENS1_19SingleTileSchedulerILb0ELb0ELb1ELi128EEEEEEEEEvNT_6ParamsE)
        .other          _ZN7cutlass13device_kernelIN5flash19enable_sm80_to_sm89INS1_16FlashAttnFwdSm80INS1_25CollectiveMainloopFwdSm80ILi8ELi1ELb1EN4cute5tupleIJNS5_1CILi128EEENS7_ILi96EEENS7_ILi192EEEEEELi192ENS_10bfloat16_tEfNS_4arch4Sm80ELb0ELb0ELb0ELb0ELb0ELb0ELb1ELb0EEENS1_21CollectiveEpilogueFwdINS6_IJS8_SA_S9_EEENS6_IJNS7_ILi1EEESI_SI_EEESC_SE_Li256ELb0ELb1ELb0ELb0EEENS1_19SingleTileSchedulerILb0ELb0ELb1ELi128EEEEEEEEEvNT_6ParamsE,@"STO_CUDA_ENTRY STV_DEFAULT"
_ZN7cutlass13device_kernelIN5flash19enable_sm80_to_sm89INS1_16FlashAttnFwdSm80INS1_25CollectiveMainloopFwdSm80ILi8ELi1ELb1EN4cute5tupleIJNS5_1CILi128EEENS7_ILi96EEENS7_ILi192EEEEEELi192ENS_10bfloat16_tEfNS_4arch4Sm80ELb0ELb0ELb0ELb0ELb0ELb0ELb1ELb0EEENS1_21CollectiveEpilogueFwdINS6_IJS8_SA_S9_EEENS6_IJNS7_ILi1EEESI_SI_EEESC_SE_Li256ELb0ELb1ELb0ELb0EEENS1_19SingleTileSchedulerILb0ELb0ELb1ELi128EEEEEEEEEvNT_6ParamsE:
        /* <DEDUP_REMOVED lines=26> */
[----:B----4-:R-:W-:Y:S01]  /*01a0*/  IMAD.WIDE.U32 R4, R40, c[0x0][0x1b8], RZ ;  /* 0x00006e0028047a25 */ /* 0x010fe200078e00ff */
        /* <DEDUP_REMOVED lines=71> */
[----:B------:R-:W-:Y:S01]  /*0620*/  @!P1 SHF.R.S32.HI R7, RZ, 0x1f, R36 ;  /* 0x0000001fff079819 */ /* 0x000fe20000011424 */
        /* <DEDUP_REMOVED lines=170> */
[----:B------:R-:W-:Y:S01]  /*10d0*/  IMAD R6, R24, c[0x0][0x20c], R2 ;  /* 0x0000830018067a24 */ /* 0x000fe200078e0202 */
[----:B------:R-:W-:Y:S01]  /*10e0*/  IADD3 R247, R230, 0x800, RZ ;  /* 0x00000800e6f77810 */ /* 0x000fe20007ffe0ff */
[----:B------:R-:W-:Y:S01]  /*10f0*/  IMAD.WIDE.U32 R2, R24, c[0x0][0x208], R42 ;  /* 0x0000820018027a25 */ /* 0x000fe200078e002a */
[C---:B------:R-:W-:Y:S02]  /*1100*/  IADD3 R246, R230.reuse, 0x1000, RZ ;  /* 0x00001000e6f67810 */ /* 0x040fe40007ffe0ff */
[C---:B------:R-:W-:Y:S01]  /*1110*/  IADD3 R245, R230.reuse, 0x1800, RZ ;  /* 0x00001800e6f57810 */ /* 0x040fe20007ffe0ff */
        /* <DEDUP_REMOVED lines=91> */
.L_x_1331:
[----:B-1-34-:R-:W-:Y:S01]  /*16d0*/  HMMA.16816.F32.BF16 R32, R152, R16, RZ ;  /* 0x000000109820723c */ /* 0x01afe200000418ff */
[----:B------:R-:W-:Y:S01]  /*16e0*/  LOP3.LUT P0, RZ, R30, 0x4, RZ, 0xc0, !PT ;  /* 0x000000041eff7812 */ /* 0x000fe2000780c0ff */
[----:B------:R-:W0:Y:S01]  /*16f0*/  LDGDEPBAR ;  /* 0x00000000000079af */ /* 0x000e220000000000 */
[----:B------:R-:W-:-:S02]  /*1700*/  ISETP.GE.AND P3, PT, R123, 0x61, PT ;  /* 0x000000617b00780c */ /* 0x000fc40003f66270 */
[----:B------:R-:W-:Y:S02]  /*1710*/  SEL R2, R28, 0xffffffc0, !P0 ;  /* 0xffffffc01c027807 */ /* 0x000fe40004000000 */
[C---:B------:R-:W-:Y:S01]  /*1720*/  IADD3 R242, R230.reuse, 0x3000, RZ ;  /* 0x00003000e6f27810 */ /* 0x040fe20007ffe0ff */
[C---:B------:R-:W-:Y:S01]  /*1730*/  HMMA.16816.F32.BF16 R24, R152.reuse, R18, RZ ;  /* 0x000000129818723c */ /* 0x040fe200000418ff */
[C---:B------:R-:W-:Y:S01]  /*1740*/  IADD3 R241, R230.reuse, 0x3800, RZ ;  /* 0x00003800e6f17810 */ /* 0x040fe20007ffe0ff */
[--C-:B------:R-:W-:Y:S01]  /*1750*/  IMAD.IADD R229, R135, 0x1, R2.reuse ;  /* 0x0000000187e57824 */ /* 0x100fe200078e0202 */
[C---:B------:R-:W-:Y:S01]  /*1760*/  IADD3 R240, R230.reuse, 0x4000, RZ ;  /* 0x00004000e6f07810 */ /* 0x040fe20007ffe0ff */
[C---:B------:R-:W-:Y:S01]  /*1770*/  IMAD.IADD R226, R230.reuse, 0x1, R2 ;  /* 0x00000001e6e27824 */ /* 0x040fe200078e0202 */
[C---:B------:R-:W-:Y:S02]  /*1780*/  IADD3 R239, R230.reuse, 0x4800, RZ ;  /* 0x00004800e6ef7810 */ /* 0x040fe40007ffe0ff */
[C---:B------:R-:W-:Y:S01]  /*1790*/  IADD3 R238, R230.reuse, 0x5000, RZ ;  /* 0x00005000e6ee7810 */ /* 0x040fe20007ffe0ff */
[----:B------:R-:W-:Y:S01]  /*17a0*/  HMMA.16816.F32.BF16 R20, R152, R44, RZ ;  /* 0x0000002c9814723c */ /* 0x000fe200000418ff */
[----:B------:R-:W-:Y:S01]  /*17b0*/  LDSM.16.M88.4 R28, [R226] ;  /* 0x00000000e21c783b */ /* 0x000fe20000000200 */
[----:B------:R-:W-:-:S02]  /*17c0*/  IADD3 R237, R230, 0x5800, RZ ;  /* 0x00005800e6ed7810 */ /* 0x000fc40007ffe0ff */
[C---:B------:R-:W-:Y:S01]  /*17d0*/  IADD3 R236, R230.reuse, 0x6000, RZ ;  /* 0x00006000e6ec7810 */ /* 0x040fe20007ffe0ff */
[----:B------:R-:W-:Y:S01]  /*17e0*/  LDSM.16.M88.4 R112, [R226+0x5000] ;  /* 0x00500000e270783b */ /* 0x000fe20000000200 */
[C---:B------:R-:W-:Y:S02]  /*17f0*/  IADD3 R235, R230.reuse, 0x6800, RZ ;  /* 0x00006800e6eb7810 */ /* 0x040fe40007ffe0ff */
[----:B------:R-:W-:Y:S01]  /*1800*/  HMMA.16816.F32.BF16 R16, R152, R46, RZ ;  /* 0x0000002e9810723c */ /* 0x000fe200000418ff */
[----:B------:R-:W-:Y:S01]  /*1810*/  LDSM.16.M88.4 R44, [R229+0xc900] ;  /* 0x00c90000e52c783b */ /* 0x000fe20000000200 */
[C---:B------:R-:W-:Y:S02]  /*1820*/  IADD3 R234, R230.reuse, 0x7000, RZ ;  /* 0x00007000e6ea7810 */ /* 0x040fe40007ffe0ff */
[C---:B------:R-:W-:Y:S02]  /*1830*/  IADD3 R233, R230.reuse, 0x7800, RZ ;  /* 0x00007800e6e97810 */ /* 0x040fe40007ffe0ff */
[----:B------:R-:W-:-:S02]  /*1840*/  IADD3 R232, R230, 0x8000, RZ ;  /* 0x00008000e6e87810 */ /* 0x000fc40007ffe0ff */
[----:B------:R-:W-:Y:S01]  /*1850*/  HMMA.16816.F32.BF16 R12, R152, R48, RZ ;  /* 0x00000030980c723c */ /* 0x000fe200000418ff */
[----:B------:R-:W-:-:S07]  /*1860*/  IADD3 R231, R230, 0x8800, RZ ;  /* 0x00008800e6e77810 */ /* 0x000fce0007ffe0ff */
[C---:B--2---:R-:W-:Y:S08]  /*1870*/  HMMA.16816.F32.BF16 R8, R152.reuse, R50, RZ ;  /* 0x000000329808723c */ /* 0x044ff000000418ff */
[C---:B------:R-:W-:Y:S08]  /*1880*/  HMMA.16816.F32.BF16 R40, R152.reuse, R36, RZ ;  /* 0x000000249828723c */ /* 0x040ff000000418ff */
[----:B------:R-:W-:Y:S08]  /*1890*/  HMMA.16816.F32.BF16 R36, R152, R38, RZ ;  /* 0x000000269824723c */ /* 0x000ff000000418ff */
[C---:B------:R-:W-:Y:S01]  /*18a0*/  HMMA.16816.F32.BF16 R96, R156.reuse, R64, R32 ;  /* 0x000000409c60723c */ /* 0x040fe20000041820 */
[----:B------:R-:W1:Y:S07]  /*18b0*/  LDSM.16.M88.4 R32, [R229+0xc100] ;  /* 0x00c10000e520783b */ /* 0x000e6e0000000200 */
[C---:B------:R-:W-:Y:S08]  /*18c0*/  HMMA.16816.F32.BF16 R88, R156.reuse, R60, R20 ;  /* 0x0000003c9c58723c */ /* 0x040ff00000041814 */
[----:B------:R-:W-:Y:S01]  /*18d0*/  HMMA.16816.F32.BF16 R84, R156, R62, R16 ;  /* 0x0000003e9c54723c */ /* 0x000fe20000041810 */
[----:B------:R-:W2:Y:S07]  /*18e0*/  LDSM.16.M88.4 R60, [R229+0xd100] ;  /* 0x00d10000e53c783b */ /* 0x000eae0000000200 */
[----:B------:R-:W-:Y:S08]  /*18f0*/  HMMA.16816.F32.BF16 R20, R152, R68, RZ ;  /* 0x000000449814723c */ /* 0x000ff000000418ff */
[C---:B------:R-:W-:Y:S08]  /*1900*/  HMMA.16816.F32.BF16 R80, R156.reuse, R76, R12 ;  /* 0x0000004c9c50723c */ /* 0x040ff0000004180c */
[----:B------:R-:W-:Y:S08]  /*1910*/  HMMA.16816.F32.BF16 R76, R156, R78, R8 ;  /* 0x0000004e9c4c723c */ /* 0x000ff00000041808 */
[C---:B------:R-:W-:Y:S01]  /*1920*/  HMMA.16816.F32.BF16 R16, R152.reuse, R70, RZ ;  /* 0x000000469810723c */ /* 0x040fe200000418ff */
[----:B------:R-:W3:Y:S07]  /*1930*/  LDSM.16.M88.4 R68, [R229+0xd900] ;  /* 0x00d90000e544783b */ /* 0x000eee0000000200 */
[C---:B------:R-:W-:Y:S08]  /*1940*/  HMMA.16816.F32.BF16 R12, R152.reuse, R72, RZ ;  /* 0x00000048980c723c */ /* 0x040ff000000418ff */
[----:B------:R-:W-:Y:S08]  /*1950*/  HMMA.16816.F32.BF16 R8, R152, R74, RZ ;  /* 0x0000004a9808723c */ /* 0x000ff000000418ff */
[C---:B------:R-:W-:Y:S01]  /*1960*/  HMMA.16816.F32.BF16 R100, R156.reuse, R54, R36 ;  /* 0x000000369c64723c */ /* 0x040fe20000041824 */
[----:B------:R-:W-:Y:S07]  /*1970*/  LDSM.16.M88.4 R36, [R229+0xe900] ;  /* 0x00e90000e524783b */ /* 0x000fee0000000200 */
[C---:B------:R-:W-:Y:S01]  /*1980*/  HMMA.16816.F32.BF16 R92, R156.reuse, R66, R24 ;  /* 0x000000429c5c723c */ /* 0x040fe20000041818 */
[----:B------:R-:W-:Y:S07]  /*1990*/  LDSM.16.M88.4 R24, [R226+0x800] ;  /* 0x00080000e218783b */ /* 0x000fee0000000200 */
[C---:B------:R-:W-:Y:S01]  /*19a0*/  HMMA.16816.F32.BF16 R56, R156.reuse, R52, R40 ;  /* 0x000000349c38723c */ /* 0x040fe20000041828 */
[----:B------:R-:W4:Y:S07]  /*19b0*/  LDSM.16.M88.4 R52, [R229+0xe100] ;  /* 0x00e10000e534783b */ /* 0x000f2e0000000200 */
[C---:B------:R-:W-:Y:S08]  /*19c0*/  HMMA.16816.F32.BF16 R72, R156.reuse, R104, R20 ;  /* 0x000000689c48723c */ /* 0x040ff00000041814 */
[C---:B------:R-:W-:Y:S01]  /*19d0*/  HMMA.16816.F32.BF16 R64, R156.reuse, R106, R16 ;  /* 0x0000006a9c40723c */ /* 0x040fe20000041810 */
[----:B------:R-:W-:Y:S07]  /*19e0*/  LDSM.16.M88.4 R104, [R226+0x1000] ;  /* 0x00100000e268783b */ /* 0x000fee0000000200 */
[C---:B------:R-:W-:Y:S08]  /*19f0*/  HMMA.16816.F32.BF16 R48, R156.reuse, R108, R12 ;  /* 0x0000006c9c30723c */ /* 0x040ff0000004180c */
[----:B------:R-:W-:Y:S01]  /*1a00*/  HMMA.16816.F32.BF16 R40, R156, R110, R8 ;  /* 0x0000006e9c28723c */ /* 0x000fe20000041808 */
[----:B------:R-:W-:Y:S07]  /*1a10*/  LDSM.16.M88.4 R108, [R135+0x13900] ;  /* 0x01390000876c783b */ /* 0x000fee0000000200 */
[C---:B-1----:R-:W-:Y:S01]  /*1a20*/  HMMA.16816.F32.BF16 R16, R184.reuse, R34, R100 ;  /* 0x00000022b810723c */ /* 0x042fe20000041864 */
[----:B------:R-:W1:Y:S07]  /*1a30*/  LDSM.16.M88.4 R100, [R226+0x1800] ;  /* 0x00180000e264783b */ /* 0x000e6e0000000200 */
[C---:B------:R-:W-:Y:S01]  /*1a40*/  HMMA.16816.F32.BF16 R12, R184.reuse, R44, R96 ;  /* 0x0000002cb80c723c */ /* 0x040fe20000041860 */
[----:B------:R-:W-:Y:S07]  /*1a50*/  LDSM.16.M88.4 R96, [R230+0x3800] ;  /* 0x00380000e660783b */ /* 0x000fee0000000200 */
[C---:B------:R-:W-:Y:S01]  /*1a60*/  HMMA.16816.F32.BF16 R8, R184.reuse, R46, R92 ;  /* 0x0000002eb808723c */ /* 0x040fe2000004185c */
[----:B------:R-:W-:Y:S07]  /*1a70*/  LDSM.16.M88.4 R92, [R226+0x2800] ;  /* 0x00280000e25c783b */ /* 0x000fee0000000200 */
[C---:B------:R-:W-:Y:S08]  /*1a80*/  HMMA.16816.F32.BF16 R20, R184.reuse, R32, R56 ;  /* 0x00000020b814723c */ /* 0x040ff00000041838 */
[C---:B--2---:R-:W-:Y:S01]  /*1a90*/  HMMA.16816.F32.BF16 R44, R184.reuse, R60, R88 ;  /* 0x0000003cb82c723c */ /* 0x044fe20000041858 */
[----:B------:R-:W2:Y:S07]  /*1aa0*/  LDSM.16.M88.4 R88, [R226+0x2000] ;  /* 0x00200000e258783b */ /* 0x000eae0000000200 */
[C---:B------:R-:W-:Y:S08]  /*1ab0*/  HMMA.16816.F32.BF16 R56, R184.reuse, R62, R84 ;  /* 0x0000003eb838723c */ /* 0x040ff00000041854 */
[C---:B---3--:R-:W-:Y:S08]  /*1ac0*/  HMMA.16816.F32.BF16 R60, R184.reuse, R68, R80 ;  /* 0x00000044b83c723c */ /* 0x048ff00000041850 */
[C---:B----4-:R-:W-:Y:S08]  /*1ad0*/  HMMA.16816.F32.BF16 R72, R184.reuse, R52, R72 ;  /* 0x00000034b848723c */ /* 0x050ff00000041848 */
[----:B------:R-:W-:Y:S08]  /*1ae0*/  HMMA.16816.F32.BF16 R84, R184, R54, R64 ;  /* 0x00000036b854723c */ /* 0x000ff00000041840 */
[C---:B------:R-:W-:Y:S01]  /*1af0*/  HMMA.16816.F32.BF16 R64, R188.reuse, R28, R20 ;  /* 0x0000001cbc40723c */ /* 0x040fe20000041814 */
[----:B------:R-:W-:Y:S07]  /*1b00*/  LDSM.16.M88.4 R20, [R135+0x10100] ;  /* 0x010100008714783b */ /* 0x000fee0000000200 */
[----:B------:R-:W-:Y:S01]  /*1b10*/  HMMA.16816.F32.BF16 R52, R188, R30, R16 ;  /* 0x0000001ebc34723c */ /* 0x000fe20000041810 */
[----:B------:R-:W3:Y:S07]  /*1b20*/  LDSM.16.M88.4 R28, [R135+0xf100] ;  /* 0x00f10000871c783b */ /* 0x000eee0000000200 */
[----:B------:R-:W-:Y:S08]  /*1b30*/  HMMA.16816.F32.BF16 R80, R184, R70, R76 ;  /* 0x00000046b850723c */ /* 0x000ff0000004184c */
[C---:B------:R-:W-:Y:S08]  /*1b40*/  HMMA.16816.F32.BF16 R32, R188.reuse, R24, R12 ;  /* 0x00000018bc20723c */ /* 0x040ff0000004180c */
[----:B------:R-:W-:Y:S01]  /*1b50*/  HMMA.16816.F32.BF16 R16, R188, R26, R8 ;  /* 0x0000001abc10723c */ /* 0x000fe20000041808 */
[----:B------:R-:W4:Y:S07]  /*1b60*/  LDSM.16.M88.4 R24, [R135+0xf900] ;  /* 0x00f900008718783b */ /* 0x000f2e0000000200 */
[C---:B------:R-:W-:Y:S08]  /*1b70*/  HMMA.16816.F32.BF16 R76, R184.reuse, R36, R48 ;  /* 0x00000024b84c723c */ /* 0x040ff00000041830 */
[----:B------:R-:W-:Y:S01]  /*1b80*/  HMMA.16816.F32.BF16 R68, R184, R38, R40 ;  /* 0x00000026b844723c */ /* 0x000fe20000041828 */
[----:B------:R-:W5:Y:S07]  /*1b90*/  LDSM.16.M88.4 R40, [R135+0x10900] ;  /* 0x010900008728783b */ /* 0x000f6e0000000200 */
[C---:B-1----:R-:W-:Y:S08]  /*1ba0*/  HMMA.16816.F32.BF16 R36, R188.reuse, R100, R60 ;  /* 0x00000064bc24723c */ /* 0x042ff0000004183c */
[C---:B--2---:R-:W-:Y:S01]  /*1bb0*/  HMMA.16816.F32.BF16 R60, R188.reuse, R88, R72 ;  /* 0x00000058bc3c723c */ /* 0x044fe20000041848 */
[----:B------:R-:W1:Y:S07]  /*1bc0*/  LDSM.16.M88.4 R72, [R135+0x11100] ;  /* 0x011100008748783b */ /* 0x000e6e0000000200 */
[C---:B------:R-:W-:Y:S08]  /*1bd0*/  HMMA.16816.F32.BF16 R12, R188.reuse, R104, R44 ;  /* 0x00000068bc0c723c */ /* 0x040ff0000004182c */
[C---:B------:R-:W-:Y:S01]  /*1be0*/  HMMA.16816.F32.BF16 R8, R188.reuse, R106, R56 ;  /* 0x0000006abc08723c */ /* 0x040fe20000041838 */
[----:B------:R-:W-:Y:S07]  /*1bf0*/  LDSM.16.M88.4 R104, [R230+0x4800] ;  /* 0x00480000e668783b */ /* 0x000fee0000000200 */
[C---:B------:R-:W-:Y:S01]  /*1c00*/  HMMA.16816.F32.BF16 R48, R188.reuse, R102, R80 ;  /* 0x00000066bc30723c */ /* 0x040fe20000041850 */
[----:B------:R-:W-:Y:S07]  /*1c10*/  LDSM.16.M88.4 R100, [R230+0x4000] ;  /* 0x00400000e664783b */ /* 0x000fee0000000200 */
[----:B------:R-:W-:Y:S01]  /*1c20*/  HMMA.16816.F32.BF16 R80, R188, R90, R84 ;  /* 0x0000005abc50723c */ /* 0x000fe20000041854 */
[----:B------:R-:W2:Y:S04]  /*1c30*/  LDSM.16.M88.4 R84, [R135+0x11900] ;  /* 0x011900008754783b */ /* 0x000ea80000000200 */
[----:B------:R-:W1:Y:S03]  /*1c40*/  LDSM.16.M88.4 R88, [R230+0x3000] ;  /* 0x00300000e658783b */ /* 0x000e660000000200 */
[C---:B---3--:R-:W-:Y:S08]  /*1c50*/  HMMA.16816.F32.BF16 R64, R192.reuse, R28, R64 ;  /* 0x0000001cc040723c */ /* 0x048ff00000041840 */
[----:B------:R-:W-:Y:S01]  /*1c60*/  HMMA.16816.F32.BF16 R56, R192, R30, R52 ;  /* 0x0000001ec038723c */ /* 0x000fe20000041834 */
[----:B------:R-:W3:Y:S07]  /*1c70*/  LDSM.16.M88.4 R28, [R230+0x5000] ;  /* 0x00500000e61c783b */ /* 0x000eee0000000200 */
[C---:B------:R-:W-:Y:S08]  /*1c80*/  HMMA.16816.F32.BF16 R76, R188.reuse, R92, R76 ;  /* 0x0000005cbc4c723c */ /* 0x040ff0000004184c */
[----:B------:R-:W-:Y:S01]  /*1c90*/  HMMA.16816.F32.BF16 R68, R188, R94, R68 ;  /* 0x0000005ebc44723c */ /* 0x000fe20000041844 */
[----:B------:R-:W1:Y:S07]  /*1ca0*/  LDSM.16.M88.4 R92, [R230+0x5800] ;  /* 0x00580000e65c783b */ /* 0x000e6e0000000200 */
[C---:B----4-:R-:W-:Y:S08]  /*1cb0*/  HMMA.16816.F32.BF16 R52, R192.reuse, R24, R32 ;  /* 0x00000018c034723c */ /* 0x050ff00000041820 */
[C---:B------:R-:W-:Y:S08]  /*1cc0*/  HMMA.16816.F32.BF16 R44, R192.reuse, R26, R16 ;  /* 0x0000001ac02c723c */ /* 0x040ff00000041810 */
[C---:B------:R-:W-:Y:S08]  /*1cd0*/  HMMA.16816.F32.BF16 R32, R192.reuse, R20, R12 ;  /* 0x00000014c020723c */ /* 0x040ff0000004180c */
[C---:B------:R-:W-:Y:S08]  /*1ce0*/  HMMA.16816.F32.BF16 R24, R192.reuse, R22, R8 ;  /* 0x00000016c018723c */ /* 0x040ff00000041808 */
[C---:B-----5:R-:W-:Y:S08]  /*1cf0*/  HMMA.16816.F32.BF16 R16, R192.reuse, R42, R48 ;  /* 0x0000002ac010723c */ /* 0x060ff00000041830 */
[C---:B-1----:R-:W-:Y:S08]  /*1d00*/  HMMA.16816.F32.BF16 R12, R192.reuse, R72, R60 ;  /* 0x00000048c00c723c */ /* 0x042ff0000004183c */
[C---:B------:R-:W-:Y:S08]  /*1d10*/  HMMA.16816.F32.BF16 R8, R192.reuse, R74, R80 ;  /* 0x0000004ac008723c */ /* 0x040ff00000041850 */
[C---:B------:R-:W-:Y:S08]  /*1d20*/  HMMA.16816.F32.BF16 R20, R192.reuse, R40, R36 ;  /* 0x00000028c014723c */ /* 0x040ff00000041824 */
[C---:B--2---:R-:W-:Y:S08]  /*1d30*/  HMMA.16816.F32.BF16 R72, R192.reuse, R84, R76 ;  /* 0x00000054c048723c */ /* 0x044ff0000004184c */
[----:B------:R-:W-:Y:S08]  /*1d40*/  HMMA.16816.F32.BF16 R84, R192, R86, R68 ;  /* 0x00000056c054723c */ /* 0x000ff00000041844 */
[C---:B------:R-:W-:Y:S01]  /*1d50*/  HMMA.16816.F32.BF16 R68, R196.reuse, R96, R52 ;  /* 0x00000060c444723c */ /* 0x040fe20000041834 */
[----:B------:R-:W1:Y:S07]  /*1d60*/  LDSM.16.M88.4 R52, [R229+0xf100] ;  /* 0x00f10000e534783b */ /* 0x000e6e0000000200 */
[C---:B------:R-:W-:Y:S08]  /*1d70*/  HMMA.16816.F32.BF16 R80, R196.reuse, R88, R64 ;  /* 0x00000058c450723c */ /* 0x040ff00000041840 */
[C---:B------:R-:W-:Y:S01]  /*1d80*/  HMMA.16816.F32.BF16 R64, R196.reuse, R98, R44 ;  /* 0x00000062c440723c */ /* 0x040fe2000004182c */
[----:B------:R-:W2:Y:S04]  /*1d90*/  LDSM.16.M88.4 R44, [R229+0xf900] ;  /* 0x00f90000e52c783b */ /* 0x000ea80000000200 */
[----:B------:R-:W-:Y:S03]  /*1da0*/  LDSM.16.M88.4 R96, [R135+0x13100] ;  /* 0x013100008760783b */ /* 0x000fe60000000200 */
[C---:B------:R-:W-:Y:S01]  /*1db0*/  HMMA.16816.F32.BF16 R60, R196.reuse, R100, R32 ;  /* 0x00000064c43c723c */ /* 0x040fe20000041820 */
[----:B------:R-:W4:Y:S07]  /*1dc0*/  LDSM.16.M88.4 R32, [R229+0x10100] ;  /* 0x01010000e520783b */ /* 0x000f2e0000000200 */
[C---:B------:R-:W-:Y:S08]  /*1dd0*/  HMMA.16816.F32.BF16 R40, R196.reuse, R106, R16 ;  /* 0x0000006ac428723c */ /* 0x040ff00000041810 */
[C---:B---3--:R-:W-:Y:S08]  /*1de0*/  HMMA.16816.F32.BF16 R36, R196.reuse, R28, R12 ;  /* 0x0000001cc424723c */ /* 0x048ff0000004180c */
[C---:B------:R-:W-:Y:S01]  /*1df0*/  HMMA.16816.F32.BF16 R16, R196.reuse, R30, R8 ;  /* 0x0000001ec410723c */ /* 0x040fe20000041808 */
[----:B------:R-:W3:Y:S07]  /*1e00*/  LDSM.16.M88.4 R28, [R229+0x10900] ;  /* 0x01090000e51c783b */ /* 0x000eee0000000200 */
[C---:B------:R-:W-:Y:S01]  /*1e10*/  HMMA.16816.F32.BF16 R76, R196.reuse, R90, R56 ;  /* 0x0000005ac44c723c */ /* 0x040fe20000041838 */
[----:B------:R-:W-:Y:S07]  /*1e20*/  LDSM.16.M88.4 R88, [R226+0x3800] ;  /* 0x00380000e258783b */ /* 0x000fee0000000200 */
[C---:B------:R-:W-:Y:S01]  /*1e30*/  HMMA.16816.F32.BF16 R56, R196.reuse, R102, R24 ;  /* 0x00000066c438723c */ /* 0x040fe20000041818 */
[----:B------:R-:W5:Y:S04]  /*1e40*/  LDSM.16.M88.4 R24, [R229+0x11100] ;  /* 0x01110000e518783b */ /* 0x000f680000000200 */
[----:B------:R-:W-:Y:S03]  /*1e50*/  LDSM.16.M88.4 R100, [R226+0x4000] ;  /* 0x00400000e264783b */ /* 0x000fe60000000200 */
[C---:B------:R-:W-:Y:S01]  /*1e60*/  HMMA.16816.F32.BF16 R48, R196.reuse, R104, R20 ;  /* 0x00000068c430723c */ /* 0x040fe20000041814 */
[----:B------:R-:W3:Y:S04]  /*1e70*/  LDSM.16.M88.4 R20, [R229+0x11900] ;  /* 0x01190000e514783b */ /* 0x000ee80000000200 */
[----:B------:R-:W-:Y:S03]  /*1e80*/  LDSM.16.M88.4 R104, [R226+0x4800] ;  /* 0x00480000e268783b */ /* 0x000fe60000000200 */
[C---:B------:R-:W-:Y:S08]  /*1e90*/  HMMA.16816.F32.BF16 R12, R196.reuse, R92, R72 ;  /* 0x0000005cc40c723c */ /* 0x040ff00000041848 */
[----:B------:R-:W-:Y:S01]  /*1ea0*/  HMMA.16816.F32.BF16 R8, R196, R94, R84 ;  /* 0x0000005ec408723c */ /* 0x000fe20000041854 */
[----:B------:R-:W3:Y:S07]  /*1eb0*/  LDSM.16.M88.4 R92, [R226+0x3000] ;  /* 0x00300000e25c783b */ /* 0x000eee0000000200 */
[C---:B-1----:R-:W-:Y:S08]  /*1ec0*/  HMMA.16816.F32.BF16 R84, R200.reuse, R52, R80 ;  /* 0x00000034c854723c */ /* 0x042ff00000041850 */
[C---:B------:R-:W-:Y:S08]  /*1ed0*/  HMMA.16816.F32.BF16 R80, R200.reuse, R54, R76 ;  /* 0x00000036c850723c */ /* 0x040ff0000004184c */
[C---:B--2---:R-:W-:Y:S08]  /*1ee0*/  HMMA.16816.F32.BF16 R76, R200.reuse, R44, R68 ;  /* 0x0000002cc84c723c */ /* 0x044ff00000041844 */
[C---:B------:R-:W-:Y:S08]  /*1ef0*/  HMMA.16816.F32.BF16 R72, R200.reuse, R46, R64 ;  /* 0x0000002ec848723c */ /* 0x040ff00000041840 */
[C---:B----4-:R-:W-:Y:S08]  /*1f00*/  HMMA.16816.F32.BF16 R44, R200.reuse, R32, R60 ;  /* 0x00000020c82c723c */ /* 0x050ff0000004183c */
[C---:B---3--:R-:W-:Y:S08]  /*1f10*/  HMMA.16816.F32.BF16 R64, R200.reuse, R28, R48 ;  /* 0x0000001cc840723c */ /* 0x048ff00000041830 */
[C---:B------:R-:W-:Y:S01]  /*1f20*/  HMMA.16816.F32.BF16 R68, R200.reuse, R34, R56 ;  /* 0x00000022c844723c */ /* 0x040fe20000041838 */
[----:B------:R-:W-:Y:S07]  /*1f30*/  LDSM.16.M88.4 R32, [R135+0x12900] ;  /* 0x012900008720783b */ /* 0x000fee0000000200 */
[C---:B------:R-:W-:Y:S01]  /*1f40*/  HMMA.16816.F32.BF16 R60, R200.reuse, R30, R40 ;  /* 0x0000001ec83c723c */ /* 0x040fe20000041828 */
[----:B------:R-:W1:Y:S07]  /*1f50*/  LDSM.16.M88.4 R28, [R226+0x5800] ;  /* 0x00580000e21c783b */ /* 0x000e6e0000000200 */
[C---:B-----5:R-:W-:Y:S08]  /*1f60*/  HMMA.16816.F32.BF16 R56, R200.reuse, R24, R36 ;  /* 0x00000018c838723c */ /* 0x060ff00000041824 */
[C---:B------:R-:W-:Y:S08]  /*1f70*/  HMMA.16816.F32.BF16 R52, R200.reuse, R26, R16 ;  /* 0x0000001ac834723c */ /* 0x040ff00000041810 */
[C---:B------:R-:W-:Y:S08]  /*1f80*/  HMMA.16816.F32.BF16 R40, R200.reuse, R20, R12 ;  /* 0x00000014c828723c */ /* 0x040ff0000004180c */
[----:B------:R-:W-:Y:S01]  /*1f90*/  HMMA.16816.F32.BF16 R24, R200, R22, R8 ;  /* 0x00000016c818723c */ /* 0x000fe20000041808 */
[----:B------:R-:W2:Y:S07]  /*1fa0*/  LDSM.16.M88.4 R20, [R135+0x12100] ;  /* 0x012100008714783b */ /* 0x000eae0000000200 */
[C---:B------:R-:W-:Y:S01]  /*1fb0*/  HMMA.16816.F32.BF16 R16, R204.reuse, R92, R84 ;  /* 0x0000005ccc10723c */ /* 0x040fe20000041854 */
[----:B------:R-:W3:Y:S07]  /*1fc0*/  LDSM.16.M88.4 R84, [R135+0x14100] ;  /* 0x014100008754783b */ /* 0x000eee0000000200 */
[C---:B------:R-:W-:Y:S01]  /*1fd0*/  HMMA.16816.F32.BF16 R12, R204.reuse, R94, R80 ;  /* 0x0000005ecc0c723c */ /* 0x040fe20000041850 */
[----:B------:R-:W-:Y:S07]  /*1fe0*/  LDSM.16.M88.4 R92, [R230+0x6000] ;  /* 0x00600000e65c783b */ /* 0x000fee0000000200 */
[C---:B------:R-:W-:Y:S08]  /*1ff0*/  HMMA.16816.F32.BF16 R8, R204.reuse, R88, R76 ;  /* 0x00000058cc08723c */ /* 0x040ff0000004184c */
[C---:B------:R-:W-:Y:S01]  /*2000*/  HMMA.16816.F32.BF16 R36, R204.reuse, R90, R72 ;  /* 0x0000005acc24723c */ /* 0x040fe20000041848 */
[----:B------:R-:W4:Y:S07]  /*2010*/  LDSM.16.M88.4 R88, [R135+0x14900] ;  /* 0x014900008758783b */ /* 0x000f2e0000000200 */
[C---:B------:R-:W-:Y:S08]  /*2020*/  HMMA.16816.F32.BF16 R44, R204.reuse, R100, R44 ;  /* 0x00000064cc2c723c */ /* 0x040ff0000004182c */
[C---:B------:R-:W-:Y:S08]  /*2030*/  HMMA.16816.F32.BF16 R64, R204.reuse, R104, R64 ;  /* 0x00000068cc40723c */ /* 0x040ff00000041840 */
[C---:B------:R-:W-:Y:S01]  /*2040*/  HMMA.16816.F32.BF16 R48, R204.reuse, R102, R68 ;  /* 0x00000066cc30723c */ /* 0x040fe20000041844 */
[----:B------:R-:W-:Y:S07]  /*2050*/  LDSM.16.M88.4 R100, [R230+0x6800] ;  /* 0x00680000e664783b */ /* 0x000fee0000000200 */
[C---:B------:R-:W-:Y:S01]  /*2060*/  HMMA.16816.F32.BF16 R80, R204.reuse, R106, R60 ;  /* 0x0000006acc50723c */ /* 0x040fe2000004183c */
[----:B------:R-:W5:Y:S07]  /*2070*/  LDSM.16.M88.4 R104, [R230+0x7000] ;  /* 0x00700000e668783b */ /* 0x000f6e0000000200 */
[C---:B------:R-:W-:Y:S08]  /*2080*/  HMMA.16816.F32.BF16 R76, R204.reuse, R112, R56 ;  /* 0x00000070cc4c723c */ /* 0x040ff00000041838 */
[C---:B------:R-:W-:Y:S01]  /*2090*/  HMMA.16816.F32.BF16 R72, R204.reuse, R114, R52 ;  /* 0x00000072cc48723c */ /* 0x040fe20000041834 */
[----:B------:R-:W-:Y:S07]  /*20a0*/  LDSM.16.M88.4 R112, [R229+0x12100] ;  /* 0x01210000e570783b */ /* 0x000fee0000000200 */
[C---:B-1----:R-:W-:Y:S08]  /*20b0*/  HMMA.16816.F32.BF16 R68, R204.reuse, R28, R40 ;  /* 0x0000001ccc44723c */ /* 0x042ff00000041828 */
[----:B------:R-:W-:Y:S08]  /*20c0*/  HMMA.16816.F32.BF16 R56, R204, R30, R24 ;  /* 0x0000001ecc38723c */ /* 0x000ff00000041818 */
[C---:B--2---:R-:W-:Y:S08]  /*20d0*/  HMMA.16816.F32.BF16 R60, R208.reuse, R20, R16 ;  /* 0x00000014d03c723c */ /* 0x044ff00000041810 */
[C---:B------:R-:W-:Y:S08]  /*20e0*/  HMMA.16816.F32.BF16 R52, R208.reuse, R22, R12 ;  /* 0x00000016d034723c */ /* 0x040ff0000004180c */
[C---:B------:R-:W-:Y:S08]  /*20f0*/  HMMA.16816.F32.BF16 R28, R208.reuse, R32, R8 ;  /* 0x00000020d01c723c */ /* 0x040ff00000041808 */
[C---:B------:R-:W-:Y:S01]  /*2100*/  HMMA.16816.F32.BF16 R24, R208.reuse, R34, R36 ;  /* 0x00000022d018723c */ /* 0x040fe20000041824 */
[----:B------:R-:W1:Y:S07]  /*2110*/  LDSM.16.M88.4 R32, [R230+0x7800] ;  /* 0x00780000e620783b */ /* 0x000e6e0000000200 */
[C---:B------:R-:W-:Y:S08]  /*2120*/  HMMA.16816.F32.BF16 R20, R208.reuse, R96, R44 ;  /* 0x00000060d014723c */ /* 0x040ff0000004182c */
[C---:B------:R-:W-:Y:S01]  /*2130*/  HMMA.16816.F32.BF16 R12, R208.reuse, R108, R64 ;  /* 0x0000006cd00c723c */ /* 0x040fe20000041840 */
[----:B------:R-:W2:Y:S07]  /*2140*/  LDSM.16.M88.4 R64, [R230+0x8000] ;  /* 0x00800000e640783b */ /* 0x000eae0000000200 */
[C---:B------:R-:W-:Y:S01]  /*2150*/  HMMA.16816.F32.BF16 R16, R208.reuse, R98, R48 ;  /* 0x00000062d010723c */ /* 0x040fe20000041830 */
[----:B------:R-:W1:Y:S07]  /*2160*/  LDSM.16.M88.4 R96, [R230+0x8800] ;  /* 0x00880000e660783b */ /* 0x000e6e0000000200 */
[C---:B------:R-:W-:Y:S01]  /*2170*/  HMMA.16816.F32.BF16 R8, R208.reuse, R110, R80 ;  /* 0x0000006ed008723c */ /* 0x040fe20000041850 */
[----:B------:R-:W-:Y:S07]  /*2180*/  LDSM.16.M88.4 R108, [R229+0x14900] ;  /* 0x01490000e56c783b */ /* 0x000fee0000000200 */
[C---:B---3--:R-:W-:Y:S08]  /*2190*/  HMMA.16816.F32.BF16 R36, R208.reuse, R84, R76 ;  /* 0x00000054d024723c */ /* 0x048ff0000004184c */
[C---:B------:R-:W-:Y:S01]  /*21a0*/  HMMA.16816.F32.BF16 R40, R208.reuse, R86, R72 ;  /* 0x00000056d028723c */ /* 0x040fe20000041848 */
[----:B------:R-:W-:Y:S07]  /*21b0*/  LDSM.16.M88.4 R84, [R229+0x13100] ;  /* 0x01310000e554783b */ /* 0x000fee0000000200 */
[C---:B----4-:R-:W-:Y:S01]  /*21c0*/  HMMA.16816.F32.BF16 R44, R208.reuse, R88, R68 ;  /* 0x00000058d02c723c */ /* 0x050fe20000041844 */
[----:B------:R-:W-:Y:S07]  /*21d0*/  LDSM.16.M88.4 R68, [R226+0x6000] ;  /* 0x00600000e244783b */ /* 0x000fee0000000200 */
[----:B------:R-:W-:Y:S01]  /*21e0*/  HMMA.16816.F32.BF16 R48, R208, R90, R56 ;  /* 0x0000005ad030723c */ /* 0x000fe20000041838 */
[----:B------:R-:W-:Y:S07]  /*21f0*/  LDSM.16.M88.4 R88, [R226+0x7000] ;  /* 0x00700000e258783b */ /* 0x000fee0000000200 */
[C---:B------:R-:W-:Y:S08]  /*2200*/  HMMA.16816.F32.BF16 R60, R212.reuse, R92, R60 ;  /* 0x0000005cd43c723c */ /* 0x040ff0000004183c */
[C---:B------:R-:W-:Y:S01]  /*2210*/  HMMA.16816.F32.BF16 R56, R212.reuse, R94, R52 ;  /* 0x0000005ed438723c */ /* 0x040fe20000041834 */
[----:B------:R-:W-:Y:S07]  /*2220*/  LDSM.16.M88.4 R92, [R229+0x13900] ;  /* 0x01390000e55c783b */ /* 0x000fee0000000200 */
[C---:B-----5:R-:W-:Y:S01]  /*2230*/  HMMA.16816.F32.BF16 R76, R212.reuse, R104, R20 ;  /* 0x00000068d44c723c */ /* 0x060fe20000041814 */
[----:B------:R-:W3:Y:S07]  /*2240*/  LDSM.16.M88.4 R20, [R229+0x12900] ;  /* 0x01290000e514783b */ /* 0x000eee0000000200 */
[C---:B------:R-:W-:Y:S08]  /*2250*/  HMMA.16816.F32.BF16 R52, R212.reuse, R100, R28 ;  /* 0x00000064d434723c */ /* 0x040ff0000004181c */
[C---:B------:R-:W-:Y:S01]  /*2260*/  HMMA.16816.F32.BF16 R80, R212.reuse, R102, R24 ;  /* 0x00000066d450723c */ /* 0x040fe20000041818 */
[----:B------:R-:W4:Y:S07]  /*2270*/  LDSM.16.M88.4 R100, [R229+0x14100] ;  /* 0x01410000e564783b */ /* 0x000f2e0000000200 */
[C---:B------:R-:W-:Y:S01]  /*2280*/  HMMA.16816.F32.BF16 R72, R212.reuse, R106, R16 ;  /* 0x0000006ad448723c */ /* 0x040fe20000041810 */
[----:B------:R-:W-:Y:S07]  /*2290*/  LDSM.16.M88.4 R104, [R226+0x8000] ;  /* 0x00800000e268783b */ /* 0x000fee0000000200 */
[C---:B-1----:R-:W-:Y:S08]  /*22a0*/  HMMA.16816.F32.BF16 R28, R212.reuse, R32, R12 ;  /* 0x00000020d41c723c */ /* 0x042ff0000004180c */
[C---:B------:R-:W-:Y:S08]  /*22b0*/  HMMA.16816.F32.BF16 R16, R212.reuse, R34, R8 ;  /* 0x00000022d410723c */ /* 0x040ff00000041808 */
[C---:B--2---:R-:W-:Y:S08]  /*22c0*/  HMMA.16816.F32.BF16 R12, R212.reuse, R64, R36 ;  /* 0x00000040d40c723c */ /* 0x044ff00000041824 */
[C---:B------:R-:W-:Y:S01]  /*22d0*/  HMMA.16816.F32.BF16 R8, R212.reuse, R66, R40 ;  /* 0x00000042d408723c */ /* 0x040fe20000041828 */
[----:B------:R-:W1:Y:S07]  /*22e0*/  LDSM.16.M88.4 R64, [R226+0x6800] ;  /* 0x00680000e240783b */ /* 0x000e6e0000000200 */
[C---:B------:R-:W-:Y:S08]  /*22f0*/  HMMA.16816.F32.BF16 R24, R212.reuse, R96, R44 ;  /* 0x00000060d418723c */ /* 0x040ff0000004182c */
[----:B------:R-:W-:Y:S01]  /*2300*/  HMMA.16816.F32.BF16 R48, R212, R98, R48 ;  /* 0x00000062d430723c */ /* 0x000fe20000041830 */
[----:B------:R-:W2:Y:S07]  /*2310*/  LDSM.16.M88.4 R96, [R226+0x7800] ;  /* 0x00780000e260783b */ /* 0x000eae0000000200 */
[C---:B------:R-:W-:Y:S08]  /*2320*/  HMMA.16816.F32.BF16 R60, R216.reuse, R112, R60 ;  /* 0x00000070d83c723c */ /* 0x040ff0000004183c */
[----:B------:R-:W-:Y:S01]  /*2330*/  HMMA.16816.F32.BF16 R56, R216, R114, R56 ;  /* 0x00000072d838723c */ /* 0x000fe20000041838 */
[----:B------:R-:W5:Y:S01]  /*2340*/  LDSM.16.M88.4 R112, [R226+0x8800] ;  /* 0x00880000e270783b */ /* 0x000f620000000200 */
[----:B------:R-:W-:-:S06]  /*2350*/  DEPBAR.LE SB0, 0x0 ;  /* 0x000080000000791a */ /* 0x000fcc0000000000 */
[C---:B---3--:R-:W-:Y:S08]  /*2360*/  HMMA.16816.F32.BF16 R52, R216.reuse, R20, R52 ;  /* 0x00000014d834723c */ /* 0x048ff00000041834 */
[C---:B------:R-:W-:Y:S08]  /*2370*/  HMMA.16816.F32.BF16 R32, R216.reuse, R92, R28 ;  /* 0x0000005cd820723c */ /* 0x040ff0000004181c */
[C---:B------:R-:W-:Y:S08]  /*2380*/  HMMA.16816.F32.BF16 R44, R216.reuse, R22, R80 ;  /* 0x00000016d82c723c */ /* 0x040ff00000041850 */
        /* <DEDUP_REMOVED lines=8> */
[C---:B-1----:R-:W-:Y:S08]  /*2410*/  HMMA.16816.F32.BF16 R52, R220.reuse, R64, R52 ;  /* 0x00000040dc34723c */ /* 0x042ff00000041834 */
        /* <DEDUP_REMOVED lines=8> */
[C---:B-----5:R-:W-:Y:S08]  /*24a0*/  HMMA.16816.F32.BF16 R60, R220.reuse, R112, R12 ;  /* 0x00000070dc3c723c */ /* 0x060ff0000004180c */
[----:B------:R-:W-:Y:S01]  /*24b0*/  HMMA.16816.F32.BF16 R72, R220, R114, R8 ;  /* 0x00000072dc48723c */ /* 0x000fe20000041808 */
[----:B------:R-:W-:Y:S06]  /*24c0*/  BAR.SYNC.DEFER_BLOCKING 0x0 ;  /* 0x0000000000007b1d */ /* 0x000fec0000010000 */
[----:B------:R-:W-:Y:S05]  /*24d0*/  @!P3 BRA `(.L_x_1332) ;  /* 0x000001f00000b947 */ /* 0x000fea0003800000 */
[----:B------:R-:W-:Y:S01]  /*24e0*/  IADD3 R6, R125, -0x2, RZ ;  /* 0xfffffffe7d067810 */ /* 0x000fe20007ffe0ff */
[C---:B------:R-:W-:Y:S01]  /*24f0*/  IMAD.SHL.U32 R8, R119.reuse, 0x40, RZ ;  /* 0x0000004077087824 */ /* 0x040fe200078e00ff */
        /* <DEDUP_REMOVED lines=29> */
.L_x_1332:
[----:B------:R-:W-:Y:S01]  /*26d0*/  STL [R1+0x88], R185 ;  /* 0x000088b901007387 */ /* 0x000fe20000100800 */
[----:B-1----:R-:W-:-:S02]  /*26e0*/  SHF.R.S32.HI R2, RZ, 0x1f, R116 ;  /* 0x0000001fff027819 */ /* 0x002fc40000011474 */
[----:B------:R-:W-:Y:S01]  /*26f0*/  SHF.L.U32 R224, R5, 0x1, RZ ;  /* 0x0000000105e07819 */ /* 0x000fe200000006ff */
[----:B------:R-:W-:Y:S01]  /*2700*/  STL [R1+0x84], R184 ;  /* 0x000084b801007387 */ /* 0x000fe20000100800 */
[----:B------:R-:W-:-:S03]  /*2710*/  LEA.HI R3, R2, R116, RZ, 0x2 ;  /* 0x0000007402037211 */ /* 0x000fc600078f10ff */
[----:B------:R-:W-:Y:S01]  /*2720*/  STL [R1+0x80], R159 ;  /* 0x0000809f01007387 */ /* 0x000fe20000100800 */
[----:B------:R-:W-:Y:S01]  /*2730*/  LOP3.LUT R2, R3, 0x7ffffffc, RZ, 0xc0, !PT ;  /* 0x7ffffffc03027812 */ /* 0x000fe200078ec0ff */
[--C-:B------:R-:W-:Y:S02]  /*2740*/  IMAD R225, R4, 0x2, R224.reuse ;  /* 0x0000000204e17824 */ /* 0x100fe400078e02e0 */
[----:B------:R-:W-:Y:S01]  /*2750*/  STL [R1+0x7c], R158 ;  /* 0x00007c9e01007387 */ /* 0x000fe20000100800 */
[----:B------:R-:W-:Y:S02]  /*2760*/  IMAD R228, R0, 0x2, R224 ;  /* 0x0000000200e47824 */ /* 0x000fe400078e02e0 */
[----:B------:R-:W-:Y:S01]  /*2770*/  IMAD.IADD R2, R116, 0x1, -R2 ;  /* 0x0000000174027824 */ /* 0x000fe200078e0a02 */
[----:B------:R-:W-:Y:S01]  /*2780*/  STL [R1+0x78], R157 ;  /* 0x0000789d01007387 */ /* 0x000fe20000100800 */
[----:B------:R-:W-:-:S03]  /*2790*/  LEA R227, R0, R225, 0x1 ;  /* 0x000000e100e37211 */ /* 0x000fc600078e08ff */
        /* <DEDUP_REMOVED lines=29> */
[C---:B------:R-:W-:Y:S01]  /*2970*/  ISETP.GT.AND P0, PT, R2.reuse, 0x18, PT ;  /* 0x000000180200780c */ /* 0x040fe20003f04270 */
        /* <DEDUP_REMOVED lines=8> */
[----:B------:R-:W-:Y:S01]  /*2a00*/  FSEL R15, R65, -INF , P1 ;  /* 0xff800000410f7808 */ /* 0x000fe20000800000 */
[----:B------:R-:W-:Y:S01]  /*2a10*/  LDSM.16.MT88.4 R52, [R225+0x900] ;  /* 0x00090000e134783b */ /* 0x000fe20000004200 */
[----:B------:R-:W-:Y:S02]  /*2a20*/  ISETP.GT.AND P2, PT, R2, 0x20, PT ;  /* 0x000000200200780c */ /* 0x000fe40003f44270 */
        /* <DEDUP_REMOVED lines=14> */
[----:B------:R-:W-:-:S02]  /*2b10*/  FSEL R90, R58, -INF , P2 ;  /* 0xff8000003a5a7808 */ /* 0x000fc40001000000 */
[----:B------:R-:W-:Y:S01]  /*2b20*/  FSEL R80, R49, -INF , P1 ;  /* 0xff80000031507808 */ /* 0x000fe20000800000 */
[----:B------:R-:W-:Y:S01]  /*2b30*/  LDSM.16.MT88.4 R56, [R225+0x3100] ;  /* 0x00310000e138783b */ /* 0x000fe20000004200 */
[C---:B------:R-:W-:Y:S02]  /*2b40*/  ISETP.GT.AND P2, PT, R2.reuse, 0x30, PT ;  /* 0x000000300200780c */ /* 0x040fe40003f44270 */
        /* <DEDUP_REMOVED lines=17> */
[----:B------:R-:W-:Y:S02]  /*2c60*/  FSEL R133, R33, -INF , P1 ;  /* 0xff80000021857808 */ /* 0x000fe40000800000 */
[----:B------:R-:W-:Y:S02]  /*2c70*/  ISETP.GT.AND P1, PT, R2, 0x40, PT ;  /* 0x000000400200780c */ /* 0x000fe40003f24270 */
        /* <DEDUP_REMOVED lines=9> */
[----:B------:R-:W-:Y:S02]  /*2d10*/  FSEL R96, R37, -INF , P0 ;  /* 0xff80000025607808 */ /* 0x000fe40000000000 */
[----:B------:R-:W-:Y:S02]  /*2d20*/  ISETP.GT.AND P1, PT, R2, 0x48, PT ;  /* 0x000000480200780c */ /* 0x000fe40003f24270 */
        /* <DEDUP_REMOVED lines=9> */
[----:B------:R-:W-:Y:S02]  /*2dc0*/  FSEL R97, R41, -INF , P0 ;  /* 0xff80000029617808 */ /* 0x000fe40000000000 */
[----:B------:R-:W-:Y:S02]  /*2dd0*/  ISETP.GT.AND P0, PT, R2, 0x50, PT ;  /* 0x000000500200780c */ /* 0x000fe40003f04270 */
        /* <DEDUP_REMOVED lines=20> */
[----:B------:R-:W-:Y:S02]  /*2f20*/  FMNMX.FTZ R2, R91, R2, !PT ;  /* 0x000000025b027209 */ /* 0x000fe40007810000 */
[----:B------:R-:W-:Y:S02]  /*2f30*/  FMNMX.FTZ R132, R155, R132, !PT ;  /* 0x000000849b847209 */ /* 0x000fe40007810000 */
[----:B------:R-:W-:Y:S02]  /*2f40*/  FMNMX.FTZ R2, R111, R2, !PT ;  /* 0x000000026f027209 */ /* 0x000fe40007810000 */
[----:B------:R-:W-:-:S02]  /*2f50*/  FMNMX.FTZ R132, R154, R132, !PT ;  /* 0x000000849a847209 */ /* 0x000fc40007810000 */
[----:B------:R-:W-:Y:S02]  /*2f60*/  FMNMX.FTZ R2, R87, R2, !PT ;  /* 0x0000000257027209 */ /* 0x000fe40007810000 */
[----:B------:R-:W-:Y:S01]  /*2f70*/  FSEL R152, R63, -INF , P2 ;  /* 0xff8000003f987808 */ /* 0x000fe20001000000 */
[----:B------:R-:W1:Y:S01]  /*2f80*/  SHFL.BFLY PT, R3, R132, 0x2, 0x1f ;  /* 0x0c401f0084037f89 */ /* 0x000e6200000e0000 */
[----:B------:R-:W-:Y:S02]  /*2f90*/  FMNMX.FTZ R2, R107, R2, !PT ;  /* 0x000000026b027209 */ /* 0x000fe40007810000 */
[----:B------:R-:W-:Y:S01]  /*2fa0*/  FSEL R135, R74, -INF , P1 ;  /* 0xff8000004a877808 */ /* 0x000fe20000800000 */
[----:B------:R-:W-:Y:S01]  /*2fb0*/  LDSM.16.MT88.4 R60, [R225+0x3900] ;  /* 0x00390000e13c783b */ /* 0x000fe20000004200 */
[----:B------:R-:W-:Y:S02]  /*2fc0*/  FMNMX.FTZ R2, R99, R2, !PT ;  /* 0x0000000263027209 */ /* 0x000fe40007810000 */
[----:B------:R-:W-:-:S02]  /*2fd0*/  FSEL R101, R75, -INF , P0 ;  /* 0xff8000004b657808 */ /* 0x000fc40000000000 */
[----:B------:R-:W-:Y:S01]  /*2fe0*/  FMNMX.FTZ R2, R159, R2, !PT ;  /* 0x000000029f027209 */ /* 0x000fe20007810000 */
[----:B------:R-:W-:Y:S03]  /*2ff0*/  LDSM.16.MT88.4 R72, [R228+0x3100] ;  /* 0x00310000e448783b */ /* 0x000fe60000004200 */
        /* <DEDUP_REMOVED lines=15> */
[----:B------:R-:W-:-:S04]  /*30f0*/  FFMA.FTZ R2, R7, c[0x0][0x2d0], -R12 ;  /* 0x0000b40007027a23 */ /* 0x000fc8000001080c */
[----:B------:R1:W-:Y:S01]  /*3100*/  MUFU.EX2 R112, R2 ;  /* 0x0000000200707308 */ /* 0x0003e20000000800 */
[----:B------:R-:W2:Y:S01]  /*3110*/  SHFL.BFLY PT, R6, R3, 0x1, 0x1f ;  /* 0x0c201f0003067f89 */ /* 0x000ea200000e0000 */
[----:B-1----:R-:W-:-:S06]  /*3120*/  FFMA.FTZ R2, R8, c[0x0][0x2d0], -R12 ;  /* 0x0000b40008027a23 */ /* 0x002fcc000001080c */
[----:B------:R1:W3:Y:S01]  /*3130*/  MUFU.EX2 R85, R2 ;  /* 0x0000000200557308 */ /* 0x0002e20000000800 */
[----:B--2---:R-:W-:Y:S01]  /*3140*/  FMNMX.FTZ R3, R3, R6, !PT ;  /* 0x0000000603037209 */ /* 0x004fe20007810000 */
[----:B------:R-:W-:-:S03]  /*3150*/  FFMA.FTZ R6, R14, c[0x0][0x2d0], -R12 ;  /* 0x0000b4000e067a23 */ /* 0x000fc6000001080c */
[----:B------:R-:W-:-:S03]  /*3160*/  FSETP.NEU.FTZ.AND P0, PT, R3, -INF , PT ;  /* 0xff8000000300780b */ /* 0x000fc60003f1d000 */
[----:B------:R2:W-:Y:S01]  /*3170*/  MUFU.EX2 R86, R6 ;  /* 0x0000000600567308 */ /* 0x0005e20000000800 */
[----:B-1----:R-:W-:Y:S01]  /*3180*/  FFMA.FTZ R2, R9, c[0x0][0x2d0], -R12 ;  /* 0x0000b40009027a23 */ /* 0x002fe2000001080c */
[----:B---3--:R-:W-:-:S06]  /*3190*/  F2FP.BF16.PACK_AB R8, R85, R112 ;  /* 0x000000705508723e */ /* 0x008fcc00000010ff */
[----:B------:R1:W-:Y:S01]  /*31a0*/  MUFU.EX2 R109, R2 ;  /* 0x00000002006d7308 */ /* 0x0003e20000000800 */
[----:B--2---:R-:W-:-:S07]  /*31b0*/  FFMA.FTZ R6, R15, c[0x0][0x2d0], -R12 ;  /* 0x0000b4000f067a23 */ /* 0x004fce000001080c */
[----:B------:R-:W2:Y:S01]  /*31c0*/  MUFU.EX2 R184, R6 ;  /* 0x0000000600b87308 */ /* 0x000ea20000000800 */
[----:B-1----:R-:W-:-:S07]  /*31d0*/  FFMA.FTZ R2, R10, c[0x0][0x2d0], -R12 ;  /* 0x0000b4000a027a23 */ /* 0x002fce000001080c */
[----:B------:R1:W3:Y:S01]  /*31e0*/  MUFU.EX2 R104, R2 ;  /* 0x0000000200687308 */ /* 0x0002e20000000800 */
[----:B--2---:R-:W-:Y:S01]  /*31f0*/  F2FP.BF16.PACK_AB R6, R184, R86 ;  /* 0x00000056b806723e */ /* 0x004fe200000010ff */
[----:B-1----:R-:W-:Y:S01]  /*3200*/  FFMA.FTZ R2, R11, c[0x0][0x2d0], -R12 ;  /* 0x0000b4000b027a23 */ /* 0x002fe2000001080c */
[----:B---3--:R-:W-:-:S05]  /*3210*/  F2FP.BF16.PACK_AB R10, R104, R109 ;  /* 0x0000006d680a723e */ /* 0x008fca00000010ff */
[----:B------:R1:W-:Y:S02]  /*3220*/  MUFU.EX2 R103, R2 ;  /* 0x0000000200677308 */ /* 0x0003e40000000800 */
[----:B-1----:R-:W-:-:S06]  /*3230*/  FFMA.FTZ R2, R13, c[0x0][0x2d0], -R12 ;  /* 0x0000b4000d027a23 */ /* 0x002fcc000001080c */
[----:B------:R1:W2:Y:S02]  /*3240*/  MUFU.EX2 R17, R2 ;  /* 0x0000000200117308 */ /* 0x0002a40000000800 */
[----:B-1----:R-:W-:Y:S02]  /*3250*/  FMUL.FTZ R2, R3, c[0x0][0x2d0] ;  /* 0x0000b40003027a20 */ /* 0x002fe40000410000 */
[----:B--2---:R-:W-:-:S03]  /*3260*/  IMAD.MOV.U32 R15, RZ, RZ, R17 ;  /* 0x000000ffff0f7224 */ /* 0x004fc600078e0011 */
        /* <DEDUP_REMOVED lines=12> */
[----:B------:R-:W-:Y:S01]  /*3330*/  F2FP.BF16.PACK_AB R9, R113, R105 ;  /* 0x000000697109723e */ /* 0x000fe200000010ff */
[----:B------:R-:W-:-:S05]  /*3340*/  IMAD.MOV.U32 R0, RZ, RZ, R113 ;  /* 0x000000ffff007224 */ /* 0x000fca00078e0071 */
        /* <DEDUP_REMOVED lines=17> */
[C---:B------:R-:W-:Y:S08]  /*3460*/  HMMA.16816.F32.BF16 R20, R8.reuse, R44, RZ ;  /* 0x0000002c0814723c */ /* 0x040ff000000418ff */
[----:B------:R-:W-:Y:S08]  /*3470*/  HMMA.16816.F32.BF16 R16, R8, R46, RZ ;  /* 0x0000002e0810723c */ /* 0x000ff000000418ff */
[C---:B------:R-:W-:Y:S08]  /*3480*/  HMMA.16816.F32.BF16 R176, R4.reuse, R54, R24 ;  /* 0x0000003604b0723c */ /* 0x040ff00000041818 */
[----:B------:R-:W-:Y:S01]  /*3490*/  HMMA.16816.F32.BF16 R164, R4, R52, R28 ;  /* 0x0000003404a4723c */ /* 0x000fe2000004181c */
[----:B------:R-:W1:Y:S07]  /*34a0*/  LDSM.16.MT88.4 R52, [R227+0x3100] ;  /* 0x00310000e334783b */ /* 0x000e6e0000004200 */
[----:B------:R-:W-:Y:S08]  /*34b0*/  HMMA.16816.F32.BF16 R24, R8, R56, RZ ;  /* 0x000000380818723c */ /* 0x000ff000000418ff */
[C---:B------:R-:W-:Y:S08]  /*34c0*/  HMMA.16816.F32.BF16 R172, R4.reuse, R32, R20 ;  /* 0x0000002004ac723c */ /* 0x040ff00000041814 */
[----:B------:R-:W-:Y:S08]  /*34d0*/  HMMA.16816.F32.BF16 R168, R4, R34, R16 ;  /* 0x0000002204a8723c */ /* 0x000ff00000041810 */
[C---:B------:R-:W-:Y:S08]  /*34e0*/  HMMA.16816.F32.BF16 R40, R8.reuse, R36, RZ ;  /* 0x000000240828723c */ /* 0x040ff000000418ff */
[C---:B------:R-:W-:Y:S08]  /*34f0*/  HMMA.16816.F32.BF16 R36, R8.reuse, R38, RZ ;  /* 0x000000260824723c */ /* 0x040ff000000418ff */
[C---:B------:R-:W-:Y:S08]  /*3500*/  HMMA.16816.F32.BF16 R32, R8.reuse, R48, RZ ;  /* 0x000000300820723c */ /* 0x040ff000000418ff */
[C---:B------:R-:W-:Y:S08]  /*3510*/  HMMA.16816.F32.BF16 R28, R8.reuse, R50, RZ ;  /* 0x00000032081c723c */ /* 0x040ff000000418ff */
[C---:B------:R-:W-:Y:S01]  /*3520*/  HMMA.16816.F32.BF16 R20, R8.reuse, R58, RZ ;  /* 0x0000003a0814723c */ /* 0x040fe200000418ff */
[----:B------:R-:W2:Y:S07]  /*3530*/  LDSM.16.MT88.4 R56, [R224+0x6100] ;  /* 0x00610000e038783b */ /* 0x000eae0000004200 */
[C---:B------:R-:W-:Y:S08]  /*3540*/  HMMA.16816.F32.BF16 R16, R8.reuse, R72, RZ ;  /* 0x000000480810723c */ /* 0x040ff000000418ff */
[----:B------:R-:W-:Y:S01]  /*3550*/  HMMA.16816.F32.BF16 R44, R8, R74, RZ ;  /* 0x0000004a082c723c */ /* 0x000fe200000418ff */
[----:B------:R-:W3:Y:S07]  /*3560*/  LDSM.16.MT88.4 R72, [R225+0x6100] ;  /* 0x00610000e148783b */ /* 0x000eee0000004200 */
[C---:B------:R-:W-:Y:S01]  /*3570*/  HMMA.16816.F32.BF16 R92, R4.reuse, R60, R24 ;  /* 0x0000003c045c723c */ /* 0x040fe20000041818 */
[----:B------:R-:W4:Y:S07]  /*3580*/  LDSM.16.MT88.4 R24, [R227+0x3900] ;  /* 0x00390000e318783b */ /* 0x000f2e0000004200 */
[C---:B------:R-:W-:Y:S08]  /*3590*/  HMMA.16816.F32.BF16 R124, R4.reuse, R68, R40 ;  /* 0x00000044047c723c */ /* 0x040ff00000041828 */
[C---:B------:R-:W-:Y:S01]  /*35a0*/  HMMA.16816.F32.BF16 R160, R4.reuse, R70, R36 ;  /* 0x0000004604a0723c */ /* 0x040fe20000041824 */
[----:B------:R-:W3:Y:S07]  /*35b0*/  LDSM.16.MT88.4 R68, [R224+0x6900] ;  /* 0x00690000e044783b */ /* 0x000eee0000004200 */
[C---:B------:R-:W-:Y:S08]  /*35c0*/  HMMA.16816.F32.BF16 R144, R4.reuse, R64, R32 ;  /* 0x000000400490723c */ /* 0x040ff00000041820 */
[C---:B------:R-:W-:Y:S01]  /*35d0*/  HMMA.16816.F32.BF16 R136, R4.reuse, R66, R28 ;  /* 0x000000420488723c */ /* 0x040fe2000004181c */
[----:B------:R-:W4:Y:S07]  /*35e0*/  LDSM.16.MT88.4 R64, [R225+0x6900] ;  /* 0x00690000e140783b */ /* 0x000f2e0000004200 */
[----:B------:R-:W-:Y:S07]  /*35f0*/  HMMA.16816.F32.BF16 R140, R4, R76, R16 ;  /* 0x0000004c048c723c */ /* 0x000fee0000041810 */
[----:B------:R-:W-:Y:S01]  /*3600*/  IMAD.MOV.U32 R77, RZ, RZ, R114 ;  /* 0x000000ffff4d7224 */ /* 0x000fe200078e0072 */
[----:B-1----:R-:W-:Y:S01]  /*3610*/  HMMA.16816.F32.BF16 R16, R8, R52, RZ ;  /* 0x000000340810723c */ /* 0x002fe200000418ff */
[----:B------:R-:W-:-:S07]  /*3620*/  MOV R76, R112 ;  /* 0x00000070004c7202 */ /* 0x000fce0000000f00 */
[C---:B--2---:R-:W-:Y:S08]  /*3630*/  HMMA.16816.F32.BF16 R48, R8.reuse, R56, RZ ;  /* 0x000000380830723c */ /* 0x044ff000000418ff */
[----:B---3--:R-:W-:Y:S07]  /*3640*/  HMMA.16816.F32.BF16 R40, R8, R72, RZ ;  /* 0x000000480828723c */ /* 0x008fee00000418ff */
[----:B------:R-:W-:Y:S01]  /*3650*/  MOV R73, R97 ;  /* 0x0000006100497202 */ /* 0x000fe20000000f00 */
[----:B------:R-:W-:Y:S01]  /*3660*/  HMMA.16816.F32.BF16 R148, R4, R62, R20 ;  /* 0x0000003e0494723c */ /* 0x000fe20000041814 */
[----:B------:R-:W1:Y:S01]  /*3670*/  LDSM.16.MT88.4 R20, [R228+0x6100] ;  /* 0x00610000e414783b */ /* 0x000e620000004200 */
[----:B------:R-:W-:-:S03]  /*3680*/  IMAD.MOV.U32 R72, RZ, RZ, R96 ;  /* 0x000000ffff487224 */ /* 0x000fc600078e0060 */
[----:B------:R-:W2:Y:S03]  /*3690*/  LDSM.16.MT88.4 R60, [R227+0x6100] ;  /* 0x00610000e33c783b */ /* 0x000ea60000004200 */
[----:B------:R-:W-:Y:S07]  /*36a0*/  HMMA.16816.F32.BF16 R128, R4, R78, R44 ;  /* 0x0000004e0480723c */ /* 0x000fee000004182c */
[----:B------:R-:W-:Y:S01]  /*36b0*/  IMAD.MOV.U32 R79, RZ, RZ, R99 ;  /* 0x000000ffff4f7224 */ /* 0x000fe200078e0063 */
[----:B------:R-:W-:Y:S01]  /*36c0*/  HMMA.16816.F32.BF16 R44, R8, R58, RZ ;  /* 0x0000003a082c723c */ /* 0x000fe200000418ff */
[----:B------:R-:W-:-:S07]  /*36d0*/  IMAD.MOV.U32 R78, RZ, RZ, R98 ;  /* 0x000000ffff4e7224 */ /* 0x000fce00078e0062 */
[----:B----4-:R-:W-:Y:S07]  /*36e0*/  HMMA.16816.F32.BF16 R96, R4, R24, R16 ;  /* 0x000000180460723c */ /* 0x010fee0000041810 */
[----:B------:R-:W-:Y:S01]  /*36f0*/  IMAD.MOV.U32 R16, RZ, RZ, R107 ;  /* 0x000000ffff107224 */ /* 0x000fe200078e006b */
[----:B------:R-:W-:Y:S01]  /*3700*/  MOV R17, R106 ;  /* 0x0000006a00117202 */ /* 0x000fe20000000f00 */
[----:B------:R-:W-:Y:S01]  /*3710*/  IMAD.MOV.U32 R18, RZ, RZ, R105 ;  /* 0x000000ffff127224 */ /* 0x000fe200078e0069 */
[----:B------:R-:W-:Y:S01]  /*3720*/  HMMA.16816.F32.BF16 R56, R8, R74, RZ ;  /* 0x0000004a0838723c */ /* 0x000fe200000418ff */
[----:B------:R-:W-:Y:S01]  /*3730*/  IMAD.MOV.U32 R19, RZ, RZ, R104 ;  /* 0x000000ffff137224 */ /* 0x000fe200078e0068 */
[----:B------:R-:W-:Y:S01]  /*3740*/  MOV R25, R159 ;  /* 0x0000009f00197202 */ /* 0x000fe20000000f00 */
[----:B------:R-:W-:-:S04]  /*3750*/  IMAD.MOV.U32 R24, RZ, RZ, R111 ;  /* 0x000000ffff187224 */ /* 0x000fc800078e006f */
[----:B------:R-:W-:Y:S01]  /*3760*/  IMAD.MOV.U32 R75, RZ, RZ, R17 ;  /* 0x000000ffff4b7224 */ /* 0x000fe200078e0011 */
[C---:B------:R-:W-:Y:S07]  /*3770*/  HMMA.16816.F32.BF16 R116, R4.reuse, R68, R48 ;  /* 0x000000440474723c */ /* 0x040fee0000041830 */
[----:B------:R-:W-:Y:S01]  /*3780*/  IMAD.MOV.U32 R51, RZ, RZ, R18 ;  /* 0x000000ffff337224 */ /* 0x000fe200078e0012 */
[----:B------:R-:W-:Y:S01]  /*3790*/  HMMA.16816.F32.BF16 R104, R4, R64, R40 ;  /* 0x000000400468723c */ /* 0x000fe20000041828 */
[----:B------:R-:W-:Y:S01]  /*37a0*/  MOV R50, R19 ;  /* 0x0000001300327202 */ /* 0x000fe20000000f00 */
[----:B------:R-:W-:Y:S01]  /*37b0*/  IMAD.MOV.U32 R49, RZ, RZ, R108 ;  /* 0x000000ffff317224 */ /* 0x000fe200078e006c */
[----:B------:R-:W-:-:S04]  /*37c0*/  MOV R48, R103 ;  /* 0x0000006700307202 */ /* 0x000fc80000000f00 */
[----:B------:R-:W-:Y:S01]  /*37d0*/  MOV R43, R16 ;  /* 0x00000010002b7202 */ /* 0x000fe20000000f00 */
[C---:B------:R-:W-:Y:S01]  /*37e0*/  HMMA.16816.F32.BF16 R52, R8.reuse, R54, RZ ;  /* 0x000000360834723c */ /* 0x040fe200000418ff */
[----:B------:R-:W3:Y:S07]  /*37f0*/  LDSM.16.MT88.4 R16, [R227+0x6900] ;  /* 0x00690000e310783b */ /* 0x000eee0000004200 */
[C---:B-1----:R-:W-:Y:S08]  /*3800*/  HMMA.16816.F32.BF16 R36, R8.reuse, R20, RZ ;  /* 0x000000140824723c */ /* 0x042ff000000418ff */
[C---:B------:R-:W-:Y:S01]  /*3810*/  HMMA.16816.F32.BF16 R32, R8.reuse, R22, RZ ;  /* 0x000000160820723c */ /* 0x040fe200000418ff */
[----:B------:R-:W1:Y:S07]  /*3820*/  LDSM.16.MT88.4 R20, [R228+0x6900] ;  /* 0x00690000e414783b */ /* 0x000e6e0000004200 */
[C---:B--2---:R-:W-:Y:S07]  /*3830*/  HMMA.16816.F32.BF16 R28, R8.reuse, R60, RZ ;  /* 0x0000003c081c723c */ /* 0x044fee00000418ff */
[----:B------:R-:W-:Y:S01]  /*3840*/  IMAD.MOV.U32 R61, RZ, RZ, R0 ;  /* 0x000000ffff3d7224 */ /* 0x000fe200078e0000 */
[----:B------:R-:W-:Y:S01]  /*3850*/  HMMA.16816.F32.BF16 R8, R8, R62, RZ ;  /* 0x0000003e0808723c */ /* 0x000fe200000418ff */
[----:B------:R-:W-:-:S02]  /*3860*/  FFMA.FTZ R0, R83, c[0x0][0x2d0], -R12 ;  /* 0x0000b40053007a23 */ /* 0x000fc4000001080c */
[----:B------:R-:W-:-:S04]  /*3870*/  IMAD.MOV.U32 R60, RZ, RZ, R184 ;  /* 0x000000ffff3c7224 */ /* 0x000fc800078e00b8 */
[----:B------:R-:W-:Y:S01]  /*3880*/  MOV R62, R13 ;  /* 0x0000000d003e7202 */ /* 0x000fe20000000f00 */
[----:B------:R-:W-:Y:S01]  /*3890*/  HMMA.16816.F32.BF16 R120, R4, R26, R52 ;  /* 0x0000001a0478723c */ /* 0x000fe20000041834 */
[----:B------:R2:W-:Y:S01]  /*38a0*/  MUFU.EX2 R13, R0 ;  /* 0x00000000000d7308 */ /* 0x0005e20000000800 */
[----:B------:R-:W-:-:S05]  /*38b0*/  IMAD.MOV.U32 R63, RZ, RZ, R110 ;  /* 0x000000ffff3f7224 */ /* 0x000fca00078e006e */
[----:B------:R-:W-:Y:S01]  /*38c0*/  IMAD.MOV.U32 R26, RZ, RZ, R109 ;  /* 0x000000ffff1a7224 */ /* 0x000fe200078e006d */
[----:B------:R-:W-:Y:S01]  /*38d0*/  HMMA.16816.F32.BF16 R112, R4, R70, R44 ;  /* 0x000000460470723c */ /* 0x000fe2000004182c */
[----:B------:R-:W-:-:S06]  /*38e0*/  IMAD.MOV.U32 R55, RZ, RZ, R86 ;  /* 0x000000ffff377224 */ /* 0x000fcc00078e0056 */
[----:B------:R-:W-:Y:S01]  /*38f0*/  IMAD.MOV.U32 R47, RZ, RZ, R102 ;  /* 0x000000ffff2f7224 */ /* 0x000fe200078e0066 */
[C---:B---3--:R-:W-:Y:S01]  /*3900*/  HMMA.16816.F32.BF16 R68, R4.reuse, R16, R28 ;  /* 0x000000100444723c */ /* 0x048fe2000004181c */
[--C-:B--2---:R-:W-:Y:S01]  /*3910*/  FFMA.FTZ R0, R82, c[0x0][0x2d0], -R12.reuse ;  /* 0x0000b40052007a23 */ /* 0x104fe2000001080c */
[----:B------:R-:W-:Y:S01]  /*3920*/  MOV R45, R100 ;  /* 0x00000064002d7202 */ /* 0x000fe20000000f00 */
[----:B------:R-:W-:Y:S02]  /*3930*/  IMAD.MOV.U32 R46, RZ, RZ, R101 ;  /* 0x000000ffff2e7224 */ /* 0x000fe400078e0065 */
[----:B------:R2:W3:Y:S01]  /*3940*/  MUFU.EX2 R40, R0 ;  /* 0x0000000000287308 */ /* 0x0004e20000000800 */
[----:B------:R-:W-:Y:S02]  /*3950*/  IMAD.MOV.U32 R44, RZ, RZ, R87 ;  /* 0x000000ffff2c7224 */ /* 0x000fe400078e0057 */
[C---:B------:R-:W-:Y:S01]  /*3960*/  HMMA.16816.F32.BF16 R28, R4.reuse, R18, R8 ;  /* 0x00000012041c723c */ /* 0x040fe20000041808 */
[----:B------:R-:W4:Y:S04]  /*3970*/  LDSM.16.MT88.4 R8, [R224+0x1100] ;  /* 0x00110000e008783b */ /* 0x000f280000004200 */
[----:B------:R-:W4:Y:S03]  /*3980*/  LDSM.16.MT88.4 R16, [R225+0x1100] ;  /* 0x00110000e110783b */ /* 0x000f260000004200 */
[----:B------:R-:W-:Y:S01]  /*3990*/  HMMA.16816.F32.BF16 R108, R4, R66, R56 ;  /* 0x00000042046c723c */ /* 0x000fe20000041838 */
[----:B--2---:R-:W-:-:S06]  /*39a0*/  FFMA.FTZ R0, R81, c[0x0][0x2d0], -R12 ;  /* 0x0000b40051007a23 */ /* 0x004fcc000001080c */
[----:B------:R-:W-:Y:S01]  /*39b0*/  MOV R58, R85 ;  /* 0x00000055003a7202 */ /* 0x000fe20000000f00 */
[----:B------:R-:W-:Y:S01]  /*39c0*/  IMAD.MOV.U32 R59, RZ, RZ, R84 ;  /* 0x000000ffff3b7224 */ /* 0x000fe200078e0054 */
[----:B------:R2:W-:Y:S01]  /*39d0*/  MUFU.EX2 R27, R0 ;  /* 0x00000000001b7308 */ /* 0x0005e20000000800 */
[----:B-1----:R-:W-:Y:S01]  /*39e0*/  HMMA.16816.F32.BF16 R100, R4, R20, R36 ;  /* 0x000000140464723c */ /* 0x002fe20000041824 */
[----:B------:R-:W-:Y:S02]  /*39f0*/  IMAD.MOV.U32 R57, RZ, RZ, R79 ;  /* 0x000000ffff397224 */ /* 0x000fe400078e004f */
[----:B------:R-:W-:-:S04]  /*3a00*/  IMAD.MOV.U32 R56, RZ, RZ, R76 ;  /* 0x000000ffff387224 */ /* 0x000fc800078e004c */
[----:B------:R-:W-:Y:S01]  /*3a10*/  IMAD.MOV.U32 R39, RZ, RZ, R59 ;  /* 0x000000ffff277224 */ /* 0x000fe200078e003b */
[----:B------:R-:W-:Y:S01]  /*3a20*/  HMMA.16816.F32.BF16 R84, R4, R22, R32 ;  /* 0x000000160454723c */ /* 0x000fe20000041820 */
[----:B------:R-:W1:Y:S01]  /*3a30*/  LDSM.16.MT88.4 R20, [R227+0x1100] ;  /* 0x00110000e314783b */ /* 0x000e620000004200 */
[----:B------:R-:W-:Y:S02]  /*3a40*/  IMAD.MOV.U32 R59, RZ, RZ, R43 ;  /* 0x000000ffff3b7224 */ /* 0x000fe400078e002b */
[----:B--2---:R-:W-:-:S03]  /*3a50*/  FFMA.FTZ R0, R80, c[0x0][0x2d0], -R12 ;  /* 0x0000b40050007a23 */ /* 0x004fc6000001080c */
[----:B---3--:R-:W-:Y:S01]  /*3a60*/  F2FP.BF16.PACK_AB R4, R40, R13 ;  /* 0x0000000d2804723e */ /* 0x008fe200000010ff */
[----:B------:R-:W-:Y:S01]  /*3a70*/  IMAD.MOV.U32 R33, RZ, RZ, R44 ;  /* 0x000000ffff217224 */ /* 0x000fe200078e002c */
[----:B------:R-:W-:Y:S01]  /*3a80*/  MOV R32, R77 ;  /* 0x0000004d00207202 */ /* 0x000fe20000000f00 */
[----:B------:R2:W3:Y:S01]  /*3a90*/  MUFU.EX2 R184, R0 ;  /* 0x0000000000b87308 */ /* 0x0004e20000000800 */
[----:B------:R-:W-:Y:S01]  /*3aa0*/  IMAD.MOV.U32 R44, RZ, RZ, R47 ;  /* 0x000000ffff2c7224 */ /* 0x000fe200078e002f */
[----:B------:R-:W-:Y:S01]  /*3ab0*/  MOV R34, R45 ;  /* 0x0000002d00227202 */ /* 0x000fe20000000f00 */
[----:B------:R-:W-:Y:S01]  /*3ac0*/  IMAD.MOV.U32 R47, RZ, RZ, R26 ;  /* 0x000000ffff2f7224 */ /* 0x000fe200078e001a */
[----:B------:R-:W-:Y:S01]  /*3ad0*/  MOV R26, R62 ;  /* 0x0000003e001a7202 */ /* 0x000fe20000000f00 */
[----:B------:R-:W-:Y:S01]  /*3ae0*/  IMAD.MOV.U32 R35, RZ, RZ, R46 ;  /* 0x000000ffff237224 */ /* 0x000fe200078e002e */
[----:B------:R-:W-:Y:S01]  /*3af0*/  MOV R45, R48 ;  /* 0x00000030002d7202 */ /* 0x000fe20000000f00 */
[----:B------:R-:W-:-:S02]  /*3b00*/  IMAD.MOV.U32 R46, RZ, RZ, R49 ;  /* 0x000000ffff2e7224 */ /* 0x000fc400078e0031 */
[----:B--2---:R-:W-:Y:S01]  /*3b10*/  FFMA.FTZ R0, R90, c[0x0][0x2d0], -R2 ;  /* 0x0000b4005a007a23 */ /* 0x004fe20000010802 */
[----:B---3--:R-:W-:-:S03]  /*3b20*/  F2FP.BF16.PACK_AB R6, R184, R27 ;  /* 0x0000001bb806723e */ /* 0x008fc600000010ff */
[----:B------:R2:W-:Y:S02]  /*3b30*/  MUFU.EX2 R41, R0 ;  /* 0x0000000000297308 */ /* 0x0005e40000000800 */
[----:B--2---:R-:W-:-:S06]  /*3b40*/  FFMA.FTZ R0, R89, c[0x0][0x2d0], -R2 ;  /* 0x0000b40059007a23 */ /* 0x004fcc0000010802 */
[----:B------:R2:W3:Y:S02]  /*3b50*/  MUFU.EX2 R42, R0 ;  /* 0x00000000002a7308 */ /* 0x0004e40000000800 */
[----:B--2---:R-:W-:Y:S01]  /*3b60*/  FFMA.FTZ R0, R88, c[0x0][0x2d0], -R2 ;  /* 0x0000b40058007a23 */ /* 0x004fe20000010802 */
[----:B---3--:R-:W-:-:S05]  /*3b70*/  F2FP.BF16.PACK_AB R5, R42, R41 ;  /* 0x000000292a05723e */ /* 0x008fca00000010ff */
[----:B------:R2:W-:Y:S02]  /*3b80*/  MUFU.EX2 R74, R0 ;  /* 0x00000000004a7308 */ /* 0x0005e40000000800 */
[----:B--2---:R-:W-:-:S06]  /*3b90*/  FFMA.FTZ R0, R91, c[0x0][0x2d0], -R2 ;  /* 0x0000b4005b007a23 */ /* 0x004fcc0000010802 */
[----:B------:R-:W2:Y:S02]  /*3ba0*/  MUFU.EX2 R159, R0 ;  /* 0x00000000009f7308 */ /* 0x000ea40000000800 */
[----:B--2---:R-:W-:Y:S01]  /*3bb0*/  F2FP.BF16.PACK_AB R7, R159, R74 ;  /* 0x0000004a9f07723e */ /* 0x004fe200000010ff */
[----:B------:R-:W-:-:S04]  /*3bc0*/  IMAD.MOV.U32 R0, RZ, RZ, R34 ;  /* 0x000000ffff007224 */ /* 0x000fc800078e0022 */
[----:B------:R-:W-:Y:S02]  /*3bd0*/  FFMA.FTZ R0, R0, c[0x0][0x2d0], -R12 ;  /* 0x0000b40000007a23 */ /* 0x000fe4000001080c */
[C---:B----4-:R-:W-:Y:S07]  /*3be0*/  HMMA.16816.F32.BF16 R64, R4.reuse, R8, R248 ;  /* 0x000000080440723c */ /* 0x050fee00000418f8 */
[----:B------:R-:W-:Y:S01]  /*3bf0*/  IMAD.MOV.U32 R248, RZ, RZ, R55 ;  /* 0x000000fffff87224 */ /* 0x000fe200078e0037 */
[----:B------:R-:W-:Y:S01]  /*3c00*/  MOV R251, R47 ;  /* 0x0000002f00fb7202 */ /* 0x000fe20000000f00 */
[----:B------:R-:W-:Y:S01]  /*3c10*/  HMMA.16816.F32.BF16 R52, R4, R10, R180 ;  /* 0x0000000a0434723c */ /* 0x000fe200000418b4 */
[----:B------:R-:W2:Y:S01]  /*3c20*/  LDSM.16.MT88.4 R8, [R228+0x1100] ;  /* 0x00110000e408783b */ /* 0x000ea20000004200 */
[----:B------:R-:W-:-:S02]  /*3c30*/  IMAD.MOV.U32 R250, RZ, RZ, R26 ;  /* 0x000000fffffa7224 */ /* 0x000fc400078e001a */
[----:B------:R-:W-:-:S03]  /*3c40*/  IMAD.MOV.U32 R249, RZ, RZ, R27 ;  /* 0x000000fffff97224 */ /* 0x000fc600078e001b */
[----:B------:R-:W-:Y:S01]  /*3c50*/  MOV R183, R58 ;  /* 0x0000003a00b77202 */ /* 0x000fe20000000f00 */
[----:B------:R-:W-:Y:S01]  /*3c60*/  IMAD.MOV.U32 R182, RZ, RZ, R42 ;  /* 0x000000ffffb67224 */ /* 0x000fe200078e002a */
[----:B------:R-:W-:Y:S01]  /*3c70*/  MOV R58, R78 ;  /* 0x0000004e003a7202 */ /* 0x000fe20000000f00 */
[----:B------:R-:W-:Y:S01]  /*3c80*/  IMAD.MOV.U32 R180, RZ, RZ, R40 ;  /* 0x000000ffffb47224 */ /* 0x000fe200078e0028 */
[----:B------:R-:W-:Y:S01]  /*3c90*/  HMMA.16816.F32.BF16 R76, R4, R18, R176 ;  /* 0x00000012044c723c */ /* 0x000fe200000418b0 */
[----:B------:R-:W-:-:S06]  /*3ca0*/  MOV R181, R41 ;  /* 0x0000002900b57202 */ /* 0x000fcc0000000f00 */
[----:B------:R-:W-:Y:S01]  /*3cb0*/  IMAD.MOV.U32 R178, RZ, RZ, R63 ;  /* 0x000000ffffb27224 */ /* 0x000fe200078e003f */
[----:B------:R-:W-:Y:S01]  /*3cc0*/  MOV R176, R61 ;  /* 0x0000003d00b07202 */ /* 0x000fe20000000f00 */
[----:B------:R-:W-:Y:S01]  /*3cd0*/  IMAD.MOV.U32 R177, RZ, RZ, R60 ;  /* 0x000000ffffb17224 */ /* 0x000fe200078e003c */
[----:B------:R-:W-:Y:S01]  /*3ce0*/  HMMA.16816.F32.BF16 R40, R4, R16, R164 ;  /* 0x000000100428723c */ /* 0x000fe200000418a4 */
[----:B------:R-:W3:Y:S01]  /*3cf0*/  LDSM.16.MT88.4 R16, [R225+0x4100] ;  /* 0x00410000e110783b */ /* 0x000ee20000004200 */
[----:B------:R-:W-:-:S05]  /*3d00*/  IMAD.MOV.U32 R179, RZ, RZ, R39 ;  /* 0x000000ffffb37224 */ /* 0x000fca00078e0027 */
[----:B------:R-:W-:Y:S01]  /*3d10*/  MOV R164, R74 ;  /* 0x0000004a00a47202 */ /* 0x000fe20000000f00 */
[----:B------:R-:W-:Y:S01]  /*3d20*/  IMAD.MOV.U32 R166, RZ, RZ, R35 ;  /* 0x000000ffffa67224 */ /* 0x000fe200078e0023 */
[----:B------:R-:W-:Y:S01]  /*3d30*/  MOV R165, R44 ;  /* 0x0000002c00a57202 */ /* 0x000fe20000000f00 */
[----:B------:R-:W-:Y:S01]  /*3d40*/  IMAD.MOV.U32 R167, RZ, RZ, R25 ;  /* 0x000000ffffa77224 */ /* 0x000fe200078e0019 */
[C---:B-1----:R-:W-:Y:S08]  /*3d50*/  HMMA.16816.F32.BF16 R36, R4.reuse, R20, R124 ;  /* 0x000000140424723c */ /* 0x042ff0000004187c */
[----:B--2---:R-:W-:Y:S07]  /*3d60*/  HMMA.16816.F32.BF16 R60, R4, R8, R172 ;  /* 0x00000008043c723c */ /* 0x004fee00000418ac */
[----:B------:R-:W-:-:S02]  /*3d70*/  IMAD.MOV.U32 R175, RZ, RZ, R50 ;  /* 0x000000ffffaf7224 */ /* 0x000fc400078e0032 */
[----:B------:R-:W-:Y:S02]  /*3d80*/  IMAD.MOV.U32 R174, RZ, RZ, R51 ;  /* 0x000000ffffae7224 */ /* 0x000fe400078e0033 */
[----:B------:R-:W-:Y:S01]  /*3d90*/  HMMA.16816.F32.BF16 R48, R4, R10, R168 ;  /* 0x0000000a0430723c */ /* 0x000fe200000418a8 */
[----:B------:R-:W1:Y:S01]  /*3da0*/  LDSM.16.MT88.4 R8, [R224+0x4100] ;  /* 0x00410000e008783b */ /* 0x000e620000004200 */
[----:B------:R-:W-:Y:S02]  /*3db0*/  IMAD.MOV.U32 R173, RZ, RZ, R75 ;  /* 0x000000ffffad7224 */ /* 0x000fe400078e004b */
[----:B------:R-:W-:-:S03]  /*3dc0*/  IMAD.MOV.U32 R172, RZ, RZ, R72 ;  /* 0x000000ffffac7224 */ /* 0x000fc600078e0048 */
[----:B------:R-:W-:Y:S01]  /*3dd0*/  MOV R171, R73 ;  /* 0x0000004900ab7202 */ /* 0x000fe20000000f00 */
[----:B------:R-:W-:Y:S01]  /*3de0*/  IMAD.MOV.U32 R170, RZ, RZ, R58 ;  /* 0x000000ffffaa7224 */ /* 0x000fe200078e003a */
[----:B------:R-:W-:Y:S01]  /*3df0*/  HMMA.16816.F32.BF16 R72, R4, R22, R160 ;  /* 0x000000160448723c */ /* 0x000fe200000418a0 */
[----:B------:R-:W-:Y:S01]  /*3e00*/  IMAD.MOV.U32 R169, RZ, RZ, R45 ;  /* 0x000000ffffa97224 */ /* 0x000fe200078e002d */
[----:B------:R-:W2:Y:S01]  /*3e10*/  LDSM.16.MT88.4 R20, [R225+0x7100] ;  /* 0x00710000e114783b */ /* 0x000ea20000004200 */
[----:B------:R-:W-:-:S04]  /*3e20*/  IMAD.MOV.U32 R168, RZ, RZ, R46 ;  /* 0x000000ffffa87224 */ /* 0x000fc800078e002e */
[----:B------:R-:W-:Y:S01]  /*3e30*/  IMAD.MOV.U32 R162, RZ, RZ, R56 ;  /* 0x000000ffffa27224 */ /* 0x000fe200078e0038 */
[----:B------:R-:W-:Y:S01]  /*3e40*/  MOV R161, R57 ;  /* 0x0000003900a17202 */ /* 0x000fe20000000f00 */
[----:B------:R-:W-:Y:S01]  /*3e50*/  IMAD.MOV.U32 R160, RZ, RZ, R59 ;  /* 0x000000ffffa07224 */ /* 0x000fe200078e003b */
[----:B---3--:R-:W-:Y:S01]  /*3e60*/  HMMA.16816.F32.BF16 R80, R4, R18, R148 ;  /* 0x000000120450723c */ /* 0x008fe20000041894 */
[----:B------:R-:W-:-:S07]  /*3e70*/  IMAD.MOV.U32 R163, RZ, RZ, R32 ;  /* 0x000000ffffa37224 */ /* 0x000fce00078e0020 */
[C---:B-1----:R-:W-:Y:S07]  /*3e80*/  HMMA.16816.F32.BF16 R56, R4.reuse, R8, R144 ;  /* 0x000000080438723c */ /* 0x042fee0000041890 */
[----:B------:R-:W-:Y:S01]  /*3e90*/  MOV R147, R33 ;  /* 0x0000002100937202 */ /* 0x000fe20000000f00 */
[----:B------:R-:W-:Y:S01]  /*3ea0*/  HMMA.16816.F32.BF16 R44, R4, R10, R136 ;  /* 0x0000000a042c723c */ /* 0x000fe20000041888 */
[----:B------:R-:W1:Y:S01]  /*3eb0*/  LDSM.16.MT88.4 R8, [R228+0x4100] ;  /* 0x00410000e408783b */ /* 0x000e620000004200 */
[----:B------:R-:W-:-:S02]  /*3ec0*/  MOV R146, R24 ;  /* 0x0000001800927202 */ /* 0x000fc40000000f00 */
[----:B------:R-:W-:Y:S01]  /*3ed0*/  MOV R145, R147 ;  /* 0x0000009300917202 */ /* 0x000fe20000000f00 */
[----:B------:R-:W3:Y:S01]  /*3ee0*/  LDSM.16.MT88.4 R24, [R227+0x4100] ;  /* 0x00410000e318783b */ /* 0x000ee20000004200 */
[----:B------:R-:W-:Y:S01]  /*3ef0*/  IMAD.MOV.U32 R147, RZ, RZ, R161 ;  /* 0x000000ffff937224 */ /* 0x000fe200078e00a1 */
[----:B------:R-:W-:Y:S01]  /*3f00*/  MOV R161, R162 ;  /* 0x000000a200a17202 */ /* 0x000fe20000000f00 */
[C---:B------:R-:W-:Y:S01]  /*3f10*/  HMMA.16816.F32.BF16 R32, R4.reuse, R16, R92 ;  /* 0x000000100420723c */ /* 0x040fe2000004185c */
[----:B------:R-:W-:Y:S01]  /*3f20*/  IMAD.MOV.U32 R162, RZ, RZ, R163 ;  /* 0x000000ffffa27224 */ /* 0x000fe200078e00a3 */
[----:B------:R-:W4:Y:S01]  /*3f30*/  LDSM.16.MT88.4 R16, [R228+0x7100] ;  /* 0x00710000e410783b */ /* 0x000f220000004200 */
[----:B------:R-:W-:Y:S01]  /*3f40*/  IMAD.MOV.U32 R163, RZ, RZ, R171 ;  /* 0x000000ffffa37224 */ /* 0x000fe200078e00ab */
[----:B------:R-:W-:Y:S01]  /*3f50*/  MOV R171, R172 ;  /* 0x000000ac00ab7202 */ /* 0x000fe20000000f00 */
[----:B------:R-:W-:Y:S02]  /*3f60*/  IMAD.MOV.U32 R172, RZ, RZ, R173 ;  /* 0x000000ffffac7224 */ /* 0x000fe400078e00ad */
        /* <DEDUP_REMOVED lines=14> */
[----:B------:R-:W-:Y:S01]  /*4050*/  MOV R148, R251 ;  /* 0x000000fb00947202 */ /* 0x000fe20000000f00 */
[----:B------:R2:W-:Y:S01]  /*4060*/  MUFU.EX2 R159, R0 ;  /* 0x00000000009f7308 */ /* 0x0005e20000000800 */
[----:B------:R-:W-:Y:S01]  /*4070*/  IMAD.MOV.U32 R144, RZ, RZ, R146 ;  /* 0x000000ffff907224 */ /* 0x000fe200078e0092 */
[----:B------:R-:W-:Y:S01]  /*4080*/  LDSM.16.MT88.4 R20, [R227+0x1900] ;  /* 0x00190000e314783b */ /* 0x000fe20000004200 */
[----:B------:R-:W-:-:S02]  /*4090*/  IMAD.MOV.U32 R146, RZ, RZ, R160 ;  /* 0x000000ffff927224 */ /* 0x000fc400078e00a0 */
[----:B------:R-:W-:Y:S02]  /*40a0*/  IMAD.MOV.U32 R139, RZ, RZ, R145 ;  /* 0x000000ffff8b7224 */ /* 0x000fe400078e0091 */
[----:B------:R-:W-:Y:S01]  /*40b0*/  IMAD.MOV.U32 R145, RZ, RZ, R147 ;  /* 0x000000ffff917224 */ /* 0x000fe200078e0093 */
[----:B------:R-:W-:Y:S01]  /*40c0*/  MOV R147, R162 ;  /* 0x000000a200937202 */ /* 0x000fe20000000f00 */
[----:B------:R-:W-:Y:S01]  /*40d0*/  IMAD.MOV.U32 R162, RZ, RZ, R168 ;  /* 0x000000ffffa27224 */ /* 0x000fe200078e00a8 */
[----:B-1----:R-:W-:Y:S01]  /*40e0*/  HMMA.16816.F32.BF16 R88, R4, R8, R140 ;  /* 0x000000080458723c */ /* 0x002fe2000004188c */
[----:B------:R-:W-:Y:S02]  /*40f0*/  IMAD.MOV.U32 R168, RZ, RZ, R165 ;  /* 0x000000ffffa87224 */ /* 0x000fe400078e00a5 */
[----:B--2---:R-:W-:-:S05]  /*4100*/  FFMA.FTZ R0, R252, c[0x0][0x2d0], -R12 ;  /* 0x0000b400fc007a23 */ /* 0x004fca000001080c */
[C---:B------:R-:W-:Y:S01]  /*4110*/  HMMA.16816.F32.BF16 R92, R4.reuse, R10, R128 ;  /* 0x0000000a045c723c */ /* 0x040fe20000041880 */
[----:B------:R-:W1:Y:S07]  /*4120*/  LDSM.16.MT88.4 R8, [R224+0x7100] ;  /* 0x00710000e008783b */ /* 0x000e6e0000004200 */
[C---:B---3--:R-:W-:Y:S08]  /*4130*/  HMMA.16816.F32.BF16 R128, R4.reuse, R26, R120 ;  /* 0x0000001a0480723c */ /* 0x048ff00000041878 */
[C---:B------:R-:W-:Y:S01]  /*4140*/  HMMA.16816.F32.BF16 R96, R4.reuse, R24, R96 ;  /* 0x000000180460723c */ /* 0x040fe20000041860 */
[----:B------:R2:W3:Y:S07]  /*4150*/  MUFU.EX2 R24, R0 ;  /* 0x0000000000187308 */ /* 0x0004ee0000000800 */
[----:B----4-:R-:W-:Y:S01]  /*4160*/  HMMA.16816.F32.BF16 R108, R4, R18, R84 ;  /* 0x00000012046c723c */ /* 0x010fe20000041854 */
[----:B--2---:R-:W-:-:S04]  /*4170*/  FFMA.FTZ R0, R134, c[0x0][0x2d0], -R12 ;  /* 0x0000b40086007a23 */ /* 0x004fc8000001080c */
[----:B------:R2:W-:Y:S03]  /*4180*/  MUFU.EX2 R160, R0 ;  /* 0x0000000000a07308 */ /* 0x0005e60000000800 */
[C---:B-1----:R-:W-:Y:S08]  /*4190*/  HMMA.16816.F32.BF16 R120, R4.reuse, R8, R116 ;  /* 0x000000080478723c */ /* 0x042ff00000041874 */
[----:B------:R-:W-:Y:S01]  /*41a0*/  HMMA.16816.F32.BF16 R112, R4, R10, R112 ;  /* 0x0000000a0470723c */ /* 0x000fe20000041870 */
[----:B------:R-:W1:Y:S01]  /*41b0*/  LDSM.16.MT88.4 R8, [R227+0x7100] ;  /* 0x00710000e308783b */ /* 0x000e620000004200 */
[----:B--2---:R-:W-:-:S04]  /*41c0*/  FFMA.FTZ R0, R133, c[0x0][0x2d0], -R12 ;  /* 0x0000b40085007a23 */ /* 0x004fc8000001080c */
[----:B------:R2:W4:Y:S02]  /*41d0*/  MUFU.EX2 R25, R0 ;  /* 0x0000000000197308 */ /* 0x0005240000000800 */
[----:B------:R-:W-:Y:S01]  /*41e0*/  HMMA.16816.F32.BF16 R116, R4, R16, R100 ;  /* 0x000000100474723c */ /* 0x000fe20000041864 */
[----:B------:R-:W-:Y:S01]  /*41f0*/  IMAD.MOV.U32 R150, RZ, RZ, R180 ;  /* 0x000000ffff967224 */ /* 0x000fe200078e00b4 */
[----:B------:R-:W-:Y:S01]  /*4200*/  MOV R143, R181 ;  /* 0x000000b5008f7202 */ /* 0x000fe20000000f00 */
[----:B------:R-:W-:Y:S01]  /*4210*/  IMAD.MOV.U32 R149, RZ, RZ, R249 ;  /* 0x000000ffff957224 */ /* 0x000fe200078e00f9 */
[----:B------:R-:W-:Y:S01]  /*4220*/  MOV R142, R172 ;  /* 0x000000ac008e7202 */ /* 0x000fe20000000f00 */
[----:B------:R-:W-:Y:S01]  /*4230*/  IMAD.MOV.U32 R151, RZ, RZ, R179 ;  /* 0x000000ffff977224 */ /* 0x000fe200078e00b3 */
[----:B------:R-:W-:Y:S01]  /*4240*/  LDSM.16.MT88.4 R16, [R225+0x1900] ;  /* 0x00190000e110783b */ /* 0x000fe20000004200 */
[----:B--2---:R-:W-:Y:S01]  /*4250*/  FFMA.FTZ R0, R144, c[0x0][0x2d0], -R2 ;  /* 0x0000b40090007a23 */ /* 0x004fe20000010802 */
[----:B------:R-:W-:Y:S01]  /*4260*/  MOV R144, R146 ;  /* 0x0000009200907202 */ /* 0x000fe20000000f00 */
[----:B------:R-:W-:-:S02]  /*4270*/  IMAD.MOV.U32 R146, RZ, RZ, R161 ;  /* 0x000000ffff927224 */ /* 0x000fc400078e00a1 */
[----:B------:R2:W-:Y:S01]  /*4280*/  MUFU.EX2 R165, R0 ;  /* 0x0000000000a57308 */ /* 0x0005e20000000800 */
[----:B------:R-:W-:Y:S01]  /*4290*/  IMAD.MOV.U32 R161, RZ, RZ, R163 ;  /* 0x000000ffffa17224 */ /* 0x000fe200078e00a3 */
[----:B------:R-:W-:Y:S01]  /*42a0*/  MOV R163, R169 ;  /* 0x000000a900a37202 */ /* 0x000fe20000000f00 */
[----:B------:R-:W-:Y:S01]  /*42b0*/  IMAD.MOV.U32 R169, RZ, RZ, R166 ;  /* 0x000000ffffa97224 */ /* 0x000fe200078e00a6 */
[----:B------:R-:W-:Y:S01]  /*42c0*/  MOV R166, R185 ;  /* 0x000000b900a67202 */ /* 0x000fe20000000f00 */
[C---:B-1----:R-:W-:Y:S08]  /*42d0*/  HMMA.16816.F32.BF16 R100, R4.reuse, R8, R68 ;  /* 0x000000080464723c */ /* 0x042ff00000041844 */
[----:B------:R-:W-:Y:S01]  /*42e0*/  HMMA.16816.F32.BF16 R28, R4, R10, R28 ;  /* 0x0000000a041c723c */ /* 0x000fe2000004181c */
[----:B--2---:R-:W-:Y:S01]  /*42f0*/  FFMA.FTZ R0, R139, c[0x0][0x2d0], -R2 ;  /* 0x0000b4008b007a23 */ /* 0x004fe20000010802 */
[----:B------:R-:W1:Y:S01]  /*4300*/  LDSM.16.MT88.4 R8, [R224+0x1900] ;  /* 0x00190000e008783b */ /* 0x000e620000004200 */
[----:B------:R-:W-:-:S02]  /*4310*/  IMAD.MOV.U32 R139, RZ, RZ, R144 ;  /* 0x000000ffff8b7224 */ /* 0x000fc400078e0090 */
[----:B------:R-:W-:Y:S01]  /*4320*/  IMAD.MOV.U32 R144, RZ, RZ, R145 ;  /* 0x000000ffff907224 */ /* 0x000fe200078e0091 */
[----:B------:R-:W-:Y:S01]  /*4330*/  MOV R145, R146 ;  /* 0x0000009200917202 */ /* 0x000fe20000000f00 */
[----:B------:R-:W-:Y:S01]  /*4340*/  IMAD.MOV.U32 R146, RZ, RZ, R147 ;  /* 0x000000ffff927224 */ /* 0x000fe200078e0093 */
[----:B------:R2:W5:Y:S01]  /*4350*/  LDL.LU R185, [R1+0x88] ;  /* 0x0000880001b97983 */ /* 0x0005620000300800 */
[----:B------:R-:W-:Y:S01]  /*4360*/  IMAD.MOV.U32 R147, RZ, RZ, R161 ;  /* 0x000000ffff937224 */ /* 0x000fe200078e00a1 */
[----:B------:R-:W-:Y:S01]  /*4370*/  MOV R161, R162 ;  /* 0x000000a200a17202 */ /* 0x000fe20000000f00 */
[----:B------:R-:W-:Y:S01]  /*4380*/  IMAD.MOV.U32 R162, RZ, RZ, R163 ;  /* 0x000000ffffa27224 */ /* 0x000fe200078e00a3 */
[----:B---3--:R-:W-:Y:S01]  /*4390*/  F2FP.BF16.PACK_AB R4, R24, R159 ;  /* 0x0000009f1804723e */ /* 0x008fe200000010ff */
[----:B------:R-:W-:Y:S01]  /*43a0*/  IMAD.MOV.U32 R163, RZ, RZ, R168 ;  /* 0x000000ffffa37224 */ /* 0x000fe200078e00a8 */
[----:B------:R-:W-:Y:S01]  /*43b0*/  MOV R168, R169 ;  /* 0x000000a900a87202 */ /* 0x000fe20000000f00 */
[----:B------:R-:W-:Y:S01]  /*43c0*/  IMAD.MOV.U32 R169, RZ, RZ, R166 ;  /* 0x000000ffffa97224 */ /* 0x000fe200078e00a6 */
[----:B----4-:R-:W-:Y:S01]  /*43d0*/  F2FP.BF16.PACK_AB R6, R25, R160 ;  /* 0x000000a01906723e */ /* 0x010fe200000010ff */
[----:B------:R-:W-:-:S02]  /*43e0*/  IMAD.MOV.U32 R166, RZ, RZ, R167 ;  /* 0x000000ffffa67224 */ /* 0x000fc400078e00a7 */
[----:B------:R3:W4:Y:S01]  /*43f0*/  MUFU.EX2 R167, R0 ;  /* 0x0000000000a77308 */ /* 0x0007220000000800 */
[----:B------:R-:W-:Y:S01]  /*4400*/  IMAD.MOV.U32 R180, RZ, RZ, R182 ;  /* 0x000000ffffb47224 */ /* 0x000fe200078e00b6 */
[----:B------:R-:W-:Y:S01]  /*4410*/  MOV R182, R248 ;  /* 0x000000f800b67202 */ /* 0x000fe20000000f00 */
[----:B------:R-:W-:Y:S02]  /*4420*/  IMAD.MOV.U32 R181, RZ, RZ, R183 ;  /* 0x000000ffffb57224 */ /* 0x000fe400078e00b7 */
[----:B------:R-:W-:Y:S02]  /*4430*/  IMAD.MOV.U32 R183, RZ, RZ, R250 ;  /* 0x000000ffffb77224 */ /* 0x000fe400078e00fa */
[----:B---3--:R-:W-:Y:S01]  /*4440*/  FFMA.FTZ R0, R139, c[0x0][0x2d0], -R2 ;  /* 0x0000b4008b007a23 */ /* 0x008fe20000010802 */
[----:B------:R-:W-:Y:S01]  /*4450*/  MOV R139, R144 ;  /* 0x00000090008b7202 */ /* 0x000fe20000000f00 */
[----:B------:R-:W-:Y:S01]  /*4460*/  IMAD.MOV.U32 R144, RZ, RZ, R145 ;  /* 0x000000ffff907224 */ /* 0x000fe200078e0091 */
[----:B----4-:R-:W-:Y:S01]  /*4470*/  F2FP.BF16.PACK_AB R5, R167, R165 ;  /* 0x000000a5a705723e */ /* 0x010fe200000010ff */
        /* <DEDUP_REMOVED lines=11> */
[----:B------:R-:W-:Y:S01]  /*4530*/  IMAD.MOV.U32 R71, RZ, RZ, R144 ;  /* 0x000000ffff477224 */ /* 0x000fe200078e0090 */
[----:B------:R-:W-:Y:S01]  /*4540*/  MOV R145, R169 ;  /* 0x000000a900917202 */ /* 0x000fe20000000f00 */
[----:B------:R-:W-:Y:S01]  /*4550*/  IMAD.MOV.U32 R68, RZ, RZ, R147 ;  /* 0x000000ffff447224 */ /* 0x000fe200078e0093 */
[----:B------:R-:W-:Y:S01]  /*4560*/  MOV R140, R162 ;  /* 0x000000a2008c7202 */ /* 0x000fe20000000f00 */
[----:B------:R-:W-:Y:S01]  /*4570*/  IMAD.MOV.U32 R146, RZ, RZ, R168 ;  /* 0x000000ffff927224 */ /* 0x000fe200078e00a8 */
[----:B------:R-:W-:Y:S01]  /*4580*/  MOV R162, R175 ;  /* 0x000000af00a27202 */ /* 0x000fe20000000f00 */
[----:B------:R-:W-:-:S02]  /*4590*/  IMAD.MOV.U32 R147, RZ, RZ, R163 ;  /* 0x000000ffff937224 */ /* 0x000fc400078e00a3 */
[----:B------:R-:W-:Y:S02]  /*45a0*/  IMAD.MOV.U32 R144, RZ, RZ, R170 ;  /* 0x000000ffff907224 */ /* 0x000fe400078e00aa */
[----:B------:R-:W-:Y:S02]  /*45b0*/  IMAD.MOV.U32 R141, RZ, RZ, R161 ;  /* 0x000000ffff8d7224 */ /* 0x000fe400078e00a1 */
[----:B------:R-:W-:Y:S02]  /*45c0*/  IMAD.MOV.U32 R161, RZ, RZ, R173 ;  /* 0x000000ffffa17224 */ /* 0x000fe400078e00ad */
[----:B------:R-:W-:Y:S02]  /*45d0*/  IMAD.MOV.U32 R163, RZ, RZ, R174 ;  /* 0x000000ffffa37224 */ /* 0x000fe400078e00ae */
[----:B---3--:R-:W-:Y:S01]  /*45e0*/  FFMA.FTZ R0, R139, c[0x0][0x2d0], -R2 ;  /* 0x0000b4008b007a23 */ /* 0x008fe20000010802 */
[----:B------:R-:W-:-:S03]  /*45f0*/  MOV R134, R161 ;  /* 0x000000a100867202 */ /* 0x000fc60000000f00 */
[----:B------:R-:W3:Y:S02]  /*4600*/  MUFU.EX2 R252, R0 ;  /* 0x0000000000fc7308 */ /* 0x000ee40000000800 */
[----:B---3--:R-:W-:Y:S01]  /*4610*/  F2FP.BF16.PACK_AB R7, R252, R166 ;  /* 0x000000a6fc07723e */ /* 0x008fe200000010ff */
[----:B------:R-:W-:-:S04]  /*4620*/  IMAD.MOV.U32 R0, RZ, RZ, R142 ;  /* 0x000000ffff007224 */ /* 0x000fc800078e008e */
[----:B------:R-:W-:Y:S02]  /*4630*/  FFMA.FTZ R0, R0, c[0x0][0x2d0], -R12 ;  /* 0x0000b40000007a23 */ /* 0x000fe4000001080c */
[C---:B-1----:R-:W-:Y:S07]  /*4640*/  HMMA.16816.F32.BF16 R136, R4.reuse, R8, R64 ;  /* 0x000000080488723c */ /* 0x042fee0000041840 */
[----:B------:R-:W-:Y:S01]  /*4650*/  IMAD.MOV.U32 R67, RZ, RZ, R171 ;  /* 0x000000ffff437224 */ /* 0x000fe200078e00ab */
[----:B------:R-:W-:Y:S01]  /*4660*/  HMMA.16816.F32.BF16 R248, R4, R10, R52 ;  /* 0x0000000a04f8723c */ /* 0x000fe20000041834 */
[----:B------:R-:W1:Y:S01]  /*4670*/  LDSM.16.MT88.4 R8, [R228+0x1900] ;  /* 0x00190000e408783b */ /* 0x000e620000004200 */
[----:B------:R-:W-:Y:S01]  /*4680*/  MOV R64, R178 ;  /* 0x000000b200407202 */ /* 0x000fe20000000f00 */
[----:B------:R-:W-:-:S02]  /*4690*/  IMAD.MOV.U32 R66, RZ, RZ, R176 ;  /* 0x000000ffff427224 */ /* 0x000fc400078e00b0 */
[----:B------:R-:W-:-:S03]  /*46a0*/  IMAD.MOV.U32 R65, RZ, RZ, R177 ;  /* 0x000000ffff417224 */ /* 0x000fc600078e00b1 */
[C---:B------:R-:W-:Y:S08]  /*46b0*/  HMMA.16816.F32.BF16 R172, R4.reuse, R18, R76 ;  /* 0x0000001204ac723c */ /* 0x040ff0000004184c */
[C---:B------:R-:W-:Y:S01]  /*46c0*/  HMMA.16816.F32.BF16 R176, R4.reuse, R16, R40 ;  /* 0x0000001004b0723c */ /* 0x040fe20000041828 */
[----:B------:R-:W3:Y:S07]  /*46d0*/  LDSM.16.MT88.4 R16, [R225+0x4900] ;  /* 0x00490000e110783b */ /* 0x000eee0000004200 */
[----:B-1----:R-:W-:Y:S07]  /*46e0*/  HMMA.16816.F32.BF16 R168, R4, R8, R60 ;  /* 0x0000000804a8723c */ /* 0x002fee000004183c */
[----:B------:R-:W-:Y:S01]  /*46f0*/  IMAD.MOV.U32 R63, RZ, RZ, R144 ;  /* 0x000000ffff3f7224 */ /* 0x000fe200078e0090 */
[----:B------:R-:W-:Y:S01]  /*4700*/  MOV R61, R146 ;  /* 0x00000092003d7202 */ /* 0x000fe20000000f00 */
[----:B------:R-:W-:-:S02]  /*4710*/  IMAD.MOV.U32 R62, RZ, RZ, R145 ;  /* 0x000000ffff3e7224 */ /* 0x000fc400078e0091 */
[----:B------:R-:W-:Y:S02]  /*4720*/  IMAD.MOV.U32 R60, RZ, RZ, R147 ;  /* 0x000000ffff3c7224 */ /* 0x000fe400078e0093 */
[C---:B------:R-:W-:Y:S07]  /*4730*/  HMMA.16816.F32.BF16 R144, R4.reuse, R10, R48 ;  /* 0x0000000a0490723c */ /* 0x040fee0000041830 */
[----:B------:R-:W-:Y:S01]  /*4740*/  MOV R49, R24 ;  /* 0x0000001800317202 */ /* 0x000fe20000000f00 */
[----:B------:R-:W-:Y:S01]  /*4750*/  HMMA.16816.F32.BF16 R8, R4, R20, R36 ;  /* 0x000000140408723c */ /* 0x000fe20000041824 */
[----:B------:R-:W-:Y:S01]  /*4760*/  IMAD.MOV.U32 R48, RZ, RZ, R162 ;  /* 0x000000ffff307224 */ /* 0x000fe200078e00a2 */
[----:B------:R-:W-:Y:S01]  /*4770*/  MOV R51, R140 ;  /* 0x0000008c00337202 */ /* 0x000fe20000000f00 */
[----:B------:R-:W-:-:S04]  /*4780*/  IMAD.MOV.U32 R50, RZ, RZ, R141 ;  /* 0x000000ffff327224 */ /* 0x000fc800078e008d */
[----:B------:R-:W-:Y:S01]  /*4790*/  IMAD.MOV.U32 R21, RZ, RZ, R180 ;  /* 0x000000ffff157224 */ /* 0x000fe200078e00b4 */
[----:B------:R-:W-:Y:S01]  /*47a0*/  MOV R36, R181 ;  /* 0x000000b500247202 */ /* 0x000fe20000000f00 */
[----:B------:R-:W-:Y:S01]  /*47b0*/  IMAD.MOV.U32 R37, RZ, RZ, R182 ;  /* 0x000000ffff257224 */ /* 0x000fe200078e00b6 */
[----:B------:R-:W-:Y:S01]  /*47c0*/  MOV R20, R143 ;  /* 0x0000008f00147202 */ /* 0x000fe20000000f00 */
[----:B------:R-:W-:Y:S01]  /*47d0*/  IMAD.MOV.U32 R39, RZ, RZ, R183 ;  /* 0x000000ffff277224 */ /* 0x000fe200078e00b7 */
[----:B------:R-:W-:Y:S01]  /*47e0*/  MOV R38, R25 ;  /* 0x0000001900267202 */ /* 0x000fe20000000f00 */
[C---:B------:R-:W-:Y:S07]  /*47f0*/  HMMA.16816.F32.BF16 R180, R4.reuse, R22, R72 ;  /* 0x0000001604b4723c */ /* 0x040fee0000041848 */
        /* <DEDUP_REMOVED lines=9> */
[----:B------:R-:W1:Y:S01]  /*4890*/  LDSM.16.MT88.4 R8, [R224+0x4900] ;  /* 0x00490000e008783b */ /* 0x000e620000004200 */
[----:B------:R-:W-:Y:S01]  /*48a0*/  MOV R23, R24 ;  /* 0x0000001800177202 */ /* 0x000fe20000000f00 */
[C---:B---3--:R-:W-:Y:S01]  /*48b0*/  HMMA.16816.F32.BF16 R40, R4.reuse, R18, R80 ;  /* 0x000000120428723c */ /* 0x048fe20000041850 */
[----:B------:R-:W-:Y:S01]  /*48c0*/  MOV R73, R20 ;  /* 0x0000001400497202 */ /* 0x000fe20000000f00 */
[----:B------:R-:W-:Y:S01]  /*48d0*/  LDSM.16.MT88.4 R24, [R227+0x4900] ;  /* 0x00490000e318783b */ /* 0x000fe20000004200 */
        /* <DEDUP_REMOVED lines=8> */
[C---:B------:R-:W-:Y:S01]  /*4960*/  HMMA.16816.F32.BF16 R52, R4.reuse, R16, R32 ;  /* 0x000000100434723c */ /* 0x040fe20000041820 */
[----:B------:R-:W-:Y:S07]  /*4970*/  LDSM.16.MT88.4 R16, [R228+0x7900] ;  /* 0x00790000e410783b */ /* 0x000fee0000004200 */
[C---:B-1----:R-:W-:Y:S07]  /*4980*/  HMMA.16816.F32.BF16 R148, R4.reuse, R8, R56 ;  /* 0x000000080494723c */ /* 0x042fee0000041838 */
[----:B------:R-:W-:Y:S01]  /*4990*/  MOV R59, R72 ;  /* 0x00000048003b7202 */ /* 0x000fe20000000f00 */
        /* <DEDUP_REMOVED lines=12> */
[----:B------:R-:W-:Y:S02]  /*4a60*/  MOV R36, R37 ;  /* 0x0000002500247202 */ /* 0x000fe40000000f00 */
[----:B------:R-:W-:Y:S02]  /*4a70*/  MOV R37, R39 ;  /* 0x0000002700257202 */ /* 0x000fe40000000f00 */
[----:B------:R-:W-:Y:S01]  /*4a80*/  MOV R58, R73 ;  /* 0x00000049003a7202 */ /* 0x000fe20000000f00 */
[----:B------:R-:W-:Y:S01]  /*4a90*/  IMAD.MOV.U32 R73, RZ, RZ, R20 ;  /* 0x000000ffff497224 */ /* 0x000fe200078e0014 */
[C---:B-1----:R-:W-:Y:S07]  /*4aa0*/  HMMA.16816.F32.BF16 R84, R4.reuse, R8, R88 ;  /* 0x000000080454723c */ /* 0x042fee0000041858 */
[----:B------:R-:W-:Y:S01]  /*4ab0*/  IMAD.MOV.U32 R88, RZ, RZ, R48 ;  /* 0x000000ffff587224 */ /* 0x000fe200078e0030 */
[----:B------:R-:W-:Y:S01]  /*4ac0*/  HMMA.16816.F32.BF16 R76, R4, R10, R92 ;  /* 0x0000000a044c723c */ /* 0x000fe2000004185c */
[----:B------:R-:W1:Y:S01]  /*4ad0*/  LDSM.16.MT88.4 R8, [R224+0x7900] ;  /* 0x00790000e008783b */ /* 0x000e620000004200 */
[----:B------:R-:W-:Y:S01]  /*4ae0*/  MOV R91, R49 ;  /* 0x00000031005b7202 */ /* 0x000fe20000000f00 */
[----:B------:R-:W-:Y:S01]  /*4af0*/  IMAD.MOV.U32 R90, RZ, RZ, R75 ;  /* 0x000000ffff5a7224 */ /* 0x000fe200078e004b */
[----:B------:R-:W-:-:S03]  /*4b00*/  MOV R89, R36 ;  /* 0x0000002400597202 */ /* 0x000fc60000000f00 */
        /* <DEDUP_REMOVED lines=12> */
[----:B------:R-:W-:Y:S01]  /*4bd0*/  HMMA.16816.F32.BF16 R68, R4, R24, R96 ;  /* 0x000000180444723c */ /* 0x000fe20000041860 */
[----:B------:R-:W-:-:S06]  /*4be0*/  IMAD.MOV.U32 R94, RZ, RZ, R73 ;  /* 0x000000ffff5e7224 */ /* 0x000fcc00078e0049 */
[----:B------:R-:W-:Y:S01]  /*4bf0*/  IMAD.MOV.U32 R96, RZ, RZ, R38 ;  /* 0x000000ffff607224 */ /* 0x000fe200078e0026 */
[----:B------:R-:W-:Y:S01]  /*4c00*/  MOV R24, R63 ;  /* 0x0000003f00187202 */ /* 0x000fe20000000f00 */
[----:B------:R-:W-:Y:S01]  /*4c10*/  IMAD.MOV.U32 R38, RZ, RZ, R60 ;  /* 0x000000ffff267224 */ /* 0x000fe200078e003c */
[----:B------:R-:W-:Y:S01]  /*4c20*/  MOV R97, R59 ;  /* 0x0000003b00617202 */ /* 0x000fe20000000f00 */
[----:B------:R-:W-:Y:S01]  /*4c30*/  IMAD.MOV.U32 R25, RZ, RZ, R62 ;  /* 0x000000ffff197224 */ /* 0x000fe200078e003e */
[----:B------:R-:W-:Y:S01]  /*4c40*/  MOV R98, R72 ;  /* 0x0000004800627202 */ /* 0x000fe20000000f00 */
[C---:B------:R-:W-:Y:S01]  /*4c50*/  HMMA.16816.F32.BF16 R60, R4.reuse, R26, R128 ;  /* 0x0000001a043c723c */ /* 0x040fe20000041880 */
[----:B------:R-:W-:Y:S01]  /*4c60*/  IMAD.MOV.U32 R59, RZ, RZ, R74 ;  /* 0x000000ffff3b7224 */ /* 0x000fe200078e004a */
[----:B------:R-:W-:Y:S02]  /*4c70*/  MOV R74, R21 ;  /* 0x00000015004a7202 */ /* 0x000fe40000000f00 */
[----:B------:R-:W3:Y:S01]  /*4c80*/  LDSM.16.MT88.4 R20, [R225+0x7900] ;  /* 0x00790000e114783b */ /* 0x000ee20000004200 */
[----:B------:R-:W-:Y:S01]  /*4c90*/  IMAD.MOV.U32 R99, RZ, RZ, R59 ;  /* 0x000000ffff637224 */ /* 0x000fe200078e003b */
[----:B------:R-:W-:Y:S01]  /*4ca0*/  MOV R95, R74 ;  /* 0x0000004a005f7202 */ /* 0x000fe20000000f00 */
[----:B------:R-:W-:Y:S01]  /*4cb0*/  IMAD.MOV.U32 R26, RZ, RZ, R50 ;  /* 0x000000ffff1a7224 */ /* 0x000fe200078e0032 */
[----:B------:R-:W-:Y:S01]  /*4cc0*/  MOV R27, R51 ;  /* 0x00000033001b7202 */ /* 0x000fe20000000f00 */
[----:B------:R-:W-:Y:S01]  /*4cd0*/  IMAD.MOV.U32 R129, RZ, RZ, R57 ;  /* 0x000000ffff817224 */ /* 0x000fe200078e0039 */
[----:B-1----:R-:W-:Y:S01]  /*4ce0*/  HMMA.16816.F32.BF16 R48, R4, R8, R120 ;  /* 0x000000080430723c */ /* 0x002fe20000041878 */
[----:B------:R-:W-:Y:S01]  /*4cf0*/  MOV R128, R58 ;  /* 0x0000003a00807202 */ /* 0x000fe20000000f00 */
[----:B------:R-:W-:Y:S01]  /*4d00*/  IMAD.MOV.U32 R131, RZ, RZ, R47 ;  /* 0x000000ffff837224 */ /* 0x000fe200078e002f */
[----:B------:R-:W-:-:S04]  /*4d10*/  MOV R130, R56 ;  /* 0x0000003800827202 */ /* 0x000fc80000000f00 */
[----:B------:R-:W-:Y:S01]  /*4d20*/  IMAD.MOV.U32 R120, RZ, RZ, R37 ;  /* 0x000000ffff787224 */ /* 0x000fe200078e0025 */
[----:B------:R-:W-:Y:S01]  /*4d30*/  MOV R121, R38 ;  /* 0x0000002600797202 */ /* 0x000fe20000000f00 */
[----:B------:R-:W-:Y:S01]  /*4d40*/  IMAD.MOV.U32 R122, RZ, RZ, R39 ;  /* 0x000000ffff7a7224 */ /* 0x000fe200078e0027 */
[----:B------:R-:W-:Y:S01]  /*4d50*/  MOV R123, R64 ;  /* 0x00000040007b7202 */ /* 0x000fe20000000f00 */
[C---:B------:R-:W-:Y:S01]  /*4d60*/  HMMA.16816.F32.BF16 R36, R4.reuse, R10, R112 ;  /* 0x0000000a0424723c */ /* 0x040fe20000041870 */
[----:B------:R-:W1:Y:S06]  /*4d70*/  LDSM.16.MT88.4 R8, [R227+0x7900] ;  /* 0x00790000e308783b */ /* 0x000e6c0000004200 */
[----:B------:R-:W-:Y:S01]  /*4d80*/  IMAD.MOV.U32 R113, RZ, RZ, R65 ;  /* 0x000000ffff717224 */ /* 0x000fe200078e0041 */
[----:B------:R-:W-:Y:S01]  /*4d90*/  MOV R114, R66 ;  /* 0x0000004200727202 */ /* 0x000fe20000000f00 */
[----:B------:R-:W-:Y:S01]  /*4da0*/  IMAD.MOV.U32 R115, RZ, RZ, R67 ;  /* 0x000000ffff737224 */ /* 0x000fe200078e0043 */
[C---:B------:R-:W-:Y:S02]  /*4db0*/  HMMA.16816.F32.BF16 R56, R4.reuse, R18, R108 ;  /* 0x000000120438723c */ /* 0x040fe4000004186c */
        /* <DEDUP_REMOVED lines=19> */
[C---:B---3--:R-:W-:Y:S01]  /*4ef0*/  HMMA.16816.F32.BF16 R80, R4.reuse, R20, R104 ;  /* 0x000000140450723c */ /* 0x048fe20000041868 */
[----:B------:R3:W-:Y:S07]  /*4f00*/  MUFU.EX2 R133, R0 ;  /* 0x0000000000857308 */ /* 0x0007ee0000000800 */
[C---:B------:R-:W-:Y:S01]  /*4f10*/  HMMA.16816.F32.BF16 R72, R4.reuse, R22, R124 ;  /* 0x000000160448723c */ /* 0x040fe2000004187c */
[----:B------:R-:W4:Y:S07]  /*4f20*/  LDSM.16.MT88.4 R20, [R224+0x2100] ;  /* 0x00210000e014783b */ /* 0x000f2e0000004200 */
[----:B-1----:R-:W-:Y:S01]  /*4f30*/  HMMA.16816.F32.BF16 R32, R4, R10, R28 ;  /* 0x0000000a0420723c */ /* 0x002fe2000004181c */
[----:B---3--:R-:W-:-:S02]  /*4f40*/  FFMA.FTZ R0, R112, c[0x0][0x2d0], -R12 ;  /* 0x0000b40070007a23 */ /* 0x008fc4000001080c */
        /* <DEDUP_REMOVED lines=21> */
[C---:B------:R-:W-:Y:S01]  /*50a0*/  HMMA.16816.F32.BF16 R64, R4.reuse, R16, R116 ;  /* 0x000000100440723c */ /* 0x040fe20000041874 */
[----:B------:R1:W3:Y:S01]  /*50b0*/  MUFU.EX2 R161, R0 ;  /* 0x0000000000a17308 */ /* 0x0002e20000000800 */
[----:B------:R-:W2:Y:S06]  /*50c0*/  LDSM.16.MT88.4 R16, [R225+0x2100] ;  /* 0x00210000e110783b */ /* 0x000eac0000004200 */
[----:B------:R-:W-:Y:S01]  /*50d0*/  HMMA.16816.F32.BF16 R44, R4, R8, R100 ;  /* 0x00000008042c723c */ /* 0x000fe20000041864 */
[----:B------:R-:W2:Y:S01]  /*50e0*/  LDSM.16.MT88.4 R8, [R228+0x2100] ;  /* 0x00210000e408783b */ /* 0x000ea20000004200 */
        /* <DEDUP_REMOVED lines=24> */
[----:B------:R1:W-:Y:S01]  /*5270*/  MUFU.EX2 R162, R0 ;  /* 0x0000000000a27308 */ /* 0x0003e20000000800 */
[----:B------:R-:W-:-:S02]  /*5280*/  MOV R113, R115 ;  /* 0x0000007300717202 */ /* 0x000fc40000000f00 */
[----:B------:R-:W-:Y:S01]  /*5290*/  MOV R115, R121 ;  /* 0x0000007900737202 */ /* 0x000fe20000000f00 */
[----:B------:R-:W-:Y:S02]  /*52a0*/  IMAD.MOV.U32 R121, RZ, RZ, R26 ;  /* 0x000000ffff797224 */ /* 0x000fe400078e001a */
[----:B------:R-:W-:Y:S01]  /*52b0*/  IMAD.MOV.U32 R26, RZ, RZ, R128 ;  /* 0x000000ffff1a7224 */ /* 0x000fe200078e0080 */
[----:B------:R-:W-:Y:S01]  /*52c0*/  MOV R128, R129 ;  /* 0x0000008100807202 */ /* 0x000fe20000000f00 */
[----:B------:R-:W-:Y:S01]  /*52d0*/  IMAD.MOV.U32 R129, RZ, RZ, R130 ;  /* 0x000000ffff817224 */ /* 0x000fe200078e0082 */
[----:B------:R-:W-:Y:S02]  /*52e0*/  MOV R130, R131 ;  /* 0x0000008300827202 */ /* 0x000fe40000000f00 */
[----:B------:R-:W-:Y:S02]  /*52f0*/  MOV R131, R25 ;  /* 0x0000001900837202 */ /* 0x000fe40000000f00 */
[----:B------:R-:W-:-:S02]  /*5300*/  MOV R25, R97 ;  /* 0x0000006100197202 */ /* 0x000fc40000000f00 */
[----:B------:R-:W-:Y:S01]  /*5310*/  MOV R97, R99 ;  /* 0x0000006300617202 */ /* 0x000fe20000000f00 */
[----:B-1----:R-:W-:Y:S01]  /*5320*/  FFMA.FTZ R0, R112, c[0x0][0x2d0], -R12 ;  /* 0x0000b40070007a23 */ /* 0x002fe2000001080c */
[----:B------:R-:W-:Y:S01]  /*5330*/  MOV R99, R93 ;  /* 0x0000005d00637202 */ /* 0x000fe20000000f00 */
[----:B------:R-:W-:Y:S01]  /*5340*/  IMAD.MOV.U32 R112, RZ, RZ, R114 ;  /* 0x000000ffff707224 */ /* 0x000fe200078e0072 */
[----:B------:R-:W-:Y:S01]  /*5350*/  MOV R93, R184 ;  /* 0x000000b8005d7202 */ /* 0x000fe20000000f00 */
[----:B------:R-:W-:Y:S01]  /*5360*/  IMAD.MOV.U32 R114, RZ, RZ, R120 ;  /* 0x000000ffff727224 */ /* 0x000fe200078e0078 */
[----:B---3--:R-:W-:Y:S01]  /*5370*/  F2FP.BF16.PACK_AB R4, R161, R133 ;  /* 0x00000085a104723e */ /* 0x008fe200000010ff */
[----:B------:R-:W-:Y:S01]  /*5380*/  IMAD.MOV.U32 R120, RZ, RZ, R122 ;  /* 0x000000ffff787224 */ /* 0x000fe200078e007a */
[----:B------:R-:W-:Y:S01]  /*5390*/  MOV R122, R123 ;  /* 0x0000007b007a7202 */ /* 0x000fe20000000f00 */
[----:B------:R-:W-:Y:S01]  /*53a0*/  FFMA.FTZ R29, R135, c[0x0][0x2d0], -R2 ;  /* 0x0000b400871d7a23 */ /* 0x000fe20000010802 */
[----:B------:R-:W-:Y:S01]  /*53b0*/  MOV R123, R27 ;  /* 0x0000001b007b7202 */ /* 0x000fe20000000f00 */
[----:B------:R-:W-:Y:S01]  /*53c0*/  IMAD.MOV.U32 R27, RZ, RZ, R24 ;  /* 0x000000ffff1b7224 */ /* 0x000fe200078e0018 */
[----:B------:R1:W5:Y:S01]  /*53d0*/  LDL.LU R184, [R1+0x84] ;  /* 0x0000840001b87983 */ /* 0x0003620000300800 */
[----:B------:R-:W-:-:S02]  /*53e0*/  IMAD.MOV.U32 R24, RZ, RZ, R96 ;  /* 0x000000ffff187224 */ /* 0x000fc400078e0060 */
[----:B------:R-:W-:Y:S02]  /*53f0*/  IMAD.MOV.U32 R96, RZ, RZ, R98 ;  /* 0x000000ffff607224 */ /* 0x000fe400078e0062 */
[----:B------:R-:W-:Y:S02]  /*5400*/  IMAD.MOV.U32 R98, RZ, RZ, R92 ;  /* 0x000000ffff627224 */ /* 0x000fe400078e005c */
[----:B------:R-:W-:Y:S02]  /*5410*/  IMAD.MOV.U32 R92, RZ, RZ, R164 ;  /* 0x000000ffff5c7224 */ /* 0x000fe400078e00a4 */
[----:B------:R3:W1:Y:S02]  /*5420*/  MUFU.EX2 R164, R0 ;  /* 0x0000000000a47308 */ /* 0x0006640000000800 */
[----:B---3--:R-:W-:Y:S02]  /*5430*/  FFMA.FTZ R0, R107, c[0x0][0x2d0], -R2 ;  /* 0x0000b4006b007a23 */ /* 0x008fe40000010802 */
        /* <DEDUP_REMOVED lines=21> */
[----:B------:R3:W-:Y:S01]  /*5590*/  MUFU.EX2 R31, R0 ;  /* 0x00000000001f7308 */ /* 0x0007e20000000800 */
[----:B------:R-:W-:Y:S02]  /*55a0*/  MOV R27, R25 ;  /* 0x00000019001b7202 */ /* 0x000fe40000000f00 */
[----:B------:R-:W-:Y:S02]  /*55b0*/  MOV R25, R97 ;  /* 0x0000006100197202 */ /* 0x000fe40000000f00 */
[----:B------:R-:W-:Y:S02]  /*55c0*/  MOV R97, R99 ;  /* 0x0000006300617202 */ /* 0x000fe40000000f00 */
[----:B------:R-:W-:-:S02]  /*55d0*/  MOV R99, R93 ;  /* 0x0000005d00637202 */ /* 0x000fc40000000f00 */
[----:B------:R-:W-:Y:S01]  /*55e0*/  MOV R93, R134 ;  /* 0x00000086005d7202 */ /* 0x000fe20000000f00 */
[----:B---3--:R-:W-:Y:S02]  /*55f0*/  FFMA.FTZ R0, R107, c[0x0][0x2d0], -R2 ;  /* 0x0000b4006b007a23 */ /* 0x008fe40000010802 */
[----:B------:R-:W-:Y:S02]  /*5600*/  IMAD.MOV.U32 R107, RZ, RZ, R113 ;  /* 0x000000ffff6b7224 */ /* 0x000fe400078e0071 */
[----:B------:R-:W-:Y:S01]  /*5610*/  IMAD.MOV.U32 R113, RZ, RZ, R115 ;  /* 0x000000ffff717224 */ /* 0x000fe200078e0073 */
[----:B------:R-:W-:Y:S01]  /*5620*/  MOV R115, R26 ;  /* 0x0000001a00737202 */ /* 0x000fe20000000f00 */
[----:B------:R3:W2:Y:S01]  /*5630*/  MUFU.EX2 R134, R0 ;  /* 0x0000000000867308 */ /* 0x0006a20000000800 */
[----:B------:R-:W-:Y:S01]  /*5640*/  MOV R26, R131 ;  /* 0x00000083001a7202 */ /* 0x000fe20000000f00 */
[----:B------:R-:W-:Y:S02]  /*5650*/  IMAD.MOV.U32 R131, RZ, RZ, R24 ;  /* 0x000000ffff837224 */ /* 0x000fe400078e0018 */
[----:B------:R-:W-:-:S02]  /*5660*/  IMAD.MOV.U32 R24, RZ, RZ, R96 ;  /* 0x000000ffff187224 */ /* 0x000fc400078e0060 */
[----:B------:R-:W-:Y:S02]  /*5670*/  IMAD.MOV.U32 R94, RZ, RZ, R159 ;  /* 0x000000ffff5e7224 */ /* 0x000fe400078e009f */
[----:B------:R-:W-:Y:S01]  /*5680*/  IMAD.MOV.U32 R96, RZ, RZ, R98 ;  /* 0x000000ffff607224 */ /* 0x000fe200078e0062 */
[----:B-1----:R-:W-:Y:S01]  /*5690*/  F2FP.BF16.PACK_AB R6, R164, R162 ;  /* 0x000000a2a406723e */ /* 0x002fe200000010ff */
[----:B------:R-:W-:Y:S01]  /*56a0*/  IMAD.MOV.U32 R98, RZ, RZ, R92 ;  /* 0x000000ffff627224 */ /* 0x000fe200078e005c */
[----:B------:R1:W5:Y:S01]  /*56b0*/  LDL.LU R159, [R1+0x80] ;  /* 0x00008000019f7983 */ /* 0x0003620000300800 */
[----:B---3--:R-:W-:Y:S01]  /*56c0*/  FFMA.FTZ R0, R106, c[0x0][0x2d0], -R2 ;  /* 0x0000b4006a007a23 */ /* 0x008fe20000010802 */
        /* <DEDUP_REMOVED lines=20> */
[----:B------:R-:W-:Y:S01]  /*5810*/  MOV R107, R26 ;  /* 0x0000001a006b7202 */ /* 0x000fe20000000f00 */
[----:B------:R1:W5:Y:S01]  /*5820*/  LDL.LU R158, [R1+0x7c] ;  /* 0x00007c00019e7983 */ /* 0x0003620000300800 */
[----:B------:R-:W-:Y:S01]  /*5830*/  MOV R26, R24 ;  /* 0x00000018001a7202 */ /* 0x000fe20000000f00 */
[----:B------:R-:W-:-:S02]  /*5840*/  FFMA.FTZ R28, R105, c[0x0][0x2d0], -R12 ;  /* 0x0000b400691c7a23 */ /* 0x000fc4000001080c */
[----:B---3--:R-:W-:Y:S02]  /*5850*/  FFMA.FTZ R0, R106, c[0x0][0x2d0], -R2 ;  /* 0x0000b4006a007a23 */ /* 0x008fe40000010802 */
[----:B------:R-:W-:Y:S02]  /*5860*/  IMAD.MOV.U32 R106, RZ, RZ, R112 ;  /* 0x000000ffff6a7224 */ /* 0x000fe400078e0070 */
[----:B------:R-:W-:Y:S02]  /*5870*/  IMAD.MOV.U32 R112, RZ, RZ, R27 ;  /* 0x000000ffff707224 */ /* 0x000fe400078e001b */
[----:B------:R-:W-:Y:S02]  /*5880*/  IMAD.MOV.U32 R27, RZ, RZ, R25 ;  /* 0x000000ffff1b7224 */ /* 0x000fe400078e0019 */
[----:B------:R-:W-:Y:S02]  /*5890*/  IMAD.MOV.U32 R25, RZ, RZ, R97 ;  /* 0x000000ffff197224 */ /* 0x000fe400078e0061 */
[----:B------:R-:W-:-:S02]  /*58a0*/  IMAD.MOV.U32 R97, RZ, RZ, R99 ;  /* 0x000000ffff617224 */ /* 0x000fc400078e0063 */
[----:B------:R-:W-:Y:S02]  /*58b0*/  IMAD.MOV.U32 R99, RZ, RZ, R93 ;  /* 0x000000ffff637224 */ /* 0x000fe400078e005d */
[----:B------:R-:W-:Y:S02]  /*58c0*/  IMAD.MOV.U32 R93, RZ, RZ, R95 ;  /* 0x000000ffff5d7224 */ /* 0x000fe400078e005f */
[----:B------:R-:W-:Y:S02]  /*58d0*/  IMAD.MOV.U32 R95, RZ, RZ, R89 ;  /* 0x000000ffff5f7224 */ /* 0x000fe400078e0059 */
[----:B------:R-:W-:Y:S02]  /*58e0*/  IMAD.MOV.U32 R89, RZ, RZ, R163 ;  /* 0x000000ffff597224 */ /* 0x000fe400078e00a3 */
[----:B------:R-:W-:Y:S01]  /*58f0*/  IMAD.MOV.U32 R105, RZ, RZ, R106 ;  /* 0x000000ffff697224 */ /* 0x000fe200078e006a */
[----:B------:R-:W3:Y:S01]  /*5900*/  MUFU.EX2 R163, R0 ;  /* 0x0000000000a37308 */ /* 0x000ee20000000800 */
        /* <DEDUP_REMOVED lines=17> */
[----:B------:R-:W-:Y:S02]  /*5a20*/  MOV R96, R98 ;  /* 0x0000006200607202 */ /* 0x000fe40000000f00 */
[----:B------:R-:W-:Y:S02]  /*5a30*/  MOV R98, R92 ;  /* 0x0000005c00627202 */ /* 0x000fe40000000f00 */
[----:B--2---:R-:W-:-:S02]  /*5a40*/  F2FP.BF16.PACK_AB R5, R134, R31 ;  /* 0x0000001f8605723e */ /* 0x004fc400000010ff */
[----:B---3--:R-:W-:Y:S02]  /*5a50*/  F2FP.BF16.PACK_AB R7, R163, R160 ;  /* 0x000000a0a307723e */ /* 0x008fe400000010ff */
[----:B------:R-:W-:Y:S02]  /*5a60*/  MOV R92, R94 ;  /* 0x0000005e005c7202 */ /* 0x000fe40000000f00 */
[----:B------:R-:W-:Y:S02]  /*5a70*/  MOV R94, R88 ;  /* 0x00000058005e7202 */ /* 0x000fe40000000f00 */
[----:B------:R-:W-:Y:S01]  /*5a80*/  MOV R126, R127 ;  /* 0x0000007f007e7202 */ /* 0x000fe20000000f00 */
[----:B------:R-:W-:Y:S01]  /*5a90*/  IMAD.MOV.U32 R127, RZ, RZ, R112 ;  /* 0x000000ffff7f7224 */ /* 0x000fe200078e0070 */
[----:B------:R-:W-:Y:S02]  /*5aa0*/  MOV R88, R90 ;  /* 0x0000005a00587202 */ /* 0x000fe40000000f00 */
[----:B------:R-:W-:-:S02]  /*5ab0*/  MOV R90, R157 ;  /* 0x0000009d005a7202 */ /* 0x000fc40000000f00 */
[----:B------:R-:W-:Y:S01]  /*5ac0*/  MOV R112, R24 ;  /* 0x0000001800707202 */ /* 0x000fe20000000f00 */
[C---:B----4-:R-:W-:Y:S01]  /*5ad0*/  HMMA.16816.F32.BF16 R136, R4.reuse, R20, R136 ;  /* 0x000000140488723c */ /* 0x050fe20000041888 */
[----:B------:R-:W-:Y:S01]  /*5ae0*/  FFMA.FTZ R30, R126, c[0x0][0x2d0], -R2 ;  /* 0x0000b4007e1e7a23 */ /* 0x000fe20000010802 */
[----:B------:R-:W-:Y:S01]  /*5af0*/  MOV R110, R93 ;  /* 0x0000005d006e7202 */ /* 0x000fe20000000f00 */
[----:B------:R-:W-:Y:S01]  /*5b00*/  IMAD.MOV.U32 R116, RZ, RZ, R127 ;  /* 0x000000ffff747224 */ /* 0x000fe200078e007f */
[----:B------:R-:W-:Y:S01]  /*5b10*/  MOV R117, R112 ;  /* 0x0000007000757202 */ /* 0x000fe20000000f00 */
[--C-:B------:R-:W-:Y:S01]  /*5b20*/  FFMA.FTZ R27, R156, c[0x0][0x2d0], -R12.reuse ;  /* 0x0000b4009c1b7a23 */ /* 0x100fe2000001080c */
[----:B------:R-:W-:Y:S01]  /*5b30*/  MOV R124, R95 ;  /* 0x0000005f007c7202 */ /* 0x000fe20000000f00 */
[--C-:B------:R-:W-:Y:S01]  /*5b40*/  FFMA.FTZ R26, R155, c[0x0][0x2d0], -R12.reuse ;  /* 0x0000b4009b1a7a23 */ /* 0x100fe2000001080c */
[C---:B------:R-:W-:Y:S01]  /*5b50*/  HMMA.16816.F32.BF16 R20, R4.reuse, R22, R248 ;  /* 0x000000160414723c */ /* 0x040fe200000418f8 */
        /* <DEDUP_REMOVED lines=9> */
[----:B------:R-:W-:Y:S01]  /*5bf0*/  HMMA.16816.F32.BF16 R92, R4, R18, R172 ;  /* 0x00000012045c723c */ /* 0x000fe200000418ac */
[----:B------:R-:W-:Y:S01]  /*5c00*/  IMAD.MOV.U32 R249, RZ, RZ, R15 ;  /* 0x000000fffff97224 */ /* 0x000fe200078e000f */
[----:B------:R-:W-:Y:S01]  /*5c10*/  MOV R108, R99 ;  /* 0x00000063006c7202 */ /* 0x000fe20000000f00 */
[----:B------:R-:W-:Y:S01]  /*5c20*/  IMAD.MOV.U32 R251, RZ, RZ, R13 ;  /* 0x000000fffffb7224 */ /* 0x000fe200078e000d */
[----:B------:R1:W5:Y:S01]  /*5c30*/  LDL.LU R157, [R1+0x78] ;  /* 0x00007800019d7983 */ /* 0x0003620000300800 */
[----:B------:R-:W-:-:S03]  /*5c40*/  FFMA.FTZ R24, R153, c[0x0][0x2d0], -R2 ;  /* 0x0000b40099187a23 */ /* 0x000fc60000010802 */
[----:B------:R-:W-:Y:S01]  /*5c50*/  HMMA.16816.F32.BF16 R88, R4, R16, R176 ;  /* 0x000000100458723c */ /* 0x000fe200000418b0 */
[----:B------:R-:W2:Y:S01]  /*5c60*/  LDSM.16.MT88.4 R12, [R224+0x5100] ;  /* 0x00510000e00c783b */ /* 0x000ea20000004200 */
[----:B------:R-:W-:-:S03]  /*5c70*/  FFMA.FTZ R0, R152, c[0x0][0x2d0], -R2 ;  /* 0x0000b40098007a23 */ /* 0x000fc60000010802 */
[----:B------:R-:W3:Y:S01]  /*5c80*/  LDSM.16.MT88.4 R16, [R227+0x2100] ;  /* 0x00210000e310783b */ /* 0x000ee20000004200 */
[----:B------:R-:W-:Y:S02]  /*5c90*/  IMAD.MOV.U32 R118, RZ, RZ, R96 ;  /* 0x000000ffff767224 */ /* 0x000fe400078e0060 */
[----:B------:R-:W-:Y:S01]  /*5ca0*/  IMAD.MOV.U32 R2, RZ, RZ, R98 ;  /* 0x000000ffff027224 */ /* 0x000fe200078e0062 */
[C---:B------:R-:W-:Y:S01]  /*5cb0*/  HMMA.16816.F32.BF16 R100, R4.reuse, R10, R144 ;  /* 0x0000000a0464723c */ /* 0x040fe20000041890 */
[----:B------:R-:W-:Y:S01]  /*5cc0*/  IMAD.MOV.U32 R248, RZ, RZ, R124 ;  /* 0x000000fffff87224 */ /* 0x000fe200078e007c */
[----:B------:R1:W5:Y:S06]  /*5cd0*/  LDL.LU R156, [R1+0x74] ;  /* 0x00007400019c7983 */ /* 0x00036c0000300800 */
[----:B------:R-:W-:Y:S01]  /*5ce0*/  HMMA.16816.F32.BF16 R96, R4, R8, R168 ;  /* 0x000000080460723c */ /* 0x000fe200000418a8 */
[----:B------:R-:W4:Y:S01]  /*5cf0*/  LDSM.16.MT88.4 R8, [R225+0x5100] ;  /* 0x00510000e108783b */ /* 0x000f220000004200 */
        /* <DEDUP_REMOVED lines=9> */
[----:B------:R1:W5:Y:S01]  /*5d90*/  LDL.LU R155, [R1+0x70] ;  /* 0x00007000019b7983 */ /* 0x0003620000300800 */
[----:B------:R-:W-:-:S03]  /*5da0*/  MOV R127, R115 ;  /* 0x00000073007f7202 */ /* 0x000fc60000000f00 */
[----:B------:R1:W5:Y:S04]  /*5db0*/  LDL.LU R154, [R1+0x6c] ;  /* 0x00006c00019a7983 */ /* 0x0003680000300800 */
[----:B------:R1:W5:Y:S04]  /*5dc0*/  LDL.LU R153, [R1+0x68] ;  /* 0x0000680001997983 */ /* 0x0003680000300800 */
[----:B------:R1:W5:Y:S01]  /*5dd0*/  LDL.LU R152, [R1+0x64] ;  /* 0x0000640001987983 */ /* 0x0003620000300800 */
[C---:B--2---:R-:W-:Y:S03]  /*5de0*/  HMMA.16816.F32.BF16 R172, R4.reuse, R12, R148 ;  /* 0x0000000c04ac723c */ /* 0x044fe60000041894 */
[----:B------:R1:W5:Y:S05]  /*5df0*/  LDL.LU R135, [R1+0x60] ;  /* 0x0000600001877983 */ /* 0x00036a0000300800 */
[C---:B---3--:R-:W-:Y:S08]  /*5e00*/  HMMA.16816.F32.BF16 R104, R4.reuse, R16, R104 ;  /* 0x000000100468723c */ /* 0x048ff00000041868 */
[C---:B------:R-:W-:Y:S01]  /*5e10*/  HMMA.16816.F32.BF16 R112, R4.reuse, R18, R180 ;  /* 0x000000120470723c */ /* 0x040fe200000418b4 */
[----:B------:R-:W2:Y:S07]  /*5e20*/  LDSM.16.MT88.4 R16, [R228+0x5100] ;  /* 0x00510000e410783b */ /* 0x000eae0000004200 */
[C---:B------:R-:W-:Y:S01]  /*5e30*/  HMMA.16816.F32.BF16 R148, R4.reuse, R14, R140 ;  /* 0x0000000e0494723c */ /* 0x040fe2000004188c */
[----:B------:R-:W3:Y:S06]  /*5e40*/  LDSM.16.MT88.4 R12, [R227+0x5100] ;  /* 0x00510000e30c783b */ /* 0x000eec0000004200 */
        /* <DEDUP_REMOVED lines=11> */
[C---:B----4-:R-:W-:Y:S08]  /*5f00*/  HMMA.16816.F32.BF16 R144, R4.reuse, R8, R52 ;  /* 0x000000080490723c */ /* 0x050ff00000041834 */
[----:B------:R-:W-:Y:S01]  /*5f10*/  HMMA.16816.F32.BF16 R124, R4, R10, R40 ;  /* 0x0000000a047c723c */ /* 0x000fe20000041828 */
[----:B------:R-:W4:Y:S01]  /*5f20*/  LDSM.16.MT88.4 R8, [R224+0x8100] ;  /* 0x00810000e008783b */ /* 0x000f220000004200 */
[----:B------:R-:W-:Y:S01]  /*5f30*/  MOV R55, R120 ;  /* 0x0000007800377202 */ /* 0x000fe20000000f00 */
[----:B------:R-:W-:Y:S01]  /*5f40*/  IMAD.MOV.U32 R54, RZ, RZ, R121 ;  /* 0x000000ffff367224 */ /* 0x000fe200078e0079 */
[----:B------:R-:W-:Y:S01]  /*5f50*/  MOV R53, R122 ;  /* 0x0000007a00357202 */ /* 0x000fe20000000f00 */
[----:B------:R-:W-:-:S03]  /*5f60*/  IMAD.MOV.U32 R52, RZ, RZ, R123 ;  /* 0x000000ffff347224 */ /* 0x000fc600078e007b */
[----:B--2---:R-:W-:Y:S07]  /*5f70*/  HMMA.16816.F32.BF16 R120, R4, R16, R84 ;  /* 0x000000100478723c */ /* 0x004fee0000041854 */
[----:B------:R-:W-:Y:S01]  /*5f80*/  MOV R87, R116 ;  /* 0x0000007400577202 */ /* 0x000fe20000000f00 */
[----:B------:R-:W-:Y:S01]  /*5f90*/  IMAD.MOV.U32 R86, RZ, RZ, R117 ;  /* 0x000000ffff567224 */ /* 0x000fe200078e0075 */
[----:B------:R-:W-:Y:S01]  /*5fa0*/  MOV R85, R118 ;  /* 0x0000007600557202 */ /* 0x000fe20000000f00 */
[----:B------:R-:W-:-:S02]  /*5fb0*/  IMAD.MOV.U32 R84, RZ, RZ, R119 ;  /* 0x000000ffff547224 */ /* 0x000fc400078e0077 */
[C---:B------:R-:W-:Y:S01]  /*5fc0*/  HMMA.16816.F32.BF16 R116, R4.reuse, R18, R76 ;  /* 0x000000120474723c */ /* 0x040fe2000004184c */
[----:B------:R-:W2:Y:S06]  /*5fd0*/  LDSM.16.MT88.4 R16, [R225+0x8100] ;  /* 0x00810000e110783b */ /* 0x000eac0000004200 */
[----:B------:R-:W-:Y:S01]  /*5fe0*/  MOV R76, R108 ;  /* 0x0000006c004c7202 */ /* 0x000fe20000000f00 */
[----:B------:R-:W-:Y:S01]  /*5ff0*/  IMAD.MOV.U32 R77, RZ, RZ, R109 ;  /* 0x000000ffff4d7224 */ /* 0x000fe200078e006d */
[----:B------:R-:W-:Y:S01]  /*6000*/  MOV R78, R110 ;  /* 0x0000006e004e7202 */ /* 0x000fe20000000f00 */
[----:B------:R-:W-:Y:S01]  /*6010*/  IMAD.MOV.U32 R79, RZ, RZ, R111 ;  /* 0x000000ffff4f7224 */ /* 0x000fe200078e006f */
[C---:B---3--:R-:W-:Y:S08]  /*6020*/  HMMA.16816.F32.BF16 R40, R4.reuse, R14, R60 ;  /* 0x0000000e0428723c */ /* 0x048ff0000004183c */
[C---:B------:R-:W-:Y:S01]  /*6030*/  HMMA.16816.F32.BF16 R108, R4.reuse, R12, R68 ;  /* 0x0000000c046c723c */ /* 0x040fe20000041844 */
[----:B------:R-:W3:Y:S07]  /*6040*/  LDSM.16.MT88.4 R12, [R228+0x8100] ;  /* 0x00810000e40c783b */ /* 0x000eee0000004200 */
[C---:B----4-:R-:W-:Y:S08]  /*6050*/  HMMA.16816.F32.BF16 R48, R4.reuse, R8, R48 ;  /* 0x000000080430723c */ /* 0x050ff00000041830 */
[C---:B------:R-:W-:Y:S01]  /*6060*/  HMMA.16816.F32.BF16 R36, R4.reuse, R10, R36 ;  /* 0x0000000a0424723c */ /* 0x040fe20000041824 */
        /* <DEDUP_REMOVED lines=8> */
[----:B--2---:R-:W-:Y:S01]  /*60f0*/  HMMA.16816.F32.BF16 R168, R4, R16, R80 ;  /* 0x0000001004a8723c */ /* 0x004fe20000041850 */
[----:B------:R-:W-:Y:S01]  /*6100*/  IMAD.MOV.U32 R60, RZ, RZ, R63 ;  /* 0x000000ffff3c7224 */ /* 0x000fe200078e003f */
[----:B------:R-:W-:Y:S01]  /*6110*/  LDSM.16.MT88.4 R80, [R224+0x5900] ;  /* 0x00590000e050783b */ /* 0x000fe20000004200 */
[----:B------:R-:W-:-:S05]  /*6120*/  MOV R63, R70 ;  /* 0x00000046003f7202 */ /* 0x000fca0000000f00 */
[----:B------:R-:W-:Y:S01]  /*6130*/  HMMA.16816.F32.BF16 R176, R4, R18, R72 ;  /* 0x0000001204b0723c */ /* 0x000fe20000041848 */
[----:B------:R-:W-:Y:S01]  /*6140*/  IMAD.MOV.U32 R70, RZ, RZ, R77 ;  /* 0x000000ffff467224 */ /* 0x000fe200078e004d */
[----:B------:R-:W-:-:S06]  /*6150*/  MOV R77, R84 ;  /* 0x00000054004d7202 */ /* 0x000fcc0000000f00 */
[----:B---3--:R-:W-:Y:S01]  /*6160*/  HMMA.16816.F32.BF16 R180, R4, R12, R64 ;  /* 0x0000000c04b4723c */ /* 0x008fe20000041840 */
[----:B------:R-:W-:-:S07]  /*6170*/  IMAD.MOV.U32 R84, RZ, RZ, R87 ;  /* 0x000000ffff547224 */ /* 0x000fce00078e0057 */
[C---:B------:R-:W-:Y:S08]  /*6180*/  HMMA.16816.F32.BF16 R248, R4.reuse, R14, R56 ;  /* 0x0000000e04f8723c */ /* 0x040ff00000041838 */
[C---:B----4-:R-:W-:Y:S08]  /*6190*/  HMMA.16816.F32.BF16 R44, R4.reuse, R8, R44 ;  /* 0x00000008042c723c */ /* 0x050ff0000004182c */
[----:B------:R-:W-:Y:S01]  /*61a0*/  HMMA.16816.F32.BF16 R32, R4, R10, R32 ;  /* 0x0000000a0420723c */ /* 0x000fe20000041820 */
[----:B------:R2:W-:Y:S01]  /*61b0*/  MUFU.EX2 R7, R0 ;  /* 0x0000000000077308 */ /* 0x0005e20000000800 */
[----:B------:R-:W-:Y:S01]  /*61c0*/  MOV R87, R54 ;  /* 0x0000003600577202 */ /* 0x000fe20000000f00 */
[----:B------:R-:W-:Y:S01]  /*61d0*/  FADD.FTZ R2, R2, R140 ;  /* 0x0000008c02027221 */ /* 0x000fe20000010000 */
[----:B------:R-:W-:Y:S01]  /*61e0*/  LDSM.16.MT88.4 R56, [R225+0x2900] ;  /* 0x00290000e138783b */ /* 0x000fe20000004200 */
[----:B------:R-:W-:-:S03]  /*61f0*/  IMAD.MOV.U32 R54, RZ, RZ, R142 ;  /* 0x000000ffff367224 */ /* 0x000fc600078e008e */
[----:B------:R-:W-:Y:S01]  /*6200*/  LDSM.16.MT88.4 R64, [R228+0x2900] ;  /* 0x00290000e440783b */ /* 0x000fe20000004200 */
[----:B------:R-:W-:Y:S01]  /*6210*/  MOV R17, R128 ;  /* 0x0000008000117202 */ /* 0x000fe20000000f00 */
[----:B------:R-:W-:Y:S01]  /*6220*/  IMAD.MOV.U32 R16, RZ, RZ, R129 ;  /* 0x000000ffff107224 */ /* 0x000fe200078e0081 */
[----:B------:R-:W-:Y:S01]  /*6230*/  MOV R19, R130 ;  /* 0x0000008200137202 */ /* 0x000fe20000000f00 */
[----:B------:R-:W-:Y:S01]  /*6240*/  IMAD.MOV.U32 R18, RZ, RZ, R131 ;  /* 0x000000ffff127224 */ /* 0x000fe200078e0083 */
[----:B------:R-:W-:Y:S01]  /*6250*/  LDSM.16.MT88.4 R72, [R227+0x2900] ;  /* 0x00290000e348783b */ /* 0x000fe20000004200 */
[----:B--2---:R-:W-:Y:S01]  /*6260*/  FADD.FTZ R0, R62, R61 ;  /* 0x0000003d3e007221 */ /* 0x004fe20000010000 */
        /* <DEDUP_REMOVED lines=13> */
[----:B------:R-:W2:Y:S01]  /*6340*/  LDSM.16.MT88.4 R140, [R224+0x2900] ;  /* 0x00290000e08c783b */ /* 0x000ea20000004200 */
[----:B------:R-:W-:Y:S08]  /*6350*/  MUFU.EX2 R12, R28 ;  /* 0x0000001c000c7308 */ /* 0x000ff00000000800 */
[----:B------:R-:W3:Y:S08]  /*6360*/  MUFU.EX2 R11, R27 ;  /* 0x0000001b000b7308 */ /* 0x000ef00000000800 */
[----:B------:R-:W-:Y:S08]  /*6370*/  MUFU.EX2 R10, R26 ;  /* 0x0000001a000a7308 */ /* 0x000ff00000000800 */
[----:B------:R-:W4:Y:S08]  /*6380*/  MUFU.EX2 R9, R25 ;  /* 0x0000001900097308 */ /* 0x000f300000000800 */
[----:B------:R-:W1:Y:S08]  /*6390*/  MUFU.EX2 R8, R24 ;  /* 0x0000001800087308 */ /* 0x000e700000000800 */
[----:B------:R-:W-:Y:S08]  /*63a0*/  MUFU.EX2 R5, R29 ;  /* 0x0000001d00057308 */ /* 0x000ff00000000800 */
[----:B------:R-:W2:Y:S01]  /*63b0*/  MUFU.EX2 R6, R30 ;  /* 0x0000001e00067308 */ /* 0x000ea20000000800 */
[----:B---3--:R-:W-:-:S02]  /*63c0*/  F2FP.BF16.PACK_AB R128, R11, R12 ;  /* 0x0000000c0b80723e */ /* 0x008fc400000010ff */
[----:B----4-:R-:W-:Y:S02]  /*63d0*/  F2FP.BF16.PACK_AB R130, R9, R10 ;  /* 0x0000000a0982723e */ /* 0x010fe400000010ff */
[----:B-1----:R-:W-:Y:S01]  /*63e0*/  F2FP.BF16.PACK_AB R129, R7, R8 ;  /* 0x000000080781723e */ /* 0x002fe200000010ff */
[----:B------:R-:W-:Y:S02]  /*63f0*/  FADD.FTZ R0, R60, R0 ;  /* 0x000000003c007221 */ /* 0x000fe40000010000 */
[----:B------:R-:W-:Y:S02]  /*6400*/  FADD.FTZ R4, R61, R2 ;  /* 0x000000023d047221 */ /* 0x000fe40000010000 */
[----:B------:R-:W-:Y:S01]  /*6410*/  FADD.FTZ R2, R62, R0 ;  /* 0x000000003e027221 */ /* 0x000fe20000010000 */
[----:B--2---:R-:W-:Y:S01]  /*6420*/  F2FP.BF16.PACK_AB R131, R6, R5 ;  /* 0x000000050683723e */ /* 0x004fe200000010ff */
[----:B------:R-:W-:Y:S02]  /*6430*/  FADD.FTZ R0, R63, R4 ;  /* 0x000000043f007221 */ /* 0x000fe40000010000 */
[----:B------:R-:W-:-:S04]  /*6440*/  FADD.FTZ R2, R68, R2 ;  /* 0x0000000244027221 */ /* 0x000fc80000010000 */
[----:B------:R-:W-:Y:S01]  /*6450*/  HMMA.16816.F32.BF16 R136, R128, R140, R136 ;  /* 0x0000008c8088723c */ /* 0x000fe20000041888 */
[----:B------:R-:W-:-:S07]  /*6460*/  FADD.FTZ R0, R69, R0 ;  /* 0x0000000045007221 */ /* 0x000fce0000010000 */
[----:B------:R-:W-:Y:S07]  /*6470*/  HMMA.16816.F32.BF16 R140, R128, R142, R20 ;  /* 0x0000008e808c723c */ /* 0x000fee0000041814 */
[----:B------:R-:W-:Y:S01]  /*6480*/  MOV R21, R53 ;  /* 0x0000003500157202 */ /* 0x000fe20000000f00 */
[----:B------:R-:W-:-:S04]  /*6490*/  IMAD.MOV.U32 R22, RZ, RZ, R54 ;  /* 0x000000ffff167224 */ /* 0x000fc800078e0036 */
[----:B------:R-:W-:Y:S02]  /*64a0*/  FADD.FTZ R2, R21, R2 ;  /* 0x0000000215027221 */ /* 0x000fe40000010000 */
[----:B------:R-:W-:Y:S02]  /*64b0*/  FADD.FTZ R0, R22, R0 ;  /* 0x0000000016007221 */ /* 0x000fe40000010000 */
[----:B------:R-:W-:Y:S02]  /*64c0*/  FADD.FTZ R2, R18, R2 ;  /* 0x0000000212027221 */ /* 0x000fe40000010000 */
[----:B------:R-:W-:Y:S01]  /*64d0*/  FADD.FTZ R0, R19, R0 ;  /* 0x0000000013007221 */ /* 0x000fe20000010000 */
[----:B------:R-:W-:Y:S01]  /*64e0*/  MOV R23, R55 ;  /* 0x0000003700177202 */ /* 0x000fe20000000f00 */
[----:B------:R-:W-:Y:S02]  /*64f0*/  FADD.FTZ R2, R16, R2 ;  /* 0x0000000210027221 */ /* 0x000fe40000010000 */
[----:B------:R-:W-:-:S02]  /*6500*/  IMAD.MOV.U32 R4, RZ, RZ, R52 ;  /* 0x000000ffff047224 */ /* 0x000fc400078e0034 */
[----:B------:R-:W-:Y:S01]  /*6510*/  FADD.FTZ R0, R17, R0 ;  /* 0x0000000011007221 */ /* 0x000fe20000010000 */
[----:B------:R-:W-:Y:S01]  /*6520*/  MOV R30, R87 ;  /* 0x00000057001e7202 */ /* 0x000fe20000000f00 */
[C---:B------:R-:W-:Y:S01]  /*6530*/  HMMA.16816.F32.BF16 R52, R128.reuse, R56, R88 ;  /* 0x000000388034723c */ /* 0x040fe20000041858 */
[----:B------:R-:W1:Y:S01]  /*6540*/  LDSM.16.MT88.4 R88, [R225+0x5900] ;  /* 0x00590000e158783b */ /* 0x000e620000004200 */
[----:B------:R-:W-:Y:S02]  /*6550*/  FADD.FTZ R2, R23, R2 ;  /* 0x0000000217027221 */ /* 0x000fe40000010000 */
[----:B------:R-:W-:Y:S01]  /*6560*/  IMAD.MOV.U32 R29, RZ, RZ, R86 ;  /* 0x000000ffff1d7224 */ /* 0x000fe200078e0056 */
[----:B------:R-:W-:Y:S01]  /*6570*/  MOV R24, R85 ;  /* 0x0000005500187202 */ /* 0x000fe20000000f00 */
[----:B------:R-:W-:Y:S01]  /*6580*/  FADD.FTZ R0, R4, R0 ;  /* 0x0000000004007221 */ /* 0x000fe20000010000 */
[----:B------:R-:W-:Y:S01]  /*6590*/  MOV R26, R79 ;  /* 0x0000004f001a7202 */ /* 0x000fe20000000f00 */
[----:B------:R-:W-:Y:S01]  /*65a0*/  HMMA.16816.F32.BF16 R60, R128, R64, R96 ;  /* 0x00000040803c723c */ /* 0x000fe20000041860 */
[----:B------:R-:W2:Y:S01]  /*65b0*/  LDSM.16.MT88.4 R96, [R228+0x5900] ;  /* 0x00590000e460783b */ /* 0x000ea20000004200 */
[----:B------:R-:W-:-:S02]  /*65c0*/  FADD.FTZ R2, R30, R2 ;  /* 0x000000021e027221 */ /* 0x000fc40000010000 */
[----:B------:R-:W-:Y:S01]  /*65d0*/  IMAD.MOV.U32 R25, RZ, RZ, R84 ;  /* 0x000000ffff197224 */ /* 0x000fe200078e0054 */
[----:B------:R-:W-:Y:S01]  /*65e0*/  MOV R28, R77 ;  /* 0x0000004d001c7202 */ /* 0x000fe20000000f00 */
[----:B------:R-:W-:Y:S01]  /*65f0*/  FADD.FTZ R0, R29, R0 ;  /* 0x000000001d007221 */ /* 0x000fe20000010000 */
[----:B------:R-:W-:Y:S01]  /*6600*/  MOV R15, R71 ;  /* 0x00000047000f7202 */ /* 0x000fe20000000f00 */
[----:B------:R-:W-:Y:S01]  /*6610*/  FADD.FTZ R2, R24, R2 ;  /* 0x0000000218027221 */ /* 0x000fe20000010000 */
[----:B------:R-:W-:Y:S01]  /*6620*/  LDSM.16.MT88.4 R16, [R227+0x8900] ;  /* 0x00890000e310783b */ /* 0x000fe20000004200 */
[----:B------:R-:W-:Y:S02]  /*6630*/  IMAD.MOV.U32 R27, RZ, RZ, R78 ;  /* 0x000000ffff1b7224 */ /* 0x000fe400078e004e */
[----:B------:R-:W-:Y:S02]  /*6640*/  FADD.FTZ R0, R25, R0 ;  /* 0x0000000019007221 */ /* 0x000fe40000010000 */
[----:B------:R-:W-:-:S02]  /*6650*/  FADD.FTZ R2, R26, R2 ;  /* 0x000000021a027221 */ /* 0x000fc40000010000 */
[----:B------:R-:W-:Y:S02]  /*6660*/  FADD.FTZ R0, R27, R0 ;  /* 0x000000001b007221 */ /* 0x000fe40000010000 */
[----:B------:R-:W-:Y:S02]  /*6670*/  IMAD.MOV.U32 R14, RZ, RZ, R76 ;  /* 0x000000ffff0e7224 */ /* 0x000fe400078e004c */
[----:B------:R-:W-:Y:S02]  /*6680*/  FADD.FTZ R2, R28, R2 ;  /* 0x000000021c027221 */ /* 0x000fe40000010000 */
[----:B------:R-:W-:Y:S02]  /*6690*/  FADD.FTZ R0, R165, R0 ;  /* 0x00000000a5007221 */ /* 0x000fe40000010000 */
[----:B------:R-:W-:Y:S02]  /*66a0*/  FADD.FTZ R2, R14, R2 ;  /* 0x000000020e027221 */ /* 0x000fe40000010000 */
[----:B------:R-:W-:-:S02]  /*66b0*/  FADD.FTZ R0, R167, R0 ;  /* 0x00000000a7007221 */ /* 0x000fc40000010000 */
[----:B------:R-:W-:Y:S02]  /*66c0*/  IMAD.MOV.U32 R13, RZ, RZ, R70 ;  /* 0x000000ffff0d7224 */ /* 0x000fe400078e0046 */
[----:B------:R-:W-:Y:S02]  /*66d0*/  FADD.FTZ R2, R15, R2 ;  /* 0x000000020f027221 */ /* 0x000fe40000010000 */
[----:B------:R-:W-:Y:S02]  /*66e0*/  FADD.FTZ R0, R166, R0 ;  /* 0x00000000a6007221 */ /* 0x000fe40000010000 */
[----:B------:R-:W-:Y:S02]  /*66f0*/  FADD.FTZ R2, R13, R2 ;  /* 0x000000020d027221 */ /* 0x000fe40000010000 */
[----:B------:R-:W-:Y:S02]  /*6700*/  FADD.FTZ R0, R252, R0 ;  /* 0x00000000fc007221 */ /* 0x000fe40000010000 */
[----:B------:R-:W-:-:S02]  /*6710*/  FADD.FTZ R2, R133, R2 ;  /* 0x0000000285027221 */ /* 0x000fc40000010000 */
[----:B------:R-:W-:Y:S02]  /*6720*/  FADD.FTZ R0, R31, R0 ;  /* 0x000000001f007221 */ /* 0x000fe40000010000 */
[----:B------:R-:W-:Y:S02]  /*6730*/  FADD.FTZ R2, R161, R2 ;  /* 0x00000002a1027221 */ /* 0x000fe40000010000 */
[----:B------:R-:W-:Y:S01]  /*6740*/  FADD.FTZ R0, R134, R0 ;  /* 0x0000000086007221 */ /* 0x000fe20000010000 */
[----:B------:R-:W-:Y:S01]  /*6750*/  HMMA.16816.F32.BF16 R56, R128, R58, R92 ;  /* 0x0000003a8038723c */ /* 0x000fe2000004185c */
[----:B------:R-:W-:Y:S02]  /*6760*/  FADD.FTZ R4, R162, R2 ;  /* 0x00000002a2047221 */ /* 0x000fe40000010000 */
[----:B------:R-:W-:-:S05]  /*6770*/  FADD.FTZ R2, R160, R0 ;  /* 0x00000000a0027221 */ /* 0x000fca0000010000 */
[----:B------:R-:W-:Y:S01]  /*6780*/  HMMA.16816.F32.BF16 R68, R128, R72, R104 ;  /* 0x000000488044723c */ /* 0x000fe20000041868 */
[----:B------:R-:W3:Y:S01]  /*6790*/  LDSM.16.MT88.4 R104, [R227+0x5900] ;  /* 0x00590000e368783b */ /* 0x000ee20000004200 */
[----:B------:R-:W-:-:S06]  /*67a0*/  FADD.FTZ R2, R163, R2 ;  /* 0x00000002a3027221 */ /* 0x000fcc0000010000 */
[----:B-1----:R-:W-:Y:S01]  /*67b0*/  HMMA.16816.F32.BF16 R84, R128, R88, R144 ;  /* 0x000000588054723c */ /* 0x002fe20000041890 */
[----:B------:R-:W-:-:S07]  /*67c0*/  FADD.FTZ R0, R164, R4 ;  /* 0x00000004a4007221 */ /* 0x000fce0000010000 */
[C---:B------:R-:W-:Y:S01]  /*67d0*/  HMMA.16816.F32.BF16 R72, R128.reuse, R74, R112 ;  /* 0x0000004a8048723c */ /* 0x040fe20000041870 */
[----:B------:R-:W1:Y:S07]  /*67e0*/  LDSM.16.MT88.4 R112, [R224+0x8900] ;  /* 0x00890000e070783b */ /* 0x000e6e0000004200 */
[C---:B------:R-:W-:Y:S01]  /*67f0*/  HMMA.16816.F32.BF16 R88, R128.reuse, R90, R124 ;  /* 0x0000005a8058723c */ /* 0x040fe2000004187c */
[----:B------:R-:W-:Y:S07]  /*6800*/  LDSM.16.MT88.4 R124, [R228+0x8900] ;  /* 0x00890000e47c783b */ /* 0x000fee0000004200 */
[----:B--2---:R-:W-:Y:S01]  /*6810*/  HMMA.16816.F32.BF16 R92, R128, R96, R120 ;  /* 0x00000060805c723c */ /* 0x004fe20000041878 */
[----:B------:R-:W2:Y:S01]  /*6820*/  LDSM.16.MT88.4 R120, [R225+0x8900] ;  /* 0x00890000e178783b */ /* 0x000ea20000004200 */
[----:B------:R-:W-:-:S02]  /*6830*/  FADD.FTZ R8, R8, R2 ;  /* 0x0000000208087221 */ /* 0x000fc40000010000 */
[----:B------:R-:W-:Y:S02]  /*6840*/  FADD.FTZ R12, R12, R0 ;  /* 0x000000000c0c7221 */ /* 0x000fe40000010000 */
[----:B------:R-:W-:Y:S02]  /*6850*/  FADD.FTZ R7, R7, R8 ;  /* 0x0000000807077221 */ /* 0x000fe40000010000 */
[----:B------:R-:W-:Y:S02]  /*6860*/  FADD.FTZ R11, R11, R12 ;  /* 0x0000000c0b0b7221 */ /* 0x000fe40000010000 */
[----:B------:R-:W-:Y:S02]  /*6870*/  FADD.FTZ R5, R5, R7 ;  /* 0x0000000705057221 */ /* 0x000fe40000010000 */
[----:B------:R-:W-:Y:S02]  /*6880*/  FADD.FTZ R10, R10, R11 ;  /* 0x0000000b0a0a7221 */ /* 0x000fe40000010000 */
[----:B------:R-:W-:-:S02]  /*6890*/  FADD.FTZ R0, R6, R5 ;  /* 0x0000000506007221 */ /* 0x000fc40000010000 */
[----:B------:R-:W-:-:S03]  /*68a0*/  FADD.FTZ R2, R9, R10 ;  /* 0x0000000a09027221 */ /* 0x000fc60000010000 */
[----:B------:R4:W-:Y:S04]  /*68b0*/  STL [R1+0x4], R0 ;  /* 0x0000040001007387 */ /* 0x0009e80000100800 */
[----:B------:R4:W-:Y:S01]  /*68c0*/  STL [R1], R2 ;  /* 0x0000000201007387 */ /* 0x0009e20000100800 */
[C---:B------:R-:W-:Y:S08]  /*68d0*/  HMMA.16816.F32.BF16 R64, R128.reuse, R66, R100 ;  /* 0x000000428040723c */ /* 0x040ff00000041864 */
[C---:B------:R-:W-:Y:S08]  /*68e0*/  HMMA.16816.F32.BF16 R76, R128.reuse, R80, R172 ;  /* 0x00000050804c723c */ /* 0x040ff000000418ac */
[C---:B------:R-:W-:Y:S08]  /*68f0*/  HMMA.16816.F32.BF16 R96, R128.reuse, R98, R116 ;  /* 0x000000628060723c */ /* 0x040ff00000041874 */
[C---:B---3--:R-:W-:Y:S08]  /*6900*/  HMMA.16816.F32.BF16 R100, R128.reuse, R104, R108 ;  /* 0x000000688064723c */ /* 0x048ff0000004186c */
[C---:B------:R-:W-:Y:S08]  /*6910*/  HMMA.16816.F32.BF16 R80, R128.reuse, R82, R148 ;  /* 0x000000528050723c */ /* 0x040ff00000041894 */
[C---:B-1----:R-:W-:Y:S08]  /*6920*/  HMMA.16816.F32.BF16 R108, R128.reuse, R112, R48 ;  /* 0x00000070806c723c */ /* 0x042ff00000041830 */
        /* <DEDUP_REMOVED lines=24> */
.L_x_1334:
[----:B------:R-:W2:Y:S01]  /*6ab0*/  LDL.64 R20, [R1+0x10] ;  /* 0x0000100001147983 */ /* 0x000ea20000100a00 */
[----:B------:R-:W-:Y:S04]  /*6ac0*/  DEPBAR.LE SB0, 0x0 ;  /* 0x000080000000791a */ /* 0x000fe80000000000 */
[----:B-1----:R-:W-:Y:S01]  /*6ad0*/  SHF.R.S32.HI R0, RZ, 0x1f, R249 ;  /* 0x0000001fff007819 */ /* 0x002fe200000114f9 */
[----:B------:R-:W-:Y:S01]  /*6ae0*/  BAR.SYNC.DEFER_BLOCKING 0x0 ;  /* 0x0000000000007b1d */ /* 0x000fe20000010000 */
[C---:B-1----:R-:W-:Y:S01]  /*6af0*/  IMAD.WIDE.U32 R2, R249.reuse, c[0x0][0x208], RZ ;  /* 0x00008200f9027a25 */ /* 0x042fe200078e00ff */
[----:B------:R-:W-:Y:S03]  /*6b00*/  MOV R252, c[0x0][0x1e4] ;  /* 0x0000790000fc7a02 */ /* 0x000fe60000000f00 */
[----:B------:R-:W-:Y:S04]  /*6b10*/  IMAD R0, R0, c[0x0][0x208], RZ ;  /* 0x0000820000007a24 */ /* 0x000fe800078e02ff */
[----:B------:R-:W-:Y:S05]  /*6b20*/  IMAD R0, R249, c[0x0][0x20c], R0 ;  /* 0x00008300f9007a24 */ /* 0x000fea00078e0200 */
[----:B------:R-:W-:Y:S05]  /*6b30*/  IADD3 R0, R3, R0, RZ ;  /* 0x0000000003007210 */ /* 0x000fea0007ffe0ff */
[----:B------:R-:W-:Y:S01]  /*6b40*/  IMAD R0, R0, 0x60, RZ ;  /* 0x0000006000007824 */ /* 0x000fe200078e02ff */
[----:B-----5:R-:W1:Y:S08]  /*6b50*/  LDSM.16.M88.4 R8, [R135+0xc100] ;  /* 0x00c100008708783b */ /* 0x020e700000000200 */
[----:B------:R-:W3:Y:S08]  /*6b60*/  LDSM.16.M88.4 R16, [R135+0xc900] ;  /* 0x00c900008710783b */ /* 0x000ef00000000200 */
[----:B------:R-:W4:Y:S08]  /*6b70*/  LDSM.16.M88.4 R24, [R135+0xd100] ;  /* 0x00d100008718783b */ /* 0x000f300000000200 */
[----:B------:R-:W2:Y:S08]  /*6b80*/  LDSM.16.M88.4 R32, [R135+0xd900] ;  /* 0x00d900008720783b */ /* 0x000eb00000000200 */
[----:B------:R-:W2:Y:S01]  /*6b90*/  LDSM.16.M88.4 R40, [R135+0xe100] ;  /* 0x00e100008728783b */ /* 0x000ea20000000200 */
[C---:B-1----:R-:W-:Y:S07]  /*6ba0*/  HMMA.16816.F32.BF16 R4, R152.reuse, R8, RZ ;  /* 0x000000089804723c */ /* 0x042fee00000418ff */
        /* <DEDUP_REMOVED lines=10> */
[----:B------:R-:W3:Y:S01]  /*6c50*/  LDL.64 R250, [R1+0x30] ;  /* 0x0000300001fa7983 */ /* 0x000ee20000100a00 */
        /* <DEDUP_REMOVED lines=51> */
[C---:B------:R-:W-:Y:S08]  /*6f90*/  HMMA.16816.F32.BF16 R36, R156.reuse, R176, R36 ;  /* 0x000000b09c24723c */ /* 0x040ff00000041824 */
[C---:B------:R-:W-:Y:S01]  /*6fa0*/  HMMA.16816.F32.BF16 R40, R156.reuse, R178, R40 ;  /* 0x000000b29c28723c */ /* 0x040fe20000041828 */
[----:B------:R-:W4:Y:S07]  /*6fb0*/  LDSM.16.M88.4 R176, [R229+0xe100] ;  /* 0x00e10000e5b0783b */ /* 0x000f2e0000000200 */
[C---:B------:R-:W-:Y:S01]  /*6fc0*/  HMMA.16816.F32.BF16 R44, R156.reuse, R180, R44 ;  /* 0x000000b49c2c723c */ /* 0x040fe2000004182c */
[----:B------:R-:W2:Y:S07]  /*6fd0*/  LDL.64 R180, [R1+0x20] ;  /* 0x0000200001b47983 */ /* 0x000eae0000100a00 */
        /* <DEDUP_REMOVED lines=73> */
[C---:B-1----:R-:W-:Y:S08]  /*7470*/  HMMA.16816.F32.BF16 R4, R200.reuse, R160, R4 ;  /* 0x000000a0c804723c */ /* 0x042ff00000041804 */
[C---:B------:R-:W-:Y:S01]  /*7480*/  HMMA.16816.F32.BF16 R8, R200.reuse, R162, R8 ;  /* 0x000000a2c808723c */ /* 0x040fe20000041808 */
[----:B------:R-:W1:Y:S07]  /*7490*/  LDSM.16.M88.4 R160, [R229+0x11900] ;  /* 0x01190000e5a0783b */ /* 0x000e6e0000000200 */
[C---:B------:R-:W-:Y:S08]  /*74a0*/  HMMA.16816.F32.BF16 R12, R200.reuse, R176, R12 ;  /* 0x000000b0c80c723c */ /* 0x040ff0000004180c */
        /* <DEDUP_REMOVED lines=11> */
[C---:B-1----:R-:W-:Y:S08]  /*7560*/  HMMA.16816.F32.BF16 R44, R200.reuse, R160, R44 ;  /* 0x000000a0c82c723c */ /* 0x042ff0000004182c */
[----:B------:R-:W-:Y:S01]  /*7570*/  HMMA.16816.F32.BF16 R48, R200, R162, R48 ;  /* 0x000000a2c830723c */ /* 0x000fe20000041830 */
[----:B------:R-:W1:Y:S07]  /*7580*/  LDSM.16.M88.4 R160, [R226+0x5000] ;  /* 0x00500000e2a0783b */ /* 0x000e6e0000000200 */
[C---:B------:R-:W-:Y:S08]  /*7590*/  HMMA.16816.F32.BF16 R4, R204.reuse, R176, R4 ;  /* 0x000000b0cc04723c */ /* 0x040ff00000041804 */
        /* <DEDUP_REMOVED lines=32> */
[C---:B------:R-:W-:Y:S08]  /*77a0*/  HMMA.16816.F32.BF16 R44, R208.reuse, R176, R44 ;  /* 0x000000b0d02c723c */ /* 0x040ff0000004182c */
[----:B------:R-:W-:Y:S01]  /*77b0*/  HMMA.16816.F32.BF16 R48, R208, R178, R48 ;  /* 0x000000b2d030723c */ /* 0x000fe20000041830 */
[----:B------:R-:W-:Y:S07]  /*77c0*/  LDSM.16.M88.4 R176, [R231] ;  /* 0x00000000e7b0783b */ /* 0x000fee0000000200 */
[C---:B----4-:R-:W-:Y:S08]  /*77d0*/  HMMA.16816.F32.BF16 R4, R212.reuse, R168, R4 ;  /* 0x000000a8d404723c */ /* 0x050ff00000041804 */
[C---:B------:R-:W-:Y:S01]  /*77e0*/  HMMA.16816.F32.BF16 R8, R212.reuse, R170, R8 ;  /* 0x000000aad408723c */ /* 0x040fe20000041808 */
[----:B------:R-:W4:Y:S07]  /*77f0*/  LDSM.16.M88.4 R168, [R232] ;  /* 0x00000000e8a8783b */ /* 0x000f2e0000000200 */
        /* <DEDUP_REMOVED lines=28> */
[C---:B------:R-:W-:Y:S08]  /*79c0*/  HMMA.16816.F32.BF16 R40, R216.reuse, R178, R40 ;  /* 0x000000b2d828723c */ /* 0x040ff00000041828 */
        /* <DEDUP_REMOVED lines=8> */
[----:B------:R-:W3:Y:S01]  /*7a50*/  LDSM.16.M88.4 R164, [R226+0x8800] ;  /* 0x00880000e2a4783b */ /* 0x000ee20000000200 */
[----:B------:R-:W-:Y:S04]  /*7a60*/  DEPBAR.LE SB0, 0x0 ;  /* 0x000080000000791a */ /* 0x000fe80000000000 */
[----:B------:R-:W-:Y:S02]  /*7a70*/  FMNMX.FTZ R0, R4, R133, !PT ;  /* 0x0000008504007209 */ /* 0x000fe40007810000 */
[C---:B----4-:R-:W-:Y:S01]  /*7a80*/  HMMA.16816.F32.BF16 R20, R220.reuse, R168, R20 ;  /* 0x000000a8dc14723c */ /* 0x050fe20000041814 */
[----:B------:R-:W-:Y:S04]  /*7a90*/  BAR.SYNC.DEFER_BLOCKING 0x0 ;  /* 0x0000000000007b1d */ /* 0x000fe80000010000 */
[----:B------:R-:W-:Y:S02]  /*7aa0*/  FMNMX.FTZ R0, R5, R0, !PT ;  /* 0x0000000005007209 */ /* 0x000fe40007810000 */
[----:B------:R-:W-:Y:S01]  /*7ab0*/  FMNMX.FTZ R2, R6, R134, !PT ;  /* 0x0000008606027209 */ /* 0x000fe20007810000 */
[C---:B------:R-:W-:Y:S04]  /*7ac0*/  HMMA.16816.F32.BF16 R24, R220.reuse, R170, R24 ;  /* 0x000000aadc18723c */ /* 0x040fe80000041818 */
[----:B------:R-:W-:Y:S02]  /*7ad0*/  FMNMX.FTZ R0, R8, R0, !PT ;  /* 0x0000000008007209 */ /* 0x000fe40007810000 */
[----:B------:R-:W-:Y:S02]  /*7ae0*/  FMNMX.FTZ R2, R7, R2, !PT ;  /* 0x0000000207027209 */ /* 0x000fe40007810000 */
[C---:B--2---:R-:W-:Y:S04]  /*7af0*/  HMMA.16816.F32.BF16 R28, R220.reuse, R172, R28 ;  /* 0x000000acdc1c723c */ /* 0x044fe8000004181c */
[----:B------:R-:W-:Y:S02]  /*7b00*/  FMNMX.FTZ R0, R9, R0, !PT ;  /* 0x0000000009007209 */ /* 0x000fe40007810000 */
[----:B------:R-:W-:Y:S02]  /*7b10*/  FMNMX.FTZ R2, R10, R2, !PT ;  /* 0x000000020a027209 */ /* 0x000fe40007810000 */
[C---:B------:R-:W-:Y:S04]  /*7b20*/  HMMA.16816.F32.BF16 R32, R220.reuse, R174, R32 ;  /* 0x000000aedc20723c */ /* 0x040fe80000041820 */
[----:B------:R-:W-:Y:S02]  /*7b30*/  FMNMX.FTZ R0, R12, R0, !PT ;  /* 0x000000000c007209 */ /* 0x000fe40007810000 */
[----:B------:R-:W-:Y:S02]  /*7b40*/  FMNMX.FTZ R2, R11, R2, !PT ;  /* 0x000000020b027209 */ /* 0x000fe40007810000 */
[C---:B-1----:R-:W-:Y:S04]  /*7b50*/  HMMA.16816.F32.BF16 R36, R220.reuse, R160, R36 ;  /* 0x000000a0dc24723c */ /* 0x042fe80000041824 */
[----:B------:R-:W-:Y:S02]  /*7b60*/  FMNMX.FTZ R0, R13, R0, !PT ;  /* 0x000000000d007209 */ /* 0x000fe40007810000 */
[----:B------:R-:W-:Y:S02]  /*7b70*/  FMNMX.FTZ R2, R14, R2, !PT ;  /* 0x000000020e027209 */ /* 0x000fe40007810000 */
[C---:B------:R-:W-:Y:S04]  /*7b80*/  HMMA.16816.F32.BF16 R40, R220.reuse, R162, R40 ;  /* 0x000000a2dc28723c */ /* 0x040fe80000041828 */
[----:B------:R-:W-:Y:S02]  /*7b90*/  FMNMX.FTZ R0, R16, R0, !PT ;  /* 0x0000000010007209 */ /* 0x000fe40007810000 */
[----:B------:R-:W-:Y:S01]  /*7ba0*/  FMNMX.FTZ R2, R15, R2, !PT ;  /* 0x000000020f027209 */ /* 0x000fe20007810000 */
[----:B------:R-:W-:Y:S01]  /*7bb0*/  @P0 IMAD.WIDE.U32 R162, R249, c[0x0][0x1e0], RZ ;  /* 0x00007800f9a20a25 */ /* 0x000fe200078e00ff */
[C---:B---3--:R-:W-:Y:S04]  /*7bc0*/  HMMA.16816.F32.BF16 R44, R220.reuse, R164, R44 ;  /* 0x000000a4dc2c723c */ /* 0x048fe8000004182c */
[----:B------:R-:W-:Y:S02]  /*7bd0*/  FMNMX.FTZ R0, R17, R0, !PT ;  /* 0x0000000011007209 */ /* 0x000fe40007810000 */
[----:B------:R-:W-:Y:S02]  /*7be0*/  FMNMX.FTZ R2, R18, R2, !PT ;  /* 0x0000000212027209 */ /* 0x000fe40007810000 */
[----:B------:R-:W-:Y:S04]  /*7bf0*/  HMMA.16816.F32.BF16 R48, R220, R166, R48 ;  /* 0x000000a6dc30723c */ /* 0x000fe80000041830 */
[----:B------:R-:W-:Y:S02]  /*7c00*/  FMNMX.FTZ R0, R20, R0, !PT ;  /* 0x0000000014007209 */ /* 0x000fe40007810000 */
[----:B------:R-:W-:Y:S02]  /*7c10*/  FMNMX.FTZ R2, R19, R2, !PT ;  /* 0x0000000213027209 */ /* 0x000fe40007810000 */
[----:B------:R-:W-:Y:S04]  /*7c20*/  FMNMX.FTZ R0, R21, R0, !PT ;  /* 0x0000000015007209 */ /* 0x000fe80007810000 */
[----:B------:R-:W-:Y:S02]  /*7c30*/  FMNMX.FTZ R0, R24, R0, !PT ;  /* 0x0000000018007209 */ /* 0x000fe40007810000 */
        /* <DEDUP_REMOVED lines=27> */
[----:B------:R-:W-:Y:S01]  /*7df0*/  @P0 MOV R161, R181 ;  /* 0x000000b500a10202 */ /* 0x000fe20000000f00 */
[----:B------:R-:W1:Y:S01]  /*7e00*/  SHFL.BFLY PT, R3, R132, 0x2, 0x1f ;  /* 0x0c401f0084037f89 */ /* 0x000e6200000e0000 */
[----:B------:R-:W-:Y:S04]  /*7e10*/  FMNMX.FTZ R0, R50, R0, !PT ;  /* 0x0000000032007209 */ /* 0x000fe80007810000 */
[----:B------:R-:W-:Y:S05]  /*7e20*/  FMNMX.FTZ R0, R51, R0, !PT ;  /* 0x0000000033007209 */ /* 0x000fea0007810000 */
[----:B------:R-:W2:Y:S01]  /*7e30*/  SHFL.BFLY PT, R2, R0, 0x2, 0x1f ;  /* 0x0c401f0000027f89 */ /* 0x000ea200000e0000 */
[----:B-1----:R-:W-:Y:S07]  /*7e40*/  FMNMX.FTZ R132, R132, R3, !PT ;  /* 0x0000000384847209 */ /* 0x002fee0007810000 */
[----:B------:R-:W1:Y:S01]  /*7e50*/  SHFL.BFLY PT, R160, R132, 0x1, 0x1f ;  /* 0x0c201f0084a07f89 */ /* 0x000e6200000e0000 */
[----:B--2---:R-:W-:Y:S07]  /*7e60*/  FMNMX.FTZ R0, R0, R2, !PT ;  /* 0x0000000200007209 */ /* 0x004fee0007810000 */
[----:B------:R-:W2:Y:S01]  /*7e70*/  SHFL.BFLY PT, R3, R0, 0x1, 0x1f ;  /* 0x0c201f0000037f89 */ /* 0x000ea200000e0000 */
[----:B-1----:R-:W-:Y:S02]  /*7e80*/  FMNMX.FTZ R132, R132, R160, !PT ;  /* 0x000000a084847209 */ /* 0x002fe40007810000 */
[----:B------:R-:W-:Y:S02]  /*7e90*/  @P0 MOV R160, R250 ;  /* 0x000000fa00a00202 */ /* 0x000fe40000000f00 */
[----:B------:R-:W-:Y:S01]  /*7ea0*/  MOV R250, c[0x0][0x1e0] ;  /* 0x0000780000fa7a02 */ /* 0x000fe20000000f00 */
[C---:B------:R-:W-:Y:S02]  /*7eb0*/  FMUL.FTZ R172, R132.reuse, c[0x0][0x2d0] ;  /* 0x0000b40084ac7a20 */ /* 0x040fe40000410000 */
[----:B------:R-:W-:Y:S01]  /*7ec0*/  FADD.FTZ R2, -R132, R133 ;  /* 0x0000008584027221 */ /* 0x000fe20000010100 */
[----:B------:R-:W-:Y:S01]  /*7ed0*/  @P0 SHF.R.S32.HI R133, RZ, 0x1f, R249 ;  /* 0x0000001fff850819 */ /* 0x000fe200000114f9 */
[--C-:B------:R-:W-:Y:S01]  /*7ee0*/  FFMA.FTZ R4, R4, c[0x0][0x2d0], -R172.reuse ;  /* 0x0000b40004047a23 */ /* 0x100fe200000108ac */
[----:B--2---:R-:W-:Y:S01]  /*7ef0*/  FMNMX.FTZ R3, R0, R3, !PT ;  /* 0x0000000300037209 */ /* 0x004fe20007810000 */
[----:B------:R-:W-:Y:S02]  /*7f00*/  FMUL.FTZ R0, R2, c[0x0][0x2d0] ;  /* 0x0000b40002007a20 */ /* 0x000fe40000410000 */
[----:B------:R1:W-:Y:S01]  /*7f10*/  MUFU.EX2 R251, R4 ;  /* 0x0000000400fb7308 */ /* 0x0003e20000000800 */
[----:B------:R-:W-:Y:S02]  /*7f20*/  FFMA.FTZ R5, R5, c[0x0][0x2d0], -R172 ;  /* 0x0000b40005057a23 */ /* 0x000fe400000108ac */
[----:B------:R-:W-:Y:S02]  /*7f30*/  @P0 IMAD R133, R133, c[0x0][0x1e0], RZ ;  /* 0x0000780085850a24 */ /* 0x000fe400078e02ff */
[----:B------:R-:W-:Y:S04]  /*7f40*/  @P0 IMAD.WIDE.U32 R160, R162, 0x60, R160 ;  /* 0x00000060a2a00825 */ /* 0x000fe800078e00a0 */
[----:B------:R-:W-:Y:S01]  /*7f50*/  @P0 IMAD R133, R249, c[0x0][0x1e4], R133 ;  /* 0x00007900f9850a24 */ /* 0x000fe200078e0285 */
[----:B------:R2:W3:Y:S01]  /*7f60*/  MUFU.EX2 R2, R0 ;  /* 0x0000000000027308 */ /* 0x0004e20000000800 */
[--C-:B------:R-:W-:Y:S02]  /*7f70*/  FFMA.FTZ R8, R8, c[0x0][0x2d0], -R172.reuse ;  /* 0x0000b40008087a23 */ /* 0x100fe400000108ac */
[--C-:B------:R-:W-:Y:S01]  /*7f80*/  FFMA.FTZ R9, R9, c[0x0][0x2d0], -R172.reuse ;  /* 0x0000b40009097a23 */ /* 0x100fe200000108ac */
[----:B------:R-:W-:Y:S01]  /*7f90*/  @P0 IADD3 R133, R163, R133, RZ ;  /* 0x00000085a3850210 */ /* 0x000fe20007ffe0ff */
[--C-:B------:R-:W-:Y:S02]  /*7fa0*/  FFMA.FTZ R24, R24, c[0x0][0x2d0], -R172.reuse ;  /* 0x0000b40018187a23 */ /* 0x100fe400000108ac */
[--C-:B------:R-:W-:Y:S02]  /*7fb0*/  FFMA.FTZ R25, R25, c[0x0][0x2d0], -R172.reuse ;  /* 0x0000b40019197a23 */ /* 0x100fe400000108ac */
[--C-:B------:R-:W-:Y:S01]  /*7fc0*/  FFMA.FTZ R28, R28, c[0x0][0x2d0], -R172.reuse ;  /* 0x0000b4001c1c7a23 */ /* 0x100fe200000108ac */
[----:B------:R4:W-:Y:S01]  /*7fd0*/  MUFU.EX2 R177, R5 ;  /* 0x0000000500b17308 */ /* 0x0009e20000000800 */
[--C-:B------:R-:W-:Y:S02]  /*7fe0*/  FFMA.FTZ R29, R29, c[0x0][0x2d0], -R172.reuse ;  /* 0x0000b4001d1d7a23 */ /* 0x100fe400000108ac */
[--C-:B------:R-:W-:Y:S02]  /*7ff0*/  FFMA.FTZ R32, R32, c[0x0][0x2d0], -R172.reuse ;  /* 0x0000b40020207a23 */ /* 0x100fe400000108ac */
[----:B-1----:R-:W-:Y:S02]  /*8000*/  @P0 IMAD R4, R133, 0x60, RZ ;  /* 0x0000006085040824 */ /* 0x002fe400078e02ff */
[----:B------:R-:W-:Y:S02]  /*8010*/  FMUL.FTZ R133, R3, c[0x0][0x2d0] ;  /* 0x0000b40003857a20 */ /* 0x000fe40000410000 */
[----:B------:R-:W-:Y:S01]  /*8020*/  FFMA.FTZ R33, R33, c[0x0][0x2d0], -R172 ;  /* 0x0000b40021217a23 */ /* 0x000fe200000108ac */
[----:B------:R-:W-:Y:S01]  /*8030*/  @P0 IADD3 R4, R161, R4, RZ ;  /* 0x00000004a1040210 */ /* 0x000fe20007ffe0ff */
[----:B------:R1:W-:Y:S01]  /*8040*/  MUFU.EX2 R178, R8 ;  /* 0x0000000800b27308 */ /* 0x0003e20000000800 */
[--C-:B------:R-:W-:Y:S01]  /*8050*/  FFMA.FTZ R6, R6, c[0x0][0x2d0], -R133.reuse ;  /* 0x0000b40006067a23 */ /* 0x100fe20000010885 */
[----:B------:R-:W-:Y:S01]  /*8060*/  @P0 SHF.L.U64.HI R161, R250, 0x6, R252 ;  /* 0x00000006faa10819 */ /* 0x000fe200000102fc */
[----:B--2---:R-:W-:Y:S01]  /*8070*/  FADD.FTZ R0, -R3, R134 ;  /* 0x0000008603007221 */ /* 0x004fe20000010100 */
[----:B------:R-:W-:Y:S01]  /*8080*/  @P0 SHF.L.U32 R134, R160, 0x1, RZ ;  /* 0x00000001a0860819 */ /* 0x000fe200000006ff */
[--C-:B------:R-:W-:Y:S01]  /*8090*/  FFMA.FTZ R10, R10, c[0x0][0x2d0], -R133.reuse ;  /* 0x0000b4000a0a7a23 */ /* 0x100fe20000010885 */
[----:B------:R-:W-:Y:S01]  /*80a0*/  @P0 SHF.L.U64.HI R160, R160, 0x1, R4 ;  /* 0x00000001a0a00819 */ /* 0x000fe20000010204 */
[----:B------:R-:W-:Y:S01]  /*80b0*/  FMUL.FTZ R0, R0, c[0x0][0x2d0] ;  /* 0x0000b40000007a20 */ /* 0x000fe20000410000 */
[C---:B------:R-:W-:Y:S01]  /*80c0*/  @P0 IADD3 R4, P1, R134.reuse, c[0x0][0x1c8], RZ ;  /* 0x0000720086040a10 */ /* 0x040fe20007f3e0ff */
[--C-:B------:R-:W-:Y:S01]  /*80d0*/  FFMA.FTZ R11, R11, c[0x0][0x2d0], -R133.reuse ;  /* 0x0000b4000b0b7a23 */ /* 0x100fe20000010885 */
[----:B------:R2:W-:Y:S01]  /*80e0*/  MUFU.EX2 R179, R9 ;  /* 0x0000000900b37308 */ /* 0x0005e20000000800 */
[----:B------:R-:W-:Y:S01]  /*80f0*/  @P0 IADD3 R162, P2, R134, 0x80, RZ ;  /* 0x0000008086a20810 */ /* 0x000fe20007f5e0ff */
[----:B---3--:R-:W-:Y:S01]  /*8100*/  FMUL.FTZ R52, R2, R52 ;  /* 0x0000003402347220 */ /* 0x008fe20000410000 */
[----:B----4-:R-:W-:Y:S01]  /*8110*/  @P0 IADD3.X R5, R160, c[0x0][0x1cc], RZ, P1, !PT ;  /* 0x00007300a0050a10 */ /* 0x010fe20000ffe4ff */
[----:B------:R-:W-:Y:S01]  /*8120*/  FMUL.FTZ R53, R2, R53 ;  /* 0x0000003502357220 */ /* 0x000fe20000410000 */
[----:B------:R-:W-:Y:S01]  /*8130*/  @P0 IADD3 R162, P1, R162, c[0x0][0x1c8], RZ ;  /* 0x00007200a2a20a10 */ /* 0x000fe20007f3e0ff */
[C---:B------:R-:W-:Y:S02]  /*8140*/  FMUL.FTZ R56, R2.reuse, R56 ;  /* 0x0000003802387220 */ /* 0x040fe40000410000 */
[----:B------:R3:W-:Y:S01]  /*8150*/  @P0 LDGSTS.E.BYPASS.LTC128B.128 [R248+0xc100], [R4.64], !P6 ;  /* 0x0c10000004f80fae */ /* 0x0007e2000f101d48 */
[--C-:B------:R-:W-:Y:S01]  /*8160*/  @P0 IADD3.X R163, RZ, c[0x0][0x1cc], R160.reuse, P1, P2 ;  /* 0x00007300ffa30a10 */ /* 0x100fe20000fe44a0 */
[----:B------:R4:W-:Y:S01]  /*8170*/  MUFU.EX2 R173, R6 ;  /* 0x0000000600ad7308 */ /* 0x0009e20000000800 */
[C---:B------:R-:W-:Y:S02]  /*8180*/  FMUL.FTZ R57, R2.reuse, R57 ;  /* 0x0000003902397220 */ /* 0x040fe40000410000 */
[----:B------:R-:W-:Y:S01]  /*8190*/  FMUL.FTZ R60, R2, R60 ;  /* 0x0000003c023c7220 */ /* 0x000fe20000410000 */
[----:B-1----:R-:W-:Y:S01]  /*81a0*/  @P0 IADD3 R8, P3, R134, 0x100, RZ ;  /* 0x0000010086080810 */ /* 0x002fe20007f7e0ff */
[----:B------:R-:W-:Y:S01]  /*81b0*/  FMUL.FTZ R61, R2, R61 ;  /* 0x0000003d023d7220 */ /* 0x000fe20000410000 */
[----:B------:R1:W-:Y:S01]  /*81c0*/  @P0 LDGSTS.E.BYPASS.LTC128B.128 [R248+0xf100], [R162.64], !P5 ;  /* 0x0f100000a2f80fae */ /* 0x0003e2000e901d48 */
[----:B------:R-:W-:Y:S01]  /*81d0*/  @P0 SHF.L.U32 R134, R250, 0x6, RZ ;  /* 0x00000006fa860819 */ /* 0x000fe200000006ff */
[----:B------:R-:W-:Y:S01]  /*81e0*/  FMUL.FTZ R64, R2, R64 ;  /* 0x0000004002407220 */ /* 0x000fe20000410000 */
[----:B------:R-:W-:Y:S01]  /*81f0*/  @P0 IADD3 R8, P2, R8, c[0x0][0x1c8], RZ ;  /* 0x0000720008080a10 */ /* 0x000fe20007f5e0ff */
[----:B------:R-:W1:Y:S01]  /*8200*/  MUFU.EX2 R0, R0 ;  /* 0x0000000000007308 */ /* 0x000e620000000800 */
[C---:B------:R-:W-:Y:S02]  /*8210*/  FMUL.FTZ R65, R2.reuse, R65 ;  /* 0x0000004102417220 */ /* 0x040fe40000410000 */
[C---:B------:R-:W-:Y:S01]  /*8220*/  FMUL.FTZ R68, R2.reuse, R68 ;  /* 0x0000004402447220 */ /* 0x040fe20000410000 */
[----:B--2---:R-:W-:Y:S01]  /*8230*/  @P0 IADD3.X R9, RZ, c[0x0][0x1cc], R160, P2, P3 ;  /* 0x00007300ff090a10 */ /* 0x004fe200017e64a0 */
[C---:B------:R-:W-:Y:S02]  /*8240*/  FMUL.FTZ R69, R2.reuse, R69 ;  /* 0x0000004502457220 */ /* 0x040fe40000410000 */
[C---:B------:R-:W-:Y:S02]  /*8250*/  FMUL.FTZ R72, R2.reuse, R72 ;  /* 0x0000004802487220 */ /* 0x040fe40000410000 */
[----:B------:R2:W-:Y:S01]  /*8260*/  @P0 LDGSTS.E.BYPASS.LTC128B.128 [R248+0x12100], [R8.64], !P4 ;  /* 0x1210000008f80fae */ /* 0x0005e2000e101d48 */
[----:B------:R2:W-:Y:S01]  /*8270*/  MUFU.EX2 R175, R10 ;  /* 0x0000000a00af7308 */ /* 0x0005e20000000800 */
[C---:B------:R-:W-:Y:S02]  /*8280*/  FMUL.FTZ R73, R2.reuse, R73 ;  /* 0x0000004902497220 */ /* 0x040fe40000410000 */
[----:B------:R-:W-:Y:S01]  /*8290*/  FMUL.FTZ R76, R2, R76 ;  /* 0x0000004c024c7220 */ /* 0x000fe20000410000 */
[----:B---3--:R-:W-:Y:S01]  /*82a0*/  @P0 IADD3 R4, P1, R4, R134, RZ ;  /* 0x0000008604040210 */ /* 0x008fe20007f3e0ff */
[C---:B------:R-:W-:Y:S02]  /*82b0*/  FMUL.FTZ R77, R2.reuse, R77 ;  /* 0x0000004d024d7220 */ /* 0x040fe40000410000 */
[----:B------:R-:W-:Y:S01]  /*82c0*/  FMUL.FTZ R80, R2, R80 ;  /* 0x0000005002507220 */ /* 0x000fe20000410000 */
[----:B------:R-:W-:Y:S02]  /*82d0*/  @P0 IADD3.X R5, R5, R161, RZ, P1, !PT ;  /* 0x000000a105050210 */ /* 0x000fe40000ffe4ff */
[----:B------:R3:W-:Y:S01]  /*82e0*/  MUFU.EX2 R174, R11 ;  /* 0x0000000b00ae7308 */ /* 0x0007e20000000800 */
[----:B----4-:R-:W-:Y:S01]  /*82f0*/  @P0 IADD3 R6, P2, R134, R4, RZ ;  /* 0x0000000486060210 */ /* 0x010fe20007f5e0ff */
[--C-:B------:R-:W-:Y:S01]  /*8300*/  FFMA.FTZ R134, R7, c[0x0][0x2d0], -R133.reuse ;  /* 0x0000b40007867a23 */ /* 0x100fe20000010885 */
[----:B------:R4:W-:Y:S02]  /*8310*/  @P0 LDGSTS.E.BYPASS.LTC128B.128 [R248+0xd100], [R4.64], !P6 ;  /* 0x0d10000004f80fae */ /* 0x0009e4000f101d48 */
[----:B------:R-:W-:Y:S01]  /*8320*/  @P0 IADD3.X R7, R161, R5, RZ, P2, !PT ;  /* 0x00000005a1070210 */ /* 0x000fe200017fe4ff */
[C---:B-1----:R-:W-:Y:S02]  /*8330*/  FMUL.FTZ R54, R0.reuse, R54 ;  /* 0x0000003600367220 */ /* 0x042fe40000410000 */
[C---:B------:R-:W-:Y:S02]  /*8340*/  FMUL.FTZ R55, R0.reuse, R55 ;  /* 0x0000003700377220 */ /* 0x040fe40000410000 */
[----:B------:R-:W1:Y:S01]  /*8350*/  MUFU.EX2 R176, R134 ;  /* 0x0000008600b07308 */ /* 0x000e620000000800 */
[C---:B------:R-:W-:Y:S01]  /*8360*/  FMUL.FTZ R58, R0.reuse, R58 ;  /* 0x0000003a003a7220 */ /* 0x040fe20000410000 */
[----:B------:R4:W-:Y:S01]  /*8370*/  @P0 LDGSTS.E.BYPASS.LTC128B.128 [R248+0x10100], [R4.64+0x80], !P5 ;  /* 0x1010008004f80fae */ /* 0x0009e2000e901d48 */
[C---:B------:R-:W-:Y:S02]  /*8380*/  FMUL.FTZ R59, R0.reuse, R59 ;  /* 0x0000003b003b7220 */ /* 0x040fe40000410000 */
[----:B--2---:R-:W-:Y:S02]  /*8390*/  FMUL.FTZ R10, R0, R142 ;  /* 0x0000008e000a7220 */ /* 0x004fe40000410000 */
[C---:B------:R-:W-:Y:S02]  /*83a0*/  FMUL.FTZ R8, R2.reuse, R140 ;  /* 0x0000008c02087220 */ /* 0x040fe40000410000 */
[----:B------:R-:W-:Y:S01]  /*83b0*/  FMUL.FTZ R9, R2, R141 ;  /* 0x0000008d02097220 */ /* 0x000fe20000410000 */
[----:B------:R4:W-:Y:S01]  /*83c0*/  @P0 LDGSTS.E.BYPASS.LTC128B.128 [R248+0x13100], [R4.64+0x100], !P4 ;  /* 0x1310010004f80fae */ /* 0x0009e2000e101d48 */
[C---:B------:R-:W-:Y:S01]  /*83d0*/  FMUL.FTZ R62, R0.reuse, R62 ;  /* 0x0000003e003e7220 */ /* 0x040fe20000410000 */
[----:B------:R-:W-:Y:S01]  /*83e0*/  MUFU.EX2 R183, R24 ;  /* 0x0000001800b77308 */ /* 0x000fe20000000800 */
[C---:B------:R-:W-:Y:S02]  /*83f0*/  FMUL.FTZ R63, R0.reuse, R63 ;  /* 0x0000003f003f7220 */ /* 0x040fe40000410000 */
[C---:B---3--:R-:W-:Y:S02]  /*8400*/  FMUL.FTZ R11, R0.reuse, R143 ;  /* 0x0000008f000b7220 */ /* 0x048fe40000410000 */
[C---:B------:R-:W-:Y:S01]  /*8410*/  FMUL.FTZ R66, R0.reuse, R66 ;  /* 0x0000004200427220 */ /* 0x040fe20000410000 */
[----:B------:R2:W-:Y:S01]  /*8420*/  @P0 LDGSTS.E.BYPASS.LTC128B.128 [R248+0xe100], [R6.64], !P6 ;  /* 0x0e10000006f80fae */ /* 0x0005e2000f101d48 */
[C---:B------:R-:W-:Y:S02]  /*8430*/  FMUL.FTZ R67, R0.reuse, R67 ;  /* 0x0000004300437220 */ /* 0x040fe40000410000 */
[C---:B------:R-:W-:Y:S02]  /*8440*/  FMUL.FTZ R70, R0.reuse, R70 ;  /* 0x0000004600467220 */ /* 0x040fe40000410000 */
[C---:B------:R-:W-:Y:S02]  /*8450*/  FMUL.FTZ R71, R0.reuse, R71 ;  /* 0x0000004700477220 */ /* 0x040fe40000410000 */
[C---:B------:R-:W-:Y:S01]  /*8460*/  FMUL.FTZ R74, R0.reuse, R74 ;  /* 0x0000004a004a7220 */ /* 0x040fe20000410000 */
[----:B------:R2:W-:Y:S01]  /*8470*/  @P0 LDGSTS.E.BYPASS.LTC128B.128 [R248+0x11100], [R6.64+0x80], !P5 ;  /* 0x1110008006f80fae */ /* 0x0005e2000e901d48 */
[C---:B------:R-:W-:Y:S02]  /*8480*/  FMUL.FTZ R75, R0.reuse, R75 ;  /* 0x0000004b004b7220 */ /* 0x040fe40000410000 */
[C---:B------:R-:W-:Y:S02]  /*8490*/  FMUL.FTZ R78, R0.reuse, R78 ;  /* 0x0000004e004e7220 */ /* 0x040fe40000410000 */
[----:B------:R-:W-:Y:S02]  /*84a0*/  FMUL.FTZ R79, R0, R79 ;  /* 0x0000004f004f7220 */ /* 0x000fe40000410000 */
[----:B------:R-:W-:Y:S01]  /*84b0*/  FMUL.FTZ R81, R2, R81 ;  /* 0x0000005102517220 */ /* 0x000fe20000410000 */
[----:B------:R2:W-:Y:S01]  /*84c0*/  @P0 LDGSTS.E.BYPASS.LTC128B.128 [R248+0x14100], [R6.64+0x100], !P4 ;  /* 0x1410010006f80fae */ /* 0x0005e2000e101d48 */
[----:B------:R-:W-:Y:S02]  /*84d0*/  FMUL.FTZ R82, R0, R82 ;  /* 0x0000005200527220 */ /* 0x000fe40000410000 */
[C---:B----4-:R-:W-:Y:S01]  /*84e0*/  FMUL.FTZ R4, R2.reuse, R136 ;  /* 0x0000008802047220 */ /* 0x050fe20000410000 */
[----:B------:R-:W-:Y:S01]  /*84f0*/  F2FP.BF16.PACK_AB R136, R177, R251 ;  /* 0x000000fbb188723e */ /* 0x000fe200000010ff */
[----:B------:R-:W-:Y:S01]  /*8500*/  FMUL.FTZ R5, R2, R137 ;  /* 0x0000008902057220 */ /* 0x000fe20000410000 */
[----:B-1----:R-:W-:Y:S01]  /*8510*/  F2FP.BF16.PACK_AB R137, R176, R173 ;  /* 0x000000adb089723e */ /* 0x002fe200000010ff */
[----:B------:R-:W-:Y:S01]  /*8520*/  FMUL.FTZ R83, R0, R83 ;  /* 0x0000005300537220 */ /* 0x000fe20000410000 */
[----:B------:R-:W1:Y:S01]  /*8530*/  LDSM.16.MT88.4 R160, [R224+0x100] ;  /* 0x00010000e0a0783b */ /* 0x000e620000004200 */
[--C-:B------:R-:W-:Y:S02]  /*8540*/  FFMA.FTZ R26, R26, c[0x0][0x2d0], -R133.reuse ;  /* 0x0000b4001a1a7a23 */ /* 0x100fe40000010885 */
[--C-:B------:R-:W-:Y:S02]  /*8550*/  FFMA.FTZ R27, R27, c[0x0][0x2d0], -R133.reuse ;  /* 0x0000b4001b1b7a23 */ /* 0x100fe40000010885 */
[--C-:B------:R-:W-:Y:S02]  /*8560*/  FFMA.FTZ R30, R30, c[0x0][0x2d0], -R133.reuse ;  /* 0x0000b4001e1e7a23 */ /* 0x100fe40000010885 */
[--C-:B------:R-:W-:Y:S01]  /*8570*/  FFMA.FTZ R31, R31, c[0x0][0x2d0], -R133.reuse ;  /* 0x0000b4001f1f7a23 */ /* 0x100fe20000010885 */
[----:B------:R-:W3:Y:S01]  /*8580*/  LDSM.16.MT88.4 R164, [R225+0x100] ;  /* 0x00010000e1a4783b */ /* 0x000ee20000004200 */
[--C-:B------:R-:W-:Y:S02]  /*8590*/  FFMA.FTZ R34, R34, c[0x0][0x2d0], -R133.reuse ;  /* 0x0000b40022227a23 */ /* 0x100fe40000010885 */
[--C-:B------:R-:W-:Y:S02]  /*85a0*/  FFMA.FTZ R35, R35, c[0x0][0x2d0], -R133.reuse ;  /* 0x0000b40023237a23 */ /* 0x100fe40000010885 */
[--C-:B------:R-:W-:Y:S02]  /*85b0*/  FFMA.FTZ R36, R36, c[0x0][0x2d0], -R172.reuse ;  /* 0x0000b40024247a23 */ /* 0x100fe400000108ac */
[--C-:B------:R-:W-:Y:S01]  /*85c0*/  FFMA.FTZ R37, R37, c[0x0][0x2d0], -R172.reuse ;  /* 0x0000b40025257a23 */ /* 0x100fe200000108ac */
[----:B------:R-:W4:Y:S01]  /*85d0*/  LDSM.16.MT88.4 R168, [R228+0x100] ;  /* 0x00010000e4a8783b */ /* 0x000f220000004200 */
[--C-:B------:R-:W-:Y:S02]  /*85e0*/  FFMA.FTZ R38, R38, c[0x0][0x2d0], -R133.reuse ;  /* 0x0000b40026267a23 */ /* 0x100fe40000010885 */
[C---:B--2---:R-:W-:Y:S01]  /*85f0*/  FMUL.FTZ R6, R0.reuse, R138 ;  /* 0x0000008a00067220 */ /* 0x044fe20000410000 */
[----:B------:R-:W-:Y:S01]  /*8600*/  F2FP.BF16.PACK_AB R138, R179, R178 ;  /* 0x000000b2b38a723e */ /* 0x000fe200000010ff */
[----:B------:R-:W-:Y:S01]  /*8610*/  FMUL.FTZ R7, R0, R139 ;  /* 0x0000008b00077220 */ /* 0x000fe20000410000 */
[----:B------:R-:W-:Y:S01]  /*8620*/  F2FP.BF16.PACK_AB R139, R174, R175 ;  /* 0x000000afae8b723e */ /* 0x000fe200000010ff */
[--C-:B------:R-:W-:Y:S01]  /*8630*/  FFMA.FTZ R39, R39, c[0x0][0x2d0], -R133.reuse ;  /* 0x0000b40027277a23 */ /* 0x100fe20000010885 */
[----:B------:R-:W2:Y:S01]  /*8640*/  LDSM.16.MT88.4 R140, [R227+0x100] ;  /* 0x00010000e38c783b */ /* 0x000ea20000004200 */
[--C-:B------:R-:W-:Y:S02]  /*8650*/  FFMA.FTZ R40, R40, c[0x0][0x2d0], -R172.reuse ;  /* 0x0000b40028287a23 */ /* 0x100fe400000108ac */
[--C-:B------:R-:W-:Y:S02]  /*8660*/  FFMA.FTZ R41, R41, c[0x0][0x2d0], -R172.reuse ;  /* 0x0000b40029297a23 */ /* 0x100fe400000108ac */
[--C-:B------:R-:W-:Y:S02]  /*8670*/  FFMA.FTZ R42, R42, c[0x0][0x2d0], -R133.reuse ;  /* 0x0000b4002a2a7a23 */ /* 0x100fe40000010885 */
[--C-:B------:R-:W-:Y:S01]  /*8680*/  FFMA.FTZ R43, R43, c[0x0][0x2d0], -R133.reuse ;  /* 0x0000b4002b2b7a23 */ /* 0x100fe20000010885 */
[----:B------:R-:W0:Y:S01]  /*8690*/  LDGDEPBAR ;  /* 0x00000000000079af */ /* 0x000e220000000000 */
[C---:B------:R-:W-:Y:S02]  /*86a0*/  FMUL.FTZ R84, R2.reuse, R84 ;  /* 0x0000005402547220 */ /* 0x040fe40000410000 */
[----:B------:R-:W-:Y:S02]  /*86b0*/  FMUL.FTZ R85, R2, R85 ;  /* 0x0000005502557220 */ /* 0x000fe40000410000 */
[C---:B------:R-:W-:Y:S02]  /*86c0*/  FMUL.FTZ R86, R0.reuse, R86 ;  /* 0x0000005600567220 */ /* 0x040fe40000410000 */
[----:B------:R-:W-:Y:S01]  /*86d0*/  FMUL.FTZ R87, R0, R87 ;  /* 0x0000005700577220 */ /* 0x000fe20000410000 */
[C---:B-1----:R-:W-:Y:S05]  /*86e0*/  HMMA.16816.F32.BF16 R4, R136.reuse, R160, R4 ;  /* 0x000000a08804723c */ /* 0x042fea0000041804 */
[C---:B------:R-:W-:Y:S02]  /*86f0*/  FMUL.FTZ R88, R2.reuse, R88 ;  /* 0x0000005802587220 */ /* 0x040fe40000410000 */
[----:B------:R-:W-:Y:S01]  /*8700*/  FMUL.FTZ R89, R2, R89 ;  /* 0x0000005902597220 */ /* 0x000fe20000410000 */
[C---:B------:R-:W-:Y:S01]  /*8710*/  HMMA.16816.F32.BF16 R8, R136.reuse, R162, R8 ;  /* 0x000000a28808723c */ /* 0x040fe20000041808 */
[----:B------:R-:W1:Y:S03]  /*8720*/  LDSM.16.MT88.4 R160, [R224+0x3100] ;  /* 0x00310000e0a0783b */ /* 0x000e660000004200 */
[C---:B------:R-:W-:Y:S02]  /*8730*/  FMUL.FTZ R90, R0.reuse, R90 ;  /* 0x0000005a005a7220 */ /* 0x040fe40000410000 */
[----:B------:R-:W-:Y:S02]  /*8740*/  FMUL.FTZ R91, R0, R91 ;  /* 0x0000005b005b7220 */ /* 0x000fe40000410000 */
[C---:B---3--:R-:W-:Y:S04]  /*8750*/  HMMA.16816.F32.BF16 R52, R136.reuse, R164, R52 ;  /* 0x000000a48834723c */ /* 0x048fe80000041834 */
[C---:B------:R-:W-:Y:S02]  /*8760*/  FMUL.FTZ R92, R2.reuse, R92 ;  /* 0x0000005c025c7220 */ /* 0x040fe40000410000 */
[----:B------:R-:W-:Y:S02]  /*8770*/  FMUL.FTZ R93, R2, R93 ;  /* 0x0000005d025d7220 */ /* 0x000fe40000410000 */
[C---:B------:R-:W-:Y:S01]  /*8780*/  HMMA.16816.F32.BF16 R56, R136.reuse, R166, R56 ;  /* 0x000000a68838723c */ /* 0x040fe20000041838 */
[----:B------:R-:W3:Y:S03]  /*8790*/  LDSM.16.MT88.4 R164, [R225+0x3100] ;  /* 0x00310000e1a4783b */ /* 0x000ee60000004200 */
[C---:B------:R-:W-:Y:S02]  /*87a0*/  FMUL.FTZ R94, R0.reuse, R94 ;  /* 0x0000005e005e7220 */ /* 0x040fe40000410000 */
[----:B------:R-:W-:Y:S02]  /*87b0*/  FMUL.FTZ R95, R0, R95 ;  /* 0x0000005f005f7220 */ /* 0x000fe40000410000 */
[C---:B----4-:R-:W-:Y:S04]  /*87c0*/  HMMA.16816.F32.BF16 R60, R136.reuse, R168, R60 ;  /* 0x000000a8883c723c */ /* 0x050fe8000004183c */
[C---:B------:R-:W-:Y:S02]  /*87d0*/  FMUL.FTZ R96, R2.reuse, R96 ;  /* 0x0000006002607220 */ /* 0x040fe40000410000 */
[----:B------:R-:W-:Y:S02]  /*87e0*/  FMUL.FTZ R97, R2, R97 ;  /* 0x0000006102617220 */ /* 0x000fe40000410000 */
[C---:B------:R-:W-:Y:S04]  /*87f0*/  HMMA.16816.F32.BF16 R64, R136.reuse, R170, R64 ;  /* 0x000000aa8840723c */ /* 0x040fe80000041840 */
[C---:B------:R-:W-:Y:S02]  /*8800*/  FMUL.FTZ R98, R0.reuse, R98 ;  /* 0x0000006200627220 */ /* 0x040fe40000410000 */
[----:B------:R-:W-:Y:S02]  /*8810*/  FMUL.FTZ R99, R0, R99 ;  /* 0x0000006300637220 */ /* 0x000fe40000410000 */
[C---:B--2---:R-:W-:Y:S04]  /*8820*/  HMMA.16816.F32.BF16 R68, R136.reuse, R140, R68 ;  /* 0x0000008c8844723c */ /* 0x044fe80000041844 */
[C---:B------:R-:W-:Y:S02]  /*8830*/  FMUL.FTZ R100, R2.reuse, R100 ;  /* 0x0000006402647220 */ /* 0x040fe40000410000 */
[----:B------:R-:W-:Y:S02]  /*8840*/  FMUL.FTZ R101, R2, R101 ;  /* 0x0000006502657220 */ /* 0x000fe40000410000 */
[C---:B------:R-:W-:Y:S01]  /*8850*/  HMMA.16816.F32.BF16 R72, R136.reuse, R142, R72 ;  /* 0x0000008e8848723c */ /* 0x040fe20000041848 */
[----:B------:R-:W2:Y:S03]  /*8860*/  LDSM.16.MT88.4 R140, [R228+0x3100] ;  /* 0x00310000e48c783b */ /* 0x000ea60000004200 */
[C---:B------:R-:W-:Y:S02]  /*8870*/  FMUL.FTZ R102, R0.reuse, R102 ;  /* 0x0000006600667220 */ /* 0x040fe40000410000 */
[----:B------:R-:W-:Y:S02]  /*8880*/  FMUL.FTZ R103, R0, R103 ;  /* 0x0000006700677220 */ /* 0x000fe40000410000 */
[C---:B-1----:R-:W-:Y:S04]  /*8890*/  HMMA.16816.F32.BF16 R76, R136.reuse, R160, R76 ;  /* 0x000000a0884c723c */ /* 0x042fe8000004184c */
[C---:B------:R-:W-:Y:S02]  /*88a0*/  FMUL.FTZ R104, R2.reuse, R104 ;  /* 0x0000006802687220 */ /* 0x040fe40000410000 */
[----:B------:R-:W-:Y:S02]  /*88b0*/  FMUL.FTZ R105, R2, R105 ;  /* 0x0000006902697220 */ /* 0x000fe40000410000 */
        /* <DEDUP_REMOVED lines=11> */
[--C-:B------:R-:W-:Y:S01]  /*8970*/  FFMA.FTZ R12, R12, c[0x0][0x2d0], -R172.reuse ;  /* 0x0000b4000c0c7a23 */ /* 0x100fe200000108ac */
[C---:B--2---:R-:W-:Y:S03]  /*8980*/  HMMA.16816.F32.BF16 R92, R136.reuse, R140, R92 ;  /* 0x0000008c885c723c */ /* 0x044fe6000004185c */
[--C-:B------:R-:W-:Y:S01]  /*8990*/  FFMA.FTZ R13, R13, c[0x0][0x2d0], -R172.reuse ;  /* 0x0000b4000d0d7a23 */ /* 0x100fe200000108ac */
[----:B------:R2:W-:Y:S01]  /*89a0*/  MUFU.EX2 R250, R12 ;  /* 0x0000000c00fa7308 */ /* 0x0005e20000000800 */
[--C-:B------:R-:W-:Y:S02]  /*89b0*/  FFMA.FTZ R14, R14, c[0x0][0x2d0], -R133.reuse ;  /* 0x0000b4000e0e7a23 */ /* 0x100fe40000010885 */
[--C-:B------:R-:W-:Y:S01]  /*89c0*/  FFMA.FTZ R15, R15, c[0x0][0x2d0], -R133.reuse ;  /* 0x0000b4000f0f7a23 */ /* 0x100fe20000010885 */
[C---:B------:R-:W-:Y:S01]  /*89d0*/  HMMA.16816.F32.BF16 R96, R136.reuse, R142, R96 ;  /* 0x0000008e8860723c */ /* 0x040fe20000041860 */
[----:B------:R-:W4:Y:S03]  /*89e0*/  LDSM.16.MT88.4 R140, [R225+0x6100] ;  /* 0x00610000e18c783b */ /* 0x000f260000004200 */
[C---:B------:R-:W-:Y:S02]  /*89f0*/  FMUL.FTZ R112, R2.reuse, R112 ;  /* 0x0000007002707220 */ /* 0x040fe40000410000 */
[----:B------:R3:W-:Y:S01]  /*8a00*/  MUFU.EX2 R134, R13 ;  /* 0x0000000d00867308 */ /* 0x0007e20000000800 */
[----:B------:R-:W-:Y:S01]  /*8a10*/  FMUL.FTZ R113, R2, R113 ;  /* 0x0000007102717220 */ /* 0x000fe20000410000 */
[C---:B-1----:R-:W-:Y:S04]  /*8a20*/  HMMA.16816.F32.BF16 R100, R136.reuse, R160, R100 ;  /* 0x000000a08864723c */ /* 0x042fe80000041864 */
[C---:B------:R-:W-:Y:S02]  /*8a30*/  FMUL.FTZ R114, R0.reuse, R114 ;  /* 0x0000007200727220 */ /* 0x040fe40000410000 */
[----:B------:R-:W-:Y:S02]  /*8a40*/  FMUL.FTZ R115, R0, R115 ;  /* 0x0000007300737220 */ /* 0x000fe40000410000 */
[C---:B------:R-:W-:Y:S01]  /*8a50*/  HMMA.16816.F32.BF16 R104, R136.reuse, R162, R104 ;  /* 0x000000a28868723c */ /* 0x040fe20000041868 */
[----:B------:R-:W1:Y:S01]  /*8a60*/  LDSM.16.MT88.4 R160, [R228+0x6100] ;  /* 0x00610000e4a0783b */ /* 0x000e620000004200 */
[----:B------:R1:W-:Y:S02]  /*8a70*/  MUFU.EX2 R171, R14 ;  /* 0x0000000e00ab7308 */ /* 0x0003e40000000800 */
[C---:B--2---:R-:W-:Y:S02]  /*8a80*/  FMUL.FTZ R12, R2.reuse, R144 ;  /* 0x00000090020c7220 */ /* 0x044fe40000410000 */
[C---:B------:R-:W-:Y:S02]  /*8a90*/  FMUL.FTZ R116, R2.reuse, R116 ;  /* 0x0000007402747220 */ /* 0x040fe40000410000 */
[C---:B---3--:R-:W-:Y:S04]  /*8aa0*/  HMMA.16816.F32.BF16 R108, R136.reuse, R164, R108 ;  /* 0x000000a4886c723c */ /* 0x048fe8000004186c */
[----:B------:R2:W-:Y:S01]  /*8ab0*/  MUFU.EX2 R170, R15 ;  /* 0x0000000f00aa7308 */ /* 0x0005e20000000800 */
[C---:B------:R-:W-:Y:S02]  /*8ac0*/  FMUL.FTZ R117, R2.reuse, R117 ;  /* 0x0000007502757220 */ /* 0x040fe40000410000 */
[----:B------:R-:W-:Y:S01]  /*8ad0*/  FMUL.FTZ R13, R2, R145 ;  /* 0x00000091020d7220 */ /* 0x000fe20000410000 */
[C---:B------:R-:W-:Y:S01]  /*8ae0*/  HMMA.16816.F32.BF16 R112, R136.reuse, R166, R112 ;  /* 0x000000a68870723c */ /* 0x040fe20000041870 */
[----:B------:R-:W3:Y:S03]  /*8af0*/  LDSM.16.MT88.4 R164, [R227+0x6100] ;  /* 0x00610000e3a4783b */ /* 0x000ee60000004200 */
[C---:B------:R-:W-:Y:S02]  /*8b00*/  FMUL.FTZ R118, R0.reuse, R118 ;  /* 0x0000007600767220 */ /* 0x040fe40000410000 */
[----:B------:R-:W-:Y:S02]  /*8b10*/  FMUL.FTZ R119, R0, R119 ;  /* 0x0000007700777220 */ /* 0x000fe40000410000 */
[--C-:B------:R-:W-:Y:S04]  /*8b20*/  FFMA.FTZ R16, R16, c[0x0][0x2d0], -R172.reuse ;  /* 0x0000b40010107a23 */ /* 0x100fe800000108ac */
[--C-:B------:R-:W-:Y:S01]  /*8b30*/  FFMA.FTZ R17, R17, c[0x0][0x2d0], -R172.reuse ;  /* 0x0000b40011117a23 */ /* 0x100fe200000108ac */
[C---:B----4-:R-:W-:Y:S01]  /*8b40*/  HMMA.16816.F32.BF16 R116, R136.reuse, R140, R116 ;  /* 0x0000008c8874723c */ /* 0x050fe20000041874 */
[----:B------:R4:W3:Y:S02]  /*8b50*/  MUFU.EX2 R180, R16 ;  /* 0x0000001000b47308 */ /* 0x0008e40000000800 */
[--C-:B------:R-:W-:Y:S02]  /*8b60*/  FFMA.FTZ R18, R18, c[0x0][0x2d0], -R133.reuse ;  /* 0x0000b40012127a23 */ /* 0x100fe40000010885 */
[--C-:B------:R-:W-:Y:S02]  /*8b70*/  FFMA.FTZ R19, R19, c[0x0][0x2d0], -R133.reuse ;  /* 0x0000b40013137a23 */ /* 0x100fe40000010885 */
[C---:B------:R-:W-:Y:S02]  /*8b80*/  FMUL.FTZ R120, R2.reuse, R120 ;  /* 0x0000007802787220 */ /* 0x040fe40000410000 */
[----:B------:R-:W-:Y:S02]  /*8b90*/  FMUL.FTZ R121, R2, R121 ;  /* 0x0000007902797220 */ /* 0x000fe40000410000 */
[----:B------:R3:W3:Y:S01]  /*8ba0*/  MUFU.EX2 R252, R17 ;  /* 0x0000001100fc7308 */ /* 0x0006e20000000800 */
[C---:B------:R-:W-:Y:S02]  /*8bb0*/  FMUL.FTZ R122, R0.reuse, R122 ;  /* 0x0000007a007a7220 */ /* 0x040fe40000410000 */
[C---:B------:R-:W-:Y:S02]  /*8bc0*/  FMUL.FTZ R123, R0.reuse, R123 ;  /* 0x0000007b007b7220 */ /* 0x040fe40000410000 */
[C---:B-1----:R-:W-:Y:S02]  /*8bd0*/  FMUL.FTZ R14, R0.reuse, R146 ;  /* 0x00000092000e7220 */ /* 0x042fe40000410000 */
[----:B--2---:R-:W-:Y:S02]  /*8be0*/  FMUL.FTZ R15, R0, R147 ;  /* 0x00000093000f7220 */ /* 0x004fe40000410000 */
[----:B------:R-:W-:Y:S01]  /*8bf0*/  LDSM.16.MT88.4 R144, [R225+0x900] ;  /* 0x00090000e190783b */ /* 0x000fe20000004200 */
[C---:B------:R-:W-:Y:S01]  /*8c00*/  HMMA.16816.F32.BF16 R120, R136.reuse, R142, R120 ;  /* 0x0000008e8878723c */ /* 0x040fe20000041878 */
[----:B------:R1:W-:Y:S02]  /*8c10*/  MUFU.EX2 R169, R18 ;  /* 0x0000001200a97308 */ /* 0x0003e40000000800 */
[C---:B------:R-:W-:Y:S02]  /*8c20*/  FMUL.FTZ R124, R2.reuse, R124 ;  /* 0x0000007c027c7220 */ /* 0x040fe40000410000 */
[C---:B----4-:R-:W-:Y:S02]  /*8c30*/  FMUL.FTZ R16, R2.reuse, R148 ;  /* 0x0000009402107220 */ /* 0x050fe40000410000 */
[----:B------:R-:W2:Y:S01]  /*8c40*/  LDSM.16.MT88.4 R140, [R224+0x900] ;  /* 0x00090000e08c783b */ /* 0x000ea20000004200 */
[C---:B------:R-:W-:Y:S03]  /*8c50*/  HMMA.16816.F32.BF16 R12, R136.reuse, R160, R12 ;  /* 0x000000a0880c723c */ /* 0x040fe6000004180c */
[----:B------:R4:W2:Y:S01]  /*8c60*/  MUFU.EX2 R168, R19 ;  /* 0x0000001300a87308 */ /* 0x0008a20000000800 */
[----:B------:R-:W-:Y:S02]  /*8c70*/  FMUL.FTZ R125, R2, R125 ;  /* 0x0000007d027d7220 */ /* 0x000fe40000410000 */
[C---:B------:R-:W-:Y:S01]  /*8c80*/  FMUL.FTZ R126, R0.reuse, R126 ;  /* 0x0000007e007e7220 */ /* 0x040fe20000410000 */
[----:B---3--:R-:W-:Y:S01]  /*8c90*/  MOV R160, R180 ;  /* 0x000000b400a07202 */ /* 0x008fe20000000f00 */
[----:B------:R-:W-:Y:S04]  /*8ca0*/  FMUL.FTZ R127, R0, R127 ;  /* 0x0000007f007f7220 */ /* 0x000fe80000410000 */
[C---:B------:R-:W-:Y:S01]  /*8cb0*/  FMUL.FTZ R17, R2.reuse, R149 ;  /* 0x0000009502117220 */ /* 0x040fe20000410000 */
[----:B------:R-:W-:Y:S01]  /*8cc0*/  MUFU.EX2 R180, R25 ;  /* 0x0000001900b47308 */ /* 0x000fe20000000800 */
[----:B------:R-:W-:Y:S01]  /*8cd0*/  FMUL.FTZ R128, R2, R128 ;  /* 0x0000008002807220 */ /* 0x000fe20000410000 */
[C---:B------:R-:W-:Y:S03]  /*8ce0*/  HMMA.16816.F32.BF16 R124, R136.reuse, R162, R124 ;  /* 0x000000a2887c723c */ /* 0x040fe6000004187c */
[----:B-1----:R-:W-:Y:S02]  /*8cf0*/  FMUL.FTZ R18, R0, R150 ;  /* 0x0000009600127220 */ /* 0x002fe40000410000 */
[----:B------:R-:W-:Y:S02]  /*8d00*/  FMUL.FTZ R129, R2, R129 ;  /* 0x0000008102817220 */ /* 0x000fe40000410000 */
[C---:B------:R-:W-:Y:S01]  /*8d10*/  FMUL.FTZ R130, R0.reuse, R130 ;  /* 0x0000008200827220 */ /* 0x040fe20000410000 */
[----:B------:R-:W-:Y:S01]  /*8d20*/  MUFU.EX2 R161, R26 ;  /* 0x0000001a00a17308 */ /* 0x000fe20000000800 */
[C---:B------:R-:W-:Y:S03]  /*8d30*/  FMUL.FTZ R131, R0.reuse, R131 ;  /* 0x0000008300837220 */ /* 0x040fe60000410000 */
[----:B----4-:R-:W-:Y:S02]  /*8d40*/  FMUL.FTZ R19, R0, R151 ;  /* 0x0000009700137220 */ /* 0x010fe40000410000 */
[----:B------:R-:W1:Y:S01]  /*8d50*/  LDSM.16.MT88.4 R148, [R228+0x900] ;  /* 0x00090000e494783b */ /* 0x000e620000004200 */
[--C-:B------:R-:W-:Y:S02]  /*8d60*/  FFMA.FTZ R20, R20, c[0x0][0x2d0], -R172.reuse ;  /* 0x0000b40014147a23 */ /* 0x100fe400000108ac */
[--C-:B------:R-:W-:Y:S02]  /*8d70*/  FFMA.FTZ R21, R21, c[0x0][0x2d0], -R172.reuse ;  /* 0x0000b40015157a23 */ /* 0x100fe400000108ac */
[C---:B------:R-:W-:Y:S01]  /*8d80*/  HMMA.16816.F32.BF16 R16, R136.reuse, R164, R16 ;  /* 0x000000a48810723c */ /* 0x040fe20000041810 */
[----:B------:R-:W-:Y:S02]  /*8d90*/  MUFU.EX2 R182, R20 ;  /* 0x0000001400b67308 */ /* 0x000fe40000000800 */
[--C-:B------:R-:W-:Y:S02]  /*8da0*/  FFMA.FTZ R22, R22, c[0x0][0x2d0], -R133.reuse ;  /* 0x0000b40016167a23 */ /* 0x100fe40000010885 */
[--C-:B------:R-:W-:Y:S02]  /*8db0*/  FFMA.FTZ R23, R23, c[0x0][0x2d0], -R133.reuse ;  /* 0x0000b40017177a23 */ /* 0x100fe40000010885 */
[----:B------:R-:W-:Y:S01]  /*8dc0*/  MOV R164, R178 ;  /* 0x000000b200a47202 */ /* 0x000fe20000000f00 */
[----:B------:R-:W-:Y:S03]  /*8dd0*/  HMMA.16816.F32.BF16 R128, R136, R166, R128 ;  /* 0x000000a68880723c */ /* 0x000fe60000041880 */
[----:B------:R-:W-:Y:S01]  /*8de0*/  MUFU.EX2 R178, R28 ;  /* 0x0000001c00b27308 */ /* 0x000fe20000000800 */
[----:B------:R-:W-:Y:S01]  /*8df0*/  MOV R165, R179 ;  /* 0x000000b300a57202 */ /* 0x000fe20000000f00 */
[--C-:B------:R-:W-:Y:S02]  /*8e00*/  FFMA.FTZ R45, R45, c[0x0][0x2d0], -R172.reuse ;  /* 0x0000b4002d2d7a23 */ /* 0x100fe400000108ac */
[----:B------:R-:W-:Y:S01]  /*8e10*/  F2FP.BF16.PACK_AB R136, R134, R250 ;  /* 0x000000fa8688723e */ /* 0x000fe200000010ff */
[--C-:B------:R-:W-:Y:S01]  /*8e20*/  FFMA.FTZ R48, R48, c[0x0][0x2d0], -R172.reuse ;  /* 0x0000b40030307a23 */ /* 0x100fe200000108ac */
[----:B------:R-:W-:Y:S03]  /*8e30*/  F2FP.BF16.PACK_AB R138, R252, R160 ;  /* 0x000000a0fc8a723e */ /* 0x000fe600000010ff */
[----:B------:R-:W-:Y:S01]  /*8e40*/  F2FP.BF16.PACK_AB R137, R170, R171 ;  /* 0x000000abaa89723e */ /* 0x000fe200000010ff */
[----:B------:R-:W-:Y:S01]  /*8e50*/  MUFU.EX2 R179, R32 ;  /* 0x0000002000b37308 */ /* 0x000fe20000000800 */
[----:B--2---:R-:W-:Y:S01]  /*8e60*/  F2FP.BF16.PACK_AB R139, R168, R169 ;  /* 0x000000a9a88b723e */ /* 0x004fe200000010ff */
[--C-:B------:R-:W-:Y:S01]  /*8e70*/  FFMA.FTZ R46, R46, c[0x0][0x2d0], -R133.reuse ;  /* 0x0000b4002e2e7a23 */ /* 0x100fe20000010885 */
[----:B------:R-:W-:Y:S01]  /*8e80*/  MOV R167, R177 ;  /* 0x000000b100a77202 */ /* 0x000fe20000000f00 */
[--C-:B------:R-:W-:Y:S02]  /*8e90*/  FFMA.FTZ R47, R47, c[0x0][0x2d0], -R133.reuse ;  /* 0x0000b4002f2f7a23 */ /* 0x100fe40000010885 */
[--C-:B------:R-:W-:Y:S02]  /*8ea0*/  FFMA.FTZ R50, R50, c[0x0][0x2d0], -R133.reuse ;  /* 0x0000b40032327a23 */ /* 0x100fe40000010885 */
[C---:B------:R-:W-:Y:S02]  /*8eb0*/  HMMA.16816.F32.BF16 R4, R136.reuse, R140, R4 ;  /* 0x0000008c8804723c */ /* 0x040fe40000041804 */
[----:B------:R-:W-:Y:S01]  /*8ec0*/  MUFU.EX2 R177, R33 ;  /* 0x0000002100b17308 */ /* 0x000fe20000000800 */
[----:B------:R-:W-:Y:S05]  /*8ed0*/  FFMA.FTZ R133, R51, c[0x0][0x2d0], -R133 ;  /* 0x0000b40033857a23 */ /* 0x000fea0000010885 */
[C---:B------:R-:W-:Y:S01]  /*8ee0*/  HMMA.16816.F32.BF16 R8, R136.reuse, R142, R8 ;  /* 0x0000008e8808723c */ /* 0x040fe20000041808 */
[----:B------:R-:W2:Y:S03]  /*8ef0*/  LDSM.16.MT88.4 R140, [R227+0x900] ;  /* 0x00090000e38c783b */ /* 0x000ea60000004200 */
[----:B------:R-:W-:Y:S04]  /*8f00*/  MUFU.EX2 R166, R37 ;  /* 0x0000002500a67308 */ /* 0x000fe80000000800 */
[C---:B------:R-:W-:Y:S06]  /*8f10*/  HMMA.16816.F32.BF16 R52, R136.reuse, R144, R52 ;  /* 0x000000908834723c */ /* 0x040fec0000041834 */
[----:B------:R-:W-:Y:S02]  /*8f20*/  MUFU.EX2 R133, R133 ;  /* 0x0000008500857308 */ /* 0x000fe40000000800 */
[C---:B------:R-:W-:Y:S01]  /*8f30*/  HMMA.16816.F32.BF16 R56, R136.reuse, R146, R56 ;  /* 0x000000928838723c */ /* 0x040fe20000041838 */
[----:B------:R-:W3:Y:S07]  /*8f40*/  LDSM.16.MT88.4 R144, [R224+0x3900] ;  /* 0x00390000e090783b */ /* 0x000eee0000004200 */
[C---:B-1----:R-:W-:Y:S01]  /*8f50*/  HMMA.16816.F32.BF16 R60, R136.reuse, R148, R60 ;  /* 0x00000094883c723c */ /* 0x042fe2000004183c */
[----:B------:R-:W1:Y:S07]  /*8f60*/  MUFU.EX2 R181, R21 ;  /* 0x0000001500b57308 */ /* 0x000e6e0000000800 */
[C---:B------:R-:W-:Y:S01]  /*8f70*/  HMMA.16816.F32.BF16 R64, R136.reuse, R150, R64 ;  /* 0x000000968840723c */ /* 0x040fe20000041840 */
[----:B------:R-:W4:Y:S02]  /*8f80*/  LDSM.16.MT88.4 R148, [R225+0x3900] ;  /* 0x00390000e194783b */ /* 0x000f240000004200 */
[----:B------:R3:W-:Y:S05]  /*8f90*/  MUFU.EX2 R163, R22 ;  /* 0x0000001600a37308 */ /* 0x0007ea0000000800 */
[C---:B--2---:R-:W-:Y:S05]  /*8fa0*/  HMMA.16816.F32.BF16 R68, R136.reuse, R140, R68 ;  /* 0x0000008c8844723c */ /* 0x044fea0000041844 */
[----:B------:R-:W2:Y:S03]  /*8fb0*/  MUFU.EX2 R162, R23 ;  /* 0x0000001700a27308 */ /* 0x000ea60000000800 */
[C---:B------:R-:W-:Y:S01]  /*8fc0*/  HMMA.16816.F32.BF16 R72, R136.reuse, R142, R72 ;  /* 0x0000008e8848723c */ /* 0x040fe20000041848 */
[----:B------:R-:W4:Y:S03]  /*8fd0*/  LDSM.16.MT88.4 R140, [R228+0x3900] ;  /* 0x00390000e48c783b */ /* 0x000f260000004200 */
[----:B-1----:R-:W-:Y:S03]  /*8fe0*/  F2FP.BF16.PACK_AB R20, R181, R182 ;  /* 0x000000b6b514723e */ /* 0x002fe600000010ff */
[----:B------:R-:W-:Y:S01]  /*8ff0*/  MUFU.EX2 R45, R45 ;  /* 0x0000002d002d7308 */ /* 0x000fe20000000800 */
[C---:B---3--:R-:W-:Y:S04]  /*9000*/  HMMA.16816.F32.BF16 R76, R136.reuse, R144, R76 ;  /* 0x00000090884c723c */ /* 0x048fe8000004184c */
[----:B------:R-:W-:Y:S04]  /*9010*/  F2FP.BF16.PACK_AB R22, R180, R183 ;  /* 0x000000b7b416723e */ /* 0x000fe800000010ff */
[C---:B------:R-:W-:Y:S01]  /*9020*/  HMMA.16816.F32.BF16 R80, R136.reuse, R146, R80 ;  /* 0x000000928850723c */ /* 0x040fe20000041850 */
[----:B------:R-:W1:Y:S01]  /*9030*/  LDSM.16.MT88.4 R144, [R227+0x3900] ;  /* 0x00390000e390783b */ /* 0x000e620000004200 */
[----:B------:R-:W-:Y:S02]  /*9040*/  MUFU.EX2 R46, R46 ;  /* 0x0000002e002e7308 */ /* 0x000fe40000000800 */
[----:B--2---:R-:W-:Y:S04]  /*9050*/  F2FP.BF16.PACK_AB R21, R162, R163 ;  /* 0x000000a3a215723e */ /* 0x004fe800000010ff */
[C---:B----4-:R-:W-:Y:S04]  /*9060*/  HMMA.16816.F32.BF16 R84, R136.reuse, R148, R84 ;  /* 0x000000948854723c */ /* 0x050fe80000041854 */
[----:B------:R-:W-:Y:S04]  /*9070*/  MUFU.EX2 R47, R47 ;  /* 0x0000002f002f7308 */ /* 0x000fe80000000800 */
[C---:B------:R-:W-:Y:S01]  /*9080*/  HMMA.16816.F32.BF16 R88, R136.reuse, R150, R88 ;  /* 0x000000968858723c */ /* 0x040fe20000041858 */
[----:B------:R-:W2:Y:S05]  /*9090*/  LDSM.16.MT88.4 R148, [R224+0x6900] ;  /* 0x00690000e094783b */ /* 0x000eaa0000004200 */
[----:B------:R-:W-:Y:S02]  /*90a0*/  MUFU.EX2 R48, R48 ;  /* 0x0000003000307308 */ /* 0x000fe40000000800 */
[C---:B------:R-:W-:Y:S08]  /*90b0*/  HMMA.16816.F32.BF16 R92, R136.reuse, R140, R92 ;  /* 0x0000008c885c723c */ /* 0x040ff0000004185c */
[----:B------:R-:W-:Y:S01]  /*90c0*/  MUFU.EX2 R50, R50 ;  /* 0x0000003200327308 */ /* 0x000fe20000000800 */
        /* <DEDUP_REMOVED lines=11> */
[C---:B-1----:R-:W-:Y:S01]  /*9180*/  HMMA.16816.F32.BF16 R12, R136.reuse, R144, R12 ;  /* 0x00000090880c723c */ /* 0x042fe2000004180c */
[----:B------:R-:W-:Y:S07]  /*9190*/  MUFU.EX2 R145, R30 ;  /* 0x0000001e00917308 */ /* 0x000fee0000000800 */
[C---:B------:R-:W-:Y:S03]  /*91a0*/  HMMA.16816.F32.BF16 R124, R136.reuse, R146, R124 ;  /* 0x00000092887c723c */ /* 0x040fe6000004187c */
[----:B------:R1:W4:Y:S05]  /*91b0*/  MUFU.EX2 R146, R27 ;  /* 0x0000001b00927308 */ /* 0x00032a0000000800 */
[C---:B--2---:R-:W-:Y:S05]  /*91c0*/  HMMA.16816.F32.BF16 R16, R136.reuse, R148, R16 ;  /* 0x000000948810723c */ /* 0x044fea0000041810 */
[----:B------:R-:W2:Y:S03]  /*91d0*/  MUFU.EX2 R147, R29 ;  /* 0x0000001d00937308 */ /* 0x000ea60000000800 */
[----:B------:R-:W-:Y:S01]  /*91e0*/  HMMA.16816.F32.BF16 R128, R136, R150, R128 ;  /* 0x000000968880723c */ /* 0x000fe20000041880 */
[----:B------:R-:W-:Y:S06]  /*91f0*/  LDSM.16.MT88.4 R136, [R228+0x1100] ;  /* 0x00110000e488783b */ /* 0x000fec0000004200 */
[----:B------:R2:W2:Y:S02]  /*9200*/  MUFU.EX2 R144, R31 ;  /* 0x0000001f00907308 */ /* 0x0004a40000000800 */
[----:B-1----:R-:W1:Y:S03]  /*9210*/  LDSM.16.MT88.4 R24, [R225+0x1100] ;  /* 0x00110000e118783b */ /* 0x002e660000004200 */
[----:B----4-:R-:W-:Y:S05]  /*9220*/  F2FP.BF16.PACK_AB R23, R146, R161 ;  /* 0x000000a19217723e */ /* 0x010fea00000010ff */
[----:B------:R-:W-:Y:S02]  /*9230*/  MUFU.EX2 R151, R34 ;  /* 0x0000002200977308 */ /* 0x000fe40000000800 */
[C---:B---3--:R-:W-:Y:S08]  /*9240*/  HMMA.16816.F32.BF16 R4, R20.reuse, R140, R4 ;  /* 0x0000008c1404723c */ /* 0x048ff00000041804 */
[C---:B------:R-:W-:Y:S01]  /*9250*/  HMMA.16816.F32.BF16 R8, R20.reuse, R142, R8 ;  /* 0x0000008e1408723c */ /* 0x040fe20000041808 */
[----:B------:R-:W3:Y:S01]  /*9260*/  LDSM.16.MT88.4 R140, [R227+0x1100] ;  /* 0x00110000e38c783b */ /* 0x000ee20000004200 */
[----:B------:R4:W3:Y:S07]  /*9270*/  MUFU.EX2 R150, R35 ;  /* 0x0000002300967308 */ /* 0x0008ee0000000800 */
[----:B--2---:R-:W-:Y:S03]  /*9280*/  LDSM.16.MT88.4 R28, [R224+0x1900] ;  /* 0x00190000e01c783b */ /* 0x004fe60000004200 */
[----:B------:R-:W-:Y:S10]  /*9290*/  MUFU.EX2 R149, R38 ;  /* 0x0000002600957308 */ /* 0x000ff40000000800 */
[----:B------:R-:W-:Y:S01]  /*92a0*/  MUFU.EX2 R148, R39 ;  /* 0x0000002700947308 */ /* 0x000fe20000000800 */
[C---:B-1----:R-:W-:Y:S01]  /*92b0*/  HMMA.16816.F32.BF16 R52, R20.reuse, R24, R52 ;  /* 0x000000181434723c */ /* 0x042fe20000041834 */
[----:B----4-:R-:W-:Y:S07]  /*92c0*/  LDSM.16.MT88.4 R32, [R228+0x1900] ;  /* 0x00190000e420783b */ /* 0x010fee0000004200 */
        /* <DEDUP_REMOVED lines=23> */
[C---:B---3--:R-:W-:Y:S07]  /*9440*/  HMMA.16816.F32.BF16 R116, R20.reuse, R140, R116 ;  /* 0x0000008c1474723c */ /* 0x048fee0000041874 */
[----:B------:R-:W-:Y:S01]  /*9450*/  MOV R141, R167 ;  /* 0x000000a7008d7202 */ /* 0x000fe20000000f00 */
[C---:B------:R-:W-:Y:S01]  /*9460*/  HMMA.16816.F32.BF16 R120, R20.reuse, R142, R120 ;  /* 0x0000008e1478723c */ /* 0x040fe20000041878 */
[----:B------:R3:W4:Y:S03]  /*9470*/  MUFU.EX2 R167, R36 ;  /* 0x0000002400a77308 */ /* 0x0007260000000800 */
[----:B------:R-:W-:Y:S03]  /*9480*/  MOV R140, R164 ;  /* 0x000000a4008c7202 */ /* 0x000fe60000000f00 */
[----:B------:R-:W-:Y:S01]  /*9490*/  MOV R143, R165 ;  /* 0x000000a5008f7202 */ /* 0x000fe20000000f00 */
[C---:B-1----:R-:W-:Y:S03]  /*94a0*/  HMMA.16816.F32.BF16 R12, R20.reuse, R24, R12 ;  /* 0x00000018140c723c */ /* 0x042fe6000004180c */
[----:B------:R-:W-:Y:S01]  /*94b0*/  MUFU.EX2 R165, R40 ;  /* 0x0000002800a57308 */ /* 0x000fe20000000800 */
[----:B------:R-:W-:Y:S04]  /*94c0*/  MOV R142, R160 ;  /* 0x000000a0008e7202 */ /* 0x000fe80000000f00 */
[C---:B------:R-:W-:Y:S01]  /*94d0*/  HMMA.16816.F32.BF16 R124, R20.reuse, R26, R124 ;  /* 0x0000001a147c723c */ /* 0x040fe2000004187c */
[----:B------:R-:W1:Y:S04]  /*94e0*/  LDSM.16.MT88.4 R24, [R225+0x1900] ;  /* 0x00190000e118783b */ /* 0x000e680000004200 */
[----:B------:R-:W1:Y:S03]  /*94f0*/  MUFU.EX2 R164, R41 ;  /* 0x0000002900a47308 */ /* 0x000e660000000800 */
[C---:B--2---:R-:W-:Y:S01]  /*9500*/  HMMA.16816.F32.BF16 R16, R20.reuse, R136, R16 ;  /* 0x000000881410723c */ /* 0x044fe20000041810 */
[----:B---3--:R-:W-:Y:S06]  /*9510*/  LDSM.16.MT88.4 R36, [R228+0x2100] ;  /* 0x00210000e424783b */ /* 0x008fec0000004200 */
[----:B------:R-:W-:Y:S01]  /*9520*/  MUFU.EX2 R160, R42 ;  /* 0x0000002a00a07308 */ /* 0x000fe20000000800 */
[----:B------:R-:W-:Y:S01]  /*9530*/  MOV R137, R134 ;  /* 0x0000008600897202 */ /* 0x000fe20000000f00 */
[----:B------:R-:W-:Y:S01]  /*9540*/  HMMA.16816.F32.BF16 R128, R20, R138, R128 ;  /* 0x0000008a1480723c */ /* 0x000fe20000041880 */
[----:B------:R-:W2:Y:S02]  /*9550*/  LDL.LU R138, [R1] ;  /* 0x00000000018a7983 */ /* 0x000ea40000300800 */
[--C-:B------:R-:W-:Y:S02]  /*9560*/  FFMA.FTZ R136, R44, c[0x0][0x2d0], -R172.reuse ;  /* 0x0000b4002c887a23 */ /* 0x100fe400000108ac */
[----:B------:R-:W3:Y:S01]  /*9570*/  LDL.LU R139, [R1+0x4] ;  /* 0x00000400018b7983 */ /* 0x000ee20000300800 */
[----:B------:R-:W-:Y:S01]  /*9580*/  FFMA.FTZ R172, R49, c[0x0][0x2d0], -R172 ;  /* 0x0000b40031ac7a23 */ /* 0x000fe200000108ac */
[----:B------:R-:W-:Y:S01]  /*9590*/  F2FP.BF16.PACK_AB R20, R147, R178 ;  /* 0x000000b29314723e */ /* 0x000fe200000010ff */
[----:B------:R1:W1:Y:S01]  /*95a0*/  MUFU.EX2 R134, R43 ;  /* 0x0000002b00867308 */ /* 0x0002620000000800 */
[----:B------:R-:W-:Y:S03]  /*95b0*/  F2FP.BF16.PACK_AB R22, R177, R179 ;  /* 0x000000b3b116723e */ /* 0x000fe600000010ff */
[----:B------:R-:W-:Y:S02]  /*95c0*/  F2FP.BF16.PACK_AB R21, R144, R145 ;  /* 0x000000919015723e */ /* 0x000fe400000010ff */
[----:B------:R-:W-:Y:S04]  /*95d0*/  F2FP.BF16.PACK_AB R23, R150, R151 ;  /* 0x000000979617723e */ /* 0x000fe800000010ff */
[----:B------:R-:W2:Y:S03]  /*95e0*/  MUFU.EX2 R49, R136 ;  /* 0x0000008800317308 */ /* 0x000ea60000000800 */
[C---:B------:R-:W-:Y:S07]  /*95f0*/  HMMA.16816.F32.BF16 R4, R20.reuse, R28, R4 ;  /* 0x0000001c1404723c */ /* 0x040fee0000041804 */
[----:B------:R-:W2:Y:S01]  /*9600*/  MUFU.EX2 R172, R172 ;  /* 0x000000ac00ac7308 */ /* 0x000ea20000000800 */
[C---:B------:R-:W-:Y:S01]  /*9610*/  HMMA.16816.F32.BF16 R8, R20.reuse, R30, R8 ;  /* 0x0000001e1408723c */ /* 0x040fe20000041808 */
[----:B------:R-:W4:Y:S07]  /*9620*/  LDSM.16.MT88.4 R28, [R227+0x1900] ;  /* 0x00190000e31c783b */ /* 0x000f2e0000004200 */
[C---:B-1----:R-:W-:Y:S01]  /*9630*/  HMMA.16816.F32.BF16 R52, R20.reuse, R24, R52 ;  /* 0x000000181434723c */ /* 0x042fe20000041834 */
[----:B------:R-:W-:Y:S07]  /*9640*/  LDSM.16.MT88.4 R40, [R225+0x5100] ;  /* 0x00510000e128783b */ /* 0x000fee0000004200 */
[C---:B------:R-:W-:Y:S01]  /*9650*/  HMMA.16816.F32.BF16 R56, R20.reuse, R26, R56 ;  /* 0x0000001a1438723c */ /* 0x040fe20000041838 */
[----:B------:R-:W1:Y:S07]  /*9660*/  LDSM.16.MT88.4 R24, [R224+0x4900] ;  /* 0x00490000e018783b */ /* 0x000e6e0000004200 */
[C---:B------:R-:W-:Y:S08]  /*9670*/  HMMA.16816.F32.BF16 R60, R20.reuse, R32, R60 ;  /* 0x00000020143c723c */ /* 0x040ff0000004183c */
[C---:B------:R-:W-:Y:S01]  /*9680*/  HMMA.16816.F32.BF16 R64, R20.reuse, R34, R64 ;  /* 0x000000221440723c */ /* 0x040fe20000041840 */
[----:B------:R-:W1:Y:S07]  /*9690*/  LDSM.16.MT88.4 R32, [R225+0x4900] ;  /* 0x00490000e120783b */ /* 0x000e6e0000004200 */
[C---:B----4-:R-:W-:Y:S08]  /*96a0*/  HMMA.16816.F32.BF16 R68, R20.reuse, R28, R68 ;  /* 0x0000001c1444723c */ /* 0x050ff00000041844 */
[C---:B------:R-:W-:Y:S01]  /*96b0*/  HMMA.16816.F32.BF16 R72, R20.reuse, R30, R72 ;  /* 0x0000001e1448723c */ /* 0x040fe20000041848 */
[----:B------:R-:W4:Y:S07]  /*96c0*/  LDSM.16.MT88.4 R28, [R228+0x4900] ;  /* 0x00490000e41c783b */ /* 0x000f2e0000004200 */
[C---:B-1----:R-:W-:Y:S08]  /*96d0*/  HMMA.16816.F32.BF16 R76, R20.reuse, R24, R76 ;  /* 0x00000018144c723c */ /* 0x042ff0000004184c */
        /* <DEDUP_REMOVED lines=21> */
[----:B------:R-:W-:Y:S01]  /*9830*/  HMMA.16816.F32.BF16 R128, R20, R34, R128 ;  /* 0x000000221480723c */ /* 0x000fe20000041880 */
[----:B------:R-:W1:Y:S06]  /*9840*/  LDSM.16.MT88.4 R32, [R227+0x2100] ;  /* 0x00210000e320783b */ /* 0x000e6c0000004200 */
[----:B------:R-:W-:Y:S02]  /*9850*/  F2FP.BF16.PACK_AB R20, R166, R167 ;  /* 0x000000a7a614723e */ /* 0x000fe400000010ff */
[----:B------:R-:W-:Y:S03]  /*9860*/  F2FP.BF16.PACK_AB R22, R164, R165 ;  /* 0x000000a5a416723e */ /* 0x000fe600000010ff */
[----:B------:R-:W-:Y:S02]  /*9870*/  F2FP.BF16.PACK_AB R21, R148, R149 ;  /* 0x000000959415723e */ /* 0x000fe400000010ff */
[----:B------:R-:W-:Y:S07]  /*9880*/  F2FP.BF16.PACK_AB R23, R134, R160 ;  /* 0x000000a08617723e */ /* 0x000fee00000010ff */
        /* <DEDUP_REMOVED lines=9> */
[C---:B------:R-:W-:Y:S08]  /*9920*/  HMMA.16816.F32.BF16 R68, R20.reuse, R32, R68 ;  /* 0x000000201444723c */ /* 0x040ff00000041844 */
[C---:B------:R-:W-:Y:S01]  /*9930*/  HMMA.16816.F32.BF16 R72, R20.reuse, R34, R72 ;  /* 0x000000221448723c */ /* 0x040fe20000041848 */
[----:B------:R-:W-:Y:S07]  /*9940*/  LDSM.16.MT88.4 R32, [R225+0x8100] ;  /* 0x00810000e120783b */ /* 0x000fee0000004200 */
[C---:B----4-:R-:W-:Y:S08]  /*9950*/  HMMA.16816.F32.BF16 R76, R20.reuse, R28, R76 ;  /* 0x0000001c144c723c */ /* 0x050ff0000004184c */
[C---:B------:R-:W-:Y:S01]  /*9960*/  HMMA.16816.F32.BF16 R80, R20.reuse, R30, R80 ;  /* 0x0000001e1450723c */ /* 0x040fe20000041850 */
[----:B------:R-:W4:Y:S03]  /*9970*/  LDSM.16.MT88.4 R28, [R224+0x8100] ;  /* 0x00810000e01c783b */ /* 0x000f260000004200 */
[----:B--2---:R-:W-:Y:S01]  /*9980*/  FFMA.FTZ R2, R2, R138, R251 ;  /* 0x0000008a02027223 */ /* 0x004fe200000100fb */
[----:B------:R-:W-:Y:S01]  /*9990*/  MOV R138, R143 ;  /* 0x0000008f008a7202 */ /* 0x000fe20000000f00 */
[----:B---3--:R-:W-:Y:S01]  /*99a0*/  FFMA.FTZ R44, R0, R139, R173 ;  /* 0x0000008b002c7223 */ /* 0x008fe200000100ad */
[----:B------:R-:W-:Y:S01]  /*99b0*/  MOV R139, R142 ;  /* 0x0000008e008b7202 */ /* 0x000fe20000000f00 */
[C---:B------:R-:W-:Y:S04]  /*99c0*/  HMMA.16816.F32.BF16 R84, R20.reuse, R40, R84 ;  /* 0x000000281454723c */ /* 0x040fe80000041854 */
[----:B------:R-:W-:Y:S02]  /*99d0*/  MOV R251, R140 ;  /* 0x0000008c00fb7202 */ /* 0x000fe40000000f00 */
[----:B------:R-:W-:Y:S02]  /*99e0*/  MOV R173, R141 ;  /* 0x0000008d00ad7202 */ /* 0x000fe40000000f00 */
[C---:B------:R-:W-:Y:S01]  /*99f0*/  HMMA.16816.F32.BF16 R88, R20.reuse, R42, R88 ;  /* 0x0000002a1458723c */ /* 0x040fe20000041858 */
[----:B------:R-:W2:Y:S03]  /*9a00*/  LDSM.16.MT88.4 R40, [R228+0x8100] ;  /* 0x00810000e428783b */ /* 0x000ea60000004200 */
[----:B------:R-:W-:Y:S01]  /*9a10*/  FADD.FTZ R0, R173, R2 ;  /* 0x00000002ad007221 */ /* 0x000fe20000010000 */
[----:B------:R-:W-:Y:S01]  /*9a20*/  MOV R173, R137 ;  /* 0x0000008900ad7202 */ /* 0x000fe20000000f00 */
[----:B------:R-:W-:Y:S02]  /*9a30*/  FADD.FTZ R2, R176, R44 ;  /* 0x0000002cb0027221 */ /* 0x000fe40000010000 */
[C---:B-1----:R-:W-:Y:S01]  /*9a40*/  HMMA.16816.F32.BF16 R92, R20.reuse, R24, R92 ;  /* 0x00000018145c723c */ /* 0x042fe2000004185c */
[----:B------:R-:W-:Y:S03]  /*9a50*/  LDSM.16.MT88.4 R140, [R224+0x2900] ;  /* 0x00290000e08c783b */ /* 0x000fe60000004200 */
[----:B------:R-:W-:Y:S01]  /*9a60*/  FADD.FTZ R0, R251, R0 ;  /* 0x00000000fb007221 */ /* 0x000fe20000010000 */
[----:B------:R-:W-:Y:S01]  /*9a70*/  MOV R251, R139 ;  /* 0x0000008b00fb7202 */ /* 0x000fe20000000f00 */
        /* <DEDUP_REMOVED lines=12> */
[C---:B----4-:R-:W-:Y:S04]  /*9b40*/  HMMA.16816.F32.BF16 R108, R20.reuse, R28, R108 ;  /* 0x0000001c146c723c */ /* 0x050fe8000004186c */
        /* <DEDUP_REMOVED lines=16> */
[C---:B------:R-:W-:Y:S01]  /*9c50*/  HMMA.16816.F32.BF16 R124, R20.reuse, R42, R124 ;  /* 0x0000002a147c723c */ /* 0x040fe2000004187c */
[----:B------:R-:W-:Y:S03]  /*9c60*/  LDSM.16.MT88.4 R40, [R227+0x5900] ;  /* 0x00590000e328783b */ /* 0x000fe60000004200 */
[----:B------:R-:W-:Y:S02]  /*9c70*/  FADD.FTZ R0, R146, R0 ;  /* 0x0000000092007221 */ /* 0x000fe40000010000 */
[----:B------:R-:W-:Y:S02]  /*9c80*/  FADD.FTZ R2, R180, R2 ;  /* 0x00000002b4027221 */ /* 0x000fe40000010000 */
[C---:B-1----:R-:W-:Y:S04]  /*9c90*/  HMMA.16816.F32.BF16 R16, R20.reuse, R24, R16 ;  /* 0x000000181410723c */ /* 0x042fe80000041810 */
[----:B------:R-:W-:Y:S02]  /*9ca0*/  FADD.FTZ R0, R145, R0 ;  /* 0x0000000091007221 */ /* 0x000fe40000010000 */
[----:B------:R-:W-:Y:S02]  /*9cb0*/  FADD.FTZ R2, R178, R2 ;  /* 0x00000002b2027221 */ /* 0x000fe40000010000 */
[----:B------:R-:W-:Y:S01]  /*9cc0*/  HMMA.16816.F32.BF16 R128, R20, R26, R128 ;  /* 0x0000001a1480723c */ /* 0x000fe20000041880 */
[----:B------:R-:W1:Y:S03]  /*9cd0*/  LDSM.16.MT88.4 R24, [R227+0x2900] ;  /* 0x00290000e318783b */ /* 0x000e660000004200 */
[----:B------:R-:W-:Y:S02]  /*9ce0*/  FADD.FTZ R2, R147, R2 ;  /* 0x0000000293027221 */ /* 0x000fe40000010000 */
[----:B------:R-:W-:Y:S01]  /*9cf0*/  FADD.FTZ R0, R144, R0 ;  /* 0x0000000090007221 */ /* 0x000fe20000010000 */
        /* <DEDUP_REMOVED lines=9> */
[C---:B------:R-:W-:Y:S01]  /*9d90*/  HMMA.16816.F32.BF16 R136, R20.reuse, R140, R4 ;  /* 0x0000008c1488723c */ /* 0x040fe20000041804 */
[----:B------:R-:W2:Y:S02]  /*9da0*/  LDSM.16.MT88.4 R4, [R224+0x5900] ;  /* 0x00590000e004783b */ /* 0x000ea40000004200 */
[----:B------:R-:W-:Y:S02]  /*9db0*/  FADD.FTZ R2, R166, R2 ;  /* 0x00000002a6027221 */ /* 0x000fe40000010000 */
[----:B------:R-:W-:Y:S02]  /*9dc0*/  FADD.FTZ R0, R149, R0 ;  /* 0x0000000095007221 */ /* 0x000fe40000010000 */
[----:B------:R-:W-:Y:S01]  /*9dd0*/  FADD.FTZ R2, R165, R2 ;  /* 0x00000002a5027221 */ /* 0x000fe20000010000 */
[C---:B------:R-:W-:Y:S01]  /*9de0*/  HMMA.16816.F32.BF16 R140, R20.reuse, R142, R8 ;  /* 0x0000008e148c723c */ /* 0x040fe20000041808 */
[----:B------:R-:W2:Y:S03]  /*9df0*/  LDSM.16.MT88.4 R8, [R225+0x5900] ;  /* 0x00590000e108783b */ /* 0x000ea60000004200 */
[----:B------:R-:W-:Y:S02]  /*9e00*/  FADD.FTZ R2, R164, R2 ;  /* 0x00000002a4027221 */ /* 0x000fe40000010000 */
[----:B------:R-:W-:Y:S02]  /*9e10*/  FADD.FTZ R0, R148, R0 ;  /* 0x0000000094007221 */ /* 0x000fe40000010000 */
[C---:B---3--:R-:W-:Y:S04]  /*9e20*/  HMMA.16816.F32.BF16 R52, R20.reuse, R28, R52 ;  /* 0x0000001c1434723c */ /* 0x048fe80000041834 */
[----:B------:R-:W-:Y:S04]  /*9e30*/  FADD.FTZ R0, R160, R0 ;  /* 0x00000000a0007221 */ /* 0x000fe80000010000 */
[C---:B------:R-:W-:Y:S01]  /*9e40*/  HMMA.16816.F32.BF16 R56, R20.reuse, R30, R56 ;  /* 0x0000001e1438723c */ /* 0x040fe20000041838 */
[----:B------:R-:W3:Y:S07]  /*9e50*/  LDSM.16.MT88.4 R28, [R224+0x8900] ;  /* 0x00890000e01c783b */ /* 0x000eee0000004200 */
[C---:B----4-:R-:W-:Y:S08]  /*9e60*/  HMMA.16816.F32.BF16 R60, R20.reuse, R32, R60 ;  /* 0x00000020143c723c */ /* 0x050ff0000004183c */
[C---:B------:R-:W-:Y:S08]  /*9e70*/  HMMA.16816.F32.BF16 R64, R20.reuse, R34, R64 ;  /* 0x000000221440723c */ /* 0x040ff00000041840 */
        /* <DEDUP_REMOVED lines=17> */
[C---:B--2---:R-:W-:Y:S07]  /*9f90*/  HMMA.16816.F32.BF16 R144, R20.reuse, R4, R12 ;  /* 0x000000041490723c */ /* 0x044fee000004180c */
[----:B------:R-:W-:Y:S01]  /*9fa0*/  FADD.FTZ R4, R134, R0 ;  /* 0x0000000086047221 */ /* 0x000fe20000010000 */
[C---:B------:R-:W-:Y:S04]  /*9fb0*/  HMMA.16816.F32.BF16 R124, R20.reuse, R6, R124 ;  /* 0x00000006147c723c */ /* 0x040fe8000004187c */
[----:B------:R-:W-:Y:S01]  /*9fc0*/  FADD.FTZ R0, R49, R2 ;  /* 0x0000000231007221 */ /* 0x000fe20000010000 */
[----:B------:R-:W-:Y:S01]  /*9fd0*/  MOV R134, R3 ;  /* 0x0000000300867202 */ /* 0x000fe20000000f00 */
[----:B------:R-:W-:Y:S02]  /*9fe0*/  FADD.FTZ R4, R46, R4 ;  /* 0x000000042e047221 */ /* 0x000fe40000010000 */
[C---:B----4-:R-:W-:Y:S04]  /*9ff0*/  HMMA.16816.F32.BF16 R148, R20.reuse, R8, R16 ;  /* 0x000000081494723c */ /* 0x050fe80000041810 */
[----:B------:R-:W-:Y:S02]  /*a000*/  FADD.FTZ R0, R45, R0 ;  /* 0x000000002d007221 */ /* 0x000fe40000010000 */
[----:B------:R-:W-:Y:S02]  /*a010*/  FADD.FTZ R4, R47, R4 ;  /* 0x000000042f047221 */ /* 0x000fe40000010000 */
[----:B------:R-:W-:Y:S04]  /*a020*/  HMMA.16816.F32.BF16 R128, R20, R10, R128 ;  /* 0x0000000a1480723c */ /* 0x000fe80000041880 */
[----:B------:R-:W-:Y:S02]  /*a030*/  FADD.FTZ R2, R48, R0 ;  /* 0x0000000030027221 */ /* 0x000fe40000010000 */
[----:B------:R-:W-:Y:S02]  /*a040*/  FADD.FTZ R0, R50, R4 ;  /* 0x0000000432007221 */ /* 0x000fe40000010000 */
[----:B------:R-:W-:Y:S04]  /*a050*/  FADD.FTZ R2, R172, R2 ;  /* 0x00000002ac027221 */ /* 0x000fe80000010000 */
[----:B------:R-:W-:Y:S01]  /*a060*/  FADD.FTZ R0, R133, R0 ;  /* 0x0000000085007221 */ /* 0x000fe20000010000 */
[----:B------:R1:W-:Y:S01]  /*a070*/  STL [R1], R2 ;  /* 0x0000000201007387 */ /* 0x0003e20000100800 */
[----:B------:R-:W-:Y:S03]  /*a080*/  MOV R133, R132 ;  /* 0x0000008400857202 */ /* 0x000fe60000000f00 */
[----:B------:R1:W-:Y:S01]  /*a090*/  STL [R1+0x4], R0 ;  /* 0x0000040001007387 */ /* 0x0003e20000100800 */
[----:B------:R-:W-:-:S05]  /*a0a0*/  @P0 BRA `(.L_x_1334) ;  /* 0xffffca0000000947 */ /* 0x000fca000383ffff */
.L_x_1333:
[----:B-1--4-:R-:W2:Y:S04]  /*a0b0*/  LDL.LU R0, [R1] ;  /* 0x0000000001007983 */ /* 0x012ea80000300800 */
[----:B------:R-:W1:Y:S01]  /*a0c0*/  S2R R8, SR_TID.X ;  /* 0x0000000000087919 */ /* 0x000e620000002100 */
[----:B------:R-:W-:Y:S01]  /*a0d0*/  MOV R134, c[0x0][0x4e8] ;  /* 0x00013a0000867a02 */ /* 0x000fe20000000f00 */
[----:B------:R-:W3:Y:S01]  /*a0e0*/  S2UR UR7, SR_CTAID.Y ;  /* 0x00000000000779c3 */ /* 0x000ee20000002600 */
[----:B------:R-:W-:Y:S01]  /*a0f0*/  ULDC.64 UR4, c[0x0][0x490] ;  /* 0x0001240000047ab9 */ /* 0x000fe20000000a00 */
[----:B------:R-:W4:Y:S04]  /*a100*/  LDL.LU R2, [R1+0x4] ;  /* 0x0000040001027983 */ /* 0x000f280000300800 */
[----:B------:R-:W4:Y:S01]  /*a110*/  LDL.LU R9, [R1+0x40] ;  /* 0x0000400001097983 */ /* 0x000f220000300800 */
[----:B------:R-:W-:-:S03]  /*a120*/  ISETP.NE.AND P0, PT, R134, 0x1, PT ;  /* 0x000000018600780c */ /* 0x000fc60003f05270 */
[----:B-----5:R-:W4:Y:S01]  /*a130*/  LDL.LU R135, [R1+0x5c] ;  /* 0x00005c0001877983 */ /* 0x020f220000300800 */
        /* <DEDUP_REMOVED lines=23> */
[----:B------:R-:W-:-:S03]  /*a2b0*/  IADD3 R2, -R4, R8, RZ ;  /* 0x0000000804027210 */ /* 0x000fc60007ffe1ff */
[----:B------:R-:W1:Y:S01]  /*a2c0*/  @P2 MUFU.RCP R0, R11 ;  /* 0x0000000b00002308 */ /* 0x000e620000001000 */
[----:B------:R-:W-:Y:S01]  /*a2d0*/  IMAD.MOV.U32 R4, RZ, RZ, RZ ;  /* 0x000000ffff047224 */ /* 0x000fe200078e00ff */
[----:B------:R-:W-:Y:S01]  /*a2e0*/  UIMAD.WIDE.U32 UR12, UR7, UR4, URZ ;  /* 0x00000004070c72a5 */ /* 0x000fe2000f8e003f */
[----:B------:R-:W-:Y:S01]  /*a2f0*/  LOP3.LUT P4, RZ, R2, 0x3, RZ, 0xc0, !PT ;  /* 0x0000000302ff7812 */ /* 0x000fe2000788c0ff */
[----:B------:R-:W-:Y:S01]  /*a300*/  UIMAD UR10, UR7, UR5, UR10 ;  /* 0x00000005070a72a4 */ /* 0x000fe2000f8e020a */
[----:B------:R-:W-:-:S03]  /*a310*/  IADD3 R7, -R26, RZ, RZ ;  /* 0x000000ff1a077210 */ /* 0x000fc60007ffe1ff */
[----:B------:R-:W2:Y:S01]  /*a320*/  @P1 MUFU.RCP R4, R6 ;  /* 0x0000000600041308 */ /* 0x000ea20000001000 */
[C---:B-1----:R-:W-:Y:S02]  /*a330*/  FMUL.FTZ R43, R0.reuse, R68 ;  /* 0x00000044002b7220 */ /* 0x042fe40000410000 */
[C---:B------:R-:W-:Y:S01]  /*a340*/  FMUL.FTZ R65, R0.reuse, R65 ;  /* 0x0000004100417220 */ /* 0x040fe20000410000 */
[----:B------:R-:W3:Y:S01]  /*a350*/  LDL.LU R68, [R1+0x38] ;  /* 0x0000380001447983 */ /* 0x000ee20000300800 */
[C---:B------:R-:W-:Y:S02]  /*a360*/  FMUL.FTZ R25, R0.reuse, R64 ;  /* 0x0000004000197220 */ /* 0x040fe40000410000 */
[C---:B------:R-:W-:Y:S02]  /*a370*/  FMUL.FTZ R15, R0.reuse, R53 ;  /* 0x00000035000f7220 */ /* 0x040fe40000410000 */
[C---:B------:R-:W-:Y:S02]  /*a380*/  FMUL.FTZ R19, R0.reuse, R52 ;  /* 0x0000003400137220 */ /* 0x040fe40000410000 */
[----:B------:R-:W-:Y:S01]  /*a390*/  FMUL.FTZ R21, R0, R56 ;  /* 0x0000003800157220 */ /* 0x000fe20000410000 */
[----:B------:R-:W-:Y:S01]  /*a3a0*/  SHF.R.S32.HI R2, RZ, 0x2, R5 ;  /* 0x00000002ff027819 */ /* 0x000fe20000011405 */
[C---:B--2---:R-:W-:Y:S01]  /*a3b0*/  FMUL.FTZ R67, R4.reuse, R67 ;  /* 0x0000004304437220 */ /* 0x044fe20000410000 */
[----:B------:R-:W-:Y:S01]  /*a3c0*/  ULDC.64 UR4, c[0x0][0x3e8] ;  /* 0x0000fa0000047ab9 */ /* 0x000fe20000000a00 */
[----:B------:R-:W-:-:S02]  /*a3d0*/  FMUL.FTZ R27, R4, R66 ;  /* 0x00000042041b7220 */ /* 0x000fc40000410000 */
[C---:B------:R-:W-:Y:S02]  /*a3e0*/  FMUL.FTZ R63, R4.reuse, R63 ;  /* 0x0000003f043f7220 */ /* 0x040fe40000410000 */
[----:B------:R-:W-:Y:S01]  /*a3f0*/  FMUL.FTZ R24, R4, R62 ;  /* 0x0000003e04187220 */ /* 0x000fe20000410000 */
[----:B------:R-:W-:Y:S01]  /*a400*/  F2FP.BF16.PACK_AB R27, R67, R27 ;  /* 0x0000001b431b723e */ /* 0x000fe200000010ff */
[----:B------:R1:W5:Y:S01]  /*a410*/  LDL R66, [R1+0x28] ;  /* 0x0000280001427983 */ /* 0x0003620000100800 */
[C---:B------:R-:W-:Y:S02]  /*a420*/  FMUL.FTZ R137, R0.reuse, R137 ;  /* 0x0000008900897220 */ /* 0x040fe40000410000 */
[C---:B------:R-:W-:Y:S01]  /*a430*/  FMUL.FTZ R13, R0.reuse, R136 ;  /* 0x00000088000d7220 */ /* 0x040fe20000410000 */
[----:B------:R-:W2:Y:S01]  /*a440*/  LDL R67, [R1+0x58] ;  /* 0x0000580001437983 */ /* 0x000ea20000100800 */
[----:B------:R-:W-:Y:S01]  /*a450*/  F2FP.BF16.PACK_AB R24, R63, R24 ;  /* 0x000000183f18723e */ /* 0x000fe200000010ff */
[C---:B------:R-:W-:Y:S01]  /*a460*/  FMUL.FTZ R141, R0.reuse, R141 ;  /* 0x0000008d008d7220 */ /* 0x040fe20000410000 */
[----:B------:R-:W-:Y:S01]  /*a470*/  F2FP.BF16.PACK_AB R25, R65, R25 ;  /* 0x000000194119723e */ /* 0x000fe200000010ff */
[----:B------:R1:W5:Y:S01]  /*a480*/  LDL R63, [R1+0x8] ;  /* 0x00000800013f7983 */ /* 0x0003620000100800 */
[----:B------:R-:W-:-:S02]  /*a490*/  FMUL.FTZ R17, R0, R140 ;  /* 0x0000008c00117220 */ /* 0x000fc40000410000 */
[C---:B------:R-:W-:Y:S01]  /*a4a0*/  FMUL.FTZ R57, R0.reuse, R57 ;  /* 0x0000003900397220 */ /* 0x040fe20000410000 */
[----:B------:R1:W5:Y:S01]  /*a4b0*/  LDL.64 R64, [R1+0x18] ;  /* 0x0000180001407983 */ /* 0x0003620000100a00 */
        /* <DEDUP_REMOVED lines=37> */
[----:B------:R-:W-:Y:S01]  /*a710*/  SHF.R.S32.HI R0, RZ, 0x1f, R5 ;  /* 0x0000001fff007819 */ /* 0x000fe20000011405 */
[C---:B------:R-:W-:Y:S01]  /*a720*/  FMUL.FTZ R59, R4.reuse, R59 ;  /* 0x0000003b043b7220 */ /* 0x040fe20000410000 */
[----:B------:R-:W4:Y:S01]  /*a730*/  @P1 MUFU.LG2 R6, R6 ;  /* 0x0000000600061308 */ /* 0x000f220000000c00 */
[----:B------:R-:W-:Y:S01]  /*a740*/  FMUL.FTZ R20, R4, R58 ;  /* 0x0000003a04147220 */ /* 0x000fe20000410000 */
[----:B------:R-:W-:Y:S01]  /*a750*/  LEA.HI R0, R0, R2, RZ, 0x3 ;  /* 0x0000000200007211 */ /* 0x000fe200078f18ff */
[----:B------:R-:W-:-:S03]  /*a760*/  IMAD R133, R7, c[0x0][0x4e8], R9 ;  /* 0x00013a0007857a24 */ /* 0x000fc600078e0209 */
[----:B------:R-:W-:Y:S02]  /*a770*/  F2FP.BF16.PACK_AB R20, R59, R20 ;  /* 0x000000143b14723e */ /* 0x000fe400000010ff */
[----:B------:R-:W-:Y:S01]  /*a780*/  LOP3.LUT R0, R0, 0xfffffff8, RZ, 0xc0, !PT ;  /* 0xfffffff800007812 */ /* 0x000fe200078ec0ff */
[----:B------:R-:W1:Y:S01]  /*a790*/  S2R R59, SR_CTAID.Z ;  /* 0x00000000003b7919 */ /* 0x000e620000002700 */
[----:B------:R-:W-:Y:S02]  /*a7a0*/  UIMAD.WIDE.U32 UR14, UR7, UR4, URZ ;  /* 0x00000004070e72a5 */ /* 0x000fe4000f8e003f */
[----:B------:R-:W-:Y:S02]  /*a7b0*/  IADD3 R10, R2, -R0, RZ ;  /* 0x80000000020a7210 */ /* 0x000fe40007ffe0ff */
[----:B------:R-:W-:Y:S01]  /*a7c0*/  @P2 MOV R2, 0x3f317218 ;  /* 0x3f31721800022802 */ /* 0x000fe20000000f00 */
[----:B------:R-:W-:Y:S01]  /*a7d0*/  @P1 IMAD.MOV.U32 R0, RZ, RZ, 0x3f317218 ;  /* 0x3f317218ff001424 */ /* 0x000fe200078e00ff */
[----:B------:R-:W-:Y:S01]  /*a7e0*/  MOV R9, UR15 ;  /* 0x0000000f00097c02 */ /* 0x000fe20008000f00 */
[----:B------:R-:W1:Y:S02]  /*a7f0*/  @P2 MUFU.LG2 R11, R11 ;  /* 0x0000000b000b2308 */ /* 0x000e640000000c00 */
[----:B------:R-:W-:-:S02]  /*a800*/  @P2 FMUL.FTZ R9, R2, c[0x0][0x2d0] ;  /* 0x0000b40002092a20 */ /* 0x000fc40000410000 */
[----:B----4-:R-:W-:Y:S02]  /*a810*/  @P1 FMUL.FTZ R2, R6, 0.69314718246459960938 ;  /* 0x3f31721806021820 */ /* 0x010fe40000410000 */
[----:B------:R-:W-:Y:S01]  /*a820*/  @P1 FMUL.FTZ R0, R0, c[0x0][0x2d0] ;  /* 0x0000b40000001a20 */ /* 0x000fe20000410000 */
[----:B------:R-:W-:Y:S01]  /*a830*/  UIMAD UR6, UR6, UR4, URZ ;  /* 0x00000004060672a4 */ /* 0x000fe2000f8e023f */
[----:B------:R-:W-:Y:S01]  /*a840*/  MOV R58, 0xff800000 ;  /* 0xff800000003a7802 */ /* 0x000fe20000000f00 */
[----:B------:R-:W-:Y:S02]  /*a850*/  FMUL.FTZ R139, R4, R139 ;  /* 0x0000008b048b7220 */ /* 0x000fe40000410000 */
[----:B------:R-:W-:Y:S01]  /*a860*/  @P1 FFMA.FTZ R58, R0, R3, R2 ;  /* 0x00000003003a1223 */ /* 0x000fe20000010002 */
[----:B------:R-:W-:Y:S01]  /*a870*/  SHF.R.S32.HI R0, RZ, 0x5, R16 ;  /* 0x00000005ff007819 */ /* 0x000fe20000011410 */
        /* <DEDUP_REMOVED lines=46> */
[----:B------:R-:W-:Y:S01]  /*ab60*/  MOV R6, R4 ;  /* 0x0000000400067202 */ /* 0x000fe20000000f00 */
[----:B------:R-:W4:Y:S01]  /*ab70*/  S2R R62, SR_CTAID.X ;  /* 0x00000000003e7919 */ /* 0x000f220000002500 */
[----:B------:R-:W-:-:S02]  /*ab80*/  MOV R4, R8 ;  /* 0x0000000800047202 */ /* 0x000fc40000000f00 */
[----:B------:R-:W-:Y:S02]  /*ab90*/  LEA.HI R3, R3, R0, RZ, 0x3 ;  /* 0x0000000003037211 */ /* 0x000fe400078f18ff */
[----:B-1----:R-:W-:Y:S02]  /*aba0*/  SHF.R.S32.HI R8, RZ, 0x1f, R59 ;  /* 0x0000001fff087819 */ /* 0x002fe4000001143b */
[----:B------:R-:W-:Y:S01]  /*abb0*/  LEA.HI R2, R14, R14, RZ, 0x1 ;  /* 0x0000000e0e027211 */ /* 0x000fe200078f08ff */
[----:B------:R-:W-:Y:S01]  /*abc0*/  @P2 FMUL.FTZ R11, R11, 0.69314718246459960938 ;  /* 0x3f3172180b0b2820 */ /* 0x000fe20000410000 */
[----:B------:R-:W-:Y:S02]  /*abd0*/  MOV R5, UR13 ;  /* 0x0000000d00057c02 */ /* 0x000fe40008000f00 */
[----:B------:R-:W-:Y:S02]  /*abe0*/  MOV R5, UR5 ;  /* 0x0000000500057c02 */ /* 0x000fe40008000f00 */
[----:B------:R-:W-:Y:S01]  /*abf0*/  F2FP.BF16.PACK_AB R19, R15, R19 ;  /* 0x000000130f13723e */ /* 0x000fe200000010ff */
[----:B------:R-:W-:Y:S01]  /*ac00*/  IMAD R15, R8, c[0x0][0x3f0], RZ ;  /* 0x0000fc00080f7a24 */ /* 0x000fe200078e02ff */
[----:B------:R-:W-:-:S02]  /*ac10*/  LOP3.LUT R3, R3, 0xffffff8, RZ, 0xc0, !PT ;  /* 0x0ffffff803037812 */ /* 0x000fc400078ec0ff */
[----:B------:R-:W-:Y:S01]  /*ac20*/  LOP3.LUT R2, R2, 0x1ffffffe, RZ, 0xc0, !PT ;  /* 0x1ffffffe02027812 */ /* 0x000fe200078ec0ff */
[----:B------:R-:W-:Y:S01]  /*ac30*/  UIADD3 UR10, UR13, UR10, URZ ;  /* 0x0000000a0d0a7290 */ /* 0x000fe2000fffe03f */
[----:B------:R-:W-:Y:S01]  /*ac40*/  MOV R60, 0xff800000 ;  /* 0xff800000003c7802 */ /* 0x000fe20000000f00 */
[----:B------:R-:W-:Y:S01]  /*ac50*/  @P2 FFMA.FTZ R60, R9, R132, R11 ;  /* 0x00000084093c2223 */ /* 0x000fe2000001000b */
[C---:B------:R-:W-:Y:S01]  /*ac60*/  IADD3 R9, R0.reuse, -R3, RZ ;  /* 0x8000000300097210 */ /* 0x040fe20007ffe0ff */
[----:B------:R-:W-:Y:S01]  /*ac70*/  IMAD R16, R0, 0x200, R14 ;  /* 0x0000020000107824 */ /* 0x000fe200078e020e */
[----:B------:R-:W-:Y:S01]  /*ac80*/  IADD3 R11, R14, -R2, RZ ;  /* 0x800000020e0b7210 */ /* 0x000fe20007ffe0ff */
[----:B------:R-:W-:Y:S01]  /*ac90*/  IMAD R0, R59, c[0x0][0x3f4], R15 ;  /* 0x0000fd003b007a24 */ /* 0x000fe200078e020f */
[----:B------:R-:W-:Y:S01]  /*aca0*/  F2FP.BF16.PACK_AB R21, R57, R21 ;  /* 0x000000153915723e */ /* 0x000fe200000010ff */
[----:B------:R-:W-:Y:S01]  /*acb0*/  IMAD.WIDE.U32 R2, R59, c[0x0][0x3f0], R4 ;  /* 0x0000fc003b027a25 */ /* 0x000fe200078e0004 */
[----:B------:R-:W-:-:S03]  /*acc0*/  MOV R7, UR10 ;  /* 0x0000000a00077c02 */ /* 0x000fc60008000f00 */
[----:B------:R-:W-:Y:S01]  /*acd0*/  IMAD R57, R8, c[0x0][0x498], RZ ;  /* 0x0001260008397a24 */ /* 0x000fe200078e02ff */
[----:B------:R-:W-:Y:S02]  /*ace0*/  SHF.R.S32.HI R8, RZ, 0x2, R135 ;  /* 0x00000002ff087819 */ /* 0x000fe40000011487 */
[C---:B------:R-:W-:Y:S02]  /*acf0*/  LOP3.LUT R4, R10.reuse, 0x1, RZ, 0xc0, !PT ;  /* 0x000000010a047812 */ /* 0x040fe400078ec0ff */
[----:B------:R-:W-:Y:S02]  /*ad00*/  IADD3 R3, R3, R0, RZ ;  /* 0x0000000003037210 */ /* 0x000fe40007ffe0ff */
[----:B------:R-:W-:Y:S02]  /*ad10*/  LEA R0, R9, R8, 0x4 ;  /* 0x0000000809007211 */ /* 0x000fe400078e20ff */
[C---:B------:R-:W-:Y:S01]  /*ad20*/  SHF.L.U32 R5, R10.reuse, 0x6, RZ ;  /* 0x000000060a057819 */ /* 0x040fe200000006ff */
[----:B------:R-:W-:Y:S01]  /*ad30*/  IMAD.WIDE.U32 R14, R59, c[0x0][0x498], R6 ;  /* 0x000126003b0e7a25 */ /* 0x000fe200078e0006 */
[----:B------:R-:W-:-:S02]  /*ad40*/  R2P PR, R10, 0x6 ;  /* 0x000000060a007804 */ /* 0x000fc40000000000 */
[----:B------:R-:W-:Y:S02]  /*ad50*/  ISETP.NE.U32.AND P3, PT, R4, 0x1, PT ;  /* 0x000000010400780c */ /* 0x000fe40003f65070 */
[----:B------:R-:W-:Y:S02]  /*ad60*/  SHF.R.S32.HI R6, RZ, 0x1f, R26 ;  /* 0x0000001fff067819 */ /* 0x000fe4000001141a */
[----:B------:R-:W-:Y:S02]  /*ad70*/  LEA R4, R11, R0, 0x3 ;  /* 0x000000000b047211 */ /* 0x000fe400078e18ff */
[----:B------:R-:W-:Y:S01]  /*ad80*/  LOP3.LUT R5, R5, 0x1c0, RZ, 0xc0, !PT ;  /* 0x000001c005057812 */ /* 0x000fe200078ec0ff */
[----:B----4-:R-:W-:Y:S01]  /*ad90*/  IMAD R0, R62, 0x80, R0 ;  /* 0x000000803e007824 */ /* 0x010fe200078e0200 */
[----:B------:R-:W-:Y:S01]  /*ada0*/  F2FP.BF16.PACK_AB R23, R61, R23 ;  /* 0x000000173d17723e */ /* 0x000fe200000010ff */
[----:B------:R-:W-:Y:S01]  /*adb0*/  IMAD R61, R134, c[0x0][0x388], RZ ;  /* 0x0000e200863d7a24 */ /* 0x000fe200078e02ff */
[----:B------:R-:W-:Y:S01]  /*adc0*/  LEA R10, R62, R4, 0x7 ;  /* 0x000000043e0a7211 */ /* 0x000fe200078e38ff */
[----:B------:R-:W-:Y:S01]  /*add0*/  IMAD R4, R6, c[0x0][0x3e0], RZ ;  /* 0x0000f80006047a24 */ /* 0x000fe200078e02ff */
[----:B------:R-:W-:Y:S01]  /*ade0*/  LEA.HI R5, R5, R5, RZ, 0x1d ;  /* 0x0000000505057211 */ /* 0x000fe200078fe8ff */
[----:B------:R-:W-:Y:S01]  /*adf0*/  IMAD.WIDE.U32 R2, R26, c[0x0][0x3e0], R2 ;  /* 0x0000f8001a027a25 */ /* 0x000fe200078e0002 */
[----:B------:R-:W-:-:S02]  /*ae00*/  ISETP.GE.OR P5, PT, R0, R61, P4 ;  /* 0x0000003d0000720c */ /* 0x000fc400027a6670 */
[----:B------:R-:W-:Y:S01]  /*ae10*/  LEA R5, R16, R5, 0x1 ;  /* 0x0000000510057211 */ /* 0x000fe200078e08ff */
[----:B------:R-:W-:Y:S01]  /*ae20*/  IMAD R4, R26, c[0x0][0x3e4], R4 ;  /* 0x0000f9001a047a24 */ /* 0x000fe200078e0204 */
[----:B------:R-:W-:Y:S01]  /*ae30*/  IADD3 R0, R0, 0x8, RZ ;  /* 0x0000000800007810 */ /* 0x000fe20007ffe0ff */
[----:B------:R-:W-:Y:S01]  /*ae40*/  @P0 IMAD.HI.U32 R7, R10, c[0x0][0x4ec], RZ ;  /* 0x00013b000a070a27 */ /* 0x000fe200078e00ff */
[----:B------:R-:W-:Y:S02]  /*ae50*/  F2FP.BF16.PACK_AB R13, R137, R13 ;  /* 0x0000000d890d723e */ /* 0x000fe400000010ff */
[----:B------:R-:W-:Y:S02]  /*ae60*/  F2FP.BF16.PACK_AB R12, R139, R12 ;  /* 0x0000000c8b0c723e */ /* 0x000fe400000010ff */
[----:B------:R-:W-:Y:S02]  /*ae70*/  SHF.L.U32 R5, R5, 0x1, RZ ;  /* 0x0000000105057819 */ /* 0x000fe400000006ff */
[----:B------:R-:W-:-:S02]  /*ae80*/  ISETP.GE.OR P4, PT, R0, R61, P4 ;  /* 0x0000003d0000720c */ /* 0x000fc40002786670 */
        /* <DEDUP_REMOVED lines=27> */
[----:B------:R-:W-:Y:S01]  /*b040*/  IADD3 R0, R5, R3, RZ ;  /* 0x0000000305007210 */ /* 0x000fe20007ffe0ff */
[C---:B------:R-:W-:Y:S01]  /*b050*/  IMAD R10, R2.reuse, c[0x0][0x48c], R7 ;  /* 0x00012300020a7a24 */ /* 0x040fe200078e0207 */
[----:B------:R-:W-:Y:S01]  /*b060*/  IADD3 R15, R3, R4, RZ ;  /* 0x00000004030f7210 */ /* 0x000fe20007ffe0ff */
[----:B------:R-:W-:Y:S01]  /*b070*/  IMAD.WIDE.U32 R8, R2, c[0x0][0x488], R8 ;  /* 0x0001220002087a25 */ /* 0x000fe200078e0008 */
[----:B------:R-:W-:Y:S01]  /*b080*/  IADD3 R3, R5, R6, RZ ;  /* 0x0000000605037210 */ /* 0x000fe20007ffe0ff */
[----:B------:R-:W-:Y:S01]  /*b090*/  STS [R4], R17 ;  /* 0x0000001104007388 */ /* 0x000fe20000000800 */
[----:B------:R-:W-:Y:S01]  /*b0a0*/  F2FP.BF16.PACK_AB R43, R69, R43 ;  /* 0x0000002b452b723e */ /* 0x000fe200000010ff */
[C---:B------:R-:W-:Y:S01]  /*b0b0*/  IMAD.IADD R7, R6.reuse, 0x1, R4 ;  /* 0x0000000106077824 */ /* 0x040fe200078e0204 */
[----:B------:R-:W-:Y:S01]  /*b0c0*/  F2FP.BF16.PACK_AB R42, R71, R42 ;  /* 0x0000002a472a723e */ /* 0x000fe200000010ff */
[----:B------:R-:W-:Y:S01]  /*b0d0*/  STS [R4+0x400], R18 ;  /* 0x0004001204007388 */ /* 0x000fe20000000800 */
[----:B------:R-:W-:-:S02]  /*b0e0*/  IADD3 R2, R6, R0, RZ ;  /* 0x0000000006027210 */ /* 0x000fc40007ffe0ff */
[----:B------:R-:W-:Y:S01]  /*b0f0*/  F2FP.BF16.PACK_AB R41, R73, R41 ;  /* 0x000000294929723e */ /* 0x000fe200000010ff */
[----:B------:R-:W-:Y:S01]  /*b100*/  STS [R0+0x80], R19 ;  /* 0x0000801300007388 */ /* 0x000fe20000000800 */
[----:B------:R-:W-:Y:S02]  /*b110*/  F2FP.BF16.PACK_AB R40, R75, R40 ;  /* 0x000000284b28723e */ /* 0x000fe400000010ff */
[----:B------:R-:W-:Y:S01]  /*b120*/  IADD3 R6, R15, R6, RZ ;  /* 0x000000060f067210 */ /* 0x000fe20007ffe0ff */
        /* <DEDUP_REMOVED lines=10> */
[----:B------:R-:W-:-:S03]  /*b1d0*/  F2FP.BF16.PACK_AB R33, R89, R33 ;  /* 0x000000215921723e */ /* 0x000fc600000010ff */
[----:B------:R-:W-:Y:S01]  /*b1e0*/  STS [R3+0x480], R24 ;  /* 0x0004801803007388 */ /* 0x000fe20000000800 */
[----:B------:R-:W-:-:S03]  /*b1f0*/  F2FP.BF16.PACK_AB R32, R91, R32 ;  /* 0x000000205b20723e */ /* 0x000fc600000010ff */
[----:B------:R-:W-:Y:S01]  /*b200*/  STS [R7], R25 ;  /* 0x0000001907007388 */ /* 0x000fe20000000800 */
[----:B------:R-:W-:-:S03]  /*b210*/  F2FP.BF16.PACK_AB R31, R93, R31 ;  /* 0x0000001f5d1f723e */ /* 0x000fc600000010ff */
[----:B------:R-:W-:Y:S01]  /*b220*/  STS [R7+0x400], R27 ;  /* 0x0004001b07007388 */ /* 0x000fe20000000800 */
[----:B------:R-:W-:-:S03]  /*b230*/  F2FP.BF16.PACK_AB R30, R95, R30 ;  /* 0x0000001e5f1e723e */ /* 0x000fc600000010ff */
        /* <DEDUP_REMOVED lines=31> */
[----:B------:R-:W-:Y:S02]  /*b430*/  F2FP.BF16.PACK_AB R49, R147, R49 ;  /* 0x000000319331723e */ /* 0x000fe400000010ff */
[----:B------:R-:W-:Y:S01]  /*b440*/  LEA R14, P0, R8, c[0x0][0x450], 0x2 ;  /* 0x00011400080e7a11 */ /* 0x000fe200078010ff */
[----:B------:R-:W-:Y:S01]  /*b450*/  STS [R2+0x4080], R55 ;  /* 0x0040803702007388 */ /* 0x000fe20000000800 */
[----:B------:R-:W-:-:S03]  /*b460*/  IADD3 R9, R9, R10, RZ ;  /* 0x0000000a09097210 */ /* 0x000fc60007ffe0ff */
[----:B------:R-:W-:Y:S01]  /*b470*/  STS [R2+0x4480], R102 ;  /* 0x0044806602007388 */ /* 0x000fe20000000800 */
[----:B------:R-:W-:Y:S02]  /*b480*/  F2FP.BF16.PACK_AB R48, R125, R48 ;  /* 0x000000307d30723e */ /* 0x000fe400000010ff */
[----:B------:R-:W-:Y:S01]  /*b490*/  F2FP.BF16.PACK_AB R47, R127, R47 ;  /* 0x0000002f7f2f723e */ /* 0x000fe200000010ff */
        /* <DEDUP_REMOVED lines=28> */
[----:B---3--:R-:W-:-:S03]  /*b660*/  SHF.L.U32 R4, R68, 0x1, RZ ;  /* 0x0000000144047819 */ /* 0x008fc600000006ff */
[----:B-1----:R1:W-:Y:S04]  /*b670*/  @!P5 ST.E [R10.64], R60 ;  /* 0x0000003c0a00d985 */ /* 0x0023e8000c101908 */
[----:B----4-:R1:W-:Y:S04]  /*b680*/  @!P4 ST.E [R8.64], R58 ;  /* 0x0000003a0800c985 */ /* 0x0103e8000c101908 */
[----:B------:R1:W3:Y:S04]  /*b690*/  LDS.128 R32, [R4+0x1080] ;  /* 0x0010800004207984 */ /* 0x0002e80000000c00 */
        /* <DEDUP_REMOVED lines=11> */
[----:B--2---:R-:W-:Y:S01]  /*b750*/  ISETP.GE.AND P0, PT, R67, R61, PT ;  /* 0x0000003d4300720c */ /* 0x004fe20003f06270 */
[----:B------:R2:W1:Y:S01]  /*b760*/  SHFL.IDX PT, R2, R21, RZ, 0x181f ;  /* 0x00181fff15027589 */ /* 0x00046200000e0000 */
[----:B------:R-:W-:Y:S03]  /*b770*/  BSSY B0, `(.L_x_1335) ;  /* 0x0000015000007945 */ /* 0x000fe60003800000 */
[----:B------:R2:W1:Y:S08]  /*b780*/  SHFL.IDX PT, R3, R20, RZ, 0x181f ;  /* 0x00181fff14037589 */ /* 0x00047000000e0000 */
[----:B------:R-:W-:Y:S05]  /*b790*/  @P0 BRA `(.L_x_1336) ;  /* 0x0000012000000947 */ /* 0x000fea0003800000 */
[----:B---34-:R-:W3:Y:S01]  /*b7a0*/  LDS.128 R16, [R4+0x80] ;  /* 0x0000800004107984 */ /* 0x018ee20000000c00 */
[----:B-----5:R-:W-:-:S02]  /*b7b0*/  ISETP.GE.AND P1, PT, R66, c[0x0][0x3c8], PT ;  /* 0x0000f20042007a0c */ /* 0x020fc40003f26270 */
[----:B------:R-:W-:Y:S01]  /*b7c0*/  ISETP.GE.AND P0, PT, R63, c[0x0][0x3c8], PT ;  /* 0x0000f2003f007a0c */ /* 0x000fe20003f06270 */
[----:B------:R-:W4:Y:S01]  /*b7d0*/  LDS.128 R12, [R4+0x4080] ;  /* 0x00408000040c7984 */ /* 0x000f220000000c00 */
[----:B------:R-:W-:-:S03]  /*b7e0*/  ISETP.GE.AND P2, PT, R64, c[0x0][0x3c8], PT ;  /* 0x0000f20040007a0c */ /* 0x000fc60003f46270 */
[----:B-1----:R1:W2:Y:S08]  /*b7f0*/  LDS.128 R8, [R4+0x8080] ;  /* 0x0080800004087984 */ /* 0x0022b00000000c00 */
[----:B------:R-:W-:Y:S02]  /*b800*/  @!P0 SHF.R.S32.HI R0, RZ, 0x1f, R63 ;  /* 0x0000001fff008819 */ /* 0x000fe4000001143f */
[----:B------:R-:W-:-:S02]  /*b810*/  @!P2 IMAD.WIDE R6, R64, 0x2, R2 ;  /* 0x000000024006a825 */ /* 0x000fc400078e0202 */
[----:B------:R-:W-:-:S04]  /*b820*/  @!P0 LEA.HI R0, R0, R63, RZ, 0x3 ;  /* 0x0000003f00008211 */ /* 0x000fc800078f18ff */
[----:B------:R-:W-:Y:S02]  /*b830*/  @!P0 LOP3.LUT R0, R0, 0xfffffff8, RZ, 0xc0, !PT ;  /* 0xfffffff800008812 */ /* 0x000fe400078ec0ff */
[----:B-1----:R-:W-:-:S04]  /*b840*/  @!P1 SHF.R.S32.HI R4, RZ, 0x1f, R66 ;  /* 0x0000001fff049819 */ /* 0x002fc80000011442 */
[----:B------:R-:W-:-:S04]  /*b850*/  @!P1 LEA.HI R4, R4, R66, RZ, 0x3 ;  /* 0x0000004204049211 */ /* 0x000fc800078f18ff */
[----:B------:R-:W-:Y:S01]  /*b860*/  @!P1 LOP3.LUT R4, R4, 0xfffffff8, RZ, 0xc0, !PT ;  /* 0xfffffff804049812 */ /* 0x000fe200078ec0ff */
[----:B---3--:R1:W-:Y:S04]  /*b870*/  @!P2 ST.E.128 [R6.64], R16 ;  /* 0x000000100600a985 */ /* 0x0083e8000c101d08 */
[----:B------:R-:W-:-:S04]  /*b880*/  @!P1 IMAD.WIDE R4, R4, 0x2, R2 ;  /* 0x0000000204049825 */ /* 0x000fc800078e0202 */
[----:B------:R-:W-:Y:S01]  /*b890*/  @!P0 IMAD.WIDE R2, R0, 0x2, R2 ;  /* 0x0000000200028825 */ /* 0x000fe200078e0202 */
[----:B----4-:R1:W-:Y:S04]  /*b8a0*/  @!P1 ST.E.128 [R4.64], R12 ;  /* 0x0000000c04009985 */ /* 0x0103e8000c101d08 */
[----:B--2---:R1:W-:Y:S02]  /*b8b0*/  @!P0 ST.E.128 [R2.64], R8 ;  /* 0x0000000802008985 */ /* 0x0043e4000c101d08 */
.L_x_1336:
[----:B---34-:R-:W-:Y:S05]  /*b8c0*/  BSYNC B0 ;  /* 0x0000000000007941 */ /* 0x018fea0003800000 */
.L_x_1335:
[----:B------:R-:W-:Y:S01]  /*b8d0*/  IADD3 R0, R67, 0x20, RZ ;  /* 0x0000002043007810 */ /* 0x000fe20007ffe0ff */
[----:B-1----:R1:W3:Y:S01]  /*b8e0*/  SHFL.IDX PT, R3, R20, 0x1, 0x181f ;  /* 0x00381f0014037f89 */ /* 0x0022e200000e0000 */
        /* <DEDUP_REMOVED lines=19> */
.L_x_1338:
[----:B------:R-:W-:Y:S05]  /*ba20*/  BSYNC B0 ;  /* 0x0000000000007941 */ /* 0x000fea0003800000 */
.L_x_1337:
[----:B------:R-:W-:Y:S01]  /*ba30*/  IADD3 R0, R67, 0x40, RZ ;  /* 0x0000004043007810 */ /* 0x000fe20007ffe0ff */
[----:B---3--:R3:W1:Y:S01]  /*ba40*/  SHFL.IDX PT, R3, R20, 0x2, 0x181f ;  /* 0x00581f0014037f89 */ /* 0x00866200000e0000 */
        /* <DEDUP_REMOVED lines=19> */
.L_x_1340:
[----:B------:R-:W-:Y:S05]  /*bb80*/  BSYNC B0 ;  /* 0x0000000000007941 */ /* 0x000fea0003800000 */
.L_x_1339:
        /* <DEDUP_REMOVED lines=22> */
.L_x_1341:
        /* <DEDUP_REMOVED lines=9> */
.L_x_2639:


//--------------------- .text._ZN7cutlass13device_kernelIN5flash19enable_sm80_to_sm89INS1_16FlashAttnFwdSm80INS1_25CollectiveMainloopFwdSm80ILi8ELi1ELb1EN4cute5tupleIJNS5_1CILi128EEENS7_ILi96EEENS7_ILi192EEEEEELi192ENS_10bfloat16_tEfNS_4arch4Sm80ELb0ELb0ELb0ELb1ELb0ELb0ELb1ELb0EEENS1_21CollectiveEpilogueFwdINS6_IJS8_SA_S9_EEENS6_IJNS7_ILi1EEESI_SI_EEESC_SE_Li256ELb1ELb1ELb0ELb0EEENS1_19SingleTileSchedulerILb1ELb0ELb1ELi128EEEEEEEEEvNT_6ParamsE --------------------------
	.section	.text._ZN7cutlass13device_kernelIN5flash19enable_sm80_to_sm89INS1_16FlashAttnFwdSm80INS1_25CollectiveMainloopFwdSm80ILi8ELi1ELb1EN4cute5tupleIJNS5_1CILi128EEENS7_ILi96EEENS7_ILi192EEEEEELi192ENS_10bfloat16_tEfNS_4arch4Sm80ELb0ELb0ELb0ELb1ELb0ELb0ELb1ELb0EEENS1_21CollectiveEpilogueFwdINS6_IJS8_SA_S9_EEENS6_IJNS7_ILi1EEESI_SI_EEESC_SE_Li256ELb1ELb1ELb0ELb0EEENS1_19SingleTileSchedulerILb1ELb0ELb1ELi128EEEEEEEEEvNT_6ParamsE,"ax",@progbits
	.sectioninfo	@"SHI_REGISTERS=255"
	.align	128
.text._ZN7cutlass13device_kernelIN5flash19enable_sm80_to_sm89INS1_16FlashAttnFwdSm80INS1_25CollectiveMainloopFwdSm80ILi8ELi1ELb1EN4cute5tupleIJNS5_1CILi128EEENS7_ILi96EEENS7_ILi192EEEEEELi192ENS_10bfloat16_tEfNS_4arch4Sm80ELb0ELb0ELb0ELb1ELb0ELb0ELb1ELb0EEENS1_21CollectiveEpilogueFwdINS6_IJS8_SA_S9_EEENS6_IJNS7_ILi1EEESI_SI_EEESC_SE_Li256ELb1ELb1ELb0ELb0EEENS1_19SingleTileSchedulerILb1ELb0ELb1ELi128EEEEEEEEEvNT_6ParamsE:
        .type           _ZN7cutlass13device_kernelIN5flash19enable_sm80_to_sm89INS1_16FlashAttnFwdSm80INS1_25CollectiveMainloopFwdSm80ILi8ELi1ELb1EN4cute5tupleIJNS5_1CILi128EEENS7_ILi96EEENS7_ILi192EEEEEELi192ENS_10bfloat16_tEfNS_4arch4Sm80ELb0ELb0ELb0ELb1ELb0ELb0ELb1ELb0EEENS1_21CollectiveEpilogueFwdINS6_IJS8_SA_S9_EEENS6_IJNS7_ILi1EEESI_SI_EEESC_SE_Li256ELb1ELb1ELb0ELb0EEENS1_19SingleTileSchedulerILb1ELb0ELb1ELi128EEEEEEEEEvNT_6ParamsE,@function
        .size           _ZN7cutlass13device_kernelIN5flash19enable_sm80_to_sm89INS1_16FlashAttnFwdSm80INS1_25CollectiveMainloopFwdSm80ILi8ELi1ELb1EN4cute5tupleIJNS5_1CILi128EEENS7_ILi96EEENS7_ILi192EEEEEELi192ENS_10bfloat16_tEfNS_4arch4Sm80ELb0ELb0ELb0ELb1ELb0ELb0ELb1ELb0EEENS1_21CollectiveEpilogueFwdINS6_IJS8_SA_S9_EEENS6_IJNS7_ILi1EEESI_SI_EEESC_SE_Li256ELb1ELb1ELb0ELb0EEENS1_19SingleTileSchedulerILb1ELb0ELb1ELi128EEEEEEEEEvNT_6ParamsE,(.L_x_2640 - _ZN7cutlass13device_kernelIN5flash19enable_sm80_to_sm89INS1_16FlashAttnFwdSm80INS1_25CollectiveMainloopFwdSm80ILi8ELi1ELb1EN4cute5tupleIJNS5_1CILi128EEENS7_ILi96EEENS7_ILi192EEEEEELi192ENS_10bfloat16_tEfNS_4arch4Sm80ELb0ELb0ELb0ELb1ELb0ELb0ELb1ELb0EEENS1_21CollectiveEpilogueFwdINS6_IJS8_SA_S9_EEENS6_IJNS7_ILi1EEESI_SI_EEESC_SE_Li256ELb1ELb1ELb0ELb0EEENS1_19SingleTileSchedulerILb1ELb0ELb1ELi128EEEEEEEEEvNT_6ParamsE)
        .other          _ZN7cutlass13device_kernelIN5flash19enable_sm80_to_sm89INS1_16FlashAttnFwdSm80INS1_25CollectiveMainloopFwdSm80ILi8ELi1ELb1EN4cute5tupleIJNS5_1CILi128EEENS7_ILi96EEENS7_ILi192EEEEEELi192ENS_10bfloat16_tEfNS_4arch4Sm80ELb0ELb0ELb0ELb1ELb0ELb0ELb1ELb0EEENS1_21CollectiveEpilogueFwdINS6_IJS8_SA_S9_EEENS6_IJNS7_ILi1EEESI_SI_EEESC_SE_Li256ELb1ELb1ELb0ELb0EEENS1_19SingleTileSchedulerILb1ELb0ELb1ELi128EEEEEEEEEvNT_6ParamsE,@"STO_CUDA_ENTRY STV_DEFAULT"
_ZN7cutlass13device_kernelIN5flash19enable_sm80_to_sm89INS1_16FlashAttnFwdSm80INS1_25CollectiveMainloopFwdSm80ILi8ELi1ELb1EN4cute5tupleIJNS5_1CILi128EEENS7_ILi96EEENS7_ILi192EEEEEELi192ENS_10bfloat16_tEfNS_4arch4Sm80ELb0ELb0ELb0ELb1ELb0ELb0ELb1ELb0EEENS1_21CollectiveEpilogueFwdINS6_IJS8_SA_S9_EEENS6_IJNS7_ILi1EEESI_SI_EEESC_SE_Li256ELb1ELb1ELb0ELb0EEENS1_19SingleTileSchedulerILb1ELb0ELb1ELi128EEEEEEEEEvNT_6ParamsE:
        /* <DEDUP_REMOVED lines=17> */
.L_x_1343:
        /* <DEDUP_REMOVED lines=8> */
.L_x_1345:
[----:B------:R-:W-:-:S05]  /*0190*/  MOV R0, c[0x0][0x54c] ;  /* 0x0001530000007a02 */ /* 0x000fca0000000f00 */
.L_x_1344:
[----:B-----5:R-:W-:Y:S01]  /*01a0*/  IMAD R0, R0, c[0x0][0x548], RZ ;  /* 0x0001520000007a24 */ /* 0x020fe200078e02ff */
[----:B-1----:R-:W-:-:S04]  /*01b0*/  SHF.L.U32 R2, R39, 0x7, RZ ;  /* 0x0000000727027819 */ /* 0x002fc800000006ff */
[----:B------:R-:W-:-:S04]  /*01c0*/  ISETP.GE.AND P0, PT, R2, R0, PT ;  /* 0x000000000200720c */ /* 0x000fc80003f06270 */
[----:B------:R-:W-:-:S05]  /*01d0*/  SEL R0, R5, 0xffffffff, !P0 ;  /* 0xffffffff05007807 */ /* 0x000fca0004000000 */
[----:B------:R1:W-:Y:S01]  /*01e0*/  STL [R1+0x8], R0 ;  /* 0x0000080001007387 */ /* 0x0003e20000100800 */
[----:B------:R-:W-:Y:S05]  /*01f0*/  BRA `(.L_x_1346) ;  /* 0x0000013000007947 */ /* 0x000fea0003800000 */
.L_x_1342:
[----:B---3--:R-:W-:-:S04]  /*0200*/  ISETP.NE.U32.AND P0, PT, RZ, c[0x0][0x568], PT ;  /* 0x00015a00ff007a0c */ /* 0x008fc80003f05070 */
[----:B------:R-:W-:-:S13]  /*0210*/  ISETP.NE.AND.EX P0, PT, RZ, c[0x0][0x56c], PT, P0 ;  /* 0x00015b00ff007a0c */ /* 0x000fda0003f05300 */
[----:B------:R-:W-:Y:S05]  /*0220*/  @!P0 BRA `(.L_x_1347) ;  /* 0x0000002000008947 */ /* 0x000fea0003800000 */
[----:B------:R1:W5:Y:S01]  /*0230*/  LDG.E R0, [R2.64] ;  /* 0x0000000402007981 */ /* 0x000362000c1e1900 */
[----:B------:R-:W-:Y:S05]  /*0240*/  BRA `(.L_x_1348) ;  /* 0x0000009000007947 */ /* 0x000fea0003800000 */
.L_x_1347:
        /* <DEDUP_REMOVED lines=8> */
.L_x_1349:
[----:B------:R-:W-:-:S05]  /*02d0*/  MOV R0, c[0x0][0x54c] ;  /* 0x0001530000007a02 */ /* 0x000fca0000000f00 */
.L_x_1348:
[----:B-----5:R-:W-:Y:S01]  /*02e0*/  IMAD R0, R0, c[0x0][0x548], RZ ;  /* 0x0001520000007a24 */ /* 0x020fe200078e02ff */
[----:B-1----:R-:W-:-:S04]  /*02f0*/  SHF.L.U32 R2, R39, 0x7, RZ ;  /* 0x0000000727027819 */ /* 0x002fc800000006ff */
[----:B------:R-:W-:-:S04]  /*0300*/  ISETP.GE.AND P0, PT, R2, R0, PT ;  /* 0x000000000200720c */ /* 0x000fc80003f06270 */
[----:B------:R-:W-:-:S05]  /*0310*/  SEL R0, R5, 0xffffffff, !P0 ;  /* 0xffffffff05007807 */ /* 0x000fca0004000000 */
[----:B------:R1:W-:Y:S04]  /*0320*/  STL [R1+0x8], R0 ;  /* 0x0000080001007387 */ /* 0x0003e80000100800 */
.L_x_1346:
        /* <DEDUP_REMOVED lines=28> */
.L_x_1350:
[----:B------:R-:W-:-:S04]  /*04f0*/  ISETP.NE.U32.AND P1, PT, RZ, c[0x0][0x368], PT ;  /* 0x0000da00ff007a0c */ /* 0x000fc80003f25070 */
[----:B------:R-:W-:-:S13]  /*0500*/  ISETP.NE.AND.EX P1, PT, RZ, c[0x0][0x36c], PT, P1 ;  /* 0x0000db00ff007a0c */ /* 0x000fda0003f25310 */
[----:B------:R-:W-:Y:S05]  /*0510*/  @!P1 BRA `(.L_x_1351) ;  /* 0x0000003000009947 */ /* 0x000fea0003800000 */
[----:B--2---:R-:W-:-:S05]  /*0520*/  IMAD.WIDE R2, R40, R26, c[0x0][0x368] ;  /* 0x0000da0028027625 */ /* 0x004fca00078e021a */
[----:B------:R1:W5:Y:S01]  /*0530*/  LDG.E R0, [R2.64] ;  /* 0x0000000402007981 */ /* 0x000362000c1e1900 */
[----:B------:R-:W-:Y:S05]  /*0540*/  BRA `(.L_x_1352) ;  /* 0x0000004000007947 */ /* 0x000fea0003800000 */
.L_x_1351:
[----:B------:R-:W-:Y:S05]  /*0550*/  @!P2 BRA `(.L_x_1352) ;  /* 0x000000300000a947 */ /* 0x000fea0003800000 */
[----:B------:R1:W3:Y:S04]  /*0560*/  LDG.E R0, [R2.64] ;  /* 0x0000000402007981 */ /* 0x0002e8000c1e1900 */
[----:B-12---:R-:W3:Y:S02]  /*0570*/  LDG.E R2, [R2.64+0x4] ;  /* 0x0000040402027981 */ /* 0x006ee4000c1e1900 */
[----:B---3--:R-:W-:-:S05]  /*0580*/  IADD3 R0, -R0, R2, RZ ;  /* 0x0000000200007210 */ /* 0x008fca0007ffe1ff */
.L_x_1352:
        /* <DEDUP_REMOVED lines=85> */
[----:B------:R-:W-:Y:S01]  /*0ae0*/  IMAD.MOV.U32 R148, RZ, RZ, c[0x0][0x1e0] ;  /* 0x00007800ff947624 */ /* 0x000fe200078e00ff */
[----:B------:R-:W-:Y:S01]  /*0af0*/  ISETP.NE.AND P3, PT, R4, 0x1, PT ;  /* 0x000000010400780c */ /* 0x000fe20003f65270 */
[----:B------:R-:W-:Y:S01]  /*0b00*/  IMAD R0, R0, c[0x0][0x178], RZ ;  /* 0x00005e0000007a24 */ /* 0x000fe200078e02ff */
[----:B------:R-:W-:Y:S01]  /*0b10*/  LOP3.LUT R4, R29, 0xfffffff8, RZ, 0xc0, !PT ;  /* 0xfffffff81d047812 */ /* 0x000fe200078ec0ff */
[----:B------:R-:W-:Y:S01]  /*0b20*/  IMAD.MOV.U32 R149, RZ, RZ, c[0x0][0x1e4] ;  /* 0x00007900ff957624 */ /* 0x000fe200078e00ff */
[----:B------:R-:W-:Y:S01]  /*0b30*/  SHF.R.S32.HI R28, RZ, 0x3, R29 ;  /* 0x00000003ff1c7819 */ /* 0x000fe2000001141d */
[----:B------:R-:W-:Y:S01]  /*0b40*/  IMAD R0, R10, c[0x0][0x17c], R0 ;  /* 0x00005f000a007a24 */ /* 0x000fe200078e0200 */
[----:B------:R-:W-:Y:S01]  /*0b50*/  SHF.R.S32.HI R11, RZ, 0x1f, R40 ;  /* 0x0000001fff0b7819 */ /* 0x000fe20000011428 */
[----:B------:R-:W-:Y:S01]  /*0b60*/  IMAD.IADD R36, R145, 0x1, -R4 ;  /* 0x0000000191247824 */ /* 0x000fe200078e0a04 */
[----:B------:R-:W-:Y:S01]  /*0b70*/  SEL R4, R40, RZ, !P0 ;  /* 0x000000ff28047207 */ /* 0x000fe20004000000 */
[----:B------:R-:W-:Y:S01]  /*0b80*/  IMAD.WIDE.U32 R32, R148, 0x40, RZ ;  /* 0x0000004094207825 */ /* 0x000fe200078e00ff */
[----:B------:R-:W-:-:S02]  /*0b90*/  SEL R5, R11, RZ, !P0 ;  /* 0x000000ff0b057207 */ /* 0x000fc40004000000 */
[-C--:B------:R-:W-:Y:S01]  /*0ba0*/  LEA.HI R27, R30, R145.reuse, RZ, 0x4 ;  /* 0x000000911e1b7211 */ /* 0x080fe200078f20ff */
[----:B------:R-:W-:Y:S01]  /*0bb0*/  IMAD R7, R36, 0x20, R28 ;  /* 0x0000002024077824 */ /* 0x000fe200078e021c */
[----:B------:R-:W-:Y:S01]  /*0bc0*/  LEA.HI R134, R30, R145, RZ, 0x5 ;  /* 0x000000911e867211 */ /* 0x000fe200078f28ff */
[----:B------:R-:W-:Y:S02]  /*0bd0*/  IMAD R5, R5, c[0x0][0x1c0], RZ ;  /* 0x0000700005057a24 */ /* 0x000fe400078e02ff */
[----:B------:R-:W-:Y:S02]  /*0be0*/  IMAD R7, R39, 0x80, R7 ;  /* 0x0000008027077824 */ /* 0x000fe400078e0207 */
[----:B-1----:R-:W-:Y:S01]  /*0bf0*/  IMAD.WIDE.U32 R2, R10, c[0x0][0x178], RZ ;  /* 0x00005e000a027a25 */ /* 0x002fe200078e00ff */
[----:B---3--:R-:W-:-:S03]  /*0c00*/  SHF.R.S32.HI R34, RZ, 0x1f, R31 ;  /* 0x0000001fff227819 */ /* 0x008fc6000001141f */
[----:B------:R-:W-:Y:S02]  /*0c10*/  IMAD.IADD R3, R3, 0x1, R0 ;  /* 0x0000000103037824 */ /* 0x000fe400078e0200 */
        /* <DEDUP_REMOVED lines=9> */
[--C-:B------:R-:W-:Y:S01]  /*0cb0*/  SHF.R.S32.HI R4, RZ, 0x1f, R0.reuse ;  /* 0x0000001fff047819 */ /* 0x100fe20000011400 */
[----:B------:R-:W-:Y:S02]  /*0cc0*/  IMAD.IADD R3, R3, 0x1, R5 ;  /* 0x0000000103037824 */ /* 0x000fe400078e0205 */
[----:B------:R-:W-:Y:S02]  /*0cd0*/  IMAD.MOV R5, RZ, RZ, -R0 ;  /* 0x000000ffff057224 */ /* 0x000fe400078e0a00 */
[----:B------:R-:W-:Y:S02]  /*0ce0*/  IMAD R4, R4, c[0x0][0x1b0], RZ ;  /* 0x00006c0004047a24 */ /* 0x000fe400078e02ff */
[----:B------:R-:W-:-:S04]  /*0cf0*/  IMAD.WIDE.U32 R2, R0, c[0x0][0x1b0], R2 ;  /* 0x00006c0000027a25 */ /* 0x000fc800078e0002 */
[----:B------:R-:W-:Y:S02]  /*0d00*/  IMAD R4, R0, c[0x0][0x1b4], R4 ;  /* 0x00006d0000047a24 */ /* 0x000fe400078e0204 */
[----:B------:R-:W-:Y:S02]  /*0d10*/  IMAD R0, R5, c[0x0][0x2c4], R7 ;  /* 0x0000b10005007a24 */ /* 0x000fe400078e0207 */
[----:B------:R-:W-:Y:S02]  /*0d20*/  IMAD.IADD R5, R3, 0x1, R4 ;  /* 0x0000000103057824 */ /* 0x000fe400078e0204 */
[----:B------:R-:W-:Y:S01]  /*0d30*/  IMAD.SHL.U32 R7, R28, 0x40, RZ ;  /* 0x000000401c077824 */ /* 0x000fe200078e00ff */
[----:B------:R-:W-:Y:S01]  /*0d40*/  SHF.R.S32.HI R3, RZ, 0x1f, R0 ;  /* 0x0000001fff037819 */ /* 0x000fe20000011400 */
[----:B------:R-:W-:Y:S02]  /*0d50*/  IMAD.MOV.U32 R4, RZ, RZ, R2 ;  /* 0x000000ffff047224 */ /* 0x000fe400078e0002 */
[----:B------:R-:W-:-:S02]  /*0d60*/  IMAD.SHL.U32 R2, R36, 0x8, RZ ;  /* 0x0000000824027824 */ /* 0x000fc400078e00ff */
[----:B------:R-:W-:Y:S01]  /*0d70*/  IMAD R6, R3, c[0x0][0x1a8], RZ ;  /* 0x00006a0003067a24 */ /* 0x000fe200078e02ff */
[----:B------:R-:W-:Y:S01]  /*0d80*/  LOP3.LUT R3, R7, 0x1c0, RZ, 0xc0, !PT ;  /* 0x000001c007037812 */ /* 0x000fe200078ec0ff */
[----:B------:R-:W-:Y:S02]  /*0d90*/  IMAD R10, R39, 0x80, R28 ;  /* 0x00000080270a7824 */ /* 0x000fe400078e021c */
[C---:B------:R-:W-:Y:S01]  /*0da0*/  IMAD R8, R0.reuse, c[0x0][0x1ac], R6 ;  /* 0x00006b0000087a24 */ /* 0x040fe200078e0206 */
[----:B------:R-:W-:Y:S01]  /*0db0*/  LOP3.LUT R7, R3, 0x38, R2, 0xf8, !PT ;  /* 0x0000003803077812 */ /* 0x000fe200078ef802 */
[----:B------:R-:W-:Y:S01]  /*0dc0*/  IMAD.WIDE.U32 R4, R0, c[0x0][0x1a8], R4 ;  /* 0x00006a0000047a25 */ /* 0x000fe200078e0004 */
[----:B------:R-:W-:Y:S02]  /*0dd0*/  SHF.R.U32.HI R6, RZ, 0x3, R3 ;  /* 0x00000003ff067819 */ /* 0x000fe40000011603 */
[----:B------:R-:W-:Y:S01]  /*0de0*/  IADD3 R9, R10, 0x20, RZ ;  /* 0x000000200a097810 */ /* 0x000fe20007ffe0ff */
[----:B------:R-:W-:Y:S01]  /*0df0*/  IMAD R0, R13, c[0x0][0x2c4], RZ ;  /* 0x0000b1000d007a24 */ /* 0x000fe200078e02ff */
[----:B------:R-:W-:Y:S01]  /*0e00*/  BAR.SYNC.DEFER_BLOCKING 0x0 ;  /* 0x0000000000007b1d */ /* 0x000fe20000010000 */
[----:B------:R-:W-:Y:S01]  /*0e10*/  IMAD.IADD R3, R5, 0x1, R8 ;  /* 0x0000000105037824 */ /* 0x000fe200078e0208 */
[----:B------:R-:W-:-:S02]  /*0e20*/  LEA R19, P0, R4, c[0x0][0x160], 0x1 ;  /* 0x0000580004137a11 */ /* 0x000fc400078008ff */
[----:B------:R-:W-:Y:S02]  /*0e30*/  ISETP.GE.AND P4, PT, R9, R0, PT ;  /* 0x000000000900720c */ /* 0x000fe40003f86270 */
[----:B------:R-:W-:Y:S02]  /*0e40*/  LOP3.LUT R9, R7, R6, RZ, 0x3c, !PT ;  /* 0x0000000607097212 */ /* 0x000fe400078e3cff */
[----:B------:R-:W-:Y:S01]  /*0e50*/  LEA.HI.X R18, R4, c[0x0][0x164], R3, 0x1, P0 ;  /* 0x0000590004127a11 */ /* 0x000fe200000f0c03 */
[----:B------:R-:W1:Y:S01]  /*0e60*/  SHFL.IDX PT, R6, R19, RZ, 0x181f ;  /* 0x00181fff13067589 */ /* 0x000e6200000e0000 */
[C---:B------:R-:W-:Y:S02]  /*0e70*/  IADD3 R4, R10.reuse, 0x40, RZ ;  /* 0x000000400a047810 */ /* 0x040fe40007ffe0ff */
[C---:B------:R-:W-:Y:S01]  /*0e80*/  IADD3 R3, R10.reuse, 0x60, RZ ;  /* 0x000000600a037810 */ /* 0x040fe20007ffe0ff */
[----:B------:R-:W3:Y:S01]  /*0e90*/  SHFL.IDX PT, R7, R18, RZ, 0x181f ;  /* 0x00181fff12077589 */ /* 0x000ee200000e0000 */
[----:B------:R-:W-:-:S02]  /*0ea0*/  ISETP.GE.AND P5, PT, R10, R0, PT ;  /* 0x000000000a00720c */ /* 0x000fc40003fa6270 */
[-C--:B------:R-:W-:Y:S02]  /*0eb0*/  ISETP.GE.AND P6, PT, R4, R0.reuse, PT ;  /* 0x000000000400720c */ /* 0x080fe40003fc6270 */
[----:B------:R-:W-:Y:S02]  /*0ec0*/  LEA.HI R8, R30, R145, RZ, 0x6 ;  /* 0x000000911e087211 */ /* 0x000fe400078f30ff */
[----:B------:R-:W-:Y:S02]  /*0ed0*/  ISETP.GE.AND P0, PT, R3, R0, PT ;  /* 0x000000000300720c */ /* 0x000fe40003f06270 */
[----:B------:R-:W-:Y:S01]  /*0ee0*/  SHF.R.S32.HI R0, RZ, 0x1f, R14 ;  /* 0x0000001fff007819 */ /* 0x000fe2000001140e */
[----:B------:R-:W-:Y:S01]  /*0ef0*/  IMAD.SHL.U32 R8, R8, 0x8, RZ ;  /* 0x0000000808087824 */ /* 0x000fe200078e00ff */
[----:B------:R-:W-:Y:S02]  /*0f00*/  IADD3 R10, R2, 0x80, RZ ;  /* 0x00000080020a7810 */ /* 0x000fe40007ffe0ff */
[----:B------:R-:W-:-:S02]  /*0f10*/  SHF.R.S32.HI R3, RZ, 0x1f, R2 ;  /* 0x0000001fff037819 */ /* 0x000fc40000011402 */
[----:B------:R-:W-:Y:S02]  /*0f20*/  LOP3.LUT R248, R9, 0xfffffe00, R8, 0xf8, !PT ;  /* 0xfffffe0009f87812 */ /* 0x000fe400078ef808 */
[----:B-1----:R-:W-:-:S03]  /*0f30*/  @!P5 LEA R8, P3, R2, R6, 0x1 ;  /* 0x000000060208d211 */ /* 0x002fc600078608ff */
[----:B------:R-:W-:Y:S01]  /*0f40*/  IMAD.SHL.U32 R248, R248, 0x2, RZ ;  /* 0x00000002f8f87824 */ /* 0x000fe200078e00ff */
[--C-:B--2---:R-:W-:Y:S01]  /*0f50*/  @P1 SHF.R.S32.HI R5, RZ, 0x1f, R12.reuse ;  /* 0x0000001fff051819 */ /* 0x104fe2000001140c */
[----:B------:R-:W-:Y:S02]  /*0f60*/  @P1 IMAD.MOV.U32 R4, RZ, RZ, R12 ;  /* 0x000000ffff041224 */ /* 0x000fe400078e000c */
[----:B------:R-:W-:Y:S02]  /*0f70*/  @!P1 IMAD.MOV.U32 R4, RZ, RZ, R40 ;  /* 0x000000ffff049224 */ /* 0x000fe400078e0028 */
[----:B------:R-:W-:Y:S01]  /*0f80*/  @!P1 IMAD.MOV.U32 R5, RZ, RZ, R11 ;  /* 0x000000ffff059224 */ /* 0x000fe200078e000b */
[----:B------:R-:W-:Y:S02]  /*0f90*/  IADD3 R21, P1, R14, R28, RZ ;  /* 0x0000001c0e157210 */ /* 0x000fe40007f3e0ff */
[----:B------:R-:W-:Y:S02]  /*0fa0*/  @!P5 SHF.R.S32.HI R11, RZ, 0x1f, R10 ;  /* 0x0000001fff0bd819 */ /* 0x000fe4000001140a */
[----:B------:R-:W-:-:S02]  /*0fb0*/  LEA.HI.X.SX32 R24, R28, R0, 0x1, P1 ;  /* 0x000000001c187211 */ /* 0x000fc400008f0eff */
[----:B------:R-:W-:Y:S02]  /*0fc0*/  IADD3 R0, R2, 0x40, RZ ;  /* 0x0000004002007810 */ /* 0x000fe40007ffe0ff */
[----:B------:R-:W-:Y:S02]  /*0fd0*/  SEL R26, R4, RZ, !P2 ;  /* 0x000000ff041a7207 */ /* 0x000fe40005000000 */
[----:B------:R-:W-:Y:S01]  /*0fe0*/  @!P5 SHF.R.S32.HI R9, RZ, 0x1f, R0 ;  /* 0x0000001fff09d819 */ /* 0x000fe20000011400 */
[----:B------:R-:W1:Y:S01]  /*0ff0*/  SHFL.IDX PT, R4, R19, 0x1, 0x181f ;  /* 0x00381f0013047f89 */ /* 0x000e6200000e0000 */
[----:B------:R-:W-:Y:S02]  /*1000*/  SEL R25, R5, RZ, !P2 ;  /* 0x000000ff05197207 */ /* 0x000fe40005000000 */
[----:B------:R-:W-:Y:S01]  /*1010*/  ISETP.GE.AND P1, PT, R2, c[0x0][0x198], PT ;  /* 0x0000660002007a0c */ /* 0x000fe20003f26270 */
[----:B------:R-:W2:Y:S01]  /*1020*/  SHFL.IDX PT, R5, R18, 0x1, 0x181f ;  /* 0x00381f0012057f89 */ /* 0x000ea200000e0000 */
[----:B------:R-:W-:-:S02]  /*1030*/  @!P5 LEA.HI R12, R9, R0, RZ, 0x3 ;  /* 0x00000000090cd211 */ /* 0x000fc400078f18ff */
[----:B------:R-:W-:Y:S02]  /*1040*/  ISETP.GE.AND P2, PT, R0, c[0x0][0x198], PT ;  /* 0x0000660000007a0c */ /* 0x000fe40003f46270 */
[----:B------:R-:W-:Y:S02]  /*1050*/  @!P5 LEA.HI R11, R11, R10, RZ, 0x3 ;  /* 0x0000000a0b0bd211 */ /* 0x000fe400078f18ff */
[----:B---3--:R-:W-:Y:S02]  /*1060*/  @!P5 LEA.HI.X R9, R2, R7, R3, 0x1, P3 ;  /* 0x000000070209d211 */ /* 0x008fe400018f0c03 */
[----:B------:R-:W-:Y:S02]  /*1070*/  ISETP.GE.AND P3, PT, R10, c[0x0][0x198], PT ;  /* 0x000066000a007a0c */ /* 0x000fe40003f66270 */
[----:B------:R-:W-:Y:S01]  /*1080*/  @!P5 LOP3.LUT R12, R12, 0xfffffff8, RZ, 0xc0, !PT ;  /* 0xfffffff80c0cd812 */ /* 0x000fe200078ec0ff */
[----:B------:R3:W-:Y:S01]  /*1090*/  @!P5 LDGSTS.E.BYPASS.LTC128B.128 [R248+0x100], [R8.64], !P1 ;  /* 0x0010000008f8dfae */ /* 0x0007e2000c901d44 */
[----:B------:R-:W-:-:S02]  /*10a0*/  @!P5 LOP3.LUT R11, R11, 0xfffffff8, RZ, 0xc0, !PT ;  /* 0xfffffff80b0bd812 */ /* 0x000fc400078ec0ff */
[----:B------:R-:W-:Y:S01]  /*10b0*/  SHF.R.S32.HI R14, RZ, 0x4, R27 ;  /* 0x00000004ff0e7819 */ /* 0x000fe2000001141b */
[----:B------:R-:W-:-:S04]  /*10c0*/  @!P5 IMAD.WIDE R12, R12, 0x2, R6 ;  /* 0x000000020c0cd825 */ /* 0x000fc800078e0206 */
[----:B------:R-:W-:Y:S01]  /*10d0*/  @!P5 IMAD.WIDE R6, R11, 0x2, R6 ;  /* 0x000000020b06d825 */ /* 0x000fe200078e0206 */
[----:B------:R-:W-:Y:S01]  /*10e0*/  LEA.HI R11, R27, R14, RZ, 0x1 ;  /* 0x0000000e1b0b7211 */ /* 0x000fe200078f08ff */
[----:B------:R1:W-:Y:S04]  /*10f0*/  @!P5 LDGSTS.E.BYPASS.LTC128B.128 [R248+0x4100], [R12.64], !P2 ;  /* 0x041000000cf8dfae */ /* 0x0003e8000d101d44 */
[----:B------:R4:W-:Y:S01]  /*1100*/  @!P5 LDGSTS.E.BYPASS.LTC128B.128 [R248+0x8100], [R6.64], !P3 ;  /* 0x0810000006f8dfae */ /* 0x0009e2000d901d44 */
[----:B---3--:R-:W-:Y:S02]  /*1110*/  @!P4 SHF.R.S32.HI R8, RZ, 0x1f, R10 ;  /* 0x0000001fff08c819 */ /* 0x008fe4000001140a */
[----:B------:R-:W-:Y:S02]  /*1120*/  @!P6 SHF.R.S32.HI R9, RZ, 0x1f, R0 ;  /* 0x0000001fff09e819 */ /* 0x000fe40000011400 */
[----:B------:R-:W-:-:S02]  /*1130*/  @!P4 LEA.HI R8, R8, R10, RZ, 0x3 ;  /* 0x0000000a0808c211 */ /* 0x000fc400078f18ff */
[----:B------:R-:W-:Y:S02]  /*1140*/  @!P6 LEA.HI R20, R9, R0, RZ, 0x3 ;  /* 0x000000000914e211 */ /* 0x000fe400078f18ff */
[----:B------:R-:W-:Y:S02]  /*1150*/  @!P4 LOP3.LUT R8, R8, 0xfffffff8, RZ, 0xc0, !PT ;  /* 0xfffffff80808c812 */ /* 0x000fe400078ec0ff */
[----:B-1----:R-:W-:Y:S02]  /*1160*/  @!P4 LEA R12, P5, R2, R4, 0x1 ;  /* 0x00000004020cc211 */ /* 0x002fe400078a08ff */
[----:B----4-:R-:W-:Y:S02]  /*1170*/  LOP3.LUT R6, R11, 0xfffffffe, RZ, 0xc0, !PT ;  /* 0xfffffffe0b067812 */ /* 0x010fe400078ec0ff */
[--C-:B------:R-:W-:Y:S02]  /*1180*/  @!P4 SHF.R.S32.HI R7, RZ, 0x1f, R0.reuse ;  /* 0x0000001fff07c819 */ /* 0x100fe40000011400 */
[----:B------:R-:W-:Y:S01]  /*1190*/  @!P0 SHF.R.S32.HI R11, RZ, 0x1f, R0 ;  /* 0x0000001fff0b8819 */ /* 0x000fe20000011400 */
[----:B------:R-:W-:Y:S01]  /*11a0*/  IMAD.IADD R23, R14, 0x1, -R6 ;  /* 0x000000010e177824 */ /* 0x000fe200078e0a06 */
[-C--:B------:R-:W-:Y:S01]  /*11b0*/  @!P4 LEA.HI R16, R7, R0.reuse, RZ, 0x3 ;  /* 0x000000000710c211 */ /* 0x080fe200078f18ff */
[----:B------:R-:W1:Y:S01]  /*11c0*/  SHFL.IDX PT, R6, R19, 0x2, 0x181f ;  /* 0x00581f0013067f89 */ /* 0x000e6200000e0000 */
[----:B--2---:R-:W-:Y:S01]  /*11d0*/  @!P4 LEA.HI.X R13, R2, R5, R3, 0x1, P5 ;  /* 0x00000005020dc211 */ /* 0x004fe200028f0c03 */
[----:B------:R-:W-:Y:S01]  /*11e0*/  @!P4 IMAD.WIDE R14, R8, 0x2, R4 ;  /* 0x00000002080ec825 */ /* 0x000fe200078e0204 */
[----:B------:R-:W-:Y:S01]  /*11f0*/  @!P4 LOP3.LUT R16, R16, 0xfffffff8, RZ, 0xc0, !PT ;  /* 0xfffffff81010c812 */ /* 0x000fe200078ec0ff */
[----:B------:R-:W2:Y:S01]  /*1200*/  SHFL.IDX PT, R7, R18, 0x2, 0x181f ;  /* 0x00581f0012077f89 */ /* 0x000ea200000e0000 */
[----:B------:R-:W-:Y:S01]  /*1210*/  ISETP.GE.AND P5, PT, R0, c[0x0][0x1d4], PT ;  /* 0x0000750000007a0c */ /* 0x000fe20003fa6270 */
[----:B------:R-:W-:Y:S01]  /*1220*/  IMAD.WIDE.U32 R8, R21, c[0x0][0x1e0], R2 ;  /* 0x0000780015087a25 */ /* 0x000fe200078e0002 */
[----:B------:R-:W-:Y:S01]  /*1230*/  @!P0 LEA.HI R22, R11, R0, RZ, 0x3 ;  /* 0x000000000b168211 */ /* 0x000fe200078f18ff */
[----:B------:R1:W-:Y:S02]  /*1240*/  @!P4 LDGSTS.E.BYPASS.LTC128B.128 [R248+0x1100], [R12.64], !P1 ;  /* 0x011000000cf8cfae */ /* 0x0003e4000c901d44 */
[----:B------:R-:W-:-:S02]  /*1250*/  @!P4 IMAD.WIDE R16, R16, 0x2, R4 ;  /* 0x000000021010c825 */ /* 0x000fc400078e0204 */
[----:B------:R-:W3:Y:S02]  /*1260*/  SHFL.IDX PT, R4, R19, 0x3, 0x181f ;  /* 0x00781f0013047f89 */ /* 0x000ee400000e0000 */
[----:B------:R-:W-:Y:S02]  /*1270*/  IMAD R0, R24, c[0x0][0x1e0], RZ ;  /* 0x0000780018007a24 */ /* 0x000fe400078e02ff */
[----:B------:R4:W5:Y:S02]  /*1280*/  SHFL.IDX PT, R5, R18, 0x3, 0x181f ;  /* 0x00781f0012057f89 */ /* 0x00096400000e0000 */
[----:B------:R-:W-:Y:S01]  /*1290*/  IMAD R11, R21, c[0x0][0x1e4], R0 ;  /* 0x00007900150b7a24 */ /* 0x000fe200078e0200 */
[----:B------:R-:W-:Y:S01]  /*12a0*/  @!P6 SHF.R.S32.HI R0, RZ, 0x1f, R10 ;  /* 0x0000001fff00e819 */ /* 0x000fe2000001140a */
[----:B------:R3:W-:Y:S02]  /*12b0*/  @!P4 LDGSTS.E.BYPASS.LTC128B.128 [R248+0x5100], [R16.64], !P2 ;  /* 0x0510000010f8cfae */ /* 0x0007e4000d101d44 */
[----:B------:R-:W-:Y:S01]  /*12c0*/  IMAD.IADD R9, R9, 0x1, R11 ;  /* 0x0000000109097824 */ /* 0x000fe200078e020b */
[----:B------:R-:W-:Y:S01]  /*12d0*/  @!P6 LEA.HI R0, R0, R10, RZ, 0x3 ;  /* 0x0000000a0000e211 */ /* 0x000fe200078f18ff */
[----:B------:R5:W-:Y:S01]  /*12e0*/  @!P4 LDGSTS.E.BYPASS.LTC128B.128 [R248+0x9100], [R14.64], !P3 ;  /* 0x091000000ef8cfae */ /* 0x000be2000d901d44 */
[----:B------:R-:W-:-:S04]  /*12f0*/  IMAD R11, R34, c[0x0][0x1e8], RZ ;  /* 0x00007a00220b7a24 */ /* 0x000fc800078e02ff */
[----:B------:R-:W-:Y:S01]  /*1300*/  IMAD R11, R31, c[0x0][0x1ec], R11 ;  /* 0x00007b001f0b7a24 */ /* 0x000fe200078e020b */
[----:B-1----:R-:W-:-:S04]  /*1310*/  @!P6 LEA R12, P4, R2, R6, 0x1 ;  /* 0x00000006020ce211 */ /* 0x002fc800078808ff */
[----:B--2---:R-:W-:Y:S02]  /*1320*/  @!P6 LEA.HI.X R13, R2, R7, R3, 0x1, P4 ;  /* 0x00000007020de211 */ /* 0x004fe400020f0c03 */
[----:B----4-:R-:W-:-:S03]  /*1330*/  IADD3 R18, R160, -0x1, RZ ;  /* 0xffffffffa0127810 */ /* 0x010fc60007ffe0ff */
[----:B------:R1:W-:Y:S01]  /*1340*/  @!P6 LDGSTS.E.BYPASS.LTC128B.128 [R248+0x2100], [R12.64], !P1 ;  /* 0x021000000cf8efae */ /* 0x0003e2000c901d44 */
[----:B------:R-:W-:Y:S02]  /*1350*/  SHF.R.S32.HI R19, RZ, 0x1f, R18 ;  /* 0x0000001fff137819 */ /* 0x000fe40000011412 */
[----:B---3--:R-:W-:Y:S01]  /*1360*/  @!P6 LOP3.LUT R16, R20, 0xfffffff8, RZ, 0xc0, !PT ;  /* 0xfffffff81410e812 */ /* 0x008fe200078ec0ff */
[----:B------:R-:W-:Y:S01]  /*1370*/  IMAD.MOV.U32 R20, RZ, RZ, 0x60 ;  /* 0x00000060ff147424 */ /* 0x000fe200078e00ff */
[----:B-----5:R-:W-:-:S03]  /*1380*/  @!P6 LOP3.LUT R14, R0, 0xfffffff8, RZ, 0xc0, !PT ;  /* 0xfffffff8000ee812 */ /* 0x020fc600078ec0ff */
[----:B------:R-:W-:Y:S01]  /*1390*/  @!P6 IMAD.WIDE R16, R16, 0x2, R6 ;  /* 0x000000021010e825 */ /* 0x000fe200078e0206 */
[----:B------:R-:W-:-:S03]  /*13a0*/  @!P0 SHF.R.S32.HI R0, RZ, 0x1f, R10 ;  /* 0x0000001fff008819 */ /* 0x000fc6000001140a */
[----:B------:R-:W-:Y:S01]  /*13b0*/  @!P6 IMAD.WIDE R14, R14, 0x2, R6 ;  /* 0x000000020e0ee825 */ /* 0x000fe200078e0206 */
[----:B------:R-:W-:Y:S01]  /*13c0*/  @!P0 LEA.HI R0, R0, R10, RZ, 0x3 ;  /* 0x0000000a00008211 */ /* 0x000fe200078f18ff */
[----:B------:R2:W-:Y:S02]  /*13d0*/  @!P6 LDGSTS.E.BYPASS.LTC128B.128 [R248+0x6100], [R16.64], !P2 ;  /* 0x0610000010f8efae */ /* 0x0005e4000d101d44 */
[----:B------:R-:W-:Y:S01]  /*13e0*/  IMAD.WIDE.U32 R6, R31, c[0x0][0x1e8], R8 ;  /* 0x00007a001f067a25 */ /* 0x000fe200078e0008 */
[----:B------:R-:W-:Y:S01]  /*13f0*/  @!P0 LEA R8, P4, R2, R4, 0x1 ;  /* 0x0000000402088211 */ /* 0x000fe200078808ff */
[----:B------:R3:W-:Y:S01]  /*1400*/  @!P6 LDGSTS.E.BYPASS.LTC128B.128 [R248+0xa100], [R14.64], !P3 ;  /* 0x0a1000000ef8efae */ /* 0x0007e2000d901d44 */
[----:B------:R-:W-:Y:S01]  /*1410*/  @!P0 LOP3.LUT R0, R0, 0xfffffff8, RZ, 0xc0, !PT ;  /* 0xfffffff800008812 */ /* 0x000fe200078ec0ff */
[----:B------:R-:W-:Y:S01]  /*1420*/  IMAD.IADD R7, R7, 0x1, R11 ;  /* 0x0000000107077824 */ /* 0x000fe200078e020b */
[----:B------:R-:W-:Y:S01]  /*1430*/  @!P0 LOP3.LUT R11, R22, 0xfffffff8, RZ, 0xc0, !PT ;  /* 0xfffffff8160b8812 */ /* 0x000fe200078ec0ff */
[----:B------:R-:W-:Y:S01]  /*1440*/  IMAD R133, R160, -0x60, R20 ;  /* 0xffffffa0a0857824 */ /* 0x000fe200078e0214 */
[----:B------:R-:W-:Y:S01]  /*1450*/  @!P0 LEA.HI.X R9, R2, R5, R3, 0x1, P4 ;  /* 0x0000000502098211 */ /* 0x000fe200020f0c03 */
[----:B------:R-:W-:Y:S01]  /*1460*/  IMAD.WIDE.U32 R146, R20, c[0x0][0x1e0], RZ ;  /* 0x0000780014927a25 */ /* 0x000fe200078e00ff */
[----:B------:R-:W-:-:S02]  /*1470*/  ISETP.GE.AND P4, PT, R10, c[0x0][0x1d4], PT ;  /* 0x000075000a007a0c */ /* 0x000fc40003f86270 */
[----:B------:R-:W-:Y:S01]  /*1480*/  ISETP.GE.AND P6, PT, R2, c[0x0][0x1d4], PT ;  /* 0x0000750002007a0c */ /* 0x000fe20003fc6270 */
[--C-:B------:R-:W-:Y:S01]  /*1490*/  @!P0 IMAD.WIDE R10, R11, 0x2, R4.reuse ;  /* 0x000000020b0a8825 */ /* 0x100fe200078e0204 */
[----:B------:R4:W-:Y:S03]  /*14a0*/  @!P0 LDGSTS.E.BYPASS.LTC128B.128 [R248+0x3100], [R8.64], !P1 ;  /* 0x0310000008f88fae */ /* 0x0009e6000c901d44 */
[----:B------:R-:W-:Y:S01]  /*14b0*/  @!P0 IMAD.WIDE R4, R0, 0x2, R4 ;  /* 0x0000000200048825 */ /* 0x000fe200078e0204 */
[----:B------:R5:W-:Y:S03]  /*14c0*/  @!P0 LDGSTS.E.BYPASS.LTC128B.128 [R248+0x7100], [R10.64], !P2 ;  /* 0x071000000af88fae */ /* 0x000be6000d101d44 */
[----:B------:R-:W-:Y:S01]  /*14d0*/  IMAD R0, R25, c[0x0][0x1f0], RZ ;  /* 0x00007c0019007a24 */ /* 0x000fe200078e02ff */
[----:B------:R3:W-:Y:S01]  /*14e0*/  @!P0 LDGSTS.E.BYPASS.LTC128B.128 [R248+0xb100], [R4.64], !P3 ;  /* 0x0b10000004f88fae */ /* 0x0007e2000d901d44 */
[----:B------:R-:W-:Y:S01]  /*14f0*/  IMAD.WIDE.U32 R40, R26, c[0x0][0x1f0], R6 ;  /* 0x00007c001a287a25 */ /* 0x000fe200078e0006 */
[----:B--2---:R-:W-:-:S03]  /*1500*/  IADD3 R17, R133, R132, -R28 ;  /* 0x0000008485117210 */ /* 0x004fc60007ffe81c */
[----:B------:R-:W-:Y:S01]  /*1510*/  IMAD.MOV.U32 R150, RZ, RZ, R40 ;  /* 0x000000ffff967224 */ /* 0x000fe200078e0028 */
[----:B------:R-:W0:Y:S01]  /*1520*/  LDGDEPBAR ;  /* 0x00000000000079af */ /* 0x000e220000000000 */
[----:B------:R-:W-:Y:S01]  /*1530*/  IMAD.SHL.U32 R7, R36, 0x40, RZ ;  /* 0x0000004024077824 */ /* 0x000fe200078e00ff */
[----:B------:R-:W-:Y:S01]  /*1540*/  ISETP.GE.AND P3, PT, R17, 0x1, PT ;  /* 0x000000011100780c */ /* 0x000fe20003f66270 */
[----:B------:R-:W-:Y:S01]  /*1550*/  IMAD.WIDE.U32 R2, R21, c[0x0][0x208], R2 ;  /* 0x0000820015027a25 */ /* 0x000fe200078e0002 */
[C---:B------:R-:W-:Y:S01]  /*1560*/  ISETP.GE.AND P2, PT, R17.reuse, 0x21, PT ;  /* 0x000000211100780c */ /* 0x040fe20003f46270 */
[----:B------:R2:W-:Y:S01]  /*1570*/  STL.64 [R1+0x20], R40 ;  /* 0x0000202801007387 */ /* 0x0005e20000100a00 */
[----:B------:R-:W-:Y:S01]  /*1580*/  ISETP.GE.AND P1, PT, R17, 0x41, PT ;  /* 0x000000411100780c */ /* 0x000fe20003f26270 */
[----:B------:R-:W-:Y:S01]  /*1590*/  IMAD.SHL.U32 R16, R149, 0x40, RZ ;  /* 0x0000004095107824 */ /* 0x000fe200078e00ff */
[----:B------:R-:W-:Y:S02]  /*15a0*/  LOP3.LUT R7, R7, 0x1c0, RZ, 0xc0, !PT ;  /* 0x000001c007077812 */ /* 0x000fe400078ec0ff */
[----:B----4-:R-:W-:Y:S01]  /*15b0*/  LOP3.LUT R8, R27, 0xfffffff0, RZ, 0xc0, !PT ;  /* 0xfffffff01b087812 */ /* 0x010fe200078ec0ff */
[----:B------:R-:W-:-:S04]  /*15c0*/  IMAD R9, R24, c[0x0][0x208], RZ ;  /* 0x0000820018097a24 */ /* 0x000fc800078e02ff */
[----:B------:R-:W-:Y:S02]  /*15d0*/  IMAD.IADD R8, R145, 0x1, -R8 ;  /* 0x0000000191087824 */ /* 0x000fe400078e0a08 */
[----:B-1----:R-:W-:Y:S01]  /*15e0*/  IMAD R13, R21, c[0x0][0x20c], R9 ;  /* 0x00008300150d7a24 */ /* 0x002fe200078e0209 */
[----:B------:R-:W-:Y:S01]  /*15f0*/  LOP3.LUT R9, R7, 0x8, R29, 0xf8, !PT ;  /* 0x0000000807097812 */ /* 0x000fe200078ef81d */
[----:B---3--:R-:W-:Y:S01]  /*1600*/  IMAD R4, R20, c[0x0][0x1e4], RZ ;  /* 0x0000790014047a24 */ /* 0x008fe200078e02ff */
[----:B------:R-:W-:Y:S01]  /*1610*/  SHF.R.S32.HI R6, RZ, 0x1f, R8 ;  /* 0x0000001fff067819 */ /* 0x000fe20000011408 */
[----:B------:R-:W-:Y:S02]  /*1620*/  IMAD.IADD R3, R3, 0x1, R13 ;  /* 0x0000000103037824 */ /* 0x000fe400078e020d */
[----:B------:R-:W-:Y:S01]  /*1630*/  IMAD.IADD R144, R147, 0x1, R4 ;  /* 0x0000000193907824 */ /* 0x000fe200078e0204 */
[----:B------:R-:W-:Y:S01]  /*1640*/  LEA.HI R15, R6, R8, RZ, 0x3 ;  /* 0x00000008060f7211 */ /* 0x000fe200078f18ff */
[----:B------:R-:W-:-:S02]  /*1650*/  IMAD R4, R26, c[0x0][0x1f4], R0 ;  /* 0x00007d001a047a24 */ /* 0x000fc400078e0200 */
[----:B------:R-:W-:Y:S01]  /*1660*/  IMAD R0, R144, R18, RZ ;  /* 0x0000001290007224 */ /* 0x000fe200078e02ff */
[----:B-----5:R-:W-:Y:S01]  /*1670*/  LOP3.LUT R10, R15, 0xfffffff8, RZ, 0xc0, !PT ;  /* 0xfffffff80f0a7812 */ /* 0x020fe200078ec0ff */
[----:B------:R-:W-:Y:S02]  /*1680*/  IMAD.IADD R151, R41, 0x1, R4 ;  /* 0x0000000129977824 */ /* 0x000fe400078e0204 */
[-C--:B------:R-:W-:Y:S02]  /*1690*/  IMAD R0, R19, R146.reuse, R0 ;  /* 0x0000009213007224 */ /* 0x080fe400078e0200 */
[----:B------:R-:W-:Y:S01]  /*16a0*/  IMAD.WIDE.U32 R4, R18, R146, R150 ;  /* 0x0000009212047225 */ /* 0x000fe200078e0096 */
[----:B------:R-:W-:Y:S03]  /*16b0*/  STL.64 [R1+0x18], R150 ;  /* 0x0000189601007387 */ /* 0x000fe60000100a00 */
[----:B------:R-:W-:Y:S01]  /*16c0*/  IMAD.IADD R0, R5, 0x1, R0 ;  /* 0x0000000105007824 */ /* 0x000fe200078e0200 */
[----:B------:R-:W-:Y:S01]  /*16d0*/  @P3 LEA R6, P0, R4, c[0x0][0x1c8], 0x1 ;  /* 0x0000720004063a11 */ /* 0x000fe200078008ff */
[----:B------:R-:W-:Y:S01]  /*16e0*/  IMAD.IADD R10, R8, 0x1, -R10 ;  /* 0x00000001080a7824 */ /* 0x000fe200078e0a0a */
[----:B------:R-:W-:Y:S01]  /*16f0*/  SHF.R.U32.HI R5, RZ, 0x3, R7 ;  /* 0x00000003ff057819 */ /* 0x000fe20000011607 */
[----:B------:R-:W-:Y:S01]  /*1700*/  IMAD R13, R34, c[0x0][0x210], RZ ;  /* 0x00008400220d7a24 */ /* 0x000fe200078e02ff */
[----:B------:R-:W-:-:S02]  /*1710*/  @P3 LEA.HI.X R7, R4, c[0x0][0x1cc], R0, 0x1, P0 ;  /* 0x0000730004073a11 */ /* 0x000fc400000f0c00 */
[C---:B------:R-:W-:Y:S01]  /*1720*/  @P2 LEA R11, P0, R148.reuse, R4, 0x5 ;  /* 0x00000004940b2211 */ /* 0x040fe200078028ff */
[----:B------:R-:W-:Y:S01]  /*1730*/  IMAD R13, R31, c[0x0][0x214], R13 ;  /* 0x000085001f0d7a24 */ /* 0x000fe200078e020d */
[----:B------:R-:W-:Y:S01]  /*1740*/  LOP3.LUT R14, R9, R5, RZ, 0x3c, !PT ;  /* 0x00000005090e7212 */ /* 0x000fe200078e3cff */
[----:B------:R-:W-:Y:S01]  /*1750*/  IMAD.WIDE.U32 R8, R31, c[0x0][0x210], R2 ;  /* 0x000084001f087a25 */ /* 0x000fe200078e0002 */
[----:B------:R-:W-:Y:S01]  /*1760*/  @P2 LEA.HI.X R5, R148, R0, R149, 0x5, P0 ;  /* 0x0000000094052211 */ /* 0x000fe200000f2c95 */
[----:B------:R1:W-:Y:S01]  /*1770*/  @P3 LDGSTS.E.BYPASS.LTC128B.128 [R248+0xc100], [R6.64], !P6 ;  /* 0x0c10000006f83fae */ /* 0x0003e2000f101d44 */
[----:B------:R-:W-:Y:S01]  /*1780*/  @P1 IADD3 R12, P0, R4, R32, RZ ;  /* 0x00000020040c1210 */ /* 0x000fe20007f1e0ff */
[----:B------:R-:W-:Y:S02]  /*1790*/  IMAD.SHL.U32 R2, R10, 0x40, RZ ;  /* 0x000000400a027824 */ /* 0x000fe400078e00ff */
[----:B------:R1:W-:Y:S01]  /*17a0*/  @P3 LDGSTS.E.BYPASS.LTC128B.128 [R248+0xf100], [R6.64+0x80], !P5 ;  /* 0x0f10008006f83fae */ /* 0x0003e2000e901d44 */
[----:B------:R-:W-:Y:S01]  /*17b0*/  @P1 IADD3.X R16, R0, R33, R16, P0, !PT ;  /* 0x0000002100101210 */ /* 0x000fe200007fe410 */
[----:B------:R-:W-:Y:S01]  /*17c0*/  IMAD.SHL.U32 R3, R23, 0x8, RZ ;  /* 0x0000000817037824 */ /* 0x000fe200078e00ff */
[----:B------:R-:W-:Y:S01]  /*17d0*/  @P2 LEA R4, P0, R11, c[0x0][0x1c8], 0x1 ;  /* 0x000072000b042a11 */ /* 0x000fe200078008ff */
[----:B------:R1:W-:Y:S01]  /*17e0*/  @P3 LDGSTS.E.BYPASS.LTC128B.128 [R248+0x12100], [R6.64+0x100], !P4 ;  /* 0x1210010006f83fae */ /* 0x0003e2000e101d44 */
[----:B------:R-:W-:Y:S01]  /*17f0*/  LOP3.LUT R2, R2, 0x1c0, RZ, 0xc0, !PT ;  /* 0x000001c002027812 */ /* 0x000fe200078ec0ff */
[----:B------:R-:W-:Y:S01]  /*1800*/  IMAD R0, R23, 0x200, R14 ;  /* 0x0000020017007824 */ /* 0x000fe200078e020e */
[----:B------:R-:W-:Y:S01]  /*1810*/  @P2 LEA.HI.X R5, R11, c[0x0][0x1cc], R5, 0x1, P0 ;  /* 0x000073000b052a11 */ /* 0x000fe200000f0c05 */
[----:B------:R-:W-:Y:S01]  /*1820*/  IMAD.MOV.U32 R11, RZ, RZ, 0x6 ;  /* 0x00000006ff0b7424 */ /* 0x000fe200078e00ff */
[----:B------:R-:W-:Y:S01]  /*1830*/  LOP3.LUT P3, RZ, R10, 0x4, RZ, 0xc0, !PT ;  /* 0x000000040aff7812 */ /* 0x000fe2000786c0ff */
[----:B------:R-:W-:Y:S01]  /*1840*/  IMAD.SHL.U32 R135, R0, 0x2, RZ ;  /* 0x0000000200877824 */ /* 0x000fe200078e00ff */
[----:B------:R-:W-:Y:S01]  /*1850*/  SEL R0, RZ, 0xffffffff, P5 ;  /* 0xffffffffff007807 */ /* 0x000fe20002800000 */
[----:B------:R3:W-:Y:S03]  /*1860*/  @P2 LDGSTS.E.BYPASS.LTC128B.128 [R248+0xd100], [R4.64], !P6 ;  /* 0x0d10000004f82fae */ /* 0x0007e6000f101d44 */
[----:B------:R-:W-:Y:S01]  /*1870*/  IADD3 R230, R135, 0xc120, RZ ;  /* 0x0000c12087e67810 */ /* 0x000fe20007ffe0ff */
[----:B------:R3:W-:Y:S01]  /*1880*/  @P2 LDGSTS.E.BYPASS.LTC128B.128 [R248+0x10100], [R4.64+0x80], !P5 ;  /* 0x1010008004f82fae */ /* 0x0007e2000e901d44 */
[----:B------:R-:W-:-:S03]  /*1890*/  IMAD.SHL.U32 R0, R0, 0x2, RZ ;  /* 0x0000000200007824 */ /* 0x000fc600078e00ff */
[----:B------:R3:W-:Y:S01]  /*18a0*/  @P2 LDGSTS.E.BYPASS.LTC128B.128 [R248+0x13100], [R4.64+0x100], !P4 ;  /* 0x1310010004f82fae */ /* 0x0007e2000e101d44 */
[----:B------:R-:W-:Y:S01]  /*18b0*/  LOP3.LUT P2, RZ, R10, 0x2, RZ, 0xc0, !PT ;  /* 0x000000020aff7812 */ /* 0x000fe2000784c0ff */
[----:B-1----:R-:W-:Y:S02]  /*18c0*/  IMAD.IADD R7, R9, 0x1, R13 ;  /* 0x0000000109077824 */ /* 0x002fe400078e020d */
[----:B------:R-:W-:Y:S02]  /*18d0*/  IMAD.MOV.U32 R6, RZ, RZ, R8 ;  /* 0x000000ffff067224 */ /* 0x000fe400078e0008 */
[----:B------:R-:W-:Y:S02]  /*18e0*/  IMAD R9, R20, c[0x0][0x20c], RZ ;  /* 0x0000830014097a24 */ /* 0x000fe400078e02ff */
[----:B--2---:R-:W-:Y:S01]  /*18f0*/  IMAD.WIDE.U32 R40, R26, c[0x0][0x218], R6 ;  /* 0x000086001a287a25 */ /* 0x004fe200078e0006 */
[----:B------:R-:W-:-:S03]  /*1900*/  IADD3 R7, R135, 0xc100, RZ ;  /* 0x0000c10087077810 */ /* 0x000fc60007ffe0ff */
[----:B------:R-:W-:Y:S01]  /*1910*/  IMAD.MOV.U32 R38, RZ, RZ, R40 ;  /* 0x000000ffff267224 */ /* 0x000fe200078e0028 */
[----:B------:R-:W-:Y:S01]  /*1920*/  STL.64 [R1+0x38], R40 ;  /* 0x0000382801007387 */ /* 0x000fe20000100a00 */
[----:B---3--:R-:W-:Y:S02]  /*1930*/  LOP3.LUT R5, R2, 0x8, R3, 0xf8, !PT ;  /* 0x0000000802057812 */ /* 0x008fe400078ef803 */
[----:B------:R-:W-:Y:S02]  /*1940*/  SHF.R.U32.HI R4, RZ, 0x3, R2 ;  /* 0x00000003ff047819 */ /* 0x000fe40000011602 */
[C---:B------:R-:W-:Y:S02]  /*1950*/  @P1 LEA R2, P0, R12.reuse, c[0x0][0x1c8], 0x1 ;  /* 0x000072000c021a11 */ /* 0x040fe400078008ff */
[----:B------:R-:W-:Y:S01]  /*1960*/  LOP3.LUT R5, R5, R4, RZ, 0x3c, !PT ;  /* 0x0000000405057212 */ /* 0x000fe200078e3cff */
[----:B------:R-:W-:Y:S01]  /*1970*/  IMAD.SHL.U32 R4, R15, 0x40, RZ ;  /* 0x000000400f047824 */ /* 0x000fe200078e00ff */
[----:B------:R-:W-:Y:S01]  /*1980*/  @P1 LEA.HI.X R3, R12, c[0x0][0x1cc], R16, 0x1, P0 ;  /* 0x000073000c031a11 */ /* 0x000fe200000f0c10 */
[----:B------:R-:W-:Y:S01]  /*1990*/  IMAD.WIDE.U32 R12, R20, c[0x0][0x208], RZ ;  /* 0x00008200140c7a25 */ /* 0x000fe200078e00ff */
[----:B------:R-:W-:-:S02]  /*19a0*/  LOP3.LUT P0, RZ, R36, 0x2, RZ, 0xc0, !PT ;  /* 0x0000000224ff7812 */ /* 0x000fc4000780c0ff */
[----:B------:R-:W-:Y:S01]  /*19b0*/  LOP3.LUT R4, R5, 0xfffffe00, R4, 0xf8, !PT ;  /* 0xfffffe0005047812 */ /* 0x000fe200078ef804 */
[----:B------:R1:W-:Y:S01]  /*19c0*/  @P1 LDGSTS.E.BYPASS.LTC128B.128 [R248+0xe100], [R2.64], !P6 ;  /* 0x0e10000002f81fae */ /* 0x0003e2000f101d44 */
[----:B------:R-:W-:Y:S02]  /*19d0*/  IMAD.MOV.U32 R5, RZ, RZ, 0x10 ;  /* 0x00000010ff057424 */ /* 0x000fe400078e00ff */
[----:B------:R-:W-:Y:S01]  /*19e0*/  IMAD.IADD R6, R13, 0x1, R9 ;  /* 0x000000010d067824 */ /* 0x000fe200078e0209 */
[----:B------:R1:W-:Y:S02]  /*19f0*/  @P1 LDGSTS.E.BYPASS.LTC128B.128 [R248+0x11100], [R2.64+0x80], !P5 ;  /* 0x1110008002f81fae */ /* 0x0003e4000e901d44 */
[----:B------:R-:W-:Y:S01]  /*1a00*/  SEL R5, R5, 0xfffffff0, !P2 ;  /* 0xfffffff005057807 */ /* 0x000fe20005000000 */
[----:B------:R-:W-:Y:S01]  /*1a10*/  IMAD R6, R6, R18, RZ ;  /* 0x0000001206067224 */ /* 0x000fe200078e02ff */
[----:B------:R1:W-:Y:S02]  /*1a20*/  @P1 LDGSTS.E.BYPASS.LTC128B.128 [R248+0x14100], [R2.64+0x100], !P4 ;  /* 0x1410010002f81fae */ /* 0x0003e4000e101d44 */
[----:B------:R-:W-:Y:S01]  /*1a30*/  @P0 IADD3 R230, R7, -0x20, RZ ;  /* 0xffffffe007e60810 */ /* 0x000fe20007ffe0ff */
[----:B------:R-:W-:Y:S01]  /*1a40*/  IMAD R6, R19, R12, R6 ;  /* 0x0000000c13067224 */ /* 0x000fe200078e0206 */
[----:B------:R-:W0:Y:S01]  /*1a50*/  LDGDEPBAR ;  /* 0x00000000000079af */ /* 0x000e220000000000 */
[----:B------:R-:W-:Y:S01]  /*1a60*/  IMAD.MOV.U32 R7, RZ, RZ, c[0x0][0x208] ;  /* 0x00008200ff077624 */ /* 0x000fe200078e00ff */
[----:B------:R-:W-:-:S02]  /*1a70*/  IADD3 R247, R230, 0x800, RZ ;  /* 0x00000800e6f77810 */ /* 0x000fc40007ffe0ff */
[C---:B------:R-:W-:Y:S01]  /*1a80*/  IADD3 R246, R230.reuse, 0x1000, RZ ;  /* 0x00001000e6f67810 */ /* 0x040fe20007ffe0ff */
[C---:B------:R-:W-:Y:S01]  /*1a90*/  IMAD.SHL.U32 R19, R7.reuse, 0x40, RZ ;  /* 0x0000004007137824 */ /* 0x040fe200078e00ff */
[----:B------:R-:W-:Y:S02]  /*1aa0*/  SHF.L.U64.HI R16, R7, R11, c[0x0][0x20c] ;  /* 0x0000830007107619 */ /* 0x000fe4000001020b */
[C---:B------:R-:W-:Y:S02]  /*1ab0*/  IADD3 R245, R230.reuse, 0x1800, RZ ;  /* 0x00001800e6f57810 */ /* 0x040fe40007ffe0ff */
[C---:B------:R-:W-:Y:S02]  /*1ac0*/  IADD3 R244, R230.reuse, 0x2000, RZ ;  /* 0x00002000e6f47810 */ /* 0x040fe40007ffe0ff */
[C---:B------:R-:W-:Y:S02]  /*1ad0*/  IADD3 R243, R230.reuse, 0x2800, RZ ;  /* 0x00002800e6f37810 */ /* 0x040fe40007ffe0ff */
[----:B------:R-:W-:-:S02]  /*1ae0*/  IADD3 R242, R230, 0x3000, RZ ;  /* 0x00003000e6f27810 */ /* 0x000fc40007ffe0ff */
[C---:B------:R-:W-:Y:S02]  /*1af0*/  IADD3 R241, R230.reuse, 0x3800, RZ ;  /* 0x00003800e6f17810 */ /* 0x040fe40007ffe0ff */
[C---:B------:R-:W-:Y:S02]  /*1b00*/  IADD3 R240, R230.reuse, 0x4000, RZ ;  /* 0x00004000e6f07810 */ /* 0x040fe40007ffe0ff */
[C---:B------:R-:W-:Y:S02]  /*1b10*/  IADD3 R239, R230.reuse, 0x4800, RZ ;  /* 0x00004800e6ef7810 */ /* 0x040fe40007ffe0ff */
[----:B------:R-:W-:Y:S01]  /*1b20*/  IADD3 R238, R230, 0x5000, RZ ;  /* 0x00005000e6ee7810 */ /* 0x000fe20007ffe0ff */
[----:B-1----:R-:W-:Y:S01]  /*1b30*/  IMAD.SHL.U32 R2, R134, 0x20, RZ ;  /* 0x0000002086027824 */ /* 0x002fe200078e00ff */
[----:B------:R-:W-:-:S04]  /*1b40*/  DEPBAR.LE SB0, 0x1 ;  /* 0x000080400000791a */ /* 0x000fc80000000000 */
[----:B------:R-:W-:Y:S01]  /*1b50*/  LOP3.LUT R2, R2, 0x7ffffc00, RZ, 0xc0, !PT ;  /* 0x7ffffc0002027812 */ /* 0x000fe200078ec0ff */
[----:B------:R-:W-:Y:S01]  /*1b60*/  IMAD R3, R25, c[0x0][0x218], RZ ;  /* 0x0000860019037a24 */ /* 0x000fe200078e02ff */
[C---:B------:R-:W-:Y:S02]  /*1b70*/  IADD3 R237, R230.reuse, 0x5800, RZ ;  /* 0x00005800e6ed7810 */ /* 0x040fe40007ffe0ff */
[----:B------:R-:W-:Y:S01]  /*1b80*/  IADD3 R236, R230, 0x6000, RZ ;  /* 0x00006000e6ec7810 */ /* 0x000fe20007ffe0ff */
[----:B------:R-:W-:Y:S01]  /*1b90*/  IMAD.IADD R208, R4, 0x1, R2 ;  /* 0x0000000104d07824 */ /* 0x000fe200078e0202 */
[C---:B------:R-:W-:Y:S01]  /*1ba0*/  IADD3 R235, R230.reuse, 0x6800, RZ ;  /* 0x00006800e6eb7810 */ /* 0x040fe20007ffe0ff */
[----:B------:R-:W-:Y:S01]  /*1bb0*/  IMAD.MOV.U32 R2, RZ, RZ, 0x20 ;  /* 0x00000020ff027424 */ /* 0x000fe200078e00ff */
[----:B------:R-:W-:Y:S01]  /*1bc0*/  IADD3 R234, R230, 0x7000, RZ ;  /* 0x00007000e6ea7810 */ /* 0x000fe20007ffe0ff */
[----:B------:R-:W-:Y:S01]  /*1bd0*/  IMAD R8, R26, c[0x0][0x21c], R3 ;  /* 0x000087001a087a24 */ /* 0x000fe200078e0203 */
[----:B------:R-:W-:Y:S01]  /*1be0*/  BAR.SYNC.DEFER_BLOCKING 0x0 ;  /* 0x0000000000007b1d */ /* 0x000fe20000010000 */
[C---:B------:R-:W-:Y:S01]  /*1bf0*/  LEA R216, R208.reuse, 0x100, 0x1 ;  /* 0x00000100d0d87811 */ /* 0x040fe200078e08ff */
[----:B------:R-:W-:Y:S01]  /*1c00*/  IMAD.SHL.U32 R208, R208, 0x2, RZ ;  /* 0x00000002d0d07824 */ /* 0x000fe200078e00ff */
[----:B------:R-:W-:Y:S01]  /*1c10*/  SEL R2, R2, 0xffffffe0, !P3 ;  /* 0xffffffe002027807 */ /* 0x000fe20005800000 */
[----:B------:R-:W-:Y:S01]  /*1c20*/  IMAD.IADD R39, R41, 0x1, R8 ;  /* 0x0000000129277824 */ /* 0x000fe200078e0208 */
[----:B------:R-:W-:Y:S01]  /*1c30*/  SEL R3, RZ, 0x1, P6 ;  /* 0x00000001ff037807 */ /* 0x000fe20003000000 */
[--C-:B------:R-:W-:Y:S01]  /*1c40*/  IMAD R212, R5, 0x2, R216.reuse ;  /* 0x0000000205d47824 */ /* 0x100fe200078e02d8 */
[----:B------:R-:W-:Y:S01]  /*1c50*/  IADD3 R233, R230, 0x7800, RZ ;  /* 0x00007800e6e97810 */ /* 0x000fe20007ffe0ff */
[----:B------:R-:W-:Y:S01]  /*1c60*/  IMAD R216, R2, 0x2, R216 ;  /* 0x0000000202d87824 */ /* 0x000fe200078e02d8 */
[----:B------:R-:W-:Y:S01]  /*1c70*/  LOP3.LUT R10, R0, 0x2, R3, 0xe2, !PT ;  /* 0x00000002000a7812 */ /* 0x000fe200078ee203 */
[----:B------:R-:W-:Y:S01]  /*1c80*/  IMAD R220, R2, 0x2, R212 ;  /* 0x0000000202dc7824 */ /* 0x000fe200078e02d4 */
[----:B------:R-:W-:Y:S01]  /*1c90*/  SEL R0, RZ, 0x4, P4 ;  /* 0x00000004ff007807 */ /* 0x000fe20002000000 */
[----:B------:R-:W-:Y:S01]  /*1ca0*/  IMAD.WIDE.U32 R8, R18, R12, R38 ;  /* 0x0000000c12087225 */ /* 0x000fe200078e0026 */
[----:B------:R-:W-:Y:S01]  /*1cb0*/  STL.64 [R1+0x30], R38 ;  /* 0x0000302601007387 */ /* 0x000fe20000100a00 */
[----:B------:R-:W-:-:S02]  /*1cc0*/  IADD3 R232, R230, 0x8000, RZ ;  /* 0x00008000e6e87810 */ /* 0x000fc40007ffe0ff */
[----:B------:R-:W-:Y:S01]  /*1cd0*/  IMAD.IADD R3, R9, 0x1, R6 ;  /* 0x0000000109037824 */ /* 0x000fe200078e0206 */
[----:B------:R-:W-:Y:S02]  /*1ce0*/  LEA R6, P0, R8, c[0x0][0x1f8], 0x1 ;  /* 0x00007e0008067a11 */ /* 0x000fe400078008ff */
[----:B------:R-:W-:Y:S02]  /*1cf0*/  LOP3.LUT R0, R10, R0, RZ, 0xfc, !PT ;  /* 0x000000000a007212 */ /* 0x000fe400078efcff */
[----:B------:R-:W-:Y:S02]  /*1d00*/  LEA.HI.X R7, R8, c[0x0][0x1fc], R3, 0x1, P0 ;  /* 0x00007f0008077a11 */ /* 0x000fe400000f0c03 */
[C---:B------:R-:W-:Y:S01]  /*1d10*/  IADD3 R14, P2, P1, R19.reuse, 0x80, R6 ;  /* 0x00000080130e7810 */ /* 0x040fe2000795e006 */
[----:B------:R-:W-:Y:S01]  /*1d20*/  LDSM.16.M88.4 R152, [R208+0x100] ;  /* 0x00010000d098783b */ /* 0x000fe20000000200 */
[----:B------:R-:W-:Y:S02]  /*1d30*/  LOP3.LUT R3, R0, 0x1, RZ, 0xc0, !PT ;  /* 0x0000000100037812 */ /* 0x000fe400078ec0ff */
[----:B------:R-:W-:Y:S01]  /*1d40*/  IADD3 R8, P0, R19, R6, RZ ;  /* 0x0000000613087210 */ /* 0x000fe20007f1e0ff */
[----:B------:R-:W-:Y:S01]  /*1d50*/  LDSM.16.M88.4 R192, [R208+0x4100] ;  /* 0x00410000d0c0783b */ /* 0x000fe20000000200 */
[----:B------:R-:W-:-:S02]  /*1d60*/  IADD3.X R15, R16, RZ, R7, P2, P1 ;  /* 0x000000ff100f7210 */ /* 0x000fc400017e2407 */
[----:B------:R-:W-:Y:S01]  /*1d70*/  IADD3 R12, P2, P1, R19, 0x100, R6 ;  /* 0x00000100130c7810 */ /* 0x000fe2000795e006 */
[----:B------:R-:W-:Y:S01]  /*1d80*/  LDSM.16.M88.4 R156, [R212] ;  /* 0x00000000d49c783b */ /* 0x000fe20000000200 */
[----:B------:R-:W-:Y:S01]  /*1d90*/  ISETP.NE.U32.AND P3, PT, R3, 0x1, PT ;  /* 0x000000010300780c */ /* 0x000fe20003f65070 */
[--C-:B------:R-:W-:Y:S01]  /*1da0*/  IMAD.X R9, R16, 0x1, R7.reuse, P0 ;  /* 0x0000000110097824 */ /* 0x100fe200000e0607 */
[----:B------:R-:W-:Y:S01]  /*1db0*/  IADD3 R10, P0, R8, R19, RZ ;  /* 0x00000013080a7210 */ /* 0x000fe20007f1e0ff */
[----:B------:R-:W-:Y:S01]  /*1dc0*/  LDSM.16.M88.4 R196, [R212+0x4000] ;  /* 0x00400000d4c4783b */ /* 0x000fe20000000200 */
[----:B------:R-:W-:Y:S02]  /*1dd0*/  IADD3.X R13, R16, RZ, R7, P2, P1 ;  /* 0x000000ff100d7210 */ /* 0x000fe400017e2407 */
[----:B------:R-:W-:Y:S01]  /*1de0*/  LOP3.LUT P1, RZ, R0, 0x2, RZ, 0xc0, !PT ;  /* 0x0000000200ff7812 */ /* 0x000fe2000782c0ff */
[----:B------:R-:W-:Y:S01]  /*1df0*/  LDSM.16.M88.4 R184, [R216] ;  /* 0x00000000d8b8783b */ /* 0x000fe20000000200 */
[----:B------:R-:W-:Y:S01]  /*1e00*/  ISETP.LT.OR P2, PT, R17, 0x1, P3 ;  /* 0x000000011100780c */ /* 0x000fe20001f41670 */
[----:B------:R-:W-:Y:S01]  /*1e10*/  IMAD.X R11, R9, 0x1, R16, P0 ;  /* 0x00000001090b7824 */ /* 0x000fe200000e0610 */
[----:B------:R-:W-:Y:S01]  /*1e20*/  ISETP.LT.OR P0, PT, R17, 0x1, !P1 ;  /* 0x000000011100780c */ /* 0x000fe20004f01670 */
[----:B------:R-:W-:Y:S01]  /*1e30*/  LDSM.16.M88.4 R200, [R216+0x4000] ;  /* 0x00400000d8c8783b */ /* 0x000fe20000000200 */
[----:B------:R-:W-:-:S03]  /*1e40*/  IADD3 R231, R230, 0x8800, RZ ;  /* 0x00008800e6e77810 */ /* 0x000fc60007ffe0ff */
[----:B------:R-:W-:Y:S04]  /*1e50*/  LDSM.16.M88.4 R188, [R220] ;  /* 0x00000000dcbc783b */ /* 0x000fe80000000200 */
        /* <DEDUP_REMOVED lines=9> */
[----:B------:R-:W-:Y:S04]  /*1ef0*/  LDSM.16.M88.4 R48, [R230] ;  /* 0x00000000e630783b */ /* 0x000fe80000000200 */
[----:B------:R-:W2:Y:S04]  /*1f00*/  LDSM.16.M88.4 R28, [R135+0xc900] ;  /* 0x00c90000871c783b */ /* 0x000ea80000000200 */
[----:B------:R-:W3:Y:S04]  /*1f10*/  LDSM.16.M88.4 R24, [R135+0xd100] ;  /* 0x00d100008718783b */ /* 0x000ee80000000200 */
[----:B------:R-:W4:Y:S04]  /*1f20*/  LDSM.16.M88.4 R56, [R135+0xd900] ;  /* 0x00d900008738783b */ /* 0x000f280000000200 */
[----:B------:R-:W-:Y:S04]  /*1f30*/  LDSM.16.M88.4 R72, [R135+0xe100] ;  /* 0x00e100008748783b */ /* 0x000fe80000000200 */
[----:B------:R-:W-:Y:S04]  /*1f40*/  LDSM.16.M88.4 R76, [R135+0xe900] ;  /* 0x00e90000874c783b */ /* 0x000fe80000000200 */
[----:B------:R-:W5:Y:S04]  /*1f50*/  LDSM.16.M88.4 R68, [R230+0x800] ;  /* 0x00080000e644783b */ /* 0x000f680000000200 */
[----:B------:R-:W4:Y:S04]  /*1f60*/  LDSM.16.M88.4 R64, [R230+0x1000] ;  /* 0x00100000e640783b */ /* 0x000f280000000200 */
[----:B------:R-:W4:Y:S04]  /*1f70*/  LDSM.16.M88.4 R60, [R230+0x1800] ;  /* 0x00180000e63c783b */ /* 0x000f280000000200 */
        /* <DEDUP_REMOVED lines=8> */
[----:B------:R-:W-:Y:S01]  /*2000*/  HMMA.16816.F32.BF16 R52, R152, R34, RZ ;  /* 0x000000229834723c */ /* 0x000fe200000418ff */
[----:B------:R-:W-:Y:S01]  /*2010*/  IMAD.MOV.U32 R0, RZ, RZ, 0x40 ;  /* 0x00000040ff007424 */ /* 0x000fe200078e00ff */
[----:B------:R1:W-:Y:S01]  /*2020*/  LDGSTS.E.BYPASS.LTC128B.128 [R248+0x3100], [R6.64+0x80], !P0 ;  /* 0x0310008006f87fae */ /* 0x0003e2000c101d44 */
[----:B------:R-:W-:-:S05]  /*2030*/  ISETP.LT.OR P0, PT, R17, 0x1, !P2 ;  /* 0x000000011100780c */ /* 0x000fca0005701670 */
[C---:B--2---:R-:W-:Y:S08]  /*2040*/  HMMA.16816.F32.BF16 R44, R152.reuse, R28, RZ ;  /* 0x0000001c982c723c */ /* 0x044ff000000418ff */
[----:B------:R2:W-:Y:S01]  /*2050*/  LDGSTS.E.BYPASS.LTC128B.128 [R248+0x6100], [R6.64+0x100], !P0 ;  /* 0x0610010006f87fae */ /* 0x0005e2000c101d44 */
[C---:B------:R-:W-:Y:S01]  /*2060*/  ISETP.LT.OR P0, PT, R17.reuse, 0x21, P3 ;  /* 0x000000211100780c */ /* 0x040fe20001f01670 */
[----:B---3--:R-:W-:Y:S01]  /*2070*/  HMMA.16816.F32.BF16 R32, R152, R24, RZ ;  /* 0x000000189820723c */ /* 0x008fe200000418ff */
[----:B------:R-:W-:-:S07]  /*2080*/  ISETP.LT.OR P3, PT, R17, 0x41, P3 ;  /* 0x000000411100780c */ /* 0x000fce0001f61670 */
[----:B------:R-:W-:Y:S04]  /*2090*/  HMMA.16816.F32.BF16 R112, R156, R48, R20 ;  /* 0x000000309c70723c */ /* 0x000fe80000041814 */
[----:B------:R3:W-:Y:S01]  /*20a0*/  LDGSTS.E.BYPASS.LTC128B.128 [R248+0x1100], [R8.64], !P0 ;  /* 0x0110000008f87fae */ /* 0x0007e2000c101d44 */
[C---:B------:R-:W-:Y:S02]  /*20b0*/  ISETP.LT.OR P0, PT, R17.reuse, 0x21, !P1 ;  /* 0x000000211100780c */ /* 0x040fe40004f01670 */
[C---:B------:R-:W-:Y:S01]  /*20c0*/  ISETP.LT.OR P1, PT, R17.reuse, 0x41, !P1 ;  /* 0x000000411100780c */ /* 0x040fe20004f21670 */
[C---:B----4-:R-:W-:Y:S08]  /*20d0*/  HMMA.16816.F32.BF16 R20, R152.reuse, R58, RZ ;  /* 0x0000003a9814723c */ /* 0x050ff000000418ff */
[----:B------:R-:W-:Y:S02]  /*20e0*/  HMMA.16816.F32.BF16 R40, R152, R30, RZ ;  /* 0x0000001e9828723c */ /* 0x000fe400000418ff */
[----:B------:R4:W-:Y:S01]  /*20f0*/  LDGSTS.E.BYPASS.LTC128B.128 [R248+0x4100], [R14.64], !P0 ;  /* 0x041000000ef87fae */ /* 0x0009e2000c101d44 */
[----:B------:R-:W-:-:S02]  /*2100*/  ISETP.LT.OR P0, PT, R17, 0x21, !P2 ;  /* 0x000000211100780c */ /* 0x000fc40005701670 */
[----:B------:R-:W-:-:S03]  /*2110*/  ISETP.LT.OR P2, PT, R17, 0x41, !P2 ;  /* 0x000000411100780c */ /* 0x000fc60005741670 */
[----:B------:R-:W-:Y:S08]  /*2120*/  HMMA.16816.F32.BF16 R28, R152, R26, RZ ;  /* 0x0000001a981c723c */ /* 0x000ff000000418ff */
[----:B------:R4:W-:Y:S01]  /*2130*/  LDGSTS.E.BYPASS.LTC128B.128 [R248+0x7100], [R12.64], !P0 ;  /* 0x071000000cf87fae */ /* 0x0009e2000c101d44 */
[----:B------:R-:W-:Y:S01]  /*2140*/  LOP3.LUT P0, RZ, R36, 0x4, RZ, 0xc0, !PT ;  /* 0x0000000424ff7812 */ /* 0x000fe2000780c0ff */
[----:B-----5:R-:W-:Y:S02]  /*2150*/  HMMA.16816.F32.BF16 R100, R156, R68, R44 ;  /* 0x000000449c64723c */ /* 0x020fe4000004182c */
[----:B------:R3:W-:Y:S01]  /*2160*/  LDGSTS.E.BYPASS.LTC128B.128 [R248+0x2100], [R10.64], !P3 ;  /* 0x021000000af87fae */ /* 0x0007e2000d901d44 */
[----:B------:R-:W-:-:S02]  /*2170*/  SEL R0, R0, 0xffffffc0, !P0 ;  /* 0xffffffc000007807 */ /* 0x000fc40004000000 */
[----:B------:R-:W-:Y:S01]  /*2180*/  ISETP.GE.AND P0, PT, R132, 0x61, PT ;  /* 0x000000618400780c */ /* 0x000fe20003f06270 */
[----:B------:R3:W-:Y:S02]  /*2190*/  LDGSTS.E.BYPASS.LTC128B.128 [R248+0x5100], [R10.64+0x80], !P1 ;  /* 0x051000800af87fae */ /* 0x0007e4000c901d44 */
[----:B------:R-:W-:Y:S01]  /*21a0*/  IMAD.IADD R229, R135, 0x1, R0 ;  /* 0x0000000187e57824 */ /* 0x000fe200078e0200 */
[----:B------:R-:W-:Y:S01]  /*21b0*/  HMMA.16816.F32.BF16 R92, R156, R64, R32 ;  /* 0x000000409c5c723c */ /* 0x000fe20000041820 */
[----:B------:R3:W-:Y:S01]  /*21c0*/  LDGSTS.E.BYPASS.LTC128B.128 [R248+0x8100], [R10.64+0x100], !P2 ;  /* 0x081001000af87fae */ /* 0x0007e2000d101d44 */
[----:B------:R-:W-:-:S03]  /*21d0*/  IMAD.IADD R226, R0, 0x1, R230 ;  /* 0x0000000100e27824 */ /* 0x000fc600078e02e6 */
[----:B------:R-:W5:Y:S03]  /*21e0*/  LDSM.16.M88.4 R32, [R229+0xc100] ;  /* 0x00c10000e520783b */ /* 0x000f660000000200 */
[----:B------:R-:W-:Y:S01]  /*21f0*/  HMMA.16816.F32.BF16 R24, R152, R56, RZ ;  /* 0x000000389818723c */ /* 0x000fe200000418ff */
[----:B------:R-:W1:Y:S04]  /*2200*/  LDSM.16.M88.4 R44, [R229+0xc900] ;  /* 0x00c90000e52c783b */ /* 0x000e680000000200 */
[----:B------:R-:W1:Y:S03]  /*2210*/  LDSM.16.M88.4 R56, [R229+0xd100] ;  /* 0x00d10000e538783b */ /* 0x000e660000000200 */
[----:B------:R-:W-:Y:S01]  /*2220*/  HMMA.16816.F32.BF16 R80, R156, R62, R20 ;  /* 0x0000003e9c50723c */ /* 0x000fe20000041814 */
[----:B------:R-:W-:Y:S04]  /*2230*/  LDSM.16.M88.4 R36, [R229+0xe900] ;  /* 0x00e90000e524783b */ /* 0x000fe80000000200 */
[----:B------:R-:W-:Y:S03]  /*2240*/  LDSM.16.M88.4 R116, [R226+0x5000] ;  /* 0x00500000e274783b */ /* 0x000fe60000000200 */
[C---:B------:R-:W-:Y:S01]  /*2250*/  HMMA.16816.F32.BF16 R20, R152.reuse, R72, RZ ;  /* 0x000000489814723c */ /* 0x040fe200000418ff */
[----:B------:R-:W-:Y:S04]  /*2260*/  LDSM.16.M88.4 R128, [R230+0x7000] ;  /* 0x00700000e680783b */ /* 0x000fe80000000200 */
[----:B------:R-:W-:Y:S03]  /*2270*/  LDSM.16.M88.4 R120, [R230+0x8800] ;  /* 0x00880000e678783b */ /* 0x000fe60000000200 */
[C---:B------:R-:W-:Y:S01]  /*2280*/  HMMA.16816.F32.BF16 R16, R152.reuse, R74, RZ ;  /* 0x0000004a9810723c */ /* 0x040fe200000418ff */
[----:B------:R-:W-:Y:S04]  /*2290*/  LDSM.16.M88.4 R140, [R229+0x12100] ;  /* 0x01210000e58c783b */ /* 0x000fe80000000200 */
[----:B------:R-:W-:Y:S03]  /*22a0*/  LDSM.16.M88.4 R124, [R229+0x14100] ;  /* 0x01410000e57c783b */ /* 0x000fe60000000200 */
[C---:B----4-:R-:W-:Y:S01]  /*22b0*/  HMMA.16816.F32.BF16 R12, R152.reuse, R76, RZ ;  /* 0x0000004c980c723c */ /* 0x050fe200000418ff */
[----:B------:R-:W-:Y:S04]  /*22c0*/  LDSM.16.M88.4 R136, [R229+0x14900] ;  /* 0x01490000e588783b */ /* 0x000fe80000000200 */
[----:B------:R-:W0:Y:S03]  /*22d0*/  LDGDEPBAR ;  /* 0x00000000000079af */ /* 0x000e260000000000 */
[----:B---3--:R-:W-:Y:S08]  /*22e0*/  HMMA.16816.F32.BF16 R8, R152, R78, RZ ;  /* 0x0000004e9808723c */ /* 0x008ff000000418ff */
[C---:B------:R-:W-:Y:S01]  /*22f0*/  HMMA.16816.F32.BF16 R104, R156.reuse, R50, R52 ;  /* 0x000000329c68723c */ /* 0x040fe20000041834 */
[----:B------:R-:W-:Y:S07]  /*2300*/  LDSM.16.M88.4 R52, [R229+0xe100] ;  /* 0x00e10000e534783b */ /* 0x000fee0000000200 */
[C---:B------:R-:W-:Y:S01]  /*2310*/  HMMA.16816.F32.BF16 R96, R156.reuse, R70, R40 ;  /* 0x000000469c60723c */ /* 0x040fe20000041828 */
[----:B------:R-:W3:Y:S07]  /*2320*/  LDSM.16.M88.4 R68, [R229+0xd900] ;  /* 0x00d90000e544783b */ /* 0x000eee0000000200 */
[C---:B------:R-:W-:Y:S01]  /*2330*/  HMMA.16816.F32.BF16 R84, R156.reuse, R66, R28 ;  /* 0x000000429c54723c */ /* 0x040fe2000004181c */
[----:B------:R-:W4:Y:S07]  /*2340*/  LDSM.16.M88.4 R28, [R226] ;  /* 0x00000000e21c783b */ /* 0x000f2e0000000200 */
[C---:B------:R-:W-:Y:S01]  /*2350*/  HMMA.16816.F32.BF16 R64, R156.reuse, R60, R24 ;  /* 0x0000003c9c40723c */ /* 0x040fe20000041818 */
[----:B------:R-:W2:Y:S07]  /*2360*/  LDSM.16.M88.4 R24, [R226+0x800] ;  /* 0x00080000e218783b */ /* 0x000eae0000000200 */
[C---:B------:R-:W-:Y:S08]  /*2370*/  HMMA.16816.F32.BF16 R72, R156.reuse, R88, R20 ;  /* 0x000000589c48723c */ /* 0x040ff00000041814 */
[C---:B------:R-:W-:Y:S01]  /*2380*/  HMMA.16816.F32.BF16 R60, R156.reuse, R90, R16 ;  /* 0x0000005a9c3c723c */ /* 0x040fe20000041810 */
[----:B------:R-:W-:Y:S07]  /*2390*/  LDSM.16.M88.4 R88, [R226+0x1000] ;  /* 0x00100000e258783b */ /* 0x000fee0000000200 */
[C---:B-1----:R-:W-:Y:S08]  /*23a0*/  HMMA.16816.F32.BF16 R48, R156.reuse, R108, R12 ;  /* 0x0000006c9c30723c */ /* 0x042ff0000004180c */
[----:B------:R-:W-:Y:S01]  /*23b0*/  HMMA.16816.F32.BF16 R40, R156, R110, R8 ;  /* 0x0000006e9c28723c */ /* 0x000fe20000041808 */
[----:B------:R-:W-:Y:S07]  /*23c0*/  LDSM.16.M88.4 R108, [R226+0x4800] ;  /* 0x00480000e26c783b */ /* 0x000fee0000000200 */
[C---:B-----5:R-:W-:Y:S01]  /*23d0*/  HMMA.16816.F32.BF16 R16, R184.reuse, R34, R104 ;  /* 0x00000022b810723c */ /* 0x060fe20000041868 */
[----:B------:R-:W1:Y:S07]  /*23e0*/  LDSM.16.M88.4 R104, [R226+0x1800] ;  /* 0x00180000e268783b */ /* 0x000e6e0000000200 */
[C---:B------:R-:W-:Y:S01]  /*23f0*/  HMMA.16816.F32.BF16 R12, R184.reuse, R44, R100 ;  /* 0x0000002cb80c723c */ /* 0x040fe20000041864 */
[----:B------:R-:W-:Y:S07]  /*2400*/  LDSM.16.M88.4 R100, [R230+0x3800] ;  /* 0x00380000e664783b */ /* 0x000fee0000000200 */
[C---:B------:R-:W-:Y:S01]  /*2410*/  HMMA.16816.F32.BF16 R8, R184.reuse, R46, R96 ;  /* 0x0000002eb808723c */ /* 0x040fe20000041860 */
[----:B------:R-:W-:Y:S07]  /*2420*/  LDSM.16.M88.4 R96, [R226+0x2800] ;  /* 0x00280000e260783b */ /* 0x000fee0000000200 */
[C---:B------:R-:W-:Y:S01]  /*2430*/  HMMA.16816.F32.BF16 R20, R184.reuse, R32, R112 ;  /* 0x00000020b814723c */ /* 0x040fe20000041870 */
[----:B------:R-:W-:Y:S07]  /*2440*/  LDSM.16.M88.4 R112, [R135+0x13900] ;  /* 0x013900008770783b */ /* 0x000fee0000000200 */
[C---:B------:R-:W-:Y:S01]  /*2450*/  HMMA.16816.F32.BF16 R44, R184.reuse, R56, R92 ;  /* 0x00000038b82c723c */ /* 0x040fe2000004185c */
[----:B------:R-:W5:Y:S07]  /*2460*/  LDSM.16.M88.4 R92, [R226+0x2000] ;  /* 0x00200000e25c783b */ /* 0x000f6e0000000200 */
[C---:B---3--:R-:W-:Y:S08]  /*2470*/  HMMA.16816.F32.BF16 R64, R184.reuse, R68, R64 ;  /* 0x00000044b840723c */ /* 0x048ff00000041840 */
[C---:B------:R-:W-:Y:S08]  /*2480*/  HMMA.16816.F32.BF16 R72, R184.reuse, R52, R72 ;  /* 0x00000034b848723c */ /* 0x040ff00000041848 */
[C---:B------:R-:W-:Y:S08]  /*2490*/  HMMA.16816.F32.BF16 R56, R184.reuse, R58, R84 ;  /* 0x0000003ab838723c */ /* 0x040ff00000041854 */
[----:B------:R-:W-:Y:S08]  /*24a0*/  HMMA.16816.F32.BF16 R84, R184, R54, R60 ;  /* 0x00000036b854723c */ /* 0x000ff0000004183c */
[C---:B----4-:R-:W-:Y:S01]  /*24b0*/  HMMA.16816.F32.BF16 R60, R188.reuse, R28, R20 ;  /* 0x0000001cbc3c723c */ /* 0x050fe20000041814 */
[----:B------:R-:W-:Y:S07]  /*24c0*/  LDSM.16.M88.4 R20, [R135+0x10100] ;  /* 0x010100008714783b */ /* 0x000fee0000000200 */
[----:B------:R-:W-:Y:S01]  /*24d0*/  HMMA.16816.F32.BF16 R52, R188, R30, R16 ;  /* 0x0000001ebc34723c */ /* 0x000fe20000041810 */
[----:B------:R-:W3:Y:S07]  /*24e0*/  LDSM.16.M88.4 R28, [R135+0xf100] ;  /* 0x00f10000871c783b */ /* 0x000eee0000000200 */
[----:B------:R-:W-:Y:S08]  /*24f0*/  HMMA.16816.F32.BF16 R80, R184, R70, R80 ;  /* 0x00000046b850723c */ /* 0x000ff00000041850 */
[C---:B--2---:R-:W-:Y:S08]  /*2500*/  HMMA.16816.F32.BF16 R32, R188.reuse, R24, R12 ;  /* 0x00000018bc20723c */ /* 0x044ff0000004180c */
[----:B------:R-:W-:Y:S01]  /*2510*/  HMMA.16816.F32.BF16 R16, R188, R26, R8 ;  /* 0x0000001abc10723c */ /* 0x000fe20000041808 */
[----:B------:R-:W2:Y:S07]  /*2520*/  LDSM.16.M88.4 R24, [R135+0xf900] ;  /* 0x00f900008718783b */ /* 0x000eae0000000200 */
[C---:B------:R-:W-:Y:S08]  /*2530*/  HMMA.16816.F32.BF16 R76, R184.reuse, R36, R48 ;  /* 0x00000024b84c723c */ /* 0x040ff00000041830 */
[----:B------:R-:W-:Y:S01]  /*2540*/  HMMA.16816.F32.BF16 R68, R184, R38, R40 ;  /* 0x00000026b844723c */ /* 0x000fe20000041828 */
[----:B------:R-:W4:Y:S07]  /*2550*/  LDSM.16.M88.4 R40, [R135+0x10900] ;  /* 0x010900008728783b */ /* 0x000f2e0000000200 */
[C---:B-1----:R-:W-:Y:S08]  /*2560*/  HMMA.16816.F32.BF16 R36, R188.reuse, R104, R64 ;  /* 0x00000068bc24723c */ /* 0x042ff00000041840 */
[C---:B-----5:R-:W-:Y:S01]  /*2570*/  HMMA.16816.F32.BF16 R64, R188.reuse, R92, R72 ;  /* 0x0000005cbc40723c */ /* 0x060fe20000041848 */
[----:B------:R-:W1:Y:S07]  /*2580*/  LDSM.16.M88.4 R72, [R135+0x11100] ;  /* 0x011100008748783b */ /* 0x000e6e0000000200 */
[C---:B------:R-:W-:Y:S08]  /*2590*/  HMMA.16816.F32.BF16 R12, R188.reuse, R88, R44 ;  /* 0x00000058bc0c723c */ /* 0x040ff0000004182c */
[C---:B------:R-:W-:Y:S01]  /*25a0*/  HMMA.16816.F32.BF16 R48, R188.reuse, R106, R80 ;  /* 0x0000006abc30723c */ /* 0x040fe20000041850 */
[----:B------:R-:W-:Y:S07]  /*25b0*/  LDSM.16.M88.4 R104, [R230+0x4000] ;  /* 0x00400000e668783b */ /* 0x000fee0000000200 */
[C---:B------:R-:W-:Y:S01]  /*25c0*/  HMMA.16816.F32.BF16 R8, R188.reuse, R90, R56 ;  /* 0x0000005abc08723c */ /* 0x040fe20000041838 */
[----:B------:R-:W-:Y:S07]  /*25d0*/  LDSM.16.M88.4 R88, [R230+0x3000] ;  /* 0x00300000e658783b */ /* 0x000fee0000000200 */
[C---:B------:R-:W-:Y:S01]  /*25e0*/  HMMA.16816.F32.BF16 R80, R188.reuse, R94, R84 ;  /* 0x0000005ebc50723c */ /* 0x040fe20000041854 */
[----:B------:R-:W5:Y:S04]  /*25f0*/  LDSM.16.M88.4 R84, [R135+0x11900] ;  /* 0x011900008754783b */ /* 0x000f680000000200 */
[----:B------:R-:W-:Y:S03]  /*2600*/  LDSM.16.M88.4 R92, [R230+0x5800] ;  /* 0x00580000e65c783b */ /* 0x000fe60000000200 */
[C---:B------:R-:W-:Y:S08]  /*2610*/  HMMA.16816.F32.BF16 R76, R188.reuse, R96, R76 ;  /* 0x00000060bc4c723c */ /* 0x040ff0000004184c */
[----:B------:R-:W-:Y:S01]  /*2620*/  HMMA.16816.F32.BF16 R68, R188, R98, R68 ;  /* 0x00000062bc44723c */ /* 0x000fe20000041844 */
[----:B------:R-:W1:Y:S07]  /*2630*/  LDSM.16.M88.4 R96, [R230+0x4800] ;  /* 0x00480000e660783b */ /* 0x000e6e0000000200 */
[C---:B---3--:R-:W-:Y:S08]  /*2640*/  HMMA.16816.F32.BF16 R60, R192.reuse, R28, R60 ;  /* 0x0000001cc03c723c */ /* 0x048ff0000004183c */
[C---:B------:R-:W-:Y:S01]  /*2650*/  HMMA.16816.F32.BF16 R56, R192.reuse, R30, R52 ;  /* 0x0000001ec038723c */ /* 0x040fe20000041834 */
[----:B------:R-:W3:Y:S07]  /*2660*/  LDSM.16.M88.4 R28, [R230+0x5000] ;  /* 0x00500000e61c783b */ /* 0x000eee0000000200 */
[C---:B--2---:R-:W-:Y:S08]  /*2670*/  HMMA.16816.F32.BF16 R52, R192.reuse, R24, R32 ;  /* 0x00000018c034723c */ /* 0x044ff00000041820 */
[C---:B------:R-:W-:Y:S08]  /*2680*/  HMMA.16816.F32.BF16 R44, R192.reuse, R26, R16 ;  /* 0x0000001ac02c723c */ /* 0x040ff00000041810 */
[C---:B------:R-:W-:Y:S08]  /*2690*/  HMMA.16816.F32.BF16 R32, R192.reuse, R20, R12 ;  /* 0x00000014c020723c */ /* 0x040ff0000004180c */
[C---:B------:R-:W-:Y:S08]  /*26a0*/  HMMA.16816.F32.BF16 R24, R192.reuse, R22, R8 ;  /* 0x00000016c018723c */ /* 0x040ff00000041808 */
[C---:B----4-:R-:W-:Y:S08]  /*26b0*/  HMMA.16816.F32.BF16 R16, R192.reuse, R42, R48 ;  /* 0x0000002ac010723c */ /* 0x050ff00000041830 */
[C---:B-1----:R-:W-:Y:S08]  /*26c0*/  HMMA.16816.F32.BF16 R12, R192.reuse, R72, R64 ;  /* 0x00000048c00c723c */ /* 0x042ff00000041840 */
[C---:B------:R-:W-:Y:S08]  /*26d0*/  HMMA.16816.F32.BF16 R8, R192.reuse, R74, R80 ;  /* 0x0000004ac008723c */ /* 0x040ff00000041850 */
[C---:B-----5:R-:W-:Y:S08]  /*26e0*/  HMMA.16816.F32.BF16 R72, R192.reuse, R84, R76 ;  /* 0x00000054c048723c */ /* 0x060ff0000004184c */
[C---:B------:R-:W-:Y:S08]  /*26f0*/  HMMA.16816.F32.BF16 R20, R192.reuse, R40, R36 ;  /* 0x00000028c014723c */ /* 0x040ff00000041824 */
        /* <DEDUP_REMOVED lines=13> */
[C---:B------:R-:W-:Y:S08]  /*27d0*/  HMMA.16816.F32.BF16 R76, R196.reuse, R90, R56 ;  /* 0x0000005ac44c723c */ /* 0x040ff00000041838 */
        /* <DEDUP_REMOVED lines=14> */
[C---:B------:R-:W-:Y:S01]  /*28c0*/  HMMA.16816.F32.BF16 R64, R200.reuse, R34, R56 ;  /* 0x00000022c840723c */ /* 0x040fe20000041838 */
[----:B------:R-:W-:Y:S07]  /*28d0*/  LDSM.16.M88.4 R32, [R135+0x12100] ;  /* 0x012100008720783b */ /* 0x000fee0000000200 */
[C---:B---3--:R-:W-:Y:S08]  /*28e0*/  HMMA.16816.F32.BF16 R68, R200.reuse, R28, R48 ;  /* 0x0000001cc844723c */ /* 0x048ff00000041830 */
[C---:B------:R-:W-:Y:S01]  /*28f0*/  HMMA.16816.F32.BF16 R60, R200.reuse, R30, R40 ;  /* 0x0000001ec83c723c */ /* 0x040fe20000041828 */
[----:B------:R-:W1:Y:S04]  /*2900*/  LDSM.16.M88.4 R40, [R226+0x5800] ;  /* 0x00580000e228783b */ /* 0x000e680000000200 */
[----:B------:R-:W2:Y:S03]  /*2910*/  LDSM.16.M88.4 R28, [R135+0x12900] ;  /* 0x01290000871c783b */ /* 0x000ea60000000200 */
[C---:B-----5:R-:W-:Y:S08]  /*2920*/  HMMA.16816.F32.BF16 R56, R200.reuse, R24, R36 ;  /* 0x00000018c838723c */ /* 0x060ff00000041824 */
[C---:B------:R-:W-:Y:S08]  /*2930*/  HMMA.16816.F32.BF16 R52, R200.reuse, R26, R16 ;  /* 0x0000001ac834723c */ /* 0x040ff00000041810 */
[C---:B------:R-:W-:Y:S08]  /*2940*/  HMMA.16816.F32.BF16 R44, R200.reuse, R20, R12 ;  /* 0x00000014c82c723c */ /* 0x040ff0000004180c */
[----:B------:R-:W-:Y:S08]  /*2950*/  HMMA.16816.F32.BF16 R36, R200, R22, R8 ;  /* 0x00000016c824723c */ /* 0x000ff00000041808 */
[C---:B------:R-:W-:Y:S08]  /*2960*/  HMMA.16816.F32.BF16 R16, R204.reuse, R92, R80 ;  /* 0x0000005ccc10723c */ /* 0x040ff00000041850 */
        /* <DEDUP_REMOVED lines=8> */
[----:B------:R-:W4:Y:S07]  /*29f0*/  LDSM.16.M88.4 R96, [R230+0x6800] ;  /* 0x00680000e660783b */ /* 0x000f2e0000000200 */
        /* <DEDUP_REMOVED lines=10> */
[C---:B------:R-:W-:Y:S08]  /*2aa0*/  HMMA.16816.F32.BF16 R60, R208.reuse, R32, R24 ;  /* 0x00000020d03c723c */ /* 0x040ff00000041818 */
[C---:B------:R-:W-:Y:S01]  /*2ab0*/  HMMA.16816.F32.BF16 R40, R208.reuse, R102, R48 ;  /* 0x00000066d028723c */ /* 0x040fe20000041830 */
[----:B------:R-:W1:Y:S07]  /*2ac0*/  LDSM.16.M88.4 R48, [R230+0x7800] ;  /* 0x00780000e630783b */ /* 0x000e6e0000000200 */
[C---:B------:R-:W-:Y:S01]  /*2ad0*/  HMMA.16816.F32.BF16 R36, R208.reuse, R112, R68 ;  /* 0x00000070d024723c */ /* 0x040fe20000041844 */
[----:B------:R-:W2:Y:S07]  /*2ae0*/  LDSM.16.M88.4 R68, [R230+0x8000] ;  /* 0x00800000e644783b */ /* 0x000eae0000000200 */
[C---:B------:R-:W-:Y:S08]  /*2af0*/  HMMA.16816.F32.BF16 R56, R208.reuse, R34, R20 ;  /* 0x00000022d038723c */ /* 0x040ff00000041814 */
[C---:B---3--:R-:W-:Y:S08]  /*2b00*/  HMMA.16816.F32.BF16 R28, R208.reuse, R88, R80 ;  /* 0x00000058d01c723c */ /* 0x048ff00000041850 */
[C---:B------:R-:W-:Y:S01]  /*2b10*/  HMMA.16816.F32.BF16 R24, R208.reuse, R90, R76 ;  /* 0x0000005ad018723c */ /* 0x040fe2000004184c */
[----:B------:R-:W-:Y:S07]  /*2b20*/  LDSM.16.M88.4 R88, [R226+0x6000] ;  /* 0x00600000e258783b */ /* 0x000fee0000000200 */
[C---:B------:R-:W-:Y:S01]  /*2b30*/  HMMA.16816.F32.BF16 R32, R208.reuse, R114, R84 ;  /* 0x00000072d020723c */ /* 0x040fe20000041854 */
[----:B------:R-:W-:Y:S07]  /*2b40*/  LDSM.16.M88.4 R112, [R229+0x13100] ;  /* 0x01310000e570783b */ /* 0x000fee0000000200 */
[C---:B------:R-:W-:Y:S08]  /*2b50*/  HMMA.16816.F32.BF16 R20, R208.reuse, R92, R72 ;  /* 0x0000005cd014723c */ /* 0x040ff00000041848 */
[----:B------:R-:W-:Y:S08]  /*2b60*/  HMMA.16816.F32.BF16 R16, R208, R94, R64 ;  /* 0x0000005ed010723c */ /* 0x000ff00000041840 */
[C---:B----4-:R-:W-:Y:S08]  /*2b70*/  HMMA.16816.F32.BF16 R104, R212.reuse, R96, R52 ;  /* 0x00000060d468723c */ /* 0x050ff00000041834 */
[C---:B------:R-:W-:Y:S08]  /*2b80*/  HMMA.16816.F32.BF16 R100, R212.reuse, R98, R44 ;  /* 0x00000062d464723c */ /* 0x040ff0000004182c */
[C---:B------:R-:W-:Y:S01]  /*2b90*/  HMMA.16816.F32.BF16 R96, R212.reuse, R128, R8 ;  /* 0x00000080d460723c */ /* 0x040fe20000041808 */
[----:B------:R-:W3:Y:S07]  /*2ba0*/  LDSM.16.M88.4 R8, [R229+0x12900] ;  /* 0x01290000e508783b */ /* 0x000eee0000000200 */
[C---:B-----5:R-:W-:Y:S01]  /*2bb0*/  HMMA.16816.F32.BF16 R12, R212.reuse, R108, R60 ;  /* 0x0000006cd40c723c */ /* 0x060fe2000004183c */
[----:B------:R-:W4:Y:S07]  /*2bc0*/  LDSM.16.M88.4 R60, [R226+0x6800] ;  /* 0x00680000e23c783b */ /* 0x000f2e0000000200 */
[C---:B------:R-:W-:Y:S01]  /*2bd0*/  HMMA.16816.F32.BF16 R108, R212.reuse, R110, R56 ;  /* 0x0000006ed46c723c */ /* 0x040fe20000041838 */
[----:B------:R-:W5:Y:S07]  /*2be0*/  LDSM.16.M88.4 R56, [R226+0x7000] ;  /* 0x00700000e238783b */ /* 0x000f6e0000000200 */
[C---:B------:R-:W-:Y:S01]  /*2bf0*/  HMMA.16816.F32.BF16 R92, R212.reuse, R130, R40 ;  /* 0x00000082d45c723c */ /* 0x040fe20000041828 */
[----:B------:R-:W-:Y:S07]  /*2c00*/  LDSM.16.M88.4 R128, [R226+0x8000] ;  /* 0x00800000e280783b */ /* 0x000fee0000000200 */
[C---:B-1----:R-:W-:Y:S08]  /*2c10*/  HMMA.16816.F32.BF16 R84, R212.reuse, R48, R36 ;  /* 0x00000030d454723c */ /* 0x042ff00000041824 */
[C---:B--2---:R-:W-:Y:S08]  /*2c20*/  HMMA.16816.F32.BF16 R76, R212.reuse, R68, R28 ;  /* 0x00000044d44c723c */ /* 0x044ff0000004181c */
[C---:B------:R-:W-:Y:S08]  /*2c30*/  HMMA.16816.F32.BF16 R72, R212.reuse, R70, R24 ;  /* 0x00000046d448723c */ /* 0x040ff00000041818 */
[C---:B------:R-:W-:Y:S08]  /*2c40*/  HMMA.16816.F32.BF16 R80, R212.reuse, R50, R32 ;  /* 0x00000032d450723c */ /* 0x040ff00000041820 */
[C---:B------:R-:W-:Y:S08]  /*2c50*/  HMMA.16816.F32.BF16 R68, R212.reuse, R120, R20 ;  /* 0x00000078d444723c */ /* 0x040ff00000041814 */
[----:B------:R-:W-:Y:S01]  /*2c60*/  HMMA.16816.F32.BF16 R64, R212, R122, R16 ;  /* 0x0000007ad440723c */ /* 0x000fe20000041810 */
[----:B------:R-:W1:Y:S07]  /*2c70*/  LDSM.16.M88.4 R120, [R226+0x7800] ;  /* 0x00780000e278783b */ /* 0x000e6e0000000200 */
[----:B------:R-:W-:Y:S01]  /*2c80*/  HMMA.16816.F32.BF16 R48, R216, R142, R108 ;  /* 0x0000008ed830723c */ /* 0x000fe2000004186c */
[----:B------:R-:W2:Y:S01]  /*2c90*/  LDSM.16.M88.4 R108, [R226+0x8800] ;  /* 0x00880000e26c783b */ /* 0x000ea20000000200 */
[----:B------:R-:W-:-:S06]  /*2ca0*/  DEPBAR.LE SB0, 0x0 ;  /* 0x000080000000791a */ /* 0x000fcc0000000000 */
        /* <DEDUP_REMOVED lines=13> */
[C---:B----4-:R-:W-:Y:S08]  /*2d80*/  HMMA.16816.F32.BF16 R48, R220.reuse, R60, R44 ;  /* 0x0000003cdc30723c */ /* 0x050ff0000004182c */
[C---:B------:R-:W-:Y:S08]  /*2d90*/  HMMA.16816.F32.BF16 R60, R220.reuse, R62, R40 ;  /* 0x0000003edc3c723c */ /* 0x040ff00000041828 */
[C---:B-----5:R-:W-:Y:S08]  /*2da0*/  HMMA.16816.F32.BF16 R40, R220.reuse, R56, R36 ;  /* 0x00000038dc28723c */ /* 0x060ff00000041824 */
[C---:B------:R-:W-:Y:S08]  /*2db0*/  HMMA.16816.F32.BF16 R56, R220.reuse, R58, R32 ;  /* 0x0000003adc38723c */ /* 0x040ff00000041820 */
[C---:B-1----:R-:W-:Y:S08]  /*2dc0*/  HMMA.16816.F32.BF16 R32, R220.reuse, R120, R28 ;  /* 0x00000078dc20723c */ /* 0x042ff0000004181c */
[C---:B------:R-:W-:Y:S08]  /*2dd0*/  HMMA.16816.F32.BF16 R28, R220.reuse, R122, R24 ;  /* 0x0000007adc1c723c */ /* 0x040ff00000041818 */
[C---:B------:R-:W-:Y:S08]  /*2de0*/  HMMA.16816.F32.BF16 R20, R220.reuse, R128, R20 ;  /* 0x00000080dc14723c */ /* 0x040ff00000041814 */
[C---:B------:R-:W-:Y:S08]  /*2df0*/  HMMA.16816.F32.BF16 R36, R220.reuse, R130, R16 ;  /* 0x00000082dc24723c */ /* 0x040ff00000041810 */
[C---:B--2---:R-:W-:Y:S08]  /*2e00*/  HMMA.16816.F32.BF16 R44, R220.reuse, R108, R12 ;  /* 0x0000006cdc2c723c */ /* 0x044ff0000004180c */
[----:B------:R-:W-:Y:S01]  /*2e10*/  HMMA.16816.F32.BF16 R52, R220, R110, R8 ;  /* 0x0000006edc34723c */ /* 0x000fe20000041808 */
[----:B------:R-:W-:Y:S06]  /*2e20*/  BAR.SYNC.DEFER_BLOCKING 0x0 ;  /* 0x0000000000007b1d */ /* 0x000fec0000010000 */
[----:B------:R-:W-:Y:S05]  /*2e30*/  @!P0 BRA `(.L_x_1354) ;  /* 0x000001e000008947 */ /* 0x000fea0003800000 */
[----:B------:R-:W-:Y:S01]  /*2e40*/  IADD3 R0, R160, -0x2, RZ ;  /* 0xfffffffea0007810 */ /* 0x000fe20007ffe0ff */
[----:B------:R-:W-:-:S03]  /*2e50*/  IMAD.SHL.U32 R10, R148, 0x40, RZ ;  /* 0x00000040940a7824 */ /* 0x000fc600078e00ff */
[----:B------:R-:W-:Y:S01]  /*2e60*/  SHF.R.S32.HI R6, RZ, 0x1f, R0 ;  /* 0x0000001fff067819 */ /* 0x000fe20000011400 */
[----:B------:R-:W-:Y:S02]  /*2e70*/  IMAD R3, R144, R0, RZ ;  /* 0x0000000090037224 */ /* 0x000fe400078e02ff */
[----:B------:R-:W-:-:S04]  /*2e80*/  IMAD.WIDE.U32 R8, R0, R146, R150 ;  /* 0x0000009200087225 */ /* 0x000fc800078e0096 */
[----:B------:R-:W-:Y:S01]  /*2e90*/  IMAD R0, R6, R146, R3 ;  /* 0x0000009206007224 */ /* 0x000fe200078e0203 */
[----:B------:R-:W-:Y:S02]  /*2ea0*/  LEA R6, P1, R8, c[0x0][0x1c8], 0x1 ;  /* 0x0000720008067a11 */ /* 0x000fe400078208ff */
[----:B------:R-:W-:Y:S01]  /*2eb0*/  SHF.L.U64.HI R3, R148, 0x6, R149 ;  /* 0x0000000694037819 */ /* 0x000fe20000010295 */
        /* <DEDUP_REMOVED lines=22> */
.L_x_1354:
[----:B------:R-:W-:Y:S01]  /*3020*/  LOP3.LUT R0, R134, 0xffffffe0, RZ, 0xc0, !PT ;  /* 0xffffffe086007812 */ /* 0x000fe200078ec0ff */
[----:B-1----:R-:W-:Y:S01]  /*3030*/  IMAD.IADD R6, R132, 0x1, R133 ;  /* 0x0000000184067824 */ /* 0x002fe200078e0285 */
[----:B------:R-:W-:Y:S01]  /*3040*/  STL [R1+0x6c], R186 ;  /* 0x00006cba01007387 */ /* 0x000fe20000100800 */
[----:B------:R-:W-:-:S02]  /*3050*/  IMAD.SHL.U32 R224, R4, 0x2, RZ ;  /* 0x0000000204e07824 */ /* 0x000fc400078e00ff */
[----:B------:R-:W-:Y:S01]  /*3060*/  IMAD.IADD R0, R145, 0x1, -R0 ;  /* 0x0000000191007824 */ /* 0x000fe200078e0a00 */
[----:B------:R-:W-:Y:S01]  /*3070*/  STL [R1+0x68], R185 ;  /* 0x000068b901007387 */ /* 0x000fe20000100800 */
[----:B------:R-:W-:Y:S01]  /*3080*/  IMAD R225, R5, 0x2, R224 ;  /* 0x0000000205e17824 */ /* 0x000fe200078e02e0 */
[C---:B------:R-:W-:Y:S02]  /*3090*/  LEA R228, R2.reuse, R224, 0x1 ;  /* 0x000000e002e47211 */ /* 0x040fe400078e08ff */
[----:B------:R-:W-:Y:S01]  /*30a0*/  SHF.R.S32.HI R3, RZ, 0x1f, R0 ;  /* 0x0000001fff037819 */ /* 0x000fe20000011400 */
[----:B------:R-:W-:Y:S01]  /*30b0*/  STL [R1+0x64], R184 ;  /* 0x000064b801007387 */ /* 0x000fe20000100800 */
        /* <DEDUP_REMOVED lines=10> */
[----:B------:R1:W-:Y:S01]  /*3160*/  STL [R1+0x50], R155 ;  /* 0x0000509b01007387 */ /* 0x0003e20000100800 */
[----:B------:R-:W-:-:S02]  /*3170*/  ISETP.GT.AND P1, PT, R0, 0x1, PT ;  /* 0x000000010000780c */ /* 0x000fc40003f24270 */
[----:B------:R-:W-:Y:S01]  /*3180*/  ISETP.GT.AND P2, PT, R0, 0x8, PT ;  /* 0x000000080000780c */ /* 0x000fe20003f44270 */
[----:B------:R2:W-:Y:S01]  /*3190*/  STL [R1+0x4c], R154 ;  /* 0x00004c9a01007387 */ /* 0x0005e20000100800 */
[----:B------:R-:W-:Y:S02]  /*31a0*/  FSEL R7, R64, -INF , P3 ;  /* 0xff80000040077808 */ /* 0x000fe40001800000 */
[----:B------:R-:W-:Y:S01]  /*31b0*/  FSEL R8, R65, -INF , P1 ;  /* 0xff80000041087808 */ /* 0x000fe20000800000 */
[----:B------:R3:W-:Y:S01]  /*31c0*/  STL [R1+0x48], R153 ;  /* 0x0000489901007387 */ /* 0x0007e20000100800 */
[----:B------:R-:W-:Y:S02]  /*31d0*/  FSEL R17, R67, -INF , P1 ;  /* 0xff80000043117808 */ /* 0x000fe40000800000 */
[----:B------:R-:W-:Y:S01]  /*31e0*/  ISETP.GT.AND P1, PT, R0, 0x9, PT ;  /* 0x000000090000780c */ /* 0x000fe20003f24270 */
[----:B------:R-:W-:Y:S01]  /*31f0*/  STL [R1+0x44], R152 ;  /* 0x0000449801007387 */ /* 0x000fe20000100800 */
[----:B------:R-:W-:-:S02]  /*3200*/  FSEL R9, R88, -INF , P2 ;  /* 0xff80000058097808 */ /* 0x000fc40001000000 */
[----:B------:R-:W-:Y:S01]  /*3210*/  FMNMX.FTZ R3, R7, R8, !PT ;  /* 0x0000000807037209 */ /* 0x000fe20007810000 */
[----:B------:R-:W-:Y:S01]  /*3220*/  STL [R1+0x40], R135 ;  /* 0x0000408701007387 */ /* 0x000fe20000100800 */
[----:B------:R-:W-:Y:S02]  /*3230*/  FSEL R16, R66, -INF , P3 ;  /* 0xff80000042107808 */ /* 0x000fe40001800000 */
[----:B------:R-:W-:Y:S01]  /*3240*/  ISETP.GT.AND P3, PT, R0, 0x10, PT ;  /* 0x000000100000780c */ /* 0x000fe20003f64270 */
[----:B------:R-:W-:Y:S01]  /*3250*/  LDSM.16.MT88.4 R64, [R225+0x3100] ;  /* 0x00310000e140783b */ /* 0x000fe20000004200 */
[----:B------:R-:W-:Y:S02]  /*3260*/  FSEL R10, R89, -INF , P1 ;  /* 0xff800000590a7808 */ /* 0x000fe40000800000 */
[----:B------:R-:W-:Y:S01]  /*3270*/  FMNMX.FTZ R3, R9, R3, !PT ;  /* 0x0000000309037209 */ /* 0x000fe20007810000 */
[----:B------:R-:W-:Y:S01]  /*3280*/  LDSM.16.MT88.4 R68, [R227+0x900] ;  /* 0x00090000e344783b */ /* 0x000fe20000004200 */
[----:B------:R-:W-:-:S02]  /*3290*/  FSEL R18, R90, -INF , P2 ;  /* 0xff8000005a127808 */ /* 0x000fc40001000000 */
[----:B------:R-:W-:Y:S01]  /*32a0*/  ISETP.GT.AND P2, PT, R0, 0x11, PT ;  /* 0x000000110000780c */ /* 0x000fe20003f44270 */
[----:B------:R-:W-:Y:S01]  /*32b0*/  LDSM.16.MT88.4 R80, [R228+0x3900] ;  /* 0x00390000e450783b */ /* 0x000fe20000004200 */
[----:B------:R-:W-:Y:S02]  /*32c0*/  FSEL R11, R48, -INF , P3 ;  /* 0xff800000300b7808 */ /* 0x000fe40001800000 */
[----:B------:R-:W-:Y:S01]  /*32d0*/  FMNMX.FTZ R3, R10, R3, !PT ;  /* 0x000000030a037209 */ /* 0x000fe20007810000 */
[----:B------:R-:W-:Y:S01]  /*32e0*/  LDSM.16.MT88.4 R76, [R227+0x3900] ;  /* 0x00390000e34c783b */ /* 0x000fe20000004200 */
[----:B------:R-:W-:Y:S02]  /*32f0*/  FSEL R19, R91, -INF , P1 ;  /* 0xff8000005b137808 */ /* 0x000fe40000800000 */
[----:B------:R-:W-:Y:S01]  /*3300*/  ISETP.GT.AND P1, PT, R0, 0x18, PT ;  /* 0x000000180000780c */ /* 0x000fe20003f24270 */
[----:B------:R-:W0:Y:S01]  /*3310*/  LDGDEPBAR ;  /* 0x00000000000079af */ /* 0x000e220000000000 */
        /* <DEDUP_REMOVED lines=9> */
[----:B------:R-:W-:Y:S02]  /*33b0*/  ISETP.GT.AND P3, PT, R0, 0x20, PT ;  /* 0x000000200000780c */ /* 0x000fe40003f64270 */
        /* <DEDUP_REMOVED lines=15> */
[----:B------:R-:W-:Y:S02]  /*34b0*/  FSEL R116, R57, -INF , P2 ;  /* 0xff80000039747808 */ /* 0x000fe40001000000 */
[----:B------:R-:W-:-:S02]  /*34c0*/  ISETP.GT.AND P3, PT, R0, 0x30, PT ;  /* 0x000000300000780c */ /* 0x000fc40003f64270 */
        /* <DEDUP_REMOVED lines=19> */
[----:B------:R-:W-:Y:S02]  /*3600*/  ISETP.GT.AND P2, PT, R0, 0x40, PT ;  /* 0x000000400000780c */ /* 0x000fe40003f44270 */
        /* <DEDUP_REMOVED lines=30> */
[----:B------:R-:W-:-:S02]  /*37f0*/  ISETP.GT.AND P2, PT, R0, 0x58, PT ;  /* 0x000000580000780c */ /* 0x000fc40003f44270 */
[----:B-1----:R-:W-:Y:S02]  /*3800*/  FSEL R155, R45, -INF , P3 ;  /* 0xff8000002d9b7808 */ /* 0x002fe40001800000 */
[----:B------:R-:W-:Y:S02]  /*3810*/  FMNMX.FTZ R6, R124, R6, !PT ;  /* 0x000000067c067209 */ /* 0x000fe40007810000 */
[----:B------:R-:W-:Y:S02]  /*3820*/  FMNMX.FTZ R3, R99, R3, !PT ;  /* 0x0000000363037209 */ /* 0x000fe40007810000 */
[----:B------:R-:W-:Y:S02]  /*3830*/  FSEL R87, R46, -INF , P1 ;  /* 0xff8000002e577808 */ /* 0x000fe40000800000 */
[----:B------:R-:W-:Y:S02]  /*3840*/  ISETP.GT.AND P1, PT, R0, 0x59, PT ;  /* 0x000000590000780c */ /* 0x000fe40003f24270 */
[----:B--2---:R-:W-:-:S02]  /*3850*/  FSEL R154, R52, -INF , P2 ;  /* 0xff800000349a7808 */ /* 0x004fc40001000000 */
[----:B------:R-:W-:Y:S02]  /*3860*/  FMNMX.FTZ R0, R127, R6, !PT ;  /* 0x000000067f007209 */ /* 0x000fe40007810000 */
[----:B------:R-:W-:Y:S02]  /*3870*/  FMNMX.FTZ R132, R155, R3, !PT ;  /* 0x000000039b847209 */ /* 0x000fe40007810000 */
[----:B------:R-:W-:Y:S02]  /*3880*/  FSEL R156, R53, -INF , P1 ;  /* 0xff800000359c7808 */ /* 0x000fe40000800000 */
[----:B------:R-:W-:Y:S02]  /*3890*/  FMNMX.FTZ R0, R110, R0, !PT ;  /* 0x000000006e007209 */ /* 0x000fe40007810000 */
[----:B------:R-:W-:Y:S02]  /*38a0*/  FMNMX.FTZ R132, R154, R132, !PT ;  /* 0x000000849a847209 */ /* 0x000fe40007810000 */
[----:B------:R-:W-:-:S02]  /*38b0*/  FMNMX.FTZ R0, R252, R0, !PT ;  /* 0x00000000fc007209 */ /* 0x000fc40007810000 */
[----:B------:R-:W-:Y:S02]  /*38c0*/  FMNMX.FTZ R132, R156, R132, !PT ;  /* 0x000000849c847209 */ /* 0x000fe40007810000 */
[----:B------:R-:W-:Y:S02]  /*38d0*/  FMNMX.FTZ R0, R251, R0, !PT ;  /* 0x00000000fb007209 */ /* 0x000fe40007810000 */
[----:B------:R-:W-:Y:S01]  /*38e0*/  FSEL R105, R47, -INF , P3 ;  /* 0xff8000002f697808 */ /* 0x000fe20001800000 */
[----:B------:R-:W1:Y:S01]  /*38f0*/  SHFL.BFLY PT, R3, R132, 0x2, 0x1f ;  /* 0x0c401f0084037f89 */ /* 0x000e6200000e0000 */
[----:B------:R-:W-:Y:S02]  /*3900*/  FMNMX.FTZ R0, R108, R0, !PT ;  /* 0x000000006c007209 */ /* 0x000fe40007810000 */
[----:B------:R-:W-:Y:S01]  /*3910*/  FSEL R185, R54, -INF , P2 ;  /* 0xff80000036b97808 */ /* 0x000fe20001000000 */
[----:B------:R-:W-:Y:S01]  /*3920*/  LDSM.16.MT88.4 R44, [R228+0x900] ;  /* 0x00090000e42c783b */ /* 0x000fe20000004200 */
[----:B------:R-:W-:-:S02]  /*3930*/  FMNMX.FTZ R0, R97, R0, !PT ;  /* 0x0000000061007209 */ /* 0x000fc40007810000 */
[----:B---3--:R-:W-:Y:S02]  /*3940*/  FSEL R153, R55, -INF , P1 ;  /* 0xff80000037997808 */ /* 0x008fe40000800000 */
        /* <DEDUP_REMOVED lines=70> */
[----:B------:R-:W-:Y:S07]  /*3db0*/  LDSM.16.MT88.4 R40, [R224+0x3900] ;  /* 0x00390000e028783b */ /* 0x000fee0000004200 */
[----:B------:R-:W-:Y:S08]  /*3dc0*/  HMMA.16816.F32.BF16 R160, R4, R46, R16 ;  /* 0x0000002e04a0723c */ /* 0x000ff00000041810 */
[----:B------:R-:W-:Y:S01]  /*3dd0*/  HMMA.16816.F32.BF16 R16, R8, R56, RZ ;  /* 0x000000380810723c */ /* 0x000fe200000418ff */
[----:B------:R-:W-:Y:S07]  /*3de0*/  LDSM.16.MT88.4 R56, [R225+0x6100] ;  /* 0x00610000e138783b */ /* 0x000fee0000004200 */
[----:B------:R-:W-:Y:S01]  /*3df0*/  HMMA.16816.F32.BF16 R180, R4, R54, R36 ;  /* 0x0000003604b4723c */ /* 0x000fe20000041824 */
[----:B------:R-:W1:Y:S01]  /*3e00*/  LDSM.16.MT88.4 R36, [R225+0x3900] ;  /* 0x00390000e124783b */ /* 0x000e620000004200 */
[----:B------:R-:W-:Y:S01]  /*3e10*/  IMAD.MOV.U32 R86, RZ, RZ, R72 ;  /* 0x000000ffff567224 */ /* 0x000fe200078e0048 */
[----:B------:R-:W-:Y:S01]  /*3e20*/  MOV R85, R73 ;  /* 0x0000004900557202 */ /* 0x000fe20000000f00 */
[----:B------:R-:W-:Y:S01]  /*3e30*/  IMAD.MOV.U32 R84, RZ, RZ, R74 ;  /* 0x000000ffff547224 */ /* 0x000fe200078e004a */
[----:B------:R-:W2:Y:S01]  /*3e40*/  LDSM.16.MT88.4 R52, [R224+0x6100] ;  /* 0x00610000e034783b */ /* 0x000ea20000004200 */
[----:B------:R-:W-:-:S02]  /*3e50*/  IMAD.MOV.U32 R2, RZ, RZ, R75 ;  /* 0x000000ffff027224 */ /* 0x000fc400078e004b */
[----:B------:R-:W-:Y:S01]  /*3e60*/  HMMA.16816.F32.BF16 R164, R4, R44, R20 ;  /* 0x0000002c04a4723c */ /* 0x000fe20000041814 */
[----:B------:R-:W3:Y:S04]  /*3e70*/  LDSM.16.MT88.4 R44, [R228+0x3100] ;  /* 0x00310000e42c783b */ /* 0x000ee80000004200 */
[----:B------:R-:W-:Y:S03]  /*3e80*/  LDSM.16.MT88.4 R72, [R227+0x6100] ;  /* 0x00610000e348783b */ /* 0x000fe60000004200 */
[----:B------:R-:W-:Y:S08]  /*3e90*/  HMMA.16816.F32.BF16 R20, R8, R64, RZ ;  /* 0x000000400814723c */ /* 0x000ff000000418ff */
[C---:B------:R-:W-:Y:S08]  /*3ea0*/  HMMA.16816.F32.BF16 R176, R4.reuse, R48, R28 ;  /* 0x0000003004b0723c */ /* 0x040ff0000004181c */
[C---:B------:R-:W-:Y:S01]  /*3eb0*/  HMMA.16816.F32.BF16 R172, R4.reuse, R50, R24 ;  /* 0x0000003204ac723c */ /* 0x040fe20000041818 */
[----:B------:R-:W4:Y:S07]  /*3ec0*/  LDSM.16.MT88.4 R48, [R227+0x3100] ;  /* 0x00310000e330783b */ /* 0x000f2e0000004200 */
[----:B------:R-:W-:Y:S08]  /*3ed0*/  HMMA.16816.F32.BF16 R168, R4, R68, R16 ;  /* 0x0000004404a8723c */ /* 0x000ff00000041810 */
[----:B------:R-:W-:Y:S01]  /*3ee0*/  HMMA.16816.F32.BF16 R16, R8, R66, RZ ;  /* 0x000000420810723c */ /* 0x000fe200000418ff */
[----:B------:R-:W3:Y:S07]  /*3ef0*/  LDSM.16.MT88.4 R64, [R228+0x6100] ;  /* 0x00610000e440783b */ /* 0x000eee0000004200 */
[----:B------:R-:W-:Y:S01]  /*3f00*/  HMMA.16816.F32.BF16 R148, R4, R70, R32 ;  /* 0x000000460494723c */ /* 0x000fe20000041820 */
[----:B------:R-:W4:Y:S07]  /*3f10*/  LDSM.16.MT88.4 R68, [R224+0x6900] ;  /* 0x00690000e044783b */ /* 0x000f2e0000004200 */
[C---:B------:R-:W-:Y:S08]  /*3f20*/  HMMA.16816.F32.BF16 R24, R8.reuse, R62, RZ ;  /* 0x0000003e0818723c */ /* 0x040ff000000418ff */
[----:B------:R-:W-:Y:S08]  /*3f30*/  HMMA.16816.F32.BF16 R28, R8, R60, RZ ;  /* 0x0000003c081c723c */ /* 0x000ff000000418ff */
[----:B-1----:R-:W-:Y:S08]  /*3f40*/  HMMA.16816.F32.BF16 R136, R4, R36, R20 ;  /* 0x000000240488723c */ /* 0x002ff00000041814 */
[C---:B--2---:R-:W-:Y:S08]  /*3f50*/  HMMA.16816.F32.BF16 R20, R8.reuse, R52, RZ ;  /* 0x000000340814723c */ /* 0x044ff000000418ff */
[----:B---3--:R-:W-:Y:S08]  /*3f60*/  HMMA.16816.F32.BF16 R32, R8, R46, RZ ;  /* 0x0000002e0820723c */ /* 0x008ff000000418ff */
[----:B------:R-:W-:Y:S08]  /*3f70*/  HMMA.16816.F32.BF16 R140, R4, R42, R24 ;  /* 0x0000002a048c723c */ /* 0x000ff00000041818 */
[----:B----4-:R-:W-:Y:S08]  /*3f80*/  HMMA.16816.F32.BF16 R24, R8, R50, RZ ;  /* 0x000000320818723c */ /* 0x010ff000000418ff */
[C---:B------:R-:W-:Y:S08]  /*3f90*/  HMMA.16816.F32.BF16 R128, R4.reuse, R38, R16 ;  /* 0x000000260480723c */ /* 0x040ff00000041810 */
[----:B------:R-:W-:Y:S08]  /*3fa0*/  HMMA.16816.F32.BF16 R144, R4, R40, R28 ;  /* 0x000000280490723c */ /* 0x000ff0000004181c */
[C---:B------:R-:W-:Y:S08]  /*3fb0*/  HMMA.16816.F32.BF16 R36, R8.reuse, R44, RZ ;  /* 0x0000002c0824723c */ /* 0x040ff000000418ff */
[C---:B------:R-:W-:Y:S08]  /*3fc0*/  HMMA.16816.F32.BF16 R16, R8.reuse, R54, RZ ;  /* 0x000000360810723c */ /* 0x040ff000000418ff */
[C---:B------:R-:W-:Y:S07]  /*3fd0*/  HMMA.16816.F32.BF16 R52, R8.reuse, R64, RZ ;  /* 0x000000400834723c */ /* 0x040fee00000418ff */
[----:B------:R-:W-:Y:S01]  /*3fe0*/  IMAD.MOV.U32 R65, RZ, RZ, R99 ;  /* 0x000000ffff417224 */ /* 0x000fe200078e0063 */
[----:B------:R-:W-:Y:S01]  /*3ff0*/  HMMA.16816.F32.BF16 R44, R8, R72, RZ ;  /* 0x00000048082c723c */ /* 0x000fe200000418ff */
[----:B------:R-:W-:-:S06]  /*4000*/  MOV R64, R103 ;  /* 0x0000006700407202 */ /* 0x000fcc0000000f00 */
[----:B------:R-:W-:Y:S01]  /*4010*/  MOV R73, R98 ;  /* 0x0000006200497202 */ /* 0x000fe20000000f00 */
[----:B------:R-:W-:Y:S01]  /*4020*/  HMMA.16816.F32.BF16 R40, R8, R74, RZ ;  /* 0x0000004a0828723c */ /* 0x000fe200000418ff */
[----:B------:R-:W-:-:S06]  /*4030*/  IMAD.MOV.U32 R72, RZ, RZ, R97 ;  /* 0x000000ffff487224 */ /* 0x000fcc00078e0061 */
[----:B------:R-:W-:Y:S01]  /*4040*/  IMAD.MOV.U32 R75, RZ, RZ, R96 ;  /* 0x000000ffff4b7224 */ /* 0x000fe200078e0060 */
[----:B------:R-:W-:Y:S01]  /*4050*/  HMMA.16816.F32.BF16 R28, R8, R48, RZ ;  /* 0x00000030081c723c */ /* 0x000fe200000418ff */
[----:B------:R-:W-:-:S07]  /*4060*/  MOV R74, R95 ;  /* 0x0000005f004a7202 */ /* 0x000fce0000000f00 */
[----:B------:R-:W-:Y:S01]  /*4070*/  HMMA.16816.F32.BF16 R96, R4, R68, R20 ;  /* 0x000000440460723c */ /* 0x000fe20000041814 */
[----:B------:R-:W1:Y:S07]  /*4080*/  LDSM.16.MT88.4 R20, [R225+0x6900] ;  /* 0x00690000e114783b */ /* 0x000e6e0000004200 */
[C---:B------:R-:W-:Y:S08]  /*4090*/  HMMA.16816.F32.BF16 R60, R8.reuse, R56, RZ ;  /* 0x00000038083c723c */ /* 0x040ff000000418ff */
[----:B------:R-:W-:Y:S07]  /*40a0*/  HMMA.16816.F32.BF16 R48, R8, R66, RZ ;  /* 0x000000420830723c */ /* 0x000fee00000418ff */
[----:B------:R-:W-:Y:S01]  /*40b0*/  IMAD.MOV.U32 R67, RZ, RZ, R102 ;  /* 0x000000ffff437224 */ /* 0x000fe200078e0066 */
[----:B------:R-:W-:Y:S01]  /*40c0*/  HMMA.16816.F32.BF16 R112, R4, R82, R32 ;  /* 0x000000520470723c */ /* 0x000fe20000041820 */
[----:B------:R-:W-:-:S06]  /*40d0*/  IMAD.MOV.U32 R66, RZ, RZ, R101 ;  /* 0x000000ffff427224 */ /* 0x000fcc00078e0065 */
[----:B------:R-:W-:Y:S01]  /*40e0*/  MOV R32, R100 ;  /* 0x0000006400207202 */ /* 0x000fe20000000f00 */
[----:B------:R-:W-:Y:S01]  /*40f0*/  HMMA.16816.F32.BF16 R56, R8, R58, RZ ;  /* 0x0000003a0838723c */ /* 0x000fe200000418ff */
[----:B------:R-:W-:Y:S01]  /*4100*/  MOV R35, R110 ;  /* 0x0000006e00237202 */ /* 0x000fe20000000f00 */
[----:B------:R-:W-:Y:S01]  /*4110*/  IMAD.MOV.U32 R34, RZ, RZ, R109 ;  /* 0x000000ffff227224 */ /* 0x000fe200078e006d */
[----:B------:R-:W2:Y:S01]  /*4120*/  LDSM.16.MT88.4 R8, [R227+0x6900] ;  /* 0x00690000e308783b */ /* 0x000ea20000004200 */
[----:B------:R-:W-:-:S04]  /*4130*/  IMAD.MOV.U32 R33, RZ, RZ, R108 ;  /* 0x000000ffff217224 */ /* 0x000fc800078e006c */
[C---:B------:R-:W-:Y:S07]  /*4140*/  HMMA.16816.F32.BF16 R100, R4.reuse, R78, R24 ;  /* 0x0000004e0464723c */ /* 0x040fee0000041818 */
[----:B------:R-:W-:Y:S01]  /*4150*/  IMAD.MOV.U32 R26, RZ, RZ, R2 ;  /* 0x000000ffff1a7224 */ /* 0x000fe200078e0002 */
[----:B------:R-:W-:Y:S01]  /*4160*/  HMMA.16816.F32.BF16 R120, R4, R80, R36 ;  /* 0x000000500478723c */ /* 0x000fe20000041824 */
[----:B------:R-:W-:Y:S02]  /*4170*/  FFMA.FTZ R2, R119, c[0x0][0x2d0], -R12 ;  /* 0x0000b40077027a23 */ /* 0x000fe4000001080c */
[----:B------:R-:W-:-:S02]  /*4180*/  IMAD.MOV.U32 R79, RZ, RZ, R26 ;  /* 0x000000ffff4f7224 */ /* 0x000fc400078e001a */
[----:B------:R3:W-:Y:S01]  /*4190*/  MUFU.EX2 R37, R2 ;  /* 0x0000000200257308 */ /* 0x0007e20000000800 */
[----:B------:R-:W-:Y:S02]  /*41a0*/  IMAD.MOV.U32 R26, RZ, RZ, R135 ;  /* 0x000000ffff1a7224 */ /* 0x000fe400078e0087 */
[C---:B------:R-:W-:Y:S01]  /*41b0*/  HMMA.16816.F32.BF16 R108, R4.reuse, R76, R28 ;  /* 0x0000004c046c723c */ /* 0x040fe2000004181c */
[----:B------:R-:W-:Y:S02]  /*41c0*/  IMAD.MOV.U32 R36, RZ, RZ, R106 ;  /* 0x000000ffff247224 */ /* 0x000fe400078e006a */
[----:B------:R-:W-:Y:S02]  /*41d0*/  IMAD.MOV.U32 R38, RZ, RZ, R105 ;  /* 0x000000ffff267224 */ /* 0x000fe400078e0069 */
[----:B------:R-:W-:Y:S02]  /*41e0*/  IMAD.MOV.U32 R27, RZ, RZ, R104 ;  /* 0x000000ffff1b7224 */ /* 0x000fe400078e0068 */
[----:B------:R-:W-:Y:S01]  /*41f0*/  IMAD.MOV.U32 R31, RZ, RZ, R94 ;  /* 0x000000ffff1f7224 */ /* 0x000fe200078e005e */
[----:B------:R-:W-:Y:S01]  /*4200*/  MOV R29, R92 ;  /* 0x0000005c001d7202 */ /* 0x000fe20000000f00 */
[----:B------:R-:W-:Y:S01]  /*4210*/  IMAD.MOV.U32 R30, RZ, RZ, R93 ;  /* 0x000000ffff1e7224 */ /* 0x000fe200078e005d */
[----:B------:R-:W-:Y:S01]  /*4220*/  MOV R28, R107 ;  /* 0x0000006b001c7202 */ /* 0x000fe20000000f00 */
[----:B------:R-:W-:Y:S01]  /*4230*/  HMMA.16816.F32.BF16 R92, R4, R70, R16 ;  /* 0x00000046045c723c */ /* 0x000fe20000041810 */
[----:B------:R-:W4:Y:S01]  /*4240*/  LDSM.16.MT88.4 R16, [R228+0x6900] ;  /* 0x00690000e410783b */ /* 0x000f220000004200 */
[----:B---3--:R-:W-:Y:S01]  /*4250*/  FFMA.FTZ R2, R118, c[0x0][0x2d0], -R12 ;  /* 0x0000b40076027a23 */ /* 0x008fe2000001080c */
[----:B------:R-:W-:Y:S01]  /*4260*/  MOV R77, R85 ;  /* 0x00000055004d7202 */ /* 0x000fe20000000f00 */
[----:B------:R-:W-:-:S02]  /*4270*/  IMAD.MOV.U32 R25, RZ, RZ, R84 ;  /* 0x000000ffff197224 */ /* 0x000fc400078e0054 */
[----:B------:R3:W2:Y:S01]  /*4280*/  MUFU.EX2 R24, R2 ;  /* 0x0000000200187308 */ /* 0x0006a20000000800 */
[----:B------:R-:W-:Y:S01]  /*4290*/  IMAD.MOV.U32 R39, RZ, RZ, R87 ;  /* 0x000000ffff277224 */ /* 0x000fe200078e0057 */
[----:B-1----:R-:W-:Y:S01]  /*42a0*/  HMMA.16816.F32.BF16 R104, R4, R20, R60 ;  /* 0x000000140468723c */ /* 0x002fe2000004183c */
[----:B------:R-:W-:Y:S01]  /*42b0*/  IMAD.MOV.U32 R78, RZ, RZ, R25 ;  /* 0x000000ffff4e7224 */ /* 0x000fe200078e0019 */
[----:B------:R-:W-:Y:S01]  /*42c0*/  MOV R25, R28 ;  /* 0x0000001c00197202 */ /* 0x000fe20000000f00 */
[----:B------:R-:W-:Y:S02]  /*42d0*/  IMAD.MOV.U32 R28, RZ, RZ, R153 ;  /* 0x000000ffff1c7224 */ /* 0x000fe400078e0099 */
[----:B------:R-:W-:-:S03]  /*42e0*/  IMAD.MOV.U32 R76, RZ, RZ, R86 ;  /* 0x000000ffff4c7224 */ /* 0x000fc600078e0056 */
[----:B------:R-:W-:Y:S01]  /*42f0*/  HMMA.16816.F32.BF16 R88, R4, R22, R56 ;  /* 0x000000160458723c */ /* 0x000fe20000041838 */
[----:B------:R-:W1:Y:S01]  /*4300*/  LDSM.16.MT88.4 R20, [R224+0x1100] ;  /* 0x00110000e014783b */ /* 0x000e620000004200 */
[----:B---3--:R-:W-:-:S06]  /*4310*/  FFMA.FTZ R2, R117, c[0x0][0x2d0], -R12 ;  /* 0x0000b40075027a23 */ /* 0x008fcc000001080c */
[C---:B--2---:R-:W-:Y:S01]  /*4320*/  HMMA.16816.F32.BF16 R60, R4.reuse, R8, R44 ;  /* 0x00000008043c723c */ /* 0x044fe2000004182c */
[----:B------:R-:W-:Y:S01]  /*4330*/  IMAD.MOV.U32 R117, RZ, RZ, R65 ;  /* 0x000000ffff757224 */ /* 0x000fe200078e0041 */
[----:B------:R2:W-:Y:S06]  /*4340*/  MUFU.EX2 R152, R2 ;  /* 0x0000000200987308 */ /* 0x0005ec0000000800 */
[C---:B------:R-:W-:Y:S01]  /*4350*/  HMMA.16816.F32.BF16 R40, R4.reuse, R10, R40 ;  /* 0x0000000a0428723c */ /* 0x040fe20000041828 */
[----:B------:R-:W-:Y:S07]  /*4360*/  LDSM.16.MT88.4 R8, [R228+0x1100] ;  /* 0x00110000e408783b */ /* 0x000fee0000004200 */
[----:B----4-:R-:W-:Y:S01]  /*4370*/  HMMA.16816.F32.BF16 R84, R4, R16, R52 ;  /* 0x000000100454723c */ /* 0x010fe20000041834 */
[----:B--2---:R-:W-:Y:S01]  /*4380*/  FFMA.FTZ R2, R116, c[0x0][0x2d0], -R12 ;  /* 0x0000b40074027a23 */ /* 0x004fe2000001080c */
[----:B------:R-:W-:-:S03]  /*4390*/  MOV R116, R24 ;  /* 0x0000001800747202 */ /* 0x000fc60000000f00 */
[----:B------:R2:W3:Y:S03]  /*43a0*/  MUFU.EX2 R135, R2 ;  /* 0x0000000200877308 */ /* 0x0004e60000000800 */
[----:B------:R-:W-:Y:S01]  /*43b0*/  HMMA.16816.F32.BF16 R80, R4, R18, R48 ;  /* 0x000000120450723c */ /* 0x000fe20000041830 */
[----:B------:R-:W4:Y:S06]  /*43c0*/  LDSM.16.MT88.4 R16, [R225+0x1100] ;  /* 0x00110000e110783b */ /* 0x000f2c0000004200 */
[----:B------:R-:W-:Y:S01]  /*43d0*/  F2FP.BF16.PACK_AB R4, R116, R37 ;  /* 0x000000257404723e */ /* 0x000fe200000010ff */
        /* <DEDUP_REMOVED lines=11> */
[----:B------:R-:W-:-:S05]  /*4490*/  FFMA.FTZ R2, R250, c[0x0][0x2d0], -R12 ;  /* 0x0000b400fa027a23 */ /* 0x000fca000001080c */
[----:B------:R2:W-:Y:S01]  /*44a0*/  MUFU.EX2 R250, R2 ;  /* 0x0000000200fa7308 */ /* 0x0005e20000000800 */
[C---:B-1----:R-:W-:Y:S08]  /*44b0*/  HMMA.16816.F32.BF16 R76, R4.reuse, R20, R76 ;  /* 0x00000014044c723c */ /* 0x042ff0000004184c */
[----:B------:R-:W-:Y:S01]  /*44c0*/  HMMA.16816.F32.BF16 R68, R4, R22, R180 ;  /* 0x000000160444723c */ /* 0x000fe200000418b4 */
[----:B------:R-:W1:Y:S01]  /*44d0*/  LDSM.16.MT88.4 R20, [R227+0x1100] ;  /* 0x00110000e314783b */ /* 0x000e620000004200 */
[----:B--2---:R-:W-:-:S05]  /*44e0*/  FFMA.FTZ R2, R249, c[0x0][0x2d0], -R12 ;  /* 0x0000b400f9027a23 */ /* 0x004fca000001080c */
[----:B------:R-:W-:Y:S01]  /*44f0*/  MOV R181, R64 ;  /* 0x0000004000b57202 */ /* 0x000fe20000000f00 */
[C---:B----4-:R-:W-:Y:S01]  /*4500*/  HMMA.16816.F32.BF16 R48, R4.reuse, R18, R172 ;  /* 0x000000120430723c */ /* 0x050fe200000418ac */
[----:B------:R-:W-:Y:S01]  /*4510*/  MOV R180, R32 ;  /* 0x0000002000b47202 */ /* 0x000fe20000000f00 */
[----:B------:R2:W-:Y:S05]  /*4520*/  MUFU.EX2 R182, R2 ;  /* 0x0000000200b67308 */ /* 0x0005ea0000000800 */
[----:B------:R-:W-:Y:S01]  /*4530*/  MOV R175, R36 ;  /* 0x0000002400af7202 */ /* 0x000fe20000000f00 */
[----:B------:R-:W-:Y:S01]  /*4540*/  IMAD.MOV.U32 R174, RZ, RZ, R37 ;  /* 0x000000ffffae7224 */ /* 0x000fe200078e0025 */
[----:B------:R-:W-:Y:S01]  /*4550*/  MOV R172, R39 ;  /* 0x0000002700ac7202 */ /* 0x000fe20000000f00 */
[----:B------:R-:W-:Y:S01]  /*4560*/  IMAD.MOV.U32 R173, RZ, RZ, R38 ;  /* 0x000000ffffad7224 */ /* 0x000fe200078e0026 */
[C---:B------:R-:W-:Y:S01]  /*4570*/  HMMA.16816.F32.BF16 R56, R4.reuse, R16, R176 ;  /* 0x000000100438723c */ /* 0x040fe200000418b0 */
[----:B------:R-:W3:Y:S06]  /*4580*/  LDSM.16.MT88.4 R16, [R224+0x4100] ;  /* 0x00410000e010783b */ /* 0x000eec0000004200 */
[----:B------:R-:W-:Y:S01]  /*4590*/  IMAD.MOV.U32 R176, RZ, RZ, R28 ;  /* 0x000000ffffb07224 */ /* 0x000fe200078e001c */
[----:B------:R-:W-:Y:S01]  /*45a0*/  HMMA.16816.F32.BF16 R36, R4, R8, R164 ;  /* 0x000000080424723c */ /* 0x000fe200000418a4 */
[----:B------:R-:W-:Y:S01]  /*45b0*/  MOV R178, R25 ;  /* 0x0000001900b27202 */ /* 0x000fe20000000f00 */
[----:B------:R-:W-:-:S02]  /*45c0*/  IMAD.MOV.U32 R177, RZ, RZ, R26 ;  /* 0x000000ffffb17224 */ /* 0x000fc400078e001a */
[----:B------:R-:W-:Y:S02]  /*45d0*/  IMAD.MOV.U32 R179, RZ, RZ, R34 ;  /* 0x000000ffffb37224 */ /* 0x000fe400078e0022 */
[----:B--2---:R-:W-:Y:S01]  /*45e0*/  FFMA.FTZ R2, R134, c[0x0][0x2d0], -R12 ;  /* 0x0000b40086027a23 */ /* 0x004fe2000001080c */
[----:B------:R-:W-:Y:S01]  /*45f0*/  MOV R164, R31 ;  /* 0x0000001f00a47202 */ /* 0x000fe20000000f00 */
[----:B------:R-:W-:Y:S02]  /*4600*/  IMAD.MOV.U32 R166, RZ, RZ, R29 ;  /* 0x000000ffffa67224 */ /* 0x000fe400078e001d */
[----:B------:R-:W-:Y:S01]  /*4610*/  IMAD.MOV.U32 R165, RZ, RZ, R30 ;  /* 0x000000ffffa57224 */ /* 0x000fe200078e001e */
[----:B------:R2:W-:Y:S01]  /*4620*/  MUFU.EX2 R183, R2 ;  /* 0x0000000200b77308 */ /* 0x0005e20000000800 */
[----:B------:R-:W-:Y:S01]  /*4630*/  HMMA.16816.F32.BF16 R28, R4, R10, R160 ;  /* 0x0000000a041c723c */ /* 0x000fe200000418a0 */
[----:B------:R-:W4:Y:S06]  /*4640*/  LDSM.16.MT88.4 R8, [R225+0x4100] ;  /* 0x00410000e108783b */ /* 0x000f2c0000004200 */
[----:B------:R-:W-:Y:S01]  /*4650*/  IMAD.MOV.U32 R163, RZ, RZ, R74 ;  /* 0x000000ffffa37224 */ /* 0x000fe200078e004a */
[----:B------:R-:W-:Y:S01]  /*4660*/  MOV R161, R72 ;  /* 0x0000004800a17202 */ /* 0x000fe20000000f00 */
[----:B------:R-:W-:-:S02]  /*4670*/  IMAD.MOV.U32 R162, RZ, RZ, R75 ;  /* 0x000000ffffa27224 */ /* 0x000fc400078e004b */
[----:B------:R-:W-:Y:S02]  /*4680*/  IMAD.MOV.U32 R160, RZ, RZ, R73 ;  /* 0x000000ffffa07224 */ /* 0x000fe400078e0049 */
[----:B-1----:R-:W-:Y:S01]  /*4690*/  HMMA.16816.F32.BF16 R72, R4, R20, R168 ;  /* 0x000000140448723c */ /* 0x002fe200000418a8 */
[----:B--2---:R-:W-:-:S04]  /*46a0*/  FFMA.FTZ R2, R133, c[0x0][0x2d0], -R12 ;  /* 0x0000b40085027a23 */ /* 0x004fc8000001080c */
[----:B------:R1:W2:Y:S02]  /*46b0*/  MUFU.EX2 R167, R2 ;  /* 0x0000000200a77308 */ /* 0x0002a40000000800 */
[----:B------:R-:W-:Y:S01]  /*46c0*/  IMAD.MOV.U32 R170, RZ, RZ, R66 ;  /* 0x000000ffffaa7224 */ /* 0x000fe200078e0042 */
[----:B---3--:R-:W-:Y:S01]  /*46d0*/  HMMA.16816.F32.BF16 R52, R4, R16, R144 ;  /* 0x000000100434723c */ /* 0x008fe20000041890 */
[----:B------:R-:W-:Y:S02]  /*46e0*/  IMAD.MOV.U32 R169, RZ, RZ, R67 ;  /* 0x000000ffffa97224 */ /* 0x000fe400078e0043 */
[----:B------:R-:W-:Y:S02]  /*46f0*/  IMAD.MOV.U32 R171, RZ, RZ, R27 ;  /* 0x000000ffffab7224 */ /* 0x000fe400078e001b */
[----:B------:R-:W-:-:S03]  /*4700*/  IMAD.MOV.U32 R168, RZ, RZ, R24 ;  /* 0x000000ffffa87224 */ /* 0x000fc600078e0018 */
[C---:B------:R-:W-:Y:S01]  /*4710*/  HMMA.16816.F32.BF16 R64, R4.reuse, R22, R148 ;  /* 0x000000160440723c */ /* 0x040fe20000041894 */
[----:B------:R-:W3:Y:S06]  /*4720*/  LDSM.16.MT88.4 R20, [R228+0x4100] ;  /* 0x00410000e414783b */ /* 0x000eec0000004200 */
[----:B------:R-:W-:Y:S01]  /*4730*/  MOV R151, R33 ;  /* 0x0000002100977202 */ /* 0x000fe20000000f00 */
[C---:B------:R-:W-:Y:S01]  /*4740*/  HMMA.16816.F32.BF16 R44, R4.reuse, R18, R140 ;  /* 0x00000012042c723c */ /* 0x040fe2000004188c */
[----:B------:R-:W-:Y:S01]  /*4750*/  IMAD.MOV.U32 R150, RZ, RZ, R35 ;  /* 0x000000ffff967224 */ /* 0x000fe200078e0023 */
[----:B------:R-:W2:Y:S03]  /*4760*/  LDSM.16.MT88.4 R16, [R227+0x4100] ;  /* 0x00410000e310783b */ /* 0x000ea60000004200 */
[----:B-1----:R-:W-:Y:S01]  /*4770*/  FFMA.FTZ R2, R150, c[0x0][0x2d0], -R0 ;  /* 0x0000b40096027a23 */ /* 0x002fe20000010800 */
[----:B------:R-:W-:Y:S01]  /*4780*/  MOV R150, R151 ;  /* 0x0000009700967202 */ /* 0x000fe20000000f00 */
[----:B------:R-:W-:Y:S01]  /*4790*/  IMAD.MOV.U32 R151, RZ, RZ, R168 ;  /* 0x000000ffff977224 */ /* 0x000fe200078e00a8 */
[----:B----4-:R-:W-:Y:S01]  /*47a0*/  HMMA.16816.F32.BF16 R32, R4, R8, R136 ;  /* 0x000000080420723c */ /* 0x010fe20000041888 */
[----:B------:R-:W-:Y:S01]  /*47b0*/  IMAD.MOV.U32 R168, RZ, RZ, R169 ;  /* 0x000000ffffa87224 */ /* 0x000fe200078e00a9 */
[----:B------:R-:W-:Y:S01]  /*47c0*/  MOV R169, R170 ;  /* 0x000000aa00a97202 */ /* 0x000fe20000000f00 */
[----:B------:R-:W-:-:S02]  /*47d0*/  IMAD.MOV.U32 R170, RZ, RZ, R171 ;  /* 0x000000ffffaa7224 */ /* 0x000fc400078e00ab */
[----:B------:R-:W-:Y:S01]  /*47e0*/  IMAD.MOV.U32 R171, RZ, RZ, R160 ;  /* 0x000000ffffab7224 */ /* 0x000fe200078e00a0 */
[----:B------:R-:W-:Y:S01]  /*47f0*/  MOV R160, R161 ;  /* 0x000000a100a07202 */ /* 0x000fe20000000f00 */
        /* <DEDUP_REMOVED lines=16> */
[----:B---3--:R-:W-:Y:S01]  /*4900*/  HMMA.16816.F32.BF16 R144, R4, R20, R120 ;  /* 0x000000140490723c */ /* 0x008fe20000041878 */
[----:B------:R-:W-:Y:S02]  /*4910*/  IMAD.MOV.U32 R163, RZ, RZ, R173 ;  /* 0x000000ffffa37224 */ /* 0x000fe400078e00ad */
[----:B------:R-:W-:Y:S01]  /*4920*/  IMAD.MOV.U32 R164, RZ, RZ, R174 ;  /* 0x000000ffffa47224 */ /* 0x000fe200078e00ae */
[----:B------:R-:W-:Y:S01]  /*4930*/  MOV R174, R178 ;  /* 0x000000b200ae7202 */ /* 0x000fe20000000f00 */
[----:B------:R-:W-:-:S02]  /*4940*/  IMAD.MOV.U32 R172, RZ, RZ, R176 ;  /* 0x000000ffffac7224 */ /* 0x000fc400078e00b0 */
[----:B----4-:R-:W-:Y:S01]  /*4950*/  FFMA.FTZ R2, R252, c[0x0][0x2d0], -R0 ;  /* 0x0000b400fc027a23 */ /* 0x010fe20000010800 */
[C---:B------:R-:W-:Y:S01]  /*4960*/  HMMA.16816.F32.BF16 R124, R4.reuse, R22, R112 ;  /* 0x00000016047c723c */ /* 0x040fe20000041870 */
[----:B------:R-:W3:Y:S01]  /*4970*/  LDSM.16.MT88.4 R20, [R225+0x7100] ;  /* 0x00710000e114783b */ /* 0x000ee20000004200 */
[----:B--2---:R-:W-:Y:S01]  /*4980*/  MOV R252, R167 ;  /* 0x000000a700fc7202 */ /* 0x004fe20000000f00 */
[----:B------:R2:W4:Y:S01]  /*4990*/  MUFU.EX2 R249, R2 ;  /* 0x0000000200f97308 */ /* 0x0005220000000800 */
[----:B------:R-:W-:Y:S02]  /*49a0*/  IMAD.MOV.U32 R173, RZ, RZ, R177 ;  /* 0x000000ffffad7224 */ /* 0x000fe400078e00b1 */
[----:B------:R-:W-:Y:S02]  /*49b0*/  IMAD.MOV.U32 R175, RZ, RZ, R179 ;  /* 0x000000ffffaf7224 */ /* 0x000fe400078e00b3 */
[----:B------:R-:W-:Y:S01]  /*49c0*/  HMMA.16816.F32.BF16 R112, R4, R16, R108 ;  /* 0x000000100470723c */ /* 0x000fe2000004186c */
[----:B------:R-:W-:Y:S01]  /*49d0*/  IMAD.MOV.U32 R134, RZ, RZ, R151 ;  /* 0x000000ffff867224 */ /* 0x000fe200078e0097 */
[----:B------:R-:W-:Y:S01]  /*49e0*/  MOV R151, R169 ;  /* 0x000000a900977202 */ /* 0x000fe20000000f00 */
[----:B------:R-:W-:-:S02]  /*49f0*/  IMAD.MOV.U32 R130, RZ, RZ, R170 ;  /* 0x000000ffff827224 */ /* 0x000fc400078e00aa */
[----:B------:R-:W-:Y:S02]  /*4a00*/  IMAD.MOV.U32 R131, RZ, RZ, R171 ;  /* 0x000000ffff837224 */ /* 0x000fe400078e00ab */
[----:B------:R-:W-:Y:S01]  /*4a10*/  IMAD.MOV.U32 R133, RZ, RZ, R175 ;  /* 0x000000ffff857224 */ /* 0x000fe200078e00af */
[----:B------:R-:W-:Y:S01]  /*4a20*/  HMMA.16816.F32.BF16 R108, R4, R18, R100 ;  /* 0x00000012046c723c */ /* 0x000fe20000041864 */
[----:B------:R-:W4:Y:S01]  /*4a30*/  LDSM.16.MT88.4 R16, [R228+0x7100] ;  /* 0x00710000e410783b */ /* 0x000f220000004200 */
[----:B--2---:R-:W-:-:S04]  /*4a40*/  FFMA.FTZ R2, R251, c[0x0][0x2d0], -R0 ;  /* 0x0000b400fb027a23 */ /* 0x004fc80000010800 */
[----:B------:R2:W-:Y:S02]  /*4a50*/  MUFU.EX2 R167, R2 ;  /* 0x0000000200a77308 */ /* 0x0005e40000000800 */
[C---:B-1----:R-:W-:Y:S08]  /*4a60*/  HMMA.16816.F32.BF16 R96, R4.reuse, R8, R96 ;  /* 0x000000080460723c */ /* 0x042ff00000041860 */
[----:B------:R-:W-:Y:S01]  /*4a70*/  HMMA.16816.F32.BF16 R92, R4, R10, R92 ;  /* 0x0000000a045c723c */ /* 0x000fe2000004185c */
[----:B------:R-:W1:Y:S01]  /*4a80*/  LDSM.16.MT88.4 R8, [R227+0x7100] ;  /* 0x00710000e308783b */ /* 0x000e620000004200 */
[----:B--2---:R-:W-:-:S06]  /*4a90*/  FFMA.FTZ R2, R150, c[0x0][0x2d0], -R0 ;  /* 0x0000b40096027a23 */ /* 0x004fcc0000010800 */
[C---:B---3--:R-:W-:Y:S01]  /*4aa0*/  HMMA.16816.F32.BF16 R136, R4.reuse, R20, R104 ;  /* 0x000000140488723c */ /* 0x048fe20000041868 */
[----:B------:R-:W-:Y:S01]  /*4ab0*/  IMAD.MOV.U32 R150, RZ, RZ, R168 ;  /* 0x000000ffff967224 */ /* 0x000fe200078e00a8 */
[----:B------:R-:W2:Y:S06]  /*4ac0*/  MUFU.EX2 R251, R2 ;  /* 0x0000000200fb7308 */ /* 0x000eac0000000800 */
[C---:B------:R-:W-:Y:S01]  /*4ad0*/  HMMA.16816.F32.BF16 R120, R4.reuse, R22, R88 ;  /* 0x000000160478723c */ /* 0x040fe20000041858 */
[----:B------:R-:W3:Y:S07]  /*4ae0*/  LDSM.16.MT88.4 R20, [R224+0x1900] ;  /* 0x00190000e014783b */ /* 0x000eee0000004200 */
[C---:B----4-:R-:W-:Y:S08]  /*4af0*/  HMMA.16816.F32.BF16 R104, R4.reuse, R16, R84 ;  /* 0x000000100468723c */ /* 0x050ff00000041854 */
[C---:B------:R-:W-:Y:S01]  /*4b00*/  HMMA.16816.F32.BF16 R100, R4.reuse, R18, R80 ;  /* 0x000000120464723c */ /* 0x040fe20000041850 */
[----:B------:R-:W4:Y:S07]  /*4b10*/  LDSM.16.MT88.4 R16, [R225+0x1900] ;  /* 0x00190000e110783b */ /* 0x000f2e0000004200 */
[C---:B-1----:R-:W-:Y:S08]  /*4b20*/  HMMA.16816.F32.BF16 R88, R4.reuse, R8, R60 ;  /* 0x000000080458723c */ /* 0x042ff0000004183c */
[----:B------:R-:W-:Y:S01]  /*4b30*/  HMMA.16816.F32.BF16 R84, R4, R10, R40 ;  /* 0x0000000a0454723c */ /* 0x000fe20000041828 */
[----:B------:R-:W1:Y:S06]  /*4b40*/  LDSM.16.MT88.4 R8, [R228+0x1900] ;  /* 0x00190000e408783b */ /* 0x000e6c0000004200 */
[----:B------:R-:W-:Y:S01]  /*4b50*/  F2FP.BF16.PACK_AB R4, R182, R250 ;  /* 0x000000fab604723e */ /* 0x000fe200000010ff */
[----:B------:R-:W-:Y:S01]  /*4b60*/  IMAD.MOV.U32 R42, RZ, RZ, R160 ;  /* 0x000000ffff2a7224 */ /* 0x000fe200078e00a0 */
[----:B------:R-:W-:Y:S01]  /*4b70*/  F2FP.BF16.PACK_AB R6, R252, R183 ;  /* 0x000000b7fc06723e */ /* 0x000fe200000010ff */
[----:B------:R-:W-:Y:S01]  /*4b80*/  IMAD.MOV.U32 R41, RZ, RZ, R161 ;  /* 0x000000ffff297224 */ /* 0x000fe200078e00a1 */
[----:B------:R-:W-:Y:S01]  /*4b90*/  F2FP.BF16.PACK_AB R5, R249, R166 ;  /* 0x000000a6f905723e */ /* 0x000fe200000010ff */
[----:B------:R-:W-:Y:S01]  /*4ba0*/  IMAD.MOV.U32 R160, RZ, RZ, R180 ;  /* 0x000000ffffa07224 */ /* 0x000fe200078e00b4 */
[----:B--2---:R-:W-:-:S02]  /*4bb0*/  F2FP.BF16.PACK_AB R7, R251, R167 ;  /* 0x000000a7fb07723e */ /* 0x004fc400000010ff */
[----:B------:R-:W-:Y:S02]  /*4bc0*/  MOV R43, R143 ;  /* 0x0000008f002b7202 */ /* 0x000fe40000000f00 */
[----:B------:R-:W-:-:S03]  /*4bd0*/  MOV R161, R181 ;  /* 0x000000b500a17202 */ /* 0x000fc60000000f00 */
[C---:B---3--:R-:W-:Y:S08]  /*4be0*/  HMMA.16816.F32.BF16 R60, R4.reuse, R20, R76 ;  /* 0x00000014043c723c */ /* 0x048ff0000004184c */
[C---:B------:R-:W-:Y:S07]  /*4bf0*/  HMMA.16816.F32.BF16 R176, R4.reuse, R22, R68 ;  /* 0x0000001604b0723c */ /* 0x040fee0000041844 */
[----:B------:R-:W-:Y:S01]  /*4c00*/  MOV R70, R140 ;  /* 0x0000008c00467202 */ /* 0x000fe20000000f00 */
[----:B------:R-:W-:Y:S01]  /*4c10*/  IMAD.MOV.U32 R69, RZ, RZ, R141 ;  /* 0x000000ffff457224 */ /* 0x000fe200078e008d */
[----:B----4-:R-:W-:Y:S01]  /*4c20*/  HMMA.16816.F32.BF16 R168, R4, R16, R56 ;  /* 0x0000001004a8723c */ /* 0x010fe20000041838 */
[----:B------:R-:W-:-:S02]  /*4c30*/  IMAD.MOV.U32 R68, RZ, RZ, R142 ;  /* 0x000000ffff447224 */ /* 0x000fc400078e008e */
[----:B------:R-:W-:-:S04]  /*4c40*/  IMAD.MOV.U32 R71, RZ, RZ, R131 ;  /* 0x000000ffff477224 */ /* 0x000fc800078e0083 */
[----:B------:R-:W-:Y:S01]  /*4c50*/  IMAD.MOV.U32 R21, RZ, RZ, R61 ;  /* 0x000000ffff157224 */ /* 0x000fe200078e003d */
[C---:B-1----:R-:W-:Y:S01]  /*4c60*/  HMMA.16816.F32.BF16 R140, R4.reuse, R8, R36 ;  /* 0x00000008048c723c */ /* 0x042fe20000041824 */
[----:B------:R-:W-:Y:S01]  /*4c70*/  IMAD.MOV.U32 R20, RZ, RZ, R60 ;  /* 0x000000ffff147224 */ /* 0x000fe200078e003c */
[----:B------:R-:W-:Y:S01]  /*4c80*/  MOV R57, R150 ;  /* 0x0000009600397202 */ /* 0x000fe20000000f00 */
[----:B------:R-:W-:Y:S01]  /*4c90*/  IMAD.MOV.U32 R56, RZ, RZ, R151 ;  /* 0x000000ffff387224 */ /* 0x000fe200078e0097 */
[----:B------:R-:W-:Y:S01]  /*4ca0*/  MOV R2, R63 ;  /* 0x0000003f00027202 */ /* 0x000fe20000000f00 */
[----:B------:R-:W-:Y:S02]  /*4cb0*/  IMAD.MOV.U32 R40, RZ, RZ, R62 ;  /* 0x000000ffff287224 */ /* 0x000fe400078e003e */
[----:B------:R-:W-:Y:S01]  /*4cc0*/  MOV R36, R21 ;  /* 0x0000001500247202 */ /* 0x000fe20000000f00 */
[----:B------:R-:W-:Y:S01]  /*4cd0*/  IMAD.MOV.U32 R37, RZ, RZ, R20 ;  /* 0x000000ffff257224 */ /* 0x000fe200078e0014 */
[C---:B------:R-:W-:Y:S01]  /*4ce0*/  HMMA.16816.F32.BF16 R148, R4.reuse, R18, R48 ;  /* 0x000000120494723c */ /* 0x040fe20000041830 */
[----:B------:R-:W1:Y:S01]  /*4cf0*/  LDSM.16.MT88.4 R20, [R227+0x1900] ;  /* 0x00190000e314783b */ /* 0x000e620000004200 */
[----:B------:R-:W-:Y:S01]  /*4d00*/  IMAD.MOV.U32 R38, RZ, RZ, R118 ;  /* 0x000000ffff267224 */ /* 0x000fe200078e0076 */
[----:B------:R-:W-:Y:S01]  /*4d10*/  MOV R39, R119 ;  /* 0x0000007700277202 */ /* 0x000fe20000000f00 */
[----:B------:R-:W-:Y:S01]  /*4d20*/  IMAD.MOV.U32 R58, RZ, RZ, R40 ;  /* 0x000000ffff3a7224 */ /* 0x000fe200078e0028 */
[----:B------:R-:W2:Y:S01]  /*4d30*/  LDSM.16.MT88.4 R16, [R224+0x4900] ;  /* 0x00490000e010783b */ /* 0x000ea20000004200 */
        /* <DEDUP_REMOVED lines=8> */
[----:B------:R-:W3:Y:S01]  /*4dc0*/  LDSM.16.MT88.4 R8, [R225+0x4900] ;  /* 0x00490000e108783b */ /* 0x000ee20000004200 */
[----:B------:R-:W-:-:S02]  /*4dd0*/  IMAD.MOV.U32 R50, RZ, RZ, R163 ;  /* 0x000000ffff327224 */ /* 0x000fc400078e00a3 */
[----:B------:R-:W-:Y:S02]  /*4de0*/  IMAD.MOV.U32 R162, RZ, RZ, R172 ;  /* 0x000000ffffa27224 */ /* 0x000fe400078e00ac */
[----:B------:R-:W-:Y:S02]  /*4df0*/  IMAD.MOV.U32 R163, RZ, RZ, R173 ;  /* 0x000000ffffa37224 */ /* 0x000fe400078e00ad */
[----:B------:R-:W-:Y:S02]  /*4e00*/  IMAD.MOV.U32 R30, RZ, RZ, R182 ;  /* 0x000000ffff1e7224 */ /* 0x000fe400078e00b6 */
[----:B------:R-:W-:Y:S02]  /*4e10*/  IMAD.MOV.U32 R31, RZ, RZ, R183 ;  /* 0x000000ffff1f7224 */ /* 0x000fe400078e00b7 */
[----:B------:R-:W-:Y:S02]  /*4e20*/  IMAD.MOV.U32 R51, RZ, RZ, R130 ;  /* 0x000000ffff337224 */ /* 0x000fe400078e0082 */
[----:B------:R-:W-:-:S02]  /*4e30*/  IMAD.MOV.U32 R29, RZ, RZ, R50 ;  /* 0x000000ffff1d7224 */ /* 0x000fc400078e0032 */
[----:B------:R-:W-:Y:S02]  /*4e40*/  IMAD.MOV.U32 R28, RZ, RZ, R49 ;  /* 0x000000ffff1c7224 */ /* 0x000fe400078e0031 */
[----:B------:R-:W-:Y:S01]  /*4e50*/  FFMA.FTZ R2, R2, c[0x0][0x2d0], -R12 ;  /* 0x0000b40002027a23 */ /* 0x000fe2000001080c */
[C---:B-1----:R-:W-:Y:S07]  /*4e60*/  HMMA.16816.F32.BF16 R180, R4.reuse, R20, R72 ;  /* 0x0000001404b4723c */ /* 0x042fee0000041848 */
[----:B------:R-:W-:Y:S01]  /*4e70*/  MOV R72, R37 ;  /* 0x0000002500487202 */ /* 0x000fe20000000f00 */
[C---:B------:R-:W-:Y:S01]  /*4e80*/  HMMA.16816.F32.BF16 R172, R4.reuse, R22, R64 ;  /* 0x0000001604ac723c */ /* 0x040fe20000041840 */
[----:B------:R-:W1:Y:S01]  /*4e90*/  LDSM.16.MT88.4 R20, [R228+0x4900] ;  /* 0x00490000e414783b */ /* 0x000e620000004200 */
[----:B------:R-:W-:Y:S01]  /*4ea0*/  MOV R37, R68 ;  /* 0x0000004400257202 */ /* 0x000fe20000000f00 */
[----:B------:R-:W-:Y:S01]  /*4eb0*/  IMAD.MOV.U32 R73, RZ, RZ, R38 ;  /* 0x000000ffff497224 */ /* 0x000fe200078e0026 */
[----:B------:R-:W-:Y:S01]  /*4ec0*/  MOV R75, R48 ;  /* 0x00000030004b7202 */ /* 0x000fe20000000f00 */
[----:B------:R-:W-:Y:S01]  /*4ed0*/  IMAD.MOV.U32 R74, RZ, RZ, R39 ;  /* 0x000000ffff4a7224 */ /* 0x000fe200078e0027 */
[----:B------:R-:W-:Y:S01]  /*4ee0*/  MOV R39, R57 ;  /* 0x0000003900277202 */ /* 0x000fe20000000f00 */
[----:B------:R-:W-:Y:S01]  /*4ef0*/  IMAD.MOV.U32 R67, RZ, RZ, R36 ;  /* 0x000000ffff437224 */ /* 0x000fe200078e0024 */
[----:B--2---:R-:W-:Y:S01]  /*4f00*/  HMMA.16816.F32.BF16 R128, R4, R16, R52 ;  /* 0x000000100480723c */ /* 0x004fe20000041834 */
[----:B------:R-:W-:Y:S01]  /*4f10*/  MOV R36, R71 ;  /* 0x0000004700247202 */ /* 0x000fe20000000f00 */
[----:B------:R-:W-:-:S06]  /*4f20*/  IMAD.MOV.U32 R38, RZ, RZ, R56 ;  /* 0x000000ffff267224 */ /* 0x000fcc00078e0038 */
[C---:B------:R-:W-:Y:S01]  /*4f30*/  HMMA.16816.F32.BF16 R80, R4.reuse, R18, R44 ;  /* 0x000000120450723c */ /* 0x040fe2000004182c */
[----:B------:R-:W2:Y:S07]  /*4f40*/  LDSM.16.MT88.4 R16, [R227+0x4900] ;  /* 0x00490000e310783b */ /* 0x000eae0000004200 */
[C---:B---3--:R-:W-:Y:S08]  /*4f50*/  HMMA.16816.F32.BF16 R60, R4.reuse, R8, R32 ;  /* 0x00000008043c723c */ /* 0x048ff00000041820 */
[C---:B------:R-:W-:Y:S01]  /*4f60*/  HMMA.16816.F32.BF16 R32, R4.reuse, R10, R24 ;  /* 0x0000000a0420723c */ /* 0x040fe20000041818 */
[----:B------:R-:W3:Y:S07]  /*4f70*/  LDSM.16.MT88.4 R8, [R224+0x7900] ;  /* 0x00790000e008783b */ /* 0x000eee0000004200 */
[----:B-1----:R-:W-:Y:S07]  /*4f80*/  HMMA.16816.F32.BF16 R76, R4, R20, R144 ;  /* 0x00000014044c723c */ /* 0x002fee0000041890 */
[----:B------:R-:W-:Y:S01]  /*4f90*/  MOV R145, R30 ;  /* 0x0000001e00917202 */ /* 0x000fe20000000f00 */
[----:B------:R-:W-:Y:S01]  /*4fa0*/  IMAD.MOV.U32 R144, RZ, RZ, R31 ;  /* 0x000000ffff907224 */ /* 0x000fe200078e001f */
[----:B------:R-:W-:Y:S01]  /*4fb0*/  MOV R147, R29 ;  /* 0x0000001d00937202 */ /* 0x000fe20000000f00 */
[----:B------:R-:W-:-:S02]  /*4fc0*/  IMAD.MOV.U32 R30, RZ, RZ, R69 ;  /* 0x000000ffff1e7224 */ /* 0x000fc400078e0045 */
[----:B------:R-:W-:Y:S02]  /*4fd0*/  IMAD.MOV.U32 R31, RZ, RZ, R70 ;  /* 0x000000ffff1f7224 */ /* 0x000fe400078e0046 */
[----:B------:R-:W-:Y:S01]  /*4fe0*/  HMMA.16816.F32.BF16 R68, R4, R22, R124 ;  /* 0x000000160444723c */ /* 0x000fe2000004187c */
[----:B------:R-:W1:Y:S01]  /*4ff0*/  LDSM.16.MT88.4 R20, [R225+0x7900] ;  /* 0x00790000e114783b */ /* 0x000e620000004200 */
[----:B------:R-:W-:-:S05]  /*5000*/  IMAD.MOV.U32 R146, RZ, RZ, R40 ;  /* 0x000000ffff927224 */ /* 0x000fca00078e0028 */
[----:B------:R-:W-:Y:S01]  /*5010*/  IMAD.MOV.U32 R127, RZ, RZ, R51 ;  /* 0x000000ffff7f7224 */ /* 0x000fe200078e0033 */
[----:B------:R-:W-:Y:S01]  /*5020*/  MOV R124, R42 ;  /* 0x0000002a007c7202 */ /* 0x000fe20000000f00 */
[----:B------:R-:W-:Y:S01]  /*5030*/  IMAD.MOV.U32 R125, RZ, RZ, R58 ;  /* 0x000000ffff7d7224 */ /* 0x000fe200078e003a */
[----:B--2---:R-:W-:Y:S01]  /*5040*/  HMMA.16816.F32.BF16 R48, R4, R18, R108 ;  /* 0x000000120430723c */ /* 0x004fe2000004186c */
[----:B------:R-:W-:-:S06]  /*5050*/  IMAD.MOV.U32 R126, RZ, RZ, R59 ;  /* 0x000000ffff7e7224 */ /* 0x000fcc00078e003b */
[----:B------:R-:W-:Y:S01]  /*5060*/  IMAD.MOV.U32 R109, RZ, RZ, R41 ;  /* 0x000000ffff6d7224 */ /* 0x000fe200078e0029 */
[----:B------:R-:W-:Y:S01]  /*5070*/  HMMA.16816.F32.BF16 R56, R4, R16, R112 ;  /* 0x000000100438723c */ /* 0x000fe20000041870 */
[----:B------:R-:W-:Y:S01]  /*5080*/  IMAD.MOV.U32 R108, RZ, RZ, R28 ;  /* 0x000000ffff6c7224 */ /* 0x000fe200078e001c */
[----:B------:R-:W2:Y:S01]  /*5090*/  LDSM.16.MT88.4 R16, [R228+0x7900] ;  /* 0x00790000e410783b */ /* 0x000ea20000004200 */
[----:B------:R-:W-:Y:S01]  /*50a0*/  IMAD.MOV.U32 R110, RZ, RZ, R72 ;  /* 0x000000ffff6e7224 */ /* 0x000fe200078e0048 */
[----:B------:R-:W-:-:S03]  /*50b0*/  MOV R111, R67 ;  /* 0x00000043006f7202 */ /* 0x000fc60000000f00 */
[----:B------:R-:W-:Y:S01]  /*50c0*/  IMAD.MOV.U32 R113, RZ, RZ, R43 ;  /* 0x000000ffff717224 */ /* 0x000fe200078e002b */
[----:B------:R-:W-:Y:S01]  /*50d0*/  MOV R115, R74 ;  /* 0x0000004a00737202 */ /* 0x000fe20000000f00 */
[----:B---3--:R-:W-:Y:S01]  /*50e0*/  HMMA.16816.F32.BF16 R40, R4, R8, R96 ;  /* 0x000000080428723c */ /* 0x008fe20000041860 */
[----:B------:R-:W-:Y:S02]  /*50f0*/  IMAD.MOV.U32 R112, RZ, RZ, R73 ;  /* 0x000000ffff707224 */ /* 0x000fe400078e0049 */
[----:B------:R-:W-:-:S04]  /*5100*/  IMAD.MOV.U32 R114, RZ, RZ, R75 ;  /* 0x000000ffff727224 */ /* 0x000fc800078e004b */
[----:B------:R-:W-:Y:S01]  /*5110*/  IMAD.MOV.U32 R96, RZ, RZ, R30 ;  /* 0x000000ffff607224 */ /* 0x000fe200078e001e */
[----:B------:R-:W-:Y:S01]  /*5120*/  MOV R97, R31 ;  /* 0x0000001f00617202 */ /* 0x000fe20000000f00 */
[----:B------:R-:W-:Y:S01]  /*5130*/  IMAD.MOV.U32 R98, RZ, RZ, R36 ;  /* 0x000000ffff627224 */ /* 0x000fe200078e0024 */
[C---:B------:R-:W-:Y:S01]  /*5140*/  HMMA.16816.F32.BF16 R28, R4.reuse, R10, R92 ;  /* 0x0000000a041c723c */ /* 0x040fe2000004185c */
[----:B------:R-:W-:Y:S01]  /*5150*/  MOV R99, R37 ;  /* 0x0000002500637202 */ /* 0x000fe20000000f00 */
[----:B------:R-:W3:Y:S05]  /*5160*/  LDSM.16.MT88.4 R8, [R227+0x7900] ;  /* 0x00790000e308783b */ /* 0x000eea0000004200 */
[----:B------:R-:W-:Y:S01]  /*5170*/  MOV R95, R39 ;  /* 0x00000027005f7202 */ /* 0x000fe20000000f00 */
[----:B------:R-:W-:Y:S01]  /*5180*/  IMAD.MOV.U32 R94, RZ, RZ, R38 ;  /* 0x000000ffff5e7224 */ /* 0x000fe200078e0026 */
[C---:B-1----:R-:W-:Y:S02]  /*5190*/  HMMA.16816.F32.BF16 R72, R4.reuse, R20, R136 ;  /* 0x000000140448723c */ /* 0x042fe40000041888 */
[----:B------:R-:W-:Y:S01]  /*51a0*/  MOV R93, R95 ;  /* 0x0000005f005d7202 */ /* 0x000fe20000000f00 */
[----:B------:R-:W-:Y:S01]  /*51b0*/  IMAD.MOV.U32 R92, RZ, RZ, R94 ;  /* 0x000000ffff5c7224 */ /* 0x000fe200078e005e */
[----:B------:R-:W-:Y:S01]  /*51c0*/  MOV R95, R97 ;  /* 0x00000061005f7202 */ /* 0x000fe20000000f00 */
[----:B------:R-:W-:Y:S01]  /*51d0*/  IMAD.MOV.U32 R94, RZ, RZ, R96 ;  /* 0x000000ffff5e7224 */ /* 0x000fe200078e0060 */
[----:B------:R-:W-:Y:S01]  /*51e0*/  MOV R97, R99 ;  /* 0x0000006300617202 */ /* 0x000fe20000000f00 */
[----:B------:R-:W-:Y:S01]  /*51f0*/  IMAD.MOV.U32 R99, RZ, RZ, R108 ;  /* 0x000000ffff637224 */ /* 0x000fe200078e006c */
[----:B------:R-:W-:Y:S01]  /*5200*/  HMMA.16816.F32.BF16 R64, R4, R22, R120 ;  /* 0x000000160440723c */ /* 0x000fe20000041878 */
[----:B------:R-:W-:-:S02]  /*5210*/  IMAD.MOV.U32 R108, RZ, RZ, R110 ;  /* 0x000000ffff6c7224 */ /* 0x000fc400078e006e */
[----:B------:R-:W-:Y:S01]  /*5220*/  IMAD.MOV.U32 R110, RZ, RZ, R125 ;  /* 0x000000ffff6e7224 */ /* 0x000fe200078e007d */
[----:B------:R-:W-:Y:S01]  /*5230*/  MOV R139, R93 ;  /* 0x0000005d008b7202 */ /* 0x000fe20000000f00 */
[----:B------:R-:W-:Y:S01]  /*5240*/  IMAD.MOV.U32 R125, RZ, RZ, R127 ;  /* 0x000000ffff7d7224 */ /* 0x000fe200078e007f */
[----:B------:R-:W-:Y:S01]  /*5250*/  MOV R127, R144 ;  /* 0x00000090007f7202 */ /* 0x000fe20000000f00 */
[----:B------:R-:W-:Y:S01]  /*5260*/  IMAD.MOV.U32 R96, RZ, RZ, R98 ;  /* 0x000000ffff607224 */ /* 0x000fe200078e0062 */
[----:B------:R-:W-:Y:S01]  /*5270*/  MOV R144, R134 ;  /* 0x0000008600907202 */ /* 0x000fe20000000f00 */
[----:B--2---:R-:W-:Y:S01]  /*5280*/  HMMA.16816.F32.BF16 R52, R4, R16, R104 ;  /* 0x000000100434723c */ /* 0x004fe20000041868 */
[----:B------:R-:W-:Y:S01]  /*5290*/  MOV R93, R95 ;  /* 0x0000005f005d7202 */ /* 0x000fe20000000f00 */
[----:B------:R1:W-:Y:S01]  /*52a0*/  MUFU.EX2 R134, R2 ;  /* 0x0000000200867308 */ /* 0x0003e20000000800 */
[----:B------:R-:W-:Y:S02]  /*52b0*/  MOV R95, R97 ;  /* 0x00000061005f7202 */ /* 0x000fe40000000f00 */
[----:B------:R-:W-:-:S02]  /*52c0*/  MOV R97, R108 ;  /* 0x0000006c00617202 */ /* 0x000fc40000000f00 */
[----:B------:R-:W-:Y:S01]  /*52d0*/  MOV R108, R110 ;  /* 0x0000006e006c7202 */ /* 0x000fe20000000f00 */
[C---:B------:R-:W-:Y:S01]  /*52e0*/  HMMA.16816.F32.BF16 R44, R4.reuse, R18, R100 ;  /* 0x00000012042c723c */ /* 0x040fe20000041864 */
[----:B------:R-:W-:Y:S01]  /*52f0*/  MOV R110, R125 ;  /* 0x0000007d006e7202 */ /* 0x000fe20000000f00 */
[----:B------:R-:W-:Y:S01]  /*5300*/  IMAD.MOV.U32 R125, RZ, RZ, R144 ;  /* 0x000000ffff7d7224 */ /* 0x000fe200078e0090 */
[----:B------:R-:W-:Y:S01]  /*5310*/  MOV R98, R109 ;  /* 0x0000006d00627202 */ /* 0x000fe20000000f00 */
[----:B------:R-:W-:Y:S01]  /*5320*/  IMAD.MOV.U32 R144, RZ, RZ, R162 ;  /* 0x000000ffff907224 */ /* 0x000fe200078e00a2 */
[----:B------:R-:W-:Y:S01]  /*5330*/  MOV R109, R111 ;  /* 0x0000006f006d7202 */ /* 0x000fe20000000f00 */
[----:B------:R-:W-:Y:S01]  /*5340*/  LDSM.16.MT88.4 R16, [R225+0x2100] ;  /* 0x00210000e110783b */ /* 0x000fe20000004200 */
[----:B------:R-:W-:Y:S01]  /*5350*/  MOV R111, R126 ;  /* 0x0000007e006f7202 */ /* 0x000fe20000000f00 */
[----:B------:R-:W-:Y:S01]  /*5360*/  IMAD.MOV.U32 R126, RZ, RZ, R145 ;  /* 0x000000ffff7e7224 */ /* 0x000fe200078e0091 */
[----:B---3--:R-:W-:Y:S01]  /*5370*/  HMMA.16816.F32.BF16 R36, R4, R8, R88 ;  /* 0x000000080424723c */ /* 0x008fe20000041858 */
[----:B-1----:R-:W-:-:S02]  /*5380*/  FFMA.FTZ R2, R92, c[0x0][0x2d0], -R12 ;  /* 0x0000b4005c027a23 */ /* 0x002fc4000001080c */
[----:B------:R-:W-:Y:S02]  /*5390*/  IMAD.MOV.U32 R92, RZ, RZ, R94 ;  /* 0x000000ffff5c7224 */ /* 0x000fe400078e005e */
[----:B------:R1:W2:Y:S01]  /*53a0*/  MUFU.EX2 R162, R2 ;  /* 0x0000000200a27308 */ /* 0x0002a20000000800 */
[----:B------:R-:W-:Y:S02]  /*53b0*/  IMAD.MOV.U32 R94, RZ, RZ, R96 ;  /* 0x000000ffff5e7224 */ /* 0x000fe400078e0060 */
[----:B------:R-:W-:Y:S01]  /*53c0*/  IMAD.MOV.U32 R138, RZ, RZ, R92 ;  /* 0x000000ffff8a7224 */ /* 0x000fe200078e005c */
[----:B------:R-:W-:Y:S01]  /*53d0*/  HMMA.16816.F32.BF16 R24, R4, R10, R84 ;  /* 0x0000000a0418723c */ /* 0x000fe20000041854 */
[----:B------:R-:W-:Y:S01]  /*53e0*/  IMAD.MOV.U32 R92, RZ, RZ, R94 ;  /* 0x000000ffff5c7224 */ /* 0x000fe200078e005e */
[----:B------:R-:W-:Y:S01]  /*53f0*/  LDSM.16.MT88.4 R8, [R228+0x2100] ;  /* 0x00210000e408783b */ /* 0x000fe20000004200 */
[----:B------:R-:W-:Y:S02]  /*5400*/  IMAD.MOV.U32 R145, RZ, RZ, R186 ;  /* 0x000000ffff917224 */ /* 0x000fe400078e00ba */
[----:B-1----:R-:W-:Y:S01]  /*5410*/  FFMA.FTZ R2, R139, c[0x0][0x2d0], -R12 ;  /* 0x0000b4008b027a23 */ /* 0x002fe2000001080c */
        /* <DEDUP_REMOVED lines=9> */
[----:B------:R-:W-:Y:S01]  /*54b0*/  MOV R108, R110 ;  /* 0x0000006e006c7202 */ /* 0x000fe20000000f00 */
[----:B------:R-:W-:Y:S01]  /*54c0*/  IMAD.MOV.U32 R109, RZ, RZ, R111 ;  /* 0x000000ffff6d7224 */ /* 0x000fe200078e006f */
[----:B------:R-:W-:Y:S02]  /*54d0*/  MOV R110, R144 ;  /* 0x00000090006e7202 */ /* 0x000fe40000000f00 */
[----:B------:R-:W-:Y:S02]  /*54e0*/  MOV R139, R93 ;  /* 0x0000005d008b7202 */ /* 0x000fe40000000f00 */
[----:B------:R-:W-:Y:S02]  /*54f0*/  MOV R144, R163 ;  /* 0x000000a300907202 */ /* 0x000fe40000000f00 */
[----:B------:R-:W-:Y:S01]  /*5500*/  MOV R93, R95 ;  /* 0x0000005f005d7202 */ /* 0x000fe20000000f00 */
[----:B------:R3:W-:Y:S01]  /*5510*/  MUFU.EX2 R163, R2 ;  /* 0x0000000200a37308 */ /* 0x0007e20000000800 */
[----:B------:R-:W-:-:S02]  /*5520*/  MOV R95, R97 ;  /* 0x00000061005f7202 */ /* 0x000fc40000000f00 */
[----:B------:R-:W-:Y:S02]  /*5530*/  MOV R97, R108 ;  /* 0x0000006c00617202 */ /* 0x000fe40000000f00 */
[----:B------:R-:W-:Y:S02]  /*5540*/  MOV R108, R110 ;  /* 0x0000006e006c7202 */ /* 0x000fe40000000f00 */
[----:B------:R-:W-:Y:S02]  /*5550*/  MOV R110, R144 ;  /* 0x00000090006e7202 */ /* 0x000fe40000000f00 */
[----:B------:R-:W-:Y:S02]  /*5560*/  MOV R144, R165 ;  /* 0x000000a500907202 */ /* 0x000fe40000000f00 */
[----:B------:R-:W-:Y:S01]  /*5570*/  MOV R111, R145 ;  /* 0x00000091006f7202 */ /* 0x000fe20000000f00 */
[----:B------:R-:W-:Y:S01]  /*5580*/  IMAD.MOV.U32 R96, RZ, RZ, R98 ;  /* 0x000000ffff607224 */ /* 0x000fe200078e0062 */
[----:B------:R-:W-:Y:S01]  /*5590*/  MOV R145, R185 ;  /* 0x000000b900917202 */ /* 0x000fe20000000f00 */
[----:B---3--:R-:W-:Y:S01]  /*55a0*/  FFMA.FTZ R2, R138, c[0x0][0x2d0], -R12 ;  /* 0x0000b4008a027a23 */ /* 0x008fe2000001080c */
[----:B--2---:R-:W-:Y:S01]  /*55b0*/  F2FP.BF16.PACK_AB R4, R162, R134 ;  /* 0x00000086a204723e */ /* 0x004fe200000010ff */
[----:B------:R-:W-:Y:S01]  /*55c0*/  IMAD.MOV.U32 R138, RZ, RZ, R92 ;  /* 0x000000ffff8a7224 */ /* 0x000fe200078e005c */
[----:B------:R1:W5:Y:S01]  /*55d0*/  LDL.LU R185, [R1+0x68] ;  /* 0x0000680001b97983 */ /* 0x0003620000300800 */
[----:B------:R2:W3:Y:S01]  /*55e0*/  MUFU.EX2 R165, R2 ;  /* 0x0000000200a57308 */ /* 0x0004e20000000800 */
[----:B------:R-:W-:-:S02]  /*55f0*/  IMAD.MOV.U32 R98, RZ, RZ, R109 ;  /* 0x000000ffff627224 */ /* 0x000fc400078e006d */
[----:B------:R-:W-:Y:S01]  /*5600*/  MOV R136, R138 ;  /* 0x0000008a00887202 */ /* 0x000fe20000000f00 */
[----:B------:R-:W-:Y:S02]  /*5610*/  IMAD.MOV.U32 R92, RZ, RZ, R94 ;  /* 0x000000ffff5c7224 */ /* 0x000fe400078e005e */
[----:B------:R-:W-:Y:S02]  /*5620*/  IMAD.MOV.U32 R109, RZ, RZ, R111 ;  /* 0x000000ffff6d7224 */ /* 0x000fe400078e006f */
[----:B------:R-:W-:Y:S02]  /*5630*/  IMAD.MOV.U32 R111, RZ, RZ, R145 ;  /* 0x000000ffff6f7224 */ /* 0x000fe400078e0091 */
[----:B--2---:R-:W-:Y:S02]  /*5640*/  FFMA.FTZ R2, R137, c[0x0][0x2d0], -R0 ;  /* 0x0000b40089027a23 */ /* 0x004fe40000010800 */
[----:B------:R-:W-:Y:S02]  /*5650*/  IMAD.MOV.U32 R137, RZ, RZ, R139 ;  /* 0x000000ffff897224 */ /* 0x000fe400078e008b */
        /* <DEDUP_REMOVED lines=10> */
[----:B------:R-:W-:Y:S01]  /*5700*/  IMAD.MOV.U32 R93, RZ, RZ, R95 ;  /* 0x000000ffff5d7224 */ /* 0x000fe200078e005f */
[----:B------:R2:W-:Y:S01]  /*5710*/  MUFU.EX2 R133, R2 ;  /* 0x0000000200857308 */ /* 0x0005e20000000800 */
[----:B------:R-:W-:Y:S02]  /*5720*/  IMAD.MOV.U32 R95, RZ, RZ, R97 ;  /* 0x000000ffff5f7224 */ /* 0x000fe400078e0061 */
[----:B------:R-:W-:-:S02]  /*5730*/  IMAD.MOV.U32 R97, RZ, RZ, R108 ;  /* 0x000000ffff617224 */ /* 0x000fc400078e006c */
[----:B------:R-:W-:Y:S02]  /*5740*/  IMAD.MOV.U32 R108, RZ, RZ, R110 ;  /* 0x000000ffff6c7224 */ /* 0x000fe400078e006e */
[----:B------:R-:W-:Y:S02]  /*5750*/  IMAD.MOV.U32 R110, RZ, RZ, R144 ;  /* 0x000000ffff6e7224 */ /* 0x000fe400078e0090 */
[----:B------:R-:W-:Y:S01]  /*5760*/  IMAD.MOV.U32 R144, RZ, RZ, R160 ;  /* 0x000000ffff907224 */ /* 0x000fe200078e00a0 */
[----:B------:R-:W-:Y:S01]  /*5770*/  MOV R138, R92 ;  /* 0x0000005c008a7202 */ /* 0x000fe20000000f00 */
[----:B------:R-:W-:Y:S02]  /*5780*/  IMAD.MOV.U32 R94, RZ, RZ, R96 ;  /* 0x000000ffff5e7224 */ /* 0x000fe400078e0060 */
[----:B------:R-:W-:Y:S02]  /*5790*/  IMAD.MOV.U32 R145, RZ, RZ, R184 ;  /* 0x000000ffff917224 */ /* 0x000fe400078e00b8 */
[----:B--2---:R-:W-:Y:S01]  /*57a0*/  FFMA.FTZ R2, R136, c[0x0][0x2d0], -R0 ;  /* 0x0000b40088027a23 */ /* 0x004fe20000010800 */
[----:B------:R-:W-:Y:S01]  /*57b0*/  MOV R123, R93 ;  /* 0x0000005d007b7202 */ /* 0x000fe20000000f00 */
[----:B------:R-:W-:Y:S01]  /*57c0*/  IMAD.MOV.U32 R96, RZ, RZ, R98 ;  /* 0x000000ffff607224 */ /* 0x000fe200078e0062 */
[----:B------:R-:W-:Y:S01]  /*57d0*/  MOV R92, R94 ;  /* 0x0000005e005c7202 */ /* 0x000fe20000000f00 */
[----:B------:R2:W4:Y:S01]  /*57e0*/  MUFU.EX2 R160, R2 ;  /* 0x0000000200a07308 */ /* 0x0005220000000800 */
[----:B------:R-:W-:Y:S01]  /*57f0*/  MOV R136, R138 ;  /* 0x0000008a00887202 */ /* 0x000fe20000000f00 */
[----:B------:R1:W5:Y:S01]  /*5800*/  LDL.LU R184, [R1+0x64] ;  /* 0x0000640001b87983 */ /* 0x0003620000300800 */
[----:B------:R-:W-:Y:S01]  /*5810*/  MOV R93, R95 ;  /* 0x0000005f005d7202 */ /* 0x000fe20000000f00 */
[----:B------:R-:W-:Y:S01]  /*5820*/  IMAD.MOV.U32 R98, RZ, RZ, R109 ;  /* 0x000000ffff627224 */ /* 0x000fe200078e006d */
[----:B------:R-:W-:Y:S01]  /*5830*/  MOV R95, R97 ;  /* 0x00000061005f7202 */ /* 0x000fe20000000f00 */
[----:B------:R-:W-:Y:S01]  /*5840*/  IMAD.MOV.U32 R122, RZ, RZ, R136 ;  /* 0x000000ffff7a7224 */ /* 0x000fe200078e0088 */
[----:B------:R-:W-:Y:S01]  /*5850*/  MOV R97, R108 ;  /* 0x0000006c00617202 */ /* 0x000fe20000000f00 */
[----:B------:R-:W-:-:S02]  /*5860*/  IMAD.MOV.U32 R109, RZ, RZ, R111 ;  /* 0x000000ffff6d7224 */ /* 0x000fc400078e006f */
[----:B--2---:R-:W-:Y:S02]  /*5870*/  FFMA.FTZ R2, R21, c[0x0][0x2d0], -R0 ;  /* 0x0000b40015027a23 */ /* 0x004fe40000010800 */
[----:B------:R-:W2:Y:S01]  /*5880*/  LDSM.16.MT88.4 R20, [R224+0x2100] ;  /* 0x00210000e014783b */ /* 0x000ea20000004200 */
[----:B------:R-:W-:Y:S01]  /*5890*/  MOV R108, R110 ;  /* 0x0000006e006c7202 */ /* 0x000fe20000000f00 */
[----:B------:R-:W-:Y:S01]  /*58a0*/  IMAD.MOV.U32 R111, RZ, RZ, R145 ;  /* 0x000000ffff6f7224 */ /* 0x000fe200078e0091 */
[----:B------:R-:W-:Y:S01]  /*58b0*/  MOV R110, R144 ;  /* 0x00000090006e7202 */ /* 0x000fe20000000f00 */
[----:B------:R-:W-:Y:S01]  /*58c0*/  IMAD.MOV.U32 R145, RZ, RZ, R159 ;  /* 0x000000ffff917224 */ /* 0x000fe200078e009f */
[----:B------:R-:W-:Y:S01]  /*58d0*/  MOV R144, R161 ;  /* 0x000000a100907202 */ /* 0x000fe20000000f00 */
[----:B------:R1:W5:Y:S01]  /*58e0*/  LDL.LU R159, [R1+0x60] ;  /* 0x00006000019f7983 */ /* 0x0003620000300800 */
[----:B------:R3:W-:Y:S01]  /*58f0*/  MUFU.EX2 R161, R2 ;  /* 0x0000000200a17308 */ /* 0x0007e20000000800 */
[----:B------:R-:W-:-:S02]  /*5900*/  MOV R94, R96 ;  /* 0x00000060005e7202 */ /* 0x000fc40000000f00 */
[----:B------:R-:W-:Y:S02]  /*5910*/  MOV R96, R98 ;  /* 0x0000006200607202 */ /* 0x000fe40000000f00 */
[----:B------:R-:W-:Y:S02]  /*5920*/  MOV R98, R109 ;  /* 0x0000006d00627202 */ /* 0x000fe40000000f00 */
[----:B------:R-:W-:Y:S02]  /*5930*/  MOV R138, R92 ;  /* 0x0000005c008a7202 */ /* 0x000fe40000000f00 */
[----:B------:R-:W-:Y:S02]  /*5940*/  MOV R109, R111 ;  /* 0x0000006f006d7202 */ /* 0x000fe40000000f00 */
[----:B------:R-:W-:Y:S01]  /*5950*/  MOV R111, R145 ;  /* 0x00000091006f7202 */ /* 0x000fe20000000f00 */
[----:B---3--:R-:W-:Y:S01]  /*5960*/  FFMA.FTZ R2, R122, c[0x0][0x2d0], -R0 ;  /* 0x0000b4007a027a23 */ /* 0x008fe20000010800 */
[----:B------:R-:W-:Y:S01]  /*5970*/  MOV R122, R95 ;  /* 0x0000005f007a7202 */ /* 0x000fe20000000f00 */
[----:B------:R-:W-:Y:S01]  /*5980*/  IMAD.MOV.U32 R95, RZ, RZ, R164 ;  /* 0x000000ffff5f7224 */ /* 0x000fe200078e00a4 */
[----:B------:R-:W-:Y:S01]  /*5990*/  MOV R92, R94 ;  /* 0x0000005e005c7202 */ /* 0x000fe20000000f00 */
[----:B------:R-:W3:Y:S01]  /*59a0*/  MUFU.EX2 R164, R2 ;  /* 0x0000000200a47308 */ /* 0x000ee20000000800 */
[----:B------:R-:W-:-:S02]  /*59b0*/  MOV R94, R96 ;  /* 0x00000060005e7202 */ /* 0x000fc40000000f00 */
[----:B------:R-:W-:Y:S02]  /*59c0*/  MOV R96, R98 ;  /* 0x0000006200607202 */ /* 0x000fe40000000f00 */
[----:B------:R-:W-:Y:S01]  /*59d0*/  MOV R136, R137 ;  /* 0x0000008900887202 */ /* 0x000fe20000000f00 */
[----:B------:R-:W-:Y:S01]  /*59e0*/  IMAD.MOV.U32 R137, RZ, RZ, R138 ;  /* 0x000000ffff897224 */ /* 0x000fe200078e008a */
[----:B------:R-:W-:Y:S02]  /*59f0*/  MOV R98, R109 ;  /* 0x0000006d00627202 */ /* 0x000fe40000000f00 */
[----:B------:R-:W-:Y:S02]  /*5a00*/  MOV R109, R111 ;  /* 0x0000006f006d7202 */ /* 0x000fe40000000f00 */
[----:B------:R-:W-:Y:S01]  /*5a10*/  MOV R138, R139 ;  /* 0x0000008b008a7202 */ /* 0x000fe20000000f00 */
[----:B------:R-:W-:Y:S01]  /*5a20*/  IMAD.MOV.U32 R139, RZ, RZ, R92 ;  /* 0x000000ffff8b7224 */ /* 0x000fe200078e005c */
[----:B------:R-:W-:Y:S01]  /*5a30*/  F2FP.BF16.PACK_AB R6, R165, R163 ;  /* 0x000000a3a506723e */ /* 0x000fe200000010ff */
[----:B------:R-:W-:Y:S01]  /*5a40*/  IMAD.MOV.U32 R92, RZ, RZ, R94 ;  /* 0x000000ffff5c7224 */ /* 0x000fe200078e005e */
[----:B----4-:R-:W-:Y:S01]  /*5a50*/  F2FP.BF16.PACK_AB R5, R160, R133 ;  /* 0x00000085a005723e */ /* 0x010fe200000010ff */
[----:B------:R-:W-:Y:S01]  /*5a60*/  IMAD.MOV.U32 R94, RZ, RZ, R96 ;  /* 0x000000ffff5e7224 */ /* 0x000fe200078e0060 */
[----:B---3--:R-:W-:Y:S01]  /*5a70*/  F2FP.BF16.PACK_AB R7, R164, R161 ;  /* 0x000000a1a407723e */ /* 0x008fe200000010ff */
        /* <DEDUP_REMOVED lines=13> */
[C---:B--2---:R-:W-:Y:S01]  /*5b50*/  HMMA.16816.F32.BF16 R136, R4.reuse, R20, R136 ;  /* 0x000000140488723c */ /* 0x044fe20000041888 */
        /* <DEDUP_REMOVED lines=12> */
[----:B------:R1:W5:Y:S01]  /*5c20*/  LDL.LU R158, [R1+0x5c] ;  /* 0x00005c00019e7983 */ /* 0x0003620000300800 */
[----:B------:R-:W-:-:S06]  /*5c30*/  MOV R111, R145 ;  /* 0x00000091006f7202 */ /* 0x000fcc0000000f00 */
[----:B------:R-:W-:Y:S01]  /*5c40*/  HMMA.16816.F32.BF16 R88, R4, R16, R168 ;  /* 0x000000100458723c */ /* 0x000fe200000418a8 */
[----:B------:R-:W-:Y:S01]  /*5c50*/  IMAD.MOV.U32 R177, RZ, RZ, R2 ;  /* 0x000000ffffb17224 */ /* 0x000fe200078e0002 */
[----:B------:R-:W-:Y:S01]  /*5c60*/  MOV R2, R100 ;  /* 0x0000006400027202 */ /* 0x000fe20000000f00 */
[----:B------:R-:W-:Y:S01]  /*5c70*/  IMAD.MOV.U32 R179, RZ, RZ, R103 ;  /* 0x000000ffffb37224 */ /* 0x000fe200078e0067 */
[----:B------:R-:W-:-:S04]  /*5c80*/  MOV R178, R102 ;  /* 0x0000006600b27202 */ /* 0x000fc80000000f00 */
[C---:B------:R-:W-:Y:S01]  /*5c90*/  HMMA.16816.F32.BF16 R96, R4.reuse, R8, R140 ;  /* 0x000000080460723c */ /* 0x040fe2000004188c */
[----:B------:R-:W-:Y:S01]  /*5ca0*/  IMAD.MOV.U32 R168, RZ, RZ, R101 ;  /* 0x000000ffffa87224 */ /* 0x000fe200078e0065 */
[----:B------:R-:W-:Y:S02]  /*5cb0*/  MOV R120, R92 ;  /* 0x0000005c00787202 */ /* 0x000fe40000000f00 */
[----:B------:R-:W-:Y:S01]  /*5cc0*/  MOV R106, R112 ;  /* 0x00000070006a7202 */ /* 0x000fe20000000f00 */
[----:B------:R-:W-:Y:S01]  /*5cd0*/  IMAD.MOV.U32 R176, RZ, RZ, R107 ;  /* 0x000000ffffb07224 */ /* 0x000fe200078e006b */
[----:B------:R-:W-:Y:S01]  /*5ce0*/  MOV R145, R157 ;  /* 0x0000009d00917202 */ /* 0x000fe20000000f00 */
[----:B------:R-:W-:Y:S01]  /*5cf0*/  IMAD.MOV.U32 R141, RZ, RZ, R20 ;  /* 0x000000ffff8d7224 */ /* 0x000fe200078e0014 */
[----:B------:R-:W-:Y:S01]  /*5d00*/  MOV R140, R21 ;  /* 0x00000015008c7202 */ /* 0x000fe20000000f00 */
[C---:B------:R-:W-:Y:S01]  /*5d10*/  HMMA.16816.F32.BF16 R100, R4.reuse, R10, R116 ;  /* 0x0000000a0464723c */ /* 0x040fe20000041874 */
[----:B------:R-:W2:Y:S04]  /*5d20*/  LDSM.16.MT88.4 R20, [R227+0x2100] ;  /* 0x00210000e314783b */ /* 0x000ea80000004200 */
[----:B------:R-:W3:Y:S03]  /*5d30*/  LDSM.16.MT88.4 R8, [R225+0x5100] ;  /* 0x00510000e108783b */ /* 0x000ee60000004200 */
[----:B------:R-:W-:Y:S01]  /*5d40*/  HMMA.16816.F32.BF16 R92, R4, R18, R148 ;  /* 0x00000012045c723c */ /* 0x000fe20000041894 */
[----:B------:R-:W4:Y:S01]  /*5d50*/  LDSM.16.MT88.4 R16, [R224+0x5100] ;  /* 0x00510000e010783b */ /* 0x000f220000004200 */
        /* <DEDUP_REMOVED lines=8> */
[----:B------:R1:W5:Y:S01]  /*5de0*/  LDL.LU R157, [R1+0x58] ;  /* 0x00005800019d7983 */ /* 0x0003620000300800 */
[----:B------:R-:W-:Y:S02]  /*5df0*/  IMAD.MOV.U32 R145, RZ, RZ, R156 ;  /* 0x000000ffff917224 */ /* 0x000fe400078e009c */
[----:B------:R-:W-:Y:S01]  /*5e00*/  FFMA.FTZ R2, R2, c[0x0][0x2d0], -R12 ;  /* 0x0000b40002027a23 */ /* 0x000fe2000001080c */
[----:B------:R1:W5:Y:S01]  /*5e10*/  LDL.LU R156, [R1+0x54] ;  /* 0x00005400019c7983 */ /* 0x0003620000300800 */
[----:B------:R-:W-:-:S03]  /*5e20*/  IMAD.MOV.U32 R142, RZ, RZ, R177 ;  /* 0x000000ffff8e7224 */ /* 0x000fc600078e00b1 */
[----:B------:R1:W5:Y:S04]  /*5e30*/  LDL.LU R155, [R1+0x50] ;  /* 0x00005000019b7983 */ /* 0x0003680000300800 */
[----:B------:R1:W5:Y:S04]  /*5e40*/  LDL.LU R154, [R1+0x4c] ;  /* 0x00004c00019a7983 */ /* 0x0003680000300800 */
[----:B------:R1:W5:Y:S04]  /*5e50*/  LDL.LU R153, [R1+0x48] ;  /* 0x0000480001997983 */ /* 0x0003680000300800 */
[----:B------:R1:W5:Y:S01]  /*5e60*/  LDL.LU R152, [R1+0x44] ;  /* 0x0000440001987983 */ /* 0x0003620000300800 */
[C---:B--2---:R-:W-:Y:S03]  /*5e70*/  HMMA.16816.F32.BF16 R104, R4.reuse, R20, R180 ;  /* 0x000000140468723c */ /* 0x044fe600000418b4 */
[----:B------:R1:W5:Y:S04]  /*5e80*/  LDL.LU R135, [R1+0x40] ;  /* 0x0000400001877983 */ /* 0x0003680000300800 */
[----:B------:R-:W-:Y:S01]  /*5e90*/  MOV R180, R124 ;  /* 0x0000007c00b47202 */ /* 0x000fe20000000f00 */
[----:B------:R-:W-:Y:S01]  /*5ea0*/  IMAD.MOV.U32 R181, RZ, RZ, R125 ;  /* 0x000000ffffb57224 */ /* 0x000fe200078e007d */
[----:B------:R-:W-:Y:S01]  /*5eb0*/  MOV R182, R126 ;  /* 0x0000007e00b67202 */ /* 0x000fe20000000f00 */
[----:B------:R-:W-:Y:S01]  /*5ec0*/  IMAD.MOV.U32 R183, RZ, RZ, R127 ;  /* 0x000000ffffb77224 */ /* 0x000fe200078e007f */
[C---:B------:R-:W-:Y:S01]  /*5ed0*/  HMMA.16816.F32.BF16 R172, R4.reuse, R22, R172 ;  /* 0x0000001604ac723c */ /* 0x040fe200000418ac */
[----:B------:R-:W2:Y:S07]  /*5ee0*/  LDSM.16.MT88.4 R20, [R228+0x5100] ;  /* 0x00510000e414783b */ /* 0x000eae0000004200 */
[C---:B---3--:R-:W-:Y:S07]  /*5ef0*/  HMMA.16816.F32.BF16 R124, R4.reuse, R8, R60 ;  /* 0x00000008047c723c */ /* 0x048fee000004183c */
[----:B------:R-:W-:Y:S01]  /*5f00*/  MOV R60, R120 ;  /* 0x00000078003c7202 */ /* 0x000fe20000000f00 */
[----:B------:R-:W-:Y:S01]  /*5f10*/  IMAD.MOV.U32 R61, RZ, RZ, R121 ;  /* 0x000000ffff3d7224 */ /* 0x000fe200078e0079 */
[----:B----4-:R-:W-:Y:S01]  /*5f20*/  HMMA.16816.F32.BF16 R148, R4, R16, R128 ;  /* 0x000000100494723c */ /* 0x010fe20000041880 */
[----:B------:R-:W-:Y:S01]  /*5f30*/  IMAD.MOV.U32 R62, RZ, RZ, R123 ;  /* 0x000000ffff3e7224 */ /* 0x000fe200078e007b */
[----:B------:R-:W-:-:S05]  /*5f40*/  MOV R63, R176 ;  /* 0x000000b0003f7202 */ /* 0x000fca0000000f00 */
[----:B------:R-:W-:Y:S01]  /*5f50*/  MOV R131, R108 ;  /* 0x0000006c00837202 */ /* 0x000fe20000000f00 */
[C---:B------:R-:W-:Y:S01]  /*5f60*/  HMMA.16816.F32.BF16 R120, R4.reuse, R10, R32 ;  /* 0x0000000a0478723c */ /* 0x040fe20000041820 */
[----:B------:R-:W3:Y:S01]  /*5f70*/  LDSM.16.MT88.4 R8, [R224+0x8100] ;  /* 0x00810000e008783b */ /* 0x000ee20000004200 */
[----:B------:R-:W-:Y:S01]  /*5f80*/  IMAD.MOV.U32 R130, RZ, RZ, R109 ;  /* 0x000000ffff827224 */ /* 0x000fe200078e006d */
[----:B------:R-:W-:Y:S01]  /*5f90*/  MOV R129, R110 ;  /* 0x0000006e00817202 */ /* 0x000fe20000000f00 */
[----:B------:R-:W-:Y:S01]  /*5fa0*/  IMAD.MOV.U32 R128, RZ, RZ, R111 ;  /* 0x000000ffff807224 */ /* 0x000fe200078e006f */
[----:B------:R-:W-:Y:S01]  /*5fb0*/  MOV R111, R144 ;  /* 0x00000090006f7202 */ /* 0x000fe20000000f00 */
[----:B------:R-:W-:Y:S01]  /*5fc0*/  IMAD.MOV.U32 R108, RZ, RZ, R145 ;  /* 0x000000ffff6c7224 */ /* 0x000fe200078e0091 */
[----:B------:R-:W-:Y:S01]  /*5fd0*/  MOV R109, R146 ;  /* 0x00000092006d7202 */ /* 0x000fe20000000f00 */
[----:B------:R-:W-:Y:S02]  /*5fe0*/  IMAD.MOV.U32 R110, RZ, RZ, R147 ;  /* 0x000000ffff6e7224 */ /* 0x000fe400078e0093 */
[C---:B------:R-:W-:Y:S01]  /*5ff0*/  HMMA.16816.F32.BF16 R144, R4.reuse, R18, R80 ;  /* 0x000000120490723c */ /* 0x040fe20000041850 */
[----:B------:R-:W4:Y:S06]  /*6000*/  LDSM.16.MT88.4 R16, [R227+0x5100] ;  /* 0x00510000e310783b */ /* 0x000f2c0000004200 */
[----:B------:R-:W-:Y:S01]  /*6010*/  MOV R83, R168 ;  /* 0x000000a800537202 */ /* 0x000fe20000000f00 */
[----:B--2---:R-:W-:Y:S01]  /*6020*/  HMMA.16816.F32.BF16 R116, R4, R20, R76 ;  /* 0x000000140474723c */ /* 0x004fe2000004184c */
[----:B------:R-:W-:Y:S01]  /*6030*/  IMAD.MOV.U32 R82, RZ, RZ, R169 ;  /* 0x000000ffff527224 */ /* 0x000fe200078e00a9 */
[----:B------:R-:W-:Y:S01]  /*6040*/  MOV R81, R170 ;  /* 0x000000aa00517202 */ /* 0x000fe20000000f00 */
[----:B------:R-:W-:-:S04]  /*6050*/  IMAD.MOV.U32 R80, RZ, RZ, R171 ;  /* 0x000000ffff507224 */ /* 0x000fc800078e00ab */
[----:B------:R-:W-:Y:S01]  /*6060*/  MOV R76, R108 ;  /* 0x0000006c004c7202 */ /* 0x000fe20000000f00 */
[----:B------:R-:W-:Y:S01]  /*6070*/  IMAD.MOV.U32 R77, RZ, RZ, R109 ;  /* 0x000000ffff4d7224 */ /* 0x000fe200078e006d */
[----:B------:R-:W-:Y:S01]  /*6080*/  MOV R78, R110 ;  /* 0x0000006e004e7202 */ /* 0x000fe20000000f00 */
[----:B------:R-:W-:Y:S02]  /*6090*/  IMAD.MOV.U32 R79, RZ, RZ, R111 ;  /* 0x000000ffff4f7224 */ /* 0x000fe400078e006f */
[C---:B------:R-:W-:Y:S01]  /*60a0*/  HMMA.16816.F32.BF16 R108, R4.reuse, R22, R68 ;  /* 0x00000016046c723c */ /* 0x040fe20000041844 */
[----:B------:R-:W2:Y:S06]  /*60b0*/  LDSM.16.MT88.4 R20, [R225+0x8100] ;  /* 0x00810000e114783b */ /* 0x000eac0000004200 */
[----:B------:R-:W-:Y:S01]  /*60c0*/  MOV R70, R178 ;  /* 0x000000b200467202 */ /* 0x000fe20000000f00 */
[----:B------:R-:W-:Y:S01]  /*60d0*/  IMAD.MOV.U32 R71, RZ, RZ, R179 ;  /* 0x000000ffff477224 */ /* 0x000fe200078e00b3 */
[C---:B---3--:R-:W-:Y:S08]  /*60e0*/  HMMA.16816.F32.BF16 R40, R4.reuse, R8, R40 ;  /* 0x000000080428723c */ /* 0x048ff00000041828 */
[C---:B------:R-:W-:Y:S01]  /*60f0*/  HMMA.16816.F32.BF16 R28, R4.reuse, R10, R28 ;  /* 0x0000000a041c723c */ /* 0x040fe2000004181c */
[----:B------:R-:W3:Y:S07]  /*6100*/  LDSM.16.MT88.4 R8, [R227+0x8100] ;  /* 0x00810000e308783b */ /* 0x000eee0000004200 */
[C---:B----4-:R-:W-:Y:S01]  /*6110*/  HMMA.16816.F32.BF16 R32, R4.reuse, R16, R56 ;  /* 0x000000100420723c */ /* 0x050fe20000041838 */
[----:B------:R-:W-:Y:S07]  /*6120*/  LDSM.16.MT88.4 R56, [R225+0x2900] ;  /* 0x00290000e138783b */ /* 0x000fee0000004200 */
[C---:B------:R-:W-:Y:S01]  /*6130*/  HMMA.16816.F32.BF16 R48, R4.reuse, R18, R48 ;  /* 0x000000120430723c */ /* 0x040fe20000041830 */
[----:B------:R-:W4:Y:S07]  /*6140*/  LDSM.16.MT88.4 R16, [R228+0x8100] ;  /* 0x00810000e410783b */ /* 0x000f2e0000004200 */
[C---:B--2---:R-:W-:Y:S01]  /*6150*/  HMMA.16816.F32.BF16 R168, R4.reuse, R20, R72 ;  /* 0x0000001404a8723c */ /* 0x044fe20000041848 */
[----:B------:R-:W-:Y:S07]  /*6160*/  LDSM.16.MT88.4 R72, [R227+0x2900] ;  /* 0x00290000e348783b */ /* 0x000fee0000004200 */
[C---:B------:R-:W-:Y:S01]  /*6170*/  HMMA.16816.F32.BF16 R20, R4.reuse, R22, R64 ;  /* 0x000000160414723c */ /* 0x040fe20000041840 */
[----:B------:R-:W-:Y:S07]  /*6180*/  LDSM.16.MT88.4 R64, [R228+0x2900] ;  /* 0x00290000e440783b */ /* 0x000fee0000004200 */
[C---:B---3--:R-:W-:Y:S01]  /*6190*/  HMMA.16816.F32.BF16 R24, R4.reuse, R10, R24 ;  /* 0x0000000a0418723c */ /* 0x048fe20000041818 */
[----:B------:R2:W-:Y:S07]  /*61a0*/  MUFU.EX2 R11, R2 ;  /* 0x00000002000b7308 */ /* 0x0005ee0000000800 */
[C---:B------:R-:W-:Y:S08]  /*61b0*/  HMMA.16816.F32.BF16 R36, R4.reuse, R8, R36 ;  /* 0x000000080424723c */ /* 0x040ff00000041824 */
[----:B----4-:R-:W-:Y:S01]  /*61c0*/  HMMA.16816.F32.BF16 R176, R4, R16, R52 ;  /* 0x0000001004b0723c */ /* 0x010fe20000041834 */
[----:B--2---:R-:W-:-:S04]  /*61d0*/  FFMA.FTZ R2, R70, c[0x0][0x2d0], -R12 ;  /* 0x0000b40046027a23 */ /* 0x004fc8000001080c */
[----:B------:R2:W3:Y:S03]  /*61e0*/  MUFU.EX2 R10, R2 ;  /* 0x00000002000a7308 */ /* 0x0004e60000000800 */
[----:B------:R-:W-:Y:S01]  /*61f0*/  HMMA.16816.F32.BF16 R44, R4, R18, R44 ;  /* 0x00000012042c723c */ /* 0x000fe2000004182c */
[----:B--2---:R-:W-:-:S04]  /*6200*/  FFMA.FTZ R2, R71, c[0x0][0x2d0], -R12 ;  /* 0x0000b40047027a23 */ /* 0x004fc8000001080c */
[----:B------:R2:W-:Y:S02]  /*6210*/  MUFU.EX2 R9, R2 ;  /* 0x0000000200097308 */ /* 0x0005e40000000800 */
[----:B--2---:R-:W-:-:S06]  /*6220*/  FFMA.FTZ R2, R76, c[0x0][0x2d0], -R12 ;  /* 0x0000b4004c027a23 */ /* 0x004fcc000001080c */
[----:B------:R2:W-:Y:S02]  /*6230*/  MUFU.EX2 R8, R2 ;  /* 0x0000000200087308 */ /* 0x0005e40000000800 */
[----:B--2---:R-:W-:Y:S02]  /*6240*/  FFMA.FTZ R2, R77, c[0x0][0x2d0], -R0 ;  /* 0x0000b4004d027a23 */ /* 0x004fe40000010800 */
[----:B------:R-:W-:-:S04]  /*6250*/  IMAD.MOV.U32 R77, RZ, RZ, R60 ;  /* 0x000000ffff4d7224 */ /* 0x000fc800078e003c */
[----:B------:R2:W-:Y:S01]  /*6260*/  MUFU.EX2 R7, R2 ;  /* 0x0000000200077308 */ /* 0x0005e20000000800 */
[----:B------:R-:W-:Y:S01]  /*6270*/  IMAD.MOV.U32 R60, RZ, RZ, R63 ;  /* 0x000000ffff3c7224 */ /* 0x000fe200078e003f */
[----:B------:R-:W-:Y:S01]  /*6280*/  MOV R63, R82 ;  /* 0x00000052003f7202 */ /* 0x000fe20000000f00 */
[----:B------:R-:W-:-:S04]  /*6290*/  IMAD.MOV.U32 R82, RZ, RZ, R142 ;  /* 0x000000ffff527224 */ /* 0x000fc800078e008e */
[----:B------:R-:W-:Y:S02]  /*62a0*/  IMAD.MOV.U32 R19, RZ, RZ, R63 ;  /* 0x000000ffff137224 */ /* 0x000fe400078e003f */
[----:B--2---:R-:W-:Y:S01]  /*62b0*/  FFMA.FTZ R2, R78, c[0x0][0x2d0], -R0 ;  /* 0x0000b4004e027a23 */ /* 0x004fe20000010800 */
[----:B------:R-:W-:Y:S02]  /*62c0*/  MOV R78, R79 ;  /* 0x0000004f004e7202 */ /* 0x000fe40000000f00 */
[----:B------:R-:W-:Y:S01]  /*62d0*/  MOV R79, R61 ;  /* 0x0000003d004f7202 */ /* 0x000fe20000000f00 */
[----:B------:R2:W4:Y:S01]  /*62e0*/  MUFU.EX2 R6, R2 ;  /* 0x0000000200067308 */ /* 0x0005220000000800 */
[----:B------:R-:W-:Y:S01]  /*62f0*/  MOV R61, R80 ;  /* 0x00000050003d7202 */ /* 0x000fe20000000f00 */
[----:B------:R-:W-:Y:S01]  /*6300*/  IMAD.MOV.U32 R80, RZ, RZ, R83 ;  /* 0x000000ffff507224 */ /* 0x000fe200078e0053 */
[----:B------:R-:W-:-:S03]  /*6310*/  MOV R83, R141 ;  /* 0x0000008d00537202 */ /* 0x000fc60000000f00 */
[----:B------:R-:W-:Y:S01]  /*6320*/  IMAD.MOV.U32 R17, RZ, RZ, R61 ;  /* 0x000000ffff117224 */ /* 0x000fe200078e003d */
[----:B------:R-:W-:Y:S01]  /*6330*/  MOV R18, R80 ;  /* 0x0000005000127202 */ /* 0x000fe20000000f00 */
[--C-:B--2---:R-:W-:Y:S02]  /*6340*/  FFMA.FTZ R2, R62, c[0x0][0x2d0], -R0.reuse ;  /* 0x0000b4003e027a23 */ /* 0x104fe40000010800 */
[----:B------:R-:W-:Y:S01]  /*6350*/  IMAD.MOV.U32 R62, RZ, RZ, R81 ;  /* 0x000000ffff3e7224 */ /* 0x000fe200078e0051 */
[----:B------:R-:W-:Y:S01]  /*6360*/  MOV R81, R143 ;  /* 0x0000008f00517202 */ /* 0x000fe20000000f00 */
[----:B------:R-:W-:Y:S01]  /*6370*/  FFMA.FTZ R0, R140, c[0x0][0x2d0], -R0 ;  /* 0x0000b4008c007a23 */ /* 0x000fe20000010800 */
[----:B------:R2:W-:Y:S01]  /*6380*/  MUFU.EX2 R5, R2 ;  /* 0x0000000200057308 */ /* 0x0005e20000000800 */
[----:B------:R-:W1:Y:S01]  /*6390*/  LDSM.16.MT88.4 R140, [R224+0x2900] ;  /* 0x00290000e08c783b */ /* 0x000e620000004200 */
[----:B------:R-:W-:-:S06]  /*63a0*/  MOV R16, R62 ;  /* 0x0000003e00107202 */ /* 0x000fcc0000000f00 */
[----:B------:R4:W4:Y:S01]  /*63b0*/  MUFU.EX2 R4, R0 ;  /* 0x0000000000047308 */ /* 0x0009220000000800 */
[----:B--2---:R-:W-:Y:S01]  /*63c0*/  FADD.FTZ R2, R15, R14 ;  /* 0x0000000e0f027221 */ /* 0x004fe20000010000 */
[----:B------:R-:W-:Y:S01]  /*63d0*/  MOV R15, R129 ;  /* 0x00000081000f7202 */ /* 0x000fe20000000f00 */
[----:B------:R-:W-:Y:S01]  /*63e0*/  IMAD.MOV.U32 R14, RZ, RZ, R128 ;  /* 0x000000ffff0e7224 */ /* 0x000fe200078e0080 */
[----:B---3--:R-:W-:Y:S01]  /*63f0*/  F2FP.BF16.PACK_AB R128, R10, R11 ;  /* 0x0000000b0a80723e */ /* 0x008fe200000010ff */
[----:B------:R-:W-:Y:S01]  /*6400*/  FADD.FTZ R2, R13, R2 ;  /* 0x000000020d027221 */ /* 0x000fe20000010000 */
[----:B----4-:R-:W-:Y:S01]  /*6410*/  F2FP.BF16.PACK_AB R129, R6, R7 ;  /* 0x000000070681723e */ /* 0x010fe200000010ff */
[----:B------:R-:W-:Y:S01]  /*6420*/  IMAD.MOV.U32 R13, RZ, RZ, R130 ;  /* 0x000000ffff0d7224 */ /* 0x000fe200078e0082 */
[----:B------:R-:W-:Y:S01]  /*6430*/  F2FP.BF16.PACK_AB R130, R8, R9 ;  /* 0x000000090882723e */ /* 0x000fe200000010ff */
[----:B------:R-:W-:-:S04]  /*6440*/  FADD.FTZ R0, R78, R77 ;  /* 0x0000004d4e007221 */ /* 0x000fc80000010000 */
[----:B------:R-:W-:-:S04]  /*6450*/  FADD.FTZ R0, R79, R0 ;  /* 0x000000004f007221 */ /* 0x000fc80000010000 */
[----:B------:R-:W-:Y:S01]  /*6460*/  FADD.FTZ R12, R60, R0 ;  /* 0x000000003c0c7221 */ /* 0x000fe20000010000 */
[----:B------:R-:W-:Y:S02]  /*6470*/  MOV R0, R131 ;  /* 0x0000008300007202 */ /* 0x000fe40000000f00 */
[----:B------:R-:W-:-:S03]  /*6480*/  F2FP.BF16.PACK_AB R131, R4, R5 ;  /* 0x000000050483723e */ /* 0x000fc600000010ff */
[----:B------:R-:W-:-:S04]  /*6490*/  FADD.FTZ R0, R0, R2 ;  /* 0x0000000200007221 */ /* 0x000fc80000010000 */
[C---:B-1----:R-:W-:Y:S08]  /*64a0*/  HMMA.16816.F32.BF16 R136, R128.reuse, R140, R136 ;  /* 0x0000008c8088723c */ /* 0x042ff00000041888 */
[C---:B------:R-:W-:Y:S07]  /*64b0*/  HMMA.16816.F32.BF16 R140, R128.reuse, R142, R84 ;  /* 0x0000008e808c723c */ /* 0x040fee0000041854 */
[----:B------:R-:W-:Y:S01]  /*64c0*/  IMAD.MOV.U32 R85, RZ, RZ, R81 ;  /* 0x000000ffff557224 */ /* 0x000fe200078e0051 */
[----:B------:R-:W-:Y:S01]  /*64d0*/  MOV R86, R82 ;  /* 0x0000005200567202 */ /* 0x000fe20000000f00 */
[----:B------:R-:W-:Y:S01]  /*64e0*/  IMAD.MOV.U32 R87, RZ, RZ, R83 ;  /* 0x000000ffff577224 */ /* 0x000fe200078e0053 */
[C---:B------:R-:W-:Y:S01]  /*64f0*/  HMMA.16816.F32.BF16 R68, R128.reuse, R72, R104 ;  /* 0x000000488044723c */ /* 0x040fe20000041868 */
[----:B------:R-:W1:Y:S04]  /*6500*/  LDSM.16.MT88.4 R80, [R224+0x5900] ;  /* 0x00590000e050783b */ /* 0x000e680000004200 */
[----:B------:R-:W-:Y:S03]  /*6510*/  LDSM.16.MT88.4 R104, [R227+0x5900] ;  /* 0x00590000e368783b */ /* 0x000fe60000004200 */
[C---:B------:R-:W-:Y:S07]  /*6520*/  HMMA.16816.F32.BF16 R72, R128.reuse, R74, R172 ;  /* 0x0000004a8048723c */ /* 0x040fee00000418ac */
[----:B------:R-:W-:Y:S01]  /*6530*/  MOV R172, R112 ;  /* 0x0000007000ac7202 */ /* 0x000fe20000000f00 */
[----:B------:R-:W-:Y:S01]  /*6540*/  IMAD.MOV.U32 R173, RZ, RZ, R113 ;  /* 0x000000ffffad7224 */ /* 0x000fe200078e0071 */
[----:B------:R-:W-:Y:S01]  /*6550*/  MOV R174, R114 ;  /* 0x0000007200ae7202 */ /* 0x000fe20000000f00 */
[----:B------:R-:W-:Y:S01]  /*6560*/  IMAD.MOV.U32 R175, RZ, RZ, R115 ;  /* 0x000000ffffaf7224 */ /* 0x000fe200078e0073 */
[C---:B------:R-:W-:Y:S01]  /*6570*/  HMMA.16816.F32.BF16 R52, R128.reuse, R56, R88 ;  /* 0x000000388034723c */ /* 0x040fe20000041858 */
[----:B------:R-:W2:Y:S04]  /*6580*/  LDSM.16.MT88.4 R88, [R225+0x5900] ;  /* 0x00590000e158783b */ /* 0x000ea80000004200 */
[----:B------:R-:W-:Y:S03]  /*6590*/  LDSM.16.MT88.4 R112, [R224+0x8900] ;  /* 0x00890000e070783b */ /* 0x000fe60000004200 */
[C---:B------:R-:W-:Y:S01]  /*65a0*/  HMMA.16816.F32.BF16 R60, R128.reuse, R64, R96 ;  /* 0x00000040803c723c */ /* 0x040fe20000041860 */
[----:B------:R-:W3:Y:S07]  /*65b0*/  LDSM.16.MT88.4 R96, [R228+0x5900] ;  /* 0x00590000e460783b */ /* 0x000eee0000004200 */
[C---:B------:R-:W-:Y:S08]  /*65c0*/  HMMA.16816.F32.BF16 R56, R128.reuse, R58, R92 ;  /* 0x0000003a8038723c */ /* 0x040ff0000004185c */
[C---:B-1----:R-:W-:Y:S07]  /*65d0*/  HMMA.16816.F32.BF16 R76, R128.reuse, R80, R148 ;  /* 0x00000050804c723c */ /* 0x042fee0000041894 */
[----:B------:R-:W-:Y:S01]  /*65e0*/  MOV R149, R85 ;  /* 0x0000005500957202 */ /* 0x000fe20000000f00 */
[----:B------:R-:W-:Y:S01]  /*65f0*/  IMAD.MOV.U32 R150, RZ, RZ, R86 ;  /* 0x000000ffff967224 */ /* 0x000fe200078e0056 */
[----:B------:R-:W-:Y:S01]  /*6600*/  MOV R151, R87 ;  /* 0x0000005700977202 */ /* 0x000fe20000000f00 */
[----:B------:R-:W-:Y:S02]  /*6610*/  HMMA.16816.F32.BF16 R64, R128, R66, R100 ;  /* 0x000000428040723c */ /* 0x000fe40000041864 */
[----:B------:R-:W-:-:S02]  /*6620*/  FADD.FTZ R2, R149, R12 ;  /* 0x0000000c95027221 */ /* 0x000fc40000010000 */
[----:B------:R-:W-:Y:S02]  /*6630*/  FADD.FTZ R0, R150, R0 ;  /* 0x0000000096007221 */ /* 0x000fe40000010000 */
[----:B------:R-:W-:Y:S02]  /*6640*/  FADD.FTZ R2, R151, R2 ;  /* 0x0000000297027221 */ /* 0x000fe40000010000 */
[----:B------:R-:W-:Y:S01]  /*6650*/  FADD.FTZ R0, R172, R0 ;  /* 0x00000000ac007221 */ /* 0x000fe20000010000 */
[----:B--2---:R-:W-:Y:S01]  /*6660*/  HMMA.16816.F32.BF16 R84, R128, R88, R124 ;  /* 0x000000588054723c */ /* 0x004fe2000004187c */
[----:B------:R-:W-:Y:S01]  /*6670*/  FADD.FTZ R2, R13, R2 ;  /* 0x000000020d027221 */ /* 0x000fe20000010000 */
[----:B------:R-:W-:Y:S01]  /*6680*/  LDSM.16.MT88.4 R124, [R228+0x8900] ;  /* 0x00890000e47c783b */ /* 0x000fe20000004200 */
[----:B------:R-:W-:Y:S02]  /*6690*/  FADD.FTZ R0, R15, R0 ;  /* 0x000000000f007221 */ /* 0x000fe40000010000 */
[----:B------:R-:W-:-:S02]  /*66a0*/  FADD.FTZ R2, R14, R2 ;  /* 0x000000020e027221 */ /* 0x000fc40000010000 */
[----:B------:R-:W-:Y:S01]  /*66b0*/  FADD.FTZ R0, R173, R0 ;  /* 0x00000000ad007221 */ /* 0x000fe20000010000 */
[----:B------:R-:W1:Y:S01]  /*66c0*/  LDSM.16.MT88.4 R12, [R227+0x8900] ;  /* 0x00890000e30c783b */ /* 0x000e620000004200 */
[----:B------:R-:W-:Y:S01]  /*66d0*/  FADD.FTZ R2, R174, R2 ;  /* 0x00000002ae027221 */ /* 0x000fe20000010000 */
[C---:B------:R-:W-:Y:S01]  /*66e0*/  HMMA.16816.F32.BF16 R88, R128.reuse, R90, R120 ;  /* 0x0000005a8058723c */ /* 0x040fe20000041878 */
[----:B------:R-:W-:Y:S01]  /*66f0*/  FADD.FTZ R0, R175, R0 ;  /* 0x00000000af007221 */ /* 0x000fe20000010000 */
[----:B------:R-:W2:Y:S01]  /*6700*/  LDSM.16.MT88.4 R120, [R225+0x8900] ;  /* 0x00890000e178783b */ /* 0x000ea20000004200 */
        /* <DEDUP_REMOVED lines=22> */
[C---:B-1----:R-:W-:Y:S07]  /*6870*/  HMMA.16816.F32.BF16 R148, R128.reuse, R12, R36 ;  /* 0x0000000c8094723c */ /* 0x042fee0000041824 */
[----:B------:R-:W-:Y:S01]  /*6880*/  FADD.FTZ R12, R163, R2 ;  /* 0x00000002a30c7221 */ /* 0x000fe20000010000 */
[----:B------:R-:W-:Y:S01]  /*6890*/  HMMA.16816.F32.BF16 R108, R128, R112, R40 ;  /* 0x00000070806c723c */ /* 0x000fe20000041828 */
[----:B------:R-:W-:Y:S02]  /*68a0*/  FADD.FTZ R2, R161, R0 ;  /* 0x00000000a1027221 */ /* 0x000fe40000010000 */
[----:B------:R-:W-:-:S02]  /*68b0*/  FADD.FTZ R0, R165, R12 ;  /* 0x0000000ca5007221 */ /* 0x000fc40000010000 */
[----:B------:R-:W-:Y:S02]  /*68c0*/  FADD.FTZ R2, R164, R2 ;  /* 0x00000002a4027221 */ /* 0x000fe40000010000 */
[----:B------:R-:W-:Y:S01]  /*68d0*/  FADD.FTZ R11, R11, R0 ;  /* 0x000000000b0b7221 */ /* 0x000fe20000010000 */
[C---:B--2---:R-:W-:Y:S01]  /*68e0*/  HMMA.16816.F32.BF16 R116, R128.reuse, R120, R168 ;  /* 0x000000788074723c */ /* 0x044fe200000418a8 */
        /* <DEDUP_REMOVED lines=8> */
[C---:B------:R-:W-:Y:S02]  /*6970*/  HMMA.16816.F32.BF16 R104, R128.reuse, R106, R48 ;  /* 0x0000006a8068723c */ /* 0x040fe40000041830 */
[----:B------:R1:W-:Y:S04]  /*6980*/  STL [R1+0x4], R0 ;  /* 0x0000040001007387 */ /* 0x0003e80000100800 */
[----:B------:R1:W-:Y:S02]  /*6990*/  STL [R1], R2 ;  /* 0x0000000201007387 */ /* 0x0003e40000100800 */
[C---:B------:R-:W-:Y:S08]  /*69a0*/  HMMA.16816.F32.BF16 R112, R128.reuse, R114, R28 ;  /* 0x000000728070723c */ /* 0x040ff0000004181c */
[C---:B------:R-:W-:Y:S08]  /*69b0*/  HMMA.16816.F32.BF16 R120, R128.reuse, R122, R20 ;  /* 0x0000007a8078723c */ /* 0x040ff00000041814 */
[C---:B------:R-:W-:Y:S08]  /*69c0*/  HMMA.16816.F32.BF16 R124, R128.reuse, R126, R44 ;  /* 0x0000007e807c723c */ /* 0x040ff0000004182c */
[----:B------:R-:W-:Y:S01]  /*69d0*/  HMMA.16816.F32.BF16 R128, R128, R14, R24 ;  /* 0x0000000e8080723c */ /* 0x000fe20000041818 */
[----:B------:R-:W-:Y:S07]  /*69e0*/  @!P0 BRA `(.L_x_1355) ;  /* 0x000036e000008947 */ /* 0x000fee0003800000 */
[----:B-1----:R-:W2:Y:S01]  /*69f0*/  LDL.LU R252, [R1+0x28] ;  /* 0x0000280001fc7983 */ /* 0x002ea20000300800 */
[----:B------:R-:W-:-:S02]  /*6a00*/  IMAD.MOV.U32 R134, RZ, RZ, R3 ;  /* 0x000000ffff867224 */ /* 0x000fc400078e0003 */
[----:B------:R-:W-:Y:S01]  /*6a10*/  IMAD.MOV.U32 R133, RZ, RZ, R132 ;  /* 0x000000ffff857224 */ /* 0x000fe200078e0084 */
[----:B------:R-:W3:Y:S04]  /*6a20*/  LDL.LU.64 R180, [R1+0x30] ;  /* 0x0000300001b47983 */ /* 0x000ee80000300a00 */
[----:B------:R-:W4:Y:S01]  /*6a30*/  LDL.LU.64 R182, [R1+0x38] ;  /* 0x0000380001b67983 */ /* 0x000f220000300a00 */
[----:B--2---:R-:W-:Y:S02]  /*6a40*/  IADD3 R249, R252, -0x2, RZ ;  /* 0xfffffffefcf97810 */ /* 0x004fe40007ffe0ff */
[----:B---3--:R-:W-:Y:S02]  /*6a50*/  MOV R3, R181 ;  /* 0x000000b500037202 */ /* 0x008fe40000000f00 */
[----:B----4-:R-:W-:-:S05]  /*6a60*/  MOV R2, R182 ;  /* 0x000000b600027202 */ /* 0x010fca0000000f00 */
[----:B------:R1:W-:Y:S02]  /*6a70*/  STL.64 [R1+0x10], R2 ;  /* 0x0000100201007387 */ /* 0x0003e40000100a00 */
.L_x_1356:
[----:B------:R-:W2:Y:S01]  /*6a80*/  LDL.64 R20, [R1+0x10] ;  /* 0x0000100001147983 */ /* 0x000ea20000100a00 */
[----:B------:R-:W-:Y:S04]  /*6a90*/  DEPBAR.LE SB0, 0x0 ;  /* 0x000080000000791a */ /* 0x000fe80000000000 */
[----:B-1----:R-:W-:Y:S01]  /*6aa0*/  SHF.R.S32.HI R0, RZ, 0x1f, R249 ;  /* 0x0000001fff007819 */ /* 0x002fe200000114f9 */
[----:B------:R-:W-:Y:S01]  /*6ab0*/  BAR.SYNC.DEFER_BLOCKING 0x0 ;  /* 0x0000000000007b1d */ /* 0x000fe20000010000 */
[C---:B-1----:R-:W-:Y:S01]  /*6ac0*/  IMAD.WIDE.U32 R2, R249.reuse, c[0x0][0x208], RZ ;  /* 0x00008200f9027a25 */ /* 0x042fe200078e00ff */
[----:B------:R-:W-:Y:S02]  /*6ad0*/  MOV R44, c[0x0][0x208] ;  /* 0x00008200002c7a02 */ /* 0x000fe40000000f00 */
[----:B------:R-:W-:Y:S01]  /*6ae0*/  MOV R132, 0x6 ;  /* 0x0000000600847802 */ /* 0x000fe20000000f00 */
[----:B------:R-:W-:Y:S01]  /*6af0*/  IMAD R0, R0, c[0x0][0x208], RZ ;  /* 0x0000820000007a24 */ /* 0x000fe200078e02ff */
[----:B------:R-:W-:Y:S02]  /*6b00*/  SHF.L.U32 R44, R44, 0x6, RZ ;  /* 0x000000062c2c7819 */ /* 0x000fe400000006ff */
[----:B------:R-:W-:Y:S01]  /*6b10*/  MOV R37, c[0x0][0x208] ;  /* 0x0000820000257a02 */ /* 0x000fe20000000f00 */
[----:B------:R-:W-:Y:S01]  /*6b20*/  IMAD R0, R249, c[0x0][0x20c], R0 ;  /* 0x00008300f9007a24 */ /* 0x000fe200078e0200 */
[----:B------:R-:W-:Y:S02]  /*6b30*/  MOV R252, c[0x0][0x1e4] ;  /* 0x0000790000fc7a02 */ /* 0x000fe40000000f00 */
[----:B------:R-:W-:Y:S02]  /*6b40*/  SHF.L.U64.HI R37, R37, R132, c[0x0][0x20c] ;  /* 0x0000830025257619 */ /* 0x000fe40000010284 */
        /* <DEDUP_REMOVED lines=856> */
.L_x_1355:
[----:B-1----:R-:W2:Y:S04]  /*a0d0*/  LDL.LU R2, [R1] ;  /* 0x0000000001027983 */ /* 0x002ea80000300800 */
        /* <DEDUP_REMOVED lines=124> */
.L_x_1353:
        /* <DEDUP_REMOVED lines=152> */
.L_x_1358:
        /* <DEDUP_REMOVED lines=139> */
.L_x_1360:
[----:B---3--:R-:W-:Y:S05]  /*bad0*/  BSYNC B0 ;  /* 0x0000000000007941 */ /* 0x008fea0003800000 */
.L_x_1359:
        /* <DEDUP_REMOVED lines=23> */
.L_x_1362:
[----:B------:R-:W-:Y:S05]  /*bc50*/  BSYNC B0 ;  /* 0x0000000000007941 */ /* 0x000fea0003800000 */
.L_x_1361:
        /* <DEDUP_REMOVED lines=23> */
.L_x_1364:
[----:B------:R-:W-:Y:S05]  /*bdd0*/  BSYNC B0 ;  /* 0x0000000000007941 */ /* 0x000fea0003800000 */
.L_x_1363:
        /* <DEDUP_REMOVED lines=24> */
.L_x_1357:
        /* <DEDUP_REMOVED lines=19> */
.L_x_1365:
        /* <DEDUP_REMOVED lines=42> */
.L_x_1367:
[----:B------:R-:W-:Y:S05]  /*c330*/  BSYNC B0 ;  /* 0x0000000000007941 */ /* 0x000fea0003800000 */
.L_x_1366:
        /* <DEDUP_REMOVED lines=66> */
.L_x_1369:
[----:B------:R-:W-:Y:S05]  /*c760*/  BSYNC B0 ;  /* 0x0000000000007941 */ /* 0x000fea0003800000 */
.L_x_1368:
        /* <DEDUP_REMOVED lines=21> */
.L_x_1371:
[----:B------:R-:W-:Y:S05]  /*c8c0*/  BSYNC B0 ;  /* 0x0000000000007941 */ /* 0x000fea0003800000 */
.L_x_1370:
        /* <DEDUP_REMOVED lines=21> */
.L_x_1373:
[----:B------:R-:W-:Y:S05]  /*ca20*/  BSYNC B0 ;  /* 0x0000000000007941 */ /* 0x000fea0003800000 */
.L_x_1372:
        /* <DEDUP_REMOVED lines=22> */
.L_x_1374:
        /* <DEDUP_REMOVED lines=15> */
.L_x_2640:


//--------------------- .text._ZN7cutlass13device_kernelIN5flash19enable_sm80_to_sm89INS1_16FlashAttnFwdSm80INS1_25CollectiveMainloopFwdSm80ILi8ELi1ELb0EN4cute5tupleIJNS5_1CILi128EEENS7_ILi64EEENS7_ILi192EEEEEELi192ENS_10bfloat16_tEfNS_4arch4Sm80ELb0ELb0ELb0ELb1ELb0ELb1ELb1ELb0EEENS1_21CollectiveEpilogueFwdINS6_IJS8_SA_S9_EEENS6_IJNS7_ILi1EEESI_SI_EEESC_SE_Li256ELb1ELb1ELb0ELb0EEENS1_19SingleTileSchedulerILb1ELb0ELb1ELi128EEEEEEEEEvNT_6ParamsE --------------------------
	.section	.text._ZN7cutlass13device_kernelIN5flash19enable_sm80_to_sm89INS1_16FlashAttnFwdSm80INS1_25CollectiveMainloopFwdSm80ILi8ELi1ELb0EN4cute5tupleIJNS5_1CILi128EEENS7_ILi64EEENS7_ILi192EEEEEELi192ENS_10bfloat16_tEfNS_4arch4Sm80ELb0ELb0ELb0ELb1ELb0ELb1ELb1ELb0EEENS1_21CollectiveEpilogueFwdINS6_IJS8_SA_S9_EEENS6_IJNS7_ILi1EEESI_SI_EEESC_SE_Li256ELb1ELb1ELb0ELb0EEENS1_19SingleTileSchedulerILb1ELb0ELb1ELi128EEEEEEEEEvNT_6ParamsE,"ax",@progbits
	.sectioninfo	@"SHI_REGISTERS=242"
	.align	128
.text._ZN7cutlass13device_kernelIN5flash19enable_sm80_to_sm89INS1_16FlashAttnFwdSm80INS1_25CollectiveMainloopFwdSm80ILi8ELi1ELb0EN4cute5tupleIJNS5_1CILi128EEENS7_ILi64EEENS7_ILi192EEEEEELi192ENS_10bfloat16_tEfNS_4arch4Sm80ELb0ELb0ELb0ELb1ELb0ELb1ELb1ELb0EEENS1_21CollectiveEpilogueFwdINS6_IJS8_SA_S9_EEENS6_IJNS7_ILi1EEESI_SI_EEESC_SE_Li256ELb1ELb1ELb0ELb0EEENS1_19SingleTileSchedulerILb1ELb0ELb1ELi128EEEEEEEEEvNT_6ParamsE:
        .type           _ZN7cutlass13device_kernelIN5flash19enable_sm80_to_sm89INS1_16FlashAttnFwdSm80INS1_25CollectiveMainloopFwdSm80ILi8ELi1ELb0EN4cute5tupleIJNS5_1CILi128EEENS7_ILi64EEENS7_ILi192EEEEEELi192ENS_10bfloat16_tEfNS_4arch4Sm80ELb0ELb0ELb0ELb1ELb0ELb1ELb1ELb0EEENS1_21CollectiveEpilogueFwdINS6_IJS8_SA_S9_EEENS6_IJNS7_ILi1EEESI_SI_EEESC_SE_Li256ELb1ELb1ELb0ELb0EEENS1_19SingleTileSchedulerILb1ELb0ELb1ELi128EEEEEEEEEvNT_6ParamsE,@function
        .size           _ZN7cutlass13device_kernelIN5flash19enable_sm80_to_sm89INS1_16FlashAttnFwdSm80INS1_25CollectiveMainloopFwdSm80ILi8ELi1ELb0EN4cute5tupleIJNS5_1CILi128EEENS7_ILi64EEENS7_ILi192EEEEEELi192ENS_10bfloat16_tEfNS_4arch4Sm80ELb0ELb0ELb0ELb1ELb0ELb1ELb1ELb0EEENS1_21CollectiveEpilogueFwdINS6_IJS8_SA_S9_EEENS6_IJNS7_ILi1EEESI_SI_EEESC_SE_Li256ELb1ELb1ELb0ELb0EEENS1_19SingleTileSchedulerILb1ELb0ELb1ELi128EEEEEEEEEvNT_6ParamsE,(.L_x_2641 - _ZN7cutlass13device_kernelIN5flash19enable_sm80_to_sm89INS1_16FlashAttnFwdSm80INS1_25CollectiveMainloopFwdSm80ILi8ELi1ELb0EN4cute5tupleIJNS5_1CILi128EEENS7_ILi64EEENS7_ILi192EEEEEELi192ENS_10bfloat16_tEfNS_4arch4Sm80ELb0ELb0ELb0ELb1ELb0ELb1ELb1ELb0EEENS1_21CollectiveEpilogueFwdINS6_IJS8_SA_S9_EEENS6_IJNS7_ILi1EEESI_SI_EEESC_SE_Li256ELb1ELb1ELb0ELb0EEENS1_19SingleTileSchedulerILb1ELb0ELb1ELi128EEEEEEEEEvNT_6ParamsE)
        .other          _ZN7cutlass13device_kernelIN5flash19enable_sm80_to_sm89INS1_16FlashAttnFwdSm80INS1_25CollectiveMainloopFwdSm80ILi8ELi1ELb0EN4cute5tupleIJNS5_1CILi128EEENS7_ILi64EEENS7_ILi192EEEEEELi192ENS_10bfloat16_tEfNS_4arch4Sm80ELb0ELb0ELb0ELb1ELb0ELb1ELb1ELb0EEENS1_21CollectiveEpilogueFwdINS6_IJS8_SA_S9_EEENS6_IJNS7_ILi1EEESI_SI_EEESC_SE_Li256ELb1ELb1ELb0ELb0EEENS1_19SingleTileSchedulerILb1ELb0ELb1ELi128EEEEEEEEEvNT_6ParamsE,@"STO_CUDA_ENTRY STV_DEFAULT"
_ZN7cutlass13device_kernelIN5flash19enable_sm80_to_sm89INS1_16FlashAttnFwdSm80INS1_25CollectiveMainloopFwdSm80ILi8ELi1ELb0EN4cute5tupleIJNS5_1CILi128EEENS7_ILi64EEENS7_ILi192EEEEEELi192ENS_10bfloat16_tEfNS_4arch4Sm80ELb0ELb0ELb0ELb1ELb0ELb1ELb1ELb0EEENS1_21CollectiveEpilogueFwdINS6_IJS8_SA_S9_EEENS6_IJNS7_ILi1EEESI_SI_EEESC_SE_Li256ELb1ELb1ELb0ELb0EEENS1_19SingleTileSchedulerILb1ELb0ELb1ELi128EEEEEEEEEvNT_6ParamsE:
        /* <DEDUP_REMOVED lines=16> */
.L_x_1376:
        /* <DEDUP_REMOVED lines=8> */
.L_x_1378:
[----:B------:R-:W-:-:S05]  /*0180*/  MOV R3, c[0x0][0x54c] ;  /* 0x0001530000037a02 */ /* 0x000fca0000000f00 */
.L_x_1377:
[----:B-----5:R-:W-:Y:S01]  /*0190*/  IMAD R3, R3, c[0x0][0x548], RZ ;  /* 0x0001520003037a24 */ /* 0x020fe200078e02ff */
[----:B------:R-:W-:-:S04]  /*01a0*/  SHF.L.U32 R0, R85, 0x7, RZ ;  /* 0x0000000755007819 */ /* 0x000fc800000006ff */
[----:B------:R-:W-:-:S04]  /*01b0*/  ISETP.GE.AND P0, PT, R0, R3, PT ;  /* 0x000000030000720c */ /* 0x000fc80003f06270 */
[----:B------:R-:W-:Y:S01]  /*01c0*/  SEL R200, R200, 0xffffffff, !P0 ;  /* 0xffffffffc8c87807 */ /* 0x000fe20004000000 */
[----:B------:R-:W-:Y:S05]  /*01d0*/  BRA `(.L_x_1379) ;  /* 0x0000012000007947 */ /* 0x000fea0003800000 */
.L_x_1375:
[----:B---3--:R-:W-:-:S04]  /*01e0*/  ISETP.NE.U32.AND P0, PT, RZ, c[0x0][0x568], PT ;  /* 0x00015a00ff007a0c */ /* 0x008fc80003f05070 */
[----:B------:R-:W-:-:S13]  /*01f0*/  ISETP.NE.AND.EX P0, PT, RZ, c[0x0][0x56c], PT, P0 ;  /* 0x00015b00ff007a0c */ /* 0x000fda0003f05300 */
[----:B------:R-:W-:Y:S05]  /*0200*/  @!P0 BRA `(.L_x_1380) ;  /* 0x0000002000008947 */ /* 0x000fea0003800000 */
[----:B------:R1:W5:Y:S01]  /*0210*/  LDG.E R3, [R2.64] ;  /* 0x0000000602037981 */ /* 0x000362000c1e1900 */
[----:B------:R-:W-:Y:S05]  /*0220*/  BRA `(.L_x_1381) ;  /* 0x0000009000007947 */ /* 0x000fea0003800000 */
.L_x_1380:
        /* <DEDUP_REMOVED lines=8> */
.L_x_1382:
[----:B------:R-:W-:-:S05]  /*02b0*/  MOV R3, c[0x0][0x54c] ;  /* 0x0001530000037a02 */ /* 0x000fca0000000f00 */
.L_x_1381:
[----:B-----5:R-:W-:Y:S01]  /*02c0*/  IMAD R3, R3, c[0x0][0x548], RZ ;  /* 0x0001520003037a24 */ /* 0x020fe200078e02ff */
[----:B------:R-:W-:-:S04]  /*02d0*/  SHF.L.U32 R0, R85, 0x7, RZ ;  /* 0x0000000755007819 */ /* 0x000fc800000006ff */
[----:B------:R-:W-:-:S04]  /*02e0*/  ISETP.GE.AND P0, PT, R0, R3, PT ;  /* 0x000000030000720c */ /* 0x000fc80003f06270 */
[----:B------:R-:W-:-:S04]  /*02f0*/  SEL R200, R200, 0xffffffff, !P0 ;  /* 0xffffffffc8c87807 */ /* 0x000fc80004000000 */
.L_x_1379:
        /* <DEDUP_REMOVED lines=35> */
.L_x_1383:
[----:B--2---:R-:W-:-:S04]  /*0530*/  ISETP.NE.U32.AND P0, PT, RZ, c[0x0][0x368], PT ;  /* 0x0000da00ff007a0c */ /* 0x004fc80003f05070 */
[----:B------:R-:W-:-:S13]  /*0540*/  ISETP.NE.AND.EX P0, PT, RZ, c[0x0][0x36c], PT, P0 ;  /* 0x0000db00ff007a0c */ /* 0x000fda0003f05300 */
[----:B------:R-:W-:Y:S05]  /*0550*/  @!P0 BRA `(.L_x_1384) ;  /* 0x0000003000008947 */ /* 0x000fea0003800000 */
[----:B------:R-:W-:-:S06]  /*0560*/  IMAD.WIDE R2, R200, R5, c[0x0][0x368] ;  /* 0x0000da00c8027625 */ /* 0x000fcc00078e0205 */
[----:B------:R1:W5:Y:S01]  /*0570*/  LDG.E R2, [R2.64] ;  /* 0x0000000602027981 */ /* 0x000362000c1e1900 */
[----:B------:R-:W-:Y:S05]  /*0580*/  BRA `(.L_x_1385) ;  /* 0x0000004000007947 */ /* 0x000fea0003800000 */
.L_x_1384:
[----:B------:R-:W-:Y:S05]  /*0590*/  @!P6 BRA `(.L_x_1385) ;  /* 0x000000300000e947 */ /* 0x000fea0003800000 */
[----:B------:R-:W2:Y:S04]  /*05a0*/  LDG.E R2, [R8.64] ;  /* 0x0000000608027981 */ /* 0x000ea8000c1e1900 */
[----:B------:R-:W2:Y:S02]  /*05b0*/  LDG.E R3, [R8.64+0x4] ;  /* 0x0000040608037981 */ /* 0x000ea4000c1e1900 */
[----:B--2---:R-:W-:Y:S02]  /*05c0*/  IADD3 R2, -R2, R3, RZ ;  /* 0x0000000302027210 */ /* 0x004fe40007ffe1ff */
.L_x_1385:
        /* <DEDUP_REMOVED lines=319> */
.L_x_1411:
        /* <DEDUP_REMOVED lines=84> */
.L_x_1391:
[----:B------:R-:W-:Y:S05]  /*1f00*/  BSYNC B0 ;  /* 0x0000000000007941 */ /* 0x000fea0003800000 */
.L_x_1390:
        /* <DEDUP_REMOVED lines=99> */
.L_x_1394:
[----:B------:R-:W-:Y:S05]  /*2540*/  BSYNC B0 ;  /* 0x0000000000007941 */ /* 0x000fea0003800000 */
.L_x_1393:
        /* <DEDUP_REMOVED lines=56> */
.L_x_1396:
[----:B------:R-:W-:Y:S05]  /*28d0*/  BSYNC B0 ;  /* 0x0000000000007941 */ /* 0x000fea0003800000 */
.L_x_1395:
        /* <DEDUP_REMOVED lines=56> */
.L_x_1398:
[----:B------:R-:W-:Y:S05]  /*2c60*/  BSYNC B0 ;  /* 0x0000000000007941 */ /* 0x000fea0003800000 */
.L_x_1397:
        /* <DEDUP_REMOVED lines=56> */
.L_x_1400:
[----:B------:R-:W-:Y:S05]  /*2ff0*/  BSYNC B0 ;  /* 0x0000000000007941 */ /* 0x000fea0003800000 */
.L_x_1399:
        /* <DEDUP_REMOVED lines=56> */
.L_x_1402:
[----:B------:R-:W-:Y:S05]  /*3380*/  BSYNC B0 ;  /* 0x0000000000007941 */ /* 0x000fea0003800000 */
.L_x_1401:
        /* <DEDUP_REMOVED lines=56> */
.L_x_1389:
        /* <DEDUP_REMOVED lines=47> */
.L_x_1404:
[----:B------:R-:W-:Y:S05]  /*3a00*/  BSYNC B0 ;  /* 0x0000000000007941 */ /* 0x000fea0003800000 */
.L_x_1403:
        /* <DEDUP_REMOVED lines=157> */
.L_x_1406:
[----:B------:R-:W-:Y:S05]  /*43e0*/  BSYNC B0 ;  /* 0x0000000000007941 */ /* 0x000fea0003800000 */
.L_x_1405:
        /* <DEDUP_REMOVED lines=115> */
.L_x_1408:
[----:B------:R-:W-:Y:S05]  /*4b20*/  BSYNC B0 ;  /* 0x0000000000007941 */ /* 0x000fea0003800000 */
.L_x_1407:
        /* <DEDUP_REMOVED lines=115> */
.L_x_1388:
        /* <DEDUP_REMOVED lines=23> */
.L_x_1392:
[----:B------:R-:W-:Y:S05]  /*53d0*/  BSYNC B1 ;  /* 0x0000000000017941 */ /* 0x000fea0003800000 */
.L_x_1387:
        /* <DEDUP_REMOVED lines=73> */
.L_x_1410:
[----:B-1----:R-:W-:Y:S05]  /*5870*/  BSYNC B0 ;  /* 0x0000000000007941 */ /* 0x002fea0003800000 */
.L_x_1409:
        /* <DEDUP_REMOVED lines=25> */
.L_x_1386:
        /* <DEDUP_REMOVED lines=87> */
[----:B------:R-:W-:Y:S01]  /*5f80*/  IADD3 R21, R4, -R21, RZ ;  /* 0x8000001504157210 */ /* 0x000fe20007ffe0ff */
[----:B------:R-:W-:Y:S01]  /*5f90*/  IMAD R4, R3, 0x20, R18 ;  /* 0x0000002003047824 */ /* 0x000fe200078e0212 */
[----:B------:R-:W-:Y:S01]  /*5fa0*/  ISETP.NE.AND.EX P0, PT, RZ, c[0x0][0x34c], PT, P0 ;  /* 0x0000d300ff007a0c */ /* 0x000fe20003f05300 */
[----:B------:R-:W-:Y:S01]  /*5fb0*/  IMAD.IADD R13, R13, 0x1, R5 ;  /* 0x000000010d0d7824 */ /* 0x000fe200078e0205 */
[----:B------:R-:W-:Y:S01]  /*5fc0*/  SHF.R.S32.HI R5, RZ, 0x1f, R200 ;  /* 0x0000001fff057819 */ /* 0x000fe200000114c8 */
[----:B------:R-:W-:Y:S01]  /*5fd0*/  IMAD R4, R85, 0x80, R4 ;  /* 0x0000008055047824 */ /* 0x000fe200078e0204 */
[----:B------:R-:W-:Y:S02]  /*5fe0*/  LOP3.LUT R16, R7, R16, RZ, 0x3c, !PT ;  /* 0x0000001007107212 */ /* 0x000fe400078e3cff */
[----:B------:R-:W-:Y:S01]  /*5ff0*/  IADD3 R2, R22, 0x80, RZ ;  /* 0x0000008016027810 */ /* 0x000fe20007ffe0ff */
[----:B------:R-:W-:Y:S01]  /*6000*/  @P2 IMAD.HI.U32 R6, R4, c[0x0][0x2c8], RZ ;  /* 0x0000b20004062a27 */ /* 0x000fe200078e00ff */
[----:B------:R-:W-:-:S02]  /*6010*/  SEL R7, R5, RZ, !P0 ;  /* 0x000000ff05077207 */ /* 0x000fc40004000000 */
[----:B------:R-:W-:Y:S01]  /*6020*/  ISETP.GE.AND P3, PT, R2, c[0x0][0x1d4], PT ;  /* 0x0000750002007a0c */ /* 0x000fe20003f66270 */
[----:B------:R-:W-:Y:S01]  /*6030*/  IMAD.MOV.U32 R2, RZ, RZ, R4 ;  /* 0x000000ffff027224 */ /* 0x000fe200078e0004 */
[----:B------:R-:W-:Y:S01]  /*6040*/  SHF.R.S32.HI R11, RZ, 0x1f, R147 ;  /* 0x0000001fff0b7819 */ /* 0x000fe20000011493 */
[----:B------:R-:W-:Y:S01]  /*6050*/  IMAD R7, R7, c[0x0][0x1c0], RZ ;  /* 0x0000700007077a24 */ /* 0x000fe200078e02ff */
[----:B------:R-:W-:Y:S02]  /*6060*/  SEL R24, R200, RZ, !P0 ;  /* 0x000000ffc8187207 */ /* 0x000fe40004000000 */
[----:B------:R-:W-:Y:S02]  /*6070*/  IADD3 R147, P0, R18, R147, RZ ;  /* 0x0000009312937210 */ /* 0x000fe40007f1e0ff */
[----:B------:R-:W-:Y:S01]  /*6080*/  @P2 SHF.R.U32.HI R2, RZ, c[0x0][0x2cc], R6 ;  /* 0x0000b300ff022a19 */ /* 0x000fe20000011606 */
[C---:B------:R-:W-:Y:S01]  /*6090*/  IMAD R10, R24.reuse, c[0x0][0x1c4], R7 ;  /* 0x00007100180a7a24 */ /* 0x040fe200078e0207 */
[----:B------:R-:W-:Y:S01]  /*60a0*/  LOP3.LUT R15, R15, 0xfffffff0, RZ, 0xc0, !PT ;  /* 0xfffffff00f0f7812 */ /* 0x000fe200078ec0ff */
[----:B------:R-:W-:Y:S01]  /*60b0*/  IMAD.WIDE.U32 R24, R24, c[0x0][0x1c0], R12 ;  /* 0x0000700018187a25 */ /* 0x000fe200078e000c */
[----:B------:R-:W-:-:S02]  /*60c0*/  LEA.HI.X.SX32 R6, R18, R11, 0x1, P0 ;  /* 0x0000000b12067211 */ /* 0x000fc400000f0eff */
[----:B------:R-:W-:Y:S01]  /*60d0*/  LEA.HI R11, R9, R84, RZ, 0x6 ;  /* 0x00000054090b7211 */ /* 0x000fe200078f30ff */
[----:B------:R-:W-:Y:S01]  /*60e0*/  IMAD.MOV R7, RZ, RZ, -R2 ;  /* 0x000000ffff077224 */ /* 0x000fe200078e0a02 */
[----:B------:R-:W-:Y:S01]  /*60f0*/  SHF.R.S32.HI R23, RZ, 0x1f, R22 ;  /* 0x0000001fff177819 */ /* 0x000fe20000011416 */
[----:B------:R-:W-:Y:S01]  /*6100*/  IMAD.IADD R15, R84, 0x1, -R15 ;  /* 0x00000001540f7824 */ /* 0x000fe200078e0a0f */
[----:B------:R-:W-:Y:S01]  /*6110*/  SHF.L.U32 R11, R11, 0x3, RZ ;  /* 0x000000030b0b7819 */ /* 0x000fe200000006ff */
[C---:B------:R-:W-:Y:S01]  /*6120*/  IMAD R8, R6.reuse, c[0x0][0x1e0], RZ ;  /* 0x0000780006087a24 */ /* 0x040fe200078e02ff */
[----:B------:R-:W-:Y:S01]  /*6130*/  ISETP.NE.U32.AND P2, PT, RZ, c[0x0][0x350], PT ;  /* 0x0000d400ff007a0c */ /* 0x000fe20003f45070 */
[----:B------:R-:W-:Y:S01]  /*6140*/  IMAD R6, R6, c[0x0][0x208], RZ ;  /* 0x0000820006067a24 */ /* 0x000fe200078e02ff */
[----:B------:R-:W-:Y:S01]  /*6150*/  SHF.R.S32.HI R12, RZ, 0x1f, R15 ;  /* 0x0000001fff0c7819 */ /* 0x000fe2000001140f */
[----:B------:R-:W-:Y:S01]  /*6160*/  IMAD R7, R7, c[0x0][0x2c4], R4 ;  /* 0x0000b10007077a24 */ /* 0x000fe200078e0204 */
[----:B------:R-:W-:Y:S01]  /*6170*/  SHF.R.S32.HI R4, RZ, 0x1f, R2 ;  /* 0x0000001fff047819 */ /* 0x000fe20000011402 */
[C---:B------:R-:W-:Y:S01]  /*6180*/  IMAD R6, R147.reuse, c[0x0][0x20c], R6 ;  /* 0x0000830093067a24 */ /* 0x040fe200078e0206 */
[----:B------:R-:W-:Y:S01]  /*6190*/  LOP3.LUT R16, R16, 0xfffffe00, R11, 0xf8, !PT ;  /* 0xfffffe0010107812 */ /* 0x000fe200078ef80b */
[----:B------:R-:W-:Y:S01]  /*61a0*/  IMAD.WIDE.U32 R28, R147, c[0x0][0x208], R22 ;  /* 0x00008200931c7a25 */ /* 0x000fe200078e0016 */
[----:B------:R-:W-:-:S02]  /*61b0*/  LEA.HI R13, R12, R15, RZ, 0x3 ;  /* 0x0000000f0c0d7211 */ /* 0x000fc400078f18ff */
[----:B------:R-:W-:Y:S01]  /*61c0*/  P2R R203, PR, RZ, 0x8 ;  /* 0x00000008ffcb7803 */ /* 0x000fe20000000000 */
[----:B------:R-:W-:Y:S01]  /*61d0*/  IMAD.IADD R25, R25, 0x1, R10 ;  /* 0x0000000119197824 */ /* 0x000fe200078e020a */
[----:B------:R-:W-:Y:S01]  /*61e0*/  LOP3.LUT R12, R13, 0xfffffff8, RZ, 0xc0, !PT ;  /* 0xfffffff80d0c7812 */ /* 0x000fe200078ec0ff */
[----:B------:R-:W-:Y:S01]  /*61f0*/  IMAD R11, R4, c[0x0][0x1b0], RZ ;  /* 0x00006c00040b7a24 */ /* 0x000fe200078e02ff */
[----:B------:R-:W-:Y:S01]  /*6200*/  ISETP.NE.AND.EX P2, PT, RZ, c[0x0][0x354], PT, P2 ;  /* 0x0000d500ff007a0c */ /* 0x000fe20003f45320 */
[----:B------:R-:W-:Y:S01]  /*6210*/  IMAD.IADD R29, R29, 0x1, R6 ;  /* 0x000000011d1d7824 */ /* 0x000fe200078e0206 */
[----:B------:R-:W-:Y:S01]  /*6220*/  SHF.R.S32.HI R6, RZ, 0x1f, R7 ;  /* 0x0000001fff067819 */ /* 0x000fe20000011407 */
[C---:B------:R-:W-:Y:S01]  /*6230*/  IMAD R8, R147.reuse, c[0x0][0x1e4], R8 ;  /* 0x0000790093087a24 */ /* 0x040fe200078e0208 */
[----:B------:R-:W-:Y:S01]  /*6240*/  ISETP.GE.AND P6, PT, R22, c[0x0][0x1d4], PT ;  /* 0x0000750016007a0c */ /* 0x000fe20003fc6270 */
[----:B------:R-:W-:-:S03]  /*6250*/  IMAD.WIDE.U32 R26, R147, c[0x0][0x1e0], R22 ;  /* 0x00007800931a7a25 */ /* 0x000fc600078e0016 */
[----:B------:R-:W-:Y:S01]  /*6260*/  SEL R20, RZ, 0x1, P6 ;  /* 0x00000001ff147807 */ /* 0x000fe20003000000 */
[C---:B------:R-:W-:Y:S01]  /*6270*/  IMAD R11, R2.reuse, c[0x0][0x1b4], R11 ;  /* 0x00006d00020b7a24 */ /* 0x040fe200078e020b */
[----:B------:R-:W-:Y:S01]  /*6280*/  IADD3 R27, R27, R8, RZ ;  /* 0x000000081b1b7210 */ /* 0x000fe20007ffe0ff */
[----:B------:R-:W-:-:S04]  /*6290*/  IMAD.WIDE.U32 R24, R2, c[0x0][0x1b0], R24 ;  /* 0x00006c0002187a25 */ /* 0x000fc800078e0018 */
[----:B------:R-:W-:Y:S01]  /*62a0*/  IMAD.IADD R25, R25, 0x1, R11 ;  /* 0x0000000119197824 */ /* 0x000fe200078e020b */
[----:B------:R-:W-:Y:S01]  /*62b0*/  SHF.L.U32 R11, R3, 0x3, RZ ;  /* 0x00000003030b7819 */ /* 0x000fe200000006ff */
[----:B------:R-:W-:Y:S02]  /*62c0*/  IMAD R6, R6, c[0x0][0x1a8], RZ ;  /* 0x00006a0006067a24 */ /* 0x000fe400078e02ff */
[----:B------:R-:W-:Y:S02]  /*62d0*/  IMAD R4, R87, c[0x0][0x1e8], RZ ;  /* 0x00007a0057047a24 */ /* 0x000fe400078e02ff */
[----:B------:R-:W-:Y:S02]  /*62e0*/  IMAD.IADD R12, R15, 0x1, -R12 ;  /* 0x000000010f0c7824 */ /* 0x000fe400078e0a0c */
[----:B------:R-:W-:Y:S02]  /*62f0*/  IMAD R8, R87, c[0x0][0x210], RZ ;  /* 0x0000840057087a24 */ /* 0x000fe400078e02ff */
[C---:B------:R-:W-:Y:S01]  /*6300*/  IMAD R6, R7.reuse, c[0x0][0x1ac], R6 ;  /* 0x00006b0007067a24 */ /* 0x040fe200078e0206 */
[C---:B------:R-:W-:Y:S01]  /*6310*/  LOP3.LUT P5, RZ, R12.reuse, 0x4, RZ, 0xc0, !PT ;  /* 0x000000040cff7812 */ /* 0x040fe200078ac0ff */
[----:B------:R-:W-:Y:S01]  /*6320*/  IMAD.WIDE.U32 R24, R7, c[0x0][0x1a8], R24 ;  /* 0x00006a0007187a25 */ /* 0x000fe200078e0018 */
[----:B------:R-:W-:-:S03]  /*6330*/  LOP3.LUT P3, RZ, R12, 0x2, RZ, 0xc0, !PT ;  /* 0x000000020cff7812 */ /* 0x000fc6000786c0ff */
[C---:B------:R-:W-:Y:S02]  /*6340*/  IMAD R4, R199.reuse, c[0x0][0x1ec], R4 ;  /* 0x00007b00c7047a24 */ /* 0x040fe400078e0204 */
[----:B------:R-:W-:-:S04]  /*6350*/  IMAD.WIDE.U32 R208, R199, c[0x0][0x1e8], R26 ;  /* 0x00007a00c7d07a25 */ /* 0x000fc800078e001a */
[C---:B------:R-:W-:Y:S02]  /*6360*/  IMAD R8, R199.reuse, c[0x0][0x214], R8 ;  /* 0x00008500c7087a24 */ /* 0x040fe400078e0208 */
[----:B------:R-:W-:-:S04]  /*6370*/  IMAD.WIDE.U32 R26, R199, c[0x0][0x210], R28 ;  /* 0x00008400c71a7a25 */ /* 0x000fc800078e001c */
[----:B------:R-:W-:Y:S02]  /*6380*/  IMAD.SHL.U32 R12, R12, 0x40, RZ ;  /* 0x000000400c0c7824 */ /* 0x000fe400078e00ff */
[----:B------:R-:W-:Y:S02]  /*6390*/  IMAD.IADD R209, R4, 0x1, R209 ;  /* 0x0000000104d17824 */ /* 0x000fe400078e02d1 */
[----:B------:R-:W-:Y:S01]  /*63a0*/  IMAD.IADD R27, R8, 0x1, R27 ;  /* 0x00000001081b7824 */ /* 0x000fe200078e021b */
[----:B------:R-:W-:Y:S01]  /*63b0*/  LEA R8, P0, R24, c[0x0][0x160], 0x1 ;  /* 0x0000580018087a11 */ /* 0x000fe200078008ff */
[----:B------:R-:W-:Y:S01]  /*63c0*/  IMAD.IADD R4, R25, 0x1, R6 ;  /* 0x0000000119047824 */ /* 0x000fe200078e0206 */
[----:B------:R-:W-:Y:S01]  /*63d0*/  LOP3.LUT R15, R12, 0x1c0, RZ, 0xc0, !PT ;  /* 0x000001c00c0f7812 */ /* 0x000fe200078ec0ff */
[----:B------:R-:W-:Y:S02]  /*63e0*/  IMAD.SHL.U32 R10, R21, 0x8, RZ ;  /* 0x00000008150a7824 */ /* 0x000fe400078e00ff */
[----:B------:R-:W-:Y:S01]  /*63f0*/  IMAD.SHL.U32 R13, R13, 0x40, RZ ;  /* 0x000000400d0d7824 */ /* 0x000fe200078e00ff */
[----:B------:R-:W-:-:S02]  /*6400*/  LEA.HI.X R4, R24, c[0x0][0x164], R4, 0x1, P0 ;  /* 0x0000590018047a11 */ /* 0x000fc400000f0c04 */
[----:B------:R-:W-:Y:S01]  /*6410*/  LOP3.LUT R2, R15, 0x8, R10, 0xf8, !PT ;  /* 0x000000080f027812 */ /* 0x000fe200078ef80a */
[----:B------:R1:W3:Y:S01]  /*6420*/  SHFL.IDX PT, R24, R8, RZ, 0x181f ;  /* 0x00181fff08187589 */ /* 0x0002e200000e0000 */
[----:B------:R-:W-:Y:S02]  /*6430*/  SHF.R.U32.HI R15, RZ, 0x3, R15 ;  /* 0x00000003ff0f7819 */ /* 0x000fe4000001160f */
[----:B------:R-:W-:Y:S01]  /*6440*/  IADD3 R10, R11, 0x80, RZ ;  /* 0x000000800b0a7810 */ /* 0x000fe20007ffe0ff */
[----:B------:R1:W4:Y:S01]  /*6450*/  SHFL.IDX PT, R25, R4, RZ, 0x181f ;  /* 0x00181fff04197589 */ /* 0x00032200000e0000 */
[----:B------:R-:W-:Y:S02]  /*6460*/  LOP3.LUT R2, R2, R15, RZ, 0x3c, !PT ;  /* 0x0000000f02027212 */ /* 0x000fe400078e3cff */
[----:B------:R-:W-:Y:S02]  /*6470*/  IADD3 R15, R22, 0x40, RZ ;  /* 0x00000040160f7810 */ /* 0x000fe40007ffe0ff */
[----:B------:R-:W-:-:S02]  /*6480*/  ISETP.GE.AND P4, PT, R10, c[0x0][0x198], PT ;  /* 0x000066000a007a0c */ /* 0x000fc40003f86270 */
[----:B------:R-:W-:Y:S02]  /*6490*/  LOP3.LUT R2, R2, 0xfffffe00, R13, 0xf8, !PT ;  /* 0xfffffe0002027812 */ /* 0x000fe400078ef80d */
        /* <DEDUP_REMOVED lines=22> */
[----:B------:R-:W-:-:S04]  /*6600*/  IMAD.WIDE.U32 R206, R206, c[0x0][0x218], R26 ;  /* 0x00008600cece7a25 */ /* 0x000fc800078e001a */
        /* <DEDUP_REMOVED lines=18> */
.L_x_1414:
[----:B-1-34-:R-:W-:Y:S05]  /*6730*/  BSYNC B0 ;  /* 0x0000000000007941 */ /* 0x01afea0003800000 */
.L_x_1413:
        /* <DEDUP_REMOVED lines=22> */
.L_x_1416:
[----:B------:R-:W-:Y:S05]  /*68a0*/  BSYNC B0 ;  /* 0x0000000000007941 */ /* 0x000fea0003800000 */
.L_x_1415:
        /* <DEDUP_REMOVED lines=22> */
.L_x_1418:
[----:B------:R-:W-:Y:S05]  /*6a10*/  BSYNC B0 ;  /* 0x0000000000007941 */ /* 0x000fea0003800000 */
.L_x_1417:
        /* <DEDUP_REMOVED lines=65> */
.L_x_1419:
        /* <DEDUP_REMOVED lines=101> */
.L_x_1423:
[----:B------:R-:W-:Y:S05]  /*7480*/  BSYNC B0 ;  /* 0x0000000000007941 */ /* 0x000fea0003800000 */
.L_x_1422:
        /* <DEDUP_REMOVED lines=135> */
.L_x_1427:
[----:B------:R-:W-:Y:S05]  /*7d00*/  BSYNC B0 ;  /* 0x0000000000007941 */ /* 0x000fea0003800000 */
.L_x_1426:
        /* <DEDUP_REMOVED lines=42> */
.L_x_1429:
[----:B------:R-:W-:Y:S05]  /*7fb0*/  BSYNC B0 ;  /* 0x0000000000007941 */ /* 0x000fea0003800000 */
.L_x_1428:
        /* <DEDUP_REMOVED lines=42> */
.L_x_1431:
[----:B------:R-:W-:Y:S05]  /*8260*/  BSYNC B0 ;  /* 0x0000000000007941 */ /* 0x000fea0003800000 */
.L_x_1430:
        /* <DEDUP_REMOVED lines=42> */
.L_x_1433:
[----:B------:R-:W-:Y:S05]  /*8510*/  BSYNC B0 ;  /* 0x0000000000007941 */ /* 0x000fea0003800000 */
.L_x_1432:
        /* <DEDUP_REMOVED lines=42> */
.L_x_1435:
[----:B------:R-:W-:Y:S05]  /*87c0*/  BSYNC B0 ;  /* 0x0000000000007941 */ /* 0x000fea0003800000 */
.L_x_1434:
        /* <DEDUP_REMOVED lines=41> */
.L_x_1425:
[----:B------:R-:W-:Y:S05]  /*8a60*/  BSYNC B1 ;  /* 0x0000000000017941 */ /* 0x000fea0003800000 */
.L_x_1424:
        /* <DEDUP_REMOVED lines=44> */
.L_x_1438:
[----:B------:R-:W-:Y:S05]  /*8d30*/  BSYNC B0 ;  /* 0x0000000000007941 */ /* 0x000fea0003800000 */
.L_x_1437:
        /* <DEDUP_REMOVED lines=42> */
.L_x_1440:
[----:B------:R-:W-:Y:S05]  /*8fe0*/  BSYNC B0 ;  /* 0x0000000000007941 */ /* 0x000fea0003800000 */
.L_x_1439:
        /* <DEDUP_REMOVED lines=42> */
.L_x_1442:
[----:B------:R-:W-:Y:S05]  /*9290*/  BSYNC B0 ;  /* 0x0000000000007941 */ /* 0x000fea0003800000 */
.L_x_1441:
        /* <DEDUP_REMOVED lines=42> */
.L_x_1444:
[----:B------:R-:W-:Y:S05]  /*9540*/  BSYNC B0 ;  /* 0x0000000000007941 */ /* 0x000fea0003800000 */
.L_x_1443:
        /* <DEDUP_REMOVED lines=42> */
.L_x_1446:
[----:B------:R-:W-:Y:S05]  /*97f0*/  BSYNC B0 ;  /* 0x0000000000007941 */ /* 0x000fea0003800000 */
.L_x_1445:
        /* <DEDUP_REMOVED lines=42> */
.L_x_1421:
        /* <DEDUP_REMOVED lines=50> */
.L_x_1448:
[----:B------:R-:W-:Y:S05]  /*9dc0*/  BSYNC B0 ;  /* 0x0000000000007941 */ /* 0x000fea0003800000 */
.L_x_1447:
        /* <DEDUP_REMOVED lines=176> */
.L_x_1452:
[----:B------:R-:W-:Y:S05]  /*a8d0*/  BSYNC B0 ;  /* 0x0000000000007941 */ /* 0x000fea0003800000 */
.L_x_1451:
        /* <DEDUP_REMOVED lines=106> */
.L_x_1454:
[----:B------:R-:W-:Y:S05]  /*af80*/  BSYNC B0 ;  /* 0x0000000000007941 */ /* 0x000fea0003800000 */
.L_x_1453:
        /* <DEDUP_REMOVED lines=105> */
.L_x_1450:
[----:B------:R-:W-:Y:S05]  /*b620*/  BSYNC B1 ;  /* 0x0000000000017941 */ /* 0x000fea0003800000 */
.L_x_1449:
        /* <DEDUP_REMOVED lines=103> */
.L_x_1456:
[----:B------:R-:W-:Y:S05]  /*bca0*/  BSYNC B0 ;  /* 0x0000000000007941 */ /* 0x000fea0003800000 */
.L_x_1455:
        /* <DEDUP_REMOVED lines=108> */
.L_x_1458:
[----:B------:R-:W-:Y:S05]  /*c370*/  BSYNC B0 ;  /* 0x0000000000007941 */ /* 0x000fea0003800000 */
.L_x_1457:
        /* <DEDUP_REMOVED lines=107> */
.L_x_1436:
[----:B------:R-:W-:Y:S05]  /*ca30*/  BSYNC B2 ;  /* 0x0000000000027941 */ /* 0x000fea0003800000 */
.L_x_1420:
[----:B-1----:R-:W-:Y:S01]  /*ca40*/  IMAD.SHL.U32 R8, R3, 0x40, RZ ;  /* 0x0000004003087824 */ /* 0x002fe200078e00ff */
[----:B------:R-:W-:-:S04]  /*ca50*/  DEPBAR.LE SB0, 0x0 ;  /* 0x000080000000791a */ /* 0x000fc80000000000 */
[----:B------:R-:W-:Y:S01]  /*ca60*/  IMAD.SHL.U32 R9, R18, 0x8, RZ ;  /* 0x0000000812097824 */ /* 0x000fe200078e00ff */
[----:B------:R-:W-:Y:S01]  /*ca70*/  LOP3.LUT R8, R8, 0x1c0, RZ, 0xc0, !PT ;  /* 0x000001c008087812 */ /* 0x000fe200078ec0ff */
[----:B------:R-:W-:Y:S01]  /*ca80*/  IMAD R10, R22, c[0x0][0x208], RZ ;  /* 0x00008200160a7a24 */ /* 0x000fe200078e02ff */
[----:B------:R-:W-:Y:S01]  /*ca90*/  LOP3.LUT P1, RZ, R3, 0x2, RZ, 0xc0, !PT ;  /* 0x0000000203ff7812 */ /* 0x000fe2000782c0ff */
[----:B------:R-:W-:Y:S01]  /*caa0*/  IMAD R198, R19, 0x400, R2 ;  /* 0x0000040013c67824 */ /* 0x000fe200078e0202 */
[----:B------:R-:W-:Y:S01]  /*cab0*/  LOP3.LUT R9, R8, 0x8, R9, 0xf8, !PT ;  /* 0x0000000808097812 */ /* 0x000fe200078ef809 */
[----:B------:R-:W-:Y:S01]  /*cac0*/  IMAD.WIDE.U32 R12, R17, c[0x0][0x208], RZ ;  /* 0x00008200110c7a25 */ /* 0x000fe200078e00ff */
[----:B------:R-:W-:-:S03]  /*cad0*/  SHF.R.U32.HI R8, RZ, 0x3, R8 ;  /* 0x00000003ff087819 */ /* 0x000fc60000011608 */
[----:B------:R-:W-:Y:S01]  /*cae0*/  IMAD R10, R17, c[0x0][0x20c], R10 ;  /* 0x00008300110a7a24 */ /* 0x000fe200078e020a */
[----:B------:R-:W-:Y:S01]  /*caf0*/  LOP3.LUT R8, R9, R8, RZ, 0x3c, !PT ;  /* 0x0000000809087212 */ /* 0x000fe200078e3cff */
[----:B------:R-:W-:Y:S01]  /*cb00*/  IMAD.SHL.U32 R198, R198, 0x2, RZ ;  /* 0x00000002c6c67824 */ /* 0x000fe200078e00ff */
[----:B------:R-:W-:Y:S01]  /*cb10*/  BAR.SYNC.DEFER_BLOCKING 0x0 ;  /* 0x0000000000007b1d */ /* 0x000fe20000010000 */
[----:B------:R-:W-:Y:S01]  /*cb20*/  IMAD.IADD R10, R13, 0x1, R10 ;  /* 0x000000010d0a7824 */ /* 0x000fe200078e020a */
[C---:B------:R-:W-:Y:S01]  /*cb30*/  LEA R9, P0, R12.reuse, R206, 0x6 ;  /* 0x000000ce0c097211 */ /* 0x040fe200078030ff */
[----:B------:R-:W-:Y:S01]  /*cb40*/  IMAD R197, R21, 0x200, R8 ;  /* 0x0000020015c57824 */ /* 0x000fe200078e0208 */
[----:B------:R-:W-:Y:S01]  /*cb50*/  SEL R13, RZ, 0x4, P5 ;  /* 0x00000004ff0d7807 */ /* 0x000fe20002800000 */
[----:B------:R-:W-:Y:S01]  /*cb60*/  IMAD R80, R17, -0x40, R83 ;  /* 0xffffffc011507824 */ /* 0x000fe200078e0253 */
[----:B------:R-:W-:Y:S01]  /*cb70*/  LEA.HI.X R10, R12, R201, R10, 0x6, P0 ;  /* 0x000000c90c0a7211 */ /* 0x000fe200000f340a */
[----:B------:R-:W-:Y:S01]  /*cb80*/  IMAD.SHL.U32 R197, R197, 0x2, RZ ;  /* 0x00000002c5c57824 */ /* 0x000fe200078e00ff */
[----:B------:R-:W-:Y:S01]  /*cb90*/  SEL R12, RZ, 0x2, P4 ;  /* 0x00000002ff0c7807 */ /* 0x000fe20002000000 */
[----:B------:R-:W-:Y:S01]  /*cba0*/  IMAD.SHL.U32 R205, R16, 0x2, RZ ;  /* 0x0000000210cd7824 */ /* 0x000fe200078e00ff */
[----:B------:R-:W-:Y:S01]  /*cbb0*/  LEA R8, P0, R9, c[0x0][0x1f8], 0x1 ;  /* 0x00007e0009087a11 */ /* 0x000fe200078008ff */
[--C-:B------:R-:W-:Y:S01]  /*cbc0*/  IMAD R194, R0, 0x2, R198.reuse ;  /* 0x0000000200c27824 */ /* 0x100fe200078e02c6 */
[----:B------:R-:W-:Y:S01]  /*cbd0*/  IADD3 R11, R197, 0x6100, RZ ;  /* 0x00006100c50b7810 */ /* 0x000fe20007ffe0ff */
[----:B------:R-:W-:Y:S01]  /*cbe0*/  IMAD R193, R5, 0x2, R198 ;  /* 0x0000000205c17824 */ /* 0x000fe200078e02c6 */
[----:B------:R-:W-:Y:S01]  /*cbf0*/  IADD3 R20, R13, R12, R20 ;  /* 0x0000000c0d147210 */ /* 0x000fe20007ffe014 */
[----:B------:R-:W-:Y:S01]  /*cc00*/  IMAD.MOV.U32 R13, RZ, RZ, c[0x0][0x208] ;  /* 0x00008200ff0d7624 */ /* 0x000fe200078e00ff */
[----:B------:R-:W-:Y:S01]  /*cc10*/  IADD3 R196, R197, 0x6120, RZ ;  /* 0x00006120c5c47810 */ /* 0x000fe20007ffe0ff */
[----:B------:R-:W-:Y:S01]  /*cc20*/  IMAD R191, R5, 0x2, R194 ;  /* 0x0000000205bf7824 */ /* 0x000fe200078e02c2 */
[----:B------:R-:W-:Y:S01]  /*cc30*/  LEA.HI.X R9, R9, c[0x0][0x1fc], R10, 0x1, P0 ;  /* 0x00007f0009097a11 */ /* 0x000fe200000f0c0a */
[----:B------:R-:W-:Y:S01]  /*cc40*/  IMAD.IADD R10, R80, 0x1, -R18 ;  /* 0x00000001500a7824 */ /* 0x000fe200078e0a12 */
[----:B------:R-:W-:Y:S01]  /*cc50*/  @P1 IADD3 R196, R11, -0x20, RZ ;  /* 0xffffffe00bc41810 */ /* 0x000fe20007ffe0ff */
[----:B------:R-:W-:Y:S01]  /*cc60*/  IMAD.MOV.U32 R11, RZ, RZ, c[0x0][0x20c] ;  /* 0x00008300ff0b7624 */ /* 0x000fe200078e00ff */
[----:B------:R-:W-:Y:S01]  /*cc70*/  LEA R72, P2, R13, R8, 0x6 ;  /* 0x000000080d487211 */ /* 0x000fe200078430ff */
[----:B------:R-:W-:Y:S01]  /*cc80*/  IMAD.SHL.U32 R195, R2, 0x2, RZ ;  /* 0x0000000202c37824 */ /* 0x000fe200078e00ff */
[----:B------:R-:W-:Y:S01]  /*cc90*/  LDSM.16.M88.4 R52, [R198+0xc100] ;  /* 0x00c10000c634783b */ /* 0x000fe20000000200 */
[----:B------:R-:W-:-:S02]  /*cca0*/  LOP3.LUT P1, RZ, R20, 0x2, RZ, 0xc0, !PT ;  /* 0x0000000214ff7812 */ /* 0x000fc4000782c0ff */
[C---:B------:R-:W-:Y:S01]  /*ccb0*/  ISETP.LT.OR P3, PT, R10.reuse, 0x1, P6 ;  /* 0x000000010a00780c */ /* 0x040fe20003761670 */
[----:B------:R-:W1:Y:S01]  /*ccc0*/  LDSM.16.M88.4 R24, [R197+0x6100] ;  /* 0x00610000c518783b */ /* 0x000e620000000200 */
[----:B------:R-:W-:Y:S01]  /*ccd0*/  LEA.HI.X R73, R13, R9, R11, 0x6, P2 ;  /* 0x000000090d497211 */ /* 0x000fe200010f340b */
[C-C-:B------:R-:W-:Y:S01]  /*cce0*/  IMAD R189, R5.reuse, 0x2, R195.reuse ;  /* 0x0000000205bd7824 */ /* 0x140fe200078e02c3 */
[----:B------:R-:W-:Y:S01]  /*ccf0*/  ISETP.LT.OR P2, PT, R10, 0x1, !P1 ;  /* 0x000000010a00780c */ /* 0x000fe20004f41670 */
[----:B------:R-:W2:Y:S01]  /*cd00*/  LDSM.16.M88.4 R16, [R197+0x6900] ;  /* 0x00690000c510783b */ /* 0x000ea20000000200 */
[----:B------:R-:W-:Y:S01]  /*cd10*/  LOP3.LUT P0, RZ, R20, 0x4, RZ, 0xc0, !PT ;  /* 0x0000000414ff7812 */ /* 0x000fe2000780c0ff */
[----:B------:R-:W-:Y:S02]  /*cd20*/  IMAD R190, R0, 0x2, R195 ;  /* 0x0000000200be7824 */ /* 0x000fe400078e02c3 */
[----:B------:R-:W3:Y:S01]  /*cd30*/  LDSM.16.M88.4 R60, [R197+0x7100] ;  /* 0x00710000c53c783b */ /* 0x000ee20000000200 */
[----:B------:R-:W-:Y:S01]  /*cd40*/  ISETP.LT.OR P4, PT, R10, 0x1, !P0 ;  /* 0x000000010a00780c */ /* 0x000fe20004781670 */
[----:B------:R-:W-:-:S02]  /*cd50*/  IMAD R188, R5, 0x2, R190 ;  /* 0x0000000205bc7824 */ /* 0x000fc400078e02be */
[----:B------:R-:W-:Y:S04]  /*cd60*/  LDSM.16.M88.4 R40, [R194+0xc100] ;  /* 0x00c10000c228783b */ /* 0x000fe80000000200 */
[----:B------:R-:W4:Y:S04]  /*cd70*/  LDSM.16.M88.4 R12, [R196] ;  /* 0x00000000c40c783b */ /* 0x000f280000000200 */
[----:B------:R-:W3:Y:S04]  /*cd80*/  LDSM.16.M88.4 R36, [R197+0x7900] ;  /* 0x00790000c524783b */ /* 0x000ee80000000200 */
[----:B------:R-:W3:Y:S04]  /*cd90*/  LDSM.16.M88.4 R68, [R196+0x800] ;  /* 0x00080000c444783b */ /* 0x000ee80000000200 */
[----:B------:R-:W3:Y:S04]  /*cda0*/  LDSM.16.M88.4 R48, [R196+0x1000] ;  /* 0x00100000c430783b */ /* 0x000ee80000000200 */
[----:B------:R-:W-:Y:S04]  /*cdb0*/  LDSM.16.M88.4 R44, [R196+0x1800] ;  /* 0x00180000c42c783b */ /* 0x000fe80000000200 */
[----:B------:R-:W-:Y:S01]  /*cdc0*/  @!PT LDS RZ, [RZ] ;  /* 0x00000000fffff984 */ /* 0x000fe20000000800 */
[----:B------:R-:W-:Y:S01]  /*cdd0*/  @!PT LDS RZ, [RZ] ;  /* 0x00000000fffff984 */ /* 0x000fe20000000800 */
[----:B------:R-:W-:Y:S01]  /*cde0*/  @!PT LDS RZ, [RZ] ;  /* 0x00000000fffff984 */ /* 0x000fe20000000800 */
[----:B------:R3:W-:Y:S01]  /*cdf0*/  LDGSTS.E.BYPASS.LTC128B.128 [R205+0x100], [R8.64], !P3 ;  /* 0x0010000008cd7fae */ /* 0x0007e2000d901d46 */
[----:B------:R-:W-:-:S03]  /*ce00*/  ISETP.LT.OR P3, PT, R10, 0x21, P6 ;  /* 0x000000210a00780c */ /* 0x000fc60003761670 */
[----:B------:R3:W-:Y:S01]  /*ce10*/  LDGSTS.E.BYPASS.LTC128B.128 [R205+0x2100], [R8.64+0x80], !P2 ;  /* 0x0210008008cd7fae */ /* 0x0007e2000d101d46 */
[C---:B------:R-:W-:Y:S01]  /*ce20*/  ISETP.LT.OR P2, PT, R10.reuse, 0x21, !P1 ;  /* 0x000000210a00780c */ /* 0x040fe20004f41670 */
[----:B-1----:R-:W-:Y:S01]  /*ce30*/  HMMA.16816.F32.BF16 R28, R52, R24, RZ ;  /* 0x00000018341c723c */ /* 0x002fe200000418ff */
[----:B------:R-:W-:Y:S01]  /*ce40*/  ISETP.LT.OR P1, PT, R10, 0x21, !P0 ;  /* 0x000000210a00780c */ /* 0x000fe20004721670 */
[----:B------:R3:W-:Y:S01]  /*ce50*/  LDGSTS.E.BYPASS.LTC128B.128 [R205+0x4100], [R8.64+0x100], !P4 ;  /* 0x0410010008cd7fae */ /* 0x0007e2000e101d46 */
[----:B------:R-:W-:Y:S01]  /*ce60*/  LOP3.LUT P0, RZ, R3, 0x4, RZ, 0xc0, !PT ;  /* 0x0000000403ff7812 */ /* 0x000fe2000780c0ff */
[----:B------:R-:W-:Y:S01]  /*ce70*/  IMAD.MOV.U32 R3, RZ, RZ, 0x40 ;  /* 0x00000040ff037424 */ /* 0x000fe200078e00ff */
[----:B------:R-:W-:-:S03]  /*ce80*/  ISETP.NE.AND P4, PT, R204, RZ, PT ;  /* 0x000000ffcc00720c */ /* 0x000fc60003f85270 */
[C---:B------:R-:W-:Y:S01]  /*ce90*/  HMMA.16816.F32.BF16 R24, R52.reuse, R26, RZ ;  /* 0x0000001a3418723c */ /* 0x040fe200000418ff */
[----:B------:R-:W-:Y:S01]  /*cea0*/  SEL R3, R3, 0xffffffc0, !P0 ;  /* 0xffffffc003037807 */ /* 0x000fe20004000000 */
[----:B------:R1:W-:Y:S04]  /*ceb0*/  LDGSTS.E.BYPASS.LTC128B.128 [R205+0x1100], [R72.64], !P3 ;  /* 0x0110000048cd7fae */ /* 0x0003e8000d901d46 */
[----:B------:R-:W-:Y:S01]  /*cec0*/  IMAD.IADD R192, R197, 0x1, R3 ;  /* 0x00000001c5c07824 */ /* 0x000fe200078e0203 */
[----:B------:R1:W-:Y:S01]  /*ced0*/  LDGSTS.E.BYPASS.LTC128B.128 [R205+0x3100], [R72.64+0x80], !P2 ;  /* 0x0310008048cd7fae */ /* 0x0003e2000d101d46 */
[C---:B--2---:R-:W-:Y:S01]  /*cee0*/  HMMA.16816.F32.BF16 R20, R52.reuse, R16, RZ ;  /* 0x000000103414723c */ /* 0x044fe200000418ff */
[----:B------:R-:W-:Y:S01]  /*cef0*/  IMAD.IADD R184, R3, 0x1, R196 ;  /* 0x0000000103b87824 */ /* 0x000fe200078e02c4 */
[----:B------:R-:W-:Y:S01]  /*cf00*/  LOP3.LUT R3, R6, 0xffffffe0, RZ, 0xc0, !PT ;  /* 0xffffffe006037812 */ /* 0x000fe200078ec0ff */
[----:B------:R1:W-:Y:S04]  /*cf10*/  LDGSTS.E.BYPASS.LTC128B.128 [R205+0x5100], [R72.64+0x100], !P1 ;  /* 0x0510010048cd7fae */ /* 0x0003e8000c901d46 */
[----:B------:R-:W-:Y:S01]  /*cf20*/  LDSM.16.M88.4 R32, [R192+0x6100] ;  /* 0x00610000c020783b */ /* 0x000fe20000000200 */
[----:B------:R-:W-:Y:S01]  /*cf30*/  HMMA.16816.F32.BF16 R16, R52, R18, RZ ;  /* 0x000000123410723c */ /* 0x000fe200000418ff */
[----:B------:R-:W-:-:S02]  /*cf40*/  IMAD.IADD R84, R84, 0x1, -R3 ;  /* 0x0000000154547824 */ /* 0x000fc400078e0a03 */
[----:B------:R-:W-:Y:S03]  /*cf50*/  LDSM.16.M88.4 R88, [R197+0x9100] ;  /* 0x00910000c558783b */ /* 0x000fe60000000200 */
[----:B------:R-:W-:Y:S01]  /*cf60*/  SHF.R.S32.HI R3, RZ, 0x1f, R84 ;  /* 0x0000001fff037819 */ /* 0x000fe20000011454 */
[----:B---3--:R-:W2:Y:S01]  /*cf70*/  LDSM.16.M88.4 R8, [R193+0xc100] ;  /* 0x00c10000c108783b */ /* 0x008ea20000000200 */
[C---:B------:R-:W-:Y:S02]  /*cf80*/  HMMA.16816.F32.BF16 R64, R52.reuse, R60, RZ ;  /* 0x0000003c3440723c */ /* 0x040fe400000418ff */
[----:B------:R-:W-:Y:S01]  /*cf90*/  LEA.HI R3, R3, R84, RZ, 0x2 ;  /* 0x0000005403037211 */ /* 0x000fe200078f10ff */
[----:B------:R-:W-:Y:S03]  /*cfa0*/  LDSM.16.M88.4 R76, [R197+0x9900] ;  /* 0x00990000c54c783b */ /* 0x000fe60000000200 */
[----:B------:R-:W-:Y:S01]  /*cfb0*/  LOP3.LUT R3, R3, 0x7ffffffc, RZ, 0xc0, !PT ;  /* 0x7ffffffc03037812 */ /* 0x000fe200078ec0ff */
[----:B------:R-:W0:Y:S01]  /*cfc0*/  LDGDEPBAR ;  /* 0x00000000000079af */ /* 0x000e220000000000 */
[----:B------:R-:W-:Y:S03]  /*cfd0*/  HMMA.16816.F32.BF16 R60, R52, R62, RZ ;  /* 0x0000003e343c723c */ /* 0x000fe600000418ff */
[----:B------:R-:W-:Y:S01]  /*cfe0*/  IMAD.IADD R3, R84, 0x1, -R3 ;  /* 0x0000000154037824 */ /* 0x000fe200078e0a03 */
[----:B-1----:R-:W-:Y:S03]  /*cff0*/  LDSM.16.M88.4 R72, [R198+0x10100] ;  /* 0x01010000c648783b */ /* 0x002fe60000000200 */
[----:B------:R-:W-:Y:S01]  /*d000*/  IMAD R80, R3, -0x2, R80 ;  /* 0xfffffffe03507824 */ /* 0x000fe200078e0250 */
[----:B----4-:R-:W-:Y:S04]  /*d010*/  HMMA.16816.F32.BF16 R28, R40, R12, R28 ;  /* 0x0000000c281c723c */ /* 0x010fe8000004181c */
[----:B------:R-:W-:-:S02]  /*d020*/  ISETP.GT.AND P3, PT, R80, RZ, PT ;  /* 0x000000ff5000720c */ /* 0x000fc40003f64270 */
[C---:B------:R-:W-:Y:S02]  /*d030*/  ISETP.GT.AND P2, PT, R80.reuse, 0x1, PT ;  /* 0x000000015000780c */ /* 0x040fe40003f44270 */
[----:B------:R-:W-:Y:S01]  /*d040*/  HMMA.16816.F32.BF16 R24, R40, R14, R24 ;  /* 0x0000000e2818723c */ /* 0x000fe20000041818 */
[----:B------:R-:W-:Y:S01]  /*d050*/  LDSM.16.M88.4 R12, [R192+0x7100] ;  /* 0x00710000c00c783b */ /* 0x000fe20000000200 */
[C---:B------:R-:W-:Y:S02]  /*d060*/  ISETP.GT.AND P1, PT, R80.reuse, 0x8, PT ;  /* 0x000000085000780c */ /* 0x040fe40003f24270 */
[----:B------:R-:W-:-:S04]  /*d070*/  ISETP.GT.AND P0, PT, R80, 0x9, PT ;  /* 0x000000095000780c */ /* 0x000fc80003f04270 */
[C---:B------:R-:W-:Y:S08]  /*d080*/  HMMA.16816.F32.BF16 R56, R52.reuse, R36, RZ ;  /* 0x000000243438723c */ /* 0x040ff000000418ff */
[----:B------:R-:W-:Y:S01]  /*d090*/  HMMA.16816.F32.BF16 R52, R52, R38, RZ ;  /* 0x000000263434723c */ /* 0x000fe200000418ff */
[----:B------:R-:W1:Y:S07]  /*d0a0*/  LDSM.16.M88.4 R36, [R192+0x6900] ;  /* 0x00690000c024783b */ /* 0x000e6e0000000200 */
[C---:B------:R-:W-:Y:S08]  /*d0b0*/  HMMA.16816.F32.BF16 R20, R40.reuse, R68, R20 ;  /* 0x000000442814723c */ /* 0x040ff00000041814 */
[C---:B------:R-:W-:Y:S01]  /*d0c0*/  HMMA.16816.F32.BF16 R16, R40.reuse, R70, R16 ;  /* 0x000000462810723c */ /* 0x040fe20000041810 */
[----:B------:R-:W3:Y:S07]  /*d0d0*/  LDSM.16.M88.4 R68, [R192+0x7900] ;  /* 0x00790000c044783b */ /* 0x000eee0000000200 */
[C---:B------:R-:W-:Y:S08]  /*d0e0*/  HMMA.16816.F32.BF16 R64, R40.reuse, R48, R64 ;  /* 0x000000302840723c */ /* 0x040ff00000041840 */
[----:B------:R-:W-:Y:S01]  /*d0f0*/  HMMA.16816.F32.BF16 R60, R40, R50, R60 ;  /* 0x00000032283c723c */ /* 0x000fe2000004183c */
[----:B------:R-:W-:Y:S07]  /*d100*/  LDSM.16.M88.4 R48, [R184] ;  /* 0x00000000b830783b */ /* 0x000fee0000000200 */
[C---:B--2---:R-:W-:Y:S08]  /*d110*/  HMMA.16816.F32.BF16 R28, R8.reuse, R32, R28 ;  /* 0x00000020081c723c */ /* 0x044ff0000004181c */
[----:B------:R-:W-:Y:S01]  /*d120*/  HMMA.16816.F32.BF16 R24, R8, R34, R24 ;  /* 0x000000220818723c */ /* 0x000fe20000041818 */
[----:B------:R-:W2:Y:S07]  /*d130*/  LDSM.16.M88.4 R32, [R191+0xc100] ;  /* 0x00c10000bf20783b */ /* 0x000eae0000000200 */
[C---:B------:R-:W-:Y:S08]  /*d140*/  HMMA.16816.F32.BF16 R56, R40.reuse, R44, R56 ;  /* 0x0000002c2838723c */ /* 0x040ff00000041838 */
[----:B------:R-:W-:Y:S01]  /*d150*/  HMMA.16816.F32.BF16 R52, R40, R46, R52 ;  /* 0x0000002e2834723c */ /* 0x000fe20000041834 */
[----:B------:R-:W4:Y:S04]  /*d160*/  LDSM.16.M88.4 R44, [R184+0x800] ;  /* 0x00080000b82c783b */ /* 0x000f280000000200 */
[----:B------:R-:W2:Y:S03]  /*d170*/  LDSM.16.M88.4 R40, [R184+0x1000] ;  /* 0x00100000b828783b */ /* 0x000ea60000000200 */
[C---:B-1----:R-:W-:Y:S08]  /*d180*/  HMMA.16816.F32.BF16 R20, R8.reuse, R36, R20 ;  /* 0x000000240814723c */ /* 0x042ff00000041814 */
[C---:B------:R-:W-:Y:S01]  /*d190*/  HMMA.16816.F32.BF16 R16, R8.reuse, R38, R16 ;  /* 0x000000260810723c */ /* 0x040fe20000041810 */
[----:B------:R-:W1:Y:S07]  /*d1a0*/  LDSM.16.M88.4 R36, [R184+0x1800] ;  /* 0x00180000b824783b */ /* 0x000e6e0000000200 */
[C---:B------:R-:W-:Y:S08]  /*d1b0*/  HMMA.16816.F32.BF16 R64, R8.reuse, R12, R64 ;  /* 0x0000000c0840723c */ /* 0x040ff00000041840 */
        /* <DEDUP_REMOVED lines=9> */
[C---:B----4-:R-:W-:Y:S08]  /*d250*/  HMMA.16816.F32.BF16 R20, R32.reuse, R44, R20 ;  /* 0x0000002c2014723c */ /* 0x050ff00000041814 */
[C---:B------:R-:W-:Y:S01]  /*d260*/  HMMA.16816.F32.BF16 R16, R32.reuse, R46, R16 ;  /* 0x0000002e2010723c */ /* 0x040fe20000041810 */
[----:B------:R-:W2:Y:S07]  /*d270*/  LDSM.16.M88.4 R44, [R194+0x10100] ;  /* 0x01010000c22c783b */ /* 0x000eae0000000200 */
[C---:B------:R-:W-:Y:S08]  /*d280*/  HMMA.16816.F32.BF16 R64, R32.reuse, R40, R64 ;  /* 0x000000282040723c */ /* 0x040ff00000041840 */
[C---:B------:R-:W-:Y:S01]  /*d290*/  HMMA.16816.F32.BF16 R60, R32.reuse, R42, R60 ;  /* 0x0000002a203c723c */ /* 0x040fe2000004183c */
[----:B------:R-:W4:Y:S07]  /*d2a0*/  LDSM.16.M88.4 R40, [R196+0x2800] ;  /* 0x00280000c428783b */ /* 0x000f2e0000000200 */
[C---:B-1----:R-:W-:Y:S08]  /*d2b0*/  HMMA.16816.F32.BF16 R56, R32.reuse, R36, R56 ;  /* 0x000000242038723c */ /* 0x042ff00000041838 */
[----:B------:R-:W-:Y:S01]  /*d2c0*/  HMMA.16816.F32.BF16 R52, R32, R38, R52 ;  /* 0x000000262034723c */ /* 0x000fe20000041834 */
[----:B------:R-:W1:Y:S04]  /*d2d0*/  LDSM.16.M88.4 R36, [R196+0x3000] ;  /* 0x00300000c424783b */ /* 0x000e680000000200 */
[----:B------:R-:W-:Y:S03]  /*d2e0*/  LDSM.16.M88.4 R32, [R193+0x10100] ;  /* 0x01010000c120783b */ /* 0x000fe60000000200 */
[C---:B------:R-:W-:Y:S08]  /*d2f0*/  HMMA.16816.F32.BF16 R28, R72.reuse, R12, R28 ;  /* 0x0000000c481c723c */ /* 0x040ff0000004181c */
[C---:B------:R-:W-:Y:S01]  /*d300*/  HMMA.16816.F32.BF16 R24, R72.reuse, R14, R24 ;  /* 0x0000000e4818723c */ /* 0x040fe20000041818 */
[----:B------:R-:W1:Y:S07]  /*d310*/  LDSM.16.M88.4 R12, [R192+0x8100] ;  /* 0x00810000c00c783b */ /* 0x000e6e0000000200 */
[C---:B---3--:R-:W-:Y:S08]  /*d320*/  HMMA.16816.F32.BF16 R20, R72.reuse, R8, R20 ;  /* 0x000000084814723c */ /* 0x048ff00000041814 */
[C---:B------:R-:W-:Y:S01]  /*d330*/  HMMA.16816.F32.BF16 R16, R72.reuse, R10, R16 ;  /* 0x0000000a4810723c */ /* 0x040fe20000041810 */
[----:B------:R-:W3:Y:S07]  /*d340*/  LDSM.16.M88.4 R8, [R192+0x8900] ;  /* 0x00890000c008783b */ /* 0x000eee0000000200 */
[C---:B------:R-:W-:Y:S08]  /*d350*/  HMMA.16816.F32.BF16 R64, R72.reuse, R88, R64 ;  /* 0x000000584840723c */ /* 0x040ff00000041840 */
[----:B------:R-:W-:Y:S08]  /*d360*/  HMMA.16816.F32.BF16 R60, R72, R90, R60 ;  /* 0x0000005a483c723c */ /* 0x000ff0000004183c */
[C---:B--2---:R-:W-:Y:S08]  /*d370*/  HMMA.16816.F32.BF16 R28, R44.reuse, R68, R28 ;  /* 0x000000442c1c723c */ /* 0x044ff0000004181c */
[----:B------:R-:W-:Y:S01]  /*d380*/  HMMA.16816.F32.BF16 R24, R44, R70, R24 ;  /* 0x000000462c18723c */ /* 0x000fe20000041818 */
[----:B------:R-:W-:Y:S07]  /*d390*/  LDSM.16.M88.4 R68, [R184+0x3800] ;  /* 0x00380000b844783b */ /* 0x000fee0000000200 */
[C---:B------:R-:W-:Y:S08]  /*d3a0*/  HMMA.16816.F32.BF16 R56, R72.reuse, R76, R56 ;  /* 0x0000004c4838723c */ /* 0x040ff00000041838 */
[----:B------:R-:W-:Y:S01]  /*d3b0*/  HMMA.16816.F32.BF16 R52, R72, R78, R52 ;  /* 0x0000004e4834723c */ /* 0x000fe20000041834 */
[----:B------:R-:W-:Y:S04]  /*d3c0*/  LDSM.16.M88.4 R76, [R191+0x10100] ;  /* 0x01010000bf4c783b */ /* 0x000fe80000000200 */
[----:B------:R-:W-:Y:S03]  /*d3d0*/  LDSM.16.M88.4 R72, [R184+0x3000] ;  /* 0x00300000b848783b */ /* 0x000fe60000000200 */
[C---:B----4-:R-:W-:Y:S08]  /*d3e0*/  HMMA.16816.F32.BF16 R20, R44.reuse, R40, R20 ;  /* 0x000000282c14723c */ /* 0x050ff00000041814 */
[C---:B------:R-:W-:Y:S01]  /*d3f0*/  HMMA.16816.F32.BF16 R16, R44.reuse, R42, R16 ;  /* 0x0000002a2c10723c */ /* 0x040fe20000041810 */
[----:B------:R-:W2:Y:S07]  /*d400*/  LDSM.16.M88.4 R40, [R192+0x9100] ;  /* 0x00910000c028783b */ /* 0x000eae0000000200 */
[C---:B-1----:R-:W-:Y:S08]  /*d410*/  HMMA.16816.F32.BF16 R64, R44.reuse, R36, R64 ;  /* 0x000000242c40723c */ /* 0x042ff00000041840 */
[----:B------:R-:W-:Y:S01]  /*d420*/  HMMA.16816.F32.BF16 R60, R44, R38, R60 ;  /* 0x000000262c3c723c */ /* 0x000fe2000004183c */
[----:B------:R-:W1:Y:S07]  /*d430*/  LDSM.16.M88.4 R36, [R192+0x9900] ;  /* 0x00990000c024783b */ /* 0x000e6e0000000200 */
[C---:B------:R-:W-:Y:S08]  /*d440*/  HMMA.16816.F32.BF16 R28, R32.reuse, R12, R28 ;  /* 0x0000000c201c723c */ /* 0x040ff0000004181c */
[----:B------:R-:W-:Y:S01]  /*d450*/  HMMA.16816.F32.BF16 R24, R32, R14, R24 ;  /* 0x0000000e2018723c */ /* 0x000fe20000041818 */
[----:B------:R-:W4:Y:S07]  /*d460*/  LDSM.16.M88.4 R12, [R184+0x2000] ;  /* 0x00200000b80c783b */ /* 0x000f2e0000000200 */
[C---:B------:R-:W-:Y:S08]  /*d470*/  HMMA.16816.F32.BF16 R56, R44.reuse, R48, R56 ;  /* 0x000000302c38723c */ /* 0x040ff00000041838 */
[----:B------:R-:W-:Y:S01]  /*d480*/  HMMA.16816.F32.BF16 R52, R44, R50, R52 ;  /* 0x000000322c34723c */ /* 0x000fe20000041834 */
[----:B------:R-:W-:Y:S04]  /*d490*/  LDSM.16.M88.4 R48, [R198+0x14100] ;  /* 0x01410000c630783b */ /* 0x000fe80000000200 */
        /* <DEDUP_REMOVED lines=8> */
[----:B------:R-:W-:Y:S01]  /*d520*/  HMMA.16816.F32.BF16 R52, R32, R38, R52 ;  /* 0x000000262034723c */ /* 0x000fe20000041834 */
[----:B------:R-:W1:Y:S04]  /*d530*/  LDSM.16.M88.4 R36, [R197+0xb100] ;  /* 0x00b10000c524783b */ /* 0x000e680000000200 */
[----:B------:R-:W1:Y:S03]  /*d540*/  LDSM.16.M88.4 R32, [R197+0xb900] ;  /* 0x00b90000c520783b */ /* 0x000e660000000200 */
[C---:B----4-:R-:W-:Y:S08]  /*d550*/  HMMA.16816.F32.BF16 R28, R76.reuse, R12, R28 ;  /* 0x0000000c4c1c723c */ /* 0x050ff0000004181c */
[C---:B------:R-:W-:Y:S01]  /*d560*/  HMMA.16816.F32.BF16 R24, R76.reuse, R14, R24 ;  /* 0x0000000e4c18723c */ /* 0x040fe20000041818 */
[----:B------:R-:W-:Y:S07]  /*d570*/  LDSM.16.M88.4 R12, [R194+0x14100] ;  /* 0x01410000c20c783b */ /* 0x000fee0000000200 */
[C---:B---3--:R-:W-:Y:S08]  /*d580*/  HMMA.16816.F32.BF16 R20, R76.reuse, R8, R20 ;  /* 0x000000084c14723c */ /* 0x048ff00000041814 */
[C---:B------:R-:W-:Y:S01]  /*d590*/  HMMA.16816.F32.BF16 R16, R76.reuse, R10, R16 ;  /* 0x0000000a4c10723c */ /* 0x040fe20000041810 */
[----:B------:R-:W3:Y:S07]  /*d5a0*/  LDSM.16.M88.4 R8, [R196+0x4000] ;  /* 0x00400000c408783b */ /* 0x000eee0000000200 */
[C---:B------:R-:W-:Y:S08]  /*d5b0*/  HMMA.16816.F32.BF16 R64, R76.reuse, R72, R64 ;  /* 0x000000484c40723c */ /* 0x040ff00000041840 */
[C---:B------:R-:W-:Y:S08]  /*d5c0*/  HMMA.16816.F32.BF16 R60, R76.reuse, R74, R60 ;  /* 0x0000004a4c3c723c */ /* 0x040ff0000004183c */
[C---:B------:R-:W-:Y:S08]  /*d5d0*/  HMMA.16816.F32.BF16 R56, R76.reuse, R68, R56 ;  /* 0x000000444c38723c */ /* 0x040ff00000041838 */
[----:B------:R-:W-:Y:S01]  /*d5e0*/  HMMA.16816.F32.BF16 R52, R76, R70, R52 ;  /* 0x000000464c34723c */ /* 0x000fe20000041834 */
[----:B------:R-:W-:Y:S04]  /*d5f0*/  LDSM.16.M88.4 R68, [R196+0x5000] ;  /* 0x00500000c444783b */ /* 0x000fe80000000200 */
[----:B------:R-:W-:Y:S03]  /*d600*/  LDSM.16.M88.4 R76, [R196+0x5800] ;  /* 0x00580000c44c783b */ /* 0x000fe60000000200 */
[C---:B------:R-:W-:Y:S08]  /*d610*/  HMMA.16816.F32.BF16 R28, R48.reuse, R44, R28 ;  /* 0x0000002c301c723c */ /* 0x040ff0000004181c */
[C---:B------:R-:W-:Y:S01]  /*d620*/  HMMA.16816.F32.BF16 R24, R48.reuse, R46, R24 ;  /* 0x0000002e3018723c */ /* 0x040fe20000041818 */
[----:B------:R-:W4:Y:S07]  /*d630*/  LDSM.16.M88.4 R44, [R196+0x4800] ;  /* 0x00480000c42c783b */ /* 0x000f2e0000000200 */
[C---:B--2---:R-:W-:Y:S08]  /*d640*/  HMMA.16816.F32.BF16 R20, R48.reuse, R40, R20 ;  /* 0x000000283014723c */ /* 0x044ff00000041814 */
[C---:B------:R-:W-:Y:S01]  /*d650*/  HMMA.16816.F32.BF16 R16, R48.reuse, R42, R16 ;  /* 0x0000002a3010723c */ /* 0x040fe20000041810 */
[----:B------:R-:W-:Y:S07]  /*d660*/  LDSM.16.M88.4 R40, [R192+0xa100] ;  /* 0x00a10000c028783b */ /* 0x000fee0000000200 */
[C---:B-1----:R-:W-:Y:S01]  /*d670*/  HMMA.16816.F32.BF16 R72, R48.reuse, R36, R64 ;  /* 0x000000243048723c */ /* 0x042fe20000041840 */
[----:B------:R-:W1:Y:S07]  /*d680*/  LDSM.16.M88.4 R64, [R193+0x14100] ;  /* 0x01410000c140783b */ /* 0x000e6e0000000200 */
[C---:B------:R-:W-:Y:S01]  /*d690*/  HMMA.16816.F32.BF16 R60, R48.reuse, R38, R60 ;  /* 0x00000026303c723c */ /* 0x040fe2000004183c */
[----:B------:R-:W-:Y:S07]  /*d6a0*/  LDSM.16.M88.4 R36, [R191+0x14100] ;  /* 0x01410000bf24783b */ /* 0x000fee0000000200 */
[C---:B------:R-:W-:Y:S08]  /*d6b0*/  HMMA.16816.F32.BF16 R56, R48.reuse, R32, R56 ;  /* 0x000000203038723c */ /* 0x040ff00000041838 */
[----:B------:R-:W-:Y:S01]  /*d6c0*/  HMMA.16816.F32.BF16 R52, R48, R34, R52 ;  /* 0x000000223034723c */ /* 0x000fe20000041834 */
[----:B------:R-:W2:Y:S04]  /*d6d0*/  LDSM.16.M88.4 R32, [R192+0xa900] ;  /* 0x00a90000c020783b */ /* 0x000ea80000000200 */
[----:B------:R-:W-:Y:S03]  /*d6e0*/  LDSM.16.M88.4 R48, [R184+0x5000] ;  /* 0x00500000b830783b */ /* 0x000fe60000000200 */
[C---:B---3--:R-:W-:Y:S08]  /*d6f0*/  HMMA.16816.F32.BF16 R28, R12.reuse, R8, R28 ;  /* 0x000000080c1c723c */ /* 0x048ff0000004181c */
[C---:B------:R-:W-:Y:S01]  /*d700*/  HMMA.16816.F32.BF16 R24, R12.reuse, R10, R24 ;  /* 0x0000000a0c18723c */ /* 0x040fe20000041818 */
[----:B------:R-:W3:Y:S07]  /*d710*/  LDSM.16.M88.4 R8, [R192+0xb100] ;  /* 0x00b10000c008783b */ /* 0x000eee0000000200 */
[C---:B----4-:R-:W-:Y:S08]  /*d720*/  HMMA.16816.F32.BF16 R20, R12.reuse, R44, R20 ;  /* 0x0000002c0c14723c */ /* 0x050ff00000041814 */
[C---:B------:R-:W-:Y:S01]  /*d730*/  HMMA.16816.F32.BF16 R16, R12.reuse, R46, R16 ;  /* 0x0000002e0c10723c */ /* 0x040fe20000041810 */
[----:B------:R-:W-:Y:S07]  /*d740*/  LDSM.16.M88.4 R44, [R192+0xb900] ;  /* 0x00b90000c02c783b */ /* 0x000fee0000000200 */
[C---:B------:R-:W-:Y:S08]  /*d750*/  HMMA.16816.F32.BF16 R72, R12.reuse, R68, R72 ;  /* 0x000000440c48723c */ /* 0x040ff00000041848 */
[C---:B------:R-:W-:Y:S08]  /*d760*/  HMMA.16816.F32.BF16 R60, R12.reuse, R70, R60 ;  /* 0x000000460c3c723c */ /* 0x040ff0000004183c */
[C---:B------:R-:W-:Y:S08]  /*d770*/  HMMA.16816.F32.BF16 R56, R12.reuse, R76, R56 ;  /* 0x0000004c0c38723c */ /* 0x040ff00000041838 */
[----:B------:R-:W-:Y:S01]  /*d780*/  HMMA.16816.F32.BF16 R52, R12, R78, R52 ;  /* 0x0000004e0c34723c */ /* 0x000fe20000041834 */
[----:B------:R-:W4:Y:S07]  /*d790*/  LDSM.16.M88.4 R12, [R184+0x4000] ;  /* 0x00400000b80c783b */ /* 0x000f2e0000000200 */
[C---:B-1----:R-:W-:Y:S08]  /*d7a0*/  HMMA.16816.F32.BF16 R28, R64.reuse, R40, R28 ;  /* 0x00000028401c723c */ /* 0x042ff0000004181c */
[C---:B------:R-:W-:Y:S01]  /*d7b0*/  HMMA.16816.F32.BF16 R24, R64.reuse, R42, R24 ;  /* 0x0000002a4018723c */ /* 0x040fe20000041818 */
[----:B------:R-:W1:Y:S07]  /*d7c0*/  LDSM.16.M88.4 R40, [R184+0x4800] ;  /* 0x00480000b828783b */ /* 0x000e6e0000000200 */
[C---:B--2---:R-:W-:Y:S08]  /*d7d0*/  HMMA.16816.F32.BF16 R20, R64.reuse, R32, R20 ;  /* 0x000000204014723c */ /* 0x044ff00000041814 */
[----:B------:R-:W-:Y:S01]  /*d7e0*/  HMMA.16816.F32.BF16 R16, R64, R34, R16 ;  /* 0x000000224010723c */ /* 0x000fe20000041810 */
[----:B------:R-:W2:Y:S01]  /*d7f0*/  LDSM.16.M88.4 R32, [R184+0x5800] ;  /* 0x00580000b820783b */ /* 0x000ea20000000200 */
[----:B------:R-:W-:-:S06]  /*d800*/  DEPBAR.LE SB0, 0x0 ;  /* 0x000080000000791a */ /* 0x000fcc0000000000 */
[----:B---3--:R-:W-:Y:S08]  /*d810*/  HMMA.16816.F32.BF16 R72, R64, R8, R72 ;  /* 0x000000084048723c */ /* 0x008ff00000041848 */
[C---:B----4-:R-:W-:Y:S08]  /*d820*/  HMMA.16816.F32.BF16 R28, R36.reuse, R12, R28 ;  /* 0x0000000c241c723c */ /* 0x050ff0000004181c */
[----:B------:R-:W-:Y:S08]  /*d830*/  HMMA.16816.F32.BF16 R24, R36, R14, R24 ;  /* 0x0000000e2418723c */ /* 0x000ff00000041818 */
[----:B------:R-:W-:Y:S08]  /*d840*/  HMMA.16816.F32.BF16 R60, R64, R10, R60 ;  /* 0x0000000a403c723c */ /* 0x000ff0000004183c */
[----:B-1----:R-:W-:Y:S01]  /*d850*/  HMMA.16816.F32.BF16 R20, R36, R40, R20 ;  /* 0x000000282414723c */ /* 0x002fe20000041814 */
[----:B------:R-:W-:-:S02]  /*d860*/  FSEL R3, R28, -INF , P3 ;  /* 0xff8000001c037808 */ /* 0x000fc40001800000 */
[----:B------:R-:W-:Y:S02]  /*d870*/  FSEL R29, R29, -INF , P2 ;  /* 0xff8000001d1d7808 */ /* 0x000fe40001000000 */
[----:B------:R-:W-:Y:S02]  /*d880*/  FSEL R12, R31, -INF , P2 ;  /* 0xff8000001f0c7808 */ /* 0x000fe40001000000 */
[----:B------:R-:W-:Y:S01]  /*d890*/  FMNMX.FTZ R8, R3, R29, !PT ;  /* 0x0000001d03087209 */ /* 0x000fe20007810000 */
[----:B------:R-:W-:Y:S01]  /*d8a0*/  HMMA.16816.F32.BF16 R56, R64, R44, R56 ;  /* 0x0000002c4038723c */ /* 0x000fe20000041838 */
[----:B------:R-:W-:Y:S02]  /*d8b0*/  FSEL R13, R24, -INF , P1 ;  /* 0xff800000180d7808 */ /* 0x000fe40000800000 */
[----:B------:R-:W-:Y:S02]  /*d8c0*/  FSEL R26, R26, -INF , P1 ;  /* 0xff8000001a1a7808 */ /* 0x000fe40000800000 */
[----:B------:R-:W-:-:S02]  /*d8d0*/  FSEL R25, R25, -INF , P0 ;  /* 0xff80000019197808 */ /* 0x000fc40000000000 */
[C---:B------:R-:W-:Y:S01]  /*d8e0*/  ISETP.GT.AND P1, PT, R80.reuse, 0x10, PT ;  /* 0x000000105000780c */ /* 0x040fe20003f24270 */
[----:B------:R-:W-:Y:S01]  /*d8f0*/  HMMA.16816.F32.BF16 R16, R36, R42, R16 ;  /* 0x0000002a2410723c */ /* 0x000fe20000041810 */
[----:B------:R-:W-:Y:S02]  /*d900*/  FMNMX.FTZ R8, R13, R8, !PT ;  /* 0x000000080d087209 */ /* 0x000fe40007810000 */
[----:B------:R-:W-:Y:S02]  /*d910*/  FSEL R6, R27, -INF , P0 ;  /* 0xff8000001b067808 */ /* 0x000fe40000000000 */
[----:B------:R-:W-:Y:S02]  /*d920*/  ISETP.GT.AND P0, PT, R80, 0x11, PT ;  /* 0x000000115000780c */ /* 0x000fe40003f04270 */
[----:B------:R-:W-:Y:S01]  /*d930*/  FMNMX.FTZ R8, R25, R8, !PT ;  /* 0x0000000819087209 */ /* 0x000fe20007810000 */
[----:B------:R-:W-:Y:S01]  /*d940*/  HMMA.16816.F32.BF16 R52, R64, R46, R52 ;  /* 0x0000002e4034723c */ /* 0x000fe20000041834 */
[----:B------:R-:W-:-:S02]  /*d950*/  FSEL R11, R20, -INF , P1 ;  /* 0xff800000140b7808 */ /* 0x000fc40000800000 */
[C---:B------:R-:W-:Y:S02]  /*d960*/  ISETP.GT.AND P2, PT, R80.reuse, 0x18, PT ;  /* 0x000000185000780c */ /* 0x040fe40003f44270 */
[----:B------:R-:W-:Y:S02]  /*d970*/  FSEL R21, R21, -INF , P0 ;  /* 0xff80000015157808 */ /* 0x000fe40000000000 */
[----:B------:R-:W-:Y:S01]  /*d980*/  FMNMX.FTZ R14, R11, R8, !PT ;  /* 0x000000080b0e7209 */ /* 0x000fe20007810000 */
[----:B------:R-:W-:Y:S01]  /*d990*/  HMMA.16816.F32.BF16 R72, R36, R48, R72 ;  /* 0x000000302448723c */ /* 0x000fe20000041848 */
[----:B------:R-:W-:Y:S02]  /*d9a0*/  FSEL R10, R23, -INF , P0 ;  /* 0xff800000170a7808 */ /* 0x000fe40000000000 */
[----:B------:R-:W-:Y:S02]  /*d9b0*/  ISETP.GT.AND P0, PT, R80, 0x19, PT ;  /* 0x000000195000780c */ /* 0x000fe40003f04270 */
[----:B------:R-:W-:-:S02]  /*d9c0*/  FMNMX.FTZ R14, R21, R14, !PT ;  /* 0x0000000e150e7209 */ /* 0x000fc40007810000 */
[----:B------:R-:W-:Y:S01]  /*d9d0*/  FSEL R22, R22, -INF , P1 ;  /* 0xff80000016167808 */ /* 0x000fe20000800000 */
[C---:B------:R-:W-:Y:S01]  /*d9e0*/  HMMA.16816.F32.BF16 R60, R36.reuse, R50, R60 ;  /* 0x00000032243c723c */ /* 0x040fe2000004183c */
[----:B------:R-:W-:Y:S02]  /*d9f0*/  FSEL R9, R16, -INF , P2 ;  /* 0xff80000010097808 */ /* 0x000fe40001000000 */
[----:B------:R-:W-:Y:S01]  /*da00*/  FSEL R17, R17, -INF , P0 ;  /* 0xff80000011117808 */ /* 0x000fe20000000000 */
[----:B------:R-:W-:Y:S01]  /*da10*/  BAR.SYNC.DEFER_BLOCKING 0x0 ;  /* 0x0000000000007b1d */ /* 0x000fe20000010000 */
[----:B------:R-:W-:Y:S02]  /*da20*/  ISETP.GT.AND P1, PT, R80, 0x20, PT ;  /* 0x000000205000780c */ /* 0x000fe40003f24270 */
[----:B------:R-:W-:Y:S01]  /*da30*/  FMNMX.FTZ R14, R9, R14, !PT ;  /* 0x0000000e090e7209 */ /* 0x000fe20007810000 */
[----:B--2---:R-:W-:Y:S01]  /*da40*/  HMMA.16816.F32.BF16 R56, R36, R32, R56 ;  /* 0x000000202438723c */ /* 0x004fe20000041838 */
[----:B------:R-:W-:-:S02]  /*da50*/  FSEL R30, R30, -INF , P3 ;  /* 0xff8000001e1e7808 */ /* 0x000fc40001800000 */
[----:B------:R-:W-:Y:S02]  /*da60*/  FSEL R8, R19, -INF , P0 ;  /* 0xff80000013087808 */ /* 0x000fe40000000000 */
[----:B------:R-:W-:Y:S02]  /*da70*/  ISETP.GT.AND P0, PT, R80, 0x21, PT ;  /* 0x000000215000780c */ /* 0x000fe40003f04270 */
[----:B------:R-:W-:Y:S01]  /*da80*/  FMNMX.FTZ R14, R17, R14, !PT ;  /* 0x0000000e110e7209 */ /* 0x000fe20007810000 */
[----:B------:R-:W-:Y:S01]  /*da90*/  HMMA.16816.F32.BF16 R52, R36, R34, R52 ;  /* 0x000000222434723c */ /* 0x000fe20000041834 */
[----:B------:R-:W-:Y:S02]  /*daa0*/  FSEL R167, R72, -INF , P1 ;  /* 0xff80000048a77808 */ /* 0x000fe40000800000 */
        /* <DEDUP_REMOVED lines=31> */
[----:B------:R-:W-:-:S02]  /*dca0*/  FMNMX.FTZ R14, R143, R14, !PT ;  /* 0x0000000e8f0e7209 */ /* 0x000fc40007810000 */
[----:B------:R-:W-:Y:S02]  /*dcb0*/  FMNMX.FTZ R19, R160, R15, !PT ;  /* 0x0000000fa0137209 */ /* 0x000fe40007810000 */
[----:B------:R-:W-:Y:S02]  /*dcc0*/  FMNMX.FTZ R15, R141, R14, !PT ;  /* 0x0000000e8d0f7209 */ /* 0x000fe40007810000 */
[----:B------:R-:W-:Y:S02]  /*dcd0*/  FMNMX.FTZ R19, R170, R19, !PT ;  /* 0x00000013aa137209 */ /* 0x000fe40007810000 */
[----:B------:R-:W-:Y:S01]  /*dce0*/  FSEL R164, R58, -INF , P3 ;  /* 0xff8000003aa47808 */ /* 0x000fe20001800000 */
[----:B------:R-:W1:Y:S01]  /*dcf0*/  SHFL.BFLY PT, R14, R15, 0x2, 0x1f ;  /* 0x0c401f000f0e7f89 */ /* 0x000e6200000e0000 */
[----:B------:R-:W-:Y:S02]  /*dd00*/  FMNMX.FTZ R19, R162, R19, !PT ;  /* 0x00000013a2137209 */ /* 0x000fe40007810000 */
[----:B------:R-:W-:-:S02]  /*dd10*/  FSEL R142, R59, -INF , P2 ;  /* 0xff8000003b8e7808 */ /* 0x000fc40001000000 */
[----:B------:R-:W-:Y:S02]  /*dd20*/  FMNMX.FTZ R19, R168, R19, !PT ;  /* 0x00000013a8137209 */ /* 0x000fe40007810000 */
[----:B------:R-:W-:Y:S02]  /*dd30*/  FSEL R140, R54, -INF , P1 ;  /* 0xff800000368c7808 */ /* 0x000fe40000800000 */
[----:B------:R-:W-:Y:S02]  /*dd40*/  FMNMX.FTZ R19, R164, R19, !PT ;  /* 0x00000013a4137209 */ /* 0x000fe40007810000 */
[----:B------:R-:W-:Y:S02]  /*dd50*/  FSEL R158, R55, -INF , P0 ;  /* 0xff800000379e7808 */ /* 0x000fe40000000000 */
[----:B------:R-:W-:Y:S02]  /*dd60*/  FMNMX.FTZ R19, R142, R19, !PT ;  /* 0x000000138e137209 */ /* 0x000fe40007810000 */
[----:B------:R-:W-:-:S02]  /*dd70*/  ISETP.GE.AND P0, PT, R83, 0x41, PT ;  /* 0x000000415300780c */ /* 0x000fc40003f06270 */
[----:B------:R-:W-:-:S04]  /*dd80*/  FMNMX.FTZ R19, R140, R19, !PT ;  /* 0x000000138c137209 */ /* 0x000fc80007810000 */
[----:B------:R-:W-:Y:S02]  /*dd90*/  FMNMX.FTZ R16, R158, R19, !PT ;  /* 0x000000139e107209 */ /* 0x000fe40007810000 */
[----:B-1----:R-:W-:-:S03]  /*dda0*/  FMNMX.FTZ R19, R15, R14, !PT ;  /* 0x0000000e0f137209 */ /* 0x002fc60007810000 */
[----:B------:R-:W1:Y:S02]  /*ddb0*/  SHFL.BFLY PT, R15, R16, 0x2, 0x1f ;  /* 0x0c401f00100f7f89 */ /* 0x000e6400000e0000 */
[----:B------:R-:W-:Y:S02]  /*ddc0*/  @P0 LEA.HI.SX32 R33, R133, 0xfffffffe, 0x1a ;  /* 0xfffffffe85210811 */ /* 0x000fe400078fd2ff */
[----:B------:R-:W2:Y:S03]  /*ddd0*/  SHFL.BFLY PT, R132, R19, 0x1, 0x1f ;  /* 0x0c201f0013847f89 */ /* 0x000ea600000e0000 */
        /* <DEDUP_REMOVED lines=15> */
[----:B------:R-:W-:Y:S01]  /*ded0*/  @P0 LEA R32, P1, R7, R28, 0x1 ;  /* 0x0000001c07200211 */ /* 0x000fe200078208ff */
        /* <DEDUP_REMOVED lines=101> */
[C---:B-----5:R-:W-:Y:S02]  /*e530*/  HMMA.16816.F32.BF16 R84, R112.reuse, R88, RZ ;  /* 0x000000587054723c */ /* 0x060fe400000418ff */
[----:B------:R-:W3:Y:S06]  /*e540*/  MUFU.EX2 R161, R161 ;  /* 0x000000a100a17308 */ /* 0x000eec0000000800 */
[C---:B------:R-:W-:Y:S02]  /*e550*/  HMMA.16816.F32.BF16 R92, R112.reuse, R96, RZ ;  /* 0x00000060705c723c */ /* 0x040fe400000418ff */
[----:B------:R-:W-:Y:S06]  /*e560*/  MUFU.EX2 R160, R160 ;  /* 0x000000a000a07308 */ /* 0x000fec0000000800 */
[C---:B------:R-:W-:Y:S02]  /*e570*/  HMMA.16816.F32.BF16 R100, R112.reuse, R104, RZ ;  /* 0x000000687064723c */ /* 0x040fe400000418ff */
[----:B------:R-:W1:Y:S06]  /*e580*/  MUFU.EX2 R165, R165 ;  /* 0x000000a500a57308 */ /* 0x000e6c0000000800 */
[C---:B----4-:R-:W-:Y:S02]  /*e590*/  HMMA.16816.F32.BF16 R120, R112.reuse, R108, RZ ;  /* 0x0000006c7078723c */ /* 0x050fe400000418ff */
        /* <DEDUP_REMOVED lines=162> */
[--C-:B------:R-:W-:Y:S01]  /*efc0*/  IMAD.X R222, RZ, RZ, R201.reuse, P3 ;  /* 0x000000ffffde7224 */ /* 0x100fe200018e06c9 */
[----:B------:R-:W-:Y:S01]  /*efd0*/  IADD3 RZ, P0, R208, 0x80, RZ ;  /* 0x00000080d0ff7810 */ /* 0x000fe20007f1e0ff */
[----:B------:R-:W-:Y:S01]  /*efe0*/  IMAD.X R221, RZ, RZ, R201, P2 ;  /* 0x000000ffffdd7224 */ /* 0x000fe200010e06c9 */
[----:B------:R-:W-:Y:S01]  /*eff0*/  LEA.HI.SX32 R223, R133, 0xfffffffe, 0x1a ;  /* 0xfffffffe85df7811 */ /* 0x000fe200078fd2ff */
[----:B------:R-:W-:Y:S01]  /*f000*/  IMAD.MOV.U32 R133, RZ, RZ, R132 ;  /* 0x000000ffff857224 */ /* 0x000fe200078e0084 */
        /* <DEDUP_REMOVED lines=21> */
.L_x_1460:
[----:B------:R-:W-:Y:S04]  /*f160*/  DEPBAR.LE SB0, 0x0 ;  /* 0x000080000000791a */ /* 0x000fe80000000000 */
[----:B------:R-:W-:Y:S01]  /*f170*/  BAR.SYNC.DEFER_BLOCKING 0x0 ;  /* 0x0000000000007b1d */ /* 0x000fe20000010000 */
[----:B------:R-:W-:Y:S01]  /*f180*/  SHF.R.S32.HI R13, RZ, 0x1f, R223 ;  /* 0x0000001fff0d7819 */ /* 0x000fe200000114df */
[----:B------:R-:W-:Y:S04]  /*f190*/  IMAD.WIDE.U32 R2, R223, c[0x0][0x208], RZ ;  /* 0x00008200df027a25 */ /* 0x000fe800078e00ff */
[----:B------:R-:W-:Y:S04]  /*f1a0*/  IMAD R13, R13, c[0x0][0x208], RZ ;  /* 0x000082000d0d7a24 */ /* 0x000fe800078e02ff */
[----:B------:R-:W-:Y:S05]  /*f1b0*/  IMAD R13, R223, c[0x0][0x20c], R13 ;  /* 0x00008300df0d7a24 */ /* 0x000fea00078e020d */
[----:B------:R-:W-:Y:S02]  /*f1c0*/  IADD3 R34, R3, R13, RZ ;  /* 0x0000000d03227210 */ /* 0x000fe40007ffe0ff */
[C---:B------:R-:W-:Y:S02]  /*f1d0*/  SHF.L.U32 R3, R2.reuse, 0x6, RZ ;  /* 0x0000000602037819 */ /* 0x040fe400000006ff */
[----:B------:R-:W-:Y:S02]  /*f1e0*/  SHF.L.U64.HI R34, R2, 0x6, R34 ;  /* 0x0000000602227819 */ /* 0x000fe40000010222 */
[C---:B------:R-:W-:Y:S02]  /*f1f0*/  IADD3 R20, P0, R3.reuse, R206, RZ ;  /* 0x000000ce03147210 */ /* 0x040fe40007f1e0ff */
[----:B------:R-:W-:Y:S01]  /*f200*/  IADD3 R2, P1, R3, R215, RZ ;  /* 0x000000d703027210 */ /* 0x000fe20007f3e0ff */
[----:B------:R-:W-:Y:S01]  /*f210*/  LDSM.16.M88.4 R140, [R198+0xc100] ;  /* 0x00c10000c68c783b */ /* 0x000fe20000000200 */
[----:B------:R-:W-:Y:S02]  /*f220*/  LEA R164, P2, R20, c[0x0][0x1f8], 0x1 ;  /* 0x00007e0014a47a11 */ /* 0x000fe400078408ff */
[----:B------:R-:W-:Y:S02]  /*f230*/  IADD3.X R21, R34, R201, RZ, P0, !PT ;  /* 0x000000c922157210 */ /* 0x000fe400007fe4ff */
[----:B------:R-:W-:Y:S02]  /*f240*/  LEA R134, P0, R2, c[0x0][0x1f8], 0x1 ;  /* 0x00007e0002867a11 */ /* 0x000fe400078008ff */
[----:B------:R-:W-:Y:S01]  /*f250*/  LEA.HI.X R165, R20, c[0x0][0x1fc], R21, 0x1, P2 ;  /* 0x00007f0014a57a11 */ /* 0x000fe200010f0c15 */
[----:B------:R-:W1:Y:S01]  /*f260*/  LDSM.16.M88.4 R144, [R197+0x6100] ;  /* 0x00610000c590783b */ /* 0x000e620000000200 */
[----:B------:R-:W-:Y:S02]  /*f270*/  IADD3.X R25, R34, R222, RZ, P1, !PT ;  /* 0x000000de22197210 */ /* 0x000fe40000ffe4ff */
[----:B------:R-:W-:Y:S02]  /*f280*/  LEA R29, P1, R218, R3, 0x5 ;  /* 0x00000003da1d7211 */ /* 0x000fe400078228ff */
[----:B------:R-:W-:Y:S02]  /*f290*/  LEA.HI.X R135, R2, c[0x0][0x1fc], R25, 0x1, P0 ;  /* 0x00007f0002877a11 */ /* 0x000fe400000f0c19 */
[-C--:B------:R-:W-:Y:S01]  /*f2a0*/  IADD3 R166, P3, R29, R214.reuse, RZ ;  /* 0x000000d61da67210 */ /* 0x080fe20007f7e0ff */
[----:B------:R-:W2:Y:S01]  /*f2b0*/  LDSM.16.M88.4 R148, [R197+0x6900] ;  /* 0x00690000c594783b */ /* 0x000ea20000000200 */
[----:B------:R-:W-:Y:S02]  /*f2c0*/  IADD3 R3, P2, R3, R214, RZ ;  /* 0x000000d603037210 */ /* 0x000fe40007f5e0ff */
[----:B------:R-:W-:Y:S02]  /*f2d0*/  IADD3 R32, P0, R29, R206, RZ ;  /* 0x000000ce1d207210 */ /* 0x000fe40007f1e0ff */
[----:B------:R-:W-:Y:S02]  /*f2e0*/  LEA R172, P5, R3, c[0x0][0x1f8], 0x1 ;  /* 0x00007e0003ac7a11 */ /* 0x000fe400078a08ff */
[----:B------:R-:W-:Y:S01]  /*f2f0*/  IADD3 R33, P4, R29, R215, RZ ;  /* 0x000000d71d217210 */ /* 0x000fe20007f9e0ff */
[----:B------:R-:W3:Y:S01]  /*f300*/  LDSM.16.M88.4 R152, [R197+0x7100] ;  /* 0x00710000c598783b */ /* 0x000ee20000000200 */
[----:B------:R-:W-:Y:S02]  /*f310*/  LEA.HI.X R168, R218, R34, R217, 0x5, P1 ;  /* 0x00000022daa87211 */ /* 0x000fe400008f2cd9 */
[----:B------:R-:W-:Y:S02]  /*f320*/  LEA R170, P1, R33, c[0x0][0x1f8], 0x1 ;  /* 0x00007e0021aa7a11 */ /* 0x000fe400078208ff */
[-C--:B------:R-:W-:Y:S02]  /*f330*/  IADD3.X R167, R168, R221.reuse, RZ, P3, !PT ;  /* 0x000000dda8a77210 */ /* 0x080fe40001ffe4ff */
[----:B------:R-:W-:Y:S01]  /*f340*/  IADD3.X R34, R34, R221, RZ, P2, !PT ;  /* 0x000000dd22227210 */ /* 0x000fe200017fe4ff */
[----:B------:R-:W4:Y:S01]  /*f350*/  LDSM.16.M88.4 R156, [R197+0x7900] ;  /* 0x00790000c59c783b */ /* 0x000f220000000200 */
[----:B------:R-:W-:Y:S02]  /*f360*/  LEA R2, P2, R32, c[0x0][0x1f8], 0x1 ;  /* 0x00007e0020027a11 */ /* 0x000fe400078408ff */
[----:B------:R-:W-:Y:S02]  /*f370*/  LEA.HI.X R173, R3, c[0x0][0x1fc], R34, 0x1, P5 ;  /* 0x00007f0003ad7a11 */ /* 0x000fe400028f0c22 */
[----:B------:R-:W-:Y:S02]  /*f380*/  ISETP.NE.AND P5, PT, R203, RZ, PT ;  /* 0x000000ffcb00720c */ /* 0x000fe40003fa5270 */
[C---:B------:R-:W-:Y:S01]  /*f390*/  IADD3.X R35, R168.reuse, R201, RZ, P0, !PT ;  /* 0x000000c9a8237210 */ /* 0x040fe200007fe4ff */
[----:B------:R-:W-:Y:S01]  /*f3a0*/  LDSM.16.M88.4 R136, [R194+0xc100] ;  /* 0x00c10000c288783b */ /* 0x000fe20000000200 */
[----:B------:R-:W-:Y:S02]  /*f3b0*/  IADD3.X R132, R168, R222, RZ, P4, !PT ;  /* 0x000000dea8847210 */ /* 0x000fe400027fe4ff */
[----:B------:R-:W-:Y:S02]  /*f3c0*/  LEA.HI.X R3, R32, c[0x0][0x1fc], R35, 0x1, P2 ;  /* 0x00007f0020037a11 */ /* 0x000fe400010f0c23 */
[----:B------:R-:W-:Y:S02]  /*f3d0*/  LEA.HI.X R171, R33, c[0x0][0x1fc], R132, 0x1, P1 ;  /* 0x00007f0021ab7a11 */ /* 0x000fe400008f0c84 */
[----:B------:R-:W-:Y:S01]  /*f3e0*/  ISETP.NE.AND P4, PT, R204, RZ, PT ;  /* 0x000000ffcc00720c */ /* 0x000fe20003f85270 */
[C---:B-1----:R-:W-:Y:S01]  /*f3f0*/  HMMA.16816.F32.BF16 R4, R140.reuse, R144, RZ ;  /* 0x000000908c04723c */ /* 0x042fe200000418ff */
[----:B------:R-:W-:Y:S02]  /*f400*/  LDSM.16.M88.4 R160, [R186] ;  /* 0x00000000baa0783b */ /* 0x000fe40000000200 */
[C---:B------:R-:W-:Y:S04]  /*f410*/  LEA R168, P0, R166.reuse, c[0x0][0x1f8], 0x1 ;  /* 0x00007e00a6a87a11 */ /* 0x040fe800078008ff */
[----:B------:R-:W-:Y:S01]  /*f420*/  LEA.HI.X R169, R166, c[0x0][0x1fc], R167, 0x1, P0 ;  /* 0x00007f00a6a97a11 */ /* 0x000fe200000f0ca7 */
[C---:B------:R-:W-:Y:S01]  /*f430*/  HMMA.16816.F32.BF16 R8, R140.reuse, R146, RZ ;  /* 0x000000928c08723c */ /* 0x040fe200000418ff */
[----:B------:R-:W1:Y:S01]  /*f440*/  LDSM.16.M88.4 R144, [R196] ;  /* 0x00000000c490783b */ /* 0x000e620000000200 */
[C---:B------:R-:W-:Y:S02]  /*f450*/  ISETP.GT.AND P0, PT, R223.reuse, RZ, PT ;  /* 0x000000ffdf00720c */ /* 0x040fe40003f04270 */
[----:B------:R-:W-:Y:S04]  /*f460*/  IADD3 R223, R223, -0x1, RZ ;  /* 0xffffffffdfdf7810 */ /* 0x000fe80007ffe0ff */
[C---:B--2---:R-:W-:Y:S08]  /*f470*/  HMMA.16816.F32.BF16 R12, R140.reuse, R148, RZ ;  /* 0x000000948c0c723c */ /* 0x044ff000000418ff */
[C---:B------:R-:W-:Y:S01]  /*f480*/  HMMA.16816.F32.BF16 R16, R140.reuse, R150, RZ ;  /* 0x000000968c10723c */ /* 0x040fe200000418ff */
[----:B------:R-:W2:Y:S07]  /*f490*/  LDSM.16.M88.4 R148, [R187] ;  /* 0x00000000bb94783b */ /* 0x000eae0000000200 */
[C---:B---3--:R-:W-:Y:S08]  /*f4a0*/  HMMA.16816.F32.BF16 R20, R140.reuse, R152, RZ ;  /* 0x000000988c14723c */ /* 0x048ff000000418ff */
[C---:B------:R-:W-:Y:S08]  /*f4b0*/  HMMA.16816.F32.BF16 R24, R140.reuse, R154, RZ ;  /* 0x0000009a8c18723c */ /* 0x040ff000000418ff */
[C---:B----4-:R-:W-:Y:S08]  /*f4c0*/  HMMA.16816.F32.BF16 R28, R140.reuse, R156, RZ ;  /* 0x0000009c8c1c723c */ /* 0x050ff000000418ff */
[----:B------:R-:W-:Y:S01]  /*f4d0*/  HMMA.16816.F32.BF16 R32, R140, R158, RZ ;  /* 0x0000009e8c20723c */ /* 0x000fe200000418ff */
[----:B------:R-:W3:Y:S07]  /*f4e0*/  LDSM.16.M88.4 R140, [R185] ;  /* 0x00000000b98c783b */ /* 0x000eee0000000200 */
[C---:B-1----:R-:W-:Y:S01]  /*f4f0*/  HMMA.16816.F32.BF16 R4, R136.reuse, R144, R4 ;  /* 0x000000908804723c */ /* 0x042fe20000041804 */
[----:B------:R-:W-:Y:S01]  /*f500*/  @!PT LDS RZ, [RZ] ;  /* 0x00000000fffff984 */ /* 0x000fe20000000800 */
[----:B------:R-:W-:Y:S01]  /*f510*/  @!PT LDS RZ, [RZ] ;  /* 0x00000000fffff984 */ /* 0x000fe20000000800 */
[----:B------:R-:W-:Y:S01]  /*f520*/  @!PT LDS RZ, [RZ] ;  /* 0x00000000fffff984 */ /* 0x000fe20000000800 */
[----:B------:R1:W-:Y:S07]  /*f530*/  LDGSTS.E.BYPASS.LTC128B.128 [R205+0x100], [R164.64], !P6 ;  /* 0x00100000a4cd7fae */ /* 0x0003ee000f101d44 */
[C---:B------:R-:W-:Y:S01]  /*f540*/  HMMA.16816.F32.BF16 R8, R136.reuse, R146, R8 ;  /* 0x000000928808723c */ /* 0x040fe20000041808 */
[----:B------:R4:W-:Y:S07]  /*f550*/  LDGSTS.E.BYPASS.LTC128B.128 [R205+0x2100], [R134.64], !P4 ;  /* 0x0210000086cd7fae */ /* 0x0009ee000e101d44 */
[C---:B--2---:R-:W-:Y:S01]  /*f560*/  HMMA.16816.F32.BF16 R12, R136.reuse, R148, R12 ;  /* 0x00000094880c723c */ /* 0x044fe2000004180c */
[----:B------:R2:W-:Y:S07]  /*f570*/  LDGSTS.E.BYPASS.LTC128B.128 [R205+0x4100], [R172.64], !P5 ;  /* 0x04100000accd7fae */ /* 0x0005ee000e901d44 */
[C---:B------:R-:W-:Y:S01]  /*f580*/  HMMA.16816.F32.BF16 R16, R136.reuse, R150, R16 ;  /* 0x000000968810723c */ /* 0x040fe20000041810 */
[----:B------:R5:W-:Y:S07]  /*f590*/  LDGSTS.E.BYPASS.LTC128B.128 [R205+0x1100], [R2.64], !P6 ;  /* 0x0110000002cd7fae */ /* 0x000bee000f101d44 */
[C---:B------:R-:W-:Y:S01]  /*f5a0*/  HMMA.16816.F32.BF16 R20, R136.reuse, R160, R20 ;  /* 0x000000a08814723c */ /* 0x040fe20000041814 */
[----:B------:R1:W-:Y:S07]  /*f5b0*/  LDGSTS.E.BYPASS.LTC128B.128 [R205+0x3100], [R170.64], !P4 ;  /* 0x03100000aacd7fae */ /* 0x0003ee000e101d44 */
[C---:B------:R-:W-:Y:S01]  /*f5c0*/  HMMA.16816.F32.BF16 R24, R136.reuse, R162, R24 ;  /* 0x000000a28818723c */ /* 0x040fe20000041818 */
[----:B------:R1:W-:Y:S07]  /*f5d0*/  LDGSTS.E.BYPASS.LTC128B.128 [R205+0x5100], [R168.64], !P5 ;  /* 0x05100000a8cd7fae */ /* 0x0003ee000e901d44 */
[C---:B---3--:R-:W-:Y:S01]  /*f5e0*/  HMMA.16816.F32.BF16 R28, R136.reuse, R140, R28 ;  /* 0x0000008c881c723c */ /* 0x048fe2000004181c */
[----:B------:R-:W-:Y:S07]  /*f5f0*/  LDSM.16.M88.4 R152, [R193+0xc100] ;  /* 0x00c10000c198783b */ /* 0x000fee0000000200 */
[----:B------:R-:W-:Y:S01]  /*f600*/  HMMA.16816.F32.BF16 R32, R136, R142, R32 ;  /* 0x0000008e8820723c */ /* 0x000fe20000041820 */
[----:B------:R-:W3:Y:S08]  /*f610*/  LDSM.16.M88.4 R156, [R192+0x6100] ;  /* 0x00610000c09c783b */ /* 0x000ef00000000200 */
[----:B------:R-:W2:Y:S08]  /*f620*/  LDSM.16.M88.4 R144, [R192+0x6900] ;  /* 0x00690000c090783b */ /* 0x000eb00000000200 */
[----:B-1----:R-:W1:Y:S08]  /*f630*/  LDSM.16.M88.4 R164, [R192+0x7100] ;  /* 0x00710000c0a4783b */ /* 0x002e700000000200 */
[----:B------:R-:W0:Y:S08]  /*f640*/  LDGDEPBAR ;  /* 0x00000000000079af */ /* 0x000e300000000000 */
[----:B------:R-:W1:Y:S01]  /*f650*/  LDSM.16.M88.4 R148, [R192+0x7900] ;  /* 0x00790000c094783b */ /* 0x000e620000000200 */
[C---:B---3--:R-:W-:Y:S07]  /*f660*/  HMMA.16816.F32.BF16 R4, R152.reuse, R156, R4 ;  /* 0x0000009c9804723c */ /* 0x048fee0000041804 */
[----:B------:R-:W-:Y:S01]  /*f670*/  LDSM.16.M88.4 R160, [R191+0xc100] ;  /* 0x00c10000bfa0783b */ /* 0x000fe20000000200 */
[C---:B------:R-:W-:Y:S07]  /*f680*/  HMMA.16816.F32.BF16 R8, R152.reuse, R158, R8 ;  /* 0x0000009e9808723c */ /* 0x040fee0000041808 */
[----:B------:R-:W3:Y:S01]  /*f690*/  LDSM.16.M88.4 R168, [R184] ;  /* 0x00000000b8a8783b */ /* 0x000ee20000000200 */
[C---:B--2---:R-:W-:Y:S07]  /*f6a0*/  HMMA.16816.F32.BF16 R12, R152.reuse, R144, R12 ;  /* 0x00000090980c723c */ /* 0x044fee000004180c */
[----:B------:R-:W2:Y:S01]  /*f6b0*/  LDSM.16.M88.4 R136, [R184+0x800] ;  /* 0x00080000b888783b */ /* 0x000ea20000000200 */
[C---:B------:R-:W-:Y:S07]  /*f6c0*/  HMMA.16816.F32.BF16 R16, R152.reuse, R146, R16 ;  /* 0x000000929810723c */ /* 0x040fee0000041810 */
[----:B------:R-:W2:Y:S01]  /*f6d0*/  LDSM.16.M88.4 R140, [R184+0x1000] ;  /* 0x00100000b88c783b */ /* 0x000ea20000000200 */
[C---:B-1----:R-:W-:Y:S07]  /*f6e0*/  HMMA.16816.F32.BF16 R20, R152.reuse, R164, R20 ;  /* 0x000000a49814723c */ /* 0x042fee0000041814 */
[----:B------:R-:W1:Y:S01]  /*f6f0*/  LDSM.16.M88.4 R144, [R184+0x1800] ;  /* 0x00180000b890783b */ /* 0x000e620000000200 */
[C---:B------:R-:W-:Y:S07]  /*f700*/  HMMA.16816.F32.BF16 R24, R152.reuse, R166, R24 ;  /* 0x000000a69818723c */ /* 0x040fee0000041818 */
[----:B------:R-:W-:Y:S01]  /*f710*/  LDSM.16.M88.4 R156, [R197+0x8900] ;  /* 0x00890000c59c783b */ /* 0x000fe20000000200 */
[C---:B------:R-:W-:Y:S07]  /*f720*/  HMMA.16816.F32.BF16 R28, R152.reuse, R148, R28 ;  /* 0x00000094981c723c */ /* 0x040fee000004181c */
[----:B------:R-:W-:Y:S01]  /*f730*/  LDSM.16.M88.4 R164, [R194+0x10100] ;  /* 0x01010000c2a4783b */ /* 0x000fe20000000200 */
[----:B------:R-:W-:Y:S07]  /*f740*/  HMMA.16816.F32.BF16 R32, R152, R150, R32 ;  /* 0x000000969820723c */ /* 0x000fee0000041820 */
[----:B------:R-:W-:Y:S01]  /*f750*/  LDSM.16.M88.4 R148, [R198+0x10100] ;  /* 0x01010000c694783b */ /* 0x000fe20000000200 */
[C---:B---3--:R-:W-:Y:S07]  /*f760*/  HMMA.16816.F32.BF16 R4, R160.reuse, R168, R4 ;  /* 0x000000a8a004723c */ /* 0x048fee0000041804 */
[----:B------:R-:W3:Y:S01]  /*f770*/  LDSM.16.M88.4 R152, [R197+0x8100] ;  /* 0x00810000c598783b */ /* 0x000ee20000000200 */
[C---:B------:R-:W-:Y:S07]  /*f780*/  HMMA.16816.F32.BF16 R8, R160.reuse, R170, R8 ;  /* 0x000000aaa008723c */ /* 0x040fee0000041808 */
[----:B------:R-:W-:Y:S01]  /*f790*/  LDSM.16.M88.4 R168, [R183] ;  /* 0x00000000b7a8783b */ /* 0x000fe20000000200 */
[C---:B--2---:R-:W-:Y:S07]  /*f7a0*/  HMMA.16816.F32.BF16 R12, R160.reuse, R136, R12 ;  /* 0x00000088a00c723c */ /* 0x044fee000004180c */
[----:B------:R-:W-:Y:S01]  /*f7b0*/  LDSM.16.M88.4 R172, [R184+0x4000] ;  /* 0x00400000b8ac783b */ /* 0x000fe20000000200 */
[C---:B------:R-:W-:Y:S07]  /*f7c0*/  HMMA.16816.F32.BF16 R16, R160.reuse, R138, R16 ;  /* 0x0000008aa010723c */ /* 0x040fee0000041810 */
[----:B------:R-:W2:Y:S01]  /*f7d0*/  LDSM.16.M88.4 R136, [R197+0x9100] ;  /* 0x00910000c588783b */ /* 0x000ea20000000200 */
[C---:B------:R-:W-:Y:S08]  /*f7e0*/  HMMA.16816.F32.BF16 R20, R160.reuse, R140, R20 ;  /* 0x0000008ca014723c */ /* 0x040ff00000041814 */
[C---:B------:R-:W-:Y:S01]  /*f7f0*/  HMMA.16816.F32.BF16 R24, R160.reuse, R142, R24 ;  /* 0x0000008ea018723c */ /* 0x040fe20000041818 */
[----:B------:R-:W2:Y:S07]  /*f800*/  LDSM.16.M88.4 R140, [R197+0x9900] ;  /* 0x00990000c58c783b */ /* 0x000eae0000000200 */
[C---:B-1----:R-:W-:Y:S08]  /*f810*/  HMMA.16816.F32.BF16 R28, R160.reuse, R144, R28 ;  /* 0x00000090a01c723c */ /* 0x042ff0000004181c */
[----:B------:R-:W-:Y:S01]  /*f820*/  HMMA.16816.F32.BF16 R32, R160, R146, R32 ;  /* 0x00000092a020723c */ /* 0x000fe20000041820 */
[----:B------:R-:W1:Y:S07]  /*f830*/  LDSM.16.M88.4 R144, [R182] ;  /* 0x00000000b690783b */ /* 0x000e6e0000000200 */
[C---:B---3--:R-:W-:Y:S01]  /*f840*/  HMMA.16816.F32.BF16 R4, R148.reuse, R152, R4 ;  /* 0x000000989404723c */ /* 0x048fe20000041804 */
[----:B------:R-:W-:Y:S07]  /*f850*/  LDSM.16.M88.4 R160, [R180] ;  /* 0x00000000b4a0783b */ /* 0x000fee0000000200 */
[C---:B------:R-:W-:Y:S01]  /*f860*/  HMMA.16816.F32.BF16 R8, R148.reuse, R154, R8 ;  /* 0x0000009a9408723c */ /* 0x040fe20000041808 */
[----:B------:R-:W3:Y:S07]  /*f870*/  LDSM.16.M88.4 R152, [R181] ;  /* 0x00000000b598783b */ /* 0x000eee0000000200 */
[C---:B------:R-:W-:Y:S08]  /*f880*/  HMMA.16816.F32.BF16 R12, R148.reuse, R156, R12 ;  /* 0x0000009c940c723c */ /* 0x040ff0000004180c */
[C---:B------:R-:W-:Y:S01]  /*f890*/  HMMA.16816.F32.BF16 R16, R148.reuse, R158, R16 ;  /* 0x0000009e9410723c */ /* 0x040fe20000041810 */
[----:B------:R-:W-:Y:S07]  /*f8a0*/  LDSM.16.M88.4 R156, [R192+0x8100] ;  /* 0x00810000c09c783b */ /* 0x000fee0000000200 */
[C---:B--2---:R-:W-:Y:S08]  /*f8b0*/  HMMA.16816.F32.BF16 R20, R148.reuse, R136, R20 ;  /* 0x000000889414723c */ /* 0x044ff00000041814 */
[C---:B------:R-:W-:Y:S01]  /*f8c0*/  HMMA.16816.F32.BF16 R24, R148.reuse, R138, R24 ;  /* 0x0000008a9418723c */ /* 0x040fe20000041818 */
[----:B------:R-:W2:Y:S07]  /*f8d0*/  LDSM.16.M88.4 R136, [R193+0x10100] ;  /* 0x01010000c188783b */ /* 0x000eae0000000200 */
[C---:B------:R-:W-:Y:S08]  /*f8e0*/  HMMA.16816.F32.BF16 R28, R148.reuse, R140, R28 ;  /* 0x0000008c941c723c */ /* 0x040ff0000004181c */
[----:B------:R-:W-:Y:S01]  /*f8f0*/  HMMA.16816.F32.BF16 R32, R148, R142, R32 ;  /* 0x0000008e9420723c */ /* 0x000fe20000041820 */
[----:B------:R-:W2:Y:S07]  /*f900*/  LDSM.16.M88.4 R140, [R192+0x8900] ;  /* 0x00890000c08c783b */ /* 0x000eae0000000200 */
[C---:B------:R-:W-:Y:S01]  /*f910*/  HMMA.16816.F32.BF16 R4, R164.reuse, R168, R4 ;  /* 0x000000a8a404723c */ /* 0x040fe20000041804 */
[----:B------:R-:W-:Y:S07]  /*f920*/  LDSM.16.M88.4 R148, [R192+0x9900] ;  /* 0x00990000c094783b */ /* 0x000fee0000000200 */
        /* <DEDUP_REMOVED lines=10> */
[----:B------:R-:W3:Y:S07]  /*f9d0*/  LDSM.16.M88.4 R160, [R184+0x2800] ;  /* 0x00280000b8a0783b */ /* 0x000eee0000000200 */
[C---:B--2---:R-:W-:Y:S01]  /*f9e0*/  HMMA.16816.F32.BF16 R4, R136.reuse, R156, R4 ;  /* 0x0000009c8804723c */ /* 0x044fe20000041804 */
[----:B------:R-:W-:Y:S07]  /*f9f0*/  LDSM.16.M88.4 R164, [R197+0xb100] ;  /* 0x00b10000c5a4783b */ /* 0x000fee0000000200 */
[C---:B------:R-:W-:Y:S01]  /*fa00*/  HMMA.16816.F32.BF16 R8, R136.reuse, R158, R8 ;  /* 0x0000009e8808723c */ /* 0x040fe20000041808 */
[----:B------:R-:W-:Y:S07]  /*fa10*/  LDSM.16.M88.4 R156, [R197+0xa900] ;  /* 0x00a90000c59c783b */ /* 0x000fee0000000200 */
[C---:B------:R-:W-:Y:S08]  /*fa20*/  HMMA.16816.F32.BF16 R12, R136.reuse, R140, R12 ;  /* 0x0000008c880c723c */ /* 0x040ff0000004180c */
[C---:B------:R-:W-:Y:S01]  /*fa30*/  HMMA.16816.F32.BF16 R16, R136.reuse, R142, R16 ;  /* 0x0000008e8810723c */ /* 0x040fe20000041810 */
[----:B------:R-:W2:Y:S07]  /*fa40*/  LDSM.16.M88.4 R140, [R184+0x3000] ;  /* 0x00300000b88c783b */ /* 0x000eae0000000200 */
[C---:B-1----:R-:W-:Y:S08]  /*fa50*/  HMMA.16816.F32.BF16 R20, R136.reuse, R144, R20 ;  /* 0x000000908814723c */ /* 0x042ff00000041814 */
[C---:B------:R-:W-:Y:S01]  /*fa60*/  HMMA.16816.F32.BF16 R24, R136.reuse, R146, R24 ;  /* 0x000000928818723c */ /* 0x040fe20000041818 */
[----:B------:R-:W1:Y:S07]  /*fa70*/  LDSM.16.M88.4 R144, [R184+0x3800] ;  /* 0x00380000b890783b */ /* 0x000e6e0000000200 */
[C---:B------:R-:W-:Y:S08]  /*fa80*/  HMMA.16816.F32.BF16 R28, R136.reuse, R148, R28 ;  /* 0x00000094881c723c */ /* 0x040ff0000004181c */
[----:B------:R-:W-:Y:S01]  /*fa90*/  HMMA.16816.F32.BF16 R32, R136, R150, R32 ;  /* 0x000000968820723c */ /* 0x000fe20000041820 */
[----:B------:R-:W-:Y:S07]  /*faa0*/  LDSM.16.M88.4 R136, [R198+0x14100] ;  /* 0x01410000c688783b */ /* 0x000fee0000000200 */
[C---:B---3--:R-:W-:Y:S01]  /*fab0*/  HMMA.16816.F32.BF16 R4, R152.reuse, R168, R4 ;  /* 0x000000a89804723c */ /* 0x048fe20000041804 */
[----:B------:R-:W3:Y:S07]  /*fac0*/  LDSM.16.M88.4 R148, [R197+0xa100] ;  /* 0x00a10000c594783b */ /* 0x000eee0000000200 */
[C---:B------:R-:W-:Y:S01]  /*fad0*/  HMMA.16816.F32.BF16 R8, R152.reuse, R170, R8 ;  /* 0x000000aa9808723c */ /* 0x040fe20000041808 */
[----:B------:R-:W-:Y:S07]  /*fae0*/  LDSM.16.M88.4 R168, [R179] ;  /* 0x00000000b3a8783b */ /* 0x000fee0000000200 */
[C---:B------:R-:W-:Y:S08]  /*faf0*/  HMMA.16816.F32.BF16 R12, R152.reuse, R160, R12 ;  /* 0x000000a0980c723c */ /* 0x040ff0000004180c */
[C---:B------:R-:W-:Y:S01]  /*fb00*/  HMMA.16816.F32.BF16 R16, R152.reuse, R162, R16 ;  /* 0x000000a29810723c */ /* 0x040fe20000041810 */
[----:B------:R-:W4:Y:S07]  /*fb10*/  LDSM.16.M88.4 R160, [R197+0xb900] ;  /* 0x00b90000c5a0783b */ /* 0x000f2e0000000200 */
[C---:B--2---:R-:W-:Y:S08]  /*fb20*/  HMMA.16816.F32.BF16 R20, R152.reuse, R140, R20 ;  /* 0x0000008c9814723c */ /* 0x044ff00000041814 */
        /* <DEDUP_REMOVED lines=12> */
[C---:B------:R-:W-:Y:S08]  /*fbf0*/  HMMA.16816.F32.BF16 R20, R136.reuse, R164, R20 ;  /* 0x000000a48814723c */ /* 0x040ff00000041814 */
[C---:B------:R-:W-:Y:S01]  /*fc00*/  HMMA.16816.F32.BF16 R24, R136.reuse, R166, R24 ;  /* 0x000000a68818723c */ /* 0x040fe20000041818 */
[----:B------:R-:W3:Y:S07]  /*fc10*/  LDSM.16.M88.4 R164, [R192+0xa100] ;  /* 0x00a10000c0a4783b */ /* 0x000eee0000000200 */
[C---:B----4-:R-:W-:Y:S08]  /*fc20*/  HMMA.16816.F32.BF16 R28, R136.reuse, R160, R28 ;  /* 0x000000a0881c723c */ /* 0x050ff0000004181c */
[----:B------:R-:W-:Y:S01]  /*fc30*/  HMMA.16816.F32.BF16 R32, R136, R162, R32 ;  /* 0x000000a28820723c */ /* 0x000fe20000041820 */
[----:B------:R-:W4:Y:S07]  /*fc40*/  LDSM.16.M88.4 R136, [R192+0xa900] ;  /* 0x00a90000c088783b */ /* 0x000f2e0000000200 */
        /* <DEDUP_REMOVED lines=8> */
[C---:B------:R-:W-:Y:S08]  /*fcd0*/  HMMA.16816.F32.BF16 R24, R140.reuse, R150, R24 ;  /* 0x000000968c18723c */ /* 0x040ff00000041818 */
[C---:B------:R-:W-:Y:S08]  /*fce0*/  HMMA.16816.F32.BF16 R28, R140.reuse, R152, R28 ;  /* 0x000000988c1c723c */ /* 0x040ff0000004181c */
[----:B------:R-:W-:Y:S01]  /*fcf0*/  HMMA.16816.F32.BF16 R32, R140, R154, R32 ;  /* 0x0000009a8c20723c */ /* 0x000fe20000041820 */
[----:B------:R-:W3:Y:S07]  /*fd00*/  LDSM.16.M88.4 R140, [R184+0x4800] ;  /* 0x00480000b88c783b */ /* 0x000eee0000000200 */
[C---:B------:R-:W-:Y:S08]  /*fd10*/  HMMA.16816.F32.BF16 R4, R156.reuse, R164, R4 ;  /* 0x000000a49c04723c */ /* 0x040ff00000041804 */
[C---:B------:R-:W-:Y:S08]  /*fd20*/  HMMA.16816.F32.BF16 R8, R156.reuse, R166, R8 ;  /* 0x000000a69c08723c */ /* 0x040ff00000041808 */
[C---:B----4-:R-:W-:Y:S08]  /*fd30*/  HMMA.16816.F32.BF16 R12, R156.reuse, R136, R12 ;  /* 0x000000889c0c723c */ /* 0x050ff0000004180c */
[C---:B------:R-:W-:Y:S01]  /*fd40*/  HMMA.16816.F32.BF16 R16, R156.reuse, R138, R16 ;  /* 0x0000008a9c10723c */ /* 0x040fe20000041810 */
[----:B------:R-:W4:Y:S07]  /*fd50*/  LDSM.16.M88.4 R136, [R184+0x5000] ;  /* 0x00500000b888783b */ /* 0x000f2e0000000200 */
[C---:B--2---:R-:W-:Y:S07]  /*fd60*/  HMMA.16816.F32.BF16 R20, R156.reuse, R160, R20 ;  /* 0x000000a09c14723c */ /* 0x044fee0000041814 */
[----:B------:R-:W-:Y:S01]  /*fd70*/  @P0 IMAD.WIDE.U32 R160, R223, c[0x0][0x1e0], RZ ;  /* 0x00007800dfa00a25 */ /* 0x000fe200078e00ff */
[C---:B------:R-:W-:Y:S08]  /*fd80*/  HMMA.16816.F32.BF16 R24, R156.reuse, R162, R24 ;  /* 0x000000a29c18723c */ /* 0x040ff00000041818 */
[C---:B-1----:R-:W-:Y:S08]  /*fd90*/  HMMA.16816.F32.BF16 R28, R156.reuse, R144, R28 ;  /* 0x000000909c1c723c */ /* 0x042ff0000004181c */
[----:B------:R-:W-:Y:S01]  /*fda0*/  HMMA.16816.F32.BF16 R32, R156, R146, R32 ;  /* 0x000000929c20723c */ /* 0x000fe20000041820 */
[----:B------:R-:W1:Y:S01]  /*fdb0*/  LDSM.16.M88.4 R144, [R184+0x5800] ;  /* 0x00580000b890783b */ /* 0x000e620000000200 */
[----:B------:R-:W-:Y:S06]  /*fdc0*/  DEPBAR.LE SB0, 0x0 ;  /* 0x000080000000791a */ /* 0x000fec0000000000 */
[C---:B------:R-:W-:Y:S01]  /*fdd0*/  HMMA.16816.F32.BF16 R4, R168.reuse, R172, R4 ;  /* 0x000000aca804723c */ /* 0x040fe20000041804 */
[----:B------:R-:W-:Y:S07]  /*fde0*/  BAR.SYNC.DEFER_BLOCKING 0x0 ;  /* 0x0000000000007b1d */ /* 0x000fee0000010000 */
[C---:B------:R-:W-:Y:S08]  /*fdf0*/  HMMA.16816.F32.BF16 R8, R168.reuse, R174, R8 ;  /* 0x000000aea808723c */ /* 0x040ff00000041808 */
[C---:B---3--:R-:W-:Y:S08]  /*fe00*/  HMMA.16816.F32.BF16 R12, R168.reuse, R140, R12 ;  /* 0x0000008ca80c723c */ /* 0x048ff0000004180c */
[C---:B------:R-:W-:Y:S04]  /*fe10*/  HMMA.16816.F32.BF16 R16, R168.reuse, R142, R16 ;  /* 0x0000008ea810723c */ /* 0x040fe80000041810 */
[----:B-----5:R-:W-:Y:S02]  /*fe20*/  FMNMX.FTZ R2, R4, R133, !PT ;  /* 0x0000008504027209 */ /* 0x020fe40007810000 */
[----:B------:R-:W-:Y:S02]  /*fe30*/  FMNMX.FTZ R132, R6, R0, !PT ;  /* 0x0000000006847209 */ /* 0x000fe40007810000 */
[C---:B----4-:R-:W-:Y:S04]  /*fe40*/  HMMA.16816.F32.BF16 R20, R168.reuse, R136, R20 ;  /* 0x00000088a814723c */ /* 0x050fe80000041814 */
        /* <DEDUP_REMOVED lines=31> */
[----:B------:R-:W-:Y:S03]  /*10040*/  FMNMX.FTZ R2, R34, R3, !PT ;  /* 0x0000000322027209 */ /* 0x000fe60007810000 */
[----:B------:R-:W1:Y:S01]  /*10050*/  SHFL.BFLY PT, R132, R135, 0x2, 0x1f ;  /* 0x0c401f0087847f89 */ /* 0x000e6200000e0000 */
[----:B------:R-:W-:Y:S07]  /*10060*/  FMNMX.FTZ R137, R35, R2, !PT ;  /* 0x0000000223897209 */ /* 0x000fee0007810000 */
[----:B------:R-:W2:Y:S01]  /*10070*/  SHFL.BFLY PT, R2, R137, 0x2, 0x1f ;  /* 0x0c401f0089027f89 */ /* 0x000ea200000e0000 */
[----:B-1----:R-:W-:Y:S07]  /*10080*/  FMNMX.FTZ R139, R135, R132, !PT ;  /* 0x00000084878b7209 */ /* 0x002fee0007810000 */
[----:B------:R-:W1:Y:S01]  /*10090*/  SHFL.BFLY PT, R132, R139, 0x1, 0x1f ;  /* 0x0c201f008b847f89 */ /* 0x000e6200000e0000 */
[----:B--2---:R-:W-:Y:S02]  /*100a0*/  FMNMX.FTZ R134, R137, R2, !PT ;  /* 0x0000000289867209 */ /* 0x004fe40007810000 */
[----:B------:R-:W-:Y:S05]  /*100b0*/  @P0 SHF.R.S32.HI R137, RZ, 0x1f, R223 ;  /* 0x0000001fff890819 */ /* 0x000fea00000114df */
[----:B------:R-:W2:Y:S01]  /*100c0*/  SHFL.BFLY PT, R3, R134, 0x1, 0x1f ;  /* 0x0c201f0086037f89 */ /* 0x000ea200000e0000 */
[----:B------:R-:W-:Y:S04]  /*100d0*/  @P0 IMAD R137, R137, c[0x0][0x1e0], RZ ;  /* 0x0000780089890a24 */ /* 0x000fe800078e02ff */
[----:B------:R-:W-:Y:S05]  /*100e0*/  @P0 IMAD R137, R223, c[0x0][0x1e4], R137 ;  /* 0x00007900df890a24 */ /* 0x000fea00078e0289 */
[----:B------:R-:W-:Y:S04]  /*100f0*/  @P0 IADD3 R137, R161, R137, RZ ;  /* 0x00000089a1890210 */ /* 0x000fe80007ffe0ff */
[C---:B------:R-:W-:Y:S02]  /*10100*/  @P0 SHF.L.U64.HI R137, R160.reuse, 0x6, R137 ;  /* 0x00000006a0890819 */ /* 0x040fe40000010289 */
[----:B-1----:R-:W-:Y:S02]  /*10110*/  FMNMX.FTZ R132, R139, R132, !PT ;  /* 0x000000848b847209 */ /* 0x002fe40007810000 */
[----:B------:R-:W-:Y:S03]  /*10120*/  @P0 SHF.L.U32 R139, R160, 0x6, RZ ;  /* 0x00000006a08b0819 */ /* 0x000fe600000006ff */
[C---:B------:R-:W-:Y:S01]  /*10130*/  FADD.FTZ R2, -R132.reuse, R133 ;  /* 0x0000008584027221 */ /* 0x040fe20000010100 */
[----:B------:R-:W-:Y:S01]  /*10140*/  @P0 IADD3 R136, P4, R139, R212, RZ ;  /* 0x000000d48b880210 */ /* 0x000fe20007f9e0ff */
[----:B------:R-:W-:Y:S01]  /*10150*/  FMUL.FTZ R166, R132, c[0x0][0x2d0] ;  /* 0x0000b40084a67a20 */ /* 0x000fe20000410000 */
[----:B--2---:R-:W-:Y:S01]  /*10160*/  FMNMX.FTZ R3, R134, R3, !PT ;  /* 0x0000000386037209 */ /* 0x004fe20007810000 */
[----:B------:R-:W-:Y:S02]  /*10170*/  FMUL.FTZ R135, R2, c[0x0][0x2d0] ;  /* 0x0000b40002877a20 */ /* 0x000fe40000410000 */
[----:B------:R-:W-:Y:S02]  /*10180*/  FFMA.FTZ R162, R8, c[0x0][0x2d0], -R166 ;  /* 0x0000b40008a27a23 */ /* 0x000fe400000108a6 */
[----:B------:R1:W2:Y:S01]  /*10190*/  MUFU.EX2 R2, R135 ;  /* 0x0000008700027308 */ /* 0x0002a20000000800 */
[C---:B------:R-:W-:Y:S02]  /*101a0*/  FMUL.FTZ R165, R3.reuse, c[0x0][0x2d0] ;  /* 0x0000b40003a57a20 */ /* 0x040fe40000410000 */
[----:B------:R-:W-:Y:S02]  /*101b0*/  FADD.FTZ R133, -R3, R0 ;  /* 0x0000000003857221 */ /* 0x000fe40000010100 */
[--C-:B------:R-:W-:Y:S02]  /*101c0*/  FFMA.FTZ R134, R5, c[0x0][0x2d0], -R166.reuse ;  /* 0x0000b40005867a23 */ /* 0x100fe400000108a6 */
[--C-:B------:R-:W-:Y:S02]  /*101d0*/  FFMA.FTZ R160, R9, c[0x0][0x2d0], -R166.reuse ;  /* 0x0000b40009a07a23 */ /* 0x100fe400000108a6 */
[--C-:B------:R-:W-:Y:S02]  /*101e0*/  FFMA.FTZ R164, R11, c[0x0][0x2d0], -R165.reuse ;  /* 0x0000b4000ba47a23 */ /* 0x100fe400000108a5 */
[----:B------:R-:W-:Y:S01]  /*101f0*/  FMUL.FTZ R0, R133, c[0x0][0x2d0] ;  /* 0x0000b40085007a20 */ /* 0x000fe20000410000 */
[----:B------:R-:W-:Y:S01]  /*10200*/  MUFU.EX2 R134, R134 ;  /* 0x0000008600867308 */ /* 0x000fe20000000800 */
[--C-:B------:R-:W-:Y:S02]  /*10210*/  FFMA.FTZ R133, R4, c[0x0][0x2d0], -R166.reuse ;  /* 0x0000b40004857a23 */ /* 0x100fe400000108a6 */
[--C-:B------:R-:W-:Y:S02]  /*10220*/  FFMA.FTZ R226, R24, c[0x0][0x2d0], -R166.reuse ;  /* 0x0000b40018e27a23 */ /* 0x100fe400000108a6 */
[----:B------:R-:W-:Y:S02]  /*10230*/  FFMA.FTZ R233, R27, c[0x0][0x2d0], -R165 ;  /* 0x0000b4001be97a23 */ /* 0x000fe400000108a5 */
[--C-:B------:R-:W-:Y:S02]  /*10240*/  FFMA.FTZ R232, R28, c[0x0][0x2d0], -R166.reuse ;  /* 0x0000b4001ce87a23 */ /* 0x100fe400000108a6 */
[--C-:B------:R-:W-:Y:S01]  /*10250*/  FFMA.FTZ R235, R29, c[0x0][0x2d0], -R166.reuse ;  /* 0x0000b4001deb7a23 */ /* 0x100fe200000108a6 */
[----:B------:R-:W3:Y:S01]  /*10260*/  MUFU.EX2 R0, R0 ;  /* 0x0000000000007308 */ /* 0x000ee20000000800 */
[----:B------:R-:W-:Y:S01]  /*10270*/  FFMA.FTZ R234, R32, c[0x0][0x2d0], -R166 ;  /* 0x0000b40020ea7a23 */ /* 0x000fe200000108a6 */
[----:B-1----:R-:W-:Y:S01]  /*10280*/  @P0 IADD3 R135, P1, R139, R208, RZ ;  /* 0x000000d08b870210 */ /* 0x002fe20007f3e0ff */
[C---:B--2---:R-:W-:Y:S02]  /*10290*/  FMUL.FTZ R4, R2.reuse, R128 ;  /* 0x0000008002047220 */ /* 0x044fe40000410000 */
[C---:B------:R-:W-:Y:S01]  /*102a0*/  FMUL.FTZ R5, R2.reuse, R129 ;  /* 0x0000008102057220 */ /* 0x040fe20000410000 */
[----:B------:R-:W-:Y:S01]  /*102b0*/  @P0 LEA R170, P2, R135, c[0x0][0x1c8], 0x1 ;  /* 0x0000720087aa0a11 */ /* 0x000fe200078408ff */
[C---:B------:R-:W-:Y:S01]  /*102c0*/  FMUL.FTZ R8, R2.reuse, R124 ;  /* 0x0000007c02087220 */ /* 0x040fe20000410000 */
[----:B------:R-:W-:Y:S01]  /*102d0*/  @P0 IADD3.X R138, R137, R211, RZ, P1, !PT ;  /* 0x000000d3898a0210 */ /* 0x000fe20000ffe4ff */
[C---:B------:R-:W-:Y:S01]  /*102e0*/  FMUL.FTZ R9, R2.reuse, R125 ;  /* 0x0000007d02097220 */ /* 0x040fe20000410000 */
[----:B------:R-:W-:Y:S01]  /*102f0*/  @P0 IADD3 R161, P1, R139, R213, RZ ;  /* 0x000000d58ba10210 */ /* 0x000fe20007f3e0ff */
[----:B------:R-:W1:Y:S01]  /*10300*/  MUFU.EX2 R133, R133 ;  /* 0x0000008500857308 */ /* 0x000e620000000800 */
[----:B------:R-:W-:Y:S01]  /*10310*/  @P0 LEA.HI.X R171, R135, c[0x0][0x1cc], R138, 0x1, P2 ;  /* 0x0000730087ab0a11 */ /* 0x000fe200010f0c8a */
[----:B------:R-:W-:Y:S01]  /*10320*/  FMUL.FTZ R36, R2, R36 ;  /* 0x0000002402247220 */ /* 0x000fe20000410000 */
[----:B------:R-:W-:Y:S01]  /*10330*/  @P0 LEA R168, P2, R136, c[0x0][0x1c8], 0x1 ;  /* 0x0000720088a80a11 */ /* 0x000fe200078408ff */
[----:B------:R-:W-:Y:S01]  /*10340*/  FMUL.FTZ R37, R2, R37 ;  /* 0x0000002502257220 */ /* 0x000fe20000410000 */
[----:B------:R-:W-:Y:S01]  /*10350*/  @P0 IADD3.X R135, R137, R219, RZ, P4, !PT ;  /* 0x000000db89870210 */ /* 0x000fe200027fe4ff */
[----:B------:R2:W-:Y:S01]  /*10360*/  @P0 LDGSTS.E.BYPASS.LTC128B.128 [R205+0x6100], [R170.64], !P6 ;  /* 0x06100000aacd0fae */ /* 0x0005e2000f101d44 */
[----:B------:R-:W-:Y:S01]  /*10370*/  ISETP.NE.AND P4, PT, R204, RZ, PT ;  /* 0x000000ffcc00720c */ /* 0x000fe20003f85270 */
[----:B------:R-:W-:Y:S01]  /*10380*/  FMUL.FTZ R40, R2, R40 ;  /* 0x0000002802287220 */ /* 0x000fe20000410000 */
[----:B------:R-:W-:Y:S01]  /*10390*/  @P0 LEA.HI.X R169, R136, c[0x0][0x1cc], R135, 0x1, P2 ;  /* 0x0000730088a90a11 */ /* 0x000fe200010f0c87 */
[----:B------:R-:W-:Y:S01]  /*103a0*/  MUFU.EX2 R160, R160 ;  /* 0x000000a000a07308 */ /* 0x000fe20000000800 */
[----:B------:R-:W-:Y:S01]  /*103b0*/  @P0 LEA R172, P3, R161, c[0x0][0x1c8], 0x1 ;  /* 0x00007200a1ac0a11 */ /* 0x000fe200078608ff */
[----:B------:R-:W-:Y:S01]  /*103c0*/  FMUL.FTZ R41, R2, R41 ;  /* 0x0000002902297220 */ /* 0x000fe20000410000 */
[----:B------:R-:W-:Y:S01]  /*103d0*/  @P0 IADD3.X R138, R137, R220, RZ, P1, !PT ;  /* 0x000000dc898a0210 */ /* 0x000fe20000ffe4ff */
[----:B---3--:R-:W-:Y:S01]  /*103e0*/  FMUL.FTZ R11, R0, R127 ;  /* 0x0000007f000b7220 */ /* 0x008fe20000410000 */
[----:B------:R-:W-:Y:S01]  /*103f0*/  @P0 IADD3 R139, P1, R216, R139, RZ ;  /* 0x0000008bd88b0210 */ /* 0x000fe20007f3e0ff */
[C---:B------:R-:W-:Y:S01]  /*10400*/  FMUL.FTZ R38, R0.reuse, R38 ;  /* 0x0000002600267220 */ /* 0x040fe20000410000 */
[----:B------:R-:W-:Y:S01]  /*10410*/  @P0 LEA.HI.X R173, R161, c[0x0][0x1cc], R138, 0x1, P3 ;  /* 0x00007300a1ad0a11 */ /* 0x000fe200018f0c8a */
[----:B------:R-:W-:Y:S01]  /*10420*/  FMUL.FTZ R39, R0, R39 ;  /* 0x0000002700277220 */ /* 0x000fe20000410000 */
[----:B------:R-:W-:Y:S01]  /*10430*/  @P0 IADD3.X R137, R202, R137, RZ, P1, !PT ;  /* 0x00000089ca890210 */ /* 0x000fe20000ffe4ff */
[----:B------:R3:W4:Y:S01]  /*10440*/  MUFU.EX2 R135, R162 ;  /* 0x000000a200877308 */ /* 0x0007220000000800 */
[C---:B------:R-:W-:Y:S01]  /*10450*/  @P0 IADD3 R136, P3, R139.reuse, R208, RZ ;  /* 0x000000d08b880210 */ /* 0x040fe20007f7e0ff */
[----:B------:R5:W-:Y:S01]  /*10460*/  @P0 LDGSTS.E.BYPASS.LTC128B.128 [R205+0x8100], [R172.64], !P4 ;  /* 0x08100000accd0fae */ /* 0x000be2000e101d44 */
[C---:B------:R-:W-:Y:S01]  /*10470*/  @P0 IADD3 R138, P2, R139.reuse, R213, RZ ;  /* 0x000000d58b8a0210 */ /* 0x040fe20007f5e0ff */
[C---:B------:R-:W-:Y:S01]  /*10480*/  FMUL.FTZ R42, R0.reuse, R42 ;  /* 0x0000002a002a7220 */ /* 0x040fe20000410000 */
[----:B------:R-:W-:Y:S01]  /*10490*/  @P0 IADD3 R139, P1, R139, R212, RZ ;  /* 0x000000d48b8b0210 */ /* 0x000fe20007f3e0ff */
[----:B------:R-:W-:Y:S01]  /*104a0*/  FMUL.FTZ R43, R0, R43 ;  /* 0x0000002b002b7220 */ /* 0x000fe20000410000 */
[C---:B------:R-:W-:Y:S01]  /*104b0*/  @P0 IADD3.X R161, R137.reuse, R211, RZ, P3, !PT ;  /* 0x000000d389a10210 */ /* 0x040fe20001ffe4ff */
[----:B------:R-:W-:Y:S01]  /*104c0*/  FFMA.FTZ R236, R30, c[0x0][0x2d0], -R165 ;  /* 0x0000b4001eec7a23 */ /* 0x000fe200000108a5 */
[C---:B------:R-:W-:Y:S01]  /*104d0*/  @P0 LEA R228, P3, R136.reuse, c[0x0][0x1c8], 0x1 ;  /* 0x0000720088e40a11 */ /* 0x040fe200078608ff */
[----:B------:R2:W-:Y:S01]  /*104e0*/  @P0 LDGSTS.E.BYPASS.LTC128B.128 [R205+0xa100], [R168.64], !P5 ;  /* 0x0a100000a8cd0fae */ /* 0x0005e2000e901d44 */
[----:B------:R-:W-:Y:S01]  /*104f0*/  @P0 IADD3.X R163, R137, R220, RZ, P2, !PT ;  /* 0x000000dc89a30210 */ /* 0x000fe200017fe4ff */
[----:B------:R-:W-:Y:S01]  /*10500*/  MUFU.EX2 R164, R164 ;  /* 0x000000a400a47308 */ /* 0x000fe20000000800 */
[----:B------:R-:W-:Y:S01]  /*10510*/  @P0 LEA.HI.X R229, R136, c[0x0][0x1cc], R161, 0x1, P3 ;  /* 0x0000730088e50a11 */ /* 0x000fe200018f0ca1 */
[--C-:B------:R-:W-:Y:S01]  /*10520*/  FFMA.FTZ R136, R6, c[0x0][0x2d0], -R165.reuse ;  /* 0x0000b40006887a23 */ /* 0x100fe200000108a5 */
[----:B------:R-:W-:Y:S01]  /*10530*/  @P0 LEA R174, P2, R138, c[0x0][0x1c8], 0x1 ;  /* 0x000072008aae0a11 */ /* 0x000fe200078408ff */
[----:B------:R-:W-:Y:S01]  /*10540*/  FFMA.FTZ R161, R7, c[0x0][0x2d0], -R165 ;  /* 0x0000b40007a17a23 */ /* 0x000fe200000108a5 */
[----:B-1----:R-:W-:Y:S01]  /*10550*/  F2FP.BF16.PACK_AB R128, R134, R133 ;  /* 0x000000858680723e */ /* 0x002fe200000010ff */
[----:B------:R1:W-:Y:S01]  /*10560*/  @P0 LDGSTS.E.BYPASS.LTC128B.128 [R205+0x7100], [R228.64], !P6 ;  /* 0x07100000e4cd0fae */ /* 0x0003e2000f101d44 */
[----:B------:R-:W-:Y:S01]  /*10570*/  @P0 LEA.HI.X R175, R138, c[0x0][0x1cc], R163, 0x1, P2 ;  /* 0x000073008aaf0a11 */ /* 0x000fe200010f0ca3 */
[--C-:B------:R-:W-:Y:S02]  /*10580*/  FFMA.FTZ R163, R10, c[0x0][0x2d0], -R165.reuse ;  /* 0x0000b4000aa37a23 */ /* 0x100fe400000108a5 */
[----:B------:R-:W-:Y:S01]  /*10590*/  MUFU.EX2 R161, R161 ;  /* 0x000000a100a17308 */ /* 0x000fe20000000800 */
[C---:B------:R-:W-:Y:S01]  /*105a0*/  FMUL.FTZ R6, R0.reuse, R130 ;  /* 0x0000008200067220 */ /* 0x040fe20000410000 */
[----:B---3--:R-:W-:Y:S01]  /*105b0*/  @P0 IADD3.X R162, R137, R219, RZ, P1, !PT ;  /* 0x000000db89a20210 */ /* 0x008fe20000ffe4ff */
[----:B------:R-:W-:Y:S01]  /*105c0*/  FMUL.FTZ R7, R0, R131 ;  /* 0x0000008300077220 */ /* 0x000fe20000410000 */
[C---:B------:R-:W-:Y:S01]  /*105d0*/  @P0 LEA R230, P1, R139.reuse, c[0x0][0x1c8], 0x1 ;  /* 0x000072008be60a11 */ /* 0x040fe200078208ff */
[----:B------:R3:W-:Y:S01]  /*105e0*/  @P0 LDGSTS.E.BYPASS.LTC128B.128 [R205+0x9100], [R174.64], !P4 ;  /* 0x09100000aecd0fae */ /* 0x0007e2000e101d44 */
[----:B----4-:R-:W-:Y:S01]  /*105f0*/  F2FP.BF16.PACK_AB R130, R160, R135 ;  /* 0x00000087a082723e */ /* 0x010fe200000010ff */
[----:B------:R-:W-:Y:S01]  /*10600*/  FMUL.FTZ R10, R0, R126 ;  /* 0x0000007e000a7220 */ /* 0x000fe20000410000 */
[----:B------:R-:W-:Y:S01]  /*10610*/  @P0 LEA.HI.X R231, R139, c[0x0][0x1cc], R162, 0x1, P1 ;  /* 0x000073008be70a11 */ /* 0x000fe200008f0ca2 */
[--C-:B------:R-:W-:Y:S01]  /*10620*/  FFMA.FTZ R239, R31, c[0x0][0x2d0], -R165.reuse ;  /* 0x0000b4001fef7a23 */ /* 0x100fe200000108a5 */
[----:B------:R-:W4:Y:S01]  /*10630*/  MUFU.EX2 R162, R136 ;  /* 0x0000008800a27308 */ /* 0x000f220000000800 */
[C---:B------:R-:W-:Y:S02]  /*10640*/  FMUL.FTZ R44, R2.reuse, R44 ;  /* 0x0000002c022c7220 */ /* 0x040fe40000410000 */
[----:B------:R2:W-:Y:S01]  /*10650*/  @P0 LDGSTS.E.BYPASS.LTC128B.128 [R205+0xb100], [R230.64], !P5 ;  /* 0x0b100000e6cd0fae */ /* 0x0005e2000e901d44 */
[----:B------:R-:W-:Y:S02]  /*10660*/  FMUL.FTZ R45, R2, R45 ;  /* 0x0000002d022d7220 */ /* 0x000fe40000410000 */
[C---:B------:R-:W-:Y:S02]  /*10670*/  FMUL.FTZ R46, R0.reuse, R46 ;  /* 0x0000002e002e7220 */ /* 0x040fe40000410000 */
[----:B------:R-:W-:Y:S02]  /*10680*/  FMUL.FTZ R47, R0, R47 ;  /* 0x0000002f002f7220 */ /* 0x000fe40000410000 */
[----:B------:R-:W3:Y:S01]  /*10690*/  MUFU.EX2 R163, R163 ;  /* 0x000000a300a37308 */ /* 0x000ee20000000800 */
[----:B------:R-:W-:Y:S01]  /*106a0*/  LDSM.16.MT88.4 R140, [R190+0x100] ;  /* 0x00010000be8c783b */ /* 0x000fe20000004200 */
[C---:B------:R-:W-:Y:S02]  /*106b0*/  FMUL.FTZ R48, R2.reuse, R48 ;  /* 0x0000003002307220 */ /* 0x040fe40000410000 */
[--C-:B-1----:R-:W-:Y:S02]  /*106c0*/  FFMA.FTZ R229, R25, c[0x0][0x2d0], -R166.reuse ;  /* 0x0000b40019e57a23 */ /* 0x102fe400000108a6 */
[----:B------:R-:W-:Y:S02]  /*106d0*/  FMUL.FTZ R49, R2, R49 ;  /* 0x0000003102317220 */ /* 0x000fe40000410000 */
[C---:B------:R-:W-:Y:S01]  /*106e0*/  FMUL.FTZ R50, R0.reuse, R50 ;  /* 0x0000003200327220 */ /* 0x040fe20000410000 */
[----:B------:R-:W-:Y:S01]  /*106f0*/  LDSM.16.MT88.4 R144, [R189+0x100] ;  /* 0x00010000bd90783b */ /* 0x000fe20000004200 */
[----:B------:R-:W-:Y:S01]  /*10700*/  FMUL.FTZ R51, R0, R51 ;  /* 0x0000003300337220 */ /* 0x000fe20000410000 */
[----:B------:R-:W-:Y:S01]  /*10710*/  MUFU.EX2 R226, R226 ;  /* 0x000000e200e27308 */ /* 0x000fe20000000800 */
[C---:B------:R-:W-:Y:S01]  /*10720*/  FMUL.FTZ R52, R2.reuse, R52 ;  /* 0x0000003402347220 */ /* 0x040fe20000410000 */
[----:B----4-:R-:W-:Y:S01]  /*10730*/  F2FP.BF16.PACK_AB R129, R161, R162 ;  /* 0x000000a2a181723e */ /* 0x010fe200000010ff */
[----:B------:R-:W-:Y:S03]  /*10740*/  FMUL.FTZ R53, R2, R53 ;  /* 0x0000003502357220 */ /* 0x000fe60000410000 */
[----:B------:R-:W1:Y:S01]  /*10750*/  LDSM.16.MT88.4 R136, [R195+0x100] ;  /* 0x00010000c388783b */ /* 0x000e620000004200 */
[----:B------:R-:W-:Y:S02]  /*10760*/  FMUL.FTZ R54, R0, R54 ;  /* 0x0000003600367220 */ /* 0x000fe40000410000 */
[--C-:B--2---:R-:W-:Y:S01]  /*10770*/  FFMA.FTZ R230, R26, c[0x0][0x2d0], -R165.reuse ;  /* 0x0000b4001ae67a23 */ /* 0x104fe200000108a5 */
[----:B------:R-:W-:Y:S01]  /*10780*/  MUFU.EX2 R229, R229 ;  /* 0x000000e500e57308 */ /* 0x000fe20000000800 */
[----:B------:R-:W-:Y:S01]  /*10790*/  FMUL.FTZ R55, R0, R55 ;  /* 0x0000003700377220 */ /* 0x000fe20000410000 */
[----:B---3--:R-:W-:Y:S02]  /*107a0*/  F2FP.BF16.PACK_AB R131, R164, R163 ;  /* 0x000000a3a483723e */ /* 0x008fe400000010ff */
[----:B------:R-:W2:Y:S01]  /*107b0*/  LDSM.16.MT88.4 R124, [R188+0x100] ;  /* 0x00010000bc7c783b */ /* 0x000ea20000004200 */
[C---:B------:R-:W-:Y:S02]  /*107c0*/  FMUL.FTZ R56, R2.reuse, R56 ;  /* 0x0000003802387220 */ /* 0x040fe40000410000 */
[----:B------:R-:W-:Y:S02]  /*107d0*/  FMUL.FTZ R57, R2, R57 ;  /* 0x0000003902397220 */ /* 0x000fe40000410000 */
[C---:B------:R-:W-:Y:S01]  /*107e0*/  FMUL.FTZ R58, R0.reuse, R58 ;  /* 0x0000003a003a7220 */ /* 0x040fe20000410000 */
[----:B------:R-:W-:Y:S01]  /*107f0*/  MUFU.EX2 R230, R230 ;  /* 0x000000e600e67308 */ /* 0x000fe20000000800 */
[----:B------:R-:W-:Y:S01]  /*10800*/  FMUL.FTZ R59, R0, R59 ;  /* 0x0000003b003b7220 */ /* 0x000fe20000410000 */
[----:B------:R-:W-:Y:S01]  /*10810*/  LDSM.16.MT88.4 R148, [R195+0x2900] ;  /* 0x00290000c394783b */ /* 0x000fe20000004200 */
[C---:B------:R-:W-:Y:S02]  /*10820*/  FMUL.FTZ R60, R2.reuse, R60 ;  /* 0x0000003c023c7220 */ /* 0x040fe40000410000 */
[----:B------:R-:W-:Y:S02]  /*10830*/  FMUL.FTZ R61, R2, R61 ;  /* 0x0000003d023d7220 */ /* 0x000fe40000410000 */
[C---:B------:R-:W-:Y:S02]  /*10840*/  FMUL.FTZ R62, R0.reuse, R62 ;  /* 0x0000003e003e7220 */ /* 0x040fe40000410000 */
[----:B------:R-:W-:Y:S01]  /*10850*/  FMUL.FTZ R63, R0, R63 ;  /* 0x0000003f003f7220 */ /* 0x000fe20000410000 */
[----:B------:R-:W-:Y:S01]  /*10860*/  LDSM.16.MT88.4 R152, [R190+0x2900] ;  /* 0x00290000be98783b */ /* 0x000fe20000004200 */
[C---:B------:R-:W-:Y:S01]  /*10870*/  FMUL.FTZ R64, R2.reuse, R64 ;  /* 0x0000004002407220 */ /* 0x040fe20000410000 */
[----:B------:R-:W-:Y:S01]  /*10880*/  MUFU.EX2 R233, R233 ;  /* 0x000000e900e97308 */ /* 0x000fe20000000800 */
[----:B------:R-:W-:Y:S02]  /*10890*/  FMUL.FTZ R65, R2, R65 ;  /* 0x0000004102417220 */ /* 0x000fe40000410000 */
[C---:B------:R-:W-:Y:S02]  /*108a0*/  FMUL.FTZ R66, R0.reuse, R66 ;  /* 0x0000004200427220 */ /* 0x040fe40000410000 */
[----:B------:R-:W-:Y:S01]  /*108b0*/  FMUL.FTZ R67, R0, R67 ;  /* 0x0000004300437220 */ /* 0x000fe20000410000 */
[----:B------:R-:W-:Y:S01]  /*108c0*/  LDSM.16.MT88.4 R156, [R189+0x2900] ;  /* 0x00290000bd9c783b */ /* 0x000fe20000004200 */
[C---:B------:R-:W-:Y:S02]  /*108d0*/  FMUL.FTZ R68, R2.reuse, R68 ;  /* 0x0000004402447220 */ /* 0x040fe40000410000 */
[----:B------:R-:W-:Y:S01]  /*108e0*/  FMUL.FTZ R69, R2, R69 ;  /* 0x0000004502457220 */ /* 0x000fe20000410000 */
[----:B------:R-:W-:Y:S01]  /*108f0*/  MUFU.EX2 R232, R232 ;  /* 0x000000e800e87308 */ /* 0x000fe20000000800 */
[C---:B------:R-:W-:Y:S02]  /*10900*/  FMUL.FTZ R70, R0.reuse, R70 ;  /* 0x0000004600467220 */ /* 0x040fe40000410000 */
[----:B------:R-:W-:Y:S01]  /*10910*/  FMUL.FTZ R71, R0, R71 ;  /* 0x0000004700477220 */ /* 0x000fe20000410000 */
[C---:B-1----:R-:W-:Y:S01]  /*10920*/  HMMA.16816.F32.BF16 R4, R128.reuse, R136, R4 ;  /* 0x000000888004723c */ /* 0x042fe20000041804 */
[----:B------:R-:W-:Y:S04]  /*10930*/  LDSM.16.MT88.4 R24, [R188+0x1100] ;  /* 0x00110000bc18783b */ /* 0x000fe80000004200 */
[C---:B------:R-:W-:Y:S01]  /*10940*/  FMUL.FTZ R72, R2.reuse, R72 ;  /* 0x0000004802487220 */ /* 0x040fe20000410000 */
[----:B------:R-:W-:Y:S01]  /*10950*/  MUFU.EX2 R235, R235 ;  /* 0x000000eb00eb7308 */ /* 0x000fe20000000800 */
[----:B------:R-:W-:Y:S01]  /*10960*/  FMUL.FTZ R73, R2, R73 ;  /* 0x0000004902497220 */ /* 0x000fe20000410000 */
[C---:B------:R-:W-:Y:S01]  /*10970*/  HMMA.16816.F32.BF16 R8, R128.reuse, R138, R8 ;  /* 0x0000008a8008723c */ /* 0x040fe20000041808 */
[----:B------:R-:W1:Y:S03]  /*10980*/  LDSM.16.MT88.4 R136, [R195+0x2100] ;  /* 0x00210000c388783b */ /* 0x000e660000004200 */
[C---:B------:R-:W-:Y:S02]  /*10990*/  FMUL.FTZ R74, R0.reuse, R74 ;  /* 0x0000004a004a7220 */ /* 0x040fe40000410000 */
[----:B------:R-:W-:Y:S02]  /*109a0*/  FMUL.FTZ R75, R0, R75 ;  /* 0x0000004b004b7220 */ /* 0x000fe40000410000 */
[C---:B------:R-:W-:Y:S01]  /*109b0*/  HMMA.16816.F32.BF16 R36, R128.reuse, R140, R36 ;  /* 0x0000008c8024723c */ /* 0x040fe20000041824 */
[----:B------:R-:W-:Y:S01]  /*109c0*/  LDSM.16.MT88.4 R28, [R190+0x1900] ;  /* 0x00190000be1c783b */ /* 0x000fe20000004200 */
[----:B------:R-:W-:Y:S02]  /*109d0*/  MUFU.EX2 R234, R234 ;  /* 0x000000ea00ea7308 */ /* 0x000fe40000000800 */
[C---:B------:R-:W-:Y:S02]  /*109e0*/  FMUL.FTZ R76, R2.reuse, R76 ;  /* 0x0000004c024c7220 */ /* 0x040fe40000410000 */
[----:B------:R-:W-:Y:S02]  /*109f0*/  FMUL.FTZ R77, R2, R77 ;  /* 0x0000004d024d7220 */ /* 0x000fe40000410000 */
[C---:B------:R-:W-:Y:S01]  /*10a00*/  HMMA.16816.F32.BF16 R40, R128.reuse, R142, R40 ;  /* 0x0000008e8028723c */ /* 0x040fe20000041828 */
[----:B------:R-:W3:Y:S03]  /*10a10*/  LDSM.16.MT88.4 R140, [R190+0x2100] ;  /* 0x00210000be8c783b */ /* 0x000ee60000004200 */
[C---:B------:R-:W-:Y:S01]  /*10a20*/  FMUL.FTZ R78, R0.reuse, R78 ;  /* 0x0000004e004e7220 */ /* 0x040fe20000410000 */
[----:B------:R-:W-:Y:S01]  /*10a30*/  MUFU.EX2 R236, R236 ;  /* 0x000000ec00ec7308 */ /* 0x000fe20000000800 */
[----:B------:R-:W-:Y:S02]  /*10a40*/  FMUL.FTZ R79, R0, R79 ;  /* 0x0000004f004f7220 */ /* 0x000fe40000410000 */
[C---:B------:R-:W-:Y:S01]  /*10a50*/  HMMA.16816.F32.BF16 R44, R128.reuse, R144, R44 ;  /* 0x00000090802c723c */ /* 0x040fe2000004182c */
[----:B------:R-:W0:Y:S03]  /*10a60*/  LDGDEPBAR ;  /* 0x00000000000079af */ /* 0x000e260000000000 */
[C---:B------:R-:W-:Y:S02]  /*10a70*/  FMUL.FTZ R80, R2.reuse, R80 ;  /* 0x0000005002507220 */ /* 0x040fe40000410000 */
[----:B------:R-:W-:Y:S01]  /*10a80*/  FMUL.FTZ R81, R2, R81 ;  /* 0x0000005102517220 */ /* 0x000fe20000410000 */
[----:B------:R-:W-:Y:S01]  /*10a90*/  MUFU.EX2 R239, R239 ;  /* 0x000000ef00ef7308 */ /* 0x000fe20000000800 */
[C---:B------:R-:W-:Y:S01]  /*10aa0*/  HMMA.16816.F32.BF16 R48, R128.reuse, R146, R48 ;  /* 0x000000928030723c */ /* 0x040fe20000041830 */
[----:B------:R-:W-:Y:S03]  /*10ab0*/  LDSM.16.MT88.4 R144, [R188+0x900] ;  /* 0x00090000bc90783b */ /* 0x000fe60000004200 */
        /* <DEDUP_REMOVED lines=23> */
[C---:B------:R-:W-:Y:S01]  /*10c30*/  FMUL.FTZ R96, R2.reuse, R96 ;  /* 0x0000006002607220 */ /* 0x040fe20000410000 */
[C---:B--2---:R-:W-:Y:S03]  /*10c40*/  HMMA.16816.F32.BF16 R76, R128.reuse, R124, R76 ;  /* 0x0000007c804c723c */ /* 0x044fe6000004184c */
[----:B------:R-:W-:Y:S02]  /*10c50*/  FMUL.FTZ R97, R2, R97 ;  /* 0x0000006102617220 */ /* 0x000fe40000410000 */
[C---:B------:R-:W-:Y:S02]  /*10c60*/  FMUL.FTZ R98, R0.reuse, R98 ;  /* 0x0000006200627220 */ /* 0x040fe40000410000 */
[----:B------:R-:W-:Y:S01]  /*10c70*/  FMUL.FTZ R99, R0, R99 ;  /* 0x0000006300637220 */ /* 0x000fe20000410000 */
        /* <DEDUP_REMOVED lines=16> */
[--C-:B------:R-:W-:Y:S02]  /*10d80*/  FFMA.FTZ R167, R12, c[0x0][0x2d0], -R166.reuse ;  /* 0x0000b4000ca77a23 */ /* 0x100fe400000108a6 */
[C---:B------:R-:W-:Y:S02]  /*10d90*/  FMUL.FTZ R12, R2.reuse, R120 ;  /* 0x00000078020c7220 */ /* 0x040fe40000410000 */
[--C-:B------:R-:W-:Y:S01]  /*10da0*/  FFMA.FTZ R168, R13, c[0x0][0x2d0], -R166.reuse ;  /* 0x0000b4000da87a23 */ /* 0x100fe200000108a6 */
[C---:B--2---:R-:W-:Y:S01]  /*10db0*/  HMMA.16816.F32.BF16 R100, R128.reuse, R124, R100 ;  /* 0x0000007c8064723c */ /* 0x044fe20000041864 */
[----:B------:R-:W-:Y:S02]  /*10dc0*/  MUFU.EX2 R167, R167 ;  /* 0x000000a700a77308 */ /* 0x000fe40000000800 */
[----:B------:R-:W-:Y:S02]  /*10dd0*/  FMUL.FTZ R13, R2, R121 ;  /* 0x00000079020d7220 */ /* 0x000fe40000410000 */
[--C-:B------:R-:W-:Y:S02]  /*10de0*/  FFMA.FTZ R171, R14, c[0x0][0x2d0], -R165.reuse ;  /* 0x0000b4000eab7a23 */ /* 0x100fe400000108a5 */
[C---:B------:R-:W-:Y:S01]  /*10df0*/  FMUL.FTZ R14, R0.reuse, R122 ;  /* 0x0000007a000e7220 */ /* 0x040fe20000410000 */
[C---:B------:R-:W-:Y:S01]  /*10e00*/  HMMA.16816.F32.BF16 R104, R128.reuse, R126, R104 ;  /* 0x0000007e8068723c */ /* 0x040fe20000041868 */
[----:B------:R-:W-:Y:S02]  /*10e10*/  LDSM.16.MT88.4 R124, [R190+0x900] ;  /* 0x00090000be7c783b */ /* 0x000fe40000004200 */
[----:B------:R-:W2:Y:S01]  /*10e20*/  MUFU.EX2 R168, R168 ;  /* 0x000000a800a87308 */ /* 0x000ea20000000800 */
[--C-:B-----5:R-:W-:Y:S02]  /*10e30*/  FFMA.FTZ R172, R15, c[0x0][0x2d0], -R165.reuse ;  /* 0x0000b4000fac7a23 */ /* 0x120fe400000108a5 */
[----:B------:R-:W-:Y:S02]  /*10e40*/  FMUL.FTZ R15, R0, R123 ;  /* 0x0000007b000f7220 */ /* 0x000fe40000410000 */
[--C-:B------:R-:W-:Y:S01]  /*10e50*/  FFMA.FTZ R169, R16, c[0x0][0x2d0], -R166.reuse ;  /* 0x0000b40010a97a23 */ /* 0x100fe200000108a6 */
[----:B------:R-:W4:Y:S03]  /*10e60*/  LDSM.16.MT88.4 R120, [R195+0x900] ;  /* 0x00090000c378783b */ /* 0x000f260000004200 */
[--C-:B------:R-:W-:Y:S01]  /*10e70*/  FFMA.FTZ R170, R17, c[0x0][0x2d0], -R166.reuse ;  /* 0x0000b40011aa7a23 */ /* 0x100fe200000108a6 */
[C---:B-1----:R-:W-:Y:S01]  /*10e80*/  HMMA.16816.F32.BF16 R12, R128.reuse, R136, R12 ;  /* 0x00000088800c723c */ /* 0x042fe2000004180c */
[----:B------:R-:W-:Y:S02]  /*10e90*/  MUFU.EX2 R169, R169 ;  /* 0x000000a900a97308 */ /* 0x000fe40000000800 */
[--C-:B------:R-:W-:Y:S02]  /*10ea0*/  FFMA.FTZ R173, R18, c[0x0][0x2d0], -R165.reuse ;  /* 0x0000b40012ad7a23 */ /* 0x100fe400000108a5 */
[--C-:B------:R-:W-:Y:S02]  /*10eb0*/  FFMA.FTZ R174, R19, c[0x0][0x2d0], -R165.reuse ;  /* 0x0000b40013ae7a23 */ /* 0x100fe400000108a5 */
[C---:B------:R-:W-:Y:S02]  /*10ec0*/  FMUL.FTZ R108, R2.reuse, R108 ;  /* 0x0000006c026c7220 */ /* 0x040fe40000410000 */
[----:B------:R-:W-:Y:S02]  /*10ed0*/  FMUL.FTZ R109, R2, R109 ;  /* 0x0000006d026d7220 */ /* 0x000fe40000410000 */
[----:B------:R-:W1:Y:S01]  /*10ee0*/  MUFU.EX2 R170, R170 ;  /* 0x000000aa00aa7308 */ /* 0x000e620000000800 */
[C---:B------:R-:W-:Y:S02]  /*10ef0*/  FMUL.FTZ R110, R0.reuse, R110 ;  /* 0x0000006e006e7220 */ /* 0x040fe40000410000 */
[----:B------:R-:W-:Y:S02]  /*10f00*/  FMUL.FTZ R111, R0, R111 ;  /* 0x0000006f006f7220 */ /* 0x000fe40000410000 */
[----:B------:R-:W-:Y:S01]  /*10f10*/  FMUL.FTZ R16, R2, R116 ;  /* 0x0000007402107220 */ /* 0x000fe20000410000 */
[----:B--2---:R-:W-:Y:S01]  /*10f20*/  F2FP.BF16.PACK_AB R116, R168, R167 ;  /* 0x000000a7a874723e */ /* 0x004fe200000010ff */
[----:B------:R-:W-:Y:S02]  /*10f30*/  FMUL.FTZ R17, R2, R117 ;  /* 0x0000007502117220 */ /* 0x000fe40000410000 */
[C---:B------:R-:W-:Y:S01]  /*10f40*/  FMUL.FTZ R18, R0.reuse, R118 ;  /* 0x0000007600127220 */ /* 0x040fe20000410000 */
[C---:B------:R-:W-:Y:S01]  /*10f50*/  HMMA.16816.F32.BF16 R108, R128.reuse, R138, R108 ;  /* 0x0000008a806c723c */ /* 0x040fe2000004186c */
[----:B------:R-:W-:Y:S01]  /*10f60*/  MUFU.EX2 R171, R171 ;  /* 0x000000ab00ab7308 */ /* 0x000fe20000000800 */
[----:B------:R-:W2:Y:S01]  /*10f70*/  LDSM.16.MT88.4 R136, [R189+0x900] ;  /* 0x00090000bd88783b */ /* 0x000ea20000004200 */
[----:B------:R-:W-:Y:S02]  /*10f80*/  FMUL.FTZ R19, R0, R119 ;  /* 0x0000007700137220 */ /* 0x000fe40000410000 */
[C---:B------:R-:W-:Y:S02]  /*10f90*/  FMUL.FTZ R112, R2.reuse, R112 ;  /* 0x0000007002707220 */ /* 0x040fe40000410000 */
[----:B------:R-:W-:Y:S02]  /*10fa0*/  FMUL.FTZ R113, R2, R113 ;  /* 0x0000007102717220 */ /* 0x000fe40000410000 */
[C---:B------:R-:W-:Y:S01]  /*10fb0*/  FMUL.FTZ R114, R0.reuse, R114 ;  /* 0x0000007200727220 */ /* 0x040fe20000410000 */
[C---:B---3--:R-:W-:Y:S01]  /*10fc0*/  HMMA.16816.F32.BF16 R16, R128.reuse, R140, R16 ;  /* 0x0000008c8010723c */ /* 0x048fe20000041810 */
[----:B------:R-:W3:Y:S02]  /*10fd0*/  MUFU.EX2 R172, R172 ;  /* 0x000000ac00ac7308 */ /* 0x000ee40000000800 */
[----:B------:R-:W-:Y:S01]  /*10fe0*/  FMUL.FTZ R115, R0, R115 ;  /* 0x0000007300737220 */ /* 0x000fe20000410000 */
[----:B-1----:R-:W-:Y:S01]  /*10ff0*/  F2FP.BF16.PACK_AB R118, R170, R169 ;  /* 0x000000a9aa76723e */ /* 0x002fe200000010ff */
[--C-:B------:R-:W-:Y:S02]  /*11000*/  FFMA.FTZ R175, R20, c[0x0][0x2d0], -R166.reuse ;  /* 0x0000b40014af7a23 */ /* 0x100fe400000108a6 */
[--C-:B------:R-:W-:Y:S02]  /*11010*/  FFMA.FTZ R224, R21, c[0x0][0x2d0], -R166.reuse ;  /* 0x0000b40015e07a23 */ /* 0x100fe400000108a6 */
[----:B------:R-:W-:Y:S01]  /*11020*/  FFMA.FTZ R166, R33, c[0x0][0x2d0], -R166 ;  /* 0x0000b40021a67a23 */ /* 0x000fe200000108a6 */
[----:B------:R-:W-:Y:S01]  /*11030*/  HMMA.16816.F32.BF16 R112, R128, R142, R112 ;  /* 0x0000008e8070723c */ /* 0x000fe20000041870 */
[----:B------:R-:W-:Y:S01]  /*11040*/  MUFU.EX2 R173, R173 ;  /* 0x000000ad00ad7308 */ /* 0x000fe20000000800 */
[----:B------:R-:W-:Y:S01]  /*11050*/  LDSM.16.MT88.4 R128, [R190+0x4900] ;  /* 0x00490000be80783b */ /* 0x000fe20000004200 */
[--C-:B------:R-:W-:Y:S01]  /*11060*/  FFMA.FTZ R228, R22, c[0x0][0x2d0], -R165.reuse ;  /* 0x0000b40016e47a23 */ /* 0x100fe200000108a5 */
[----:B------:R-:W-:Y:S01]  /*11070*/  F2FP.BF16.PACK_AB R22, R229, R226 ;  /* 0x000000e2e516723e */ /* 0x000fe200000010ff */
[----:B------:R-:W-:Y:S01]  /*11080*/  FFMA.FTZ R231, R23, c[0x0][0x2d0], -R165 ;  /* 0x0000b40017e77a23 */ /* 0x000fe200000108a5 */
[----:B------:R-:W-:Y:S01]  /*11090*/  F2FP.BF16.PACK_AB R23, R233, R230 ;  /* 0x000000e6e917723e */ /* 0x000fe200000010ff */
[----:B------:R-:W-:Y:S02]  /*110a0*/  FFMA.FTZ R133, R2, R227, R133 ;  /* 0x000000e302857223 */ /* 0x000fe40000010085 */
[----:B------:R-:W-:Y:S01]  /*110b0*/  FFMA.FTZ R162, R0, R225, R162 ;  /* 0x000000e100a27223 */ /* 0x000fe200000100a2 */
[----:B------:R-:W-:Y:S01]  /*110c0*/  LDSM.16.MT88.4 R140, [R190+0x1100] ;  /* 0x00110000be8c783b */ /* 0x000fe20000004200 */
[----:B------:R-:W1:Y:S01]  /*110d0*/  MUFU.EX2 R174, R174 ;  /* 0x000000ae00ae7308 */ /* 0x000e620000000800 */
[----:B------:R-:W-:Y:S01]  /*110e0*/  MOV R0, R3 ;  /* 0x0000000300007202 */ /* 0x000fe20000000f00 */
[----:B------:R-:W-:Y:S01]  /*110f0*/  FADD.FTZ R134, R134, R133 ;  /* 0x0000008586867221 */ /* 0x000fe20000010000 */
[----:B------:R-:W-:Y:S01]  /*11100*/  MOV R133, R132 ;  /* 0x0000008400857202 */ /* 0x000fe20000000f00 */
[----:B------:R-:W-:Y:S01]  /*11110*/  FADD.FTZ R162, R161, R162 ;  /* 0x000000a2a1a27221 */ /* 0x000fe20000010000 */
[----:B---3--:R-:W-:Y:S01]  /*11120*/  F2FP.BF16.PACK_AB R117, R172, R171 ;  /* 0x000000abac75723e */ /* 0x008fe200000010ff */
[----:B------:R-:W-:Y:S02]  /*11130*/  FADD.FTZ R135, R135, R134 ;  /* 0x0000008687877221 */ /* 0x000fe40000010000 */
[----:B------:R-:W-:Y:S02]  /*11140*/  FADD.FTZ R163, R163, R162 ;  /* 0x000000a2a3a37221 */ /* 0x000fe40000010000 */
[----:B------:R-:W-:Y:S01]  /*11150*/  MUFU.EX2 R175, R175 ;  /* 0x000000af00af7308 */ /* 0x000fe20000000800 */
[----:B------:R-:W-:Y:S02]  /*11160*/  FADD.FTZ R160, R160, R135 ;  /* 0x00000087a0a07221 */ /* 0x000fe40000010000 */
[----:B------:R-:W-:Y:S02]  /*11170*/  FADD.FTZ R164, R164, R163 ;  /* 0x000000a3a4a47221 */ /* 0x000fe40000010000 */
[----:B------:R-:W-:Y:S02]  /*11180*/  FADD.FTZ R167, R167, R160 ;  /* 0x000000a0a7a77221 */ /* 0x000fe40000010000 */
[----:B------:R-:W-:Y:S02]  /*11190*/  FADD.FTZ R171, R171, R164 ;  /* 0x000000a4abab7221 */ /* 0x000fe40000010000 */
[----:B------:R-:W-:Y:S01]  /*111a0*/  FADD.FTZ R168, R168, R167 ;  /* 0x000000a7a8a87221 */ /* 0x000fe20000010000 */
[----:B------:R-:W3:Y:S01]  /*111b0*/  MUFU.EX2 R224, R224 ;  /* 0x000000e000e07308 */ /* 0x000ee20000000800 */
[----:B------:R-:W-:Y:S02]  /*111c0*/  FADD.FTZ R172, R172, R171 ;  /* 0x000000abacac7221 */ /* 0x000fe40000010000 */
[----:B------:R-:W-:Y:S01]  /*111d0*/  FADD.FTZ R169, R169, R168 ;  /* 0x000000a8a9a97221 */ /* 0x000fe20000010000 */
[----:B-1----:R-:W-:Y:S03]  /*111e0*/  F2FP.BF16.PACK_AB R119, R174, R173 ;  /* 0x000000adae77723e */ /* 0x002fe600000010ff */
[----:B------:R-:W-:Y:S03]  /*111f0*/  FADD.FTZ R170, R170, R169 ;  /* 0x000000a9aaaa7221 */ /* 0x000fe60000010000 */
[----:B------:R-:W-:Y:S01]  /*11200*/  MUFU.EX2 R228, R228 ;  /* 0x000000e400e47308 */ /* 0x000fe20000000800 */
[C---:B----4-:R-:W-:Y:S08]  /*11210*/  HMMA.16816.F32.BF16 R4, R116.reuse, R120, R4 ;  /* 0x000000787404723c */ /* 0x050ff00000041804 */
[C---:B------:R-:W-:Y:S01]  /*11220*/  HMMA.16816.F32.BF16 R8, R116.reuse, R122, R8 ;  /* 0x0000007a7408723c */ /* 0x040fe20000041808 */
[----:B------:R-:W1:Y:S01]  /*11230*/  LDSM.16.MT88.4 R120, [R188+0x2900] ;  /* 0x00290000bc78783b */ /* 0x000e620000004200 */
[----:B------:R-:W4:Y:S02]  /*11240*/  MUFU.EX2 R231, R231 ;  /* 0x000000e700e77308 */ /* 0x000f240000000800 */
[----:B---3--:R-:W-:Y:S01]  /*11250*/  F2FP.BF16.PACK_AB R20, R224, R175 ;  /* 0x000000afe014723e */ /* 0x008fe200000010ff */
[----:B------:R-:W-:Y:S03]  /*11260*/  FADD.FTZ R175, R175, R170 ;  /* 0x000000aaafaf7221 */ /* 0x000fe60000010000 */
[C---:B------:R-:W-:Y:S04]  /*11270*/  HMMA.16816.F32.BF16 R36, R116.reuse, R124, R36 ;  /* 0x0000007c7424723c */ /* 0x040fe80000041824 */
[----:B------:R-:W3:Y:S04]  /*11280*/  MUFU.EX2 R237, R166 ;  /* 0x000000a600ed7308 */ /* 0x000ee80000000800 */
[C---:B------:R-:W-:Y:S01]  /*11290*/  HMMA.16816.F32.BF16 R40, R116.reuse, R126, R40 ;  /* 0x0000007e7428723c */ /* 0x040fe20000041828 */
[----:B------:R-:W5:Y:S07]  /*112a0*/  LDSM.16.MT88.4 R124, [R195+0x4900] ;  /* 0x00490000c37c783b */ /* 0x000f6e0000004200 */
[C---:B--2---:R-:W-:Y:S04]  /*112b0*/  HMMA.16816.F32.BF16 R44, R116.reuse, R136, R44 ;  /* 0x00000088742c723c */ /* 0x044fe8000004182c */
[----:B----4-:R-:W-:Y:S04]  /*112c0*/  F2FP.BF16.PACK_AB R21, R231, R228 ;  /* 0x000000e4e715723e */ /* 0x010fe800000010ff */
        /* <DEDUP_REMOVED lines=11> */
[C---:B------:R-:W-:Y:S08]  /*11380*/  HMMA.16816.F32.BF16 R80, R116.reuse, R158, R80 ;  /* 0x0000009e7450723c */ /* 0x040ff00000041850 */
[C---:B-1----:R-:W-:Y:S08]  /*11390*/  HMMA.16816.F32.BF16 R84, R116.reuse, R120, R84 ;  /* 0x000000787454723c */ /* 0x042ff00000041854 */
[C---:B------:R-:W-:Y:S01]  /*113a0*/  HMMA.16816.F32.BF16 R88, R116.reuse, R122, R88 ;  /* 0x0000007a7458723c */ /* 0x040fe20000041858 */
[----:B------:R-:W1:Y:S07]  /*113b0*/  LDSM.16.MT88.4 R120, [R188+0x4900] ;  /* 0x00490000bc78783b */ /* 0x000e6e0000004200 */
[C---:B-----5:R-:W-:Y:S08]  /*113c0*/  HMMA.16816.F32.BF16 R92, R116.reuse, R124, R92 ;  /* 0x0000007c745c723c */ /* 0x060ff0000004185c */
[C---:B------:R-:W-:Y:S01]  /*113d0*/  HMMA.16816.F32.BF16 R96, R116.reuse, R126, R96 ;  /* 0x0000007e7460723c */ /* 0x040fe20000041860 */
[----:B------:R-:W4:Y:S07]  /*113e0*/  LDSM.16.MT88.4 R124, [R195+0x1100] ;  /* 0x00110000c37c783b */ /* 0x000f2e0000004200 */
[C---:B------:R-:W-:Y:S08]  /*113f0*/  HMMA.16816.F32.BF16 R100, R116.reuse, R128, R100 ;  /* 0x000000807464723c */ /* 0x040ff00000041864 */
[C---:B------:R-:W-:Y:S01]  /*11400*/  HMMA.16816.F32.BF16 R104, R116.reuse, R130, R104 ;  /* 0x000000827468723c */ /* 0x040fe20000041868 */
[----:B------:R-:W5:Y:S07]  /*11410*/  LDSM.16.MT88.4 R128, [R195+0x3100] ;  /* 0x00310000c380783b */ /* 0x000f6e0000004200 */
[C---:B--2---:R-:W-:Y:S08]  /*11420*/  HMMA.16816.F32.BF16 R12, R116.reuse, R136, R12 ;  /* 0x00000088740c723c */ /* 0x044ff0000004180c */
[C---:B------:R-:W-:Y:S01]  /*11430*/  HMMA.16816.F32.BF16 R108, R116.reuse, R138, R108 ;  /* 0x0000008a746c723c */ /* 0x040fe2000004186c */
[----:B------:R-:W-:Y:S07]  /*11440*/  LDSM.16.MT88.4 R136, [R189+0x3900] ;  /* 0x00390000bd88783b */ /* 0x000fee0000004200 */
[C---:B-1----:R-:W-:Y:S08]  /*11450*/  HMMA.16816.F32.BF16 R16, R116.reuse, R120, R16 ;  /* 0x000000787410723c */ /* 0x042ff00000041810 */
[----:B------:R-:W-:Y:S01]  /*11460*/  HMMA.16816.F32.BF16 R112, R116, R122, R112 ;  /* 0x0000007a7470723c */ /* 0x000fe20000041870 */
[----:B------:R-:W1:Y:S07]  /*11470*/  LDSM.16.MT88.4 R116, [R190+0x3100] ;  /* 0x00310000be74783b */ /* 0x000e6e0000004200 */
[C---:B----4-:R-:W-:Y:S01]  /*11480*/  HMMA.16816.F32.BF16 R4, R20.reuse, R124, R4 ;  /* 0x0000007c1404723c */ /* 0x050fe20000041804 */
        /* <DEDUP_REMOVED lines=12> */
[C---:B-----5:R-:W-:Y:S07]  /*11550*/  HMMA.16816.F32.BF16 R60, R20.reuse, R128, R60 ;  /* 0x00000080143c723c */ /* 0x060fee000004183c */
[--C-:B------:R-:W-:Y:S01]  /*11560*/  FFMA.FTZ R128, R34, c[0x0][0x2d0], -R165.reuse ;  /* 0x0000b40022807a23 */ /* 0x100fe200000108a5 */
[C---:B------:R-:W-:Y:S03]  /*11570*/  HMMA.16816.F32.BF16 R64, R20.reuse, R130, R64 ;  /* 0x000000821440723c */ /* 0x040fe60000041840 */
[----:B------:R-:W-:Y:S01]  /*11580*/  MUFU.EX2 R166, R128 ;  /* 0x0000008000a67308 */ /* 0x000fe20000000800 */
[----:B------:R-:W-:Y:S02]  /*11590*/  FFMA.FTZ R165, R35, c[0x0][0x2d0], -R165 ;  /* 0x0000b40023a57a23 */ /* 0x000fe400000108a5 */
[----:B------:R-:W-:Y:S02]  /*115a0*/  LDSM.16.MT88.4 R32, [R189+0x1900] ;  /* 0x00190000bd20783b */ /* 0x000fe40000004200 */
[C---:B-1----:R-:W-:Y:S05]  /*115b0*/  HMMA.16816.F32.BF16 R68, R20.reuse, R116, R68 ;  /* 0x000000741444723c */ /* 0x042fea0000041844 */
[----:B------:R-:W1:Y:S03]  /*115c0*/  MUFU.EX2 R165, R165 ;  /* 0x000000a500a57308 */ /* 0x000e660000000800 */
        /* <DEDUP_REMOVED lines=8> */
[C---:B------:R-:W-:Y:S08]  /*11650*/  HMMA.16816.F32.BF16 R92, R20.reuse, R124, R92 ;  /* 0x0000007c145c723c */ /* 0x040ff0000004185c */
        /* <DEDUP_REMOVED lines=9> */
[----:B------:R-:W-:Y:S01]  /*116f0*/  HMMA.16816.F32.BF16 R112, R20, R26, R112 ;  /* 0x0000001a1470723c */ /* 0x000fe20000041870 */
[----:B------:R-:W4:Y:S06]  /*11700*/  LDSM.16.MT88.4 R24, [R190+0x3900] ;  /* 0x00390000be18783b */ /* 0x000f2c0000004200 */
[----:B------:R-:W-:Y:S02]  /*11710*/  F2FP.BF16.PACK_AB R20, R235, R232 ;  /* 0x000000e8eb14723e */ /* 0x000fe400000010ff */
[----:B---3--:R-:W-:Y:S03]  /*11720*/  F2FP.BF16.PACK_AB R22, R237, R234 ;  /* 0x000000eaed16723e */ /* 0x008fe600000010ff */
[----:B------:R-:W-:Y:S02]  /*11730*/  F2FP.BF16.PACK_AB R21, R239, R236 ;  /* 0x000000ecef15723e */ /* 0x000fe400000010ff */
[----:B-1----:R-:W-:Y:S07]  /*11740*/  F2FP.BF16.PACK_AB R23, R165, R166 ;  /* 0x000000a6a517723e */ /* 0x002fee00000010ff */
[C---:B------:R-:W-:Y:S08]  /*11750*/  HMMA.16816.F32.BF16 R128, R20.reuse, R124, R4 ;  /* 0x0000007c1480723c */ /* 0x040ff00000041804 */
[C---:B------:R-:W-:Y:S08]  /*11760*/  HMMA.16816.F32.BF16 R124, R20.reuse, R126, R8 ;  /* 0x0000007e147c723c */ /* 0x040ff00000041808 */
[C---:B------:R-:W-:Y:S08]  /*11770*/  HMMA.16816.F32.BF16 R36, R20.reuse, R28, R36 ;  /* 0x0000001c1424723c */ /* 0x040ff00000041824 */
[C---:B------:R-:W-:Y:S01]  /*11780*/  HMMA.16816.F32.BF16 R40, R20.reuse, R30, R40 ;  /* 0x0000001e1428723c */ /* 0x040fe20000041828 */
[----:B------:R-:W1:Y:S07]  /*11790*/  LDSM.16.MT88.4 R28, [R189+0x5900] ;  /* 0x00590000bd1c783b */ /* 0x000e6e0000004200 */
[C---:B------:R-:W-:Y:S08]  /*117a0*/  HMMA.16816.F32.BF16 R44, R20.reuse, R32, R44 ;  /* 0x00000020142c723c */ /* 0x040ff0000004182c */
[C---:B------:R-:W-:Y:S08]  /*117b0*/  HMMA.16816.F32.BF16 R48, R20.reuse, R34, R48 ;  /* 0x000000221430723c */ /* 0x040ff00000041830 */
[C---:B-----5:R-:W-:Y:S08]  /*117c0*/  HMMA.16816.F32.BF16 R52, R20.reuse, R116, R52 ;  /* 0x000000741434723c */ /* 0x060ff00000041834 */
[C---:B------:R-:W-:Y:S08]  /*117d0*/  HMMA.16816.F32.BF16 R56, R20.reuse, R118, R56 ;  /* 0x000000761438723c */ /* 0x040ff00000041838 */
[C---:B--2---:R-:W-:Y:S08]  /*117e0*/  HMMA.16816.F32.BF16 R60, R20.reuse, R120, R60 ;  /* 0x00000078143c723c */ /* 0x044ff0000004183c */
[C---:B------:R-:W-:Y:S08]  /*117f0*/  HMMA.16816.F32.BF16 R64, R20.reuse, R122, R64 ;  /* 0x0000007a1440723c */ /* 0x040ff00000041840 */
[C---:B----4-:R-:W-:Y:S08]  /*11800*/  HMMA.16816.F32.BF16 R68, R20.reuse, R24, R68 ;  /* 0x000000181444723c */ /* 0x050ff00000041844 */
[C---:B------:R-:W-:Y:S01]  /*11810*/  HMMA.16816.F32.BF16 R72, R20.reuse, R26, R72 ;  /* 0x0000001a1448723c */ /* 0x040fe20000041848 */
        /* <DEDUP_REMOVED lines=13> */
[----:B------:R-:W-:Y:S01]  /*118f0*/  FADD.FTZ R228, R228, R13 ;  /* 0x0000000de4e47221 */ /* 0x000fe20000010000 */
[C---:B--2---:R-:W-:Y:S03]  /*11900*/  HMMA.16816.F32.BF16 R116, R20.reuse, R24, R16 ;  /* 0x000000181474723c */ /* 0x044fe60000041810 */
[----:B------:R-:W-:Y:S02]  /*11910*/  FADD.FTZ R13, R224, R175 ;  /* 0x000000afe00d7221 */ /* 0x000fe40000010000 */
[----:B------:R-:W-:Y:S02]  /*11920*/  FADD.FTZ R231, R231, R228 ;  /* 0x000000e4e7e77221 */ /* 0x000fe40000010000 */
[----:B------:R-:W-:Y:S01]  /*11930*/  FADD.FTZ R226, R226, R13 ;  /* 0x0000000de2e27221 */ /* 0x000fe20000010000 */
[----:B------:R-:W-:Y:S04]  /*11940*/  HMMA.16816.F32.BF16 R112, R20, R26, R112 ;  /* 0x0000001a1470723c */ /* 0x000fe80000041870 */
[----:B------:R-:W-:Y:S02]  /*11950*/  FADD.FTZ R230, R230, R231 ;  /* 0x000000e7e6e67221 */ /* 0x000fe40000010000 */
[----:B------:R-:W-:Y:S02]  /*11960*/  FADD.FTZ R229, R229, R226 ;  /* 0x000000e2e5e57221 */ /* 0x000fe40000010000 */
[----:B------:R-:W-:Y:S04]  /*11970*/  FADD.FTZ R233, R233, R230 ;  /* 0x000000e6e9e97221 */ /* 0x000fe80000010000 */
[----:B------:R-:W-:Y:S02]  /*11980*/  FADD.FTZ R232, R232, R229 ;  /* 0x000000e5e8e87221 */ /* 0x000fe40000010000 */
[----:B------:R-:W-:Y:S02]  /*11990*/  FADD.FTZ R236, R236, R233 ;  /* 0x000000e9ecec7221 */ /* 0x000fe40000010000 */
[----:B------:R-:W-:Y:S02]  /*119a0*/  FADD.FTZ R235, R235, R232 ;  /* 0x000000e8ebeb7221 */ /* 0x000fe40000010000 */
[----:B------:R-:W-:Y:S02]  /*119b0*/  FADD.FTZ R239, R239, R236 ;  /* 0x000000ecefef7221 */ /* 0x000fe40000010000 */
[----:B------:R-:W-:Y:S02]  /*119c0*/  FADD.FTZ R234, R234, R235 ;  /* 0x000000ebeaea7221 */ /* 0x000fe40000010000 */
[----:B------:R-:W-:Y:S02]  /*119d0*/  FADD.FTZ R166, R166, R239 ;  /* 0x000000efa6a67221 */ /* 0x000fe40000010000 */
[----:B------:R-:W-:Y:S02]  /*119e0*/  FADD.FTZ R227, R237, R234 ;  /* 0x000000eaede37221 */ /* 0x000fe40000010000 */
[----:B------:R-:W-:Y:S01]  /*119f0*/  FADD.FTZ R225, R165, R166 ;  /* 0x000000a6a5e17221 */ /* 0x000fe20000010000 */
[----:B------:R-:W-:-:S05]  /*11a00*/  @P0 BRA `(.L_x_1460) ;  /* 0xffffd75000000947 */ /* 0x000fca000383ffff */
.L_x_1459:
        /* <DEDUP_REMOVED lines=123> */
.L_x_1412:
        /* <DEDUP_REMOVED lines=23> */
[----:B------:R-:W-:-:S02]  /*12330*/  LOP3.LUT R5, R5, 0xfffffffc, RZ, 0xc0, !PT ;  /* 0xfffffffc05057812 */ /* 0x000fc400078ec0ff */
[----:B------:R-:W-:Y:S02]  /*12340*/  LEA.HI R13, R13, R14, RZ, 0x3 ;  /* 0x0000000e0d0d7211 */ /* 0x000fe400078f18ff */
[----:B------:R-:W-:Y:S01]  /*12350*/  SHF.R.S32.HI R11, RZ, 0x5, R7 ;  /* 0x00000005ff0b7819 */ /* 0x000fe20000011407 */
[----:B------:R-:W-:Y:S01]  /*12360*/  IMAD.IADD R16, R2, 0x1, -R5 ;  /* 0x0000000102107824 */ /* 0x000fe200078e0a05 */
[----:B------:R-:W-:Y:S02]  /*12370*/  LOP3.LUT R13, R13, 0xfffffff8, RZ, 0xc0, !PT ;  /* 0xfffffff80d0d7812 */ /* 0x000fe400078ec0ff */
[----:B------:R-:W-:Y:S01]  /*12380*/  F2FP.BF16.PACK_AB R50, R51, R50 ;  /* 0x000000323332723e */ /* 0x000fe200000010ff */
[----:B------:R-:W-:Y:S01]  /*12390*/  IMAD R5, R11, 0x200, R16 ;  /* 0x000002000b057824 */ /* 0x000fe200078e0210 */
[----:B------:R-:W-:Y:S01]  /*123a0*/  F2FP.BF16.PACK_AB R52, R53, R52 ;  /* 0x000000343534723e */ /* 0x000fe200000010ff */
[----:B------:R-:W-:Y:S01]  /*123b0*/  IMAD.IADD R13, R14, 0x1, -R13 ;  /* 0x000000010e0d7824 */ /* 0x000fe200078e0a0d */
[----:B------:R-:W-:-:S02]  /*123c0*/  F2FP.BF16.PACK_AB R54, R55, R54 ;  /* 0x000000363736723e */ /* 0x000fc400000010ff */
[----:B------:R-:W-:Y:S01]  /*123d0*/  F2FP.BF16.PACK_AB R56, R57, R56 ;  /* 0x000000383938723e */ /* 0x000fe200000010ff */
[C---:B------:R-:W-:Y:S01]  /*123e0*/  IMAD.SHL.U32 R14, R13.reuse, 0x40, RZ ;  /* 0x000000400d0e7824 */ /* 0x040fe200078e00ff */
[----:B------:R-:W-:Y:S02]  /*123f0*/  LOP3.LUT R15, R13, 0x1, RZ, 0xc0, !PT ;  /* 0x000000010d0f7812 */ /* 0x000fe400078ec0ff */
[----:B------:R-:W-:Y:S02]  /*12400*/  F2FP.BF16.PACK_AB R58, R59, R58 ;  /* 0x0000003a3b3a723e */ /* 0x000fe400000010ff */
[----:B------:R-:W-:Y:S02]  /*12410*/  LOP3.LUT R14, R14, 0x1c0, RZ, 0xc0, !PT ;  /* 0x000001c00e0e7812 */ /* 0x000fe400078ec0ff */
[----:B------:R-:W-:Y:S02]  /*12420*/  ISETP.NE.U32.AND P0, PT, R15, 0x1, PT ;  /* 0x000000010f00780c */ /* 0x000fe40003f05070 */
[----:B------:R-:W-:-:S02]  /*12430*/  LEA.HI R14, R14, R14, RZ, 0x1d ;  /* 0x0000000e0e0e7211 */ /* 0x000fc400078fe8ff */
[----:B------:R-:W-:Y:S01]  /*12440*/  R2P PR, R13, 0x6 ;  /* 0x000000060d007804 */ /* 0x000fe20000000000 */
[----:B------:R-:W-:Y:S01]  /*12450*/  IMAD.MOV.U32 R13, RZ, RZ, 0x20 ;  /* 0x00000020ff0d7424 */ /* 0x000fe200078e00ff */
[----:B------:R-:W-:Y:S01]  /*12460*/  F2FP.BF16.PACK_AB R60, R61, R60 ;  /* 0x0000003c3d3c723e */ /* 0x000fe200000010ff */
[----:B------:R-:W-:Y:S01]  /*12470*/  IMAD.U32 R5, R5, 0x2, R14 ;  /* 0x0000000205057824 */ /* 0x000fe200078e000e */
[----:B------:R-:W-:Y:S02]  /*12480*/  F2FP.BF16.PACK_AB R62, R63, R62 ;  /* 0x0000003e3f3e723e */ /* 0x000fe400000010ff */
[----:B------:R-:W-:Y:S01]  /*12490*/  F2FP.BF16.PACK_AB R64, R65, R64 ;  /* 0x000000404140723e */ /* 0x000fe200000010ff */
[----:B------:R-:W-:Y:S01]  /*124a0*/  IMAD.SHL.U32 R5, R5, 0x2, RZ ;  /* 0x0000000205057824 */ /* 0x000fe200078e00ff */
[----:B------:R-:W-:Y:S02]  /*124b0*/  F2FP.BF16.PACK_AB R66, R67, R66 ;  /* 0x000000424342723e */ /* 0x000fe400000010ff */
[----:B------:R-:W-:-:S02]  /*124c0*/  F2FP.BF16.PACK_AB R68, R69, R68 ;  /* 0x000000444544723e */ /* 0x000fc400000010ff */
        /* <DEDUP_REMOVED lines=82> */
[----:B------:R-:W-:Y:S01]  /*129f0*/  STS [R19+0x8080], R120 ;  /* 0x0080807813007388 */ /* 0x000fe20000000800 */
        /* <DEDUP_REMOVED lines=10> */
[----:B-1----:R-:W-:-:S03]  /*12aa0*/  @P1 IMAD.WIDE R18, R200, R5, c[0x0][0x508] ;  /* 0x00014200c8121625 */ /* 0x002fc600078e0205 */
[----:B------:R-:W3:Y:S04]  /*12ab0*/  @P0 LDG.E R13, [R8.64] ;  /* 0x00000004080d0981 */ /* 0x000ee8000c1e1900 */
        /* <DEDUP_REMOVED lines=9> */
.L_x_1462:
[----:B--2---:R-:W-:Y:S01]  /*12b50*/  LOP3.LUT R7, R7, 0xffffffe0, RZ, 0xc0, !PT ;  /* 0xffffffe007077812 */ /* 0x004fe200078ec0ff */
[----:B------:R-:W1:Y:S01]  /*12b60*/  S2R R55, SR_CTAID.X ;  /* 0x0000000000377919 */ /* 0x000e620000002500 */
[----:B------:R-:W-:Y:S01]  /*12b70*/  SHF.R.S32.HI R18, RZ, 0x1f, R11 ;  /* 0x0000001fff127819 */ /* 0x000fe2000001140b */
[----:B------:R-:W-:Y:S01]  /*12b80*/  IMAD.MOV.U32 R19, RZ, RZ, R15 ;  /* 0x000000ffff137224 */ /* 0x000fe200078e000f */
[----:B------:R-:W-:Y:S01]  /*12b90*/  LEA.HI R8, R16, R16, RZ, 0x1 ;  /* 0x0000001010087211 */ /* 0x000fe200078f08ff */
[----:B------:R-:W-:Y:S01]  /*12ba0*/  IMAD.IADD R6, R2, 0x1, -R7 ;  /* 0x0000000102067824 */ /* 0x000fe200078e0a07 */
[----:B------:R-:W-:Y:S01]  /*12bb0*/  LEA.HI R18, R18, R11, RZ, 0x3 ;  /* 0x0000000b12127211 */ /* 0x000fe200078f18ff */
[----:B------:R-:W-:Y:S01]  /*12bc0*/  IMAD.MOV.U32 R7, RZ, RZ, c[0x0][0x4e8] ;  /* 0x00013a00ff077624 */ /* 0x000fe200078e00ff */
[----:B------:R-:W-:Y:S01]  /*12bd0*/  LOP3.LUT R9, R8, 0x1ffffffe, RZ, 0xc0, !PT ;  /* 0x1ffffffe08097812 */ /* 0x000fe200078ec0ff */
[----:B------:R-:W-:Y:S01]  /*12be0*/  BSSY B0, `(.L_x_1463) ;  /* 0x0000080000007945 */ /* 0x000fe20003800000 */
[----:B------:R-:W-:-:S02]  /*12bf0*/  SHF.R.S32.HI R5, RZ, 0x1f, R6 ;  /* 0x0000001fff057819 */ /* 0x000fc40000011406 */
[----:B------:R-:W-:Y:S02]  /*12c00*/  LOP3.LUT R18, R18, 0xffffff8, RZ, 0xc0, !PT ;  /* 0x0ffffff812127812 */ /* 0x000fe400078ec0ff */
[----:B------:R-:W-:Y:S02]  /*12c10*/  LEA.HI R5, R5, R6, RZ, 0x2 ;  /* 0x0000000605057211 */ /* 0x000fe400078f10ff */
[----:B------:R-:W-:Y:S02]  /*12c20*/  IADD3 R11, -R18, R11, RZ ;  /* 0x0000000b120b7210 */ /* 0x000fe40007ffe1ff */
[----:B------:R-:W-:Y:S01]  /*12c30*/  SHF.R.S32.HI R8, RZ, 0x2, R5 ;  /* 0x00000002ff087819 */ /* 0x000fe20000011405 */
[----:B------:R-:W-:Y:S01]  /*12c40*/  IMAD.IADD R5, R16, 0x1, -R9 ;  /* 0x0000000110057824 */ /* 0x000fe200078e0a09 */
[----:B------:R-:W-:Y:S01]  /*12c50*/  LOP3.LUT P2, RZ, R6, 0x3, RZ, 0xc0, !PT ;  /* 0x0000000306ff7812 */ /* 0x000fe2000784c0ff */
[----:B------:R-:W-:Y:S01]  /*12c60*/  IMAD R16, R0, c[0x0][0x490], RZ ;  /* 0x0001240000107a24 */ /* 0x000fe200078e02ff */
[----:B------:R-:W-:Y:S01]  /*12c70*/  ISETP.NE.AND P1, PT, R7, 0x1, PT ;  /* 0x000000010700780c */ /* 0x000fe20003f25270 */
[----:B------:R-:W-:Y:S01]  /*12c80*/  IMAD R6, R11, 0x10, R8 ;  /* 0x000000100b067824 */ /* 0x000fe200078e0208 */
[----:B------:R-:W-:Y:S01]  /*12c90*/  MOV R18, R14 ;  /* 0x0000000e00127202 */ /* 0x000fe20000000f00 */
[----:B------:R-:W-:Y:S01]  /*12ca0*/  IMAD R11, R199, c[0x0][0x494], R16 ;  /* 0x00012500c70b7a24 */ /* 0x000fe200078e0210 */
[-C--:B------:R-:W-:Y:S01]  /*12cb0*/  LEA.HI R8, R3, R2.reuse, RZ, 0x3 ;  /* 0x0000000203087211 */ /* 0x080fe200078f18ff */
[----:B------:R-:W-:Y:S01]  /*12cc0*/  IMAD R16, R5, 0x8, R6 ;  /* 0x0000000805107824 */ /* 0x000fe200078e0206 */
[----:B------:R-:W-:Y:S01]  /*12cd0*/  LEA.HI R3, R3, R2, RZ, 0x6 ;  /* 0x0000000203037211 */ /* 0x000fe200078f30ff */
[----:B------:R-:W-:Y:S01]  /*12ce0*/  IMAD R7, R15, c[0x0][0x3a0], RZ ;  /* 0x0000e8000f077a24 */ /* 0x000fe200078e02ff */
[----:B------:R-:W-:Y:S01]  /*12cf0*/  LOP3.LUT R5, R8, 0xfffffff8, RZ, 0xc0, !PT ;  /* 0xfffffff808057812 */ /* 0x000fe200078ec0ff */
[----:B------:R-:W-:Y:S01]  /*12d00*/  IMAD.WIDE.U32 R18, R199, c[0x0][0x490], R18 ;  /* 0x00012400c7127a25 */ /* 0x000fe200078e0012 */
[----:B-1----:R-:W-:-:S02]  /*12d10*/  LEA R9, R55, R16, 0x7 ;  /* 0x0000001037097211 */ /* 0x002fc400078e38ff */
[----:B------:R-:W-:Y:S01]  /*12d20*/  SHF.R.S32.HI R8, RZ, 0x3, R8 ;  /* 0x00000003ff087819 */ /* 0x000fe20000011408 */
[C---:B------:R-:W-:Y:S02]  /*12d30*/  IMAD R7, R14.reuse, c[0x0][0x3a4], R7 ;  /* 0x0000e9000e077a24 */ /* 0x040fe400078e0207 */
        /* <DEDUP_REMOVED lines=106> */
.L_x_1464:
[----:B--2---:R-:W-:Y:S05]  /*133e0*/  BSYNC B0 ;  /* 0x0000000000007941 */ /* 0x004fea0003800000 */
.L_x_1463:
        /* <DEDUP_REMOVED lines=23> */
.L_x_1466:
[----:B------:R-:W-:Y:S05]  /*13560*/  BSYNC B0 ;  /* 0x0000000000007941 */ /* 0x000fea0003800000 */
.L_x_1465:
        /* <DEDUP_REMOVED lines=23> */
.L_x_1468:
[----:B------:R-:W-:Y:S05]  /*136e0*/  BSYNC B0 ;  /* 0x0000000000007941 */ /* 0x000fea0003800000 */
.L_x_1467:
        /* <DEDUP_REMOVED lines=24> */
.L_x_1461:
        /* <DEDUP_REMOVED lines=18> */
.L_x_1469:
        /* <DEDUP_REMOVED lines=41> */
.L_x_1471:
[----:B------:R-:W-:Y:S05]  /*13c20*/  BSYNC B0 ;  /* 0x0000000000007941 */ /* 0x000fea0003800000 */
.L_x_1470:
        /* <DEDUP_REMOVED lines=64> */
.L_x_1473:
[----:B------:R-:W-:Y:S05]  /*14030*/  BSYNC B0 ;  /* 0x0000000000007941 */ /* 0x000fea0003800000 */
.L_x_1472:
        /* <DEDUP_REMOVED lines=21> */
.L_x_1475:
[----:B------:R-:W-:Y:S05]  /*14190*/  BSYNC B0 ;  /* 0x0000000000007941 */ /* 0x000fea0003800000 */
.L_x_1474:
        /* <DEDUP_REMOVED lines=21> */
.L_x_1477:
[----:B------:R-:W-:Y:S05]  /*142f0*/  BSYNC B0 ;  /* 0x0000000000007941 */ /* 0x000fea0003800000 */
.L_x_1476:
        /* <DEDUP_REMOVED lines=22> */
.L_x_1478:
        /* <DEDUP_REMOVED lines=10> */
.L_x_2641:


//--------------------- .text._ZN7cutlass13device_kernelIN5flash19enable_sm80_to_sm89INS1_16FlashAttnFwdSm80INS1_25CollectiveMainloopFwdSm80ILi8ELi1ELb0EN4cute5tupleIJNS5_1CILi128EEENS7_ILi64EEENS7_ILi192EEEEEELi192ENS_10bfloat16_tEfNS_4arch4Sm80ELb0ELb1ELb0ELb0ELb0ELb0ELb1ELb0EEENS1_21CollectiveEpilogueFwdINS6_IJS8_SA_S9_EEENS6_IJNS7_ILi1EEESI_SI_EEESC_SE_Li256ELb0ELb1ELb0ELb0EEENS1_19SingleTileSchedulerILb0ELb0ELb1ELi128EEEEEEEEEvNT_6ParamsE --------------------------
	.section	.text._ZN7cutlass13device_kernelIN5flash19enable_sm80_to_sm89INS1_16FlashAttnFwdSm80INS1_25CollectiveMainloopFwdSm80ILi8ELi1ELb0EN4cute5tupleIJNS5_1CILi128EEENS7_ILi64EEENS7_ILi192EEEEEELi192ENS_10bfloat16_tEfNS_4arch4Sm80ELb0ELb1ELb0ELb0ELb0ELb0ELb1ELb0EEENS1_21CollectiveEpilogueFwdINS6_IJS8_SA_S9_EEENS6_IJNS7_ILi1EEESI_SI_EEESC_SE_Li256ELb0ELb1ELb0ELb0EEENS1_19SingleTileSchedulerILb0ELb0ELb1ELi128EEEEEEEEEvNT_6ParamsE,"ax",@progbits
	.sectioninfo	@"SHI_REGISTERS=240"
	.align	128
.text._ZN7cutlass13device_kernelIN5flash19enable_sm80_to_sm89INS1_16FlashAttnFwdSm80INS1_25CollectiveMainloopFwdSm80ILi8ELi1ELb0EN4cute5tupleIJNS5_1CILi128EEENS7_ILi64EEENS7_ILi192EEEEEELi192ENS_10bfloat16_tEfNS_4arch4Sm80ELb0ELb1ELb0ELb0ELb0ELb0ELb1ELb0EEENS1_21CollectiveEpilogueFwdINS6_IJS8_SA_S9_EEENS6_IJNS7_ILi1EEESI_SI_EEESC_SE_Li256ELb0ELb1ELb0ELb0EEENS1_19SingleTileSchedulerILb0ELb0ELb1ELi128EEEEEEEEEvNT_6ParamsE:
        .type           _ZN7cutlass13device_kernelIN5flash19enable_sm80_to_sm89INS1_16FlashAttnFwdSm80INS1_25CollectiveMainloopFwdSm80ILi8ELi1ELb0EN4cute5tupleIJNS5_1CILi128EEENS7_ILi64EEENS7_ILi192EEEEEELi192ENS_10bfloat16_tEfNS_4arch4Sm80ELb0ELb1ELb0ELb0ELb0ELb0ELb1ELb0EEENS1_21CollectiveEpilogueFwdINS6_IJS8_SA_S9_EEENS6_IJNS7_ILi1EEESI_SI_EEESC_SE_Li256ELb0ELb1ELb0ELb0EEENS1_19SingleTileSchedulerILb0ELb0ELb1ELi128EEEEEEEEEvNT_6ParamsE,@function
        .size           _ZN7cutlass13device_kernelIN5flash19enable_sm80_to_sm89INS1_16FlashAttnFwdSm80INS1_25CollectiveMainloopFwdSm80ILi8ELi1ELb0EN4cute5tupleIJNS5_1CILi128EEENS7_ILi64EEENS7_ILi192EEEEEELi192ENS_10bfloat16_tEfNS_4arch4Sm80ELb0ELb1ELb0ELb0ELb0ELb0ELb1ELb0EEENS1_21CollectiveEpilogueFwdINS6_IJS8_SA_S9_EEENS6_IJNS7_ILi1EEESI_SI_EEESC_SE_Li256ELb0ELb1ELb0ELb0EEENS1_19SingleTileSchedulerILb0ELb0ELb1ELi128EEEEEEEEEvNT_6ParamsE,(.L_x_2642 - _ZN7cutlass13device_kernelIN5flash19enable_sm80_to_sm89INS1_16FlashAttnFwdSm80INS1_25CollectiveMainloopFwdSm80ILi8ELi1ELb0EN4cute5tupleIJNS5_1CILi128EEENS7_ILi64EEENS7_ILi192EEEEEELi192ENS_10bfloat16_tEfNS_4arch4Sm80ELb0ELb1ELb0ELb0ELb0ELb0ELb1ELb0EEENS1_21CollectiveEpilogueFwdINS6_IJS8_SA_S9_EEENS6_IJNS7_ILi1EEESI_SI_EEESC_SE_Li256ELb0ELb1ELb0ELb0EEENS1_19SingleTileSchedulerILb0ELb0ELb1ELi128EEEEEEEEEvNT_6ParamsE)
        .other          _ZN7cutlass13device_kernelIN5flash19enable_sm80_to_sm89INS1_16FlashAttnFwdSm80INS1_25CollectiveMainloopFwdSm80ILi8ELi1ELb0EN4cute5tupleIJNS5_1CILi128EEENS7_ILi64EEENS7_ILi192EEEEEELi192ENS_10bfloat16_tEfNS_4arch4Sm80ELb0ELb1ELb0ELb0ELb0ELb0ELb1ELb0EEENS1_21CollectiveEpilogueFwdINS6_IJS8_SA_S9_EEENS6_IJNS7_ILi1EEESI_SI_EEESC_SE_Li256ELb0ELb1ELb0ELb0EEENS1_19SingleTileSchedulerILb0ELb0ELb1ELi128EEEEEEEEEvNT_6ParamsE,@"STO_CUDA_ENTRY STV_DEFAULT"
_ZN7cutlass13device_kernelIN5flash19enable_sm80_to_sm89INS1_16FlashAttnFwdSm80INS1_25CollectiveMainloopFwdSm80ILi8ELi1ELb0EN4cute5tupleIJNS5_1CILi128EEENS7_ILi64EEENS7_ILi192EEEEEELi192ENS_10bfloat16_tEfNS_4arch4Sm80ELb0ELb1ELb0ELb0ELb0ELb0ELb1ELb0EEENS1_21CollectiveEpilogueFwdINS6_IJS8_SA_S9_EEENS6_IJNS7_ILi1EEESI_SI_EEESC_SE_Li256ELb0ELb1ELb0ELb0EEENS1_19SingleTileSchedulerILb0ELb0ELb1ELi128EEEEEEEEEvNT_6ParamsE:
        /* <DEDUP_REMOVED lines=35> */
.L_x_1480:
[----:B------:R-:W-:Y:S02]  /*0230*/  ULDC UR4, c[0x0][0x32c] ;  /* 0x0000cb0000047ab9 */ /* 0x000fe40000000800 */
[----:B------:R-:W-:-:S03]  /*0240*/  UISETP.NE.AND UP0, UPT, UR6, UR4, UPT ;  /* 0x000000040600728c */ /* 0x000fc6000bf05270 */
[----:B------:R-:W-:Y:S02]  /*0250*/  ULDC.64 UR4, c[0x0][0x330] ;  /* 0x0000cc0000047ab9 */ /* 0x000fe40000000a00 */
[----:B------:R-:W-:-:S06]  /*0260*/  UIMAD.WIDE.U32 UR10, UR8, UR4, URZ ;  /* 0x00000004080a72a5 */ /* 0x000fcc000f8e003f */
[----:B------:R-:W-:Y:S02]  /*0270*/  @UP0 USHF.R.U32.HI UR8, URZ, UR5, UR11 ;  /* 0x000000053f080299 */ /* 0x000fe4000801160b */
.L_x_1481:
[----:B------:R-:W-:Y:S02]  /*0280*/  ULDC UR4, c[0x0][0x32c] ;  /* 0x0000cb0000047ab9 */ /* 0x000fe40000000800 */
[----:B------:R-:W-:-:S04]  /*0290*/  UIMAD UR4, UR8, UR4, UR4 ;  /* 0x00000004080472a4 */ /* 0x000fc8000f8e0204 */
[----:B------:R-:W-:-:S04]  /*02a0*/  UISETP.LT.AND UP0, UPT, UR7, UR4, UPT ;  /* 0x000000040700728c */ /* 0x000fc8000bf01270 */
[----:B------:R-:W-:-:S03]  /*02b0*/  USEL UR7, UR7, UR4, UP0 ;  /* 0x0000000407077287 */ /* 0x000fc60008000000 */
.L_x_1479:
        /* <DEDUP_REMOVED lines=35> */
.L_x_1483:
[----:B------:R-:W-:Y:S02]  /*04f0*/  ULDC UR4, c[0x0][0x32c] ;  /* 0x0000cb0000047ab9 */ /* 0x000fe40000000800 */
[----:B------:R-:W-:-:S03]  /*0500*/  UISETP.NE.AND UP0, UPT, UR4, 0x1, UPT ;  /* 0x000000010400788c */ /* 0x000fc6000bf05270 */
[----:B------:R-:W-:Y:S02]  /*0510*/  ULDC.64 UR4, c[0x0][0x330] ;  /* 0x0000cc0000047ab9 */ /* 0x000fe40000000a00 */
[----:B------:R-:W-:-:S06]  /*0520*/  UIMAD.WIDE.U32 UR16, UR10, UR4, URZ ;  /* 0x000000040a1072a5 */ /* 0x000fcc000f8e003f */
[----:B------:R-:W-:Y:S02]  /*0530*/  @UP0 USHF.R.U32.HI UR10, URZ, UR5, UR17 ;  /* 0x000000053f0a0299 */ /* 0x000fe40008011611 */
.L_x_1484:
[----:B------:R-:W-:Y:S02]  /*0540*/  ULDC UR4, c[0x0][0x32c] ;  /* 0x0000cb0000047ab9 */ /* 0x000fe40000000800 */
[----:B------:R-:W-:-:S04]  /*0550*/  UIMAD UR4, UR10, UR4, URZ ;  /* 0x000000040a0472a4 */ /* 0x000fc8000f8e023f */
[----:B------:R-:W-:-:S04]  /*0560*/  UISETP.LT.AND UP0, UPT, UR8, UR4, UPT ;  /* 0x000000040800728c */ /* 0x000fc8000bf01270 */
[----:B------:R-:W-:-:S04]  /*0570*/  USEL UR8, UR8, UR4, !UP0 ;  /* 0x0000000408087287 */ /* 0x000fc8000c000000 */
.L_x_1482:
        /* <DEDUP_REMOVED lines=17> */
[----:B------:R-:W-:Y:S01]  /*0690*/  MOV R81, RZ ;  /* 0x000000ff00517202 */ /* 0x000fe20000000f00 */
        /* <DEDUP_REMOVED lines=64> */
[-C--:B------:R-:W-:Y:S01]  /*0aa0*/  LEA.HI R14, R83, R80.reuse, RZ, 0x6 ;  /* 0x00000050530e7211 */ /* 0x080fe200078f30ff */
[----:B------:R-:W-:Y:S01]  /*0ab0*/  IMAD.IADD R3, R80, 0x1, -R3 ;  /* 0x0000000150037824 */ /* 0x000fe200078e0a03 */
[----:B------:R-:W-:Y:S01]  /*0ac0*/  UMOV UR9, 0x6 ;  /* 0x0000000600097882 */ /* 0x000fe20000000000 */
[----:B------:R-:W-:Y:S01]  /*0ad0*/  IMAD R7, R8, c[0x0][0x1bc], R7 ;  /* 0x00006f0008077a24 */ /* 0x000fe200078e0207 */
[----:B------:R-:W-:Y:S01]  /*0ae0*/  USHF.L.U32 UR20, UR10, 0x6, URZ ;  /* 0x000000060a147899 */ /* 0x000fe2000800063f */
[----:B------:R-:W-:Y:S01]  /*0af0*/  IMAD R4, R3, 0x20, R11 ;  /* 0x0000002003047824 */ /* 0x000fe200078e020b */
[----:B------:R-:W-:Y:S01]  /*0b00*/  USHF.L.U64.HI UR19, UR10, UR9, UR11 ;  /* 0x000000090a137299 */ /* 0x000fe2000801020b */
[----:B------:R-:W-:Y:S01]  /*0b10*/  IMAD.IADD R13, R13, 0x1, R7 ;  /* 0x000000010d0d7824 */ /* 0x000fe200078e0207 */
[----:B------:R-:W-:Y:S01]  /*0b20*/  USHF.R.S32.HI UR21, URZ, 0x1f, UR18 ;  /* 0x0000001f3f157899 */ /* 0x000fe20008011412 */
[----:B------:R-:W-:Y:S01]  /*0b30*/  IMAD R7, R5, c[0x0][0x1c0], RZ ;  /* 0x0000700005077a24 */ /* 0x000fe200078e02ff */
[----:B------:R-:W-:Y:S01]  /*0b40*/  IADD3 R4, R4, UR15, RZ ;  /* 0x0000000f04047c10 */ /* 0x000fe2000fffe0ff */
[----:B------:R-:W-:Y:S01]  /*0b50*/  IMAD.WIDE.U32 R12, R0, c[0x0][0x1c0], R12 ;  /* 0x00007000000c7a25 */ /* 0x000fe200078e000c */
[CC--:B------:R-:W-:Y:S01]  /*0b60*/  LEA.HI R197, R83.reuse, R80.reuse, RZ, 0x4 ;  /* 0x0000005053c57211 */ /* 0x0c0fe200078f20ff */
[----:B------:R-:W-:Y:S01]  /*0b70*/  USHF.L.U32 UR12, UR10, 0x5, URZ ;  /* 0x000000050a0c7899 */ /* 0x000fe2000800063f */
[CC--:B------:R-:W-:Y:S01]  /*0b80*/  LEA.HI R81, R83.reuse, R80.reuse, RZ, 0x5 ;  /* 0x0000005053517211 */ /* 0x0c0fe200078f28ff */
[----:B------:R-:W-:Y:S01]  /*0b90*/  @P1 IMAD.HI.U32 R6, R4, c[0x0][0x2c8], RZ ;  /* 0x0000b20004061a27 */ /* 0x000fe200078e00ff */
[----:B------:R-:W-:Y:S01]  /*0ba0*/  UISETP.GT.AND UP0, UPT, UR18, UR8, UPT ;  /* 0x000000081200728c */ /* 0x000fe2000bf04270 */
[----:B------:R-:W-:-:S02]  /*0bb0*/  LEA.HI R83, R83, R80, RZ, 0x2 ;  /* 0x0000005053537211 */ /* 0x000fc400078f10ff */
[----:B------:R-:W-:Y:S01]  /*0bc0*/  IMAD.MOV.U32 R9, RZ, RZ, R4 ;  /* 0x000000ffff097224 */ /* 0x000fe200078e0004 */
[----:B------:R-:W-:Y:S01]  /*0bd0*/  @P0 SHF.R.U32.HI R9, RZ, c[0x0][0x2cc], R6 ;  /* 0x0000b300ff090a19 */ /* 0x000fe20000011606 */
[----:B------:R-:W-:Y:S01]  /*0be0*/  IMAD R7, R0, c[0x0][0x1c4], R7 ;  /* 0x0000710000077a24 */ /* 0x000fe200078e0207 */
[----:B------:R-:W-:Y:S01]  /*0bf0*/  LOP3.LUT R83, R83, 0xfffffffc, RZ, 0xc0, !PT ;  /* 0xfffffffc53537812 */ /* 0x000fe200078ec0ff */
[----:B------:R-:W-:Y:S01]  /*0c00*/  IMAD.SHL.U32 R199, R11, 0x40, RZ ;  /* 0x000000400bc77824 */ /* 0x000fe200078e00ff */
[----:B------:R-:W-:Y:S01]  /*0c10*/  SHF.R.S32.HI R6, RZ, 0x1f, R9 ;  /* 0x0000001fff067819 */ /* 0x000fe20000011409 */
[----:B------:R-:W-:Y:S02]  /*0c20*/  IMAD.IADD R13, R13, 0x1, R7 ;  /* 0x000000010d0d7824 */ /* 0x000fe400078e0207 */
[----:B------:R-:W-:Y:S01]  /*0c30*/  IMAD.MOV R7, RZ, RZ, -R9 ;  /* 0x000000ffff077224 */ /* 0x000fe200078e0a09 */
[----:B------:R-:W-:Y:S01]  /*0c40*/  LOP3.LUT R199, R199, 0x1c0, RZ, 0xc0, !PT ;  /* 0x000001c0c7c77812 */ /* 0x000fe200078ec0ff */
[----:B------:R-:W-:-:S02]  /*0c50*/  IMAD R6, R6, c[0x0][0x1b0], RZ ;  /* 0x00006c0006067a24 */ /* 0x000fc400078e02ff */
[----:B------:R-:W-:Y:S02]  /*0c60*/  IMAD R7, R7, c[0x0][0x2c4], R4 ;  /* 0x0000b10007077a24 */ /* 0x000fe400078e0204 */
[----:B------:R-:W-:-:S03]  /*0c70*/  IMAD.WIDE.U32 R12, R9, c[0x0][0x1b0], R12 ;  /* 0x00006c00090c7a25 */ /* 0x000fc600078e000c */
[----:B------:R-:W-:Y:S01]  /*0c80*/  SHF.R.S32.HI R4, RZ, 0x1f, R7 ;  /* 0x0000001fff047819 */ /* 0x000fe20000011407 */
[----:B------:R-:W-:Y:S02]  /*0c90*/  IMAD R9, R9, c[0x0][0x1b4], R6 ;  /* 0x00006d0009097a24 */ /* 0x000fe400078e0206 */
[----:B------:R-:W-:Y:S02]  /*0ca0*/  IMAD.SHL.U32 R14, R14, 0x8, RZ ;  /* 0x000000080e0e7824 */ /* 0x000fe400078e00ff */
[----:B------:R-:W-:Y:S02]  /*0cb0*/  IMAD R4, R4, c[0x0][0x1a8], RZ ;  /* 0x00006a0004047a24 */ /* 0x000fe400078e02ff */
[----:B------:R-:W-:Y:S02]  /*0cc0*/  IMAD.IADD R13, R13, 0x1, R9 ;  /* 0x000000010d0d7824 */ /* 0x000fe400078e0209 */
[C---:B------:R-:W-:Y:S02]  /*0cd0*/  IMAD R9, R7.reuse, c[0x0][0x1ac], R4 ;  /* 0x00006b0007097a24 */ /* 0x040fe400078e0204 */
[----:B------:R-:W-:-:S04]  /*0ce0*/  IMAD.WIDE.U32 R6, R7, c[0x0][0x1a8], R12 ;  /* 0x00006a0007067a25 */ /* 0x000fc800078e000c */
[----:B------:R-:W-:Y:S01]  /*0cf0*/  IMAD.IADD R9, R7, 0x1, R9 ;  /* 0x0000000107097824 */ /* 0x000fe200078e0209 */
[----:B------:R-:W-:Y:S01]  /*0d00*/  LEA R10, P0, R6, c[0x0][0x160], 0x1 ;  /* 0x00005800060a7a11 */ /* 0x000fe200078008ff */
[----:B------:R-:W-:-:S03]  /*0d10*/  IMAD.SHL.U32 R12, R3, 0x8, RZ ;  /* 0x00000008030c7824 */ /* 0x000fc600078e00ff */
[----:B------:R-:W-:Y:S01]  /*0d20*/  LEA.HI.X R9, R6, c[0x0][0x164], R9, 0x1, P0 ;  /* 0x0000590006097a11 */ /* 0x000fe200000f0c09 */
[----:B------:R-:W1:Y:S01]  /*0d30*/  SHFL.IDX PT, R20, R10, RZ, 0x181f ;  /* 0x00181fff0a147589 */ /* 0x000e6200000e0000 */
[----:B------:R-:W-:Y:S02]  /*0d40*/  IADD3 R6, R11, UR15, RZ ;  /* 0x0000000f0b067c10 */ /* 0x000fe4000fffe0ff */
[----:B------:R-:W-:Y:S01]  /*0d50*/  LOP3.LUT R4, R199, 0x38, R12, 0xf8, !PT ;  /* 0x00000038c7047812 */ /* 0x000fe200078ef80c */
[----:B------:R-:W3:Y:S01]  /*0d60*/  SHFL.IDX PT, R21, R9, RZ, 0x181f ;  /* 0x00181fff09157589 */ /* 0x000ee200000e0000 */
[----:B------:R-:W-:Y:S02]  /*0d70*/  SHF.R.U32.HI R199, RZ, 0x3, R199 ;  /* 0x00000003ffc77819 */ /* 0x000fe400000116c7 */
[----:B------:R-:W-:Y:S01]  /*0d80*/  ISETP.GE.AND P0, PT, R6, UR4, PT ;  /* 0x0000000406007c0c */ /* 0x000fe2000bf06270 */
[----:B------:R-:W-:Y:S01]  /*0d90*/  SHFL.IDX PT, R18, R10, 0x1, 0x181f ;  /* 0x00381f000a127f89 */ /* 0x000fe200000e0000 */
[----:B------:R-:W-:-:S02]  /*0da0*/  LOP3.LUT R199, R4, R199, RZ, 0x3c, !PT ;  /* 0x000000c704c77212 */ /* 0x000fc400078e3cff */
[----:B------:R-:W-:Y:S01]  /*0db0*/  IADD3 R4, R6, 0x20, RZ ;  /* 0x0000002006047810 */ /* 0x000fe20007ffe0ff */
[----:B------:R-:W4:Y:S01]  /*0dc0*/  SHFL.IDX PT, R19, R9, 0x1, 0x181f ;  /* 0x00381f0009137f89 */ /* 0x000f2200000e0000 */
[----:B------:R-:W-:Y:S02]  /*0dd0*/  IADD3 R7, R12, 0x40, RZ ;  /* 0x000000400c077810 */ /* 0x000fe40007ffe0ff */
[----:B------:R-:W-:Y:S02]  /*0de0*/  ISETP.GE.AND P3, PT, R4, UR4, PT ;  /* 0x0000000404007c0c */ /* 0x000fe4000bf66270 */
[----:B------:R-:W-:Y:S02]  /*0df0*/  IADD3 R4, R12, 0x80, RZ ;  /* 0x000000800c047810 */ /* 0x000fe40007ffe0ff */
[----:B------:R-:W-:Y:S02]  /*0e00*/  LOP3.LUT R199, R199, 0xfffffe00, R14, 0xf8, !PT ;  /* 0xfffffe00c7c77812 */ /* 0x000fe400078ef80e */
[----:B------:R-:W-:-:S02]  /*0e10*/  @!P0 SHF.R.S32.HI R15, RZ, 0x1f, R4 ;  /* 0x0000001fff0f8819 */ /* 0x000fc40000011404 */
[----:B------:R-:W-:Y:S01]  /*0e20*/  SHF.R.S32.HI R13, RZ, 0x1f, R12 ;  /* 0x0000001fff0d7819 */ /* 0x000fe2000001140c */
[----:B------:R-:W-:Y:S01]  /*0e30*/  IMAD.SHL.U32 R199, R199, 0x2, RZ ;  /* 0x00000002c7c77824 */ /* 0x000fe200078e00ff */
[----:B------:R-:W-:Y:S02]  /*0e40*/  @!P0 LEA.HI R15, R15, R4, RZ, 0x3 ;  /* 0x000000040f0f8211 */ /* 0x000fe400078f18ff */
[----:B-1----:R-:W-:Y:S02]  /*0e50*/  @!P0 LEA R22, P5, R12, R20, 0x1 ;  /* 0x000000140c168211 */ /* 0x002fe400078a08ff */
[----:B------:R-:W-:Y:S02]  /*0e60*/  @!P0 LOP3.LUT R15, R15, 0xfffffff8, RZ, 0xc0, !PT ;  /* 0xfffffff80f0f8812 */ /* 0x000fe400078ec0ff */
[----:B------:R-:W-:Y:S02]  /*0e70*/  IADD3 R14, R6, 0x40, RZ ;  /* 0x00000040060e7810 */ /* 0x000fe40007ffe0ff */
[----:B------:R-:W-:Y:S01]  /*0e80*/  @!P0 SHF.R.S32.HI R16, RZ, 0x1f, R7 ;  /* 0x0000001fff108819 */ /* 0x000fe20000011407 */
[----:B---3--:R-:W-:Y:S01]  /*0e90*/  @!P0 IMAD.WIDE R26, R15, 0x2, R20 ;  /* 0x000000020f1a8825 */ /* 0x008fe200078e0214 */
[----:B------:R-:W-:-:S02]  /*0ea0*/  @!P0 LEA.HI.X R23, R12, R21, R13, 0x1, P5 ;  /* 0x000000150c178211 */ /* 0x000fc400028f0c0d */
[----:B------:R-:W-:Y:S02]  /*0eb0*/  @!P3 SHF.R.S32.HI R15, RZ, 0x1f, R4 ;  /* 0x0000001fff0fb819 */ /* 0x000fe40000011404 */
[----:B------:R-:W-:Y:S02]  /*0ec0*/  @!P0 LEA.HI R16, R16, R7, RZ, 0x3 ;  /* 0x0000000710108211 */ /* 0x000fe400078f18ff */
[----:B------:R-:W-:Y:S02]  /*0ed0*/  ISETP.GE.AND P5, PT, R14, UR4, PT ;  /* 0x000000040e007c0c */ /* 0x000fe4000bfa6270 */
[----:B------:R-:W-:Y:S02]  /*0ee0*/  @!P3 LEA.HI R15, R15, R4, RZ, 0x3 ;  /* 0x000000040f0fb211 */ /* 0x000fe400078f18ff */
[----:B------:R-:W-:Y:S02]  /*0ef0*/  @!P0 LOP3.LUT R16, R16, 0xfffffff8, RZ, 0xc0, !PT ;  /* 0xfffffff810108812 */ /* 0x000fe400078ec0ff */
[----:B------:R-:W-:-:S02]  /*0f00*/  ISETP.GE.AND P2, PT, R12, c[0x0][0x198], PT ;  /* 0x000066000c007a0c */ /* 0x000fc40003f46270 */
[----:B------:R-:W-:Y:S01]  /*0f10*/  ISETP.GE.AND P1, PT, R7, c[0x0][0x198], PT ;  /* 0x0000660007007a0c */ /* 0x000fe20003f26270 */
[----:B------:R-:W-:Y:S01]  /*0f20*/  @!P0 IMAD.WIDE R28, R16, 0x2, R20 ;  /* 0x00000002101c8825 */ /* 0x000fe200078e0214 */
[----:B------:R-:W-:Y:S01]  /*0f30*/  ISETP.GE.AND P4, PT, R4, c[0x0][0x198], PT ;  /* 0x0000660004007a0c */ /* 0x000fe20003f86270 */
[----:B------:R-:W1:Y:S01]  /*0f40*/  SHFL.IDX PT, R20, R10, 0x2, 0x181f ;  /* 0x00581f000a147f89 */ /* 0x000e6200000e0000 */
[----:B------:R-:W-:Y:S02]  /*0f50*/  @!P3 LOP3.LUT R15, R15, 0xfffffff8, RZ, 0xc0, !PT ;  /* 0xfffffff80f0fb812 */ /* 0x000fe400078ec0ff */
[----:B------:R-:W-:Y:S01]  /*0f60*/  @!P3 SHF.R.S32.HI R14, RZ, 0x1f, R7 ;  /* 0x0000001fff0eb819 */ /* 0x000fe20000011407 */
[----:B------:R-:W3:Y:S01]  /*0f70*/  SHFL.IDX PT, R21, R9, 0x2, 0x181f ;  /* 0x00581f0009157f89 */ /* 0x000ee200000e0000 */
[----:B------:R-:W-:Y:S01]  /*0f80*/  IADD3 R6, R6, 0x60, RZ ;  /* 0x0000006006067810 */ /* 0x000fe20007ffe0ff */
[----:B----4-:R-:W-:Y:S01]  /*0f90*/  @!P3 IMAD.WIDE R30, R15, 0x2, R18 ;  /* 0x000000020f1eb825 */ /* 0x010fe200078e0212 */
[----:B------:R-:W-:Y:S01]  /*0fa0*/  @!P5 SHF.R.S32.HI R15, RZ, 0x1f, R4 ;  /* 0x0000001fff0fd819 */ /* 0x000fe20000011404 */
[----:B------:R1:W-:Y:S01]  /*0fb0*/  @!P0 LDGSTS.E.BYPASS.LTC128B.128 [R199+0xc100], [R22.64], !P2 ;  /* 0x0c10000016c78fae */ /* 0x0003e2000d101d50 */
[----:B------:R-:W-:-:S02]  /*0fc0*/  @!P3 LEA.HI R17, R14, R7, RZ, 0x3 ;  /* 0x000000070e11b211 */ /* 0x000fc400078f18ff */
[----:B------:R-:W-:Y:S01]  /*0fd0*/  @!P5 LEA.HI R16, R15, R4, RZ, 0x3 ;  /* 0x000000040f10d211 */ /* 0x000fe200078f18ff */
[----:B------:R-:W4:Y:S01]  /*0fe0*/  SHFL.IDX PT, R14, R10, 0x3, 0x181f ;  /* 0x00781f000a0e7f89 */ /* 0x000f2200000e0000 */
[----:B------:R-:W-:-:S03]  /*0ff0*/  @!P3 LOP3.LUT R17, R17, 0xfffffff8, RZ, 0xc0, !PT ;  /* 0xfffffff81111b812 */ /* 0x000fc600078ec0ff */
[----:B------:R5:W-:Y:S04]  /*1000*/  @!P0 LDGSTS.E.BYPASS.LTC128B.128 [R199+0x10100], [R28.64], !P1 ;  /* 0x101000001cc78fae */ /* 0x000be8000c901d50 */
[----:B------:R1:W1:Y:S04]  /*1010*/  SHFL.IDX PT, R15, R9, 0x3, 0x181f ;  /* 0x00781f00090f7f89 */ /* 0x00026800000e0000 */
[----:B------:R2:W-:Y:S01]  /*1020*/  @!P0 LDGSTS.E.BYPASS.LTC128B.128 [R199+0x14100], [R26.64], !P4 ;  /* 0x141000001ac78fae */ /* 0x0005e2000e101d50 */
[----:B------:R-:W-:-:S04]  /*1030*/  @!P3 LEA R24, P0, R12, R18, 0x1 ;  /* 0x000000120c18b211 */ /* 0x000fc800078008ff */
[----:B------:R-:W-:Y:S02]  /*1040*/  @!P3 LEA.HI.X R25, R12, R19, R13, 0x1, P0 ;  /* 0x000000130c19b211 */ /* 0x000fe400000f0c0d */
[----:B------:R-:W-:Y:S01]  /*1050*/  ISETP.GE.AND P0, PT, R6, UR4, PT ;  /* 0x0000000406007c0c */ /* 0x000fe2000bf06270 */
[----:B------:R-:W-:Y:S01]  /*1060*/  UMOV UR4, 0x5 ;  /* 0x0000000500047882 */ /* 0x000fe20000000000 */
[----:B------:R-:W-:Y:S01]  /*1070*/  @!P5 SHF.R.S32.HI R6, RZ, 0x1f, R7 ;  /* 0x0000001fff06d819 */ /* 0x000fe20000011407 */
[----:B------:R4:W-:Y:S01]  /*1080*/  @!P3 LDGSTS.E.BYPASS.LTC128B.128 [R199+0xd100], [R24.64], !P2 ;  /* 0x0d10000018c7bfae */ /* 0x0009e2000d101d50 */
[----:B------:R-:W-:Y:S02]  /*1090*/  USHF.L.U64.HI UR11, UR10, UR4, UR11 ;  /* 0x000000040a0b7299 */ /* 0x000fe4000801020b */
[----:B------:R-:W-:Y:S01]  /*10a0*/  @!P5 LEA.HI R6, R6, R7, RZ, 0x3 ;  /* 0x000000070606d211 */ /* 0x000fe200078f18ff */
[----:B------:R-:W-:-:S04]  /*10b0*/  UIMAD UR4, UR19, UR18, URZ ;  /* 0x00000012130472a4 */ /* 0x000fc8000f8e023f */
[----:B------:R-:W-:Y:S01]  /*10c0*/  UIMAD UR4, UR21, UR20, UR4 ;  /* 0x00000014150472a4 */ /* 0x000fe2000f8e0204 */
[----:B-----5:R-:W-:Y:S01]  /*10d0*/  @!P3 IMAD.WIDE R28, R17, 0x2, R18 ;  /* 0x00000002111cb825 */ /* 0x020fe200078e0212 */
[----:B-1----:R-:W-:Y:S02]  /*10e0*/  SHF.R.S32.HI R9, RZ, 0x1f, R11 ;  /* 0x0000001fff097819 */ /* 0x002fe4000001140b */
[----:B------:R-:W-:Y:S01]  /*10f0*/  @!P5 LOP3.LUT R17, R6, 0xfffffff8, RZ, 0xc0, !PT ;  /* 0xfffffff80611d812 */ /* 0x000fe200078ec0ff */
[----:B------:R-:W-:Y:S01]  /*1100*/  IMAD.U32 R6, RZ, RZ, UR14 ;  /* 0x0000000eff067e24 */ /* 0x000fe2000f8e00ff */
[----:B------:R1:W-:Y:S01]  /*1110*/  @!P3 LDGSTS.E.BYPASS.LTC128B.128 [R199+0x11100], [R28.64], !P1 ;  /* 0x111000001cc7bfae */ /* 0x0003e2000c901d50 */
[----:B------:R-:W-:-:S03]  /*1120*/  @!P5 LOP3.LUT R19, R16, 0xfffffff8, RZ, 0xc0, !PT ;  /* 0xfffffff81013d812 */ /* 0x000fc600078ec0ff */
[----:B------:R1:W-:Y:S01]  /*1130*/  @!P3 LDGSTS.E.BYPASS.LTC128B.128 [R199+0x15100], [R30.64], !P4 ;  /* 0x151000001ec7bfae */ /* 0x0003e2000e101d50 */
[----:B------:R-:W-:Y:S02]  /*1140*/  @!P5 LEA R22, P3, R12, R20, 0x1 ;  /* 0x000000140c16d211 */ /* 0x000fe400078608ff */
[----:B------:R-:W-:Y:S02]  /*1150*/  IADD3 R10, -R6, c[0x0][0x1d0], -R11 ;  /* 0x00007400060a7a10 */ /* 0x000fe40007ffe90b */
[C---:B---3--:R-:W-:Y:S02]  /*1160*/  @!P5 LEA.HI.X R23, R12.reuse, R21, R13, 0x1, P3 ;  /* 0x000000150c17d211 */ /* 0x048fe400018f0c0d */
[C---:B----4-:R-:W-:Y:S01]  /*1170*/  @!P0 LEA R16, P3, R12.reuse, R14, 0x1 ;  /* 0x0000000e0c108211 */ /* 0x050fe200078608ff */
[----:B------:R-:W-:Y:S02]  /*1180*/  @!P5 IMAD.WIDE R24, R17, 0x2, R20 ;  /* 0x000000021118d825 */ /* 0x000fe400078e0214 */
[----:B------:R3:W-:Y:S01]  /*1190*/  @!P5 LDGSTS.E.BYPASS.LTC128B.128 [R199+0xe100], [R22.64], !P2 ;  /* 0x0e10000016c7dfae */ /* 0x0007e2000d101d50 */
[----:B------:R-:W-:Y:S01]  /*11a0*/  @!P0 LEA.HI.X R17, R12, R15, R13, 0x1, P3 ;  /* 0x0000000f0c118211 */ /* 0x000fe200018f0c0d */
[----:B------:R-:W-:-:S02]  /*11b0*/  @!P5 IMAD.WIDE R20, R19, 0x2, R20 ;  /* 0x000000021314d825 */ /* 0x000fc400078e0214 */
[----:B------:R4:W-:Y:S01]  /*11c0*/  @!P5 LDGSTS.E.BYPASS.LTC128B.128 [R199+0x12100], [R24.64], !P1 ;  /* 0x1210000018c7dfae */ /* 0x0009e2000c901d50 */
[----:B------:R-:W-:Y:S01]  /*11d0*/  ISETP.GE.AND P3, PT, R12, c[0x0][0x1d4], PT ;  /* 0x000075000c007a0c */ /* 0x000fe20003f66270 */
[C-C-:B------:R-:W-:Y:S02]  /*11e0*/  IMAD.WIDE.U32 R18, R11.reuse, c[0x0][0x1e0], R12.reuse ;  /* 0x000078000b127a25 */ /* 0x140fe400078e000c */
[----:B------:R5:W-:Y:S01]  /*11f0*/  @!P5 LDGSTS.E.BYPASS.LTC128B.128 [R199+0x16100], [R20.64], !P4 ;  /* 0x1610000014c7dfae */ /* 0x000be2000e101d50 */
[----:B------:R-:W-:Y:S01]  /*1200*/  ISETP.GE.AND P5, PT, R10, 0x21, PT ;  /* 0x000000210a00780c */ /* 0x000fe20003fa6270 */
[----:B------:R-:W-:Y:S02]  /*1210*/  IMAD.WIDE.U32 R12, R11, c[0x0][0x208], R12 ;  /* 0x000082000b0c7a25 */ /* 0x000fe400078e000c */
[----:B------:R1:W-:Y:S01]  /*1220*/  @!P0 LDGSTS.E.BYPASS.LTC128B.128 [R199+0xf100], [R16.64], !P2 ;  /* 0x0f10000010c78fae */ /* 0x0003e2000d101d50 */
[----:B------:R-:W-:Y:S02]  /*1230*/  ISETP.GE.AND P2, PT, R7, c[0x0][0x1d4], PT ;  /* 0x0000750007007a0c */ /* 0x000fe40003f46270 */
[----:B------:R-:W-:-:S02]  /*1240*/  IADD3 R60, -R11, c[0x0][0x1d0], -R6 ;  /* 0x000074000b3c7a10 */ /* 0x000fc40007ffe906 */
[----:B-1----:R-:W-:Y:S02]  /*1250*/  LOP3.LUT R17, R197, 0xfffffff0, RZ, 0xc0, !PT ;  /* 0xfffffff0c5117812 */ /* 0x002fe400078ec0ff */
[----:B--2---:R-:W-:Y:S01]  /*1260*/  @P6 SHF.R.S32.HI R207, RZ, 0x1f, R206 ;  /* 0x0000001fffcf6819 */ /* 0x004fe200000114ce */
[----:B------:R-:W-:Y:S02]  /*1270*/  @!P6 IMAD.MOV.U32 R206, RZ, RZ, R0 ;  /* 0x000000ffffcee224 */ /* 0x000fe400078e0000 */
[----:B------:R-:W-:Y:S02]  /*1280*/  IMAD R0, R9, c[0x0][0x1e0], RZ ;  /* 0x0000780009007a24 */ /* 0x000fe400078e02ff */
[----:B------:R-:W-:Y:S01]  /*1290*/  @!P6 IMAD.MOV.U32 R207, RZ, RZ, R5 ;  /* 0x000000ffffcfe224 */ /* 0x000fe200078e0005 */
[----:B------:R-:W-:Y:S01]  /*12a0*/  ISETP.GE.AND P6, PT, R10, 0x1, PT ;  /* 0x000000010a00780c */ /* 0x000fe20003fc6270 */
[----:B------:R-:W-:Y:S01]  /*12b0*/  IMAD R5, R11, c[0x0][0x1e4], R0 ;  /* 0x000079000b057a24 */ /* 0x000fe200078e0200 */
[----:B------:R-:W-:Y:S01]  /*12c0*/  @!P0 SHF.R.S32.HI R0, RZ, 0x1f, R7 ;  /* 0x0000001fff008819 */ /* 0x000fe20000011407 */
[----:B------:R-:W-:-:S02]  /*12d0*/  IMAD R203, R207, c[0x0][0x1f0], RZ ;  /* 0x00007c00cfcb7a24 */ /* 0x000fc400078e02ff */
[----:B------:R-:W-:Y:S01]  /*12e0*/  IMAD.IADD R19, R19, 0x1, R5 ;  /* 0x0000000113137824 */ /* 0x000fe200078e0205 */
[----:B------:R-:W-:Y:S01]  /*12f0*/  @!P0 LEA.HI R0, R0, R7, RZ, 0x3 ;  /* 0x0000000700008211 */ /* 0x000fe200078f18ff */
[----:B------:R-:W-:Y:S02]  /*1300*/  IMAD R5, R2, c[0x0][0x1e8], RZ ;  /* 0x00007a0002057a24 */ /* 0x000fe400078e02ff */
[----:B------:R-:W-:Y:S01]  /*1310*/  IMAD.WIDE.U32 R200, R8, c[0x0][0x1e8], R18 ;  /* 0x00007a0008c87a25 */ /* 0x000fe200078e0012 */
[----:B------:R-:W-:-:S03]  /*1320*/  @!P0 LOP3.LUT R7, R0, 0xfffffff8, RZ, 0xc0, !PT ;  /* 0xfffffff800078812 */ /* 0x000fc600078ec0ff */
[----:B------:R-:W-:Y:S02]  /*1330*/  IMAD R5, R8, c[0x0][0x1ec], R5 ;  /* 0x00007b0008057a24 */ /* 0x000fe400078e0205 */
[----:B-----5:R-:W-:Y:S01]  /*1340*/  @!P0 IMAD.WIDE R20, R7, 0x2, R14 ;  /* 0x0000000207148825 */ /* 0x020fe200078e020e */
[----:B------:R-:W-:-:S03]  /*1350*/  @!P0 SHF.R.S32.HI R7, RZ, 0x1f, R4 ;  /* 0x0000001fff078819 */ /* 0x000fc60000011404 */
[----:B------:R-:W-:Y:S01]  /*1360*/  IMAD.IADD R201, R201, 0x1, R5 ;  /* 0x00000001c9c97824 */ /* 0x000fe200078e0205 */
[----:B------:R-:W-:Y:S01]  /*1370*/  @!P0 LEA.HI R7, R7, R4, RZ, 0x3 ;  /* 0x0000000407078211 */ /* 0x000fe200078f18ff */
[----:B------:R1:W-:Y:S01]  /*1380*/  @!P0 LDGSTS.E.BYPASS.LTC128B.128 [R199+0x13100], [R20.64], !P1 ;  /* 0x1310000014c78fae */ /* 0x0003e2000c901d50 */
[----:B------:R-:W-:Y:S01]  /*1390*/  IMAD R203, R206, c[0x0][0x1f4], R203 ;  /* 0x00007d00cecb7a24 */ /* 0x000fe200078e02cb */
[----:B------:R-:W-:Y:S01]  /*13a0*/  ISETP.GE.AND P1, PT, R4, c[0x0][0x1d4], PT ;  /* 0x0000750004007a0c */ /* 0x000fe20003f26270 */
[----:B------:R-:W-:Y:S01]  /*13b0*/  IMAD.WIDE.U32 R200, R206, c[0x0][0x1f0], R200 ;  /* 0x00007c00cec87a25 */ /* 0x000fe200078e00c8 */
[----:B------:R-:W-:-:S03]  /*13c0*/  @!P0 LOP3.LUT R7, R7, 0xfffffff8, RZ, 0xc0, !PT ;  /* 0xfffffff807078812 */ /* 0x000fc600078ec0ff */
[----:B------:R-:W-:Y:S02]  /*13d0*/  IMAD.IADD R203, R201, 0x1, R203 ;  /* 0x00000001c9cb7824 */ /* 0x000fe400078e02cb */
[----:B------:R-:W-:Y:S02]  /*13e0*/  IMAD.U32 R5, RZ, RZ, UR20 ;  /* 0x00000014ff057e24 */ /* 0x000fe4000f8e00ff */
[----:B------:R-:W-:-:S04]  /*13f0*/  IMAD.MOV.U32 R202, RZ, RZ, R200 ;  /* 0x000000ffffca7224 */ /* 0x000fc800078e00c8 */
[----:B------:R-:W-:-:S05]  /*1400*/  IMAD.WIDE.U32 R18, R5, UR18, R202 ;  /* 0x0000001205127c25 */ /* 0x000fca000f8e00ca */
[----:B------:R-:W-:Y:S01]  /*1410*/  IADD3 R4, R19, UR4, RZ ;  /* 0x0000000413047c10 */ /* 0x000fe2000fffe0ff */
[----:B------:R-:W-:Y:S02]  /*1420*/  ULDC.64 UR4, c[0x0][0x208] ;  /* 0x0000820000047ab9 */ /* 0x000fe40000000a00 */
[----:B------:R-:W-:Y:S02]  /*1430*/  UIMAD UR10, UR21, UR4, URZ ;  /* 0x00000004150a72a4 */ /* 0x000fe4000f8e023f */
[----:B------:R-:W-:Y:S01]  /*1440*/  UIMAD.WIDE.U32 UR22, UR18, UR4, URZ ;  /* 0x00000004121672a5 */ /* 0x000fe2000f8e003f */
[----:B-1----:R-:W-:Y:S01]  /*1450*/  @!P0 IMAD.WIDE R20, R7, 0x2, R14 ;  /* 0x0000000207148825 */ /* 0x002fe200078e020e */
[----:B------:R-:W-:Y:S01]  /*1460*/  SHF.R.S32.HI R14, RZ, 0x4, R197 ;  /* 0x00000004ff0e7819 */ /* 0x000fe200000114c5 */
[----:B------:R-:W-:Y:S02]  /*1470*/  UIMAD UR10, UR18, UR5, UR10 ;  /* 0x00000005120a72a4 */ /* 0x000fe4000f8e020a */
[----:B------:R-:W-:Y:S01]  /*1480*/  IMAD.IADD R15, R80, 0x1, -R17 ;  /* 0x00000001500f7824 */ /* 0x000fe200078e0a11 */
[----:B------:R1:W-:Y:S01]  /*1490*/  @!P0 LDGSTS.E.BYPASS.LTC128B.128 [R199+0x17100], [R20.64], !P4 ;  /* 0x1710000014c78fae */ /* 0x0003e2000e101d50 */
[C---:B------:R-:W-:Y:S01]  /*14a0*/  @P6 LEA R16, P4, R18.reuse, c[0x0][0x1c8], 0x1 ;  /* 0x0000720012106a11 */ /* 0x040fe200078808ff */
[----:B------:R-:W-:Y:S01]  /*14b0*/  UIADD3 UR10, UR23, UR10, URZ ;  /* 0x0000000a170a7290 */ /* 0x000fe2000fffe03f */
[C---:B------:R-:W-:Y:S01]  /*14c0*/  @P5 IADD3 R7, P0, R18.reuse, UR12, RZ ;  /* 0x0000000c12075c10 */ /* 0x040fe2000ff1e0ff */
[----:B------:R-:W0:Y:S01]  /*14d0*/  LDGDEPBAR ;  /* 0x00000000000079af */ /* 0x000e220000000000 */
[----:B------:R-:W-:Y:S01]  /*14e0*/  @P6 LEA.HI.X R17, R18, c[0x0][0x1cc], R4, 0x1, P4 ;  /* 0x0000730012116a11 */ /* 0x000fe200020f0c04 */
[----:B------:R-:W-:Y:S01]  /*14f0*/  IMAD.U32 R208, RZ, RZ, UR22 ;  /* 0x00000016ffd07e24 */ /* 0x000fe2000f8e00ff */
[----:B------:R-:W-:Y:S01]  /*1500*/  @P5 IADD3.X R4, R4, UR11, RZ, P0, !PT ;  /* 0x0000000b04045c10 */ /* 0x000fe200087fe4ff */
[----:B------:R-:W-:Y:S01]  /*1510*/  BAR.SYNC.DEFER_BLOCKING 0x0 ;  /* 0x0000000000007b1d */ /* 0x000fe20000010000 */
[C---:B------:R-:W-:Y:S01]  /*1520*/  @P5 LEA R18, P0, R7.reuse, c[0x0][0x1c8], 0x1 ;  /* 0x0000720007125a11 */ /* 0x040fe200078008ff */
[----:B------:R-:W-:Y:S01]  /*1530*/  IMAD.U32 R209, RZ, RZ, UR23 ;  /* 0x00000017ffd17e24 */ /* 0x000fe2000f8e00ff */
[----:B------:R-:W-:Y:S01]  /*1540*/  SHF.R.S32.HI R10, RZ, 0x1f, R15 ;  /* 0x0000001fff0a7819 */ /* 0x000fe2000001140f */
[----:B------:R-:W-:Y:S01]  /*1550*/  USHF.L.U64.HI UR9, UR4, UR9, UR5 ;  /* 0x0000000904097299 */ /* 0x000fe20008010205 */
[----:B------:R-:W-:Y:S01]  /*1560*/  @P5 LEA.HI.X R19, R7, c[0x0][0x1cc], R4, 0x1, P0 ;  /* 0x0000730007135a11 */ /* 0x000fe200000f0c04 */
[----:B------:R-:W-:Y:S01]  /*1570*/  IMAD.SHL.U32 R7, R3, 0x40, RZ ;  /* 0x0000004003077824 */ /* 0x000fe200078e00ff */
[----:B------:R-:W-:Y:S01]  /*1580*/  LEA.HI R10, R10, R15, RZ, 0x3 ;  /* 0x0000000f0a0a7211 */ /* 0x000fe200078f18ff */
[----:B------:R-:W-:Y:S01]  /*1590*/  @UP0 UIADD3 UR5, UR13, -0x2, URZ ;  /* 0xfffffffe0d050890 */ /* 0x000fe2000fffe03f */
[----:B------:R-:W-:-:S02]  /*15a0*/  LEA.HI R197, R197, R14, RZ, 0x1 ;  /* 0x0000000ec5c57211 */ /* 0x000fc400078f08ff */
[----:B------:R-:W-:Y:S02]  /*15b0*/  LOP3.LUT R0, R10, 0xfffffff8, RZ, 0xc0, !PT ;  /* 0xfffffff80a007812 */ /* 0x000fe400078ec0ff */
[----:B------:R-:W-:Y:S02]  /*15c0*/  LOP3.LUT R197, R197, 0xfffffffe, RZ, 0xc0, !PT ;  /* 0xfffffffec5c57812 */ /* 0x000fe400078ec0ff */
[----:B------:R-:W-:Y:S01]  /*15d0*/  LOP3.LUT R7, R7, 0x1c0, RZ, 0xc0, !PT ;  /* 0x000001c007077812 */ /* 0x000fe200078ec0ff */
[----:B------:R-:W-:Y:S01]  /*15e0*/  IMAD.IADD R0, R15, 0x1, -R0 ;  /* 0x000000010f007824 */ /* 0x000fe200078e0a00 */
[----:B------:R-:W-:Y:S01]  /*15f0*/  LOP3.LUT P4, RZ, R3, 0x2, RZ, 0xc0, !PT ;  /* 0x0000000203ff7812 */ /* 0x000fe2000788c0ff */
[----:B------:R-:W-:Y:S01]  /*1600*/  IMAD.IADD R197, R14, 0x1, -R197 ;  /* 0x000000010ec57824 */ /* 0x000fe200078e0ac5 */
[----:B-1----:R-:W-:Y:S01]  /*1610*/  SEL R20, RZ, 0x2, P2 ;  /* 0x00000002ff147807 */ /* 0x002fe20001000000 */
[----:B------:R-:W-:Y:S01]  /*1620*/  IMAD.SHL.U32 R4, R0, 0x40, RZ ;  /* 0x0000004000047824 */ /* 0x000fe200078e00ff */
[----:B------:R-:W-:Y:S01]  /*1630*/  SEL R21, RZ, 0x4, P1 ;  /* 0x00000004ff157807 */ /* 0x000fe20000800000 */
[----:B------:R-:W-:Y:S01]  /*1640*/  IMAD.SHL.U32 R14, R197, 0x8, RZ ;  /* 0x00000008c50e7824 */ /* 0x000fe200078e00ff */
[----:B------:R-:W-:Y:S01]  /*1650*/  @!PT LDS RZ, [RZ] ;  /* 0x00000000fffff984 */ /* 0x000fe20000000800 */
[----:B------:R-:W-:Y:S01]  /*1660*/  @!PT LDS RZ, [RZ] ;  /* 0x00000000fffff984 */ /* 0x000fe20000000800 */
[----:B------:R-:W-:Y:S01]  /*1670*/  @!PT LDS RZ, [RZ] ;  /* 0x00000000fffff984 */ /* 0x000fe20000000800 */
[----:B------:R1:W-:Y:S02]  /*1680*/  @P6 LDGSTS.E.BYPASS.LTC128B.128 [R199+0x6100], [R16.64], !P3 ;  /* 0x0610000010c76fae */ /* 0x0003e4000d901d50 */
[----:B------:R-:W-:Y:S01]  /*1690*/  LOP3.LUT R15, R4, 0x1c0, RZ, 0xc0, !PT ;  /* 0x000001c0040f7812 */ /* 0x000fe200078ec0ff */
[----:B------:R-:W-:Y:S01]  /*16a0*/  IMAD.SHL.U32 R4, R11, 0x8, RZ ;  /* 0x000000080b047824 */ /* 0x000fe200078e00ff */
[----:B------:R1:W-:Y:S02]  /*16b0*/  @P6 LDGSTS.E.BYPASS.LTC128B.128 [R199+0x8100], [R16.64+0x80], !P2 ;  /* 0x0810008010c76fae */ /* 0x0003e4000d101d50 */
[----:B------:R-:W-:-:S02]  /*16c0*/  LOP3.LUT R14, R15, 0x8, R14, 0xf8, !PT ;  /* 0x000000080f0e7812 */ /* 0x000fc400078ef80e */
[----:B------:R-:W-:Y:S01]  /*16d0*/  SHF.R.U32.HI R15, RZ, 0x3, R15 ;  /* 0x00000003ff0f7819 */ /* 0x000fe2000001160f */
[----:B------:R1:W-:Y:S01]  /*16e0*/  @P6 LDGSTS.E.BYPASS.LTC128B.128 [R199+0xa100], [R16.64+0x100], !P1 ;  /* 0x0a10010010c76fae */ /* 0x0003e2000c901d50 */
[----:B------:R-:W-:Y:S02]  /*16f0*/  LOP3.LUT R4, R7, 0x8, R4, 0xf8, !PT ;  /* 0x0000000807047812 */ /* 0x000fe400078ef804 */
[----:B------:R-:W-:Y:S01]  /*1700*/  SHF.R.U32.HI R7, RZ, 0x3, R7 ;  /* 0x00000003ff077819 */ /* 0x000fe20000011607 */
[----:B------:R1:W-:Y:S01]  /*1710*/  @P5 LDGSTS.E.BYPASS.LTC128B.128 [R199+0x7100], [R18.64], !P3 ;  /* 0x0710000012c75fae */ /* 0x0003e2000d901d50 */
[----:B------:R-:W-:Y:S01]  /*1720*/  LOP3.LUT R14, R14, R15, RZ, 0x3c, !PT ;  /* 0x0000000f0e0e7212 */ /* 0x000fe200078e3cff */
[----:B------:R-:W-:Y:S01]  /*1730*/  IMAD.SHL.U32 R15, R10, 0x40, RZ ;  /* 0x000000400a0f7824 */ /* 0x000fe200078e00ff */
[----:B------:R-:W-:Y:S01]  /*1740*/  LOP3.LUT R10, R4, R7, RZ, 0x3c, !PT ;  /* 0x00000007040a7212 */ /* 0x000fe200078e3cff */
[----:B------:R1:W-:Y:S01]  /*1750*/  @P5 LDGSTS.E.BYPASS.LTC128B.128 [R199+0x9100], [R18.64+0x80], !P2 ;  /* 0x0910008012c75fae */ /* 0x0003e2000d101d50 */
[----:B------:R-:W-:-:S02]  /*1760*/  SHF.R.S32.HI R7, RZ, 0x5, R81 ;  /* 0x00000005ff077819 */ /* 0x000fc40000011451 */
[----:B------:R-:W-:Y:S01]  /*1770*/  LOP3.LUT R4, R14, 0xfffffe00, R15, 0xf8, !PT ;  /* 0xfffffe000e047812 */ /* 0x000fe200078ef80f */
[----:B------:R1:W-:Y:S01]  /*1780*/  @P5 LDGSTS.E.BYPASS.LTC128B.128 [R199+0xb100], [R18.64+0x100], !P1 ;  /* 0x0b10010012c75fae */ /* 0x0003e2000c901d50 */
[----:B------:R-:W-:Y:S01]  /*1790*/  IMAD R197, R197, 0x200, R10 ;  /* 0x00000200c5c57824 */ /* 0x000fe200078e020a */
[----:B------:R-:W-:Y:S01]  /*17a0*/  LOP3.LUT P5, RZ, R0, 0x2, RZ, 0xc0, !PT ;  /* 0x0000000200ff7812 */ /* 0x000fe200078ac0ff */
[----:B------:R-:W-:Y:S01]  /*17b0*/  IMAD R10, R9, c[0x0][0x208], RZ ;  /* 0x00008200090a7a24 */ /* 0x000fe200078e02ff */
[----:B------:R-:W0:Y:S01]  /*17c0*/  LDGDEPBAR ;  /* 0x00000000000079af */ /* 0x000e220000000000 */
[----:B------:R-:W-:Y:S01]  /*17d0*/  IMAD R198, R7, 0x400, R4 ;  /* 0x0000040007c67824 */ /* 0x000fe200078e0204 */
[----:B------:R-:W-:Y:S01]  /*17e0*/  ISETP.LT.OR P6, PT, R60, 0x1, P3 ;  /* 0x000000013c00780c */ /* 0x000fe20001fc1670 */
[----:B------:R-:W-:Y:S01]  /*17f0*/  IMAD R9, R11, c[0x0][0x20c], R10 ;  /* 0x000083000b097a24 */ /* 0x000fe200078e020a */
[----:B------:R-:W-:Y:S01]  /*1800*/  LOP3.LUT R81, R81, 0xffffffe0, RZ, 0xc0, !PT ;  /* 0xffffffe051517812 */ /* 0x000fe200078ec0ff */
[----:B------:R-:W-:-:S02]  /*1810*/  IMAD.SHL.U32 R197, R197, 0x2, RZ ;  /* 0x00000002c5c57824 */ /* 0x000fc400078e00ff */
[----:B------:R-:W-:Y:S02]  /*1820*/  IMAD.IADD R13, R13, 0x1, R9 ;  /* 0x000000010d0d7824 */ /* 0x000fe400078e0209 */
[----:B------:R-:W-:Y:S01]  /*1830*/  IMAD.SHL.U32 R198, R198, 0x2, RZ ;  /* 0x00000002c6c67824 */ /* 0x000fe200078e00ff */
[----:B------:R-:W-:Y:S01]  /*1840*/  IADD3 R196, R197, 0x6120, RZ ;  /* 0x00006120c5c47810 */ /* 0x000fe20007ffe0ff */
[----:B------:R-:W-:Y:S02]  /*1850*/  IMAD R9, R2, c[0x0][0x210], RZ ;  /* 0x0000840002097a24 */ /* 0x000fe400078e02ff */
[----:B------:R-:W-:-:S04]  /*1860*/  IMAD.WIDE.U32 R12, R8, c[0x0][0x210], R12 ;  /* 0x00008400080c7a25 */ /* 0x000fc800078e000c */
[----:B------:R-:W-:Y:S02]  /*1870*/  IMAD R9, R8, c[0x0][0x214], R9 ;  /* 0x0000850008097a24 */ /* 0x000fe400078e0209 */
[----:B------:R-:W-:Y:S02]  /*1880*/  IMAD.MOV.U32 R8, RZ, RZ, R12 ;  /* 0x000000ffff087224 */ /* 0x000fe400078e000c */
[----:B------:R-:W-:Y:S02]  /*1890*/  IMAD.IADD R9, R13, 0x1, R9 ;  /* 0x000000010d097824 */ /* 0x000fe400078e0209 */
[----:B------:R-:W-:Y:S01]  /*18a0*/  IMAD R13, R207, c[0x0][0x218], RZ ;  /* 0x00008600cf0d7a24 */ /* 0x000fe200078e02ff */
[----:B------:R-:W-:-:S04]  /*18b0*/  DEPBAR.LE SB0, 0x1 ;  /* 0x000080400000791a */ /* 0x000fc80000000000 */
[----:B------:R-:W-:-:S04]  /*18c0*/  DEPBAR.LE SB0, 0x0 ;  /* 0x000080000000791a */ /* 0x000fc80000000000 */
[----:B------:R-:W-:Y:S01]  /*18d0*/  BAR.SYNC.DEFER_BLOCKING 0x0 ;  /* 0x0000000000007b1d */ /* 0x000fe20000010000 */
[C---:B------:R-:W-:Y:S02]  /*18e0*/  IMAD R13, R206.reuse, c[0x0][0x21c], R13 ;  /* 0x00008700ce0d7a24 */ /* 0x040fe400078e020d */
[----:B------:R-:W-:Y:S01]  /*18f0*/  IMAD.WIDE.U32 R206, R206, c[0x0][0x218], R8 ;  /* 0x00008600cece7a25 */ /* 0x000fe200078e0008 */
[----:B------:R-:W-:-:S03]  /*1900*/  IADD3 R8, R197, 0x6100, RZ ;  /* 0x00006100c5087810 */ /* 0x000fc60007ffe0ff */
[----:B------:R-:W-:Y:S01]  /*1910*/  IMAD.MOV.U32 R2, RZ, RZ, 0x10 ;  /* 0x00000010ff027424 */ /* 0x000fe200078e00ff */
[----:B------:R-:W-:Y:S01]  /*1920*/  LEA R10, P0, R208, R206, 0x6 ;  /* 0x000000ced00a7211 */ /* 0x000fe200078030ff */
[----:B------:R-:W-:Y:S01]  /*1930*/  IMAD.U32 R9, RZ, RZ, UR10 ;  /* 0x0000000aff097e24 */ /* 0x000fe2000f8e00ff */
[----:B------:R-:W-:Y:S01]  /*1940*/  @P4 IADD3 R196, R8, -0x20, RZ ;  /* 0xffffffe008c44810 */ /* 0x000fe20007ffe0ff */
[----:B------:R-:W-:Y:S01]  /*1950*/  IMAD.IADD R209, R207, 0x1, R13 ;  /* 0x00000001cfd17824 */ /* 0x000fe200078e020d */
[----:B------:R-:W-:Y:S01]  /*1960*/  SEL R2, R2, 0xfffffff0, !P5 ;  /* 0xfffffff002027807 */ /* 0x000fe20006800000 */
[----:B------:R-:W-:Y:S01]  /*1970*/  USHF.L.U32 UR10, UR4, 0x6, URZ ;  /* 0x00000006040a7899 */ /* 0x000fe2000800063f */
[----:B------:R-:W-:Y:S01]  /*1980*/  SEL R8, RZ, 0x1, P3 ;  /* 0x00000001ff087807 */ /* 0x000fe20001800000 */
[----:B------:R-:W-:Y:S01]  /*1990*/  @UP0 USHF.R.S32.HI UR4, URZ, 0x1f, UR5 ;  /* 0x0000001f3f040899 */ /* 0x000fe20008011405 */
[----:B------:R-:W-:Y:S01]  /*19a0*/  LEA.HI.X R9, R208, R209, R9, 0x6, P0 ;  /* 0x000000d1d0097211 */ /* 0x000fe200000f3409 */
[----:B------:R-:W-:Y:S01]  /*19b0*/  IMAD R194, R2, 0x2, R198 ;  /* 0x0000000202c27824 */ /* 0x000fe200078e02c6 */
[----:B------:R-:W-:-:S02]  /*19c0*/  LEA R62, P0, R10, c[0x0][0x1f8], 0x1 ;  /* 0x00007e000a3e7a11 */ /* 0x000fc400078008ff */
[----:B------:R-:W-:Y:S02]  /*19d0*/  IADD3 R8, R21, R20, R8 ;  /* 0x0000001415087210 */ /* 0x000fe40007ffe008 */
[----:B------:R-:W-:Y:S01]  /*19e0*/  LEA.HI.X R63, R10, c[0x0][0x1fc], R9, 0x1, P0 ;  /* 0x00007f000a3f7a11 */ /* 0x000fe200000f0c09 */
[----:B------:R-:W-:Y:S01]  /*19f0*/  LDSM.16.M88.4 R40, [R198+0xc100] ;  /* 0x00c10000c628783b */ /* 0x000fe20000000200 */
[----:B------:R-:W-:Y:S02]  /*1a00*/  IADD3 R68, P0, R62, UR10, RZ ;  /* 0x0000000a3e447c10 */ /* 0x000fe4000ff1e0ff */
[----:B------:R-:W-:Y:S01]  /*1a10*/  LOP3.LUT P5, RZ, R8, 0x2, RZ, 0xc0, !PT ;  /* 0x0000000208ff7812 */ /* 0x000fe200078ac0ff */
[----:B------:R-:W2:Y:S01]  /*1a20*/  LDSM.16.M88.4 R32, [R197+0x6100] ;  /* 0x00610000c520783b */ /* 0x000ea20000000200 */
[----:B------:R-:W-:Y:S02]  /*1a30*/  IADD3.X R69, R63, UR9, RZ, P0, !PT ;  /* 0x000000093f457c10 */ /* 0x000fe400087fe4ff */
[----:B------:R-:W-:Y:S01]  /*1a40*/  ISETP.LT.OR P0, PT, R60, 0x1, !P5 ;  /* 0x000000013c00780c */ /* 0x000fe20006f01670 */
[----:B----4-:R-:W4:Y:S01]  /*1a50*/  LDSM.16.M88.4 R24, [R197+0x6900] ;  /* 0x00690000c518783b */ /* 0x010f220000000200 */
[----:B------:R-:W-:-:S02]  /*1a60*/  LOP3.LUT P4, RZ, R8, 0x4, RZ, 0xc0, !PT ;  /* 0x0000000408ff7812 */ /* 0x000fc4000788c0ff */
[----:B------:R-:W-:Y:S01]  /*1a70*/  ISETP.LT.OR P5, PT, R60, 0x21, !P5 ;  /* 0x000000213c00780c */ /* 0x000fe20006fa1670 */
[----:B-1----:R-:W3:Y:S01]  /*1a80*/  LDSM.16.M88.4 R16, [R197+0x7100] ;  /* 0x00710000c510783b */ /* 0x002ee20000000200 */
[C---:B------:R-:W-:Y:S02]  /*1a90*/  IADD3 R187, R196.reuse, 0x800, RZ ;  /* 0x00000800c4bb7810 */ /* 0x040fe40007ffe0ff */
[C---:B------:R-:W-:Y:S01]  /*1aa0*/  IADD3 R186, R196.reuse, 0x1000, RZ ;  /* 0x00001000c4ba7810 */ /* 0x040fe20007ffe0ff */
[----:B------:R-:W1:Y:S01]  /*1ab0*/  LDSM.16.M88.4 R56, [R197+0x7900] ;  /* 0x00790000c538783b */ /* 0x000e620000000200 */
[C---:B------:R-:W-:Y:S02]  /*1ac0*/  IADD3 R185, R196.reuse, 0x1800, RZ ;  /* 0x00001800c4b97810 */ /* 0x040fe40007ffe0ff */
[C---:B------:R-:W-:Y:S01]  /*1ad0*/  IADD3 R183, R196.reuse, 0x2000, RZ ;  /* 0x00002000c4b77810 */ /* 0x040fe20007ffe0ff */
[----:B------:R-:W-:Y:S01]  /*1ae0*/  LDSM.16.M88.4 R12, [R194+0xc100] ;  /* 0x00c10000c20c783b */ /* 0x000fe20000000200 */
[----:B------:R-:W-:-:S02]  /*1af0*/  IADD3 R182, R196, 0x2800, RZ ;  /* 0x00002800c4b67810 */ /* 0x000fc40007ffe0ff */
[C---:B------:R-:W-:Y:S01]  /*1b00*/  IADD3 R181, R196.reuse, 0x3000, RZ ;  /* 0x00003000c4b57810 */ /* 0x040fe20007ffe0ff */
[----:B------:R-:W5:Y:S01]  /*1b10*/  LDSM.16.M88.4 R48, [R196] ;  /* 0x00000000c430783b */ /* 0x000f620000000200 */
[C---:B------:R-:W-:Y:S02]  /*1b20*/  IADD3 R180, R196.reuse, 0x3800, RZ ;  /* 0x00003800c4b47810 */ /* 0x040fe40007ffe0ff */
[C---:B------:R-:W-:Y:S01]  /*1b30*/  IADD3 R179, R196.reuse, 0x4000, RZ ;  /* 0x00004000c4b37810 */ /* 0x040fe20007ffe0ff */
[----:B------:R-:W1:Y:S01]  /*1b40*/  LDSM.16.M88.4 R8, [R196+0x800] ;  /* 0x00080000c408783b */ /* 0x000e620000000200 */
[C---:B------:R-:W-:Y:S02]  /*1b50*/  IADD3 R178, R196.reuse, 0x4800, RZ ;  /* 0x00004800c4b27810 */ /* 0x040fe40007ffe0ff */
[C---:B------:R-:W-:Y:S01]  /*1b60*/  IADD3 R177, R196.reuse, 0x5000, RZ ;  /* 0x00005000c4b17810 */ /* 0x040fe20007ffe0ff */
[----:B------:R-:W1:Y:S01]  /*1b70*/  LDSM.16.M88.4 R52, [R196+0x1000] ;  /* 0x00100000c434783b */ /* 0x000e620000000200 */
[----:B------:R-:W-:-:S03]  /*1b80*/  IADD3 R176, R196, 0x5800, RZ ;  /* 0x00005800c4b07810 */ /* 0x000fc60007ffe0ff */
[----:B------:R-:W1:Y:S04]  /*1b90*/  LDSM.16.M88.4 R44, [R196+0x1800] ;  /* 0x00180000c42c783b */ /* 0x000e680000000200 */
[----:B------:R-:W-:Y:S01]  /*1ba0*/  @!PT LDS RZ, [RZ] ;  /* 0x00000000fffff984 */ /* 0x000fe20000000800 */
[----:B------:R-:W-:Y:S01]  /*1bb0*/  @!PT LDS RZ, [RZ] ;  /* 0x00000000fffff984 */ /* 0x000fe20000000800 */
[----:B------:R-:W-:Y:S01]  /*1bc0*/  @!PT LDS RZ, [RZ] ;  /* 0x00000000fffff984 */ /* 0x000fe20000000800 */
[----:B------:R1:W-:Y:S01]  /*1bd0*/  LDGSTS.E.BYPASS.LTC128B.128 [R199+0x100], [R62.64], !P6 ;  /* 0x001000003ec77fae */ /* 0x0003e2000f101d50 */
[C---:B------:R-:W-:Y:S02]  /*1be0*/  ISETP.LT.OR P6, PT, R60.reuse, 0x1, !P4 ;  /* 0x000000013c00780c */ /* 0x040fe400067c1670 */
[----:B------:R-:W-:Y:S01]  /*1bf0*/  ISETP.LT.OR P4, PT, R60, 0x21, !P4 ;  /* 0x000000213c00780c */ /* 0x000fe20006781670 */
[----:B--2---:R-:W-:Y:S01]  /*1c00*/  HMMA.16816.F32.BF16 R36, R40, R32, RZ ;  /* 0x000000202824723c */ /* 0x004fe200000418ff */
[----:B------:R1:W-:Y:S01]  /*1c10*/  LDGSTS.E.BYPASS.LTC128B.128 [R199+0x2100], [R62.64+0x80], !P0 ;  /* 0x021000803ec77fae */ /* 0x0003e2000c101d50 */
[----:B------:R-:W-:Y:S01]  /*1c20*/  LOP3.LUT P0, RZ, R0, 0x4, RZ, 0xc0, !PT ;  /* 0x0000000400ff7812 */ /* 0x000fe2000780c0ff */
[----:B------:R-:W-:-:S05]  /*1c30*/  IMAD.MOV.U32 R0, RZ, RZ, 0x20 ;  /* 0x00000020ff007424 */ /* 0x000fca00078e00ff */
[C---:B------:R-:W-:Y:S02]  /*1c40*/  HMMA.16816.F32.BF16 R32, R40.reuse, R34, RZ ;  /* 0x000000222820723c */ /* 0x040fe400000418ff */
[----:B------:R1:W-:Y:S01]  /*1c50*/  LDGSTS.E.BYPASS.LTC128B.128 [R199+0x4100], [R62.64+0x100], !P6 ;  /* 0x041001003ec77fae */ /* 0x0003e2000f101d50 */
[----:B------:R-:W-:Y:S02]  /*1c60*/  LOP3.LUT P6, RZ, R3, 0x4, RZ, 0xc0, !PT ;  /* 0x0000000403ff7812 */ /* 0x000fe400078cc0ff */
[----:B------:R-:W-:Y:S01]  /*1c70*/  SEL R3, R0, 0xffffffe0, !P0 ;  /* 0xffffffe000037807 */ /* 0x000fe20004000000 */
[----:B------:R-:W-:Y:S01]  /*1c80*/  IMAD.MOV.U32 R0, RZ, RZ, 0x40 ;  /* 0x00000040ff007424 */ /* 0x000fe200078e00ff */
[----:B------:R-:W-:Y:S01]  /*1c90*/  ISETP.LT.OR P0, PT, R60, 0x21, P3 ;  /* 0x000000213c00780c */ /* 0x000fe20001f01670 */
[----:B----4-:R-:W-:Y:S02]  /*1ca0*/  HMMA.16816.F32.BF16 R28, R40, R24, RZ ;  /* 0x00000018281c723c */ /* 0x010fe400000418ff */
[C---:B------:R-:W-:Y:S01]  /*1cb0*/  IMAD R193, R3.reuse, 0x2, R198 ;  /* 0x0000000203c17824 */ /* 0x040fe200078e02c6 */
[----:B------:R-:W-:Y:S01]  /*1cc0*/  SEL R0, R0, 0xffffffc0, !P6 ;  /* 0xffffffc000007807 */ /* 0x000fe20007000000 */
[----:B------:R-:W-:-:S04]  /*1cd0*/  IMAD R191, R3, 0x2, R194 ;  /* 0x0000000203bf7824 */ /* 0x000fc800078e02c2 */
[----:B------:R-:W-:Y:S01]  /*1ce0*/  HMMA.16816.F32.BF16 R24, R40, R26, RZ ;  /* 0x0000001a2818723c */ /* 0x000fe200000418ff */
[----:B------:R-:W-:Y:S02]  /*1cf0*/  IMAD.IADD R192, R197, 0x1, R0 ;  /* 0x00000001c5c07824 */ /* 0x000fe400078e0200 */
[----:B------:R-:W-:Y:S01]  /*1d00*/  IMAD.IADD R184, R0, 0x1, R196 ;  /* 0x0000000100b87824 */ /* 0x000fe200078e02c4 */
[----:B------:R2:W-:Y:S01]  /*1d10*/  LDGSTS.E.BYPASS.LTC128B.128 [R199+0x1100], [R68.64], !P0 ;  /* 0x0110000044c77fae */ /* 0x0005e2000c101d50 */
[----:B------:R-:W-:-:S03]  /*1d20*/  SHF.R.S32.HI R0, RZ, 0x1f, R7 ;  /* 0x0000001fff007819 */ /* 0x000fc60000011407 */
[C---:B---3--:R-:W-:Y:S01]  /*1d30*/  HMMA.16816.F32.BF16 R20, R40.reuse, R16, RZ ;  /* 0x000000102814723c */ /* 0x048fe200000418ff */
[----:B------:R2:W-:Y:S01]  /*1d40*/  LDGSTS.E.BYPASS.LTC128B.128 [R199+0x3100], [R68.64+0x80], !P5 ;  /* 0x0310008044c77fae */ /* 0x0005e2000e901d50 */
[----:B------:R-:W-:Y:S02]  /*1d50*/  PLOP3.LUT P5, PT, PT, PT, UP0, 0x80, 0x0 ;  /* 0x000000000000781c */ /* 0x000fe40003faf008 */
[----:B------:R-:W-:Y:S01]  /*1d60*/  LEA.HI R0, R0, R7, RZ, 0x3 ;  /* 0x0000000700007211 */ /* 0x000fe200078f18ff */
[----:B------:R2:W-:Y:S01]  /*1d70*/  LDGSTS.E.BYPASS.LTC128B.128 [R199+0x5100], [R68.64+0x100], !P4 ;  /* 0x0510010044c77fae */ /* 0x0005e2000e101d50 */
[----:B------:R-:W-:Y:S02]  /*1d80*/  PLOP3.LUT P4, PT, PT, PT, UP2, 0x80, 0x0 ;  /* 0x000000000000781c */ /* 0x000fe40003f8f028 */
[----:B------:R-:W-:Y:S01]  /*1d90*/  HMMA.16816.F32.BF16 R16, R40, R18, RZ ;  /* 0x000000122810723c */ /* 0x000fe200000418ff */
[----:B-1----:R-:W-:Y:S01]  /*1da0*/  LDSM.16.M88.4 R60, [R193+0xc100] ;  /* 0x00c10000c13c783b */ /* 0x002fe20000000200 */
[----:B------:R-:W-:-:S03]  /*1db0*/  LOP3.LUT R0, R0, 0xffffff8, RZ, 0xc0, !PT ;  /* 0x0ffffff800007812 */ /* 0x000fc600078ec0ff */
[----:B------:R-:W-:Y:S02]  /*1dc0*/  LDSM.16.M88.4 R72, [R197+0x8900] ;  /* 0x00890000c548783b */ /* 0x000fe40000000200 */
[----:B------:R-:W-:Y:S01]  /*1dd0*/  IMAD.IADD R7, R7, 0x1, -R0 ;  /* 0x0000000107077824 */ /* 0x000fe200078e0a00 */
[C---:B------:R-:W-:Y:S01]  /*1de0*/  HMMA.16816.F32.BF16 R64, R40.reuse, R56, RZ ;  /* 0x000000382840723c */ /* 0x040fe200000418ff */
[----:B------:R-:W-:Y:S04]  /*1df0*/  LDSM.16.M88.4 R76, [R184+0x3000] ;  /* 0x00300000b84c783b */ /* 0x000fe80000000200 */
[----:B------:R-:W0:Y:S03]  /*1e00*/  LDGDEPBAR ;  /* 0x00000000000079af */ /* 0x000e260000000000 */
[----:B------:R-:W-:Y:S01]  /*1e10*/  HMMA.16816.F32.BF16 R40, R40, R58, RZ ;  /* 0x0000003a2828723c */ /* 0x000fe200000418ff */
[----:B------:R-:W-:Y:S07]  /*1e20*/  LDSM.16.M88.4 R56, [R192+0x7100] ;  /* 0x00710000c038783b */ /* 0x000fee0000000200 */
[C---:B-----5:R-:W-:Y:S01]  /*1e30*/  HMMA.16816.F32.BF16 R36, R12.reuse, R48, R36 ;  /* 0x000000300c24723c */ /* 0x060fe20000041824 */
[----:B--2---:R-:W-:Y:S07]  /*1e40*/  LDSM.16.M88.4 R68, [R184+0x1800] ;  /* 0x00180000b844783b */ /* 0x004fee0000000200 */
[C---:B------:R-:W-:Y:S01]  /*1e50*/  HMMA.16816.F32.BF16 R32, R12.reuse, R50, R32 ;  /* 0x000000320c20723c */ /* 0x040fe20000041820 */
[----:B------:R-:W1:Y:S07]  /*1e60*/  LDSM.16.M88.4 R48, [R192+0x6100] ;  /* 0x00610000c030783b */ /* 0x000e6e0000000200 */
[C---:B------:R-:W-:Y:S08]  /*1e70*/  HMMA.16816.F32.BF16 R28, R12.reuse, R8, R28 ;  /* 0x000000080c1c723c */ /* 0x040ff0000004181c */
[C---:B------:R-:W-:Y:S01]  /*1e80*/  HMMA.16816.F32.BF16 R24, R12.reuse, R10, R24 ;  /* 0x0000000a0c18723c */ /* 0x040fe20000041818 */
[----:B------:R-:W2:Y:S07]  /*1e90*/  LDSM.16.M88.4 R8, [R192+0x6900] ;  /* 0x00690000c008783b */ /* 0x000eae0000000200 */
[C---:B------:R-:W-:Y:S08]  /*1ea0*/  HMMA.16816.F32.BF16 R20, R12.reuse, R52, R20 ;  /* 0x000000340c14723c */ /* 0x040ff00000041814 */
[C---:B------:R-:W-:Y:S01]  /*1eb0*/  HMMA.16816.F32.BF16 R16, R12.reuse, R54, R16 ;  /* 0x000000360c10723c */ /* 0x040fe20000041810 */
[----:B------:R-:W3:Y:S07]  /*1ec0*/  LDSM.16.M88.4 R52, [R192+0x7900] ;  /* 0x00790000c034783b */ /* 0x000eee0000000200 */
[C---:B------:R-:W-:Y:S08]  /*1ed0*/  HMMA.16816.F32.BF16 R64, R12.reuse, R44, R64 ;  /* 0x0000002c0c40723c */ /* 0x040ff00000041840 */
[----:B------:R-:W-:Y:S01]  /*1ee0*/  HMMA.16816.F32.BF16 R40, R12, R46, R40 ;  /* 0x0000002e0c28723c */ /* 0x000fe20000041828 */
[----:B------:R-:W-:Y:S04]  /*1ef0*/  LDSM.16.M88.4 R44, [R191+0xc100] ;  /* 0x00c10000bf2c783b */ /* 0x000fe80000000200 */
[----:B------:R-:W4:Y:S03]  /*1f00*/  LDSM.16.M88.4 R12, [R184] ;  /* 0x00000000b80c783b */ /* 0x000f260000000200 */
        /* <DEDUP_REMOVED lines=8> */
[----:B------:R-:W-:Y:S07]  /*1f90*/  LDSM.16.M88.4 R56, [R197+0x9100] ;  /* 0x00910000c538783b */ /* 0x000fee0000000200 */
[C---:B---3--:R-:W-:Y:S08]  /*1fa0*/  HMMA.16816.F32.BF16 R64, R60.reuse, R52, R64 ;  /* 0x000000343c40723c */ /* 0x048ff00000041840 */
[----:B------:R-:W-:Y:S01]  /*1fb0*/  HMMA.16816.F32.BF16 R60, R60, R54, R40 ;  /* 0x000000363c3c723c */ /* 0x000fe20000041828 */
[----:B------:R-:W-:Y:S04]  /*1fc0*/  LDSM.16.M88.4 R40, [R198+0x10100] ;  /* 0x01010000c628783b */ /* 0x000fe80000000200 */
[----:B------:R-:W-:Y:S03]  /*1fd0*/  LDSM.16.M88.4 R52, [R197+0x9900] ;  /* 0x00990000c534783b */ /* 0x000fe60000000200 */
[C---:B----4-:R-:W-:Y:S08]  /*1fe0*/  HMMA.16816.F32.BF16 R36, R44.reuse, R12, R36 ;  /* 0x0000000c2c24723c */ /* 0x050ff00000041824 */
[C---:B------:R-:W-:Y:S01]  /*1ff0*/  HMMA.16816.F32.BF16 R32, R44.reuse, R14, R32 ;  /* 0x0000000e2c20723c */ /* 0x040fe20000041820 */
[----:B------:R-:W2:Y:S07]  /*2000*/  LDSM.16.M88.4 R12, [R197+0x8100] ;  /* 0x00810000c50c783b */ /* 0x000eae0000000200 */
[C---:B-1----:R-:W-:Y:S08]  /*2010*/  HMMA.16816.F32.BF16 R20, R44.reuse, R8, R20 ;  /* 0x000000082c14723c */ /* 0x042ff00000041814 */
[C---:B------:R-:W-:Y:S01]  /*2020*/  HMMA.16816.F32.BF16 R16, R44.reuse, R10, R16 ;  /* 0x0000000a2c10723c */ /* 0x040fe20000041810 */
[----:B------:R-:W-:Y:S07]  /*2030*/  LDSM.16.M88.4 R8, [R194+0x10100] ;  /* 0x01010000c208783b */ /* 0x000fee0000000200 */
[C---:B------:R-:W-:Y:S08]  /*2040*/  HMMA.16816.F32.BF16 R28, R44.reuse, R48, R28 ;  /* 0x000000302c1c723c */ /* 0x040ff0000004181c */
[C---:B------:R-:W-:Y:S01]  /*2050*/  HMMA.16816.F32.BF16 R24, R44.reuse, R50, R24 ;  /* 0x000000322c18723c */ /* 0x040fe20000041818 */
[----:B------:R-:W1:Y:S07]  /*2060*/  LDSM.16.M88.4 R48, [R196+0x2000] ;  /* 0x00200000c430783b */ /* 0x000e6e0000000200 */
[C---:B------:R-:W-:Y:S08]  /*2070*/  HMMA.16816.F32.BF16 R64, R44.reuse, R68, R64 ;  /* 0x000000442c40723c */ /* 0x040ff00000041840 */
[----:B------:R-:W-:Y:S01]  /*2080*/  HMMA.16816.F32.BF16 R60, R44, R70, R60 ;  /* 0x000000462c3c723c */ /* 0x000fe2000004183c */
[----:B------:R-:W3:Y:S04]  /*2090*/  LDSM.16.M88.4 R44, [R196+0x3000] ;  /* 0x00300000c42c783b */ /* 0x000ee80000000200 */
[----:B------:R-:W4:Y:S03]  /*20a0*/  LDSM.16.M88.4 R68, [R196+0x2800] ;  /* 0x00280000c444783b */ /* 0x000f260000000200 */
[C---:B--2---:R-:W-:Y:S08]  /*20b0*/  HMMA.16816.F32.BF16 R36, R40.reuse, R12, R36 ;  /* 0x0000000c2824723c */ /* 0x044ff00000041824 */
[C---:B------:R-:W-:Y:S01]  /*20c0*/  HMMA.16816.F32.BF16 R32, R40.reuse, R14, R32 ;  /* 0x0000000e2820723c */ /* 0x040fe20000041820 */
[----:B------:R-:W2:Y:S07]  /*20d0*/  LDSM.16.M88.4 R12, [R196+0x3800] ;  /* 0x00380000c40c783b */ /* 0x000eae0000000200 */
        /* <DEDUP_REMOVED lines=8> */
[----:B------:R-:W5:Y:S04]  /*2160*/  LDSM.16.M88.4 R40, [R193+0x10100] ;  /* 0x01010000c128783b */ /* 0x000f680000000200 */
[----:B------:R-:W2:Y:S03]  /*2170*/  LDSM.16.M88.4 R52, [R192+0x8900] ;  /* 0x00890000c034783b */ /* 0x000ea60000000200 */
        /* <DEDUP_REMOVED lines=9> */
[C---:B--2---:R-:W-:Y:S08]  /*2210*/  HMMA.16816.F32.BF16 R64, R8.reuse, R12, R64 ;  /* 0x0000000c0840723c */ /* 0x044ff00000041840 */
[----:B------:R-:W-:Y:S01]  /*2220*/  HMMA.16816.F32.BF16 R60, R8, R14, R60 ;  /* 0x0000000e083c723c */ /* 0x000fe2000004183c */
[----:B------:R-:W2:Y:S04]  /*2230*/  LDSM.16.M88.4 R12, [R184+0x2000] ;  /* 0x00200000b80c783b */ /* 0x000ea80000000200 */
[----:B------:R-:W4:Y:S03]  /*2240*/  LDSM.16.M88.4 R8, [R184+0x2800] ;  /* 0x00280000b808783b */ /* 0x000f260000000200 */
[C---:B-----5:R-:W-:Y:S08]  /*2250*/  HMMA.16816.F32.BF16 R36, R40.reuse, R56, R36 ;  /* 0x000000382824723c */ /* 0x060ff00000041824 */
[C---:B------:R-:W-:Y:S01]  /*2260*/  HMMA.16816.F32.BF16 R32, R40.reuse, R58, R32 ;  /* 0x0000003a2820723c */ /* 0x040fe20000041820 */
[----:B------:R-:W-:Y:S07]  /*2270*/  LDSM.16.M88.4 R56, [R198+0x14100] ;  /* 0x01410000c638783b */ /* 0x000fee0000000200 */
[C---:B------:R-:W-:Y:S08]  /*2280*/  HMMA.16816.F32.BF16 R28, R40.reuse, R52, R28 ;  /* 0x00000034281c723c */ /* 0x040ff0000004181c */
[C---:B------:R-:W-:Y:S01]  /*2290*/  HMMA.16816.F32.BF16 R24, R40.reuse, R54, R24 ;  /* 0x000000362818723c */ /* 0x040fe20000041818 */
[----:B------:R-:W5:Y:S07]  /*22a0*/  LDSM.16.M88.4 R52, [R197+0xa100] ;  /* 0x00a10000c534783b */ /* 0x000f6e0000000200 */
        /* <DEDUP_REMOVED lines=14> */
[C---:B------:R-:W-:Y:S08]  /*2390*/  HMMA.16816.F32.BF16 R16, R72.reuse, R78, R16 ;  /* 0x0000004e4810723c */ /* 0x040ff00000041810 */
[C---:B------:R-:W-:Y:S08]  /*23a0*/  HMMA.16816.F32.BF16 R64, R72.reuse, R68, R64 ;  /* 0x000000444840723c */ /* 0x040ff00000041840 */
[----:B------:R-:W-:Y:S01]  /*23b0*/  HMMA.16816.F32.BF16 R68, R72, R70, R60 ;  /* 0x000000464844723c */ /* 0x000fe2000004183c */
[----:B------:R-:W4:Y:S04]  /*23c0*/  LDSM.16.M88.4 R72, [R196+0x5000] ;  /* 0x00500000c448783b */ /* 0x000f280000000200 */
[----:B------:R-:W2:Y:S03]  /*23d0*/  LDSM.16.M88.4 R60, [R196+0x4800] ;  /* 0x00480000c43c783b */ /* 0x000ea60000000200 */
[C---:B-----5:R-:W-:Y:S08]  /*23e0*/  HMMA.16816.F32.BF16 R36, R56.reuse, R52, R36 ;  /* 0x000000343824723c */ /* 0x060ff00000041824 */
[C---:B------:R-:W-:Y:S01]  /*23f0*/  HMMA.16816.F32.BF16 R32, R56.reuse, R54, R32 ;  /* 0x000000363820723c */ /* 0x040fe20000041820 */
[----:B------:R-:W-:Y:S07]  /*2400*/  LDSM.16.M88.4 R52, [R192+0xa900] ;  /* 0x00a90000c034783b */ /* 0x000fee0000000200 */
[C---:B-1----:R-:W-:Y:S08]  /*2410*/  HMMA.16816.F32.BF16 R28, R56.reuse, R48, R28 ;  /* 0x00000030381c723c */ /* 0x042ff0000004181c */
[C---:B------:R-:W-:Y:S01]  /*2420*/  HMMA.16816.F32.BF16 R24, R56.reuse, R50, R24 ;  /* 0x000000323818723c */ /* 0x040fe20000041818 */
[----:B------:R-:W1:Y:S07]  /*2430*/  LDSM.16.M88.4 R48, [R196+0x5800] ;  /* 0x00580000c430783b */ /* 0x000e6e0000000200 */
[C---:B---3--:R-:W-:Y:S08]  /*2440*/  HMMA.16816.F32.BF16 R20, R56.reuse, R44, R20 ;  /* 0x0000002c3814723c */ /* 0x048ff00000041814 */
[----:B------:R-:W-:Y:S01]  /*2450*/  HMMA.16816.F32.BF16 R16, R56, R46, R16 ;  /* 0x0000002e3810723c */ /* 0x000fe20000041810 */
[----:B------:R-:W-:Y:S07]  /*2460*/  LDSM.16.M88.4 R44, [R193+0x14100] ;  /* 0x01410000c12c783b */ /* 0x000fee0000000200 */
[C---:B--2---:R-:W-:Y:S08]  /*2470*/  HMMA.16816.F32.BF16 R36, R12.reuse, R8, R36 ;  /* 0x000000080c24723c */ /* 0x044ff00000041824 */
[----:B------:R-:W-:Y:S01]  /*2480*/  HMMA.16816.F32.BF16 R32, R12, R10, R32 ;  /* 0x0000000a0c20723c */ /* 0x000fe20000041820 */
[----:B------:R-:W2:Y:S07]  /*2490*/  LDSM.16.M88.4 R8, [R192+0xb100] ;  /* 0x00b10000c008783b */ /* 0x000eae0000000200 */
[C---:B------:R-:W-:Y:S08]  /*24a0*/  HMMA.16816.F32.BF16 R64, R56.reuse, R40, R64 ;  /* 0x000000283840723c */ /* 0x040ff00000041840 */
[----:B------:R-:W-:Y:S01]  /*24b0*/  HMMA.16816.F32.BF16 R68, R56, R42, R68 ;  /* 0x0000002a3844723c */ /* 0x000fe20000041844 */
[----:B------:R-:W3:Y:S04]  /*24c0*/  LDSM.16.M88.4 R40, [R192+0xa100] ;  /* 0x00a10000c028783b */ /* 0x000ee80000000200 */
[----:B------:R-:W5:Y:S03]  /*24d0*/  LDSM.16.M88.4 R56, [R192+0xb900] ;  /* 0x00b90000c038783b */ /* 0x000f660000000200 */
[C---:B----4-:R-:W-:Y:S08]  /*24e0*/  HMMA.16816.F32.BF16 R20, R12.reuse, R72, R20 ;  /* 0x000000480c14723c */ /* 0x050ff00000041814 */
[C---:B------:R-:W-:Y:S08]  /*24f0*/  HMMA.16816.F32.BF16 R16, R12.reuse, R74, R16 ;  /* 0x0000004a0c10723c */ /* 0x040ff00000041810 */
[C---:B------:R-:W-:Y:S08]  /*2500*/  HMMA.16816.F32.BF16 R28, R12.reuse, R60, R28 ;  /* 0x0000003c0c1c723c */ /* 0x040ff0000004181c */
[C---:B------:R-:W-:Y:S01]  /*2510*/  HMMA.16816.F32.BF16 R24, R12.reuse, R62, R24 ;  /* 0x0000003e0c18723c */ /* 0x040fe20000041818 */
[----:B------:R-:W-:Y:S07]  /*2520*/  LDSM.16.M88.4 R60, [R191+0x14100] ;  /* 0x01410000bf3c783b */ /* 0x000fee0000000200 */
[C---:B-1----:R-:W-:Y:S01]  /*2530*/  HMMA.16816.F32.BF16 R72, R12.reuse, R48, R64 ;  /* 0x000000300c48723c */ /* 0x042fe20000041840 */
[----:B------:R-:W-:Y:S07]  /*2540*/  LDSM.16.M88.4 R64, [R184+0x4000] ;  /* 0x00400000b840783b */ /* 0x000fee0000000200 */
[----:B------:R-:W-:Y:S01]  /*2550*/  HMMA.16816.F32.BF16 R68, R12, R50, R68 ;  /* 0x000000320c44723c */ /* 0x000fe20000041844 */
[----:B------:R-:W1:Y:S07]  /*2560*/  LDSM.16.M88.4 R12, [R184+0x4800] ;  /* 0x00480000b80c783b */ /* 0x000e6e0000000200 */
[C---:B--2---:R-:W-:Y:S08]  /*2570*/  HMMA.16816.F32.BF16 R20, R44.reuse, R8, R20 ;  /* 0x000000082c14723c */ /* 0x044ff00000041814 */
[C---:B------:R-:W-:Y:S01]  /*2580*/  HMMA.16816.F32.BF16 R16, R44.reuse, R10, R16 ;  /* 0x0000000a2c10723c */ /* 0x040fe20000041810 */
[----:B------:R-:W2:Y:S07]  /*2590*/  LDSM.16.M88.4 R8, [R184+0x5000] ;  /* 0x00500000b808783b */ /* 0x000eae0000000200 */
[C---:B------:R-:W-:Y:S08]  /*25a0*/  HMMA.16816.F32.BF16 R28, R44.reuse, R52, R28 ;  /* 0x000000342c1c723c */ /* 0x040ff0000004181c */
[C---:B------:R-:W-:Y:S08]  /*25b0*/  HMMA.16816.F32.BF16 R24, R44.reuse, R54, R24 ;  /* 0x000000362c18723c */ /* 0x040ff00000041818 */
[C---:B---3--:R-:W-:Y:S08]  /*25c0*/  HMMA.16816.F32.BF16 R36, R44.reuse, R40, R36 ;  /* 0x000000282c24723c */ /* 0x048ff00000041824 */
[C---:B------:R-:W-:Y:S08]  /*25d0*/  HMMA.16816.F32.BF16 R32, R44.reuse, R42, R32 ;  /* 0x0000002a2c20723c */ /* 0x040ff00000041820 */
[C---:B-----5:R-:W-:Y:S08]  /*25e0*/  HMMA.16816.F32.BF16 R72, R44.reuse, R56, R72 ;  /* 0x000000382c48723c */ /* 0x060ff00000041848 */
[----:B------:R-:W-:Y:S07]  /*25f0*/  HMMA.16816.F32.BF16 R68, R44, R58, R68 ;  /* 0x0000003a2c44723c */ /* 0x000fee0000041844 */
[C---:B------:R-:W-:Y:S01]  /*2600*/  IMAD.IADD R44, R80.reuse, 0x1, -R81 ;  /* 0x00000001502c7824 */ /* 0x040fe200078e0a51 */
[----:B-1----:R-:W-:Y:S01]  /*2610*/  HMMA.16816.F32.BF16 R28, R60, R12, R28 ;  /* 0x0000000c3c1c723c */ /* 0x002fe2000004181c */
[----:B------:R-:W-:-:S02]  /*2620*/  IMAD.IADD R80, R80, 0x1, -R83 ;  /* 0x0000000150507824 */ /* 0x000fc400078e0a53 */
[----:B------:R-:W-:Y:S01]  /*2630*/  @P5 IMAD.WIDE.U32 R46, R5, UR5, R202 ;  /* 0x00000005052e5c25 */ /* 0x000fe2000f8e00ca */
[----:B------:R-:W-:Y:S01]  /*2640*/  @UP0 UIMAD UR5, UR19, UR5, URZ ;  /* 0x00000005130502a4 */ /* 0x000fe2000f8e023f */
[----:B------:R-:W-:Y:S02]  /*2650*/  SHF.R.S32.HI R41, RZ, 0x1f, R44 ;  /* 0x0000001fff297819 */ /* 0x000fe4000001142c */
[----:B------:R-:W-:Y:S01]  /*2660*/  LEA.HI R5, R80, R80, RZ, 0x1 ;  /* 0x0000005050057211 */ /* 0x000fe200078f08ff */
[----:B------:R-:W-:Y:S01]  /*2670*/  @UP0 UIMAD UR4, UR4, UR20, UR5 ;  /* 0x00000014040402a4 */ /* 0x000fe2000f8e0205 */
[----:B------:R-:W-:Y:S01]  /*2680*/  LEA.HI R0, R41, R44, RZ, 0x2 ;  /* 0x0000002c29007211 */ /* 0x000fe200078f10ff */
[----:B------:R-:W-:Y:S01]  /*2690*/  HMMA.16816.F32.BF16 R24, R60, R14, R24 ;  /* 0x0000000e3c18723c */ /* 0x000fe20000041818 */
[----:B------:R-:W-:Y:S01]  /*26a0*/  LOP3.LUT R5, R5, 0x1ffffffe, RZ, 0xc0, !PT ;  /* 0x1ffffffe05057812 */ /* 0x000fe200078ec0ff */
[----:B------:R-:W1:Y:S01]  /*26b0*/  LDSM.16.M88.4 R40, [R184+0x5800] ;  /* 0x00580000b828783b */ /* 0x000e620000000200 */
[----:B------:R-:W-:Y:S01]  /*26c0*/  LEA.HI.SX32 R12, R0, UR15, 0x1e ;  /* 0x0000000f000c7c11 */ /* 0x000fe2000f8ff2ff */
[----:B------:R-:W-:-:S04]  /*26d0*/  DEPBAR.LE SB0, 0x0 ;  /* 0x000080000000791a */ /* 0x000fc80000000000 */
[----:B------:R-:W-:Y:S01]  /*26e0*/  IMAD.IADD R204, R80, 0x1, -R5 ;  /* 0x0000000150cc7824 */ /* 0x000fe200078e0a05 */
[----:B------:R-:W-:Y:S01]  /*26f0*/  @P5 IADD3 R5, R47, UR4, RZ ;  /* 0x000000042f055c10 */ /* 0x000fe2000fffe0ff */
[----:B------:R-:W-:Y:S01]  /*2700*/  IMAD R7, R7, 0x10, R12 ;  /* 0x0000001007077824 */ /* 0x000fe200078e020c */
[----:B------:R-:W-:Y:S01]  /*2710*/  @P5 LEA R14, P0, R46, c[0x0][0x1c8], 0x1 ;  /* 0x000072002e0e5a11 */ /* 0x000fe200078008ff */
[C---:B--2---:R-:W-:Y:S01]  /*2720*/  HMMA.16816.F32.BF16 R20, R60.reuse, R8, R20 ;  /* 0x000000083c14723c */ /* 0x044fe20000041814 */
[----:B------:R-:W-:Y:S01]  /*2730*/  IMAD.U32 R47, RZ, RZ, UR12 ;  /* 0x0000000cff2f7e24 */ /* 0x000fe2000f8e00ff */
[----:B------:R-:W-:Y:S01]  /*2740*/  LOP3.LUT R205, R0, 0x7ffffffc, RZ, 0xc0, !PT ;  /* 0x7ffffffc00cd7812 */ /* 0x000fe200078ec0ff */
[----:B------:R-:W-:Y:S01]  /*2750*/  IMAD R204, R204, 0x8, R7 ;  /* 0x00000008cccc7824 */ /* 0x000fe200078e0207 */
[----:B------:R-:W-:Y:S01]  /*2760*/  @P5 LEA.HI.X R15, R46, c[0x0][0x1cc], R5, 0x1, P0 ;  /* 0x000073002e0f5a11 */ /* 0x000fe200000f0c05 */
[----:B------:R-:W-:Y:S01]  /*2770*/  IMAD.U32 R7, RZ, RZ, UR12 ;  /* 0x0000000cff077e24 */ /* 0x000fe2000f8e00ff */
[----:B------:R-:W-:Y:S01]  /*2780*/  PLOP3.LUT P0, PT, PT, PT, UP2, 0x80, 0x0 ;  /* 0x000000000000781c */ /* 0x000fe20003f0f028 */
[----:B------:R-:W-:Y:S01]  /*2790*/  @P4 IMAD.HI.U32 R8, R204, c[0x0][0x2c8], RZ ;  /* 0x0000b200cc084a27 */ /* 0x000fe200078e00ff */
[----:B------:R-:W-:Y:S01]  /*27a0*/  @P5 LEA R46, P4, R47, R14, 0x1 ;  /* 0x0000000e2f2e5211 */ /* 0x000fe200078808ff */
[----:B------:R-:W-:Y:S01]  /*27b0*/  BAR.SYNC.DEFER_BLOCKING 0x0 ;  /* 0x0000000000007b1d */ /* 0x000fe20000010000 */
[----:B------:R-:W-:Y:S01]  /*27c0*/  HMMA.16816.F32.BF16 R16, R60, R10, R16 ;  /* 0x0000000a3c10723c */ /* 0x000fe20000041810 */
[----:B------:R-:W-:-:S02]  /*27d0*/  IMAD.U32 R5, RZ, RZ, UR11 ;  /* 0x0000000bff057e24 */ /* 0x000fc4000f8e00ff */
[----:B------:R-:W-:Y:S02]  /*27e0*/  IMAD.MOV.U32 R0, RZ, RZ, R204 ;  /* 0x000000ffff007224 */ /* 0x000fe400078e00cc */
[----:B------:R-:W-:Y:S01]  /*27f0*/  ULDC UR4, c[0x0][0x1d0] ;  /* 0x0000740000047ab9 */ /* 0x000fe20000000800 */
[----:B------:R-:W-:Y:S01]  /*2800*/  @P5 LEA.HI.X R47, R7, R15, R5, 0x1, P4 ;  /* 0x0000000f072f5211 */ /* 0x000fe200020f0c05 */
[----:B------:R-:W-:Y:S01]  /*2810*/  UIADD3 UR4, -UR14, UR4, UR6 ;  /* 0x000000040e047290 */ /* 0x000fe2000fffe106 */
[----:B------:R-:W-:Y:S01]  /*2820*/  IMAD.IADD R205, R44, 0x1, -R205 ;  /* 0x000000012ccd7824 */ /* 0x000fe200078e0acd */
[----:B------:R-:W-:Y:S01]  /*2830*/  @P0 SHF.R.U32.HI R0, RZ, c[0x0][0x2cc], R8 ;  /* 0x0000b300ff000a19 */ /* 0x000fe20000011608 */
[----:B------:R-:W-:Y:S01]  /*2840*/  ULDC UR14, c[0x0][0x324] ;  /* 0x0000c900000e7ab9 */ /* 0x000fe20000000800 */
[----:B------:R-:W-:Y:S01]  /*2850*/  PLOP3.LUT P0, PT, PT, PT, UP1, 0x40, 0x0 ;  /* 0x000000000000781c */ /* 0x000fe20003f0e818 */
[----:B------:R-:W-:Y:S01]  /*2860*/  IMAD.SHL.U32 R205, R205, 0x2, RZ ;  /* 0x00000002cdcd7824 */ /* 0x000fe200078e00ff */
[----:B------:R-:W-:Y:S01]  /*2870*/  ULOP3.LUT UR14, URZ, UR14, URZ, 0x33, !UPT ;  /* 0x0000000e3f0e7292 */ /* 0x000fe2000f8e333f */
[----:B------:R-:W2:Y:S01]  /*2880*/  SHFL.IDX PT, R5, R0, RZ, 0x1c1f ;  /* 0x001c1fff00057589 */ /* 0x000ea200000e0000 */
[----:B------:R-:W-:Y:S01]  /*2890*/  IMAD.U32 R8, RZ, RZ, UR4 ;  /* 0x00000004ff087e24 */ /* 0x000fe2000f8e00ff */
[----:B------:R-:W-:Y:S04]  /*28a0*/  HMMA.16816.F32.BF16 R36, R60, R64, R36 ;  /* 0x000000403c24723c */ /* 0x000fe80000041824 */
[----:B------:R-:W-:-:S02]  /*28b0*/  IADD3 R10, R8, -c[0x0][0x168], -R205 ;  /* 0x80005a00080a7a10 */ /* 0x000fc40007ffe8cd */
[----:B------:R-:W-:Y:S01]  /*28c0*/  IADD3 R8, -R205, c[0x0][0x1d0], -R6 ;  /* 0x00007400cd087a10 */ /* 0x000fe20007ffe906 */
[----:B------:R-:W-:Y:S01]  /*28d0*/  @!PT LDS RZ, [RZ] ;  /* 0x00000000fffff984 */ /* 0x000fe20000000800 */
[----:B------:R-:W-:Y:S01]  /*28e0*/  @!PT LDS RZ, [RZ] ;  /* 0x00000000fffff984 */ /* 0x000fe20000000800 */
[----:B------:R3:W-:Y:S01]  /*28f0*/  @P5 LDGSTS.E.BYPASS.LTC128B.128 [R199+0x6100], [R14.64], !P3 ;  /* 0x061000000ec75fae */ /* 0x0007e2000d901d50 */
[C---:B------:R-:W-:Y:S01]  /*2900*/  IADD3 R12, R10.reuse, c[0x0][0x328], RZ ;  /* 0x0000ca000a0c7a10 */ /* 0x040fe20007ffe0ff */
[C---:B------:R-:W-:Y:S01]  /*2910*/  HMMA.16816.F32.BF16 R32, R60.reuse, R66, R32 ;  /* 0x000000423c20723c */ /* 0x040fe20000041820 */
[----:B------:R-:W-:Y:S01]  /*2920*/  IADD3 R10, R10, UR14, RZ ;  /* 0x0000000e0a0a7c10 */ /* 0x000fe2000fffe0ff */
[----:B------:R3:W-:Y:S04]  /*2930*/  @P5 LDGSTS.E.BYPASS.LTC128B.128 [R199+0x8100], [R14.64+0x80], !P2 ;  /* 0x081000800ec75fae */ /* 0x0007e8000d101d50 */
[----:B------:R3:W-:Y:S02]  /*2940*/  @P5 LDGSTS.E.BYPASS.LTC128B.128 [R199+0xa100], [R14.64+0x100], !P1 ;  /* 0x0a1001000ec75fae */ /* 0x0007e4000c901d50 */
[----:B-1----:R-:W-:Y:S02]  /*2950*/  HMMA.16816.F32.BF16 R72, R60, R40, R72 ;  /* 0x000000283c48723c */ /* 0x002fe40000041848 */
[----:B------:R3:W-:Y:S01]  /*2960*/  @P5 LDGSTS.E.BYPASS.LTC128B.128 [R199+0x7100], [R46.64], !P3 ;  /* 0x071000002ec75fae */ /* 0x0007e2000d901d50 */
[----:B--2---:R-:W-:-:S03]  /*2970*/  IMAD.IADD R13, R12, 0x1, R5 ;  /* 0x000000010c0d7824 */ /* 0x004fc600078e0205 */
[----:B------:R3:W-:Y:S01]  /*2980*/  @P5 LDGSTS.E.BYPASS.LTC128B.128 [R199+0x9100], [R46.64+0x80], !P2 ;  /* 0x091000802ec75fae */ /* 0x0007e2000d101d50 */
[----:B------:R-:W-:Y:S01]  /*2990*/  IMAD.IADD R11, R10, 0x1, R5 ;  /* 0x000000010a0b7824 */ /* 0x000fe200078e0205 */
[----:B------:R-:W-:Y:S02]  /*29a0*/  HMMA.16816.F32.BF16 R68, R60, R42, R68 ;  /* 0x0000002a3c44723c */ /* 0x000fe40000041844 */
[----:B------:R3:W-:Y:S01]  /*29b0*/  @P5 LDGSTS.E.BYPASS.LTC128B.128 [R199+0xb100], [R46.64+0x100], !P1 ;  /* 0x0b1001002ec75fae */ /* 0x0007e2000c901d50 */
[----:B------:R-:W-:-:S03]  /*29c0*/  IMNMX R13, R13, R8, PT ;  /* 0x000000080d0d7217 */ /* 0x000fc60003800200 */
[----:B------:R-:W0:Y:S01]  /*29d0*/  LDGDEPBAR ;  /* 0x00000000000079af */ /* 0x000e220000000000 */
[----:B------:R-:W-:Y:S05]  /*29e0*/  @P0 BRA `(.L_x_1486) ;  /* 0x0000018000000947 */ /* 0x000fea0003800000 */
[----:B------:R-:W-:Y:S01]  /*29f0*/  IADD3 R5, R5, c[0x0][0x1d0], RZ ;  /* 0x0000740005057a10 */ /* 0x000fe20007ffe0ff */
        /* <DEDUP_REMOVED lines=12> */
.L_x_1488:
[----:B------:R-:W-:Y:S02]  /*2ac0*/  ULDC UR4, c[0x0][0x32c] ;  /* 0x0000cb0000047ab9 */ /* 0x000fe40000000800 */
[----:B------:R-:W-:-:S06]  /*2ad0*/  UISETP.NE.AND UP0, UPT, UR6, UR4, UPT ;  /* 0x000000040600728c */ /* 0x000fcc000bf05270 */
[----:B------:R-:W-:-:S13]  /*2ae0*/  PLOP3.LUT P0, PT, PT, PT, UP0, 0x80, 0x0 ;  /* 0x000000000000781c */ /* 0x000fda0003f0f008 */
[----:B------:R-:W-:-:S05]  /*2af0*/  @P0 IMAD.HI.U32 R5, R7, c[0x0][0x330], RZ ;  /* 0x0000cc0007050a27 */ /* 0x000fca00078e00ff */
[----:B------:R-:W-:Y:S02]  /*2b00*/  @P0 SHF.R.U32.HI R7, RZ, c[0x0][0x334], R5 ;  /* 0x0000cd00ff070a19 */ /* 0x000fe40000011605 */
.L_x_1489:
[----:B------:R-:W-:Y:S05]  /*2b10*/  BSYNC B0 ;  /* 0x0000000000007941 */ /* 0x000fea0003800000 */
.L_x_1487:
[----:B------:R-:W-:-:S04]  /*2b20*/  IMAD R40, R7, c[0x0][0x32c], -R6 ;  /* 0x0000cb0007287a24 */ /* 0x000fc800078e0a06 */
[----:B------:R-:W-:-:S05]  /*2b30*/  IMAD.IADD R40, R40, 0x1, -R205 ;  /* 0x0000000128287824 */ /* 0x000fca00078e0acd */
[----:B---3--:R-:W-:Y:S02]  /*2b40*/  IADD3 R14, R40, c[0x0][0x32c], RZ ;  /* 0x0000cb00280e7a10 */ /* 0x008fe40007ffe0ff */
[----:B------:R-:W-:Y:S02]  /*2b50*/  IMNMX R11, R11, R40, !PT ;  /* 0x000000280b0b7217 */ /* 0x000fe40007800200 */
[----:B------:R-:W-:Y:S02]  /*2b60*/  IMNMX R13, R13, R14, PT ;  /* 0x0000000e0d0d7217 */ /* 0x000fe40003800200 */
.L_x_1486:
[----:B------:R-:W-:Y:S01]  /*2b70*/  ISETP.LT.AND P0, PT, RZ, UR13, PT ;  /* 0x0000000dff007c0c */ /* 0x000fe2000bf01270 */
[----:B---3--:R-:W1:Y:S03]  /*2b80*/  SHFL.IDX PT, R15, R0, 0x1, 0x1c1f ;  /* 0x003c1f00000f7f89 */ /* 0x008e6600000e0000 */
[C---:B------:R-:W-:Y:S02]  /*2b90*/  ISETP.GT.AND P4, PT, R11.reuse, 0x1, P0 ;  /* 0x000000010b00780c */ /* 0x040fe40000784270 */
[----:B------:R-:W-:-:S02]  /*2ba0*/  ISETP.GT.AND P5, PT, R11, RZ, P0 ;  /* 0x000000ff0b00720c */ /* 0x000fc400007a4270 */
[C---:B------:R-:W-:Y:S02]  /*2bb0*/  ISETP.LT.OR P4, PT, R13.reuse, 0x2, P4 ;  /* 0x000000020d00780c */ /* 0x040fe40002781670 */
[----:B------:R-:W-:Y:S02]  /*2bc0*/  ISETP.LT.OR P5, PT, R13, 0x1, P5 ;  /* 0x000000010d00780c */ /* 0x000fe40002fa1670 */
[----:B------:R-:W-:Y:S02]  /*2bd0*/  FSEL R37, R37, -INF , !P4 ;  /* 0xff80000025257808 */ /* 0x000fe40006000000 */
[----:B------:R-:W-:Y:S02]  /*2be0*/  ISETP.GT.AND P4, PT, R11, 0x10, P0 ;  /* 0x000000100b00780c */ /* 0x000fe40000784270 */
[----:B------:R-:W-:Y:S02]  /*2bf0*/  FSEL R36, R36, -INF , !P5 ;  /* 0xff80000024247808 */ /* 0x000fe40006800000 */
[----:B------:R-:W-:-:S02]  /*2c00*/  ISETP.LT.OR P4, PT, R13, 0x11, P4 ;  /* 0x000000110d00780c */ /* 0x000fc40002781670 */
[C---:B------:R-:W-:Y:S02]  /*2c10*/  ISETP.GT.AND P6, PT, R11.reuse, 0x8, P0 ;  /* 0x000000080b00780c */ /* 0x040fe400007c4270 */
[C---:B------:R-:W-:Y:S02]  /*2c20*/  ISETP.GT.AND P5, PT, R11.reuse, 0x9, P0 ;  /* 0x000000090b00780c */ /* 0x040fe400007a4270 */
[----:B------:R-:W-:Y:S02]  /*2c30*/  FSEL R7, R28, -INF , !P4 ;  /* 0xff8000001c077808 */ /* 0x000fe40006000000 */
[----:B------:R-:W-:Y:S02]  /*2c40*/  ISETP.GT.AND P4, PT, R11, 0x19, P0 ;  /* 0x000000190b00780c */ /* 0x000fe40000784270 */
[C---:B------:R-:W-:Y:S02]  /*2c50*/  ISETP.LT.OR P6, PT, R13.reuse, 0x9, P6 ;  /* 0x000000090d00780c */ /* 0x040fe400037c1670 */
[----:B------:R-:W-:-:S02]  /*2c60*/  ISETP.LT.OR P5, PT, R13, 0xa, P5 ;  /* 0x0000000a0d00780c */ /* 0x000fc40002fa1670 */
[----:B------:R-:W-:Y:S02]  /*2c70*/  ISETP.LT.OR P4, PT, R13, 0x1a, P4 ;  /* 0x0000001a0d00780c */ /* 0x000fe40002781670 */
[----:B------:R-:W-:Y:S02]  /*2c80*/  FSEL R9, R32, -INF , !P6 ;  /* 0xff80000020097808 */ /* 0x000fe40007000000 */
[----:B------:R-:W-:Y:S02]  /*2c90*/  FSEL R33, R33, -INF , !P5 ;  /* 0xff80000021217808 */ /* 0x000fe40006800000 */
[C---:B------:R-:W-:Y:S02]  /*2ca0*/  ISETP.GT.AND P6, PT, R11.reuse, 0x11, P0 ;  /* 0x000000110b00780c */ /* 0x040fe400007c4270 */
[----:B------:R-:W-:Y:S02]  /*2cb0*/  ISETP.GT.AND P5, PT, R11, 0x18, P0 ;  /* 0x000000180b00780c */ /* 0x000fe400007a4270 */
[----:B------:R-:W-:-:S02]  /*2cc0*/  FSEL R25, R25, -INF , !P4 ;  /* 0xff80000019197808 */ /* 0x000fc40006000000 */
[----:B------:R-:W-:Y:S02]  /*2cd0*/  ISETP.GT.AND P4, PT, R11, 0x28, P0 ;  /* 0x000000280b00780c */ /* 0x000fe40000784270 */
[C---:B------:R-:W-:Y:S02]  /*2ce0*/  ISETP.LT.OR P6, PT, R13.reuse, 0x12, P6 ;  /* 0x000000120d00780c */ /* 0x040fe400037c1670 */
[C---:B------:R-:W-:Y:S02]  /*2cf0*/  ISETP.LT.OR P5, PT, R13.reuse, 0x19, P5 ;  /* 0x000000190d00780c */ /* 0x040fe40002fa1670 */
[----:B------:R-:W-:Y:S02]  /*2d00*/  ISETP.LT.OR P4, PT, R13, 0x29, P4 ;  /* 0x000000290d00780c */ /* 0x000fe40002781670 */
[----:B------:R-:W-:Y:S02]  /*2d10*/  FSEL R29, R29, -INF , !P6 ;  /* 0xff8000001d1d7808 */ /* 0x000fe40007000000 */
[----:B------:R-:W-:-:S02]  /*2d20*/  FSEL R5, R24, -INF , !P5 ;  /* 0xff80000018057808 */ /* 0x000fc40006800000 */
        /* <DEDUP_REMOVED lines=12> */
[----:B------:R-:W-:Y:S02]  /*2df0*/  PLOP3.LUT P4, PT, PT, PT, UP1, 0x40, 0x0 ;  /* 0x000000000000781c */ /* 0x000fe40003f8e818 */
[C---:B------:R-:W-:Y:S02]  /*2e00*/  ISETP.LT.OR P6, PT, R13.reuse, 0x2a, P6 ;  /* 0x0000002a0d00780c */ /* 0x040fe400037c1670 */
[----:B------:R-:W-:Y:S02]  /*2e10*/  ISETP.LT.OR P5, PT, R13, 0x31, P5 ;  /* 0x000000310d00780c */ /* 0x000fe40002fa1670 */
[----:B------:R-:W-:Y:S02]  /*2e20*/  FSEL R157, R17, -INF , !P6 ;  /* 0xff800000119d7808 */ /* 0x000fe40007000000 */
[----:B------:R-:W-:Y:S02]  /*2e30*/  FSEL R167, R72, -INF , !P5 ;  /* 0xff80000048a77808 */ /* 0x000fe40006800000 */
[----:B------:R-:W-:-:S02]  /*2e40*/  ISETP.GT.AND P6, PT, R11, 0x38, P0 ;  /* 0x000000380b00780c */ /* 0x000fc400007c4270 */
[----:B------:R-:W-:Y:S01]  /*2e50*/  ISETP.GT.AND P5, PT, R11, 0x39, P0 ;  /* 0x000000390b00780c */ /* 0x000fe200007a4270 */
[--C-:B-1----:R-:W-:Y:S01]  /*2e60*/  IMAD.IADD R11, R12, 0x1, R15.reuse ;  /* 0x000000010c0b7824 */ /* 0x102fe200078e020f */
[C---:B------:R-:W-:Y:S02]  /*2e70*/  ISETP.LT.OR P6, PT, R13.reuse, 0x39, P6 ;  /* 0x000000390d00780c */ /* 0x040fe400037c1670 */
[----:B------:R-:W-:Y:S02]  /*2e80*/  ISETP.LT.OR P5, PT, R13, 0x3a, P5 ;  /* 0x0000003a0d00780c */ /* 0x000fe40002fa1670 */
[----:B------:R-:W-:Y:S01]  /*2e90*/  IMNMX R0, R11, R8, PT ;  /* 0x000000080b007217 */ /* 0x000fe20003800200 */
[----:B------:R-:W-:Y:S01]  /*2ea0*/  IMAD.IADD R11, R10, 0x1, R15 ;  /* 0x000000010a0b7824 */ /* 0x000fe200078e020f */
[----:B------:R-:W-:Y:S02]  /*2eb0*/  FSEL R143, R68, -INF , !P6 ;  /* 0xff800000448f7808 */ /* 0x000fe40007000000 */
[----:B------:R-:W-:Y:S01]  /*2ec0*/  FSEL R141, R69, -INF , !P5 ;  /* 0xff800000458d7808 */ /* 0x000fe20006800000 */
        /* <DEDUP_REMOVED lines=14> */
.L_x_1492:
[----:B------:R-:W-:Y:S02]  /*2fb0*/  ULDC UR4, c[0x0][0x32c] ;  /* 0x0000cb0000047ab9 */ /* 0x000fe40000000800 */
[----:B------:R-:W-:-:S06]  /*2fc0*/  UISETP.NE.AND UP0, UPT, UR6, UR4, UPT ;  /* 0x000000040600728c */ /* 0x000fcc000bf05270 */
[----:B------:R-:W-:-:S13]  /*2fd0*/  PLOP3.LUT P4, PT, PT, PT, UP0, 0x80, 0x0 ;  /* 0x000000000000781c */ /* 0x000fda0003f8f008 */
[----:B------:R-:W-:-:S05]  /*2fe0*/  @P4 IMAD.HI.U32 R8, R13, c[0x0][0x330], RZ ;  /* 0x0000cc000d084a27 */ /* 0x000fca00078e00ff */
[----:B------:R-:W-:Y:S02]  /*2ff0*/  @P4 SHF.R.U32.HI R13, RZ, c[0x0][0x334], R8 ;  /* 0x0000cd00ff0d4a19 */ /* 0x000fe40000011608 */
.L_x_1493:
[----:B------:R-:W-:Y:S05]  /*3000*/  BSYNC B0 ;  /* 0x0000000000007941 */ /* 0x000fea0003800000 */
.L_x_1491:
[----:B------:R-:W-:-:S04]  /*3010*/  IMAD R6, R13, c[0x0][0x32c], -R6 ;  /* 0x0000cb000d067a24 */ /* 0x000fc800078e0a06 */
[----:B------:R-:W-:-:S05]  /*3020*/  IMAD.IADD R6, R6, 0x1, -R205 ;  /* 0x0000000106067824 */ /* 0x000fca00078e0acd */
[----:B------:R-:W-:Y:S02]  /*3030*/  IADD3 R13, R6, c[0x0][0x32c], RZ ;  /* 0x0000cb00060d7a10 */ /* 0x000fe40007ffe0ff */
[----:B------:R-:W-:Y:S02]  /*3040*/  IMNMX R11, R11, R6, !PT ;  /* 0x000000060b0b7217 */ /* 0x000fe40007800200 */
[----:B------:R-:W-:Y:S02]  /*3050*/  IMNMX R0, R0, R13, PT ;  /* 0x0000000d00007217 */ /* 0x000fe40003800200 */
.L_x_1490:
[----:B------:R-:W-:Y:S01]  /*3060*/  FMNMX.FTZ R8, R36, R37, !PT ;  /* 0x0000002524087209 */ /* 0x000fe20007810000 */
[----:B------:R-:W-:Y:S01]  /*3070*/  IMAD.SHL.U32 R195, R4, 0x2, RZ ;  /* 0x0000000204c37824 */ /* 0x000fe200078e00ff */
[C---:B------:R-:W-:Y:S01]  /*3080*/  ISETP.GT.AND P5, PT, R11.reuse, 0x8, P0 ;  /* 0x000000080b00780c */ /* 0x040fe200007a4270 */
[----:B------:R-:W-:Y:S01]  /*3090*/  ULDC.64 UR4, c[0x0][0x2c8] ;  /* 0x0000b20000047ab9 */ /* 0x000fe20000000a00 */
[----:B------:R-:W-:Y:S01]  /*30a0*/  ISETP.GT.AND P6, PT, R11, 0x10, P0 ;  /* 0x000000100b00780c */ /* 0x000fe200007c4270 */
[--C-:B------:R-:W-:Y:S01]  /*30b0*/  IMAD R189, R3, 0x2, R195.reuse ;  /* 0x0000000203bd7824 */ /* 0x100fe200078e02c3 */
[----:B------:R-:W-:Y:S01]  /*30c0*/  FMNMX.FTZ R8, R9, R8, !PT ;  /* 0x0000000809087209 */ /* 0x000fe20007810000 */
[----:B------:R-:W-:Y:S01]  /*30d0*/  LDSM.16.MT88.4 R40, [R195+0x2100] ;  /* 0x00210000c328783b */ /* 0x000fe20000004200 */
[----:B------:R-:W-:Y:S01]  /*30e0*/  ISETP.LT.OR P5, PT, R0, 0x9, P5 ;  /* 0x000000090000780c */ /* 0x000fe20002fa1670 */
[----:B------:R-:W-:Y:S01]  /*30f0*/  IMAD R190, R2, 0x2, R195 ;  /* 0x0000000202be7824 */ /* 0x000fe200078e02c3 */
[----:B------:R-:W-:Y:S01]  /*3100*/  ISETP.LT.OR P6, PT, R0, 0x11, P6 ;  /* 0x000000110000780c */ /* 0x000fe200037c1670 */
[----:B------:R-:W-:Y:S01]  /*3110*/  LDSM.16.MT88.4 R56, [R189+0x2100] ;  /* 0x00210000bd38783b */ /* 0x000fe20000004200 */
[----:B------:R-:W-:Y:S01]  /*3120*/  FMNMX.FTZ R8, R33, R8, !PT ;  /* 0x0000000821087209 */ /* 0x000fe20007810000 */
[----:B------:R-:W-:Y:S01]  /*3130*/  IMAD R188, R3, 0x2, R190 ;  /* 0x0000000203bc7824 */ /* 0x000fe200078e02be */
[----:B------:R-:W-:Y:S01]  /*3140*/  FSEL R34, R34, -INF , !P5 ;  /* 0xff80000022227808 */ /* 0x000fe20006800000 */
[----:B------:R-:W-:Y:S01]  /*3150*/  LDSM.16.MT88.4 R124, [R195+0x100] ;  /* 0x00010000c37c783b */ /* 0x000fe20000004200 */
[----:B------:R-:W-:Y:S01]  /*3160*/  FSEL R30, R30, -INF , !P6 ;  /* 0xff8000001e1e7808 */ /* 0x000fe20007000000 */
[----:B------:R-:W-:Y:S01]  /*3170*/  UIMAD.WIDE.U32 UR18, UR15, UR4, URZ ;  /* 0x000000040f1272a5 */ /* 0x000fe2000f8e003f */
[----:B------:R-:W-:Y:S01]  /*3180*/  FMNMX.FTZ R8, R7, R8, !PT ;  /* 0x0000000807087209 */ /* 0x000fe20007810000 */
[----:B------:R-:W-:Y:S01]  /*3190*/  LDSM.16.MT88.4 R104, [R190+0x100] ;  /* 0x00010000be68783b */ /* 0x000fe20000004200 */
[C---:B------:R-:W-:Y:S01]  /*31a0*/  ISETP.GT.AND P5, PT, R11.reuse, 0x1, P0 ;  /* 0x000000010b00780c */ /* 0x040fe200007a4270 */
[----:B------:R-:W-:Y:S01]  /*31b0*/  @UP2 USHF.R.U32.HI UR15, URZ, UR5, UR19 ;  /* 0x000000053f0f2299 */ /* 0x000fe20008011613 */
[----:B------:R-:W-:Y:S01]  /*31c0*/  ISETP.GT.AND P6, PT, R11, RZ, P0 ;  /* 0x000000ff0b00720c */ /* 0x000fe200007c4270 */
[----:B------:R-:W-:Y:S01]  /*31d0*/  LDSM.16.MT88.4 R112, [R189+0x100] ;  /* 0x00010000bd70783b */ /* 0x000fe20000004200 */
[----:B------:R-:W-:Y:S01]  /*31e0*/  FMNMX.FTZ R8, R29, R8, !PT ;  /* 0x000000081d087209 */ /* 0x000fe20007810000 */
[----:B------:R-:W-:Y:S01]  /*31f0*/  UIADD3 UR4, UR7, UR15, URZ ;  /* 0x0000000f07047290 */ /* 0x000fe2000fffe03f */
[----:B------:R-:W-:Y:S01]  /*3200*/  ISETP.GT.AND P4, PT, R11, 0x9, P0 ;  /* 0x000000090b00780c */ /* 0x000fe20000784270 */
[----:B------:R-:W-:Y:S01]  /*3210*/  LDSM.16.MT88.4 R120, [R188+0x100] ;  /* 0x00010000bc78783b */ /* 0x000fe20000004200 */
[C---:B------:R-:W-:Y:S01]  /*3220*/  ISETP.LT.OR P5, PT, R0.reuse, 0x2, P5 ;  /* 0x000000020000780c */ /* 0x040fe20002fa1670 */
[----:B------:R-:W-:Y:S01]  /*3230*/  ULDC UR7, c[0x0][0x328] ;  /* 0x0000ca0000077ab9 */ /* 0x000fe20000000800 */
[C---:B------:R-:W-:Y:S01]  /*3240*/  ISETP.LT.OR P6, PT, R0.reuse, 0x1, P6 ;  /* 0x000000010000780c */ /* 0x040fe200037c1670 */
[----:B------:R-:W-:Y:S01]  /*3250*/  LDSM.16.MT88.4 R48, [R190+0x2100] ;  /* 0x00210000be30783b */ /* 0x000fe20000004200 */
[----:B------:R-:W-:Y:S01]  /*3260*/  FMNMX.FTZ R8, R5, R8, !PT ;  /* 0x0000000805087209 */ /* 0x000fe20007810000 */
[----:B------:R-:W-:Y:S01]  /*3270*/  UIADD3 UR13, UR13, -0x2, URZ ;  /* 0xfffffffe0d0d7890 */ /* 0x000fe2000fffe03f */
[----:B------:R-:W-:Y:S01]  /*3280*/  ISETP.LT.OR P4, PT, R0, 0xa, P4 ;  /* 0x0000000a0000780c */ /* 0x000fe20002781670 */
[----:B------:R-:W-:Y:S01]  /*3290*/  LDSM.16.MT88.4 R64, [R188+0x2100] ;  /* 0x00210000bc40783b */ /* 0x000fe20000004200 */
[----:B------:R-:W-:Y:S01]  /*32a0*/  FSEL R14, R39, -INF , !P5 ;  /* 0xff800000270e7808 */ /* 0x000fe20006800000 */
[----:B------:R-:W-:Y:S01]  /*32b0*/  UIADD3 UR7, UR4, UR7, URZ ;  /* 0x0000000704077290 */ /* 0x000fe2000fffe03f */
[----:B------:R-:W-:Y:S01]  /*32c0*/  FSEL R38, R38, -INF , !P6 ;  /* 0xff80000026267808 */ /* 0x000fe20007000000 */
[----:B------:R-:W-:Y:S01]  /*32d0*/  LDSM.16.MT88.4 R80, [R190+0x4100] ;  /* 0x00410000be50783b */ /* 0x000fe20000004200 */
[----:B------:R-:W-:-:S02]  /*32e0*/  FMNMX.FTZ R12, R25, R8, !PT ;  /* 0x00000008190c7209 */ /* 0x000fc40007810000 */
[----:B------:R-:W-:Y:S01]  /*32f0*/  FSEL R6, R35, -INF , !P4 ;  /* 0xff80000023067808 */ /* 0x000fe20006000000 */
[----:B------:R-:W-:Y:S01]  /*3300*/  LDSM.16.MT88.4 R88, [R189+0x4100] ;  /* 0x00410000bd58783b */ /* 0x000fe20000004200 */
[----:B------:R-:W-:Y:S02]  /*3310*/  FMNMX.FTZ R13, R38, R14, !PT ;  /* 0x0000000e260d7209 */ /* 0x000fe40007810000 */
[----:B------:R-:W-:Y:S01]  /*3320*/  ISETP.GT.AND P4, PT, R11, 0x11, P0 ;  /* 0x000000110b00780c */ /* 0x000fe20000784270 */
[----:B------:R-:W-:Y:S01]  /*3330*/  LDSM.16.MT88.4 R136, [R190+0x900] ;  /* 0x00090000be88783b */ /* 0x000fe20000004200 */
[----:B------:R-:W-:Y:S02]  /*3340*/  FMNMX.FTZ R12, R155, R12, !PT ;  /* 0x0000000c9b0c7209 */ /* 0x000fe40007810000 */
[----:B------:R-:W-:Y:S01]  /*3350*/  FMNMX.FTZ R13, R34, R13, !PT ;  /* 0x0000000d220d7209 */ /* 0x000fe20007810000 */
[----:B------:R-:W-:Y:S01]  /*3360*/  LDSM.16.MT88.4 R132, [R189+0x900] ;  /* 0x00090000bd84783b */ /* 0x000fe20000004200 */
[----:B------:R-:W-:-:S02]  /*3370*/  ISETP.LT.OR P4, PT, R0, 0x12, P4 ;  /* 0x000000120000780c */ /* 0x000fc40002781670 */
        /* <DEDUP_REMOVED lines=8> */
[----:B------:R-:W-:Y:S02]  /*3400*/  ISETP.LT.OR P4, PT, R0, 0x1a, P4 ;  /* 0x0000001a0000780c */ /* 0x000fe40002781670 */
[----:B------:R-:W-:Y:S02]  /*3410*/  FSEL R10, R26, -INF , !P5 ;  /* 0xff8000001a0a7808 */ /* 0x000fe40006800000 */
[----:B------:R-:W-:Y:S02]  /*3420*/  ISETP.GT.AND P5, PT, R11, 0x20, P0 ;  /* 0x000000200b00780c */ /* 0x000fe400007a4270 */
[----:B------:R-:W-:-:S02]  /*3430*/  FMNMX.FTZ R12, R157, R12, !PT ;  /* 0x0000000c9d0c7209 */ /* 0x000fc40007810000 */
[----:B------:R-:W-:Y:S02]  /*3440*/  FMNMX.FTZ R13, R16, R13, !PT ;  /* 0x0000000d100d7209 */ /* 0x000fe40007810000 */
[----:B------:R-:W-:Y:S02]  /*3450*/  FSEL R8, R27, -INF , !P4 ;  /* 0xff8000001b087808 */ /* 0x000fe40006000000 */
[----:B------:R-:W-:Y:S02]  /*3460*/  ISETP.GT.AND P4, PT, R11, 0x21, P0 ;  /* 0x000000210b00780c */ /* 0x000fe40000784270 */
[----:B------:R-:W-:Y:S02]  /*3470*/  ISETP.LT.OR P5, PT, R0, 0x21, P5 ;  /* 0x000000210000780c */ /* 0x000fe40002fa1670 */
[----:B------:R-:W-:Y:S02]  /*3480*/  FMNMX.FTZ R12, R167, R12, !PT ;  /* 0x0000000ca70c7209 */ /* 0x000fe40007810000 */
[----:B------:R-:W-:-:S02]  /*3490*/  FMNMX.FTZ R13, R10, R13, !PT ;  /* 0x0000000d0a0d7209 */ /* 0x000fc40007810000 */
[----:B------:R-:W-:Y:S02]  /*34a0*/  ISETP.LT.OR P4, PT, R0, 0x22, P4 ;  /* 0x000000220000780c */ /* 0x000fe40002781670 */
[----:B------:R-:W-:Y:S02]  /*34b0*/  FSEL R172, R22, -INF , !P5 ;  /* 0xff80000016ac7808 */ /* 0x000fe40006800000 */
[----:B------:R-:W-:Y:S02]  /*34c0*/  FMNMX.FTZ R12, R165, R12, !PT ;  /* 0x0000000ca50c7209 */ /* 0x000fe40007810000 */
[----:B------:R-:W-:Y:S02]  /*34d0*/  ISETP.GT.AND P5, PT, R11, 0x28, P0 ;  /* 0x000000280b00780c */ /* 0x000fe400007a4270 */
[----:B------:R-:W-:Y:S02]  /*34e0*/  FMNMX.FTZ R15, R8, R13, !PT ;  /* 0x0000000d080f7209 */ /* 0x000fe40007810000 */
[----:B------:R-:W-:-:S02]  /*34f0*/  FSEL R162, R23, -INF , !P4 ;  /* 0xff80000017a27808 */ /* 0x000fc40006000000 */
[----:B------:R-:W-:Y:S01]  /*3500*/  FMNMX.FTZ R12, R143, R12, !PT ;  /* 0x0000000c8f0c7209 */ /* 0x000fe20007810000 */
[----:B------:R-:W-:Y:S01]  /*3510*/  LDSM.16.MT88.4 R20, [R189+0x2900] ;  /* 0x00290000bd14783b */ /* 0x000fe20000004200 */
[----:B------:R-:W-:Y:S02]  /*3520*/  ISETP.GT.AND P4, PT, R11, 0x29, P0 ;  /* 0x000000290b00780c */ /* 0x000fe40000784270 */
[----:B------:R-:W-:Y:S02]  /*3530*/  ISETP.LT.OR P5, PT, R0, 0x29, P5 ;  /* 0x000000290000780c */ /* 0x000fe40002fa1670 */
[----:B------:R-:W-:Y:S02]  /*3540*/  FMNMX.FTZ R15, R172, R15, !PT ;  /* 0x0000000fac0f7209 */ /* 0x000fe40007810000 */
[----:B------:R-:W-:Y:S02]  /*3550*/  FMNMX.FTZ R12, R141, R12, !PT ;  /* 0x0000000c8d0c7209 */ /* 0x000fe40007810000 */
[----:B------:R-:W-:-:S02]  /*3560*/  ISETP.GT.AND P6, PT, R11, 0x30, P0 ;  /* 0x000000300b00780c */ /* 0x000fc400007c4270 */
[----:B------:R-:W-:Y:S01]  /*3570*/  ISETP.LT.OR P4, PT, R0, 0x2a, P4 ;  /* 0x0000002a0000780c */ /* 0x000fe20002781670 */
[----:B------:R-:W1:Y:S01]  /*3580*/  SHFL.BFLY PT, R13, R12, 0x2, 0x1f ;  /* 0x0c401f000c0d7f89 */ /* 0x000e6200000e0000 */
[----:B------:R-:W-:Y:S02]  /*3590*/  FSEL R170, R18, -INF , !P5 ;  /* 0xff80000012aa7808 */ /* 0x000fe40006800000 */
[----:B------:R-:W-:Y:S02]  /*35a0*/  FMNMX.FTZ R15, R162, R15, !PT ;  /* 0x0000000fa20f7209 */ /* 0x000fe40007810000 */
[----:B------:R-:W-:Y:S02]  /*35b0*/  FSEL R164, R19, -INF , !P4 ;  /* 0xff80000013a47808 */ /* 0x000fe40006000000 */
[----:B------:R-:W-:Y:S02]  /*35c0*/  ISETP.GT.AND P5, PT, R11, 0x31, P0 ;  /* 0x000000310b00780c */ /* 0x000fe400007a4270 */
[----:B------:R-:W-:-:S02]  /*35d0*/  ISETP.LT.OR P6, PT, R0, 0x31, P6 ;  /* 0x000000310000780c */ /* 0x000fc400037c1670 */
[----:B------:R-:W-:Y:S02]  /*35e0*/  FMNMX.FTZ R15, R170, R15, !PT ;  /* 0x0000000faa0f7209 */ /* 0x000fe40007810000 */
[C---:B------:R-:W-:Y:S02]  /*35f0*/  ISETP.GT.AND P4, PT, R11.reuse, 0x38, P0 ;  /* 0x000000380b00780c */ /* 0x040fe40000784270 */
[----:B------:R-:W-:Y:S02]  /*3600*/  ISETP.LT.OR P5, PT, R0, 0x32, P5 ;  /* 0x000000320000780c */ /* 0x000fe40002fa1670 */
[----:B------:R-:W-:Y:S02]  /*3610*/  FSEL R166, R74, -INF , !P6 ;  /* 0xff8000004aa67808 */ /* 0x000fe40007000000 */
[----:B------:R-:W-:Y:S02]  /*3620*/  FMNMX.FTZ R15, R164, R15, !PT ;  /* 0x0000000fa40f7209 */ /* 0x000fe40007810000 */
[----:B------:R-:W-:-:S02]  /*3630*/  ISETP.GT.AND P0, PT, R11, 0x39, P0 ;  /* 0x000000390b00780c */ /* 0x000fc40000704270 */
[----:B------:R-:W-:Y:S02]  /*3640*/  FSEL R142, R75, -INF , !P5 ;  /* 0xff8000004b8e7808 */ /* 0x000fe40006800000 */
[----:B------:R-:W-:Y:S01]  /*3650*/  ISETP.LT.OR P4, PT, R0, 0x39, P4 ;  /* 0x000000390000780c */ /* 0x000fe20002781670 */
[----:B------:R-:W-:Y:S01]  /*3660*/  LDSM.16.MT88.4 R72, [R195+0x4100] ;  /* 0x00410000c348783b */ /* 0x000fe20000004200 */
[----:B------:R-:W-:Y:S02]  /*3670*/  FMNMX.FTZ R15, R166, R15, !PT ;  /* 0x0000000fa60f7209 */ /* 0x000fe40007810000 */
[----:B------:R-:W-:Y:S02]  /*3680*/  ISETP.LT.OR P0, PT, R0, 0x3a, P0 ;  /* 0x0000003a0000780c */ /* 0x000fe40000701670 */
[----:B------:R-:W-:Y:S02]  /*3690*/  FSEL R140, R70, -INF , !P4 ;  /* 0xff800000468c7808 */ /* 0x000fe40006000000 */
[----:B------:R-:W-:-:S02]  /*36a0*/  FMNMX.FTZ R15, R142, R15, !PT ;  /* 0x0000000f8e0f7209 */ /* 0x000fc40007810000 */
        /* <DEDUP_REMOVED lines=30> */
[----:B------:R-:W-:Y:S01]  /*3890*/  FFMA.FTZ R210, R141, c[0x0][0x2d0], -R168 ;  /* 0x0000b4008dd27a23 */ /* 0x000fe200000108a8 */
[----:B------:R-:W-:Y:S02]  /*38a0*/  FSEL R159, R159, RZ, P0 ;  /* 0x000000ff9f9f7208 */ /* 0x000fe40000000000 */
[----:B------:R-:W-:Y:S02]  /*38b0*/  PLOP3.LUT P0, PT, PT, PT, UP1, 0x40, 0x0 ;  /* 0x000000000000781c */ /* 0x000fe40003f0e818 */
[----:B------:R-:W1:Y:S01]  /*38c0*/  MUFU.EX2 R147, R147 ;  /* 0x0000009300937308 */ /* 0x000e620000000800 */
[--C-:B------:R-:W-:Y:S01]  /*38d0*/  FFMA.FTZ R148, R38, c[0x0][0x2d0], -R159.reuse ;  /* 0x0000b40026947a23 */ /* 0x100fe2000001089f */
[----:B--2---:R-:W-:Y:S01]  /*38e0*/  F2FP.BF16.PACK_AB R96, R153, R154 ;  /* 0x0000009a9960723e */ /* 0x004fe200000010ff */
[--C-:B------:R-:W-:Y:S02]  /*38f0*/  FFMA.FTZ R149, R14, c[0x0][0x2d0], -R159.reuse ;  /* 0x0000b4000e957a23 */ /* 0x100fe4000001089f */
[----:B------:R-:W-:-:S02]  /*3900*/  FFMA.FTZ R150, R34, c[0x0][0x2d0], -R159 ;  /* 0x0000b40022967a23 */ /* 0x000fc4000001089f */
[--C-:B------:R-:W-:Y:S01]  /*3910*/  FFMA.FTZ R15, R6, c[0x0][0x2d0], -R159.reuse ;  /* 0x0000b400060f7a23 */ /* 0x100fe2000001089f */
[----:B------:R-:W-:Y:S01]  /*3920*/  MUFU.EX2 R148, R148 ;  /* 0x0000009400947308 */ /* 0x000fe20000000800 */
[----:B------:R-:W2:Y:S01]  /*3930*/  LDSM.16.MT88.4 R4, [R188+0x4100] ;  /* 0x00410000bc04783b */ /* 0x000ea20000004200 */
[--C-:B------:R-:W-:Y:S02]  /*3940*/  FFMA.FTZ R3, R10, c[0x0][0x2d0], -R159.reuse ;  /* 0x0000b4000a037a23 */ /* 0x100fe4000001089f */
[--C-:B------:R-:W-:Y:S01]  /*3950*/  FFMA.FTZ R2, R8, c[0x0][0x2d0], -R159.reuse ;  /* 0x0000b40008027a23 */ /* 0x100fe2000001089f */
[----:B------:R-:W-:Y:S01]  /*3960*/  LDSM.16.MT88.4 R32, [R188+0x900] ;  /* 0x00090000bc20783b */ /* 0x000fe20000004200 */
[----:B------:R-:W-:Y:S02]  /*3970*/  FFMA.FTZ R14, R25, c[0x0][0x2d0], -R168 ;  /* 0x0000b400190e7a23 */ /* 0x000fe400000108a8 */
[----:B------:R-:W3:Y:S01]  /*3980*/  MUFU.EX2 R149, R149 ;  /* 0x0000009500957308 */ /* 0x000ee20000000800 */
[----:B------:R-:W4:Y:S01]  /*3990*/  LDSM.16.MT88.4 R8, [R195+0x2900] ;  /* 0x00290000c308783b */ /* 0x000f220000004200 */
[----:B-1----:R-:W-:Y:S01]  /*39a0*/  F2FP.BF16.PACK_AB R98, R147, R152 ;  /* 0x000000989362723e */ /* 0x002fe200000010ff */
[----:B------:R-:W-:-:S02]  /*39b0*/  FFMA.FTZ R144, R30, c[0x0][0x2d0], -R159 ;  /* 0x0000b4001e907a23 */ /* 0x000fc4000001089f */
[--C-:B------:R-:W-:Y:S01]  /*39c0*/  FFMA.FTZ R13, R16, c[0x0][0x2d0], -R159.reuse ;  /* 0x0000b400100d7a23 */ /* 0x100fe2000001089f */
[----:B------:R-:W1:Y:S01]  /*39d0*/  LDSM.16.MT88.4 R24, [R195+0x900] ;  /* 0x00090000c318783b */ /* 0x000e620000004200 */
[--C-:B------:R-:W-:Y:S01]  /*39e0*/  FFMA.FTZ R161, R172, c[0x0][0x2d0], -R159.reuse ;  /* 0x0000b400aca17a23 */ /* 0x100fe2000001089f */
[----:B------:R-:W-:Y:S01]  /*39f0*/  MUFU.EX2 R150, R150 ;  /* 0x0000009600967308 */ /* 0x000fe20000000800 */
[--C-:B------:R-:W-:Y:S01]  /*3a00*/  FFMA.FTZ R162, R162, c[0x0][0x2d0], -R159.reuse ;  /* 0x0000b400a2a27a23 */ /* 0x100fe2000001089f */
[----:B------:R-:W5:Y:S01]  /*3a10*/  LDSM.16.MT88.4 R16, [R188+0x2900] ;  /* 0x00290000bc10783b */ /* 0x000f620000004200 */
[--C-:B------:R-:W-:Y:S02]  /*3a20*/  FFMA.FTZ R163, R170, c[0x0][0x2d0], -R159.reuse ;  /* 0x0000b400aaa37a23 */ /* 0x100fe4000001089f */
[----:B------:R-:W-:Y:S01]  /*3a30*/  FFMA.FTZ R164, R164, c[0x0][0x2d0], -R159 ;  /* 0x0000b400a4a47a23 */ /* 0x000fe2000001089f */
[----:B------:R-:W-:Y:S01]  /*3a40*/  LDSM.16.MT88.4 R28, [R190+0x2900] ;  /* 0x00290000be1c783b */ /* 0x000fe20000004200 */
[--C-:B------:R-:W-:Y:S01]  /*3a50*/  FFMA.FTZ R170, R165, c[0x0][0x2d0], -R168.reuse ;  /* 0x0000b400a5aa7a23 */ /* 0x100fe200000108a8 */
        /* <DEDUP_REMOVED lines=13> */
[----:B------:R-:W-:-:S02]  /*3b30*/  FADD.FTZ R152, R152, R153 ;  /* 0x0000009998987221 */ /* 0x000fc40000010000 */
[----:B------:R-:W-:Y:S02]  /*3b40*/  FADD.FTZ R150, R150, R149 ;  /* 0x0000009596967221 */ /* 0x000fe40000010000 */
[----:B------:R-:W-:Y:S01]  /*3b50*/  FADD.FTZ R152, R147, R152 ;  /* 0x0000009893987221 */ /* 0x000fe20000010000 */
[C---:B------:R-:W-:Y:S01]  /*3b60*/  HMMA.16816.F32.BF16 R36, R96.reuse, R40, RZ ;  /* 0x000000286024723c */ /* 0x040fe200000418ff */
[----:B------:R-:W-:Y:S01]  /*3b70*/  FADD.FTZ R15, R15, R150 ;  /* 0x000000960f0f7221 */ /* 0x000fe20000010000 */
        /* <DEDUP_REMOVED lines=56> */
[----:B----4-:R-:W-:Y:S01]  /*3f00*/  HMMA.16816.F32.BF16 R36, R4, R8, R36 ;  /* 0x000000080424723c */ /* 0x010fe20000041824 */
        /* <DEDUP_REMOVED lines=135> */
.L_x_1495:
[----:B------:R-:W-:Y:S02]  /*4780*/  ULDC UR4, c[0x0][0x32c] ;  /* 0x0000cb0000047ab9 */ /* 0x000fe40000000800 */
[----:B------:R-:W-:-:S03]  /*4790*/  UISETP.NE.AND UP0, UPT, UR6, UR4, UPT ;  /* 0x000000040600728c */ /* 0x000fc6000bf05270 */
[----:B------:R-:W-:Y:S02]  /*47a0*/  ULDC.64 UR4, c[0x0][0x330] ;  /* 0x0000cc0000047ab9 */ /* 0x000fe40000000a00 */
[----:B------:R-:W-:-:S06]  /*47b0*/  UIMAD.WIDE.U32 UR18, UR15, UR4, URZ ;  /* 0x000000040f1272a5 */ /* 0x000fcc000f8e003f */
[----:B------:R-:W-:Y:S02]  /*47c0*/  @UP0 USHF.R.U32.HI UR15, URZ, UR5, UR19 ;  /* 0x000000053f0f0299 */ /* 0x000fe40008011613 */
.L_x_1496:
[----:B------:R-:W-:Y:S02]  /*47d0*/  ULDC UR4, c[0x0][0x32c] ;  /* 0x0000cb0000047ab9 */ /* 0x000fe40000000800 */
[----:B------:R-:W-:-:S04]  /*47e0*/  UIMAD UR4, UR15, UR4, UR4 ;  /* 0x000000040f0472a4 */ /* 0x000fc8000f8e0204 */
[----:B------:R-:W-:-:S04]  /*47f0*/  UISETP.LT.AND UP0, UPT, UR7, UR4, UPT ;  /* 0x000000040700728c */ /* 0x000fc8000bf01270 */
[----:B------:R-:W-:-:S04]  /*4800*/  USEL UR7, UR7, UR4, UP0 ;  /* 0x0000000407077287 */ /* 0x000fc80008000000 */
.L_x_1494:
        /* <DEDUP_REMOVED lines=24> */
.L_x_1506:
        /* <DEDUP_REMOVED lines=10> */
[----:B------:R-:W-:Y:S01]  /*4a30*/  @!P0 IADD3 R221, P6, R206, UR19, RZ ;  /* 0x00000013cedd8c10 */ /* 0x000fe2000ffde0ff */
[----:B------:R-:W-:Y:S01]  /*4a40*/  @!UP3 UIADD3 UR18, UR21, UR18, URZ ;  /* 0x000000121512b290 */ /* 0x000fe2000fffe03f */
[----:B------:R-:W-:Y:S01]  /*4a50*/  @!P0 IADD3 R223, P5, R220, UR19, RZ ;  /* 0x00000013dcdf8c10 */ /* 0x000fe2000ffbe0ff */
[----:B------:R-:W1:Y:S01]  /*4a60*/  LDSM.16.M88.4 R136, [R197+0x6100] ;  /* 0x00610000c588783b */ /* 0x000e620000000200 */
[----:B------:R-:W-:Y:S01]  /*4a70*/  @!P0 IADD3 R225, P4, R218, UR19, RZ ;  /* 0x00000013dae18c10 */ /* 0x000fe2000ff9e0ff */
[----:B------:R-:W-:Y:S02]  /*4a80*/  @!UP3 USHF.L.U64.HI UR18, UR20, 0x6, UR18 ;  /* 0x000000061412b899 */ /* 0x000fe40008010212 */
[----:B------:R-:W-:Y:S01]  /*4a90*/  @!UP3 ULEA UR19, UP0, UR6, UR19, 0x5 ;  /* 0x000000130613b291 */ /* 0x000fe2000f80283f */
[----:B------:R-:W2:Y:S03]  /*4aa0*/  LDSM.16.M88.4 R140, [R197+0x6900] ;  /* 0x00690000c58c783b */ /* 0x000ea60000000200 */
[----:B------:R-:W-:Y:S02]  /*4ab0*/  @!P0 IADD3.X R0, R209, UR18, RZ, P6, !PT ;  /* 0x00000012d1008c10 */ /* 0x000fe4000b7fe4ff */
[----:B------:R-:W3:Y:S01]  /*4ac0*/  LDSM.16.M88.4 R144, [R197+0x7100] ;  /* 0x00710000c590783b */ /* 0x000ee20000000200 */
[----:B------:R-:W-:Y:S02]  /*4ad0*/  @!P0 LEA R230, P6, R221, c[0x0][0x1f8], 0x1 ;  /* 0x00007e00dde68a11 */ /* 0x000fe400078c08ff */
[----:B------:R-:W-:Y:S02]  /*4ae0*/  @!P0 IADD3.X R222, R219, UR18, RZ, P5, !PT ;  /* 0x00000012dbde8c10 */ /* 0x000fe4000affe4ff */
[----:B------:R-:W4:Y:S01]  /*4af0*/  LDSM.16.M88.4 R148, [R197+0x7900] ;  /* 0x00790000c594783b */ /* 0x000f220000000200 */
[----:B------:R-:W-:Y:S02]  /*4b00*/  @!P0 LEA.HI.X R231, R221, c[0x0][0x1fc], R0, 0x1, P6 ;  /* 0x00007f00dde78a11 */ /* 0x000fe400030f0c00 */
[----:B------:R-:W-:Y:S02]  /*4b10*/  @!P0 LEA R228, P5, R223, c[0x0][0x1f8], 0x1 ;  /* 0x00007e00dfe48a11 */ /* 0x000fe400078a08ff */
[----:B------:R-:W-:Y:S01]  /*4b20*/  LDSM.16.M88.4 R152, [R194+0xc100] ;  /* 0x00c10000c298783b */ /* 0x000fe20000000200 */
[----:B------:R-:W-:Y:S01]  /*4b30*/  @!P0 IADD3.X R224, R217, UR18, RZ, P4, !PT ;  /* 0x00000012d9e08c10 */ /* 0x000fe2000a7fe4ff */
[----:B------:R-:W-:Y:S01]  /*4b40*/  @!UP3 ULEA.HI.X UR18, UR6, UR18, UR7, 0x5, UP0 ;  /* 0x000000120612b291 */ /* 0x000fe200080f2c07 */
[----:B------:R-:W-:Y:S01]  /*4b50*/  @!P0 LEA.HI.X R229, R223, c[0x0][0x1fc], R222, 0x1, P5 ;  /* 0x00007f00dfe58a11 */ /* 0x000fe200028f0cde */
[----:B------:R-:W-:Y:S01]  /*4b60*/  UISETP.GT.AND UP3, UPT, UR13, UR8, UPT ;  /* 0x000000080d00728c */ /* 0x000fe2000bf64270 */
[----:B------:R-:W5:Y:S01]  /*4b70*/  LDSM.16.M88.4 R156, [R196] ;  /* 0x00000000c49c783b */ /* 0x000f620000000200 */
[C---:B------:R-:W-:Y:S02]  /*4b80*/  @!P0 LEA R226, P4, R225.reuse, c[0x0][0x1f8], 0x1 ;  /* 0x00007e00e1e28a11 */ /* 0x040fe400078808ff */
[----:B------:R-:W-:Y:S02]  /*4b90*/  @!P0 IADD3 R0, P6, R206, UR19, RZ ;  /* 0x00000013ce008c10 */ /* 0x000fe4000ffde0ff */
[----:B------:R-:W3:Y:S01]  /*4ba0*/  LDSM.16.M88.4 R160, [R187] ;  /* 0x00000000bba0783b */ /* 0x000ee20000000200 */
[----:B------:R-:W-:Y:S02]  /*4bb0*/  @!P0 LEA.HI.X R227, R225, c[0x0][0x1fc], R224, 0x1, P4 ;  /* 0x00007f00e1e38a11 */ /* 0x000fe400020f0ce0 */
[----:B------:R-:W-:Y:S02]  /*4bc0*/  @!P0 IADD3.X R225, R209, UR18, RZ, P6, !PT ;  /* 0x00000012d1e18c10 */ /* 0x000fe4000b7fe4ff */
[----:B------:R-:W-:Y:S01]  /*4bd0*/  LDSM.16.M88.4 R164, [R185] ;  /* 0x00000000b9a4783b */ /* 0x000fe20000000200 */
[----:B------:R-:W-:Y:S02]  /*4be0*/  @!P0 LEA R232, P6, R0, c[0x0][0x1f8], 0x1 ;  /* 0x00007e0000e88a11 */ /* 0x000fe400078c08ff */
[----:B------:R-:W-:Y:S01]  /*4bf0*/  @!P0 IADD3 R221, P5, R220, UR19, RZ ;  /* 0x00000013dcdd8c10 */ /* 0x000fe2000ffbe0ff */
[C---:B-1----:R-:W-:Y:S03]  /*4c00*/  HMMA.16816.F32.BF16 R4, R132.reuse, R136, RZ ;  /* 0x000000888404723c */ /* 0x042fe600000418ff */
[----:B------:R-:W-:Y:S02]  /*4c10*/  @!P0 LEA.HI.X R233, R0, c[0x0][0x1fc], R225, 0x1, P6 ;  /* 0x00007f0000e98a11 */ /* 0x000fe400030f0ce1 */
[----:B------:R-:W-:Y:S02]  /*4c20*/  @!P0 IADD3.X R234, R219, UR18, RZ, P5, !PT ;  /* 0x00000012dbea8c10 */ /* 0x000fe4000affe4ff */
[C---:B------:R-:W-:Y:S01]  /*4c30*/  @!P0 LEA R224, P5, R221.reuse, c[0x0][0x1f8], 0x1 ;  /* 0x00007e00dde08a11 */ /* 0x040fe200078a08ff */
[C---:B------:R-:W-:Y:S01]  /*4c40*/  HMMA.16816.F32.BF16 R8, R132.reuse, R138, RZ ;  /* 0x0000008a8408723c */ /* 0x040fe200000418ff */
[----:B------:R-:W1:Y:S03]  /*4c50*/  LDSM.16.M88.4 R136, [R186] ;  /* 0x00000000ba88783b */ /* 0x000e660000000200 */
[----:B------:R-:W-:Y:S02]  /*4c60*/  @!P0 LEA.HI.X R225, R221, c[0x0][0x1fc], R234, 0x1, P5 ;  /* 0x00007f00dde18a11 */ /* 0x000fe400028f0cea */
[----:B------:R-:W-:Y:S01]  /*4c70*/  @!PT LDS RZ, [RZ] ;  /* 0x00000000fffff984 */ /* 0x000fe20000000800 */
[----:B------:R-:W-:Y:S01]  /*4c80*/  @!PT LDS RZ, [RZ] ;  /* 0x00000000fffff984 */ /* 0x000fe20000000800 */
[----:B------:R-:W-:Y:S01]  /*4c90*/  @!PT LDS RZ, [RZ] ;  /* 0x00000000fffff984 */ /* 0x000fe20000000800 */
[----:B------:R1:W-:Y:S01]  /*4ca0*/  @!P0 LDGSTS.E.BYPASS.LTC128B.128 [R199+0x100], [R230.64], !P3 ;  /* 0x00100000e6c78fae */ /* 0x0003e2000d901d50 */
[----:B------:R-:W-:Y:S01]  /*4cb0*/  @!P0 IADD3 R223, P4, R218, UR19, RZ ;  /* 0x00000013dadf8c10 */ /* 0x000fe2000ff9e0ff */
[C---:B--2---:R-:W-:Y:S01]  /*4cc0*/  HMMA.16816.F32.BF16 R12, R132.reuse, R140, RZ ;  /* 0x0000008c840c723c */ /* 0x044fe200000418ff */
[----:B------:R-:W-:Y:S02]  /*4cd0*/  @UP3 UIADD3 UR19, UR13, -0x1, URZ ;  /* 0xffffffff0d133890 */ /* 0x000fe4000fffe03f */
[----:B------:R2:W-:Y:S01]  /*4ce0*/  @!P0 LDGSTS.E.BYPASS.LTC128B.128 [R199+0x2100], [R228.64], !P2 ;  /* 0x02100000e4c78fae */ /* 0x0005e2000d101d50 */
[----:B------:R-:W-:Y:S01]  /*4cf0*/  @!P0 IADD3.X R236, R217, UR18, RZ, P4, !PT ;  /* 0x00000012d9ec8c10 */ /* 0x000fe2000a7fe4ff */
[----:B------:R-:W-:Y:S01]  /*4d00*/  @UP3 USHF.R.S32.HI UR18, URZ, 0x1f, UR19 ;  /* 0x0000001f3f123899 */ /* 0x000fe20008011413 */
[C---:B------:R-:W-:Y:S01]  /*4d10*/  @!P0 LEA R222, P4, R223.reuse, c[0x0][0x1f8], 0x1 ;  /* 0x00007e00dfde8a11 */ /* 0x040fe200078808ff */
[----:B------:R-:W-:Y:S01]  /*4d20*/  @UP3 UIMAD.WIDE.U32 UR20, UR19, UR4, URZ ;  /* 0x00000004131432a5 */ /* 0x000fe2000f8e003f */
[C---:B------:R-:W-:Y:S01]  /*4d30*/  HMMA.16816.F32.BF16 R16, R132.reuse, R142, RZ ;  /* 0x0000008e8410723c */ /* 0x040fe200000418ff */
[----:B------:R1:W-:Y:S01]  /*4d40*/  @!P0 LDGSTS.E.BYPASS.LTC128B.128 [R199+0x4100], [R226.64], !P1 ;  /* 0x04100000e2c78fae */ /* 0x0003e2000c901d50 */
[----:B------:R-:W-:Y:S02]  /*4d50*/  @UP3 UIMAD UR18, UR18, UR4, URZ ;  /* 0x00000004121232a4 */ /* 0x000fe4000f8e023f */
[----:B------:R-:W-:Y:S02]  /*4d60*/  @!P0 LEA.HI.X R223, R223, c[0x0][0x1fc], R236, 0x1, P4 ;  /* 0x00007f00dfdf8a11 */ /* 0x000fe400020f0cec */
[----:B------:R1:W-:Y:S01]  /*4d70*/  @!P0 LDGSTS.E.BYPASS.LTC128B.128 [R199+0x1100], [R232.64], !P3 ;  /* 0x01100000e8c78fae */ /* 0x0003e2000d901d50 */
[----:B------:R-:W-:Y:S01]  /*4d80*/  @UP3 UIMAD UR18, UR19, UR5, UR18 ;  /* 0x00000005131232a4 */ /* 0x000fe2000f8e0212 */
[C---:B---3--:R-:W-:Y:S01]  /*4d90*/  HMMA.16816.F32.BF16 R20, R132.reuse, R144, RZ ;  /* 0x000000908414723c */ /* 0x048fe200000418ff */
[----:B------:R-:W-:Y:S02]  /*4da0*/  @UP3 USHF.L.U32 UR19, UR20, 0x6, URZ ;  /* 0x0000000614133899 */ /* 0x000fe4000800063f */
[----:B------:R3:W-:Y:S01]  /*4db0*/  @!P0 LDGSTS.E.BYPASS.LTC128B.128 [R199+0x3100], [R224.64], !P2 ;  /* 0x03100000e0c78fae */ /* 0x0007e2000d101d50 */
[----:B------:R-:W-:Y:S04]  /*4dc0*/  @UP3 UIADD3 UR18, UR21, UR18, URZ ;  /* 0x0000001215123290 */ /* 0x000fe8000fffe03f */
[C---:B------:R-:W-:Y:S01]  /*4dd0*/  HMMA.16816.F32.BF16 R24, R132.reuse, R146, RZ ;  /* 0x000000928418723c */ /* 0x040fe200000418ff */
[----:B------:R1:W-:Y:S01]  /*4de0*/  @!P0 LDGSTS.E.BYPASS.LTC128B.128 [R199+0x5100], [R222.64], !P1 ;  /* 0x05100000dec78fae */ /* 0x0003e2000c901d50 */
[----:B------:R-:W-:Y:S01]  /*4df0*/  PLOP3.LUT P0, PT, PT, PT, UP3, 0x80, 0x0 ;  /* 0x000000000000781c */ /* 0x000fe20003f0f038 */
[----:B------:R-:W-:Y:S03]  /*4e00*/  @UP3 USHF.L.U64.HI UR18, UR20, 0x6, UR18 ;  /* 0x0000000614123899 */ /* 0x000fe60008010212 */
[----:B------:R-:W-:Y:S02]  /*4e10*/  LDSM.16.M88.4 R140, [R193+0xc100] ;  /* 0x00c10000c18c783b */ /* 0x000fe40000000200 */
[C---:B----4-:R-:W-:Y:S03]  /*4e20*/  HMMA.16816.F32.BF16 R28, R132.reuse, R148, RZ ;  /* 0x00000094841c723c */ /* 0x050fe600000418ff */
[----:B------:R-:W0:Y:S04]  /*4e30*/  LDGDEPBAR ;  /* 0x00000000000079af */ /* 0x000e280000000000 */
[----:B------:R-:W-:Y:S01]  /*4e40*/  @P0 IADD3 R0, P5, R200, UR19, RZ ;  /* 0x00000013c8000c10 */ /* 0x000fe2000ffbe0ff */
[----:B------:R-:W-:Y:S01]  /*4e50*/  HMMA.16816.F32.BF16 R32, R132, R150, RZ ;  /* 0x000000968420723c */ /* 0x000fe200000418ff */
[----:B------:R-:W4:Y:S03]  /*4e60*/  LDSM.16.M88.4 R168, [R192+0x6100] ;  /* 0x00610000c0a8783b */ /* 0x000f260000000200 */
[----:B------:R-:W-:Y:S02]  /*4e70*/  @P0 IADD3.X R221, R203, UR18, RZ, P5, !PT ;  /* 0x00000012cbdd0c10 */ /* 0x000fe4000affe4ff */
[----:B------:R-:W4:Y:S01]  /*4e80*/  LDSM.16.M88.4 R172, [R192+0x6900] ;  /* 0x00690000c0ac783b */ /* 0x000f220000000200 */
[----:B--2---:R-:W-:Y:S01]  /*4e90*/  @P0 IADD3 R228, P5, R214, UR19, RZ ;  /* 0x00000013d6e40c10 */ /* 0x004fe2000ffbe0ff */
[C---:B-----5:R-:W-:Y:S03]  /*4ea0*/  HMMA.16816.F32.BF16 R4, R152.reuse, R156, R4 ;  /* 0x0000009c9804723c */ /* 0x060fe60000041804 */
[----:B------:R-:W2:Y:S02]  /*4eb0*/  LDSM.16.M88.4 R132, [R192+0x7100] ;  /* 0x00710000c084783b */ /* 0x000ea40000000200 */
[C---:B-1----:R-:W-:Y:S02]  /*4ec0*/  @P0 LEA R222, P4, R0.reuse, c[0x0][0x1c8], 0x1 ;  /* 0x0000720000de0a11 */ /* 0x042fe400078808ff */
[----:B---3--:R-:W-:Y:S01]  /*4ed0*/  @P0 IADD3.X R225, R213, UR18, RZ, P5, !PT ;  /* 0x00000012d5e10c10 */ /* 0x008fe2000affe4ff */
[C---:B------:R-:W-:Y:S01]  /*4ee0*/  HMMA.16816.F32.BF16 R8, R152.reuse, R158, R8 ;  /* 0x0000009e9808723c */ /* 0x040fe20000041808 */
[----:B------:R-:W1:Y:S03]  /*4ef0*/  LDSM.16.M88.4 R144, [R192+0x7900] ;  /* 0x00790000c090783b */ /* 0x000e660000000200 */
[----:B------:R-:W-:Y:S02]  /*4f00*/  @P0 LEA.HI.X R223, R0, c[0x0][0x1cc], R221, 0x1, P4 ;  /* 0x0000730000df0a11 */ /* 0x000fe400020f0cdd */
[----:B------:R-:W-:Y:S01]  /*4f10*/  LDSM.16.M88.4 R148, [R184] ;  /* 0x00000000b894783b */ /* 0x000fe20000000200 */
[----:B------:R-:W-:Y:S01]  /*4f20*/  @P0 IADD3 R221, P4, R216, UR19, RZ ;  /* 0x00000013d8dd0c10 */ /* 0x000fe2000ff9e0ff */
[C---:B------:R-:W-:Y:S01]  /*4f30*/  HMMA.16816.F32.BF16 R12, R152.reuse, R160, R12 ;  /* 0x000000a0980c723c */ /* 0x040fe2000004180c */
[----:B------:R-:W-:Y:S02]  /*4f40*/  @UP3 UIADD3 UR19, UP0, UR12, UR19, URZ ;  /* 0x000000130c133290 */ /* 0x000fe4000ff1e03f */
[----:B------:R-:W-:Y:S01]  /*4f50*/  LDSM.16.M88.4 R156, [R184+0x1000] ;  /* 0x00100000b89c783b */ /* 0x000fe20000000200 */
[----:B------:R-:W-:Y:S02]  /*4f60*/  @P0 LEA R226, P6, R221, c[0x0][0x1c8], 0x1 ;  /* 0x00007200dde20a11 */ /* 0x000fe400078c08ff */
[----:B------:R-:W-:Y:S01]  /*4f70*/  @P0 IADD3.X R0, R215, UR18, RZ, P4, !PT ;  /* 0x00000012d7000c10 */ /* 0x000fe2000a7fe4ff */
[----:B------:R-:W-:Y:S01]  /*4f80*/  @UP3 UIADD3.X UR18, UR11, UR18, URZ, UP0, !UPT ;  /* 0x000000120b123290 */ /* 0x000fe200087fe43f */
[C---:B------:R-:W-:Y:S01]  /*4f90*/  HMMA.16816.F32.BF16 R16, R152.reuse, R162, R16 ;  /* 0x000000a29810723c */ /* 0x040fe20000041810 */
[----:B------:R-:W-:Y:S03]  /*4fa0*/  LDSM.16.M88.4 R160, [R184+0x1800] ;  /* 0x00180000b8a0783b */ /* 0x000fe60000000200 */
[C---:B------:R-:W-:Y:S02]  /*4fb0*/  @P0 LEA R224, P4, R228.reuse, c[0x0][0x1c8], 0x1 ;  /* 0x00007200e4e00a11 */ /* 0x040fe400078808ff */
[----:B------:R-:W-:Y:S02]  /*4fc0*/  @P0 LEA.HI.X R227, R221, c[0x0][0x1cc], R0, 0x1, P6 ;  /* 0x00007300dde30a11 */ /* 0x000fe400030f0c00 */
[C---:B------:R-:W-:Y:S04]  /*4fd0*/  HMMA.16816.F32.BF16 R20, R152.reuse, R136, R20 ;  /* 0x000000889814723c */ /* 0x040fe80000041814 */
[----:B------:R-:W-:Y:S02]  /*4fe0*/  @P0 LEA.HI.X R225, R228, c[0x0][0x1cc], R225, 0x1, P4 ;  /* 0x00007300e4e10a11 */ /* 0x000fe400020f0ce1 */
[----:B------:R-:W-:Y:S02]  /*4ff0*/  @P0 IADD3 R232, P5, R216, UR19, RZ ;  /* 0x00000013d8e80c10 */ /* 0x000fe4000ffbe0ff */
[C---:B------:R-:W-:Y:S01]  /*5000*/  HMMA.16816.F32.BF16 R24, R152.reuse, R138, R24 ;  /* 0x0000008a9818723c */ /* 0x040fe20000041818 */
[----:B------:R-:W3:Y:S03]  /*5010*/  LDSM.16.M88.4 R136, [R191+0xc100] ;  /* 0x00c10000bf88783b */ /* 0x000ee60000000200 */
[----:B------:R-:W-:Y:S02]  /*5020*/  @P0 IADD3 R234, P4, R214, UR19, RZ ;  /* 0x00000013d6ea0c10 */ /* 0x000fe4000ff9e0ff */
[----:B------:R-:W-:Y:S02]  /*5030*/  @P0 IADD3 R0, P6, R200, UR19, RZ ;  /* 0x00000013c8000c10 */ /* 0x000fe4000ffde0ff */
[C---:B------:R-:W-:Y:S04]  /*5040*/  HMMA.16816.F32.BF16 R28, R152.reuse, R164, R28 ;  /* 0x000000a4981c723c */ /* 0x040fe8000004181c */
[----:B------:R-:W-:Y:S02]  /*5050*/  @P0 IADD3.X R229, R215, UR18, RZ, P5, !PT ;  /* 0x00000012d7e50c10 */ /* 0x000fe4000affe4ff */
[C---:B------:R-:W-:Y:S02]  /*5060*/  @P0 LEA R230, P5, R232.reuse, c[0x0][0x1c8], 0x1 ;  /* 0x00007200e8e60a11 */ /* 0x040fe400078a08ff */
[----:B------:R-:W-:Y:S01]  /*5070*/  HMMA.16816.F32.BF16 R32, R152, R166, R32 ;  /* 0x000000a69820723c */ /* 0x000fe20000041820 */
[----:B------:R-:W5:Y:S03]  /*5080*/  LDSM.16.M88.4 R152, [R184+0x800] ;  /* 0x00080000b898783b */ /* 0x000f660000000200 */
[----:B------:R-:W-:Y:S02]  /*5090*/  @P0 LEA.HI.X R231, R232, c[0x0][0x1cc], R229, 0x1, P5 ;  /* 0x00007300e8e70a11 */ /* 0x000fe400028f0ce5 */
[----:B------:R-:W-:Y:S01]  /*50a0*/  LDSM.16.M88.4 R164, [R197+0x8100] ;  /* 0x00810000c5a4783b */ /* 0x000fe20000000200 */
[----:B------:R-:W-:Y:S01]  /*50b0*/  @P0 IADD3.X R233, R213, UR18, RZ, P4, !PT ;  /* 0x00000012d5e90c10 */ /* 0x000fe2000a7fe4ff */
[C---:B----4-:R-:W-:Y:S05]  /*50c0*/  HMMA.16816.F32.BF16 R4, R140.reuse, R168, R4 ;  /* 0x000000a88c04723c */ /* 0x050fea0000041804 */
[----:B------:R-:W-:Y:S02]  /*50d0*/  @P0 LEA R228, P4, R234, c[0x0][0x1c8], 0x1 ;  /* 0x00007200eae40a11 */ /* 0x000fe400078808ff */
[----:B------:R-:W-:Y:S01]  /*50e0*/  @P0 IADD3.X R221, R203, UR18, RZ, P6, !PT ;  /* 0x00000012cbdd0c10 */ /* 0x000fe2000b7fe4ff */
[C---:B------:R-:W-:Y:S01]  /*50f0*/  HMMA.16816.F32.BF16 R8, R140.reuse, R170, R8 ;  /* 0x000000aa8c08723c */ /* 0x040fe20000041808 */
[----:B------:R-:W-:Y:S01]  /*5100*/  LDSM.16.M88.4 R168, [R198+0x14100] ;  /* 0x01410000c6a8783b */ /* 0x000fe20000000200 */
[----:B------:R-:W-:Y:S02]  /*5110*/  USHF.L.U32 UR18, UR13, 0x6, URZ ;  /* 0x000000060d127899 */ /* 0x000fe4000800063f */
[----:B------:R-:W-:Y:S02]  /*5120*/  @P0 LEA R236, P6, R0, c[0x0][0x1c8], 0x1 ;  /* 0x0000720000ec0a11 */ /* 0x000fe400078c08ff */
[----:B------:R-:W-:Y:S02]  /*5130*/  @P0 LEA.HI.X R229, R234, c[0x0][0x1cc], R233, 0x1, P4 ;  /* 0x00007300eae50a11 */ /* 0x000fe400020f0ce9 */
[C---:B------:R-:W-:Y:S01]  /*5140*/  HMMA.16816.F32.BF16 R12, R140.reuse, R172, R12 ;  /* 0x000000ac8c0c723c */ /* 0x040fe2000004180c */
[----:B------:R-:W-:Y:S03]  /*5150*/  PLOP3.LUT P4, PT, PT, PT, UP2, 0x80, 0x0 ;  /* 0x000000000000781c */ /* 0x000fe60003f8f028 */
[----:B------:R-:W-:Y:S01]  /*5160*/  @P0 LEA.HI.X R237, R0, c[0x0][0x1cc], R221, 0x1, P6 ;  /* 0x0000730000ed0a11 */ /* 0x000fe200030f0cdd */
[----:B------:R-:W-:Y:S02]  /*5170*/  IMAD.MOV.U32 R0, RZ, RZ, R204 ;  /* 0x000000ffff007224 */ /* 0x000fe400078e00cc */
[----:B------:R-:W-:Y:S01]  /*5180*/  IMAD.U32 R232, RZ, RZ, UR18 ;  /* 0x00000012ffe87e24 */ /* 0x000fe2000f8e00ff */
[C---:B------:R-:W-:Y:S01]  /*5190*/  HMMA.16816.F32.BF16 R16, R140.reuse, R174, R16 ;  /* 0x000000ae8c10723c */ /* 0x040fe20000041810 */
[----:B------:R-:W-:Y:S05]  /*51a0*/  LDSM.16.M88.4 R172, [R197+0xa100] ;  /* 0x00a10000c5ac783b */ /* 0x000fea0000000200 */
[----:B------:R-:W-:Y:S02]  /*51b0*/  @P4 IMAD.MOV.U32 R0, RZ, RZ, R212 ;  /* 0x000000ffff004224 */ /* 0x000fe400078e00d4 */
[C---:B--2---:R-:W-:Y:S03]  /*51c0*/  HMMA.16816.F32.BF16 R20, R140.reuse, R132, R20 ;  /* 0x000000848c14723c */ /* 0x044fe60000041814 */
[----:B------:R-:W-:Y:S05]  /*51d0*/  SHFL.IDX PT, R221, R0, RZ, 0x1c1f ;  /* 0x001c1fff00dd7589 */ /* 0x000fea00000e0000 */
[C---:B------:R-:W-:Y:S01]  /*51e0*/  HMMA.16816.F32.BF16 R24, R140.reuse, R134, R24 ;  /* 0x000000868c18723c */ /* 0x040fe20000041818 */
[----:B------:R-:W2:Y:S07]  /*51f0*/  LDSM.16.M88.4 R132, [R198+0x10100] ;  /* 0x01010000c684783b */ /* 0x000eae0000000200 */
[C---:B-1----:R-:W-:Y:S08]  /*5200*/  HMMA.16816.F32.BF16 R28, R140.reuse, R144, R28 ;  /* 0x000000908c1c723c */ /* 0x042ff0000004181c */
[----:B------:R-:W-:Y:S01]  /*5210*/  HMMA.16816.F32.BF16 R32, R140, R146, R32 ;  /* 0x000000928c20723c */ /* 0x000fe20000041820 */
[----:B------:R-:W1:Y:S05]  /*5220*/  LDSM.16.M88.4 R140, [R197+0x8900] ;  /* 0x00890000c58c783b */ /* 0x000e6a0000000200 */
[----:B------:R-:W4:Y:S02]  /*5230*/  LDSM.16.M88.4 R144, [R197+0x9100] ;  /* 0x00910000c590783b */ /* 0x000f240000000200 */
[C---:B---3--:R-:W-:Y:S08]  /*5240*/  HMMA.16816.F32.BF16 R4, R136.reuse, R148, R4 ;  /* 0x000000948804723c */ /* 0x048ff00000041804 */
[C---:B------:R-:W-:Y:S01]  /*5250*/  HMMA.16816.F32.BF16 R8, R136.reuse, R150, R8 ;  /* 0x000000968808723c */ /* 0x040fe20000041808 */
[----:B------:R-:W3:Y:S07]  /*5260*/  LDSM.16.M88.4 R148, [R197+0x9900] ;  /* 0x00990000c594783b */ /* 0x000eee0000000200 */
[C---:B-----5:R-:W-:Y:S08]  /*5270*/  HMMA.16816.F32.BF16 R12, R136.reuse, R152, R12 ;  /* 0x00000098880c723c */ /* 0x060ff0000004180c */
[C---:B------:R-:W-:Y:S01]  /*5280*/  HMMA.16816.F32.BF16 R16, R136.reuse, R154, R16 ;  /* 0x0000009a8810723c */ /* 0x040fe20000041810 */
[----:B------:R-:W-:Y:S07]  /*5290*/  LDSM.16.M88.4 R152, [R183] ;  /* 0x00000000b798783b */ /* 0x000fee0000000200 */
[C---:B------:R-:W-:Y:S08]  /*52a0*/  HMMA.16816.F32.BF16 R20, R136.reuse, R156, R20 ;  /* 0x0000009c8814723c */ /* 0x040ff00000041814 */
[C---:B------:R-:W-:Y:S01]  /*52b0*/  HMMA.16816.F32.BF16 R24, R136.reuse, R158, R24 ;  /* 0x0000009e8818723c */ /* 0x040fe20000041818 */
[----:B------:R-:W-:Y:S07]  /*52c0*/  LDSM.16.M88.4 R156, [R182] ;  /* 0x00000000b69c783b */ /* 0x000fee0000000200 */
[C---:B------:R-:W-:Y:S08]  /*52d0*/  HMMA.16816.F32.BF16 R28, R136.reuse, R160, R28 ;  /* 0x000000a0881c723c */ /* 0x040ff0000004181c */
[----:B------:R-:W-:Y:S01]  /*52e0*/  HMMA.16816.F32.BF16 R32, R136, R162, R32 ;  /* 0x000000a28820723c */ /* 0x000fe20000041820 */
[----:B------:R-:W5:Y:S05]  /*52f0*/  LDSM.16.M88.4 R136, [R194+0x10100] ;  /* 0x01010000c288783b */ /* 0x000f6a0000000200 */
[----:B------:R-:W3:Y:S02]  /*5300*/  LDSM.16.M88.4 R160, [R181] ;  /* 0x00000000b5a0783b */ /* 0x000ee40000000200 */
[C---:B--2---:R-:W-:Y:S08]  /*5310*/  HMMA.16816.F32.BF16 R4, R132.reuse, R164, R4 ;  /* 0x000000a48404723c */ /* 0x044ff00000041804 */
[C---:B------:R-:W-:Y:S01]  /*5320*/  HMMA.16816.F32.BF16 R8, R132.reuse, R166, R8 ;  /* 0x000000a68408723c */ /* 0x040fe20000041808 */
[----:B------:R-:W2:Y:S07]  /*5330*/  LDSM.16.M88.4 R164, [R180] ;  /* 0x00000000b4a4783b */ /* 0x000eae0000000200 */
[C---:B-1----:R-:W-:Y:S08]  /*5340*/  HMMA.16816.F32.BF16 R12, R132.reuse, R140, R12 ;  /* 0x0000008c840c723c */ /* 0x042ff0000004180c */
[C---:B------:R-:W-:Y:S01]  /*5350*/  HMMA.16816.F32.BF16 R16, R132.reuse, R142, R16 ;  /* 0x0000008e8410723c */ /* 0x040fe20000041810 */
[----:B------:R-:W-:Y:S07]  /*5360*/  LDSM.16.M88.4 R140, [R193+0x10100] ;  /* 0x01010000c18c783b */ /* 0x000fee0000000200 */
[C---:B----4-:R-:W-:Y:S08]  /*5370*/  HMMA.16816.F32.BF16 R20, R132.reuse, R144, R20 ;  /* 0x000000908414723c */ /* 0x050ff00000041814 */
[C---:B------:R-:W-:Y:S01]  /*5380*/  HMMA.16816.F32.BF16 R24, R132.reuse, R146, R24 ;  /* 0x000000928418723c */ /* 0x040fe20000041818 */
[----:B------:R-:W1:Y:S07]  /*5390*/  LDSM.16.M88.4 R144, [R192+0x8100] ;  /* 0x00810000c090783b */ /* 0x000e6e0000000200 */
[C---:B---3--:R-:W-:Y:S08]  /*53a0*/  HMMA.16816.F32.BF16 R28, R132.reuse, R148, R28 ;  /* 0x00000094841c723c */ /* 0x048ff0000004181c */
[----:B------:R-:W-:Y:S01]  /*53b0*/  HMMA.16816.F32.BF16 R32, R132, R150, R32 ;  /* 0x000000968420723c */ /* 0x000fe20000041820 */
[----:B------:R-:W3:Y:S05]  /*53c0*/  LDSM.16.M88.4 R132, [R192+0x8900] ;  /* 0x00890000c084783b */ /* 0x000eea0000000200 */
[----:B------:R-:W4:Y:S02]  /*53d0*/  LDSM.16.M88.4 R148, [R192+0x9100] ;  /* 0x00910000c094783b */ /* 0x000f240000000200 */
[C---:B-----5:R-:W-:Y:S08]  /*53e0*/  HMMA.16816.F32.BF16 R4, R136.reuse, R152, R4 ;  /* 0x000000988804723c */ /* 0x060ff00000041804 */
        /* <DEDUP_REMOVED lines=8> */
[C---:B--2---:R-:W-:Y:S08]  /*5470*/  HMMA.16816.F32.BF16 R28, R136.reuse, R164, R28 ;  /* 0x000000a4881c723c */ /* 0x044ff0000004181c */
[----:B------:R-:W-:Y:S01]  /*5480*/  HMMA.16816.F32.BF16 R32, R136, R166, R32 ;  /* 0x000000a68820723c */ /* 0x000fe20000041820 */
[----:B------:R-:W2:Y:S05]  /*5490*/  LDSM.16.M88.4 R136, [R192+0x9900] ;  /* 0x00990000c088783b */ /* 0x000eaa0000000200 */
[----:B------:R-:W-:Y:S02]  /*54a0*/  LDSM.16.M88.4 R164, [R184+0x3800] ;  /* 0x00380000b8a4783b */ /* 0x000fe40000000200 */
        /* <DEDUP_REMOVED lines=11> */
[----:B------:R-:W2:Y:S05]  /*5560*/  LDSM.16.M88.4 R136, [R197+0xb100] ;  /* 0x00b10000c588783b */ /* 0x000eaa0000000200 */
[----:B------:R-:W4:Y:S02]  /*5570*/  LDSM.16.M88.4 R140, [R197+0xb900] ;  /* 0x00b90000c58c783b */ /* 0x000f240000000200 */
[C---:B------:R-:W-:Y:S08]  /*5580*/  HMMA.16816.F32.BF16 R4, R152.reuse, R156, R4 ;  /* 0x0000009c9804723c */ /* 0x040ff00000041804 */
[C---:B------:R-:W-:Y:S01]  /*5590*/  HMMA.16816.F32.BF16 R8, R152.reuse, R158, R8 ;  /* 0x0000009e9808723c */ /* 0x040fe20000041808 */
[----:B------:R-:W5:Y:S07]  /*55a0*/  LDSM.16.M88.4 R156, [R179] ;  /* 0x00000000b39c783b */ /* 0x000f6e0000000200 */
[C---:B------:R-:W-:Y:S08]  /*55b0*/  HMMA.16816.F32.BF16 R12, R152.reuse, R160, R12 ;  /* 0x000000a0980c723c */ /* 0x040ff0000004180c */
[C---:B------:R-:W-:Y:S01]  /*55c0*/  HMMA.16816.F32.BF16 R16, R152.reuse, R162, R16 ;  /* 0x000000a29810723c */ /* 0x040fe20000041810 */
[----:B------:R-:W-:Y:S07]  /*55d0*/  LDSM.16.M88.4 R160, [R192+0xb100] ;  /* 0x00b10000c0a0783b */ /* 0x000fee0000000200 */
[C---:B-1----:R-:W-:Y:S08]  /*55e0*/  HMMA.16816.F32.BF16 R20, R152.reuse, R144, R20 ;  /* 0x000000909814723c */ /* 0x042ff00000041814 */
[C---:B------:R-:W-:Y:S01]  /*55f0*/  HMMA.16816.F32.BF16 R24, R152.reuse, R146, R24 ;  /* 0x000000929818723c */ /* 0x040fe20000041818 */
[----:B------:R-:W1:Y:S07]  /*5600*/  LDSM.16.M88.4 R144, [R178] ;  /* 0x00000000b290783b */ /* 0x000e6e0000000200 */
[C---:B------:R-:W-:Y:S08]  /*5610*/  HMMA.16816.F32.BF16 R28, R152.reuse, R164, R28 ;  /* 0x000000a4981c723c */ /* 0x040ff0000004181c */
[----:B------:R-:W-:Y:S01]  /*5620*/  HMMA.16816.F32.BF16 R32, R152, R166, R32 ;  /* 0x000000a69820723c */ /* 0x000fe20000041820 */
[----:B------:R-:W1:Y:S05]  /*5630*/  LDSM.16.M88.4 R152, [R177] ;  /* 0x00000000b198783b */ /* 0x000e6a0000000200 */
[----:B------:R-:W-:Y:S02]  /*5640*/  LDSM.16.M88.4 R164, [R184+0x4000] ;  /* 0x00400000b8a4783b */ /* 0x000fe40000000200 */
[C---:B------:R-:W-:Y:S08]  /*5650*/  HMMA.16816.F32.BF16 R4, R168.reuse, R172, R4 ;  /* 0x000000aca804723c */ /* 0x040ff00000041804 */
[C---:B------:R-:W-:Y:S08]  /*5660*/  HMMA.16816.F32.BF16 R8, R168.reuse, R174, R8 ;  /* 0x000000aea808723c */ /* 0x040ff00000041808 */
[C---:B---3--:R-:W-:Y:S08]  /*5670*/  HMMA.16816.F32.BF16 R12, R168.reuse, R132, R12 ;  /* 0x00000084a80c723c */ /* 0x048ff0000004180c */
[C---:B------:R-:W-:Y:S01]  /*5680*/  HMMA.16816.F32.BF16 R16, R168.reuse, R134, R16 ;  /* 0x00000086a810723c */ /* 0x040fe20000041810 */
[----:B------:R-:W3:Y:S07]  /*5690*/  LDSM.16.M88.4 R132, [R176] ;  /* 0x00000000b084783b */ /* 0x000eee0000000200 */
[C---:B--2---:R-:W-:Y:S08]  /*56a0*/  HMMA.16816.F32.BF16 R20, R168.reuse, R136, R20 ;  /* 0x00000088a814723c */ /* 0x044ff00000041814 */
[C---:B------:R-:W-:Y:S01]  /*56b0*/  HMMA.16816.F32.BF16 R24, R168.reuse, R138, R24 ;  /* 0x0000008aa818723c */ /* 0x040fe20000041818 */
[----:B------:R-:W-:Y:S07]  /*56c0*/  LDSM.16.M88.4 R136, [R193+0x14100] ;  /* 0x01410000c188783b */ /* 0x000fee0000000200 */
[C---:B----4-:R-:W-:Y:S08]  /*56d0*/  HMMA.16816.F32.BF16 R28, R168.reuse, R140, R28 ;  /* 0x0000008ca81c723c */ /* 0x050ff0000004181c */
[----:B------:R-:W-:Y:S01]  /*56e0*/  HMMA.16816.F32.BF16 R32, R168, R142, R32 ;  /* 0x0000008ea820723c */ /* 0x000fe20000041820 */
[----:B------:R-:W2:Y:S07]  /*56f0*/  LDSM.16.M88.4 R140, [R192+0xa100] ;  /* 0x00a10000c08c783b */ /* 0x000eae0000000200 */
[C---:B-----5:R-:W-:Y:S08]  /*5700*/  HMMA.16816.F32.BF16 R4, R148.reuse, R156, R4 ;  /* 0x0000009c9404723c */ /* 0x060ff00000041804 */
[C---:B------:R-:W-:Y:S01]  /*5710*/  HMMA.16816.F32.BF16 R8, R148.reuse, R158, R8 ;  /* 0x0000009e9408723c */ /* 0x040fe20000041808 */
[----:B------:R-:W4:Y:S07]  /*5720*/  LDSM.16.M88.4 R156, [R192+0xa900] ;  /* 0x00a90000c09c783b */ /* 0x000f2e0000000200 */
[C---:B-1----:R-:W-:Y:S08]  /*5730*/  HMMA.16816.F32.BF16 R12, R148.reuse, R144, R12 ;  /* 0x00000090940c723c */ /* 0x042ff0000004180c */
[C---:B------:R-:W-:Y:S01]  /*5740*/  HMMA.16816.F32.BF16 R16, R148.reuse, R146, R16 ;  /* 0x000000929410723c */ /* 0x040fe20000041810 */
[----:B------:R-:W1:Y:S07]  /*5750*/  LDSM.16.M88.4 R144, [R192+0xb900] ;  /* 0x00b90000c090783b */ /* 0x000e6e0000000200 */
[C---:B------:R-:W-:Y:S08]  /*5760*/  HMMA.16816.F32.BF16 R20, R148.reuse, R152, R20 ;  /* 0x000000989414723c */ /* 0x040ff00000041814 */
[C---:B------:R-:W-:Y:S01]  /*5770*/  HMMA.16816.F32.BF16 R24, R148.reuse, R154, R24 ;  /* 0x0000009a9418723c */ /* 0x040fe20000041818 */
[----:B------:R-:W5:Y:S07]  /*5780*/  LDSM.16.M88.4 R152, [R191+0x14100] ;  /* 0x01410000bf98783b */ /* 0x000f6e0000000200 */
[C---:B---3--:R-:W-:Y:S08]  /*5790*/  HMMA.16816.F32.BF16 R28, R148.reuse, R132, R28 ;  /* 0x00000084941c723c */ /* 0x048ff0000004181c */
[----:B------:R-:W-:Y:S01]  /*57a0*/  HMMA.16816.F32.BF16 R32, R148, R134, R32 ;  /* 0x000000869420723c */ /* 0x000fe20000041820 */
[----:B------:R-:W3:Y:S07]  /*57b0*/  LDSM.16.M88.4 R132, [R184+0x4800] ;  /* 0x00480000b884783b */ /* 0x000eee0000000200 */
[C---:B--2---:R-:W-:Y:S08]  /*57c0*/  HMMA.16816.F32.BF16 R4, R136.reuse, R140, R4 ;  /* 0x0000008c8804723c */ /* 0x044ff00000041804 */
[C---:B------:R-:W-:Y:S08]  /*57d0*/  HMMA.16816.F32.BF16 R8, R136.reuse, R142, R8 ;  /* 0x0000008e8808723c */ /* 0x040ff00000041808 */
[C---:B----4-:R-:W-:Y:S08]  /*57e0*/  HMMA.16816.F32.BF16 R12, R136.reuse, R156, R12 ;  /* 0x0000009c880c723c */ /* 0x050ff0000004180c */
[C---:B------:R-:W-:Y:S08]  /*57f0*/  HMMA.16816.F32.BF16 R16, R136.reuse, R158, R16 ;  /* 0x0000009e8810723c */ /* 0x040ff00000041810 */
[C---:B------:R-:W-:Y:S08]  /*5800*/  HMMA.16816.F32.BF16 R20, R136.reuse, R160, R20 ;  /* 0x000000a08814723c */ /* 0x040ff00000041814 */
[C---:B------:R-:W-:Y:S08]  /*5810*/  HMMA.16816.F32.BF16 R24, R136.reuse, R162, R24 ;  /* 0x000000a28818723c */ /* 0x040ff00000041818 */
[C---:B-1----:R-:W-:Y:S08]  /*5820*/  HMMA.16816.F32.BF16 R28, R136.reuse, R144, R28 ;  /* 0x00000090881c723c */ /* 0x042ff0000004181c */
[----:B------:R-:W-:Y:S01]  /*5830*/  HMMA.16816.F32.BF16 R32, R136, R146, R32 ;  /* 0x000000928820723c */ /* 0x000fe20000041820 */
[----:B------:R-:W1:Y:S07]  /*5840*/  LDSM.16.M88.4 R136, [R184+0x5000] ;  /* 0x00500000b888783b */ /* 0x000e6e0000000200 */
[C---:B-----5:R-:W-:Y:S08]  /*5850*/  HMMA.16816.F32.BF16 R4, R152.reuse, R164, R4 ;  /* 0x000000a49804723c */ /* 0x060ff00000041804 */
[C---:B------:R-:W-:Y:S08]  /*5860*/  HMMA.16816.F32.BF16 R8, R152.reuse, R166, R8 ;  /* 0x000000a69808723c */ /* 0x040ff00000041808 */
[C---:B---3--:R-:W-:Y:S08]  /*5870*/  HMMA.16816.F32.BF16 R12, R152.reuse, R132, R12 ;  /* 0x00000084980c723c */ /* 0x048ff0000004180c */
[C---:B------:R-:W-:Y:S01]  /*5880*/  HMMA.16816.F32.BF16 R16, R152.reuse, R134, R16 ;  /* 0x000000869810723c */ /* 0x040fe20000041810 */
[----:B------:R-:W2:Y:S01]  /*5890*/  LDSM.16.M88.4 R132, [R184+0x5800] ;  /* 0x00580000b884783b */ /* 0x000ea20000000200 */
[----:B------:R-:W-:Y:S04]  /*58a0*/  DEPBAR.LE SB0, 0x0 ;  /* 0x000080000000791a */ /* 0x000fe80000000000 */
[----:B------:R-:W-:Y:S02]  /*58b0*/  BAR.SYNC.DEFER_BLOCKING 0x0 ;  /* 0x0000000000007b1d */ /* 0x000fe40000010000 */
[C---:B-1----:R-:W-:Y:S08]  /*58c0*/  HMMA.16816.F32.BF16 R20, R152.reuse, R136, R20 ;  /* 0x000000889814723c */ /* 0x042ff00000041814 */
[C---:B------:R-:W-:Y:S01]  /*58d0*/  HMMA.16816.F32.BF16 R24, R152.reuse, R138, R24 ;  /* 0x0000008a9818723c */ /* 0x040fe20000041818 */
[----:B------:R-:W-:Y:S01]  /*58e0*/  @!PT LDS RZ, [RZ] ;  /* 0x00000000fffff984 */ /* 0x000fe20000000800 */
[----:B------:R-:W-:Y:S01]  /*58f0*/  @!PT LDS RZ, [RZ] ;  /* 0x00000000fffff984 */ /* 0x000fe20000000800 */
[----:B------:R-:W-:Y:S01]  /*5900*/  @!PT LDS RZ, [RZ] ;  /* 0x00000000fffff984 */ /* 0x000fe20000000800 */
[----:B------:R1:W-:Y:S05]  /*5910*/  @P0 LDGSTS.E.BYPASS.LTC128B.128 [R199+0x6100], [R222.64], !P3 ;  /* 0x06100000dec70fae */ /* 0x0003ea000d901d50 */
[----:B------:R3:W-:Y:S05]  /*5920*/  @P0 LDGSTS.E.BYPASS.LTC128B.128 [R199+0x8100], [R226.64], !P2 ;  /* 0x08100000e2c70fae */ /* 0x0007ea000d101d50 */
[----:B------:R4:W-:Y:S01]  /*5930*/  @P0 LDGSTS.E.BYPASS.LTC128B.128 [R199+0xa100], [R224.64], !P1 ;  /* 0x0a100000e0c70fae */ /* 0x0009e2000c901d50 */
[C---:B--2---:R-:W-:Y:S04]  /*5940*/  HMMA.16816.F32.BF16 R28, R152.reuse, R132, R28 ;  /* 0x00000084981c723c */ /* 0x044fe8000004181c */
[----:B------:R3:W-:Y:S04]  /*5950*/  @P0 LDGSTS.E.BYPASS.LTC128B.128 [R199+0x7100], [R236.64], !P3 ;  /* 0x07100000ecc70fae */ /* 0x0007e8000d901d50 */
[----:B------:R-:W-:Y:S01]  /*5960*/  HMMA.16816.F32.BF16 R32, R152, R134, R32 ;  /* 0x000000869820723c */ /* 0x000fe20000041820 */
[----:B------:R3:W-:Y:S05]  /*5970*/  @P0 LDGSTS.E.BYPASS.LTC128B.128 [R199+0x9100], [R230.64], !P2 ;  /* 0x09100000e6c70fae */ /* 0x0007ea000d101d50 */
[----:B------:R3:W-:Y:S01]  /*5980*/  @P0 LDGSTS.E.BYPASS.LTC128B.128 [R199+0xb100], [R228.64], !P1 ;  /* 0x0b100000e4c70fae */ /* 0x0007e2000c901d50 */
[----:B------:R-:W-:Y:S02]  /*5990*/  PLOP3.LUT P0, PT, PT, PT, UP1, 0x40, 0x0 ;  /* 0x000000000000781c */ /* 0x000fe40003f0e818 */
[----:B-1----:R-:W-:Y:S02]  /*59a0*/  IADD3 R222, -R205, 0x1, -R232 ;  /* 0x00000001cdde7810 */ /* 0x002fe40007ffe9e8 */
[----:B------:R-:W0:Y:S02]  /*59b0*/  LDGDEPBAR ;  /* 0x00000000000079af */ /* 0x000e240000000000 */
[----:B------:R-:W-:Y:S04]  /*59c0*/  IADD3 R222, R222, c[0x0][0x1d0], RZ ;  /* 0x00007400dede7a10 */ /* 0x000fe80007ffe0ff */
[----:B------:R-:W-:Y:S04]  /*59d0*/  IADD3 R222, R222, -c[0x0][0x168], RZ ;  /* 0x80005a00dede7a10 */ /* 0x000fe80007ffe0ff */
[C---:B----4-:R-:W-:Y:S02]  /*59e0*/  IADD3 R224, R222.reuse, c[0x0][0x328], RZ ;  /* 0x0000ca00dee07a10 */ /* 0x050fe40007ffe0ff */
[----:B------:R-:W-:Y:S03]  /*59f0*/  IADD3 R222, R222, UR14, RZ ;  /* 0x0000000edede7c10 */ /* 0x000fe6000fffe0ff */
[--C-:B------:R-:W-:Y:S02]  /*5a00*/  IMAD.IADD R225, R224, 0x1, R221.reuse ;  /* 0x00000001e0e17824 */ /* 0x100fe400078e02dd */
[----:B------:R-:W-:Y:S01]  /*5a10*/  IMAD.IADD R223, R222, 0x1, R221 ;  /* 0x00000001dedf7824 */ /* 0x000fe200078e02dd */
        /* <DEDUP_REMOVED lines=15> */
.L_x_1500:
[----:B------:R-:W-:Y:S04]  /*5b10*/  MOV R132, c[0x0][0x32c] ;  /* 0x0000cb0000847a02 */ /* 0x000fe80000000f00 */
[----:B------:R-:W-:Y:S11]  /*5b20*/  ISETP.NE.AND P0, PT, R132, 0x1, PT ;  /* 0x000000018400780c */ /* 0x000ff60003f05270 */
[----:B------:R-:W-:Y:S02]  /*5b30*/  @!UPT UIADD3 URZ, URZ, URZ, URZ ;  /* 0x0000003f3f3ff290 */ /* 0x000fe4000fffe03f */
[----:B------:R-:W-:Y:S05]  /*5b40*/  @P0 IMAD.HI.U32 R132, R133, c[0x0][0x330], RZ ;  /* 0x0000cc0085840a27 */ /* 0x000fea00078e00ff */
[----:B------:R-:W-:Y:S02]  /*5b50*/  @P0 SHF.R.U32.HI R133, RZ, c[0x0][0x334], R132 ;  /* 0x0000cd00ff850a19 */ /* 0x000fe40000011684 */
.L_x_1501:
[----:B------:R-:W-:Y:S05]  /*5b60*/  BSYNC B0 ;  /* 0x0000000000007941 */ /* 0x000fea0003800000 */
.L_x_1499:
[----:B------:R-:W-:Y:S04]  /*5b70*/  IMAD.MOV.U32 R132, RZ, RZ, c[0x0][0x32c] ;  /* 0x0000cb00ff847624 */ /* 0x000fe800078e00ff */
[----:B------:R-:W-:Y:S04]  /*5b80*/  IMAD R132, R133, R132, -UR18 ;  /* 0x8000001285847e24 */ /* 0x000fe8000f8e0284 */
[----:B------:R-:W-:Y:S05]  /*5b90*/  IMAD.IADD R134, R132, 0x1, -R205 ;  /* 0x0000000184867824 */ /* 0x000fea00078e0acd */
[----:B------:R-:W-:Y:S02]  /*5ba0*/  IADD3 R132, R134, c[0x0][0x32c], RZ ;  /* 0x0000cb0086847a10 */ /* 0x000fe40007ffe0ff */
[----:B------:R-:W-:Y:S02]  /*5bb0*/  IMNMX R223, R223, R134, !PT ;  /* 0x00000086dfdf7217 */ /* 0x000fe40007800200 */
[----:B------:R-:W-:Y:S02]  /*5bc0*/  IMNMX R225, R225, R132, PT ;  /* 0x00000084e1e17217 */ /* 0x000fe40003800200 */
.L_x_1498:
[----:B------:R-:W-:Y:S06]  /*5bd0*/  UISETP.GT.AND UP0, UPT, UR13, -0x1, UPT ;  /* 0xffffffff0d00788c */ /* 0x000fec000bf04270 */
[----:B------:R-:W-:Y:S04]  /*5be0*/  PLOP3.LUT P0, PT, PT, PT, UP0, 0x80, 0x0 ;  /* 0x000000000000781c */ /* 0x000fe80003f0f008 */
[C---:B------:R-:W-:Y:S02]  /*5bf0*/  ISETP.GT.AND P4, PT, R223.reuse, 0x1, P0 ;  /* 0x00000001df00780c */ /* 0x040fe40000784270 */
[----:B------:R-:W-:Y:S02]  /*5c00*/  ISETP.GT.AND P5, PT, R223, RZ, P0 ;  /* 0x000000ffdf00720c */ /* 0x000fe400007a4270 */
[C---:B------:R-:W-:Y:S02]  /*5c10*/  ISETP.LT.OR P4, PT, R225.reuse, 0x2, P4 ;  /* 0x00000002e100780c */ /* 0x040fe40002781670 */
[----:B------:R-:W-:Y:S02]  /*5c20*/  ISETP.LT.OR P5, PT, R225, 0x1, P5 ;  /* 0x00000001e100780c */ /* 0x000fe40002fa1670 */
[----:B------:R-:W-:Y:S02]  /*5c30*/  FSEL R136, R5, -INF , !P4 ;  /* 0xff80000005887808 */ /* 0x000fe40006000000 */
[C---:B------:R-:W-:Y:S01]  /*5c40*/  ISETP.GT.AND P4, PT, R223.reuse, 0x10, P0 ;  /* 0x00000010df00780c */ /* 0x040fe20000784270 */
[----:B------:R-:W1:Y:S01]  /*5c50*/  SHFL.IDX PT, R5, R0, 0x1, 0x1c1f ;  /* 0x003c1f0000057f89 */ /* 0x000e6200000e0000 */
        /* <DEDUP_REMOVED lines=10> */
[----:B------:R-:W-:Y:S02]  /*5d00*/  ISETP.GT.AND P6, PT, R223, 0x11, P0 ;  /* 0x00000011df00780c */ /* 0x000fe400007c4270 */
[----:B------:R-:W-:Y:S01]  /*5d10*/  FSEL R8, R9, -INF , !P5 ;  /* 0xff80000009087808 */ /* 0x000fe20006800000 */
[--C-:B-1----:R-:W-:Y:S01]  /*5d20*/  IMAD.IADD R224, R224, 0x1, R5.reuse ;  /* 0x00000001e0e07824 */ /* 0x102fe200078e0205 */
[----:B------:R-:W-:Y:S01]  /*5d30*/  ISETP.GT.AND P5, PT, R223, 0x18, P0 ;  /* 0x00000018df00780c */ /* 0x000fe200007a4270 */
[----:B------:R-:W-:Y:S01]  /*5d40*/  IMAD.IADD R222, R222, 0x1, R5 ;  /* 0x00000001dede7824 */ /* 0x000fe200078e0205 */
        /* <DEDUP_REMOVED lines=45> */
.L_x_1504:
[----:B------:R-:W-:Y:S04]  /*6020*/  MOV R0, c[0x0][0x32c] ;  /* 0x0000cb0000007a02 */ /* 0x000fe80000000f00 */
[----:B------:R-:W-:Y:S11]  /*6030*/  ISETP.NE.AND P4, PT, R0, 0x1, PT ;  /* 0x000000010000780c */ /* 0x000ff60003f85270 */
[----:B------:R-:W-:Y:S02]  /*6040*/  @!UPT UIADD3 URZ, URZ, URZ, URZ ;  /* 0x0000003f3f3ff290 */ /* 0x000fe4000fffe03f */
[----:B------:R-:W-:Y:S05]  /*6050*/  @P4 IMAD.HI.U32 R0, R5, c[0x0][0x330], RZ ;  /* 0x0000cc0005004a27 */ /* 0x000fea00078e00ff */
[----:B------:R-:W-:Y:S02]  /*6060*/  @P4 SHF.R.U32.HI R5, RZ, c[0x0][0x334], R0 ;  /* 0x0000cd00ff054a19 */ /* 0x000fe40000011600 */
.L_x_1505:
[----:B------:R-:W-:Y:S05]  /*6070*/  BSYNC B0 ;  /* 0x0000000000007941 */ /* 0x000fea0003800000 */
.L_x_1503:
[----:B------:R-:W-:Y:S04]  /*6080*/  IMAD.MOV.U32 R0, RZ, RZ, c[0x0][0x32c] ;  /* 0x0000cb00ff007624 */ /* 0x000fe800078e00ff */
[----:B------:R-:W-:Y:S04]  /*6090*/  IMAD R0, R5, R0, -UR18 ;  /* 0x8000001205007e24 */ /* 0x000fe8000f8e0200 */
[----:B------:R-:W-:Y:S05]  /*60a0*/  IMAD.IADD R9, R0, 0x1, -R205 ;  /* 0x0000000100097824 */ /* 0x000fea00078e0acd */
[----:B------:R-:W-:Y:S02]  /*60b0*/  IADD3 R5, R9, c[0x0][0x32c], RZ ;  /* 0x0000cb0009057a10 */ /* 0x000fe40007ffe0ff */
[----:B------:R-:W-:Y:S02]  /*60c0*/  IMNMX R222, R222, R9, !PT ;  /* 0x00000009dede7217 */ /* 0x000fe40007800200 */
[----:B------:R-:W-:Y:S02]  /*60d0*/  IMNMX R224, R224, R5, PT ;  /* 0x00000005e0e07217 */ /* 0x000fe40003800200 */
.L_x_1502:
[----:B------:R-:W-:Y:S01]  /*60e0*/  FMNMX.FTZ R5, R138, R3, !PT ;  /* 0x000000038a057209 */ /* 0x000fe20007810000 */
[----:B------:R-:W-:Y:S01]  /*60f0*/  UISETP.GT.AND UP0, UPT, UR13, UR15, UPT ;  /* 0x0000000f0d00728c */ /* 0x000fe2000bf04270 */
[----:B------:R-:W-:Y:S01]  /*6100*/  ISETP.GT.AND P6, PT, R222, RZ, P0 ;  /* 0x000000ffde00720c */ /* 0x000fe200007c4270 */
[----:B------:R-:W-:Y:S01]  /*6110*/  UIADD3 UR13, UR13, -0x1, URZ ;  /* 0xffffffff0d0d7890 */ /* 0x000fe2000fffe03f */
[----:B------:R-:W-:Y:S02]  /*6120*/  FMNMX.FTZ R5, R136, R5, !PT ;  /* 0x0000000588057209 */ /* 0x000fe40007810000 */
[----:B------:R-:W-:Y:S02]  /*6130*/  ISETP.GT.AND P5, PT, R222, 0x1, P0 ;  /* 0x00000001de00780c */ /* 0x000fe400007a4270 */
[----:B------:R-:W-:Y:S02]  /*6140*/  FMNMX.FTZ R5, R134, R5, !PT ;  /* 0x0000000586057209 */ /* 0x000fe40007810000 */
[----:B------:R-:W-:Y:S02]  /*6150*/  ISETP.LT.OR P6, PT, R224, 0x1, P6 ;  /* 0x00000001e000780c */ /* 0x000fe400037c1670 */
[----:B------:R-:W-:Y:S02]  /*6160*/  FMNMX.FTZ R5, R8, R5, !PT ;  /* 0x0000000508057209 */ /* 0x000fe40007810000 */
[----:B------:R-:W-:Y:S02]  /*6170*/  ISETP.LT.OR P5, PT, R224, 0x2, P5 ;  /* 0x00000002e000780c */ /* 0x000fe40002fa1670 */
[----:B------:R-:W-:Y:S02]  /*6180*/  FMNMX.FTZ R5, R166, R5, !PT ;  /* 0x00000005a6057209 */ /* 0x000fe40007810000 */
[----:B------:R-:W-:Y:S02]  /*6190*/  ISETP.GT.AND P4, PT, R222, 0x8, P0 ;  /* 0x00000008de00780c */ /* 0x000fe40000784270 */
[----:B------:R-:W-:Y:S02]  /*61a0*/  FMNMX.FTZ R5, R168, R5, !PT ;  /* 0x00000005a8057209 */ /* 0x000fe40007810000 */
[----:B------:R-:W-:Y:S02]  /*61b0*/  FSEL R17, R6, -INF , !P6 ;  /* 0xff80000006117808 */ /* 0x000fe40007000000 */
        /* <DEDUP_REMOVED lines=9> */
[----:B------:R-:W-:Y:S02]  /*6250*/  FMNMX.FTZ R0, R13, R0, !PT ;  /* 0x000000000d007209 */ /* 0x000fe40007810000 */
[----:B------:R-:W-:Y:S02]  /*6260*/  ISETP.GT.AND P5, PT, R222, 0x10, P0 ;  /* 0x00000010de00780c */ /* 0x000fe400007a4270 */
[----:B------:R-:W-:Y:S02]  /*6270*/  ISETP.LT.OR P6, PT, R224, 0xa, P6 ;  /* 0x0000000ae000780c */ /* 0x000fe400037c1670 */
[----:B------:R-:W-:Y:S02]  /*6280*/  FSEL R9, R10, -INF , !P4 ;  /* 0xff8000000a097808 */ /* 0x000fe40006000000 */
[----:B------:R-:W-:Y:S02]  /*6290*/  ISETP.GT.AND P4, PT, R222, 0x11, P0 ;  /* 0x00000011de00780c */ /* 0x000fe40000784270 */
[----:B------:R-:W-:Y:S02]  /*62a0*/  FMNMX.FTZ R4, R152, R5, !PT ;  /* 0x0000000598047209 */ /* 0x000fe40007810000 */
[----:B------:R-:W-:Y:S02]  /*62b0*/  FSEL R11, R11, -INF , !P6 ;  /* 0xff8000000b0b7808 */ /* 0x000fe40007000000 */
[C---:B------:R-:W-:Y:S02]  /*62c0*/  ISETP.LT.OR P5, PT, R224.reuse, 0x11, P5 ;  /* 0x00000011e000780c */ /* 0x040fe40002fa1670 */
[----:B------:R-:W-:Y:S02]  /*62d0*/  ISETP.LT.OR P4, PT, R224, 0x12, P4 ;  /* 0x00000012e000780c */ /* 0x000fe40002781670 */
[----:B------:R-:W-:Y:S02]  /*62e0*/  FMNMX.FTZ R0, R9, R0, !PT ;  /* 0x0000000009007209 */ /* 0x000fe40007810000 */
[----:B------:R-:W-:Y:S02]  /*62f0*/  FMNMX.FTZ R5, R151, R4, !PT ;  /* 0x0000000497057209 */ /* 0x000fe40007810000 */
[----:B------:R-:W-:Y:S02]  /*6300*/  FSEL R173, R14, -INF , !P5 ;  /* 0xff8000000ead7808 */ /* 0x000fe40006800000 */
[----:B------:R-:W-:Y:S02]  /*6310*/  FSEL R171, R15, -INF , !P4 ;  /* 0xff8000000fab7808 */ /* 0x000fe40006000000 */
[C---:B------:R-:W-:Y:S02]  /*6320*/  ISETP.GT.AND P5, PT, R222.reuse, 0x18, P0 ;  /* 0x00000018de00780c */ /* 0x040fe400007a4270 */
[----:B------:R-:W-:Y:S02]  /*6330*/  ISETP.GT.AND P4, PT, R222, 0x19, P0 ;  /* 0x00000019de00780c */ /* 0x000fe40000784270 */
[----:B------:R-:W-:Y:S02]  /*6340*/  FMNMX.FTZ R0, R11, R0, !PT ;  /* 0x000000000b007209 */ /* 0x000fe40007810000 */
[----:B------:R-:W-:Y:S02]  /*6350*/  FMNMX.FTZ R5, R150, R5, !PT ;  /* 0x0000000596057209 */ /* 0x000fe40007810000 */
[C---:B------:R-:W-:Y:S02]  /*6360*/  ISETP.LT.OR P5, PT, R224.reuse, 0x19, P5 ;  /* 0x00000019e000780c */ /* 0x040fe40002fa1670 */
[----:B------:R-:W-:Y:S02]  /*6370*/  ISETP.LT.OR P4, PT, R224, 0x1a, P4 ;  /* 0x0000001ae000780c */ /* 0x000fe40002781670 */
[----:B------:R-:W-:Y:S02]  /*6380*/  FMNMX.FTZ R0, R173, R0, !PT ;  /* 0x00000000ad007209 */ /* 0x000fe40007810000 */
[----:B------:R-:W-:Y:S02]  /*6390*/  FMNMX.FTZ R7, R148, R5, !PT ;  /* 0x0000000594077209 */ /* 0x000fe40007810000 */
[----:B------:R-:W-:Y:S02]  /*63a0*/  FSEL R143, R18, -INF , !P5 ;  /* 0xff800000128f7808 */ /* 0x000fe40006800000 */
[----:B------:R-:W-:Y:S02]  /*63b0*/  FSEL R141, R19, -INF , !P4 ;  /* 0xff800000138d7808 */ /* 0x000fe40006000000 */
[----:B------:R-:W-:Y:S02]  /*63c0*/  ISETP.GT.AND P4, PT, R222, 0x20, P0 ;  /* 0x00000020de00780c */ /* 0x000fe40000784270 */
[----:B------:R-:W-:Y:S02]  /*63d0*/  FMNMX.FTZ R4, R171, R0, !PT ;  /* 0x00000000ab047209 */ /* 0x000fe40007810000 */
[----:B------:R-:W-:Y:S02]  /*63e0*/  FMNMX.FTZ R5, R146, R7, !PT ;  /* 0x0000000792057209 */ /* 0x000fe40007810000 */
[----:B------:R-:W-:Y:S02]  /*63f0*/  FMNMX.FTZ R4, R143, R4, !PT ;  /* 0x000000048f047209 */ /* 0x000fe40007810000 */
[----:B------:R-:W-:Y:S01]  /*6400*/  ISETP.GT.AND P6, PT, R222, 0x21, P0 ;  /* 0x00000021de00780c */ /* 0x000fe200007c4270 */
[----:B------:R-:W1:Y:S01]  /*6410*/  SHFL.BFLY PT, R0, R5, 0x2, 0x1f ;  /* 0x0c401f0005007f89 */ /* 0x000e6200000e0000 */
[----:B------:R-:W-:Y:S02]  /*6420*/  ISETP.LT.OR P4, PT, R224, 0x21, P4 ;  /* 0x00000021e000780c */ /* 0x000fe40002781670 */
[----:B------:R-:W-:Y:S02]  /*6430*/  FMNMX.FTZ R4, R141, R4, !PT ;  /* 0x000000048d047209 */ /* 0x000fe40007810000 */
[----:B------:R-:W-:Y:S02]  /*6440*/  FSEL R175, R22, -INF , !P4 ;  /* 0xff80000016af7808 */ /* 0x000fe40006000000 */
[----:B------:R-:W-:Y:S02]  /*6450*/  ISETP.GT.AND P5, PT, R222, 0x28, P0 ;  /* 0x00000028de00780c */ /* 0x000fe400007a4270 */
[----:B------:R-:W-:Y:S02]  /*6460*/  ISETP.LT.OR P6, PT, R224, 0x22, P6 ;  /* 0x00000022e000780c */ /* 0x000fe400037c1670 */
[----:B------:R-:W-:Y:S02]  /*6470*/  ISETP.GT.AND P4, PT, R222, 0x29, P0 ;  /* 0x00000029de00780c */ /* 0x000fe40000784270 */
[----:B------:R-:W-:Y:S02]  /*6480*/  FSEL R159, R23, -INF , !P6 ;  /* 0xff800000179f7808 */ /* 0x000fe40007000000 */
[----:B------:R-:W-:Y:S01]  /*6490*/  ISETP.LT.OR P5, PT, R224, 0x29, P5 ;  /* 0x00000029e000780c */ /* 0x000fe20002fa1670 */
[----:B------:R-:W-:Y:S01]  /*64a0*/  LDSM.16.MT88.4 R20, [R190+0x100] ;  /* 0x00010000be14783b */ /* 0x000fe20000004200 */
[----:B------:R-:W-:Y:S02]  /*64b0*/  FMNMX.FTZ R4, R175, R4, !PT ;  /* 0x00000004af047209 */ /* 0x000fe40007810000 */
[----:B------:R-:W-:Y:S02]  /*64c0*/  FSEL R157, R26, -INF , !P5 ;  /* 0xff8000001a9d7808 */ /* 0x000fe40006800000 */
[----:B------:R-:W-:Y:S02]  /*64d0*/  FMNMX.FTZ R4, R159, R4, !PT ;  /* 0x000000049f047209 */ /* 0x000fe40007810000 */
[----:B------:R-:W-:Y:S02]  /*64e0*/  ISETP.LT.OR P4, PT, R224, 0x2a, P4 ;  /* 0x0000002ae000780c */ /* 0x000fe40002781670 */
[C---:B------:R-:W-:Y:S02]  /*64f0*/  ISETP.GT.AND P6, PT, R222.reuse, 0x30, P0 ;  /* 0x00000030de00780c */ /* 0x040fe400007c4270 */
[----:B------:R-:W-:Y:S02]  /*6500*/  FSEL R155, R27, -INF , !P4 ;  /* 0xff8000001b9b7808 */ /* 0x000fe40006000000 */
[----:B------:R-:W-:Y:S02]  /*6510*/  FMNMX.FTZ R4, R157, R4, !PT ;  /* 0x000000049d047209 */ /* 0x000fe40007810000 */
[----:B------:R-:W-:Y:S02]  /*6520*/  ISETP.GT.AND P5, PT, R222, 0x31, P0 ;  /* 0x00000031de00780c */ /* 0x000fe400007a4270 */
[----:B------:R-:W-:Y:S02]  /*6530*/  ISETP.LT.OR P6, PT, R224, 0x31, P6 ;  /* 0x00000031e000780c */ /* 0x000fe400037c1670 */
[----:B------:R-:W-:Y:S02]  /*6540*/  FMNMX.FTZ R4, R155, R4, !PT ;  /* 0x000000049b047209 */ /* 0x000fe40007810000 */
[----:B------:R-:W-:Y:S02]  /*6550*/  FSEL R149, R30, -INF , !P6 ;  /* 0xff8000001e957808 */ /* 0x000fe40007000000 */
[----:B------:R-:W-:Y:S02]  /*6560*/  ISETP.GT.AND P4, PT, R222, 0x38, P0 ;  /* 0x00000038de00780c */ /* 0x000fe40000784270 */
[----:B------:R-:W-:Y:S02]  /*6570*/  ISETP.LT.OR P5, PT, R224, 0x32, P5 ;  /* 0x00000032e000780c */ /* 0x000fe40002fa1670 */
[----:B------:R-:W-:Y:S02]  /*6580*/  FMNMX.FTZ R4, R149, R4, !PT ;  /* 0x0000000495047209 */ /* 0x000fe40007810000 */
[----:B------:R-:W-:Y:S02]  /*6590*/  FSEL R147, R31, -INF , !P5 ;  /* 0xff8000001f937808 */ /* 0x000fe40006800000 */
[----:B------:R-:W-:Y:S01]  /*65a0*/  ISETP.GT.AND P0, PT, R222, 0x39, P0 ;  /* 0x00000039de00780c */ /* 0x000fe20000704270 */
[----:B------:R-:W-:Y:S01]  /*65b0*/  LDSM.16.MT88.4 R28, [R189+0x100] ;  /* 0x00010000bd1c783b */ /* 0x000fe20000004200 */
[C---:B------:R-:W-:Y:S02]  /*65c0*/  ISETP.LT.OR P4, PT, R224.reuse, 0x39, P4 ;  /* 0x00000039e000780c */ /* 0x040fe40002781670 */
[----:B------:R-:W-:Y:S02]  /*65d0*/  ISETP.LT.OR P0, PT, R224, 0x3a, P0 ;  /* 0x0000003ae000780c */ /* 0x000fe40000701670 */
[----:B------:R-:W-:Y:S02]  /*65e0*/  FSEL R145, R34, -INF , !P4 ;  /* 0xff80000022917808 */ /* 0x000fe40006000000 */
[----:B------:R-:W-:Y:S02]  /*65f0*/  FSEL R133, R35, -INF , !P0 ;  /* 0xff80000023857808 */ /* 0x000fe40004000000 */
[----:B-1----:R-:W-:Y:S02]  /*6600*/  FMNMX.FTZ R6, R5, R0, !PT ;  /* 0x0000000005067209 */ /* 0x002fe40007810000 */
[----:B------:R-:W-:Y:S03]  /*6610*/  FMNMX.FTZ R0, R147, R4, !PT ;  /* 0x0000000493007209 */ /* 0x000fe60007810000 */
[----:B------:R-:W1:Y:S01]  /*6620*/  SHFL.BFLY PT, R15, R6, 0x1, 0x1f ;  /* 0x0c201f00060f7f89 */ /* 0x000e6200000e0000 */
[----:B------:R-:W-:Y:S04]  /*6630*/  FMNMX.FTZ R0, R145, R0, !PT ;  /* 0x0000000091007209 */ /* 0x000fe80007810000 */
[----:B------:R-:W-:Y:S05]  /*6640*/  FMNMX.FTZ R7, R133, R0, !PT ;  /* 0x0000000085077209 */ /* 0x000fea0007810000 */
        /* <DEDUP_REMOVED lines=22> */
[--C-:B---3--:R-:W-:Y:S02]  /*67b0*/  FFMA.FTZ R227, R151, c[0x0][0x2d0], -R153.reuse ;  /* 0x0000b40097e37a23 */ /* 0x108fe40000010899 */
        /* <DEDUP_REMOVED lines=9> */
[----:B------:R-:W-:Y:S01]  /*6850*/  PLOP3.LUT P0, PT, PT, PT, UP0, 0x80, 0x0 ;  /* 0x000000000000781c */ /* 0x000fe20003f0f008 */
[----:B------:R-:W-:Y:S02]  /*6860*/  FADD.FTZ R5, -R5, R2 ;  /* 0x0000000205057221 */ /* 0x000fe40000010100 */
[--C-:B------:R-:W-:Y:S01]  /*6870*/  FFMA.FTZ R164, R13, c[0x0][0x2d0], -R144.reuse ;  /* 0x0000b4000da47a23 */ /* 0x100fe20000010890 */
[----:B------:R-:W1:Y:S01]  /*6880*/  MUFU.EX2 R161, R161 ;  /* 0x000000a100a17308 */ /* 0x000e620000000800 */
[----:B------:R-:W3:Y:S01]  /*6890*/  LDSM.16.MT88.4 R12, [R195+0x100] ;  /* 0x00010000c30c783b */ /* 0x000ee20000004200 */
[--C-:B------:R-:W-:Y:S01]  /*68a0*/  FFMA.FTZ R165, R17, c[0x0][0x2d0], -R144.reuse ;  /* 0x0000b40011a57a23 */ /* 0x100fe20000010890 */
[----:B--2---:R-:W-:Y:S01]  /*68b0*/  F2FP.BF16.PACK_AB R136, R135, R160 ;  /* 0x000000a08788723e */ /* 0x004fe200000010ff */
[--C-:B------:R-:W-:Y:S02]  /*68c0*/  FFMA.FTZ R163, R9, c[0x0][0x2d0], -R144.reuse ;  /* 0x0000b40009a37a23 */ /* 0x100fe40000010890 */
[--C-:B------:R-:W-:Y:S02]  /*68d0*/  FFMA.FTZ R162, R11, c[0x0][0x2d0], -R144.reuse ;  /* 0x0000b4000ba27a23 */ /* 0x100fe40000010890 */
[----:B------:R-:W-:Y:S02]  /*68e0*/  FMUL.FTZ R2, R5, c[0x0][0x2d0] ;  /* 0x0000b40005027a20 */ /* 0x000fe40000410000 */
[----:B------:R-:W2:Y:S01]  /*68f0*/  MUFU.EX2 R3, R6 ;  /* 0x0000000600037308 */ /* 0x000ea20000000800 */
[--C-:B------:R-:W-:Y:S02]  /*6900*/  FFMA.FTZ R168, R142, c[0x0][0x2d0], -R153.reuse ;  /* 0x0000b4008ea87a23 */ /* 0x100fe40000010899 */
[--C-:B------:R-:W-:Y:S02]  /*6910*/  FFMA.FTZ R172, R143, c[0x0][0x2d0], -R144.reuse ;  /* 0x0000b4008fac7a23 */ /* 0x100fe40000010890 */
        /* <DEDUP_REMOVED lines=11> */
[----:B------:R-:W-:Y:S02]  /*69d0*/  FFMA.FTZ R153, R146, c[0x0][0x2d0], -R153 ;  /* 0x0000b40092997a23 */ /* 0x000fe40000010899 */
[--C-:B------:R-:W-:Y:S02]  /*69e0*/  FFMA.FTZ R170, R173, c[0x0][0x2d0], -R144.reuse ;  /* 0x0000b400adaa7a23 */ /* 0x100fe40000010890 */
[C---:B--2---:R-:W-:Y:S02]  /*69f0*/  FMUL.FTZ R4, R3.reuse, R128 ;  /* 0x0000008003047220 */ /* 0x044fe40000410000 */
        /* <DEDUP_REMOVED lines=14> */
[C---:B------:R-:W-:Y:S02]  /*6ae0*/  FMUL.FTZ R36, R3.reuse, R36 ;  /* 0x0000002403247220 */ /* 0x040fe40000410000 */
[----:B------:R-:W1:Y:S01]  /*6af0*/  MUFU.EX2 R2, R2 ;  /* 0x0000000200027308 */ /* 0x000e620000000800 */
[C---:B------:R-:W-:Y:S02]  /*6b00*/  FMUL.FTZ R37, R3.reuse, R37 ;  /* 0x0000002503257220 */ /* 0x040fe40000410000 */
        /* <DEDUP_REMOVED lines=14> */
[C---:B-1----:R-:W-:Y:S02]  /*6bf0*/  FMUL.FTZ R6, R2.reuse, R130 ;  /* 0x0000008202067220 */ /* 0x042fe40000410000 */
[C---:B------:R-:W-:Y:S02]  /*6c00*/  FMUL.FTZ R7, R2.reuse, R131 ;  /* 0x0000008302077220 */ /* 0x040fe40000410000 */
[----:B------:R-:W-:Y:S01]  /*6c10*/  LDSM.16.MT88.4 R128, [R190+0x2900] ;  /* 0x00290000be80783b */ /* 0x000fe20000004200 */
[C---:B------:R-:W-:Y:S01]  /*6c20*/  FMUL.FTZ R10, R2.reuse, R126 ;  /* 0x0000007e020a7220 */ /* 0x040fe20000410000 */
[----:B------:R-:W1:Y:S01]  /*6c30*/  MUFU.EX2 R167, R167 ;  /* 0x000000a700a77308 */ /* 0x000e620000000800 */
[C---:B------:R-:W-:Y:S02]  /*6c40*/  FMUL.FTZ R11, R2.reuse, R127 ;  /* 0x0000007f020b7220 */ /* 0x040fe40000410000 */
[C---:B---3--:R-:W-:Y:S03]  /*6c50*/  HMMA.16816.F32.BF16 R4, R136.reuse, R12, R4 ;  /* 0x0000000c8804723c */ /* 0x048fe60000041804 */
[----:B------:R-:W-:Y:S02]  /*6c60*/  LDSM.16.MT88.4 R124, [R195+0x2900] ;  /* 0x00290000c37c783b */ /* 0x000fe40000004200 */
[C---:B------:R-:W-:Y:S02]  /*6c70*/  FMUL.FTZ R18, R2.reuse, R106 ;  /* 0x0000006a02127220 */ /* 0x040fe40000410000 */
[C---:B------:R-:W-:Y:S01]  /*6c80*/  FMUL.FTZ R12, R3.reuse, R100 ;  /* 0x00000064030c7220 */ /* 0x040fe20000410000 */
[C---:B------:R-:W-:Y:S01]  /*6c90*/  HMMA.16816.F32.BF16 R8, R136.reuse, R14, R8 ;  /* 0x0000000e8808723c */ /* 0x040fe20000041808 */
[----:B------:R-:W-:Y:S02]  /*6ca0*/  MUFU.EX2 R168, R168 ;  /* 0x000000a800a87308 */ /* 0x000fe40000000800 */
[----:B----4-:R-:W-:Y:S01]  /*6cb0*/  LDSM.16.MT88.4 R152, [R188+0x3900] ;  /* 0x00390000bc98783b */ /* 0x010fe20000004200 */
[C---:B------:R-:W-:Y:S02]  /*6cc0*/  FMUL.FTZ R13, R3.reuse, R101 ;  /* 0x00000065030d7220 */ /* 0x040fe40000410000 */
[C---:B------:R-:W-:Y:S02]  /*6cd0*/  FMUL.FTZ R19, R2.reuse, R107 ;  /* 0x0000006b02137220 */ /* 0x040fe40000410000 */
[C---:B------:R-:W-:Y:S03]  /*6ce0*/  FMUL.FTZ R14, R2.reuse, R102 ;  /* 0x00000066020e7220 */ /* 0x040fe60000410000 */
[----:B------:R-:W-:Y:S01]  /*6cf0*/  LDSM.16.MT88.4 R104, [R195+0x2100] ;  /* 0x00210000c368783b */ /* 0x000fe20000004200 */
[C---:B------:R-:W-:Y:S01]  /*6d00*/  FMUL.FTZ R15, R2.reuse, R103 ;  /* 0x00000067020f7220 */ /* 0x040fe20000410000 */
[----:B------:R-:W2:Y:S01]  /*6d10*/  MUFU.EX2 R169, R169 ;  /* 0x000000a900a97308 */ /* 0x000ea20000000800 */
[C---:B------:R-:W-:Y:S02]  /*6d20*/  FMUL.FTZ R26, R2.reuse, R114 ;  /* 0x00000072021a7220 */ /* 0x040fe40000410000 */
[C---:B------:R-:W-:Y:S02]  /*6d30*/  FMUL.FTZ R27, R2.reuse, R115 ;  /* 0x00000073021b7220 */ /* 0x040fe40000410000 */
[C---:B------:R-:W-:Y:S01]  /*6d40*/  FMUL.FTZ R34, R2.reuse, R122 ;  /* 0x0000007a02227220 */ /* 0x040fe20000410000 */
[C---:B------:R-:W-:Y:S01]  /*6d50*/  HMMA.16816.F32.BF16 R12, R136.reuse, R20, R12 ;  /* 0x00000014880c723c */ /* 0x040fe2000004180c */
[----:B------:R-:W3:Y:S02]  /*6d60*/  LDSM.16.MT88.4 R100, [R188+0x100] ;  /* 0x00010000bc64783b */ /* 0x000ee40000004200 */
        /* <DEDUP_REMOVED lines=14> */
[----:B------:R-:W4:Y:S01]  /*6e50*/  LDSM.16.MT88.4 R108, [R190+0x2100] ;  /* 0x00210000be6c783b */ /* 0x000f220000004200 */
[C---:B------:R-:W-:Y:S01]  /*6e60*/  FMUL.FTZ R46, R2.reuse, R46 ;  /* 0x0000002e022e7220 */ /* 0x040fe20000410000 */
[C---:B------:R-:W-:Y:S01]  /*6e70*/  HMMA.16816.F32.BF16 R20, R136.reuse, R28, R20 ;  /* 0x0000001c8814723c */ /* 0x040fe20000041814 */
[----:B------:R-:W5:Y:S02]  /*6e80*/  MUFU.EX2 R173, R173 ;  /* 0x000000ad00ad7308 */ /* 0x000f640000000800 */
[C---:B------:R-:W-:Y:S02]  /*6e90*/  FMUL.FTZ R47, R2.reuse, R47 ;  /* 0x0000002f022f7220 */ /* 0x040fe40000410000 */
        /* <DEDUP_REMOVED lines=9> */
[----:B------:R-:W-:Y:S01]  /*6f30*/  LDSM.16.MT88.4 R116, [R190+0x900] ;  /* 0x00090000be74783b */ /* 0x000fe20000004200 */
[C---:B------:R-:W-:Y:S02]  /*6f40*/  FMUL.FTZ R54, R2.reuse, R54 ;  /* 0x0000003602367220 */ /* 0x040fe40000410000 */
[C---:B------:R-:W-:Y:S02]  /*6f50*/  FMUL.FTZ R55, R2.reuse, R55 ;  /* 0x0000003702377220 */ /* 0x040fe40000410000 */
        /* <DEDUP_REMOVED lines=14> */
[----:B------:R-:W1:Y:S01]  /*7040*/  LDSM.16.MT88.4 R104, [R188+0x2100] ;  /* 0x00210000bc68783b */ /* 0x000e620000004200 */
[----:B------:R-:W-:Y:S02]  /*7050*/  MUFU.EX2 R224, R224 ;  /* 0x000000e000e07308 */ /* 0x000fe40000000800 */
[C---:B------:R-:W-:Y:S02]  /*7060*/  FMUL.FTZ R66, R2.reuse, R66 ;  /* 0x0000004202427220 */ /* 0x040fe40000410000 */
[C---:B------:R-:W-:Y:S02]  /*7070*/  FMUL.FTZ R67, R2.reuse, R67 ;  /* 0x0000004302437220 */ /* 0x040fe40000410000 */
[C---:B----4-:R-:W-:Y:S04]  /*7080*/  HMMA.16816.F32.BF16 R44, R136.reuse, R108, R44 ;  /* 0x0000006c882c723c */ /* 0x050fe8000004182c */
[C---:B------:R-:W-:Y:S01]  /*7090*/  FMUL.FTZ R68, R3.reuse, R68 ;  /* 0x0000004403447220 */ /* 0x040fe20000410000 */
[----:B------:R-:W-:Y:S01]  /*70a0*/  MUFU.EX2 R225, R225 ;  /* 0x000000e100e17308 */ /* 0x000fe20000000800 */
[C---:B------:R-:W-:Y:S02]  /*70b0*/  FMUL.FTZ R69, R3.reuse, R69 ;  /* 0x0000004503457220 */ /* 0x040fe40000410000 */
[C---:B------:R-:W-:Y:S01]  /*70c0*/  HMMA.16816.F32.BF16 R48, R136.reuse, R110, R48 ;  /* 0x0000006e8830723c */ /* 0x040fe20000041830 */
[----:B------:R-:W4:Y:S03]  /*70d0*/  LDSM.16.MT88.4 R108, [R195+0x4100] ;  /* 0x00410000c36c783b */ /* 0x000f260000004200 */
[C---:B------:R-:W-:Y:S02]  /*70e0*/  FMUL.FTZ R70, R2.reuse, R70 ;  /* 0x0000004602467220 */ /* 0x040fe40000410000 */
[C---:B------:R-:W-:Y:S01]  /*70f0*/  FMUL.FTZ R71, R2.reuse, R71 ;  /* 0x0000004702477220 */ /* 0x040fe20000410000 */
[----:B------:R-:W-:Y:S01]  /*7100*/  MUFU.EX2 R226, R226 ;  /* 0x000000e200e27308 */ /* 0x000fe20000000800 */
[C---:B------:R-:W-:Y:S01]  /*7110*/  FMUL.FTZ R72, R3.reuse, R72 ;  /* 0x0000004803487220 */ /* 0x040fe20000410000 */
        /* <DEDUP_REMOVED lines=9> */
[C---:B-1----:R-:W-:Y:S04]  /*71b0*/  HMMA.16816.F32.BF16 R60, R136.reuse, R104, R60 ;  /* 0x00000068883c723c */ /* 0x042fe8000004183c */
[C---:B------:R-:W-:Y:S01]  /*71c0*/  FMUL.FTZ R78, R2.reuse, R78 ;  /* 0x0000004e024e7220 */ /* 0x040fe20000410000 */
[----:B------:R-:W-:Y:S01]  /*71d0*/  MUFU.EX2 R228, R228 ;  /* 0x000000e400e47308 */ /* 0x000fe20000000800 */
[C---:B------:R-:W-:Y:S02]  /*71e0*/  FMUL.FTZ R79, R2.reuse, R79 ;  /* 0x0000004f024f7220 */ /* 0x040fe40000410000 */
[C---:B------:R-:W-:Y:S01]  /*71f0*/  HMMA.16816.F32.BF16 R64, R136.reuse, R106, R64 ;  /* 0x0000006a8840723c */ /* 0x040fe20000041840 */
[----:B------:R-:W1:Y:S03]  /*7200*/  LDSM.16.MT88.4 R104, [R189+0x4100] ;  /* 0x00410000bd68783b */ /* 0x000e660000004200 */
        /* <DEDUP_REMOVED lines=10> */
[----:B------:R-:W-:Y:S02]  /*72b0*/  FMUL.FTZ R85, R3, R85 ;  /* 0x0000005503557220 */ /* 0x000fe40000410000 */
[C---:B------:R-:W-:Y:S01]  /*72c0*/  FMUL.FTZ R86, R2.reuse, R86 ;  /* 0x0000005602567220 */ /* 0x040fe20000410000 */
[C---:B---3--:R-:W-:Y:S03]  /*72d0*/  HMMA.16816.F32.BF16 R76, R136.reuse, R100, R76 ;  /* 0x00000064884c723c */ /* 0x048fe6000004184c */
[C---:B------:R-:W-:Y:S01]  /*72e0*/  FMUL.FTZ R87, R2.reuse, R87 ;  /* 0x0000005702577220 */ /* 0x040fe20000410000 */
[----:B------:R-:W-:Y:S01]  /*72f0*/  MUFU.EX2 R232, R232 ;  /* 0x000000e800e87308 */ /* 0x000fe20000000800 */
[--C-:B------:R-:W-:Y:S02]  /*7300*/  FFMA.FTZ R171, R171, c[0x0][0x2d0], -R144.reuse ;  /* 0x0000b400abab7a23 */ /* 0x100fe40000010890 */
[C---:B------:R-:W-:Y:S01]  /*7310*/  FMUL.FTZ R88, R3.reuse, R88 ;  /* 0x0000005803587220 */ /* 0x040fe20000410000 */
[C---:B------:R-:W-:Y:S04]  /*7320*/  HMMA.16816.F32.BF16 R80, R136.reuse, R102, R80 ;  /* 0x000000668850723c */ /* 0x040fe80000041850 */
[----:B------:R-:W-:Y:S01]  /*7330*/  FMUL.FTZ R89, R3, R89 ;  /* 0x0000005903597220 */ /* 0x000fe20000410000 */
[----:B------:R-:W-:Y:S01]  /*7340*/  F2FP.BF16.PACK_AB R100, R167, R166 ;  /* 0x000000a6a764723e */ /* 0x000fe200000010ff */
[C---:B------:R-:W-:Y:S01]  /*7350*/  FMUL.FTZ R90, R2.reuse, R90 ;  /* 0x0000005a025a7220 */ /* 0x040fe20000410000 */
[----:B--2---:R-:W-:Y:S01]  /*7360*/  F2FP.BF16.PACK_AB R102, R169, R168 ;  /* 0x000000a8a966723e */ /* 0x004fe200000010ff */
[C---:B-1----:R-:W-:Y:S01]  /*7370*/  HMMA.16816.F32.BF16 R84, R136.reuse, R104, R84 ;  /* 0x000000688854723c */ /* 0x042fe20000041854 */
[----:B------:R-:W1:Y:S03]  /*7380*/  MUFU.EX2 R171, R171 ;  /* 0x000000ab00ab7308 */ /* 0x000e660000000800 */
[C---:B------:R-:W-:Y:S01]  /*7390*/  FMUL.FTZ R91, R2.reuse, R91 ;  /* 0x0000005b025b7220 */ /* 0x040fe20000410000 */
[----:B-----5:R-:W-:Y:S01]  /*73a0*/  F2FP.BF16.PACK_AB R103, R173, R172 ;  /* 0x000000acad67723e */ /* 0x020fe200000010ff */
[C---:B------:R-:W-:Y:S02]  /*73b0*/  FMUL.FTZ R92, R3.reuse, R92 ;  /* 0x0000005c035c7220 */ /* 0x040fe40000410000 */
[C---:B------:R-:W-:Y:S03]  /*73c0*/  FMUL.FTZ R93, R3.reuse, R93 ;  /* 0x0000005d035d7220 */ /* 0x040fe60000410000 */
[C---:B------:R-:W-:Y:S01]  /*73d0*/  HMMA.16816.F32.BF16 R88, R136.reuse, R106, R88 ;  /* 0x0000006a8858723c */ /* 0x040fe20000041858 */
[----:B------:R-:W2:Y:S01]  /*73e0*/  LDSM.16.MT88.4 R104, [R189+0x900] ;  /* 0x00090000bd68783b */ /* 0x000ea20000004200 */
[----:B------:R-:W-:Y:S01]  /*73f0*/  MUFU.EX2 R233, R233 ;  /* 0x000000e900e97308 */ /* 0x000fe20000000800 */
[C---:B------:R-:W-:Y:S02]  /*7400*/  FMUL.FTZ R94, R2.reuse, R94 ;  /* 0x0000005e025e7220 */ /* 0x040fe40000410000 */
[C---:B------:R-:W-:Y:S02]  /*7410*/  FMUL.FTZ R95, R2.reuse, R95 ;  /* 0x0000005f025f7220 */ /* 0x040fe40000410000 */
[C---:B------:R-:W-:Y:S02]  /*7420*/  FMUL.FTZ R96, R3.reuse, R96 ;  /* 0x0000006003607220 */ /* 0x040fe40000410000 */
[----:B------:R-:W-:Y:S03]  /*7430*/  FMUL.FTZ R97, R3, R97 ;  /* 0x0000006103617220 */ /* 0x000fe60000410000 */
[C---:B----4-:R-:W-:Y:S03]  /*7440*/  HMMA.16816.F32.BF16 R92, R136.reuse, R108, R92 ;  /* 0x0000006c885c723c */ /* 0x050fe6000004185c */
[C---:B------:R-:W-:Y:S01]  /*7450*/  FMUL.FTZ R98, R2.reuse, R98 ;  /* 0x0000006202627220 */ /* 0x040fe20000410000 */
[----:B-1----:R-:W-:Y:S01]  /*7460*/  F2FP.BF16.PACK_AB R101, R171, R170 ;  /* 0x000000aaab65723e */ /* 0x002fe200000010ff */
[C---:B------:R-:W-:Y:S02]  /*7470*/  FMUL.FTZ R99, R2.reuse, R99 ;  /* 0x0000006302637220 */ /* 0x040fe40000410000 */
[--C-:B------:R-:W-:Y:S02]  /*7480*/  FFMA.FTZ R175, R175, c[0x0][0x2d0], -R144.reuse ;  /* 0x0000b400afaf7a23 */ /* 0x100fe40000010890 */
[----:B------:R-:W-:Y:S03]  /*7490*/  FFMA.FTZ R144, R133, c[0x0][0x2d0], -R144 ;  /* 0x0000b40085907a23 */ /* 0x000fe60000010890 */
[----:B------:R-:W-:Y:S01]  /*74a0*/  HMMA.16816.F32.BF16 R96, R136, R110, R96 ;  /* 0x0000006e8860723c */ /* 0x000fe20000041860 */
[----:B------:R-:W1:Y:S01]  /*74b0*/  LDSM.16.MT88.4 R108, [R188+0x2900] ;  /* 0x00290000bc6c783b */ /* 0x000e620000004200 */
[----:B------:R3:W-:Y:S01]  /*74c0*/  MUFU.EX2 R234, R144 ;  /* 0x0000009000ea7308 */ /* 0x0007e20000000800 */
[----:B------:R-:W-:Y:S01]  /*74d0*/  FFMA.FTZ R160, R3, R210, R160 ;  /* 0x000000d203a07223 */ /* 0x000fe200000100a0 */
[----:B------:R-:W-:Y:S01]  /*74e0*/  MOV R3, R0 ;  /* 0x0000000000037202 */ /* 0x000fe20000000f00 */
[----:B------:R-:W-:Y:S02]  /*74f0*/  FFMA.FTZ R165, R2, R211, R165 ;  /* 0x000000d302a57223 */ /* 0x000fe400000100a5 */
[----:B------:R-:W-:Y:S01]  /*7500*/  FADD.FTZ R135, R135, R160 ;  /* 0x000000a087877221 */ /* 0x000fe20000010000 */
[C---:B------:R-:W-:Y:S01]  /*7510*/  HMMA.16816.F32.BF16 R4, R100.reuse, R112, R4 ;  /* 0x000000706404723c */ /* 0x040fe20000041804 */
[----:B------:R-:W-:Y:S03]  /*7520*/  LDSM.16.MT88.4 R136, [R189+0x3100] ;  /* 0x00310000bd88783b */ /* 0x000fe60000004200 */
[----:B------:R-:W4:Y:S01]  /*7530*/  MUFU.EX2 R175, R175 ;  /* 0x000000af00af7308 */ /* 0x000f220000000800 */
[----:B------:R-:W-:Y:S02]  /*7540*/  FADD.FTZ R164, R164, R165 ;  /* 0x000000a5a4a47221 */ /* 0x000fe40000010000 */
[----:B------:R-:W-:Y:S01]  /*7550*/  FADD.FTZ R134, R134, R135 ;  /* 0x0000008786867221 */ /* 0x000fe20000010000 */
[C---:B------:R-:W-:Y:S01]  /*7560*/  HMMA.16816.F32.BF16 R8, R100.reuse, R114, R8 ;  /* 0x000000726408723c */ /* 0x040fe20000041808 */
[----:B------:R-:W-:Y:S03]  /*7570*/  LDSM.16.MT88.4 R112, [R190+0x4900] ;  /* 0x00490000be70783b */ /* 0x000fe60000004200 */
[----:B------:R-:W-:Y:S04]  /*7580*/  FADD.FTZ R161, R161, R134 ;  /* 0x00000086a1a17221 */ /* 0x000fe80000010000 */
[C---:B------:R-:W-:Y:S01]  /*7590*/  HMMA.16816.F32.BF16 R12, R100.reuse, R116, R12 ;  /* 0x00000074640c723c */ /* 0x040fe2000004180c */
[----:B---3--:R-:W-:Y:S03]  /*75a0*/  LDSM.16.MT88.4 R144, [R190+0x3900] ;  /* 0x00390000be90783b */ /* 0x008fe60000004200 */
[----:B------:R-:W-:Y:S04]  /*75b0*/  FADD.FTZ R166, R166, R161 ;  /* 0x000000a1a6a67221 */ /* 0x000fe80000010000 */
[C---:B------:R-:W-:Y:S01]  /*75c0*/  HMMA.16816.F32.BF16 R16, R100.reuse, R118, R16 ;  /* 0x000000766410723c */ /* 0x040fe20000041810 */
[----:B------:R-:W-:Y:S03]  /*75d0*/  LDSM.16.MT88.4 R116, [R189+0x4900] ;  /* 0x00490000bd74783b */ /* 0x000fe60000004200 */
[----:B------:R-:W-:Y:S04]  /*75e0*/  FADD.FTZ R167, R167, R166 ;  /* 0x000000a6a7a77221 */ /* 0x000fe80000010000 */
[C---:B--2---:R-:W-:Y:S04]  /*75f0*/  HMMA.16816.F32.BF16 R20, R100.reuse, R104, R20 ;  /* 0x000000686414723c */ /* 0x044fe80000041814 */
[----:B------:R-:W-:Y:S04]  /*7600*/  FADD.FTZ R168, R168, R167 ;  /* 0x000000a7a8a87221 */ /* 0x000fe80000010000 */
[C---:B------:R-:W-:Y:S01]  /*7610*/  HMMA.16816.F32.BF16 R24, R100.reuse, R106, R24 ;  /* 0x0000006a6418723c */ /* 0x040fe20000041818 */
[----:B------:R-:W2:Y:S03]  /*7620*/  LDSM.16.MT88.4 R104, [R195+0x4900] ;  /* 0x00490000c368783b */ /* 0x000ea60000004200 */
[----:B------:R-:W-:Y:S04]  /*7630*/  FADD.FTZ R169, R169, R168 ;  /* 0x000000a8a9a97221 */ /* 0x000fe80000010000 */
        /* <DEDUP_REMOVED lines=23> */
[----:B------:R-:W5:Y:S07]  /*77b0*/  LDSM.16.MT88.4 R116, [R195+0x3100] ;  /* 0x00310000c374783b */ /* 0x000f6e0000004200 */
[C---:B-1----:R-:W-:Y:S08]  /*77c0*/  HMMA.16816.F32.BF16 R92, R100.reuse, R108, R92 ;  /* 0x0000006c645c723c */ /* 0x042ff0000004185c */
[----:B------:R-:W-:Y:S01]  /*77d0*/  HMMA.16816.F32.BF16 R96, R100, R110, R96 ;  /* 0x0000006e6460723c */ /* 0x000fe20000041860 */
[----:B------:R-:W-:Y:S06]  /*77e0*/  LDSM.16.MT88.4 R108, [R195+0x5100] ;  /* 0x00510000c36c783b */ /* 0x000fec0000004200 */
[----:B------:R-:W-:Y:S01]  /*77f0*/  F2FP.BF16.PACK_AB R100, R221, R174 ;  /* 0x000000aedd64723e */ /* 0x000fe200000010ff */
[----:B------:R-:W-:Y:S01]  /*7800*/  FADD.FTZ R174, R174, R169 ;  /* 0x000000a9aeae7221 */ /* 0x000fe20000010000 */
[----:B------:R-:W-:Y:S03]  /*7810*/  F2FP.BF16.PACK_AB R102, R223, R222 ;  /* 0x000000dedf66723e */ /* 0x000fe600000010ff */
[----:B----4-:R-:W-:Y:S01]  /*7820*/  F2FP.BF16.PACK_AB R101, R224, R175 ;  /* 0x000000afe065723e */ /* 0x010fe200000010ff */
[----:B------:R-:W-:Y:S01]  /*7830*/  FADD.FTZ R221, R221, R174 ;  /* 0x000000aedddd7221 */ /* 0x000fe20000010000 */
[----:B------:R-:W-:Y:S03]  /*7840*/  F2FP.BF16.PACK_AB R103, R226, R225 ;  /* 0x000000e1e267723e */ /* 0x000fe600000010ff */
[----:B------:R-:W-:Y:S04]  /*7850*/  FADD.FTZ R222, R222, R221 ;  /* 0x000000dddede7221 */ /* 0x000fe80000010000 */
[C---:B--2---:R-:W-:Y:S03]  /*7860*/  HMMA.16816.F32.BF16 R4, R100.reuse, R104, R4 ;  /* 0x000000686404723c */ /* 0x044fe60000041804 */
[----:B------:R-:W-:Y:S05]  /*7870*/  FADD.FTZ R222, R223, R222 ;  /* 0x000000dedfde7221 */ /* 0x000fea0000010000 */
[C---:B------:R-:W-:Y:S01]  /*7880*/  HMMA.16816.F32.BF16 R8, R100.reuse, R106, R8 ;  /* 0x0000006a6408723c */ /* 0x040fe20000041808 */
[----:B------:R-:W1:Y:S07]  /*7890*/  LDSM.16.MT88.4 R104, [R188+0x3100] ;  /* 0x00310000bc68783b */ /* 0x000e6e0000004200 */
[C---:B------:R-:W-:Y:S08]  /*78a0*/  HMMA.16816.F32.BF16 R12, R100.reuse, R120, R12 ;  /* 0x00000078640c723c */ /* 0x040ff0000004180c */
[C---:B------:R-:W-:Y:S01]  /*78b0*/  HMMA.16816.F32.BF16 R16, R100.reuse, R122, R16 ;  /* 0x0000007a6410723c */ /* 0x040fe20000041810 */
[----:B------:R-:W-:Y:S07]  /*78c0*/  LDSM.16.MT88.4 R120, [R188+0x1900] ;  /* 0x00190000bc78783b */ /* 0x000fee0000004200 */
[C---:B---3--:R-:W-:Y:S08]  /*78d0*/  HMMA.16816.F32.BF16 R20, R100.reuse, R112, R20 ;  /* 0x000000706414723c */ /* 0x048ff00000041814 */
[C---:B------:R-:W-:Y:S01]  /*78e0*/  HMMA.16816.F32.BF16 R24, R100.reuse, R114, R24 ;  /* 0x000000726418723c */ /* 0x040fe20000041818 */
[----:B------:R-:W2:Y:S07]  /*78f0*/  LDSM.16.MT88.4 R112, [R190+0x5100] ;  /* 0x00510000be70783b */ /* 0x000eae0000004200 */
[C---:B------:R-:W-:Y:S08]  /*7900*/  HMMA.16816.F32.BF16 R28, R100.reuse, R124, R28 ;  /* 0x0000007c641c723c */ /* 0x040ff0000004181c */
[C---:B------:R-:W-:Y:S01]  /*7910*/  HMMA.16816.F32.BF16 R32, R100.reuse, R126, R32 ;  /* 0x0000007e6420723c */ /* 0x040fe20000041820 */
[----:B------:R-:W-:Y:S07]  /*7920*/  LDSM.16.MT88.4 R124, [R195+0x1900] ;  /* 0x00190000c37c783b */ /* 0x000fee0000004200 */
[C---:B-----5:R-:W-:Y:S08]  /*7930*/  HMMA.16816.F32.BF16 R36, R100.reuse, R116, R36 ;  /* 0x000000746424723c */ /* 0x060ff00000041824 */
[C---:B------:R-:W-:Y:S01]  /*7940*/  HMMA.16816.F32.BF16 R40, R100.reuse, R118, R40 ;  /* 0x000000766428723c */ /* 0x040fe20000041828 */
[----:B------:R-:W3:Y:S07]  /*7950*/  LDSM.16.MT88.4 R116, [R189+0x5100] ;  /* 0x00510000bd74783b */ /* 0x000eee0000004200 */
        /* <DEDUP_REMOVED lines=10> */
[----:B------:R-:W-:Y:S03]  /*7a00*/  FADD.FTZ R228, R228, R227 ;  /* 0x000000e3e4e47221 */ /* 0x000fe60000010000 */
[C---:B------:R-:W-:Y:S01]  /*7a10*/  HMMA.16816.F32.BF16 R64, R100.reuse, R106, R64 ;  /* 0x0000006a6440723c */ /* 0x040fe20000041840 */
[----:B------:R-:W1:Y:S03]  /*7a20*/  LDSM.16.MT88.4 R104, [R188+0x5100] ;  /* 0x00510000bc68783b */ /* 0x000e660000004200 */
[----:B------:R-:W-:Y:S04]  /*7a30*/  FADD.FTZ R229, R229, R228 ;  /* 0x000000e4e5e57221 */ /* 0x000fe80000010000 */
[C---:B------:R-:W-:Y:S04]  /*7a40*/  HMMA.16816.F32.BF16 R68, R100.reuse, R108, R68 ;  /* 0x0000006c6444723c */ /* 0x040fe80000041844 */
[----:B------:R-:W-:Y:S04]  /*7a50*/  FADD.FTZ R210, R230, R229 ;  /* 0x000000e5e6d27221 */ /* 0x000fe80000010000 */
[C---:B------:R-:W-:Y:S01]  /*7a60*/  HMMA.16816.F32.BF16 R72, R100.reuse, R110, R72 ;  /* 0x0000006e6448723c */ /* 0x040fe20000041848 */
[----:B------:R-:W4:Y:S07]  /*7a70*/  LDSM.16.MT88.4 R108, [R190+0x1900] ;  /* 0x00190000be6c783b */ /* 0x000f2e0000004200 */
[C---:B--2---:R-:W-:Y:S08]  /*7a80*/  HMMA.16816.F32.BF16 R76, R100.reuse, R112, R76 ;  /* 0x00000070644c723c */ /* 0x044ff0000004184c */
[C---:B------:R-:W-:Y:S01]  /*7a90*/  HMMA.16816.F32.BF16 R80, R100.reuse, R114, R80 ;  /* 0x000000726450723c */ /* 0x040fe20000041850 */
[----:B------:R-:W2:Y:S07]  /*7aa0*/  LDSM.16.MT88.4 R112, [R189+0x1900] ;  /* 0x00190000bd70783b */ /* 0x000eae0000004200 */
[C---:B---3--:R-:W-:Y:S08]  /*7ab0*/  HMMA.16816.F32.BF16 R84, R100.reuse, R116, R84 ;  /* 0x000000746454723c */ /* 0x048ff00000041854 */
[C---:B------:R-:W-:Y:S08]  /*7ac0*/  HMMA.16816.F32.BF16 R88, R100.reuse, R118, R88 ;  /* 0x000000766458723c */ /* 0x040ff00000041858 */
[C---:B-1----:R-:W-:Y:S08]  /*7ad0*/  HMMA.16816.F32.BF16 R92, R100.reuse, R104, R92 ;  /* 0x00000068645c723c */ /* 0x042ff0000004185c */
        /* <DEDUP_REMOVED lines=31> */
[C---:B----4-:R-:W-:Y:S03]  /*7cd0*/  HMMA.16816.F32.BF16 R92, R136.reuse, R12, R92 ;  /* 0x0000000c885c723c */ /* 0x050fe6000004185c */
[----:B------:R-:W-:Y:S04]  /*7ce0*/  FADD.FTZ R2, R173, R2 ;  /* 0x00000002ad027221 */ /* 0x000fe80000010000 */
[----:B------:R-:W-:Y:S01]  /*7cf0*/  FADD.FTZ R175, R175, R2 ;  /* 0x00000002afaf7221 */ /* 0x000fe20000010000 */
[-C--:B------:R-:W-:Y:S01]  /*7d00*/  MOV R12, R132.reuse ;  /* 0x00000084000c7202 */ /* 0x080fe20000000f00 */
[----:B------:R-:W-:Y:S03]  /*7d10*/  HMMA.16816.F32.BF16 R96, R136, R14, R96 ;  /* 0x0000000e8860723c */ /* 0x000fe60000041860 */
[----:B------:R-:W-:Y:S01]  /*7d20*/  FADD.FTZ R224, R224, R175 ;  /* 0x000000afe0e07221 */ /* 0x000fe20000010000 */
[----:B------:R-:W-:Y:S03]  /*7d30*/  MOV R2, R132 ;  /* 0x0000008400027202 */ /* 0x000fe60000000f00 */
[----:B------:R-:W-:Y:S05]  /*7d40*/  FADD.FTZ R225, R225, R224 ;  /* 0x000000e0e1e17221 */ /* 0x000fea0000010000 */
[----:B------:R-:W-:Y:S04]  /*7d50*/  FADD.FTZ R226, R226, R225 ;  /* 0x000000e1e2e27221 */ /* 0x000fe80000010000 */
[----:B------:R-:W-:Y:S04]  /*7d60*/  FADD.FTZ R231, R231, R226 ;  /* 0x000000e2e7e77221 */ /* 0x000fe80000010000 */
[----:B------:R-:W-:Y:S04]  /*7d70*/  FADD.FTZ R232, R232, R231 ;  /* 0x000000e7e8e87221 */ /* 0x000fe80000010000 */
[----:B------:R-:W-:Y:S04]  /*7d80*/  FADD.FTZ R211, R233, R232 ;  /* 0x000000e8e9d37221 */ /* 0x000fe80000010000 */
[----:B------:R-:W-:Y:S01]  /*7d90*/  FADD.FTZ R211, R234, R211 ;  /* 0x000000d3ead37221 */ /* 0x000fe20000010000 */
[----:B------:R-:W-:-:S05]  /*7da0*/  @P0 BRA `(.L_x_1506) ;  /* 0xffffcbe000000947 */ /* 0x000fca000383ffff */
.L_x_1497:
        /* <DEDUP_REMOVED lines=26> */
.L_x_1508:
[----:B------:R-:W-:Y:S02]  /*7f50*/  ULDC UR4, c[0x0][0x32c] ;  /* 0x0000cb0000047ab9 */ /* 0x000fe40000000800 */
[----:B------:R-:W-:-:S03]  /*7f60*/  UISETP.NE.AND UP0, UPT, UR4, 0x1, UPT ;  /* 0x000000010400788c */ /* 0x000fc6000bf05270 */
[----:B------:R-:W-:Y:S02]  /*7f70*/  ULDC.64 UR4, c[0x0][0x330] ;  /* 0x0000cc0000047ab9 */ /* 0x000fe40000000a00 */
[----:B------:R-:W-:-:S07]  /*7f80*/  UIMAD.WIDE.U32 UR18, UR7, UR4, URZ ;  /* 0x00000004071272a5 */ /* 0x000fce000f8e003f */
[----:B------:R-:W-:Y:S02]  /*7f90*/  @UP0 UMOV UR15, UR19 ;  /* 0x00000013000f0c82 */ /* 0x000fe40008000000 */
[----:B------:R-:W-:Y:S02]  /*7fa0*/  @UP0 USHF.R.U32.HI UR7, URZ, UR5, UR15 ;  /* 0x000000053f070299 */ /* 0x000fe4000801160f */
.L_x_1509:
[----:B------:R-:W-:Y:S02]  /*7fb0*/  ULDC UR4, c[0x0][0x32c] ;  /* 0x0000cb0000047ab9 */ /* 0x000fe40000000800 */
[----:B------:R-:W-:-:S04]  /*7fc0*/  UIMAD UR4, UR7, UR4, URZ ;  /* 0x00000004070472a4 */ /* 0x000fc8000f8e023f */
[----:B------:R-:W-:-:S04]  /*7fd0*/  UISETP.LT.AND UP0, UPT, UR6, UR4, UPT ;  /* 0x000000040600728c */ /* 0x000fc8000bf01270 */
[----:B------:R-:W-:-:S04]  /*7fe0*/  USEL UR6, UR6, UR4, !UP0 ;  /* 0x0000000406067287 */ /* 0x000fc8000c000000 */
.L_x_1507:
        /* <DEDUP_REMOVED lines=22> */
.L_x_1511:
        /* <DEDUP_REMOVED lines=18> */
[C---:B------:R-:W-:Y:S03]  /*8270*/  @!P0 LEA R164, P4, R29.reuse, c[0x0][0x1f8], 0x1 ;  /* 0x00007e001da48a11 */ /* 0x040fe600078808ff */
[----:B------:R-:W2:Y:S01]  /*8280*/  LDSM.16.M88.4 R16, [R197+0x6900] ;  /* 0x00690000c510783b */ /* 0x000ea20000000200 */
[----:B------:R-:W-:Y:S02]  /*8290*/  @!P0 LEA.HI.X R165, R29, c[0x0][0x1fc], R28, 0x1, P4 ;  /* 0x00007f001da58a11 */ /* 0x000fe400020f0c1c */
[C---:B------:R-:W-:Y:S02]  /*82a0*/  @!P0 LEA R168, P4, R0.reuse, c[0x0][0x1f8], 0x1 ;  /* 0x00007e0000a88a11 */ /* 0x040fe400078808ff */
[----:B------:R-:W-:Y:S03]  /*82b0*/  @!P0 IADD3.X R29, R215, UR13, RZ, P5, !PT ;  /* 0x0000000dd71d8c10 */ /* 0x000fe6000affe4ff */
[----:B------:R-:W3:Y:S01]  /*82c0*/  LDSM.16.M88.4 R24, [R197+0x7100] ;  /* 0x00710000c518783b */ /* 0x000ee20000000200 */
[----:B------:R-:W-:Y:S02]  /*82d0*/  @!P0 LEA.HI.X R169, R0, c[0x0][0x1fc], R29, 0x1, P4 ;  /* 0x00007f0000a98a11 */ /* 0x000fe400020f0c1d */
[----:B------:R-:W-:Y:S05]  /*82e0*/  @!P0 IADD3 R0, P5, R218, UR19, RZ ;  /* 0x00000013da008c10 */ /* 0x000fea000ffbe0ff */
[----:B------:R-:W4:Y:S08]  /*82f0*/  LDSM.16.M88.4 R136, [R197+0x7900] ;  /* 0x00790000c588783b */ /* 0x000f300000000200 */
[----:B------:R-:W-:Y:S01]  /*8300*/  LDSM.16.M88.4 R140, [R194+0xc100] ;  /* 0x00c10000c28c783b */ /* 0x000fe20000000200 */
[C---:B-1----:R-:W-:Y:S07]  /*8310*/  HMMA.16816.F32.BF16 R4, R32.reuse, R8, RZ ;  /* 0x000000082004723c */ /* 0x042fee00000418ff */
[----:B------:R-:W1:Y:S01]  /*8320*/  LDSM.16.M88.4 R144, [R196] ;  /* 0x00000000c490783b */ /* 0x000e620000000200 */
[C---:B------:R-:W-:Y:S07]  /*8330*/  HMMA.16816.F32.BF16 R8, R32.reuse, R10, RZ ;  /* 0x0000000a2008723c */ /* 0x040fee00000418ff */
[----:B------:R-:W5:Y:S01]  /*8340*/  LDSM.16.M88.4 R148, [R187] ;  /* 0x00000000bb94783b */ /* 0x000f620000000200 */
[C---:B--2---:R-:W-:Y:S07]  /*8350*/  HMMA.16816.F32.BF16 R12, R32.reuse, R16, RZ ;  /* 0x00000010200c723c */ /* 0x044fee00000418ff */
[----:B------:R-:W2:Y:S01]  /*8360*/  LDSM.16.M88.4 R152, [R186] ;  /* 0x00000000ba98783b */ /* 0x000ea20000000200 */
[C---:B------:R-:W-:Y:S08]  /*8370*/  HMMA.16816.F32.BF16 R16, R32.reuse, R18, RZ ;  /* 0x000000122010723c */ /* 0x040ff000000418ff */
[C---:B---3--:R-:W-:Y:S07]  /*8380*/  HMMA.16816.F32.BF16 R20, R32.reuse, R24, RZ ;  /* 0x000000182014723c */ /* 0x048fee00000418ff */
[C---:B------:R-:W-:Y:S01]  /*8390*/  @!P0 IADD3.X R25, R217.reuse, UR13, RZ, P6, !PT ;  /* 0x0000000dd9198c10 */ /* 0x040fe2000b7fe4ff */
[----:B------:R-:W-:Y:S01]  /*83a0*/  @!UP3 ULEA.HI.X UR13, UR6, UR13, UR7, 0x5, UP0 ;  /* 0x0000000d060db291 */ /* 0x000fe200080f2c07 */
[C---:B------:R-:W-:Y:S01]  /*83b0*/  @!P0 LEA R166, P6, R2.reuse, c[0x0][0x1f8], 0x1 ;  /* 0x00007e0002a68a11 */ /* 0x040fe200078c08ff */
[----:B------:R-:W-:Y:S03]  /*83c0*/  UISETP.GT.AND UP3, UPT, UR18, UR8, UPT ;  /* 0x000000081200728c */ /* 0x000fe6000bf64270 */
[----:B------:R-:W-:Y:S02]  /*83d0*/  @!P0 LEA.HI.X R167, R2, c[0x0][0x1fc], R25, 0x1, P6 ;  /* 0x00007f0002a78a11 */ /* 0x000fe400030f0c19 */
[C---:B------:R-:W-:Y:S01]  /*83e0*/  HMMA.16816.F32.BF16 R24, R32.reuse, R26, RZ ;  /* 0x0000001a2018723c */ /* 0x040fe200000418ff */
[----:B------:R-:W-:Y:S02]  /*83f0*/  @!P0 IADD3 R2, P4, R216, UR19, RZ ;  /* 0x00000013d8028c10 */ /* 0x000fe4000ff9e0ff */
[----:B------:R-:W-:Y:S02]  /*8400*/  @!P0 IADD3 R132, P6, R206, UR19, RZ ;  /* 0x00000013ce848c10 */ /* 0x000fe4000ffde0ff */
[----:B------:R-:W-:Y:S02]  /*8410*/  @!P0 IADD3.X R135, R217, UR13, RZ, P5, !PT ;  /* 0x0000000dd9878c10 */ /* 0x000fe4000affe4ff */
[----:B------:R-:W-:Y:S01]  /*8420*/  @!P0 IADD3.X R157, R209, UR13, RZ, P6, !PT ;  /* 0x0000000dd19d8c10 */ /* 0x000fe2000b7fe4ff */
[C---:B----4-:R-:W-:Y:S01]  /*8430*/  HMMA.16816.F32.BF16 R28, R32.reuse, R136, RZ ;  /* 0x00000088201c723c */ /* 0x050fe200000418ff */
[----:B------:R-:W-:Y:S03]  /*8440*/  @!P0 LEA R174, P6, R132, c[0x0][0x1f8], 0x1 ;  /* 0x00007e0084ae8a11 */ /* 0x000fe600078c08ff */
[----:B------:R-:W-:Y:S02]  /*8450*/  @!P0 LEA R172, P5, R0, c[0x0][0x1f8], 0x1 ;  /* 0x00007e0000ac8a11 */ /* 0x000fe400078a08ff */
[----:B------:R-:W-:Y:S02]  /*8460*/  @!P0 LEA.HI.X R175, R132, c[0x0][0x1fc], R157, 0x1, P6 ;  /* 0x00007f0084af8a11 */ /* 0x000fe400030f0c9d */
[----:B------:R-:W-:Y:S01]  /*8470*/  HMMA.16816.F32.BF16 R32, R32, R138, RZ ;  /* 0x0000008a2020723c */ /* 0x000fe200000418ff */
[----:B------:R-:W-:Y:S01]  /*8480*/  @!P0 IADD3.X R137, R215, UR13, RZ, P4, !PT ;  /* 0x0000000dd7898c10 */ /* 0x000fe2000a7fe4ff */
[----:B------:R-:W-:Y:S02]  /*8490*/  UIADD3 UR13, UR18, -0x1, URZ ;  /* 0xffffffff120d7890 */ /* 0x000fe4000fffe03f */
[----:B------:R-:W-:Y:S02]  /*84a0*/  @!P0 LEA R170, P4, R2, c[0x0][0x1f8], 0x1 ;  /* 0x00007e0002aa8a11 */ /* 0x000fe400078808ff */
[----:B------:R-:W-:Y:S01]  /*84b0*/  @!P0 LEA.HI.X R173, R0, c[0x0][0x1fc], R135, 0x1, P5 ;  /* 0x00007f0000ad8a11 */ /* 0x000fe200028f0c87 */
[----:B------:R-:W-:Y:S01]  /*84c0*/  @UP3 UIMAD.WIDE.U32 UR22, UR13, UR4, URZ ;  /* 0x000000040d1632a5 */ /* 0x000fe2000f8e003f */
[C---:B-1----:R-:W-:Y:S01]  /*84d0*/  HMMA.16816.F32.BF16 R4, R140.reuse, R144, R4 ;  /* 0x000000908c04723c */ /* 0x042fe20000041804 */
[----:B------:R-:W-:Y:S02]  /*84e0*/  @UP3 USHF.R.S32.HI UR19, URZ, 0x1f, UR13 ;  /* 0x0000001f3f133899 */ /* 0x000fe4000801140d */
[----:B------:R-:W-:Y:S02]  /*84f0*/  @UP3 USHF.L.U32 UR20, UR22, 0x6, URZ ;  /* 0x0000000616143899 */ /* 0x000fe4000800063f */
[----:B------:R-:W-:Y:S01]  /*8500*/  @!P0 LEA.HI.X R171, R2, c[0x0][0x1fc], R137, 0x1, P4 ;  /* 0x00007f0002ab8a11 */ /* 0x000fe200020f0c89 */
[----:B------:R-:W-:Y:S01]  /*8510*/  @UP3 UIMAD UR19, UR19, UR4, URZ ;  /* 0x00000004131332a4 */ /* 0x000fe2000f8e023f */
[----:B------:R-:W1:Y:S01]  /*8520*/  LDSM.16.M88.4 R136, [R185] ;  /* 0x00000000b988783b */ /* 0x000e620000000200 */
[C---:B------:R-:W-:Y:S02]  /*8530*/  HMMA.16816.F32.BF16 R8, R140.reuse, R146, R8 ;  /* 0x000000928c08723c */ /* 0x040fe40000041808 */
[----:B------:R-:W-:Y:S04]  /*8540*/  @UP3 UIMAD UR19, UR13, UR5, UR19 ;  /* 0x000000050d1332a4 */ /* 0x000fe8000f8e0213 */
[----:B------:R-:W-:Y:S01]  /*8550*/  @UP3 UIADD3 UR19, UR23, UR19, URZ ;  /* 0x0000001317133290 */ /* 0x000fe2000fffe03f */
[----:B------:R-:W-:Y:S01]  /*8560*/  @!PT LDS RZ, [RZ] ;  /* 0x00000000fffff984 */ /* 0x000fe20000000800 */
[----:B------:R-:W-:Y:S01]  /*8570*/  @!PT LDS RZ, [RZ] ;  /* 0x00000000fffff984 */ /* 0x000fe20000000800 */
[----:B------:R-:W-:Y:S01]  /*8580*/  @!PT LDS RZ, [RZ] ;  /* 0x00000000fffff984 */ /* 0x000fe20000000800 */
[----:B------:R3:W-:Y:S01]  /*8590*/  @!P0 LDGSTS.E.BYPASS.LTC128B.128 [R199+0x100], [R164.64], !P3 ;  /* 0x00100000a4c78fae */ /* 0x0007e2000d901d50 */
[C---:B-----5:R-:W-:Y:S02]  /*85a0*/  HMMA.16816.F32.BF16 R12, R140.reuse, R148, R12 ;  /* 0x000000948c0c723c */ /* 0x060fe4000004180c */
[----:B------:R-:W-:Y:S05]  /*85b0*/  @UP3 USHF.L.U64.HI UR19, UR22, 0x6, UR19 ;  /* 0x0000000616133899 */ /* 0x000fea0008010213 */
[----:B------:R3:W-:Y:S01]  /*85c0*/  @!P0 LDGSTS.E.BYPASS.LTC128B.128 [R199+0x2100], [R166.64], !P2 ;  /* 0x02100000a6c78fae */ /* 0x0007e2000d101d50 */
[C---:B------:R-:W-:Y:S07]  /*85d0*/  HMMA.16816.F32.BF16 R16, R140.reuse, R150, R16 ;  /* 0x000000968c10723c */ /* 0x040fee0000041810 */
[----:B------:R4:W-:Y:S01]  /*85e0*/  @!P0 LDGSTS.E.BYPASS.LTC128B.128 [R199+0x4100], [R168.64], !P1 ;  /* 0x04100000a8c78fae */ /* 0x0009e2000c901d50 */
[C---:B--2---:R-:W-:Y:S07]  /*85f0*/  HMMA.16816.F32.BF16 R20, R140.reuse, R152, R20 ;  /* 0x000000988c14723c */ /* 0x044fee0000041814 */
[----:B------:R2:W-:Y:S01]  /*8600*/  @!P0 LDGSTS.E.BYPASS.LTC128B.128 [R199+0x1100], [R174.64], !P3 ;  /* 0x01100000aec78fae */ /* 0x0005e2000d901d50 */
[C---:B------:R-:W-:Y:S07]  /*8610*/  HMMA.16816.F32.BF16 R24, R140.reuse, R154, R24 ;  /* 0x0000009a8c18723c */ /* 0x040fee0000041818 */
[----:B------:R2:W-:Y:S01]  /*8620*/  @!P0 LDGSTS.E.BYPASS.LTC128B.128 [R199+0x3100], [R172.64], !P2 ;  /* 0x03100000acc78fae */ /* 0x0005e2000d101d50 */
[C---:B-1----:R-:W-:Y:S07]  /*8630*/  HMMA.16816.F32.BF16 R28, R140.reuse, R136, R28 ;  /* 0x000000888c1c723c */ /* 0x042fee000004181c */
[----:B------:R4:W-:Y:S01]  /*8640*/  @!P0 LDGSTS.E.BYPASS.LTC128B.128 [R199+0x5100], [R170.64], !P1 ;  /* 0x05100000aac78fae */ /* 0x0009e2000c901d50 */
[----:B------:R-:W-:Y:S01]  /*8650*/  HMMA.16816.F32.BF16 R32, R140, R138, R32 ;  /* 0x0000008a8c20723c */ /* 0x000fe20000041820 */
[----:B------:R-:W-:Y:S06]  /*8660*/  PLOP3.LUT P0, PT, PT, PT, UP3, 0x80, 0x0 ;  /* 0x000000000000781c */ /* 0x000fec0003f0f038 */
[----:B------:R-:W-:Y:S08]  /*8670*/  LDSM.16.M88.4 R156, [R193+0xc100] ;  /* 0x00c10000c19c783b */ /* 0x000ff00000000200 */
[----:B------:R-:W1:Y:S08]  /*8680*/  LDSM.16.M88.4 R160, [R192+0x6100] ;  /* 0x00610000c0a0783b */ /* 0x000e700000000200 */
[----:B------:R-:W5:Y:S08]  /*8690*/  LDSM.16.M88.4 R144, [R192+0x6900] ;  /* 0x00690000c090783b */ /* 0x000f700000000200 */
[----:B---3--:R-:W3:Y:S08]  /*86a0*/  LDSM.16.M88.4 R164, [R192+0x7100] ;  /* 0x00710000c0a4783b */ /* 0x008ef00000000200 */
[----:B------:R-:W0:Y:S08]  /*86b0*/  LDGDEPBAR ;  /* 0x00000000000079af */ /* 0x000e300000000000 */
[----:B------:R-:W2:Y:S01]  /*86c0*/  LDSM.16.M88.4 R148, [R192+0x7900] ;  /* 0x00790000c094783b */ /* 0x000ea20000000200 */
[C---:B-1----:R-:W-:Y:S07]  /*86d0*/  HMMA.16816.F32.BF16 R4, R156.reuse, R160, R4 ;  /* 0x000000a09c04723c */ /* 0x042fee0000041804 */
[----:B------:R-:W-:Y:S01]  /*86e0*/  LDSM.16.M88.4 R152, [R191+0xc100] ;  /* 0x00c10000bf98783b */ /* 0x000fe20000000200 */
[C---:B------:R-:W-:Y:S07]  /*86f0*/  HMMA.16816.F32.BF16 R8, R156.reuse, R162, R8 ;  /* 0x000000a29c08723c */ /* 0x040fee0000041808 */
[----:B----4-:R-:W1:Y:S01]  /*8700*/  LDSM.16.M88.4 R168, [R184] ;  /* 0x00000000b8a8783b */ /* 0x010e620000000200 */
[C---:B-----5:R-:W-:Y:S07]  /*8710*/  HMMA.16816.F32.BF16 R12, R156.reuse, R144, R12 ;  /* 0x000000909c0c723c */ /* 0x060fee000004180c */
[----:B------:R-:W4:Y:S01]  /*8720*/  LDSM.16.M88.4 R136, [R184+0x800] ;  /* 0x00080000b888783b */ /* 0x000f220000000200 */
[C---:B------:R-:W-:Y:S07]  /*8730*/  HMMA.16816.F32.BF16 R16, R156.reuse, R146, R16 ;  /* 0x000000929c10723c */ /* 0x040fee0000041810 */
[----:B------:R-:W5:Y:S01]  /*8740*/  LDSM.16.M88.4 R140, [R184+0x1000] ;  /* 0x00100000b88c783b */ /* 0x000f620000000200 */
[C---:B---3--:R-:W-:Y:S07]  /*8750*/  HMMA.16816.F32.BF16 R20, R156.reuse, R164, R20 ;  /* 0x000000a49c14723c */ /* 0x048fee0000041814 */
[----:B------:R-:W3:Y:S01]  /*8760*/  LDSM.16.M88.4 R144, [R184+0x1800] ;  /* 0x00180000b890783b */ /* 0x000ee20000000200 */
[C---:B------:R-:W-:Y:S07]  /*8770*/  HMMA.16816.F32.BF16 R24, R156.reuse, R166, R24 ;  /* 0x000000a69c18723c */ /* 0x040fee0000041818 */
[----:B------:R-:W-:Y:S01]  /*8780*/  LDSM.16.M88.4 R160, [R197+0x8900] ;  /* 0x00890000c5a0783b */ /* 0x000fe20000000200 */
[C---:B--2---:R-:W-:Y:S07]  /*8790*/  HMMA.16816.F32.BF16 R28, R156.reuse, R148, R28 ;  /* 0x000000949c1c723c */ /* 0x044fee000004181c */
[----:B------:R-:W-:Y:S01]  /*87a0*/  LDSM.16.M88.4 R164, [R194+0x10100] ;  /* 0x01010000c2a4783b */ /* 0x000fe20000000200 */
[----:B------:R-:W-:Y:S07]  /*87b0*/  HMMA.16816.F32.BF16 R32, R156, R150, R32 ;  /* 0x000000969c20723c */ /* 0x000fee0000041820 */
[----:B------:R-:W-:Y:S01]  /*87c0*/  LDSM.16.M88.4 R148, [R198+0x10100] ;  /* 0x01010000c694783b */ /* 0x000fe20000000200 */
[C---:B-1----:R-:W-:Y:S07]  /*87d0*/  HMMA.16816.F32.BF16 R4, R152.reuse, R168, R4 ;  /* 0x000000a89804723c */ /* 0x042fee0000041804 */
[----:B------:R-:W1:Y:S01]  /*87e0*/  LDSM.16.M88.4 R156, [R197+0x8100] ;  /* 0x00810000c59c783b */ /* 0x000e620000000200 */
[C---:B------:R-:W-:Y:S07]  /*87f0*/  HMMA.16816.F32.BF16 R8, R152.reuse, R170, R8 ;  /* 0x000000aa9808723c */ /* 0x040fee0000041808 */
[----:B------:R-:W-:Y:S01]  /*8800*/  LDSM.16.M88.4 R168, [R183] ;  /* 0x00000000b7a8783b */ /* 0x000fe20000000200 */
[C---:B----4-:R-:W-:Y:S07]  /*8810*/  HMMA.16816.F32.BF16 R12, R152.reuse, R136, R12 ;  /* 0x00000088980c723c */ /* 0x050fee000004180c */
[----:B------:R-:W-:Y:S01]  /*8820*/  LDSM.16.M88.4 R172, [R184+0x4000] ;  /* 0x00400000b8ac783b */ /* 0x000fe20000000200 */
[C---:B------:R-:W-:Y:S07]  /*8830*/  HMMA.16816.F32.BF16 R16, R152.reuse, R138, R16 ;  /* 0x0000008a9810723c */ /* 0x040fee0000041810 */
[----:B------:R-:W2:Y:S01]  /*8840*/  LDSM.16.M88.4 R136, [R197+0x9100] ;  /* 0x00910000c588783b */ /* 0x000ea20000000200 */
[C---:B-----5:R-:W-:Y:S08]  /*8850*/  HMMA.16816.F32.BF16 R20, R152.reuse, R140, R20 ;  /* 0x0000008c9814723c */ /* 0x060ff00000041814 */
[C---:B------:R-:W-:Y:S01]  /*8860*/  HMMA.16816.F32.BF16 R24, R152.reuse, R142, R24 ;  /* 0x0000008e9818723c */ /* 0x040fe20000041818 */
[----:B------:R-:W4:Y:S07]  /*8870*/  LDSM.16.M88.4 R140, [R197+0x9900] ;  /* 0x00990000c58c783b */ /* 0x000f2e0000000200 */
[C---:B---3--:R-:W-:Y:S08]  /*8880*/  HMMA.16816.F32.BF16 R28, R152.reuse, R144, R28 ;  /* 0x00000090981c723c */ /* 0x048ff0000004181c */
[----:B------:R-:W-:Y:S01]  /*8890*/  HMMA.16816.F32.BF16 R32, R152, R146, R32 ;  /* 0x000000929820723c */ /* 0x000fe20000041820 */
[----:B------:R-:W3:Y:S07]  /*88a0*/  LDSM.16.M88.4 R144, [R182] ;  /* 0x00000000b690783b */ /* 0x000eee0000000200 */
[C---:B-1----:R-:W-:Y:S01]  /*88b0*/  HMMA.16816.F32.BF16 R4, R148.reuse, R156, R4 ;  /* 0x0000009c9404723c */ /* 0x042fe20000041804 */
[----:B------:R-:W1:Y:S07]  /*88c0*/  LDSM.16.M88.4 R152, [R181] ;  /* 0x00000000b598783b */ /* 0x000e6e0000000200 */
[C---:B------:R-:W-:Y:S01]  /*88d0*/  HMMA.16816.F32.BF16 R8, R148.reuse, R158, R8 ;  /* 0x0000009e9408723c */ /* 0x040fe20000041808 */
[----:B------:R-:W5:Y:S07]  /*88e0*/  LDSM.16.M88.4 R156, [R180] ;  /* 0x00000000b49c783b */ /* 0x000f6e0000000200 */
[C---:B------:R-:W-:Y:S08]  /*88f0*/  HMMA.16816.F32.BF16 R12, R148.reuse, R160, R12 ;  /* 0x000000a0940c723c */ /* 0x040ff0000004180c */
[C---:B------:R-:W-:Y:S01]  /*8900*/  HMMA.16816.F32.BF16 R16, R148.reuse, R162, R16 ;  /* 0x000000a29410723c */ /* 0x040fe20000041810 */
[----:B------:R-:W-:Y:S07]  /*8910*/  LDSM.16.M88.4 R160, [R192+0x8100] ;  /* 0x00810000c0a0783b */ /* 0x000fee0000000200 */
[C---:B--2---:R-:W-:Y:S08]  /*8920*/  HMMA.16816.F32.BF16 R20, R148.reuse, R136, R20 ;  /* 0x000000889414723c */ /* 0x044ff00000041814 */
[C---:B------:R-:W-:Y:S01]  /*8930*/  HMMA.16816.F32.BF16 R24, R148.reuse, R138, R24 ;  /* 0x0000008a9418723c */ /* 0x040fe20000041818 */
[----:B------:R-:W2:Y:S07]  /*8940*/  LDSM.16.M88.4 R136, [R193+0x10100] ;  /* 0x01010000c188783b */ /* 0x000eae0000000200 */
[C---:B----4-:R-:W-:Y:S08]  /*8950*/  HMMA.16816.F32.BF16 R28, R148.reuse, R140, R28 ;  /* 0x0000008c941c723c */ /* 0x050ff0000004181c */
[----:B------:R-:W-:Y:S01]  /*8960*/  HMMA.16816.F32.BF16 R32, R148, R142, R32 ;  /* 0x0000008e9420723c */ /* 0x000fe20000041820 */
[----:B------:R-:W4:Y:S07]  /*8970*/  LDSM.16.M88.4 R140, [R192+0x8900] ;  /* 0x00890000c08c783b */ /* 0x000f2e0000000200 */
[C---:B------:R-:W-:Y:S01]  /*8980*/  HMMA.16816.F32.BF16 R4, R164.reuse, R168, R4 ;  /* 0x000000a8a404723c */ /* 0x040fe20000041804 */
[----:B------:R-:W-:Y:S07]  /*8990*/  LDSM.16.M88.4 R148, [R192+0x9900] ;  /* 0x00990000c094783b */ /* 0x000fee0000000200 */
        /* <DEDUP_REMOVED lines=11> */
[C---:B--2---:R-:W-:Y:S01]  /*8a50*/  HMMA.16816.F32.BF16 R4, R136.reuse, R160, R4 ;  /* 0x000000a08804723c */ /* 0x044fe20000041804 */
[----:B------:R-:W-:Y:S07]  /*8a60*/  LDSM.16.M88.4 R164, [R197+0xb100] ;  /* 0x00b10000c5a4783b */ /* 0x000fee0000000200 */
[C---:B------:R-:W-:Y:S01]  /*8a70*/  HMMA.16816.F32.BF16 R8, R136.reuse, R162, R8 ;  /* 0x000000a28808723c */ /* 0x040fe20000041808 */
[----:B------:R-:W-:Y:S07]  /*8a80*/  LDSM.16.M88.4 R160, [R197+0xa900] ;  /* 0x00a90000c5a0783b */ /* 0x000fee0000000200 */
[C---:B----4-:R-:W-:Y:S08]  /*8a90*/  HMMA.16816.F32.BF16 R12, R136.reuse, R140, R12 ;  /* 0x0000008c880c723c */ /* 0x050ff0000004180c */
[C---:B------:R-:W-:Y:S01]  /*8aa0*/  HMMA.16816.F32.BF16 R16, R136.reuse, R142, R16 ;  /* 0x0000008e8810723c */ /* 0x040fe20000041810 */
[----:B------:R-:W2:Y:S07]  /*8ab0*/  LDSM.16.M88.4 R140, [R184+0x3000] ;  /* 0x00300000b88c783b */ /* 0x000eae0000000200 */
[C---:B---3--:R-:W-:Y:S08]  /*8ac0*/  HMMA.16816.F32.BF16 R20, R136.reuse, R144, R20 ;  /* 0x000000908814723c */ /* 0x048ff00000041814 */
[C---:B------:R-:W-:Y:S01]  /*8ad0*/  HMMA.16816.F32.BF16 R24, R136.reuse, R146, R24 ;  /* 0x000000928818723c */ /* 0x040fe20000041818 */
[----:B------:R-:W3:Y:S07]  /*8ae0*/  LDSM.16.M88.4 R144, [R184+0x3800] ;  /* 0x00380000b890783b */ /* 0x000eee0000000200 */
[C---:B------:R-:W-:Y:S08]  /*8af0*/  HMMA.16816.F32.BF16 R28, R136.reuse, R148, R28 ;  /* 0x00000094881c723c */ /* 0x040ff0000004181c */
[----:B------:R-:W-:Y:S01]  /*8b00*/  HMMA.16816.F32.BF16 R32, R136, R150, R32 ;  /* 0x000000968820723c */ /* 0x000fe20000041820 */
[----:B------:R-:W-:Y:S07]  /*8b10*/  LDSM.16.M88.4 R136, [R198+0x14100] ;  /* 0x01410000c688783b */ /* 0x000fee0000000200 */
[C---:B-1----:R-:W-:Y:S01]  /*8b20*/  HMMA.16816.F32.BF16 R4, R152.reuse, R168, R4 ;  /* 0x000000a89804723c */ /* 0x042fe20000041804 */
[----:B------:R-:W1:Y:S07]  /*8b30*/  LDSM.16.M88.4 R148, [R197+0xa100] ;  /* 0x00a10000c594783b */ /* 0x000e6e0000000200 */
[C---:B------:R-:W-:Y:S01]  /*8b40*/  HMMA.16816.F32.BF16 R8, R152.reuse, R170, R8 ;  /* 0x000000aa9808723c */ /* 0x040fe20000041808 */
[----:B------:R-:W-:Y:S07]  /*8b50*/  LDSM.16.M88.4 R168, [R179] ;  /* 0x00000000b3a8783b */ /* 0x000fee0000000200 */
[C---:B-----5:R-:W-:Y:S08]  /*8b60*/  HMMA.16816.F32.BF16 R12, R152.reuse, R156, R12 ;  /* 0x0000009c980c723c */ /* 0x060ff0000004180c */
[C---:B------:R-:W-:Y:S01]  /*8b70*/  HMMA.16816.F32.BF16 R16, R152.reuse, R158, R16 ;  /* 0x0000009e9810723c */ /* 0x040fe20000041810 */
[----:B------:R-:W4:Y:S07]  /*8b80*/  LDSM.16.M88.4 R156, [R197+0xb900] ;  /* 0x00b90000c59c783b */ /* 0x000f2e0000000200 */
[C---:B--2---:R-:W-:Y:S08]  /*8b90*/  HMMA.16816.F32.BF16 R20, R152.reuse, R140, R20 ;  /* 0x0000008c9814723c */ /* 0x044ff00000041814 */
[C---:B------:R-:W-:Y:S01]  /*8ba0*/  HMMA.16816.F32.BF16 R24, R152.reuse, R142, R24 ;  /* 0x0000008e9818723c */ /* 0x040fe20000041818 */
[----:B------:R-:W2:Y:S07]  /*8bb0*/  LDSM.16.M88.4 R140, [R194+0x14100] ;  /* 0x01410000c28c783b */ /* 0x000eae0000000200 */
[C---:B---3--:R-:W-:Y:S08]  /*8bc0*/  HMMA.16816.F32.BF16 R28, R152.reuse, R144, R28 ;  /* 0x00000090981c723c */ /* 0x048ff0000004181c */
[----:B------:R-:W-:Y:S01]  /*8bd0*/  HMMA.16816.F32.BF16 R32, R152, R146, R32 ;  /* 0x000000929820723c */ /* 0x000fe20000041820 */
[----:B------:R-:W3:Y:S07]  /*8be0*/  LDSM.16.M88.4 R144, [R178] ;  /* 0x00000000b290783b */ /* 0x000eee0000000200 */
[C---:B-1----:R-:W-:Y:S01]  /*8bf0*/  HMMA.16816.F32.BF16 R4, R136.reuse, R148, R4 ;  /* 0x000000948804723c */ /* 0x042fe20000041804 */
[----:B------:R-:W-:Y:S07]  /*8c00*/  LDSM.16.M88.4 R152, [R176] ;  /* 0x00000000b098783b */ /* 0x000fee0000000200 */
[C---:B------:R-:W-:Y:S01]  /*8c10*/  HMMA.16816.F32.BF16 R8, R136.reuse, R150, R8 ;  /* 0x000000968808723c */ /* 0x040fe20000041808 */
[----:B------:R-:W1:Y:S07]  /*8c20*/  LDSM.16.M88.4 R148, [R177] ;  /* 0x00000000b194783b */ /* 0x000e6e0000000200 */
[C---:B------:R-:W-:Y:S08]  /*8c30*/  HMMA.16816.F32.BF16 R12, R136.reuse, R160, R12 ;  /* 0x000000a0880c723c */ /* 0x040ff0000004180c */
[C---:B------:R-:W-:Y:S01]  /*8c40*/  HMMA.16816.F32.BF16 R16, R136.reuse, R162, R16 ;  /* 0x000000a28810723c */ /* 0x040fe20000041810 */
[----:B------:R-:W-:Y:S07]  /*8c50*/  LDSM.16.M88.4 R160, [R193+0x14100] ;  /* 0x01410000c1a0783b */ /* 0x000fee0000000200 */
[C---:B------:R-:W-:Y:S08]  /*8c60*/  HMMA.16816.F32.BF16 R20, R136.reuse, R164, R20 ;  /* 0x000000a48814723c */ /* 0x040ff00000041814 */
[C---:B------:R-:W-:Y:S01]  /*8c70*/  HMMA.16816.F32.BF16 R24, R136.reuse, R166, R24 ;  /* 0x000000a68818723c */ /* 0x040fe20000041818 */
[----:B------:R-:W5:Y:S07]  /*8c80*/  LDSM.16.M88.4 R164, [R192+0xa100] ;  /* 0x00a10000c0a4783b */ /* 0x000f6e0000000200 */
[C---:B----4-:R-:W-:Y:S08]  /*8c90*/  HMMA.16816.F32.BF16 R28, R136.reuse, R156, R28 ;  /* 0x0000009c881c723c */ /* 0x050ff0000004181c */
[----:B------:R-:W-:Y:S01]  /*8ca0*/  HMMA.16816.F32.BF16 R32, R136, R158, R32 ;  /* 0x0000009e8820723c */ /* 0x000fe20000041820 */
[----:B------:R-:W4:Y:S07]  /*8cb0*/  LDSM.16.M88.4 R136, [R192+0xa900] ;  /* 0x00a90000c088783b */ /* 0x000f2e0000000200 */
[C---:B--2---:R-:W-:Y:S01]  /*8cc0*/  HMMA.16816.F32.BF16 R4, R140.reuse, R168, R4 ;  /* 0x000000a88c04723c */ /* 0x044fe20000041804 */
[----:B------:R-:W2:Y:S07]  /*8cd0*/  LDSM.16.M88.4 R156, [R192+0xb100] ;  /* 0x00b10000c09c783b */ /* 0x000eae0000000200 */
[C---:B------:R-:W-:Y:S01]  /*8ce0*/  HMMA.16816.F32.BF16 R8, R140.reuse, R170, R8 ;  /* 0x000000aa8c08723c */ /* 0x040fe20000041808 */
[----:B------:R-:W-:Y:S07]  /*8cf0*/  LDSM.16.M88.4 R168, [R191+0x14100] ;  /* 0x01410000bfa8783b */ /* 0x000fee0000000200 */
[C---:B---3--:R-:W-:Y:S08]  /*8d00*/  HMMA.16816.F32.BF16 R12, R140.reuse, R144, R12 ;  /* 0x000000908c0c723c */ /* 0x048ff0000004180c */
[C---:B------:R-:W-:Y:S01]  /*8d10*/  HMMA.16816.F32.BF16 R16, R140.reuse, R146, R16 ;  /* 0x000000928c10723c */ /* 0x040fe20000041810 */
[----:B------:R-:W3:Y:S07]  /*8d20*/  LDSM.16.M88.4 R144, [R192+0xb900] ;  /* 0x00b90000c090783b */ /* 0x000eee0000000200 */
[C---:B-1----:R-:W-:Y:S08]  /*8d30*/  HMMA.16816.F32.BF16 R20, R140.reuse, R148, R20 ;  /* 0x000000948c14723c */ /* 0x042ff00000041814 */
[C---:B------:R-:W-:Y:S08]  /*8d40*/  HMMA.16816.F32.BF16 R24, R140.reuse, R150, R24 ;  /* 0x000000968c18723c */ /* 0x040ff00000041818 */
[C---:B------:R-:W-:Y:S08]  /*8d50*/  HMMA.16816.F32.BF16 R28, R140.reuse, R152, R28 ;  /* 0x000000988c1c723c */ /* 0x040ff0000004181c */
[----:B------:R-:W-:Y:S01]  /*8d60*/  HMMA.16816.F32.BF16 R32, R140, R154, R32 ;  /* 0x0000009a8c20723c */ /* 0x000fe20000041820 */
[----:B------:R-:W1:Y:S07]  /*8d70*/  LDSM.16.M88.4 R140, [R184+0x4800] ;  /* 0x00480000b88c783b */ /* 0x000e6e0000000200 */
[C---:B-----5:R-:W-:Y:S08]  /*8d80*/  HMMA.16816.F32.BF16 R4, R160.reuse, R164, R4 ;  /* 0x000000a4a004723c */ /* 0x060ff00000041804 */
[C---:B------:R-:W-:Y:S08]  /*8d90*/  HMMA.16816.F32.BF16 R8, R160.reuse, R166, R8 ;  /* 0x000000a6a008723c */ /* 0x040ff00000041808 */
[C---:B----4-:R-:W-:Y:S08]  /*8da0*/  HMMA.16816.F32.BF16 R12, R160.reuse, R136, R12 ;  /* 0x00000088a00c723c */ /* 0x050ff0000004180c */
[C---:B------:R-:W-:Y:S01]  /*8db0*/  HMMA.16816.F32.BF16 R16, R160.reuse, R138, R16 ;  /* 0x0000008aa010723c */ /* 0x040fe20000041810 */
[----:B------:R-:W4:Y:S07]  /*8dc0*/  LDSM.16.M88.4 R136, [R184+0x5000] ;  /* 0x00500000b888783b */ /* 0x000f2e0000000200 */
[C---:B--2---:R-:W-:Y:S08]  /*8dd0*/  HMMA.16816.F32.BF16 R20, R160.reuse, R156, R20 ;  /* 0x0000009ca014723c */ /* 0x044ff00000041814 */
[C---:B------:R-:W-:Y:S08]  /*8de0*/  HMMA.16816.F32.BF16 R24, R160.reuse, R158, R24 ;  /* 0x0000009ea018723c */ /* 0x040ff00000041818 */
[C---:B---3--:R-:W-:Y:S08]  /*8df0*/  HMMA.16816.F32.BF16 R28, R160.reuse, R144, R28 ;  /* 0x00000090a01c723c */ /* 0x048ff0000004181c */
[----:B------:R-:W-:Y:S01]  /*8e00*/  HMMA.16816.F32.BF16 R32, R160, R146, R32 ;  /* 0x00000092a020723c */ /* 0x000fe20000041820 */
[----:B------:R-:W2:Y:S01]  /*8e10*/  LDSM.16.M88.4 R144, [R184+0x5800] ;  /* 0x00580000b890783b */ /* 0x000ea20000000200 */
[----:B------:R-:W-:Y:S06]  /*8e20*/  DEPBAR.LE SB0, 0x0 ;  /* 0x000080000000791a */ /* 0x000fec0000000000 */
[C---:B------:R-:W-:Y:S01]  /*8e30*/  HMMA.16816.F32.BF16 R4, R168.reuse, R172, R4 ;  /* 0x000000aca804723c */ /* 0x040fe20000041804 */
[----:B------:R-:W-:Y:S07]  /*8e40*/  BAR.SYNC.DEFER_BLOCKING 0x0 ;  /* 0x0000000000007b1d */ /* 0x000fee0000010000 */
[C---:B------:R-:W-:Y:S08]  /*8e50*/  HMMA.16816.F32.BF16 R8, R168.reuse, R174, R8 ;  /* 0x000000aea808723c */ /* 0x040ff00000041808 */
[C---:B-1----:R-:W-:Y:S08]  /*8e60*/  HMMA.16816.F32.BF16 R12, R168.reuse, R140, R12 ;  /* 0x0000008ca80c723c */ /* 0x042ff0000004180c */
[C---:B------:R-:W-:Y:S04]  /*8e70*/  HMMA.16816.F32.BF16 R16, R168.reuse, R142, R16 ;  /* 0x0000008ea810723c */ /* 0x040fe80000041810 */
[----:B------:R-:W-:Y:S02]  /*8e80*/  FMNMX.FTZ R0, R4, R3, !PT ;  /* 0x0000000304007209 */ /* 0x000fe40007810000 */
[----:B------:R-:W-:Y:S02]  /*8e90*/  FMNMX.FTZ R2, R6, R133, !PT ;  /* 0x0000008506027209 */ /* 0x000fe40007810000 */
[C---:B----4-:R-:W-:Y:S04]  /*8ea0*/  HMMA.16816.F32.BF16 R20, R168.reuse, R136, R20 ;  /* 0x00000088a814723c */ /* 0x050fe80000041814 */
[----:B------:R-:W-:Y:S03]  /*8eb0*/  FMNMX.FTZ R135, R5, R0, !PT ;  /* 0x0000000005877209 */ /* 0x000fe60007810000 */
[----:B------:R-:W-:Y:S01]  /*8ec0*/  FMNMX.FTZ R137, R7, R2, !PT ;  /* 0x0000000207897209 */ /* 0x000fe20007810000 */
[C---:B------:R-:W-:Y:S04]  /*8ed0*/  HMMA.16816.F32.BF16 R24, R168.reuse, R138, R24 ;  /* 0x0000008aa818723c */ /* 0x040fe80000041818 */
[----:B------:R-:W-:Y:S02]  /*8ee0*/  FMNMX.FTZ R0, R8, R135, !PT ;  /* 0x0000008708007209 */ /* 0x000fe40007810000 */
[----:B------:R-:W-:Y:S02]  /*8ef0*/  FMNMX.FTZ R2, R10, R137, !PT ;  /* 0x000000890a027209 */ /* 0x000fe40007810000 */
[C---:B--2---:R-:W-:Y:S04]  /*8f00*/  HMMA.16816.F32.BF16 R28, R168.reuse, R144, R28 ;  /* 0x00000090a81c723c */ /* 0x044fe8000004181c */
        /* <DEDUP_REMOVED lines=31> */
[----:B--2---:R-:W-:Y:S07]  /*9100*/  FMNMX.FTZ R135, R137, R0, !PT ;  /* 0x0000000089877209 */ /* 0x004fee0007810000 */
[----:B------:R-:W2:Y:S01]  /*9110*/  SHFL.BFLY PT, R132, R135, 0x1, 0x1f ;  /* 0x0c201f0087847f89 */ /* 0x000ea200000e0000 */
[----:B-1----:R-:W-:Y:S05]  /*9120*/  FMNMX.FTZ R0, R141, R2, !PT ;  /* 0x000000028d007209 */ /* 0x002fea0007810000 */
[C---:B------:R-:W-:Y:S02]  /*9130*/  FMUL.FTZ R167, R0.reuse, c[0x0][0x2d0] ;  /* 0x0000b40000a77a20 */ /* 0x040fe40000410000 */
[----:B------:R-:W-:Y:S01]  /*9140*/  FADD.FTZ R2, -R0, R3 ;  /* 0x0000000300027221 */ /* 0x000fe20000010100 */
[----:B--2---:R-:W-:Y:S01]  /*9150*/  FMNMX.FTZ R132, R135, R132, !PT ;  /* 0x0000008487847209 */ /* 0x004fe20007810000 */
[----:B------:R-:W-:Y:S01]  /*9160*/  FFMA.FTZ R162, R4, c[0x0][0x2d0], -R167 ;  /* 0x0000b40004a27a23 */ /* 0x000fe200000108a7 */
[----:B------:R-:W-:Y:S01]  /*9170*/  @P0 IADD3 R4, P4, R200, UR20, RZ ;  /* 0x00000014c8040c10 */ /* 0x000fe2000ff9e0ff */
[----:B------:R-:W-:Y:S01]  /*9180*/  FMUL.FTZ R3, R2, c[0x0][0x2d0] ;  /* 0x0000b40002037a20 */ /* 0x000fe20000410000 */
[----:B------:R-:W-:Y:S01]  /*9190*/  @P0 IADD3 R135, P5, R214, UR20, RZ ;  /* 0x00000014d6870c10 */ /* 0x000fe2000ffbe0ff */
[----:B------:R-:W-:Y:S01]  /*91a0*/  FADD.FTZ R133, -R132, R133 ;  /* 0x0000008584857221 */ /* 0x000fe20000010100 */
[----:B------:R-:W-:Y:S01]  /*91b0*/  @P0 LEA R140, P6, R4, c[0x0][0x1c8], 0x1 ;  /* 0x00007200048c0a11 */ /* 0x000fe200078c08ff */
[--C-:B------:R-:W-:Y:S01]  /*91c0*/  FFMA.FTZ R160, R9, c[0x0][0x2d0], -R167.reuse ;  /* 0x0000b40009a07a23 */ /* 0x100fe200000108a7 */
[----:B------:R-:W-:Y:S01]  /*91d0*/  @P0 IADD3.X R136, R213, UR19, RZ, P5, !PT ;  /* 0x00000013d5880c10 */ /* 0x000fe2000affe4ff */
[----:B------:R-:W-:Y:S01]  /*91e0*/  FMUL.FTZ R2, R133, c[0x0][0x2d0] ;  /* 0x0000b40085027a20 */ /* 0x000fe20000410000 */
[----:B------:R-:W1:Y:S01]  /*91f0*/  MUFU.EX2 R3, R3 ;  /* 0x0000000300037308 */ /* 0x000e620000000800 */
[--C-:B------:R-:W-:Y:S01]  /*9200*/  FFMA.FTZ R133, R5, c[0x0][0x2d0], -R167.reuse ;  /* 0x0000b40005857a23 */ /* 0x100fe200000108a7 */
[----:B------:R-:W-:Y:S01]  /*9210*/  @P0 IADD3.X R5, R203, UR19, RZ, P4, !PT ;  /* 0x00000013cb050c10 */ /* 0x000fe2000a7fe4ff */
[----:B------:R-:W-:Y:S01]  /*9220*/  FMUL.FTZ R165, R132, c[0x0][0x2d0] ;  /* 0x0000b40084a57a20 */ /* 0x000fe20000410000 */
[C---:B------:R-:W-:Y:S01]  /*9230*/  @P0 LEA R142, P4, R135.reuse, c[0x0][0x1c8], 0x1 ;  /* 0x00007200878e0a11 */ /* 0x040fe200078808ff */
[----:B------:R-:W-:Y:S01]  /*9240*/  FFMA.FTZ R170, R16, c[0x0][0x2d0], -R167 ;  /* 0x0000b40010aa7a23 */ /* 0x000fe200000108a7 */
[----:B------:R-:W-:Y:S01]  /*9250*/  @P0 LEA.HI.X R141, R4, c[0x0][0x1cc], R5, 0x1, P6 ;  /* 0x00007300048d0a11 */ /* 0x000fe200030f0c05 */
[----:B------:R-:W-:Y:S01]  /*9260*/  FFMA.FTZ R166, R6, c[0x0][0x2d0], -R165 ;  /* 0x0000b40006a67a23 */ /* 0x000fe200000108a5 */
[----:B------:R-:W-:Y:S01]  /*9270*/  @P0 LEA.HI.X R143, R135, c[0x0][0x1cc], R136, 0x1, P4 ;  /* 0x00007300878f0a11 */ /* 0x000fe200020f0c88 */
[----:B------:R-:W-:Y:S01]  /*9280*/  FFMA.FTZ R135, R8, c[0x0][0x2d0], -R167 ;  /* 0x0000b40008877a23 */ /* 0x000fe200000108a7 */
[----:B------:R-:W-:Y:S01]  /*9290*/  @P0 IADD3 R4, P5, R212, UR20, RZ ;  /* 0x00000014d4040c10 */ /* 0x000fe2000ffbe0ff */
[----:B------:R2:W-:Y:S01]  /*92a0*/  @P0 LDGSTS.E.BYPASS.LTC128B.128 [R199+0x6100], [R140.64], !P3 ;  /* 0x061000008cc70fae */ /* 0x0005e2000d901d50 */
[----:B------:R-:W-:Y:S01]  /*92b0*/  @UP3 UIADD3 UR20, UP0, UR12, UR20, URZ ;  /* 0x000000140c143290 */ /* 0x000fe2000ff1e03f */
[--C-:B------:R-:W-:Y:S01]  /*92c0*/  FFMA.FTZ R161, R7, c[0x0][0x2d0], -R165.reuse ;  /* 0x0000b40007a17a23 */ /* 0x100fe200000108a5 */
[----:B------:R-:W-:Y:S01]  /*92d0*/  @P0 LEA R144, P4, R4, c[0x0][0x1c8], 0x1 ;  /* 0x0000720004900a11 */ /* 0x000fe200078808ff */
[--C-:B------:R-:W-:Y:S01]  /*92e0*/  FFMA.FTZ R163, R10, c[0x0][0x2d0], -R165.reuse ;  /* 0x0000b4000aa37a23 */ /* 0x100fe200000108a5 */
[----:B------:R-:W-:Y:S01]  /*92f0*/  @P0 IADD3.X R5, R134, UR19, RZ, P5, !PT ;  /* 0x0000001386050c10 */ /* 0x000fe2000affe4ff */
[----:B------:R-:W-:Y:S01]  /*9300*/  @UP3 UIADD3.X UR19, UR11, UR19, URZ, UP0, !UPT ;  /* 0x000000130b133290 */ /* 0x000fe200087fe43f */
[----:B------:R-:W-:Y:S01]  /*9310*/  FFMA.FTZ R164, R11, c[0x0][0x2d0], -R165 ;  /* 0x0000b4000ba47a23 */ /* 0x000fe200000108a5 */
[----:B------:R2:W-:Y:S01]  /*9320*/  @P0 LDGSTS.E.BYPASS.LTC128B.128 [R199+0x8100], [R142.64], !P2 ;  /* 0x081000008ec70fae */ /* 0x0005e2000d101d50 */
[----:B------:R-:W-:Y:S01]  /*9330*/  @P0 LEA.HI.X R145, R4, c[0x0][0x1cc], R5, 0x1, P4 ;  /* 0x0000730004910a11 */ /* 0x000fe200020f0c05 */
[----:B------:R-:W3:Y:S01]  /*9340*/  MUFU.EX2 R2, R2 ;  /* 0x0000000200027308 */ /* 0x000ee20000000800 */
[----:B------:R-:W-:Y:S01]  /*9350*/  @P0 IADD3 R4, P6, R200, UR20, RZ ;  /* 0x00000014c8040c10 */ /* 0x000fe2000ffde0ff */
[----:B------:R-:W-:Y:S01]  /*9360*/  FFMA.FTZ R171, R17, c[0x0][0x2d0], -R167 ;  /* 0x0000b40011ab7a23 */ /* 0x000fe200000108a7 */
[----:B------:R-:W-:Y:S01]  /*9370*/  @P0 IADD3 R5, P5, R214, UR20, RZ ;  /* 0x00000014d6050c10 */ /* 0x000fe2000ffbe0ff */
[----:B-1----:R-:W-:Y:S01]  /*9380*/  FMUL.FTZ R100, R3, R100 ;  /* 0x0000006403647220 */ /* 0x002fe20000410000 */
[----:B------:R-:W-:Y:S01]  /*9390*/  @P0 IADD3.X R9, R203, UR19, RZ, P6, !PT ;  /* 0x00000013cb090c10 */ /* 0x000fe2000b7fe4ff */
[----:B------:R1:W-:Y:S01]  /*93a0*/  @P0 LDGSTS.E.BYPASS.LTC128B.128 [R199+0xa100], [R144.64], !P1 ;  /* 0x0a10000090c70fae */ /* 0x0003e2000c901d50 */
[C---:B------:R-:W-:Y:S01]  /*93b0*/  @P0 LEA R150, P6, R4.reuse, c[0x0][0x1c8], 0x1 ;  /* 0x0000720004960a11 */ /* 0x040fe200078c08ff */
[----:B------:R-:W-:Y:S01]  /*93c0*/  FMUL.FTZ R101, R3, R101 ;  /* 0x0000006503657220 */ /* 0x000fe20000410000 */
[----:B------:R-:W-:Y:S01]  /*93d0*/  @P0 IADD3.X R136, R213, UR19, RZ, P5, !PT ;  /* 0x00000013d5880c10 */ /* 0x000fe2000affe4ff */
[----:B------:R-:W-:Y:S01]  /*93e0*/  MUFU.EX2 R162, R162 ;  /* 0x000000a200a27308 */ /* 0x000fe20000000800 */
[----:B------:R-:W-:Y:S01]  /*93f0*/  @P0 LEA.HI.X R151, R4, c[0x0][0x1cc], R9, 0x1, P6 ;  /* 0x0000730004970a11 */ /* 0x000fe200030f0c09 */
[----:B------:R-:W-:Y:S01]  /*9400*/  FMUL.FTZ R4, R3, R128 ;  /* 0x0000008003047220 */ /* 0x000fe20000410000 */
[----:B------:R-:W-:Y:S01]  /*9410*/  @P0 LEA R148, P5, R5, c[0x0][0x1c8], 0x1 ;  /* 0x0000720005940a11 */ /* 0x000fe200078a08ff */
[----:B------:R-:W-:Y:S01]  /*9420*/  FMUL.FTZ R9, R3, R125 ;  /* 0x0000007d03097220 */ /* 0x000fe20000410000 */
[----:B------:R-:W-:Y:S01]  /*9430*/  @P0 IADD3 R8, P4, R212, UR20, RZ ;  /* 0x00000014d4080c10 */ /* 0x000fe2000ff9e0ff */
[----:B------:R4:W-:Y:S01]  /*9440*/  @P0 LDGSTS.E.BYPASS.LTC128B.128 [R199+0x7100], [R150.64], !P3 ;  /* 0x0710000096c70fae */ /* 0x0009e2000d901d50 */
[----:B------:R-:W-:Y:S01]  /*9450*/  @P0 LEA.HI.X R149, R5, c[0x0][0x1cc], R136, 0x1, P5 ;  /* 0x0000730005950a11 */ /* 0x000fe200028f0c88 */
[C---:B------:R-:W-:Y:S01]  /*9460*/  FMUL.FTZ R5, R3.reuse, R129 ;  /* 0x0000008103057220 */ /* 0x040fe20000410000 */
[----:B------:R-:W-:Y:S01]  /*9470*/  @P0 IADD3.X R137, R134, UR19, RZ, P4, !PT ;  /* 0x0000001386890c10 */ /* 0x000fe2000a7fe4ff */
[----:B------:R-:W5:Y:S01]  /*9480*/  MUFU.EX2 R133, R133 ;  /* 0x0000008500857308 */ /* 0x000f620000000800 */
[C---:B------:R-:W-:Y:S01]  /*9490*/  @P0 LEA R146, P4, R8.reuse, c[0x0][0x1c8], 0x1 ;  /* 0x0000720008920a11 */ /* 0x040fe200078808ff */
[C---:B------:R-:W-:Y:S01]  /*94a0*/  FMUL.FTZ R104, R3.reuse, R104 ;  /* 0x0000006803687220 */ /* 0x040fe20000410000 */
[----:B------:R-:W-:Y:S01]  /*94b0*/  UISETP.GT.AND UP0, UPT, UR18, UR15, UPT ;  /* 0x0000000f1200728c */ /* 0x000fe2000bf04270 */
[----:B------:R4:W-:Y:S01]  /*94c0*/  @P0 LDGSTS.E.BYPASS.LTC128B.128 [R199+0x9100], [R148.64], !P2 ;  /* 0x0910000094c70fae */ /* 0x0009e2000d101d50 */
[----:B------:R-:W-:Y:S01]  /*94d0*/  @P0 LEA.HI.X R147, R8, c[0x0][0x1cc], R137, 0x1, P4 ;  /* 0x0000730008930a11 */ /* 0x000fe200020f0c89 */
[C---:B---3--:R-:W-:Y:S01]  /*94e0*/  FMUL.FTZ R6, R2.reuse, R130 ;  /* 0x0000008202067220 */ /* 0x048fe20000410000 */
[----:B------:R-:W-:Y:S01]  /*94f0*/  UMOV UR18, UR13 ;  /* 0x0000000d00127c82 */ /* 0x000fe20008000000 */
[C---:B------:R-:W-:Y:S02]  /*9500*/  FMUL.FTZ R7, R2.reuse, R131 ;  /* 0x0000008302077220 */ /* 0x040fe40000410000 */
[----:B------:R-:W-:Y:S01]  /*9510*/  MUFU.EX2 R135, R135 ;  /* 0x0000008700877308 */ /* 0x000fe20000000800 */
[C---:B------:R-:W-:Y:S01]  /*9520*/  FMUL.FTZ R8, R3.reuse, R124 ;  /* 0x0000007c03087220 */ /* 0x040fe20000410000 */
[----:B------:R1:W-:Y:S01]  /*9530*/  @P0 LDGSTS.E.BYPASS.LTC128B.128 [R199+0xb100], [R146.64], !P1 ;  /* 0x0b10000092c70fae */ /* 0x0003e2000c901d50 */
[C---:B------:R-:W-:Y:S01]  /*9540*/  FMUL.FTZ R10, R2.reuse, R126 ;  /* 0x0000007e020a7220 */ /* 0x040fe20000410000 */
[----:B------:R-:W-:Y:S01]  /*9550*/  PLOP3.LUT P0, PT, PT, PT, UP0, 0x80, 0x0 ;  /* 0x000000000000781c */ /* 0x000fe20003f0f008 */
[C---:B------:R-:W-:Y:S02]  /*9560*/  FMUL.FTZ R11, R2.reuse, R127 ;  /* 0x0000007f020b7220 */ /* 0x040fe40000410000 */
[C---:B------:R-:W-:Y:S02]  /*9570*/  FMUL.FTZ R102, R2.reuse, R102 ;  /* 0x0000006602667220 */ /* 0x040fe40000410000 */
[C---:B------:R-:W-:Y:S01]  /*9580*/  FMUL.FTZ R103, R2.reuse, R103 ;  /* 0x0000006702677220 */ /* 0x040fe20000410000 */
[----:B------:R-:W3:Y:S01]  /*9590*/  LDSM.16.MT88.4 R136, [R195+0x100] ;  /* 0x00010000c388783b */ /* 0x000ee20000004200 */
[----:B------:R-:W4:Y:S01]  /*95a0*/  MUFU.EX2 R160, R160 ;  /* 0x000000a000a07308 */ /* 0x000f220000000800 */
[----:B------:R-:W-:Y:S01]  /*95b0*/  FMUL.FTZ R105, R3, R105 ;  /* 0x0000006903697220 */ /* 0x000fe20000410000 */
[----:B-----5:R-:W-:Y:S01]  /*95c0*/  F2FP.BF16.PACK_AB R128, R133, R162 ;  /* 0x000000a28580723e */ /* 0x020fe200000010ff */
[C---:B------:R-:W-:Y:S02]  /*95d0*/  FMUL.FTZ R106, R2.reuse, R106 ;  /* 0x0000006a026a7220 */ /* 0x040fe40000410000 */
[C---:B------:R-:W-:Y:S02]  /*95e0*/  FMUL.FTZ R107, R2.reuse, R107 ;  /* 0x0000006b026b7220 */ /* 0x040fe40000410000 */
[----:B--2---:R-:W2:Y:S01]  /*95f0*/  LDSM.16.MT88.4 R140, [R190+0x100] ;  /* 0x00010000be8c783b */ /* 0x004ea20000004200 */
[C---:B------:R-:W-:Y:S02]  /*9600*/  FMUL.FTZ R108, R3.reuse, R108 ;  /* 0x0000006c036c7220 */ /* 0x040fe40000410000 */
[----:B------:R-:W-:Y:S01]  /*9610*/  MUFU.EX2 R166, R166 ;  /* 0x000000a600a67308 */ /* 0x000fe20000000800 */
[----:B------:R-:W-:Y:S02]  /*9620*/  FMUL.FTZ R109, R3, R109 ;  /* 0x0000006d036d7220 */ /* 0x000fe40000410000 */
[C---:B------:R-:W-:Y:S02]  /*9630*/  FMUL.FTZ R110, R2.reuse, R110 ;  /* 0x0000006e026e7220 */ /* 0x040fe40000410000 */
[----:B------:R-:W-:Y:S01]  /*9640*/  LDSM.16.MT88.4 R124, [R188+0x100] ;  /* 0x00010000bc7c783b */ /* 0x000fe20000004200 */
[----:B------:R-:W-:Y:S02]  /*9650*/  FMUL.FTZ R111, R2, R111 ;  /* 0x0000006f026f7220 */ /* 0x000fe40000410000 */
[--C-:B------:R-:W-:Y:S02]  /*9660*/  FFMA.FTZ R174, R18, c[0x0][0x2d0], -R165.reuse ;  /* 0x0000b40012ae7a23 */ /* 0x100fe400000108a5 */
[----:B------:R-:W5:Y:S01]  /*9670*/  MUFU.EX2 R161, R161 ;  /* 0x000000a100a17308 */ /* 0x000f620000000800 */
[----:B------:R-:W-:Y:S02]  /*9680*/  FFMA.FTZ R175, R19, c[0x0][0x2d0], -R165 ;  /* 0x0000b40013af7a23 */ /* 0x000fe400000108a5 */
[----:B-1----:R-:W1:Y:S01]  /*9690*/  LDSM.16.MT88.4 R144, [R189+0x100] ;  /* 0x00010000bd90783b */ /* 0x002e620000004200 */
[----:B----4-:R-:W-:Y:S01]  /*96a0*/  F2FP.BF16.PACK_AB R130, R160, R135 ;  /* 0x00000087a082723e */ /* 0x010fe200000010ff */
[--C-:B------:R-:W-:Y:S02]  /*96b0*/  FFMA.FTZ R219, R28, c[0x0][0x2d0], -R167.reuse ;  /* 0x0000b4001cdb7a23 */ /* 0x100fe400000108a7 */
[--C-:B------:R-:W-:Y:S02]  /*96c0*/  FFMA.FTZ R220, R29, c[0x0][0x2d0], -R167.reuse ;  /* 0x0000b4001ddc7a23 */ /* 0x100fe400000108a7 */
[----:B------:R-:W-:Y:S01]  /*96d0*/  FFMA.FTZ R221, R32, c[0x0][0x2d0], -R167 ;  /* 0x0000b40020dd7a23 */ /* 0x000fe200000108a7 */
[----:B------:R-:W-:Y:S01]  /*96e0*/  MUFU.EX2 R163, R163 ;  /* 0x000000a300a37308 */ /* 0x000fe20000000800 */
[----:B------:R-:W-:Y:S01]  /*96f0*/  LDSM.16.MT88.4 R16, [R190+0x900] ;  /* 0x00090000be10783b */ /* 0x000fe20000004200 */
[--C-:B------:R-:W-:Y:S02]  /*9700*/  FFMA.FTZ R223, R30, c[0x0][0x2d0], -R165.reuse ;  /* 0x0000b4001edf7a23 */ /* 0x100fe400000108a5 */
[--C-:B------:R-:W-:Y:S02]  /*9710*/  FFMA.FTZ R224, R31, c[0x0][0x2d0], -R165.reuse ;  /* 0x0000b4001fe07a23 */ /* 0x100fe400000108a5 */
[----:B------:R-:W-:Y:S02]  /*9720*/  FFMA.FTZ R225, R34, c[0x0][0x2d0], -R165 ;  /* 0x0000b40022e17a23 */ /* 0x000fe400000108a5 */
[C---:B------:R-:W-:Y:S01]  /*9730*/  FMUL.FTZ R112, R3.reuse, R112 ;  /* 0x0000007003707220 */ /* 0x040fe20000410000 */
[----:B------:R-:W-:Y:S01]  /*9740*/  LDSM.16.MT88.4 R148, [R195+0x2900] ;  /* 0x00290000c394783b */ /* 0x000fe20000004200 */
[----:B------:R-:W4:Y:S01]  /*9750*/  MUFU.EX2 R164, R164 ;  /* 0x000000a400a47308 */ /* 0x000f220000000800 */
[----:B------:R-:W-:Y:S02]  /*9760*/  FMUL.FTZ R113, R3, R113 ;  /* 0x0000007103717220 */ /* 0x000fe40000410000 */
[C---:B------:R-:W-:Y:S01]  /*9770*/  FMUL.FTZ R114, R2.reuse, R114 ;  /* 0x0000007202727220 */ /* 0x040fe20000410000 */
[----:B-----5:R-:W-:Y:S01]  /*9780*/  F2FP.BF16.PACK_AB R129, R161, R166 ;  /* 0x000000a6a181723e */ /* 0x020fe200000010ff */
[C---:B------:R-:W-:Y:S02]  /*9790*/  FMUL.FTZ R115, R2.reuse, R115 ;  /* 0x0000007302737220 */ /* 0x040fe40000410000 */
        /* <DEDUP_REMOVED lines=10> */
[----:B------:R-:W5:Y:S01]  /*9840*/  MUFU.EX2 R171, R171 ;  /* 0x000000ab00ab7308 */ /* 0x000f620000000800 */
[----:B------:R-:W-:Y:S01]  /*9850*/  FMUL.FTZ R123, R2, R123 ;  /* 0x0000007b027b7220 */ /* 0x000fe20000410000 */
[----:B------:R-:W-:Y:S01]  /*9860*/  LDSM.16.MT88.4 R28, [R189+0x1900] ;  /* 0x00190000bd1c783b */ /* 0x000fe20000004200 */
[----:B----4-:R-:W-:Y:S01]  /*9870*/  F2FP.BF16.PACK_AB R131, R164, R163 ;  /* 0x000000a3a483723e */ /* 0x010fe200000010ff */
[C---:B------:R-:W-:Y:S02]  /*9880*/  FMUL.FTZ R36, R3.reuse, R36 ;  /* 0x0000002403247220 */ /* 0x040fe40000410000 */
[C---:B------:R-:W-:Y:S02]  /*9890*/  FMUL.FTZ R37, R3.reuse, R37 ;  /* 0x0000002503257220 */ /* 0x040fe40000410000 */
[C---:B------:R-:W-:Y:S02]  /*98a0*/  FMUL.FTZ R38, R2.reuse, R38 ;  /* 0x0000002602267220 */ /* 0x040fe40000410000 */
[C---:B---3--:R-:W-:Y:S01]  /*98b0*/  HMMA.16816.F32.BF16 R4, R128.reuse, R136, R4 ;  /* 0x000000888004723c */ /* 0x048fe20000041804 */
[----:B------:R-:W0:Y:S01]  /*98c0*/  LDGDEPBAR ;  /* 0x00000000000079af */ /* 0x000e220000000000 */
[----:B------:R-:W-:Y:S03]  /*98d0*/  MUFU.EX2 R174, R174 ;  /* 0x000000ae00ae7308 */ /* 0x000fe60000000800 */
[C---:B------:R-:W-:Y:S02]  /*98e0*/  FMUL.FTZ R39, R2.reuse, R39 ;  /* 0x0000002702277220 */ /* 0x040fe40000410000 */
[C---:B------:R-:W-:Y:S01]  /*98f0*/  FMUL.FTZ R40, R3.reuse, R40 ;  /* 0x0000002803287220 */ /* 0x040fe20000410000 */
[C---:B------:R-:W-:Y:S01]  /*9900*/  HMMA.16816.F32.BF16 R8, R128.reuse, R138, R8 ;  /* 0x0000008a8008723c */ /* 0x040fe20000041808 */
[----:B------:R-:W3:Y:S03]  /*9910*/  LDSM.16.MT88.4 R136, [R195+0x2100] ;  /* 0x00210000c388783b */ /* 0x000ee60000004200 */
[C---:B------:R-:W-:Y:S01]  /*9920*/  FMUL.FTZ R41, R3.reuse, R41 ;  /* 0x0000002903297220 */ /* 0x040fe20000410000 */
[----:B------:R-:W4:Y:S01]  /*9930*/  MUFU.EX2 R175, R175 ;  /* 0x000000af00af7308 */ /* 0x000f220000000800 */
[C---:B------:R-:W-:Y:S02]  /*9940*/  FMUL.FTZ R42, R2.reuse, R42 ;  /* 0x0000002a022a7220 */ /* 0x040fe40000410000 */
[C---:B--2---:R-:W-:Y:S04]  /*9950*/  HMMA.16816.F32.BF16 R100, R128.reuse, R140, R100 ;  /* 0x0000008c8064723c */ /* 0x044fe80000041864 */
[C---:B------:R-:W-:Y:S02]  /*9960*/  FMUL.FTZ R43, R2.reuse, R43 ;  /* 0x0000002b022b7220 */ /* 0x040fe40000410000 */
[C---:B------:R-:W-:Y:S01]  /*9970*/  FMUL.FTZ R44, R3.reuse, R44 ;  /* 0x0000002c032c7220 */ /* 0x040fe20000410000 */
[----:B------:R-:W-:Y:S01]  /*9980*/  MUFU.EX2 R219, R219 ;  /* 0x000000db00db7308 */ /* 0x000fe20000000800 */
[C---:B------:R-:W-:Y:S01]  /*9990*/  HMMA.16816.F32.BF16 R104, R128.reuse, R142, R104 ;  /* 0x0000008e8068723c */ /* 0x040fe20000041868 */
[----:B------:R-:W2:Y:S03]  /*99a0*/  LDSM.16.MT88.4 R140, [R190+0x2100] ;  /* 0x00210000be8c783b */ /* 0x000ea60000004200 */
[C---:B------:R-:W-:Y:S02]  /*99b0*/  FMUL.FTZ R45, R3.reuse, R45 ;  /* 0x0000002d032d7220 */ /* 0x040fe40000410000 */
[C---:B------:R-:W-:Y:S02]  /*99c0*/  FMUL.FTZ R46, R2.reuse, R46 ;  /* 0x0000002e022e7220 */ /* 0x040fe40000410000 */
[C---:B-1----:R-:W-:Y:S01]  /*99d0*/  HMMA.16816.F32.BF16 R108, R128.reuse, R144, R108 ;  /* 0x00000090806c723c */ /* 0x042fe2000004186c */
[----:B------:R-:W-:Y:S03]  /*99e0*/  MUFU.EX2 R220, R220 ;  /* 0x000000dc00dc7308 */ /* 0x000fe60000000800 */
[C---:B------:R-:W-:Y:S02]  /*99f0*/  FMUL.FTZ R47, R2.reuse, R47 ;  /* 0x0000002f022f7220 */ /* 0x040fe40000410000 */
[C---:B------:R-:W-:Y:S02]  /*9a00*/  FMUL.FTZ R48, R3.reuse, R48 ;  /* 0x0000003003307220 */ /* 0x040fe40000410000 */
[C---:B------:R-:W-:Y:S01]  /*9a10*/  HMMA.16816.F32.BF16 R112, R128.reuse, R146, R112 ;  /* 0x000000928070723c */ /* 0x040fe20000041870 */
[----:B------:R-:W-:Y:S02]  /*9a20*/  LDSM.16.MT88.4 R144, [R188+0x900] ;  /* 0x00090000bc90783b */ /* 0x000fe40000004200 */
[----:B------:R-:W-:Y:S01]  /*9a30*/  MUFU.EX2 R221, R221 ;  /* 0x000000dd00dd7308 */ /* 0x000fe20000000800 */
[C---:B------:R-:W-:Y:S02]  /*9a40*/  FMUL.FTZ R49, R3.reuse, R49 ;  /* 0x0000003103317220 */ /* 0x040fe40000410000 */
[C---:B------:R-:W-:Y:S02]  /*9a50*/  FMUL.FTZ R50, R2.reuse, R50 ;  /* 0x0000003202327220 */ /* 0x040fe40000410000 */
[C---:B------:R-:W-:Y:S04]  /*9a60*/  HMMA.16816.F32.BF16 R116, R128.reuse, R124, R116 ;  /* 0x0000007c8074723c */ /* 0x040fe80000041874 */
        /* <DEDUP_REMOVED lines=8> */
[C---:B---3--:R-:W-:Y:S04]  /*9af0*/  HMMA.16816.F32.BF16 R36, R128.reuse, R136, R36 ;  /* 0x000000888024723c */ /* 0x048fe80000041824 */
[C---:B------:R-:W-:Y:S02]  /*9b00*/  FMUL.FTZ R55, R2.reuse, R55 ;  /* 0x0000003702377220 */ /* 0x040fe40000410000 */
[C---:B------:R-:W-:Y:S02]  /*9b10*/  FMUL.FTZ R56, R3.reuse, R56 ;  /* 0x0000003803387220 */ /* 0x040fe40000410000 */
[C---:B------:R-:W-:Y:S01]  /*9b20*/  HMMA.16816.F32.BF16 R40, R128.reuse, R138, R40 ;  /* 0x0000008a8028723c */ /* 0x040fe20000041828 */
[----:B------:R-:W3:Y:S01]  /*9b30*/  LDSM.16.MT88.4 R136, [R188+0x2100] ;  /* 0x00210000bc88783b */ /* 0x000ee20000004200 */
[----:B------:R-:W-:Y:S02]  /*9b40*/  MUFU.EX2 R225, R225 ;  /* 0x000000e100e17308 */ /* 0x000fe40000000800 */
[C---:B------:R-:W-:Y:S02]  /*9b50*/  FMUL.FTZ R57, R3.reuse, R57 ;  /* 0x0000003903397220 */ /* 0x040fe40000410000 */
[C---:B------:R-:W-:Y:S02]  /*9b60*/  FMUL.FTZ R58, R2.reuse, R58 ;  /* 0x0000003a023a7220 */ /* 0x040fe40000410000 */
[C---:B--2---:R-:W-:Y:S04]  /*9b70*/  HMMA.16816.F32.BF16 R44, R128.reuse, R140, R44 ;  /* 0x0000008c802c723c */ /* 0x044fe8000004182c */
[C---:B------:R-:W-:Y:S02]  /*9b80*/  FMUL.FTZ R59, R2.reuse, R59 ;  /* 0x0000003b023b7220 */ /* 0x040fe40000410000 */
[C---:B------:R-:W-:Y:S02]  /*9b90*/  FMUL.FTZ R60, R3.reuse, R60 ;  /* 0x0000003c033c7220 */ /* 0x040fe40000410000 */
[C---:B------:R-:W-:Y:S01]  /*9ba0*/  HMMA.16816.F32.BF16 R48, R128.reuse, R142, R48 ;  /* 0x0000008e8030723c */ /* 0x040fe20000041830 */
[----:B------:R-:W2:Y:S03]  /*9bb0*/  LDSM.16.MT88.4 R140, [R195+0x4100] ;  /* 0x00410000c38c783b */ /* 0x000ea60000004200 */
        /* <DEDUP_REMOVED lines=11> */
[C---:B---3--:R-:W-:Y:S04]  /*9c70*/  HMMA.16816.F32.BF16 R60, R128.reuse, R136, R60 ;  /* 0x00000088803c723c */ /* 0x048fe8000004183c */
[C---:B------:R-:W-:Y:S02]  /*9c80*/  FMUL.FTZ R69, R3.reuse, R69 ;  /* 0x0000004503457220 */ /* 0x040fe40000410000 */
[C---:B------:R-:W-:Y:S02]  /*9c90*/  FMUL.FTZ R70, R2.reuse, R70 ;  /* 0x0000004602467220 */ /* 0x040fe40000410000 */
[C---:B------:R-:W-:Y:S01]  /*9ca0*/  HMMA.16816.F32.BF16 R64, R128.reuse, R138, R64 ;  /* 0x0000008a8040723c */ /* 0x040fe20000041840 */
[----:B------:R-:W3:Y:S03]  /*9cb0*/  LDSM.16.MT88.4 R136, [R189+0x4100] ;  /* 0x00410000bd88783b */ /* 0x000ee60000004200 */
[C---:B------:R-:W-:Y:S02]  /*9cc0*/  FMUL.FTZ R71, R2.reuse, R71 ;  /* 0x0000004702477220 */ /* 0x040fe40000410000 */
[C---:B------:R-:W-:Y:S02]  /*9cd0*/  FMUL.FTZ R72, R3.reuse, R72 ;  /* 0x0000004803487220 */ /* 0x040fe40000410000 */
[C---:B------:R-:W-:Y:S03]  /*9ce0*/  FMUL.FTZ R73, R3.reuse, R73 ;  /* 0x0000004903497220 */ /* 0x040fe60000410000 */
[C---:B--2---:R-:W-:Y:S03]  /*9cf0*/  HMMA.16816.F32.BF16 R68, R128.reuse, R140, R68 ;  /* 0x0000008c8044723c */ /* 0x044fe60000041844 */
[C---:B------:R-:W-:Y:S02]  /*9d00*/  FMUL.FTZ R74, R2.reuse, R74 ;  /* 0x0000004a024a7220 */ /* 0x040fe40000410000 */
[C---:B------:R-:W-:Y:S02]  /*9d10*/  FMUL.FTZ R75, R2.reuse, R75 ;  /* 0x0000004b024b7220 */ /* 0x040fe40000410000 */
[C---:B------:R-:W-:Y:S02]  /*9d20*/  FMUL.FTZ R76, R3.reuse, R76 ;  /* 0x0000004c034c7220 */ /* 0x040fe40000410000 */
[C---:B------:R-:W-:Y:S03]  /*9d30*/  FMUL.FTZ R77, R3.reuse, R77 ;  /* 0x0000004d034d7220 */ /* 0x040fe60000410000 */
[C---:B------:R-:W-:Y:S01]  /*9d40*/  HMMA.16816.F32.BF16 R72, R128.reuse, R142, R72 ;  /* 0x0000008e8048723c */ /* 0x040fe20000041848 */
[----:B------:R-:W2:Y:S02]  /*9d50*/  LDSM.16.MT88.4 R140, [R188+0x4100] ;  /* 0x00410000bc8c783b */ /* 0x000ea40000004200 */
[C---:B------:R-:W-:Y:S02]  /*9d60*/  FMUL.FTZ R78, R2.reuse, R78 ;  /* 0x0000004e024e7220 */ /* 0x040fe40000410000 */
[C---:B------:R-:W-:Y:S02]  /*9d70*/  FMUL.FTZ R79, R2.reuse, R79 ;  /* 0x0000004f024f7220 */ /* 0x040fe40000410000 */
[C---:B------:R-:W-:Y:S02]  /*9d80*/  FMUL.FTZ R80, R3.reuse, R80 ;  /* 0x0000005003507220 */ /* 0x040fe40000410000 */
[C---:B------:R-:W-:Y:S03]  /*9d90*/  FMUL.FTZ R81, R3.reuse, R81 ;  /* 0x0000005103517220 */ /* 0x040fe60000410000 */
[C---:B-1----:R-:W-:Y:S03]  /*9da0*/  HMMA.16816.F32.BF16 R76, R128.reuse, R124, R76 ;  /* 0x0000007c804c723c */ /* 0x042fe6000004184c */
[C---:B------:R-:W-:Y:S02]  /*9db0*/  FMUL.FTZ R82, R2.reuse, R82 ;  /* 0x0000005202527220 */ /* 0x040fe40000410000 */
[C---:B------:R-:W-:Y:S02]  /*9dc0*/  FMUL.FTZ R83, R2.reuse, R83 ;  /* 0x0000005302537220 */ /* 0x040fe40000410000 */
[C---:B------:R-:W-:Y:S02]  /*9dd0*/  FMUL.FTZ R84, R3.reuse, R84 ;  /* 0x0000005403547220 */ /* 0x040fe40000410000 */
[----:B------:R-:W-:Y:S03]  /*9de0*/  FMUL.FTZ R85, R3, R85 ;  /* 0x0000005503557220 */ /* 0x000fe60000410000 */
[C---:B------:R-:W-:Y:S01]  /*9df0*/  HMMA.16816.F32.BF16 R80, R128.reuse, R126, R80 ;  /* 0x0000007e8050723c */ /* 0x040fe20000041850 */
[----:B------:R-:W1:Y:S02]  /*9e00*/  LDSM.16.MT88.4 R124, [R195+0x900] ;  /* 0x00090000c37c783b */ /* 0x000e640000004200 */
[C---:B------:R-:W-:Y:S02]  /*9e10*/  FMUL.FTZ R86, R2.reuse, R86 ;  /* 0x0000005602567220 */ /* 0x040fe40000410000 */
[----:B------:R-:W-:Y:S02]  /*9e20*/  FMUL.FTZ R87, R2, R87 ;  /* 0x0000005702577220 */ /* 0x000fe40000410000 */
[--C-:B------:R-:W-:Y:S02]  /*9e30*/  FFMA.FTZ R168, R12, c[0x0][0x2d0], -R167.reuse ;  /* 0x0000b4000ca87a23 */ /* 0x100fe400000108a7 */
[----:B------:R-:W-:Y:S03]  /*9e40*/  FFMA.FTZ R169, R13, c[0x0][0x2d0], -R167 ;  /* 0x0000b4000da97a23 */ /* 0x000fe600000108a7 */
[C---:B---3--:R-:W-:Y:S01]  /*9e50*/  HMMA.16816.F32.BF16 R84, R128.reuse, R136, R84 ;  /* 0x000000888054723c */ /* 0x048fe20000041854 */
[----:B------:R-:W-:Y:S02]  /*9e60*/  MUFU.EX2 R168, R168 ;  /* 0x000000a800a87308 */ /* 0x000fe40000000800 */
[--C-:B------:R-:W-:Y:S01]  /*9e70*/  FFMA.FTZ R172, R14, c[0x0][0x2d0], -R165.reuse ;  /* 0x0000b4000eac7a23 */ /* 0x100fe200000108a5 */
[----:B-----5:R-:W-:Y:S01]  /*9e80*/  F2FP.BF16.PACK_AB R14, R171, R170 ;  /* 0x000000aaab0e723e */ /* 0x020fe200000010ff */
[----:B------:R-:W-:Y:S01]  /*9e90*/  FFMA.FTZ R173, R15, c[0x0][0x2d0], -R165 ;  /* 0x0000b4000fad7a23 */ /* 0x000fe200000108a5 */
[----:B----4-:R-:W-:Y:S01]  /*9ea0*/  F2FP.BF16.PACK_AB R15, R175, R174 ;  /* 0x000000aeaf0f723e */ /* 0x010fe200000010ff */
[C---:B------:R-:W-:Y:S02]  /*9eb0*/  FMUL.FTZ R88, R3.reuse, R88 ;  /* 0x0000005803587220 */ /* 0x040fe40000410000 */
[C---:B------:R-:W-:Y:S02]  /*9ec0*/  FMUL.FTZ R89, R3.reuse, R89 ;  /* 0x0000005903597220 */ /* 0x040fe40000410000 */
[----:B------:R-:W3:Y:S01]  /*9ed0*/  MUFU.EX2 R169, R169 ;  /* 0x000000a900a97308 */ /* 0x000ee20000000800 */
[C---:B------:R-:W-:Y:S02]  /*9ee0*/  FMUL.FTZ R90, R2.reuse, R90 ;  /* 0x0000005a025a7220 */ /* 0x040fe40000410000 */
[C---:B------:R-:W-:Y:S02]  /*9ef0*/  FMUL.FTZ R91, R2.reuse, R91 ;  /* 0x0000005b025b7220 */ /* 0x040fe40000410000 */
[C---:B------:R-:W-:Y:S02]  /*9f00*/  FMUL.FTZ R92, R3.reuse, R92 ;  /* 0x0000005c035c7220 */ /* 0x040fe40000410000 */
[C---:B------:R-:W-:Y:S02]  /*9f10*/  FMUL.FTZ R93, R3.reuse, R93 ;  /* 0x0000005d035d7220 */ /* 0x040fe40000410000 */
[C---:B------:R-:W-:Y:S01]  /*9f20*/  FMUL.FTZ R94, R2.reuse, R94 ;  /* 0x0000005e025e7220 */ /* 0x040fe20000410000 */
[C---:B------:R-:W-:Y:S01]  /*9f30*/  HMMA.16816.F32.BF16 R88, R128.reuse, R138, R88 ;  /* 0x0000008a8058723c */ /* 0x040fe20000041858 */
[----:B------:R-:W-:Y:S01]  /*9f40*/  MUFU.EX2 R172, R172 ;  /* 0x000000ac00ac7308 */ /* 0x000fe20000000800 */
[----:B------:R-:W4:Y:S01]  /*9f50*/  LDSM.16.MT88.4 R136, [R189+0x900] ;  /* 0x00090000bd88783b */ /* 0x000f220000004200 */
[C---:B------:R-:W-:Y:S02]  /*9f60*/  FMUL.FTZ R95, R2.reuse, R95 ;  /* 0x0000005f025f7220 */ /* 0x040fe40000410000 */
[C---:B------:R-:W-:Y:S02]  /*9f70*/  FMUL.FTZ R96, R3.reuse, R96 ;  /* 0x0000006003607220 */ /* 0x040fe40000410000 */
[----:B------:R-:W-:Y:S02]  /*9f80*/  FMUL.FTZ R97, R3, R97 ;  /* 0x0000006103617220 */ /* 0x000fe40000410000 */
[C---:B------:R-:W-:Y:S01]  /*9f90*/  FMUL.FTZ R98, R2.reuse, R98 ;  /* 0x0000006202627220 */ /* 0x040fe20000410000 */
[C---:B--2---:R-:W-:Y:S01]  /*9fa0*/  HMMA.16816.F32.BF16 R92, R128.reuse, R140, R92 ;  /* 0x0000008c805c723c */ /* 0x044fe2000004185c */
[----:B------:R-:W2:Y:S02]  /*9fb0*/  MUFU.EX2 R173, R173 ;  /* 0x000000ad00ad7308 */ /* 0x000ea40000000800 */
[C---:B------:R-:W-:Y:S01]  /*9fc0*/  FMUL.FTZ R99, R2.reuse, R99 ;  /* 0x0000006302637220 */ /* 0x040fe20000410000 */
[----:B---3--:R-:W-:Y:S01]  /*9fd0*/  F2FP.BF16.PACK_AB R12, R169, R168 ;  /* 0x000000a8a90c723e */ /* 0x008fe200000010ff */
[----:B------:R-:W-:Y:S01]  /*9fe0*/  FFMA.FTZ R162, R3, R210, R162 ;  /* 0x000000d203a27223 */ /* 0x000fe200000100a2 */
[----:B------:R-:W-:Y:S01]  /*9ff0*/  MOV R3, R0 ;  /* 0x0000000000037202 */ /* 0x000fe20000000f00 */
[----:B------:R-:W-:Y:S02]  /*a000*/  FFMA.FTZ R166, R2, R211, R166 ;  /* 0x000000d302a67223 */ /* 0x000fe400000100a6 */
[----:B------:R-:W-:Y:S01]  /*a010*/  FADD.FTZ R162, R133, R162 ;  /* 0x000000a285a27221 */ /* 0x000fe20000010000 */
[----:B------:R-:W-:Y:S01]  /*a020*/  HMMA.16816.F32.BF16 R96, R128, R142, R96 ;  /* 0x0000008e8060723c */ /* 0x000fe20000041860 */
[----:B------:R-:W-:Y:S02]  /*a030*/  LDSM.16.MT88.4 R128, [R190+0x4900] ;  /* 0x00490000be80783b */ /* 0x000fe40000004200 */
[----:B------:R-:W-:Y:S01]  /*a040*/  FADD.FTZ R166, R161, R166 ;  /* 0x000000a6a1a67221 */ /* 0x000fe20000010000 */
[----:B------:R-:W-:Y:S01]  /*a050*/  MOV R133, R132 ;  /* 0x0000008400857202 */ /* 0x000fe20000000f00 */
[----:B------:R-:W-:Y:S02]  /*a060*/  FADD.FTZ R135, R135, R162 ;  /* 0x000000a287877221 */ /* 0x000fe40000010000 */
[----:B------:R-:W-:Y:S02]  /*a070*/  FADD.FTZ R163, R163, R166 ;  /* 0x000000a6a3a37221 */ /* 0x000fe40000010000 */
[----:B------:R-:W-:Y:S03]  /*a080*/  LDSM.16.MT88.4 R140, [R190+0x3100] ;  /* 0x00310000be8c783b */ /* 0x000fe60000004200 */
[----:B------:R-:W-:Y:S02]  /*a090*/  FADD.FTZ R135, R160, R135 ;  /* 0x00000087a0877221 */ /* 0x000fe40000010000 */
[----:B------:R-:W-:Y:S01]  /*a0a0*/  FADD.FTZ R163, R164, R163 ;  /* 0x000000a3a4a37221 */ /* 0x000fe20000010000 */
[----:B--2---:R-:W-:Y:S01]  /*a0b0*/  F2FP.BF16.PACK_AB R13, R173, R172 ;  /* 0x000000acad0d723e */ /* 0x004fe200000010ff */
[----:B------:R-:W-:Y:S02]  /*a0c0*/  FADD.FTZ R168, R168, R135 ;  /* 0x00000087a8a87221 */ /* 0x000fe40000010000 */
[----:B------:R-:W-:Y:S02]  /*a0d0*/  FADD.FTZ R172, R172, R163 ;  /* 0x000000a3acac7221 */ /* 0x000fe40000010000 */
[----:B------:R-:W-:Y:S02]  /*a0e0*/  FADD.FTZ R169, R169, R168 ;  /* 0x000000a8a9a97221 */ /* 0x000fe40000010000 */
[C---:B-1----:R-:W-:Y:S05]  /*a0f0*/  HMMA.16816.F32.BF16 R4, R12.reuse, R124, R4 ;  /* 0x0000007c0c04723c */ /* 0x042fea0000041804 */
[----:B------:R-:W-:Y:S02]  /*a100*/  FADD.FTZ R173, R173, R172 ;  /* 0x000000acadad7221 */ /* 0x000fe40000010000 */
[----:B------:R-:W-:Y:S01]  /*a110*/  FADD.FTZ R170, R170, R169 ;  /* 0x000000a9aaaa7221 */ /* 0x000fe20000010000 */
[C---:B------:R-:W-:Y:S01]  /*a120*/  HMMA.16816.F32.BF16 R8, R12.reuse, R126, R8 ;  /* 0x0000007e0c08723c */ /* 0x040fe20000041808 */
[----:B------:R-:W1:Y:S03]  /*a130*/  LDSM.16.MT88.4 R124, [R188+0x2900] ;  /* 0x00290000bc7c783b */ /* 0x000e660000004200 */
[----:B------:R-:W-:Y:S02]  /*a140*/  FADD.FTZ R174, R174, R173 ;  /* 0x000000adaeae7221 */ /* 0x000fe40000010000 */
[----:B------:R-:W-:Y:S02]  /*a150*/  FADD.FTZ R171, R171, R170 ;  /* 0x000000aaabab7221 */ /* 0x000fe40000010000 */
[C---:B------:R-:W-:Y:S04]  /*a160*/  HMMA.16816.F32.BF16 R100, R12.reuse, R16, R100 ;  /* 0x000000100c64723c */ /* 0x040fe80000041864 */
[----:B------:R-:W-:Y:S04]  /*a170*/  FADD.FTZ R175, R175, R174 ;  /* 0x000000aeafaf7221 */ /* 0x000fe80000010000 */
[C---:B------:R-:W-:Y:S01]  /*a180*/  HMMA.16816.F32.BF16 R104, R12.reuse, R18, R104 ;  /* 0x000000120c68723c */ /* 0x040fe20000041868 */
[----:B------:R-:W2:Y:S07]  /*a190*/  LDSM.16.MT88.4 R16, [R195+0x4900] ;  /* 0x00490000c310783b */ /* 0x000eae0000004200 */
[C---:B----4-:R-:W-:Y:S08]  /*a1a0*/  HMMA.16816.F32.BF16 R108, R12.reuse, R136, R108 ;  /* 0x000000880c6c723c */ /* 0x050ff0000004186c */
        /* <DEDUP_REMOVED lines=8> */
[C---:B------:R-:W-:Y:S07]  /*a230*/  HMMA.16816.F32.BF16 R44, R12.reuse, R152, R44 ;  /* 0x000000980c2c723c */ /* 0x040fee000004182c */
[--C-:B------:R-:W-:Y:S01]  /*a240*/  FFMA.FTZ R152, R20, c[0x0][0x2d0], -R167.reuse ;  /* 0x0000b40014987a23 */ /* 0x100fe200000108a7 */
[C---:B------:R-:W-:Y:S04]  /*a250*/  HMMA.16816.F32.BF16 R48, R12.reuse, R154, R48 ;  /* 0x0000009a0c30723c */ /* 0x040fe80000041830 */
[--C-:B------:R-:W-:Y:S01]  /*a260*/  FFMA.FTZ R153, R21, c[0x0][0x2d0], -R167.reuse ;  /* 0x0000b40015997a23 */ /* 0x100fe200000108a7 */
[----:B------:R-:W-:Y:S02]  /*a270*/  MUFU.EX2 R152, R152 ;  /* 0x0000009800987308 */ /* 0x000fe40000000800 */
[--C-:B------:R-:W-:Y:S01]  /*a280*/  FFMA.FTZ R154, R24, c[0x0][0x2d0], -R167.reuse ;  /* 0x0000b400189a7a23 */ /* 0x100fe200000108a7 */
[C---:B------:R-:W-:Y:S04]  /*a290*/  HMMA.16816.F32.BF16 R52, R12.reuse, R156, R52 ;  /* 0x0000009c0c34723c */ /* 0x040fe80000041834 */
[--C-:B------:R-:W-:Y:S02]  /*a2a0*/  FFMA.FTZ R155, R25, c[0x0][0x2d0], -R167.reuse ;  /* 0x0000b400199b7a23 */ /* 0x100fe400000108a7 */
[----:B------:R-:W-:Y:S01]  /*a2b0*/  FFMA.FTZ R167, R33, c[0x0][0x2d0], -R167 ;  /* 0x0000b40021a77a23 */ /* 0x000fe200000108a7 */
[----:B------:R-:W4:Y:S01]  /*a2c0*/  MUFU.EX2 R153, R153 ;  /* 0x0000009900997308 */ /* 0x000f220000000800 */
[C---:B------:R-:W-:Y:S04]  /*a2d0*/  HMMA.16816.F32.BF16 R56, R12.reuse, R158, R56 ;  /* 0x0000009e0c38723c */ /* 0x040fe80000041838 */
[--C-:B------:R-:W-:Y:S02]  /*a2e0*/  FFMA.FTZ R156, R22, c[0x0][0x2d0], -R165.reuse ;  /* 0x0000b400169c7a23 */ /* 0x100fe400000108a5 */
[--C-:B------:R-:W-:Y:S02]  /*a2f0*/  FFMA.FTZ R157, R23, c[0x0][0x2d0], -R165.reuse ;  /* 0x0000b400179d7a23 */ /* 0x100fe400000108a5 */
[C---:B-1----:R-:W-:Y:S01]  /*a300*/  HMMA.16816.F32.BF16 R60, R12.reuse, R124, R60 ;  /* 0x0000007c0c3c723c */ /* 0x042fe2000004183c */
[----:B------:R-:W-:Y:S01]  /*a310*/  LDSM.16.MT88.4 R20, [R190+0x1100] ;  /* 0x00110000be14783b */ /* 0x000fe20000004200 */
[----:B------:R-:W-:Y:S02]  /*a320*/  MUFU.EX2 R154, R154 ;  /* 0x0000009a009a7308 */ /* 0x000fe40000000800 */
[--C-:B------:R-:W-:Y:S02]  /*a330*/  FFMA.FTZ R158, R26, c[0x0][0x2d0], -R165.reuse ;  /* 0x0000b4001a9e7a23 */ /* 0x100fe400000108a5 */
[--C-:B------:R-:W-:Y:S02]  /*a340*/  FFMA.FTZ R159, R27, c[0x0][0x2d0], -R165.reuse ;  /* 0x0000b4001b9f7a23 */ /* 0x100fe400000108a5 */
[C---:B------:R-:W-:Y:S01]  /*a350*/  HMMA.16816.F32.BF16 R64, R12.reuse, R126, R64 ;  /* 0x0000007e0c40723c */ /* 0x040fe20000041840 */
[----:B------:R-:W1:Y:S03]  /*a360*/  LDSM.16.MT88.4 R124, [R188+0x4900] ;  /* 0x00490000bc7c783b */ /* 0x000e660000004200 */
[----:B------:R-:W-:Y:S01]  /*a370*/  FFMA.FTZ R165, R35, c[0x0][0x2d0], -R165 ;  /* 0x0000b40023a57a23 */ /* 0x000fe200000108a5 */
[----:B------:R-:W5:Y:S03]  /*a380*/  MUFU.EX2 R155, R155 ;  /* 0x0000009b009b7308 */ /* 0x000f660000000800 */
[C---:B--2---:R-:W-:Y:S01]  /*a390*/  HMMA.16816.F32.BF16 R68, R12.reuse, R16, R68 ;  /* 0x000000100c44723c */ /* 0x044fe20000041844 */
[----:B------:R-:W-:Y:S06]  /*a3a0*/  LDSM.16.MT88.4 R24, [R189+0x1100] ;  /* 0x00110000bd18783b */ /* 0x000fec0000004200 */
[----:B------:R-:W-:Y:S01]  /*a3b0*/  MUFU.EX2 R156, R156 ;  /* 0x0000009c009c7308 */ /* 0x000fe20000000800 */
[C---:B------:R-:W-:Y:S01]  /*a3c0*/  HMMA.16816.F32.BF16 R72, R12.reuse, R18, R72 ;  /* 0x000000120c48723c */ /* 0x040fe20000041848 */
[----:B------:R-:W2:Y:S07]  /*a3d0*/  LDSM.16.MT88.4 R16, [R195+0x1100] ;  /* 0x00110000c310783b */ /* 0x000eae0000004200 */
[C---:B------:R-:W-:Y:S01]  /*a3e0*/  HMMA.16816.F32.BF16 R76, R12.reuse, R128, R76 ;  /* 0x000000800c4c723c */ /* 0x040fe2000004184c */
[----:B------:R-:W-:Y:S01]  /*a3f0*/  LDSM.16.MT88.4 R32, [R188+0x1900] ;  /* 0x00190000bc20783b */ /* 0x000fe20000004200 */
[----:B------:R-:W1:Y:S06]  /*a400*/  MUFU.EX2 R157, R157 ;  /* 0x0000009d009d7308 */ /* 0x000e6c0000000800 */
[C---:B------:R-:W-:Y:S01]  /*a410*/  HMMA.16816.F32.BF16 R80, R12.reuse, R130, R80 ;  /* 0x000000820c50723c */ /* 0x040fe20000041850 */
[----:B------:R-:W2:Y:S03]  /*a420*/  LDSM.16.MT88.4 R128, [R188+0x1100] ;  /* 0x00110000bc80783b */ /* 0x000ea60000004200 */
[----:B------:R-:W-:Y:S04]  /*a430*/  MUFU.EX2 R158, R158 ;  /* 0x0000009e009e7308 */ /* 0x000fe80000000800 */
[C---:B---3--:R-:W-:Y:S06]  /*a440*/  HMMA.16816.F32.BF16 R84, R12.reuse, R136, R84 ;  /* 0x000000880c54723c */ /* 0x048fec0000041854 */
[----:B------:R-:W3:Y:S02]  /*a450*/  MUFU.EX2 R159, R159 ;  /* 0x0000009f009f7308 */ /* 0x000ee40000000800 */
[C---:B------:R-:W-:Y:S01]  /*a460*/  HMMA.16816.F32.BF16 R88, R12.reuse, R138, R88 ;  /* 0x0000008a0c58723c */ /* 0x040fe20000041858 */
[----:B------:R-:W2:Y:S07]  /*a470*/  LDSM.16.MT88.4 R136, [R195+0x3100] ;  /* 0x00310000c388783b */ /* 0x000eae0000004200 */
[C---:B-1----:R-:W-:Y:S01]  /*a480*/  HMMA.16816.F32.BF16 R92, R12.reuse, R124, R92 ;  /* 0x0000007c0c5c723c */ /* 0x042fe2000004185c */
[----:B------:R-:W1:Y:S07]  /*a490*/  MUFU.EX2 R222, R167 ;  /* 0x000000a700de7308 */ /* 0x000e6e0000000800 */
[----:B------:R-:W-:Y:S01]  /*a4a0*/  HMMA.16816.F32.BF16 R96, R12, R126, R96 ;  /* 0x0000007e0c60723c */ /* 0x000fe20000041860 */
[----:B------:R-:W-:Y:S02]  /*a4b0*/  LDSM.16.MT88.4 R124, [R189+0x5100] ;  /* 0x00510000bd7c783b */ /* 0x000fe40000004200 */
[----:B------:R-:W1:Y:S04]  /*a4c0*/  MUFU.EX2 R226, R165 ;  /* 0x000000a500e27308 */ /* 0x000e680000000800 */
[----:B----4-:R-:W-:Y:S01]  /*a4d0*/  F2FP.BF16.PACK_AB R12, R153, R152 ;  /* 0x00000098990c723e */ /* 0x010fe200000010ff */
[----:B------:R-:W-:Y:S01]  /*a4e0*/  FADD.FTZ R152, R152, R171 ;  /* 0x000000ab98987221 */ /* 0x000fe20000010000 */
[----:B-----5:R-:W-:Y:S03]  /*a4f0*/  F2FP.BF16.PACK_AB R14, R155, R154 ;  /* 0x0000009a9b0e723e */ /* 0x020fe600000010ff */
[----:B------:R-:W-:Y:S01]  /*a500*/  F2FP.BF16.PACK_AB R13, R157, R156 ;  /* 0x0000009c9d0d723e */ /* 0x000fe200000010ff */
[----:B------:R-:W-:Y:S01]  /*a510*/  FADD.FTZ R156, R156, R175 ;  /* 0x000000af9c9c7221 */ /* 0x000fe20000010000 */
[----:B---3--:R-:W-:Y:S01]  /*a520*/  F2FP.BF16.PACK_AB R15, R159, R158 ;  /* 0x0000009e9f0f723e */ /* 0x008fe200000010ff */
        /* <DEDUP_REMOVED lines=16> */
[C---:B------:R-:W-:Y:S08]  /*a630*/  HMMA.16816.F32.BF16 R120, R12.reuse, R130, R120 ;  /* 0x000000820c78723c */ /* 0x040ff00000041878 */
        /* <DEDUP_REMOVED lines=12> */
[C---:B---3--:R-:W-:Y:S08]  /*a700*/  HMMA.16816.F32.BF16 R68, R12.reuse, R20, R68 ;  /* 0x000000140c44723c */ /* 0x048ff00000041844 */
[C---:B------:R-:W-:Y:S01]  /*a710*/  HMMA.16816.F32.BF16 R72, R12.reuse, R22, R72 ;  /* 0x000000160c48723c */ /* 0x040fe20000041848 */
[----:B------:R-:W3:Y:S07]  /*a720*/  LDSM.16.MT88.4 R20, [R195+0x1900] ;  /* 0x00190000c314783b */ /* 0x000eee0000004200 */
[C---:B----4-:R-:W-:Y:S08]  /*a730*/  HMMA.16816.F32.BF16 R76, R12.reuse, R24, R76 ;  /* 0x000000180c4c723c */ /* 0x050ff0000004184c */
[C---:B------:R-:W-:Y:S01]  /*a740*/  HMMA.16816.F32.BF16 R80, R12.reuse, R26, R80 ;  /* 0x0000001a0c50723c */ /* 0x040fe20000041850 */
[----:B------:R-:W4:Y:S07]  /*a750*/  LDSM.16.MT88.4 R24, [R190+0x1900] ;  /* 0x00190000be18783b */ /* 0x000f2e0000004200 */
[C---:B------:R-:W-:Y:S08]  /*a760*/  HMMA.16816.F32.BF16 R84, R12.reuse, R124, R84 ;  /* 0x0000007c0c54723c */ /* 0x040ff00000041854 */
[C---:B------:R-:W-:Y:S08]  /*a770*/  HMMA.16816.F32.BF16 R88, R12.reuse, R126, R88 ;  /* 0x0000007e0c58723c */ /* 0x040ff00000041858 */
[C---:B--2---:R-:W-:Y:S08]  /*a780*/  HMMA.16816.F32.BF16 R92, R12.reuse, R16, R92 ;  /* 0x000000100c5c723c */ /* 0x044ff0000004185c */
[----:B------:R-:W-:Y:S01]  /*a790*/  HMMA.16816.F32.BF16 R96, R12, R18, R96 ;  /* 0x000000120c60723c */ /* 0x000fe20000041860 */
[----:B------:R-:W2:Y:S06]  /*a7a0*/  LDSM.16.MT88.4 R16, [R189+0x3900] ;  /* 0x00390000bd10783b */ /* 0x000eac0000004200 */
[----:B------:R-:W-:Y:S01]  /*a7b0*/  F2FP.BF16.PACK_AB R12, R220, R219 ;  /* 0x000000dbdc0c723e */ /* 0x000fe200000010ff */
[----:B------:R-:W-:Y:S01]  /*a7c0*/  FADD.FTZ R219, R219, R154 ;  /* 0x0000009adbdb7221 */ /* 0x000fe20000010000 */
[----:B-1----:R-:W-:Y:S03]  /*a7d0*/  F2FP.BF16.PACK_AB R14, R222, R221 ;  /* 0x000000ddde0e723e */ /* 0x002fe600000010ff */
[----:B------:R-:W-:Y:S01]  /*a7e0*/  F2FP.BF16.PACK_AB R13, R224, R223 ;  /* 0x000000dfe00d723e */ /* 0x000fe200000010ff */
[----:B------:R-:W-:Y:S01]  /*a7f0*/  FADD.FTZ R223, R223, R158 ;  /* 0x0000009edfdf7221 */ /* 0x000fe20000010000 */
[----:B------:R-:W-:Y:S01]  /*a800*/  F2FP.BF16.PACK_AB R15, R226, R225 ;  /* 0x000000e1e20f723e */ /* 0x000fe200000010ff */
[----:B------:R-:W-:Y:S02]  /*a810*/  FADD.FTZ R220, R220, R219 ;  /* 0x000000dbdcdc7221 */ /* 0x000fe40000010000 */
[----:B------:R-:W-:Y:S02]  /*a820*/  FADD.FTZ R224, R224, R223 ;  /* 0x000000dfe0e07221 */ /* 0x000fe40000010000 */
[----:B------:R-:W-:Y:S02]  /*a830*/  FADD.FTZ R221, R221, R220 ;  /* 0x000000dcdddd7221 */ /* 0x000fe40000010000 */
[C---:B---3--:R-:W-:Y:S01]  /*a840*/  HMMA.16816.F32.BF16 R128, R12.reuse, R20, R4 ;  /* 0x000000140c80723c */ /* 0x048fe20000041804 */
[----:B------:R-:W1:Y:S02]  /*a850*/  LDSM.16.MT88.4 R4, [R190+0x5900] ;  /* 0x00590000be04783b */ /* 0x000e640000004200 */
[----:B------:R-:W-:Y:S02]  /*a860*/  FADD.FTZ R211, R225, R224 ;  /* 0x000000e0e1d37221 */ /* 0x000fe40000010000 */
[----:B------:R-:W-:Y:S02]  /*a870*/  FADD.FTZ R210, R222, R221 ;  /* 0x000000ddded27221 */ /* 0x000fe40000010000 */
[----:B------:R-:W-:Y:S01]  /*a880*/  FADD.FTZ R211, R226, R211 ;  /* 0x000000d3e2d37221 */ /* 0x000fe20000010000 */
[C---:B------:R-:W-:Y:S01]  /*a890*/  HMMA.16816.F32.BF16 R124, R12.reuse, R22, R8 ;  /* 0x000000160c7c723c */ /* 0x040fe20000041808 */
[----:B------:R-:W3:Y:S07]  /*a8a0*/  LDSM.16.MT88.4 R8, [R189+0x5900] ;  /* 0x00590000bd08783b */ /* 0x000eee0000004200 */
        /* <DEDUP_REMOVED lines=11> */
[C---:B------:R-:W-:Y:S01]  /*a960*/  HMMA.16816.F32.BF16 R56, R12.reuse, R18, R56 ;  /* 0x000000120c38723c */ /* 0x040fe20000041838 */
[----:B------:R-:W2:Y:S07]  /*a970*/  LDSM.16.MT88.4 R16, [R188+0x5900] ;  /* 0x00590000bc10783b */ /* 0x000eae0000004200 */
        /* <DEDUP_REMOVED lines=9> */
[----:B------:R-:W-:Y:S07]  /*aa10*/  HMMA.16816.F32.BF16 R96, R12, R18, R96 ;  /* 0x000000120c60723c */ /* 0x000fee0000041860 */
[----:B------:R-:W-:Y:S01]  /*aa20*/  MOV R12, R132 ;  /* 0x00000084000c7202 */ /* 0x000fe20000000f00 */
[----:B------:R-:W-:-:S05]  /*aa30*/  @P0 BRA `(.L_x_1511) ;  /* 0xffffd71000000947 */ /* 0x000fca000383ffff */
.L_x_1510:
        /* <DEDUP_REMOVED lines=18> */
.L_x_1521:
        /* <DEDUP_REMOVED lines=18> */
[----:B------:R-:W-:Y:S04]  /*ac80*/  IADD3 R0, R21, UR6, RZ ;  /* 0x0000000615007c10 */ /* 0x000fe8000fffe0ff */
[----:B------:R-:W-:Y:S01]  /*ac90*/  LEA.HI.X R169, R20, c[0x0][0x1fc], R0, 0x1, P4 ;  /* 0x00007f0014a97a11 */ /* 0x000fe200020f0c00 */
[----:B------:R-:W-:Y:S01]  /*aca0*/  LDSM.16.M88.4 R32, [R198+0xc100] ;  /* 0x00c10000c620783b */ /* 0x000fe20000000200 */
[----:B------:R-:W-:Y:S02]  /*acb0*/  IADD3 R20, P5, R206, UR20, RZ ;  /* 0x00000014ce147c10 */ /* 0x000fe4000ffbe0ff */
[----:B------:R-:W-:Y:S02]  /*acc0*/  LEA R174, P4, R22, c[0x0][0x1f8], 0x1 ;  /* 0x00007e0016ae7a11 */ /* 0x000fe400078808ff */
[----:B------:R-:W1:Y:S01]  /*acd0*/  LDSM.16.M88.4 R8, [R197+0x6100] ;  /* 0x00610000c508783b */ /* 0x000e620000000200 */
[----:B------:R-:W-:Y:S02]  /*ace0*/  LEA R222, P0, R20, c[0x0][0x1f8], 0x1 ;  /* 0x00007e0014de7a11 */ /* 0x000fe400078008ff */
[----:B------:R-:W-:Y:S02]  /*acf0*/  IADD3 R21, R23, UR6, RZ ;  /* 0x0000000617157c10 */ /* 0x000fe4000fffe0ff */
[----:B------:R-:W2:Y:S01]  /*ad00*/  LDSM.16.M88.4 R16, [R197+0x6900] ;  /* 0x00690000c510783b */ /* 0x000ea20000000200 */
[----:B------:R-:W-:Y:S02]  /*ad10*/  IADD3 R0, P6, R218, UR20, RZ ;  /* 0x00000014da007c10 */ /* 0x000fe4000ffde0ff */
[----:B------:R-:W-:Y:S02]  /*ad20*/  LEA.HI.X R175, R22, c[0x0][0x1fc], R21, 0x1, P4 ;  /* 0x00007f0016af7a11 */ /* 0x000fe400020f0c15 */
[----:B------:R-:W3:Y:S01]  /*ad30*/  LDSM.16.M88.4 R24, [R197+0x7100] ;  /* 0x00710000c518783b */ /* 0x000ee20000000200 */
[----:B------:R-:W-:Y:S02]  /*ad40*/  IADD3 R28, P4, R216, UR20, RZ ;  /* 0x00000014d81c7c10 */ /* 0x000fe4000ff9e0ff */
[----:B------:R-:W-:Y:S02]  /*ad50*/  IADD3.X R29, R219, UR7, RZ, P6, !PT ;  /* 0x00000007db1d7c10 */ /* 0x000fe4000b7fe4ff */
[----:B------:R-:W4:Y:S01]  /*ad60*/  LDSM.16.M88.4 R132, [R197+0x7900] ;  /* 0x00790000c584783b */ /* 0x000f220000000200 */
[----:B------:R-:W-:Y:S02]  /*ad70*/  IADD3.X R31, R217, UR7, RZ, P4, !PT ;  /* 0x00000007d91f7c10 */ /* 0x000fe4000a7fe4ff */
[----:B------:R-:W-:Y:S02]  /*ad80*/  PLOP3.LUT P4, PT, PT, PT, UP2, 0x80, 0x0 ;  /* 0x000000000000781c */ /* 0x000fe40003f8f028 */
[----:B------:R-:W-:Y:S05]  /*ad90*/  LDSM.16.M88.4 R136, [R194+0xc100] ;  /* 0x00c10000c288783b */ /* 0x000fea0000000200 */
[----:B------:R-:W5:Y:S05]  /*ada0*/  LDSM.16.M88.4 R140, [R196] ;  /* 0x00000000c48c783b */ /* 0x000f6a0000000200 */
[----:B------:R-:W3:Y:S05]  /*adb0*/  LDSM.16.M88.4 R144, [R187] ;  /* 0x00000000bb90783b */ /* 0x000eea0000000200 */
[----:B------:R-:W3:Y:S01]  /*adc0*/  LDSM.16.M88.4 R148, [R186] ;  /* 0x00000000ba94783b */ /* 0x000ee20000000200 */
[C---:B-1----:R-:W-:Y:S04]  /*add0*/  HMMA.16816.F32.BF16 R4, R32.reuse, R8, RZ ;  /* 0x000000082004723c */ /* 0x042fe800000418ff */
[----:B------:R-:W1:Y:S05]  /*ade0*/  LDSM.16.M88.4 R152, [R185] ;  /* 0x00000000b998783b */ /* 0x000e6a0000000200 */
[----:B------:R-:W-:Y:S01]  /*adf0*/  @!PT LDS RZ, [RZ] ;  /* 0x00000000fffff984 */ /* 0x000fe20000000800 */
[----:B------:R-:W-:Y:S01]  /*ae00*/  @!PT LDS RZ, [RZ] ;  /* 0x00000000fffff984 */ /* 0x000fe20000000800 */
[----:B------:R-:W-:Y:S01]  /*ae10*/  @!PT LDS RZ, [RZ] ;  /* 0x00000000fffff984 */ /* 0x000fe20000000800 */
[----:B------:R1:W-:Y:S01]  /*ae20*/  LDGSTS.E.BYPASS.LTC128B.128 [R199+0x100], [R168.64], !P3 ;  /* 0x00100000a8c77fae */ /* 0x0003e2000d901d50 */
[C---:B------:R-:W-:Y:S04]  /*ae30*/  HMMA.16816.F32.BF16 R8, R32.reuse, R10, RZ ;  /* 0x0000000a2008723c */ /* 0x040fe800000418ff */
[----:B------:R1:W-:Y:S04]  /*ae40*/  LDGSTS.E.BYPASS.LTC128B.128 [R199+0x2100], [R224.64], !P2 ;  /* 0x02100000e0c77fae */ /* 0x0003e8000d101d50 */
[C---:B--2---:R-:W-:Y:S01]  /*ae50*/  HMMA.16816.F32.BF16 R12, R32.reuse, R16, RZ ;  /* 0x00000010200c723c */ /* 0x044fe200000418ff */
[----:B------:R2:W-:Y:S06]  /*ae60*/  LDGSTS.E.BYPASS.LTC128B.128 [R199+0x4100], [R174.64], !P1 ;  /* 0x04100000aec77fae */ /* 0x0005ec000c901d50 */
[----:B------:R-:W-:Y:S01]  /*ae70*/  IADD3.X R17, R209, UR7, RZ, P5, !PT ;  /* 0x00000007d1117c10 */ /* 0x000fe2000affe4ff */
[----:B------:R-:W-:Y:S01]  /*ae80*/  @UP3 UIADD3 UR7, UR13, -0x1, URZ ;  /* 0xffffffff0d073890 */ /* 0x000fe2000fffe03f */
[----:B------:R-:W-:Y:S03]  /*ae90*/  LEA R220, P5, R0, c[0x0][0x1f8], 0x1 ;  /* 0x00007e0000dc7a11 */ /* 0x000fe600078a08ff */
[----:B------:R-:W-:Y:S01]  /*aea0*/  LEA.HI.X R223, R20, c[0x0][0x1fc], R17, 0x1, P0 ;  /* 0x00007f0014df7a11 */ /* 0x000fe200000f0c11 */
[----:B------:R-:W-:Y:S01]  /*aeb0*/  @UP3 USHF.R.S32.HI UR6, URZ, 0x1f, UR7 ;  /* 0x0000001f3f063899 */ /* 0x000fe20008011407 */
[C---:B------:R-:W-:Y:S01]  /*aec0*/  HMMA.16816.F32.BF16 R16, R32.reuse, R18, RZ ;  /* 0x000000122010723c */ /* 0x040fe200000418ff */
[----:B------:R-:W-:Y:S01]  /*aed0*/  LEA R172, P0, R28, c[0x0][0x1f8], 0x1 ;  /* 0x00007e001cac7a11 */ /* 0x000fe200078008ff */
[----:B------:R-:W-:Y:S01]  /*aee0*/  @UP3 UIMAD.WIDE.U32 UR20, UR7, UR4, URZ ;  /* 0x00000004071432a5 */ /* 0x000fe2000f8e003f */
[----:B------:R1:W-:Y:S01]  /*aef0*/  LDGSTS.E.BYPASS.LTC128B.128 [R199+0x1100], [R222.64], !P3 ;  /* 0x01100000dec77fae */ /* 0x0003e2000d901d50 */
[----:B------:R-:W-:Y:S01]  /*af00*/  LEA.HI.X R221, R0, c[0x0][0x1fc], R29, 0x1, P5 ;  /* 0x00007f0000dd7a11 */ /* 0x000fe200028f0c1d */
[----:B------:R-:W-:Y:S01]  /*af10*/  IMAD.MOV.U32 R0, RZ, RZ, R204 ;  /* 0x000000ffff007224 */ /* 0x000fe200078e00cc */
[----:B------:R-:W-:Y:S01]  /*af20*/  LEA.HI.X R173, R28, c[0x0][0x1fc], R31, 0x1, P0 ;  /* 0x00007f001cad7a11 */ /* 0x000fe200000f0c1f */
[----:B------:R-:W-:Y:S01]  /*af30*/  @UP3 UIMAD UR6, UR6, UR4, URZ ;  /* 0x00000004060632a4 */ /* 0x000fe2000f8e023f */
[C---:B---3--:R-:W-:Y:S01]  /*af40*/  HMMA.16816.F32.BF16 R20, R32.reuse, R24, RZ ;  /* 0x000000182014723c */ /* 0x048fe200000418ff */
[----:B------:R3:W-:Y:S01]  /*af50*/  LDGSTS.E.BYPASS.LTC128B.128 [R199+0x3100], [R220.64], !P2 ;  /* 0x03100000dcc77fae */ /* 0x0007e2000d101d50 */
[----:B------:R-:W-:Y:S01]  /*af60*/  PLOP3.LUT P0, PT, PT, PT, UP3, 0x80, 0x0 ;  /* 0x000000000000781c */ /* 0x000fe20003f0f038 */
[----:B------:R-:W-:Y:S01]  /*af70*/  @UP3 UIMAD UR6, UR7, UR5, UR6 ;  /* 0x00000005070632a4 */ /* 0x000fe2000f8e0206 */
[----:B------:R-:W-:Y:S01]  /*af80*/  PLOP3.LUT P5, PT, PT, PT, UP2, 0x80, 0x0 ;  /* 0x000000000000781c */ /* 0x000fe20003faf028 */
[----:B------:R-:W-:Y:S01]  /*af90*/  @UP3 USHF.L.U32 UR7, UR20, 0x6, URZ ;  /* 0x0000000614073899 */ /* 0x000fe2000800063f */
[----:B------:R2:W-:Y:S01]  /*afa0*/  LDGSTS.E.BYPASS.LTC128B.128 [R199+0x5100], [R172.64], !P1 ;  /* 0x05100000acc77fae */ /* 0x0005e2000c901d50 */
[----:B------:R-:W-:Y:S01]  /*afb0*/  @UP3 UIADD3 UR6, UR21, UR6, URZ ;  /* 0x0000000615063290 */ /* 0x000fe2000fffe03f */
[C---:B------:R-:W-:Y:S01]  /*afc0*/  HMMA.16816.F32.BF16 R24, R32.reuse, R26, RZ ;  /* 0x0000001a2018723c */ /* 0x040fe200000418ff */
[----:B------:R-:W-:Y:S02]  /*afd0*/  @UP3 UIADD3 UR15, UP0, UR12, UR7, URZ ;  /* 0x000000070c0f3290 */ /* 0x000fe4000ff1e03f */
[----:B------:R-:W-:Y:S01]  /*afe0*/  LDSM.16.M88.4 R156, [R193+0xc100] ;  /* 0x00c10000c19c783b */ /* 0x000fe20000000200 */
[----:B------:R-:W-:Y:S04]  /*aff0*/  @UP3 USHF.L.U64.HI UR6, UR20, 0x6, UR6 ;  /* 0x0000000614063899 */ /* 0x000fe80008010206 */
[C---:B----4-:R-:W-:Y:S01]  /*b000*/  HMMA.16816.F32.BF16 R28, R32.reuse, R132, RZ ;  /* 0x00000084201c723c */ /* 0x050fe200000418ff */
[----:B------:R-:W0:Y:S05]  /*b010*/  LDGDEPBAR ;  /* 0x00000000000079af */ /* 0x000e2a0000000000 */
[----:B------:R-:W4:Y:S02]  /*b020*/  LDSM.16.M88.4 R160, [R192+0x6100] ;  /* 0x00610000c0a0783b */ /* 0x000f240000000200 */
[----:B------:R-:W-:Y:S03]  /*b030*/  HMMA.16816.F32.BF16 R32, R32, R134, RZ ;  /* 0x000000862020723c */ /* 0x000fe600000418ff */
[----:B------:R-:W3:Y:S05]  /*b040*/  LDSM.16.M88.4 R164, [R192+0x6900] ;  /* 0x00690000c0a4783b */ /* 0x000eea0000000200 */
[C---:B-----5:R-:W-:Y:S01]  /*b050*/  HMMA.16816.F32.BF16 R4, R136.reuse, R140, R4 ;  /* 0x0000008c8804723c */ /* 0x060fe20000041804 */
[----:B-1----:R-:W1:Y:S05]  /*b060*/  LDSM.16.M88.4 R168, [R192+0x7100] ;  /* 0x00710000c0a8783b */ /* 0x002e6a0000000200 */
[----:B------:R-:W5:Y:S02]  /*b070*/  LDSM.16.M88.4 R132, [R192+0x7900] ;  /* 0x00790000c084783b */ /* 0x000f640000000200 */
[C---:B------:R-:W-:Y:S03]  /*b080*/  HMMA.16816.F32.BF16 R8, R136.reuse, R142, R8 ;  /* 0x0000008e8808723c */ /* 0x040fe60000041808 */
[----:B------:R-:W-:Y:S05]  /*b090*/  LDSM.16.M88.4 R140, [R191+0xc100] ;  /* 0x00c10000bf8c783b */ /* 0x000fea0000000200 */
[C---:B------:R-:W-:Y:S01]  /*b0a0*/  HMMA.16816.F32.BF16 R12, R136.reuse, R144, R12 ;  /* 0x00000090880c723c */ /* 0x040fe2000004180c */
[----:B--2---:R-:W-:Y:S07]  /*b0b0*/  LDSM.16.M88.4 R172, [R184+0x1000] ;  /* 0x00100000b8ac783b */ /* 0x004fee0000000200 */
[C---:B------:R-:W-:Y:S01]  /*b0c0*/  HMMA.16816.F32.BF16 R16, R136.reuse, R146, R16 ;  /* 0x000000928810723c */ /* 0x040fe20000041810 */
[----:B------:R-:W2:Y:S07]  /*b0d0*/  LDSM.16.M88.4 R144, [R184] ;  /* 0x00000000b890783b */ /* 0x000eae0000000200 */
[C---:B------:R-:W-:Y:S08]  /*b0e0*/  HMMA.16816.F32.BF16 R20, R136.reuse, R148, R20 ;  /* 0x000000948814723c */ /* 0x040ff00000041814 */
[C---:B------:R-:W-:Y:S01]  /*b0f0*/  HMMA.16816.F32.BF16 R24, R136.reuse, R150, R24 ;  /* 0x000000968818723c */ /* 0x040fe20000041818 */
[----:B------:R-:W1:Y:S07]  /*b100*/  LDSM.16.M88.4 R148, [R184+0x800] ;  /* 0x00080000b894783b */ /* 0x000e6e0000000200 */
[C---:B------:R-:W-:Y:S08]  /*b110*/  HMMA.16816.F32.BF16 R28, R136.reuse, R152, R28 ;  /* 0x00000098881c723c */ /* 0x040ff0000004181c */
[----:B------:R-:W-:Y:S01]  /*b120*/  HMMA.16816.F32.BF16 R32, R136, R154, R32 ;  /* 0x0000009a8820723c */ /* 0x000fe20000041820 */
[----:B------:R-:W2:Y:S05]  /*b130*/  LDSM.16.M88.4 R136, [R184+0x1800] ;  /* 0x00180000b888783b */ /* 0x000eaa0000000200 */
[----:B------:R-:W-:Y:S02]  /*b140*/  LDSM.16.M88.4 R152, [R198+0x10100] ;  /* 0x01010000c698783b */ /* 0x000fe40000000200 */
[C---:B----4-:R-:W-:Y:S08]  /*b150*/  HMMA.16816.F32.BF16 R4, R156.reuse, R160, R4 ;  /* 0x000000a09c04723c */ /* 0x050ff00000041804 */
        /* <DEDUP_REMOVED lines=10> */
[----:B------:R-:W5:Y:S05]  /*b200*/  LDSM.16.M88.4 R132, [R197+0x9900] ;  /* 0x00990000c584783b */ /* 0x000f6a0000000200 */
[----:B------:R-:W-:Y:S02]  /*b210*/  LDSM.16.M88.4 R156, [R182] ;  /* 0x00000000b69c783b */ /* 0x000fe40000000200 */
[C---:B--2---:R-:W-:Y:S08]  /*b220*/  HMMA.16816.F32.BF16 R4, R140.reuse, R144, R4 ;  /* 0x000000908c04723c */ /* 0x044ff00000041804 */
[C---:B------:R-:W-:Y:S01]  /*b230*/  HMMA.16816.F32.BF16 R8, R140.reuse, R146, R8 ;  /* 0x000000928c08723c */ /* 0x040fe20000041808 */
[----:B------:R-:W-:Y:S07]  /*b240*/  LDSM.16.M88.4 R144, [R194+0x10100] ;  /* 0x01010000c290783b */ /* 0x000fee0000000200 */
[C---:B------:R-:W-:Y:S08]  /*b250*/  HMMA.16816.F32.BF16 R12, R140.reuse, R148, R12 ;  /* 0x000000948c0c723c */ /* 0x040ff0000004180c */
[C---:B------:R-:W-:Y:S01]  /*b260*/  HMMA.16816.F32.BF16 R16, R140.reuse, R150, R16 ;  /* 0x000000968c10723c */ /* 0x040fe20000041810 */
[----:B------:R-:W2:Y:S07]  /*b270*/  LDSM.16.M88.4 R148, [R183] ;  /* 0x00000000b794783b */ /* 0x000eae0000000200 */
[C---:B------:R-:W-:Y:S08]  /*b280*/  HMMA.16816.F32.BF16 R20, R140.reuse, R172, R20 ;  /* 0x000000ac8c14723c */ /* 0x040ff00000041814 */
[C---:B------:R-:W-:Y:S01]  /*b290*/  HMMA.16816.F32.BF16 R24, R140.reuse, R174, R24 ;  /* 0x000000ae8c18723c */ /* 0x040fe20000041818 */
[----:B------:R-:W1:Y:S07]  /*b2a0*/  LDSM.16.M88.4 R172, [R181] ;  /* 0x00000000b5ac783b */ /* 0x000e6e0000000200 */
[C---:B------:R-:W-:Y:S08]  /*b2b0*/  HMMA.16816.F32.BF16 R28, R140.reuse, R136, R28 ;  /* 0x000000888c1c723c */ /* 0x040ff0000004181c */
[----:B------:R-:W-:Y:S01]  /*b2c0*/  HMMA.16816.F32.BF16 R32, R140, R138, R32 ;  /* 0x0000008a8c20723c */ /* 0x000fe20000041820 */
[----:B------:R-:W2:Y:S05]  /*b2d0*/  LDSM.16.M88.4 R136, [R180] ;  /* 0x00000000b488783b */ /* 0x000eaa0000000200 */
        /* <DEDUP_REMOVED lines=13> */
[----:B------:R-:W-:Y:S02]  /*b3b0*/  LDSM.16.M88.4 R152, [R184+0x2000] ;  /* 0x00200000b898783b */ /* 0x000fe40000000200 */
[C---:B--2---:R-:W-:Y:S08]  /*b3c0*/  HMMA.16816.F32.BF16 R4, R144.reuse, R148, R4 ;  /* 0x000000949004723c */ /* 0x044ff00000041804 */
[C---:B------:R-:W-:Y:S01]  /*b3d0*/  HMMA.16816.F32.BF16 R8, R144.reuse, R150, R8 ;  /* 0x000000969008723c */ /* 0x040fe20000041808 */
[----:B------:R-:W2:Y:S07]  /*b3e0*/  LDSM.16.M88.4 R148, [R191+0x10100] ;  /* 0x01010000bf94783b */ /* 0x000eae0000000200 */
        /* <DEDUP_REMOVED lines=25> */
[----:B------:R-:W2:Y:S07]  /*b580*/  LDSM.16.M88.4 R152, [R179] ;  /* 0x00000000b398783b */ /* 0x000eae0000000200 */
[C---:B------:R-:W-:Y:S08]  /*b590*/  HMMA.16816.F32.BF16 R12, R148.reuse, R156, R12 ;  /* 0x0000009c940c723c */ /* 0x040ff0000004180c */
[C---:B------:R-:W-:Y:S01]  /*b5a0*/  HMMA.16816.F32.BF16 R16, R148.reuse, R158, R16 ;  /* 0x0000009e9410723c */ /* 0x040fe20000041810 */
[----:B------:R-:W1:Y:S07]  /*b5b0*/  LDSM.16.M88.4 R156, [R178] ;  /* 0x00000000b29c783b */ /* 0x000e6e0000000200 */
[C---:B------:R-:W-:Y:S08]  /*b5c0*/  HMMA.16816.F32.BF16 R20, R148.reuse, R172, R20 ;  /* 0x000000ac9414723c */ /* 0x040ff00000041814 */
[C---:B------:R-:W-:Y:S08]  /*b5d0*/  HMMA.16816.F32.BF16 R24, R148.reuse, R174, R24 ;  /* 0x000000ae9418723c */ /* 0x040ff00000041818 */
[C---:B------:R-:W-:Y:S08]  /*b5e0*/  HMMA.16816.F32.BF16 R28, R148.reuse, R136, R28 ;  /* 0x00000088941c723c */ /* 0x040ff0000004181c */
[----:B------:R-:W-:Y:S01]  /*b5f0*/  HMMA.16816.F32.BF16 R32, R148, R138, R32 ;  /* 0x0000008a9420723c */ /* 0x000fe20000041820 */
[----:B------:R-:W2:Y:S05]  /*b600*/  LDSM.16.M88.4 R136, [R177] ;  /* 0x00000000b188783b */ /* 0x000eaa0000000200 */
[----:B------:R-:W2:Y:S02]  /*b610*/  LDSM.16.M88.4 R148, [R176] ;  /* 0x00000000b094783b */ /* 0x000ea40000000200 */
[C---:B----4-:R-:W-:Y:S08]  /*b620*/  HMMA.16816.F32.BF16 R4, R144.reuse, R160, R4 ;  /* 0x000000a09004723c */ /* 0x050ff00000041804 */
[C---:B------:R-:W-:Y:S01]  /*b630*/  HMMA.16816.F32.BF16 R8, R144.reuse, R162, R8 ;  /* 0x000000a29008723c */ /* 0x040fe20000041808 */
[----:B------:R-:W-:Y:S07]  /*b640*/  LDSM.16.M88.4 R160, [R192+0xb900] ;  /* 0x00b90000c0a0783b */ /* 0x000fee0000000200 */
[C---:B---3--:R-:W-:Y:S08]  /*b650*/  HMMA.16816.F32.BF16 R12, R144.reuse, R164, R12 ;  /* 0x000000a4900c723c */ /* 0x048ff0000004180c */
[C---:B------:R-:W-:Y:S01]  /*b660*/  HMMA.16816.F32.BF16 R16, R144.reuse, R166, R16 ;  /* 0x000000a69010723c */ /* 0x040fe20000041810 */
[----:B------:R-:W-:Y:S07]  /*b670*/  LDSM.16.M88.4 R164, [R184+0x4000] ;  /* 0x00400000b8a4783b */ /* 0x000fee0000000200 */
[C---:B-1----:R-:W-:Y:S08]  /*b680*/  HMMA.16816.F32.BF16 R20, R144.reuse, R168, R20 ;  /* 0x000000a89014723c */ /* 0x042ff00000041814 */
[C---:B------:R-:W-:Y:S08]  /*b690*/  HMMA.16816.F32.BF16 R24, R144.reuse, R170, R24 ;  /* 0x000000aa9018723c */ /* 0x040ff00000041818 */
[C---:B-----5:R-:W-:Y:S08]  /*b6a0*/  HMMA.16816.F32.BF16 R28, R144.reuse, R132, R28 ;  /* 0x00000084901c723c */ /* 0x060ff0000004181c */
[----:B------:R-:W-:Y:S01]  /*b6b0*/  HMMA.16816.F32.BF16 R32, R144, R134, R32 ;  /* 0x000000869020723c */ /* 0x000fe20000041820 */
[----:B------:R-:W-:Y:S05]  /*b6c0*/  LDSM.16.M88.4 R132, [R193+0x14100] ;  /* 0x01410000c184783b */ /* 0x000fea0000000200 */
[----:B------:R-:W1:Y:S02]  /*b6d0*/  LDSM.16.M88.4 R144, [R192+0xa100] ;  /* 0x00a10000c090783b */ /* 0x000e640000000200 */
[C---:B--2---:R-:W-:Y:S08]  /*b6e0*/  HMMA.16816.F32.BF16 R4, R140.reuse, R152, R4 ;  /* 0x000000988c04723c */ /* 0x044ff00000041804 */
[C---:B------:R-:W-:Y:S01]  /*b6f0*/  HMMA.16816.F32.BF16 R8, R140.reuse, R154, R8 ;  /* 0x0000009a8c08723c */ /* 0x040fe20000041808 */
[----:B------:R-:W2:Y:S07]  /*b700*/  LDSM.16.M88.4 R152, [R192+0xa900] ;  /* 0x00a90000c098783b */ /* 0x000eae0000000200 */
[C---:B------:R-:W-:Y:S08]  /*b710*/  HMMA.16816.F32.BF16 R12, R140.reuse, R156, R12 ;  /* 0x0000009c8c0c723c */ /* 0x040ff0000004180c */
[C---:B------:R-:W-:Y:S01]  /*b720*/  HMMA.16816.F32.BF16 R16, R140.reuse, R158, R16 ;  /* 0x0000009e8c10723c */ /* 0x040fe20000041810 */
[----:B------:R-:W3:Y:S07]  /*b730*/  LDSM.16.M88.4 R156, [R192+0xb100] ;  /* 0x00b10000c09c783b */ /* 0x000eee0000000200 */
[C---:B------:R-:W-:Y:S08]  /*b740*/  HMMA.16816.F32.BF16 R20, R140.reuse, R136, R20 ;  /* 0x000000888c14723c */ /* 0x040ff00000041814 */
[C---:B------:R-:W-:Y:S01]  /*b750*/  HMMA.16816.F32.BF16 R24, R140.reuse, R138, R24 ;  /* 0x0000008a8c18723c */ /* 0x040fe20000041818 */
[----:B------:R-:W4:Y:S07]  /*b760*/  LDSM.16.M88.4 R136, [R191+0x14100] ;  /* 0x01410000bf88783b */ /* 0x000f2e0000000200 */
[C---:B------:R-:W-:Y:S08]  /*b770*/  HMMA.16816.F32.BF16 R28, R140.reuse, R148, R28 ;  /* 0x000000948c1c723c */ /* 0x040ff0000004181c */
[----:B------:R-:W-:Y:S01]  /*b780*/  HMMA.16816.F32.BF16 R32, R140, R150, R32 ;  /* 0x000000968c20723c */ /* 0x000fe20000041820 */
[----:B------:R-:W5:Y:S07]  /*b790*/  LDSM.16.M88.4 R140, [R184+0x4800] ;  /* 0x00480000b88c783b */ /* 0x000f6e0000000200 */
[C---:B-1----:R-:W-:Y:S07]  /*b7a0*/  HMMA.16816.F32.BF16 R4, R132.reuse, R144, R4 ;  /* 0x000000908404723c */ /* 0x042fee0000041804 */
[C---:B------:R-:W-:Y:S01]  /*b7b0*/  @P0 IADD3 R145, P6, R200.reuse, UR7, RZ ;  /* 0x00000007c8910c10 */ /* 0x040fe2000ffde0ff */
[C---:B------:R-:W-:Y:S04]  /*b7c0*/  HMMA.16816.F32.BF16 R8, R132.reuse, R146, R8 ;  /* 0x000000928408723c */ /* 0x040fe80000041808 */
[----:B------:R-:W-:Y:S02]  /*b7d0*/  @P0 IADD3.X R144, R203, UR6, RZ, P6, !PT ;  /* 0x00000006cb900c10 */ /* 0x000fe4000b7fe4ff */
[C---:B------:R-:W-:Y:S02]  /*b7e0*/  @P0 LEA R150, P6, R145.reuse, c[0x0][0x1c8], 0x1 ;  /* 0x0000720091960a11 */ /* 0x040fe400078c08ff */
[C---:B--2---:R-:W-:Y:S04]  /*b7f0*/  HMMA.16816.F32.BF16 R12, R132.reuse, R152, R12 ;  /* 0x00000098840c723c */ /* 0x044fe8000004180c */
[----:B------:R-:W-:Y:S02]  /*b800*/  @P0 LEA.HI.X R151, R145, c[0x0][0x1cc], R144, 0x1, P6 ;  /* 0x0000730091970a11 */ /* 0x000fe400030f0c90 */
[----:B------:R-:W-:Y:S02]  /*b810*/  @P0 IADD3 R144, P6, R200, UR15, RZ ;  /* 0x0000000fc8900c10 */ /* 0x000fe4000ffde0ff */
[C---:B------:R-:W-:Y:S08]  /*b820*/  HMMA.16816.F32.BF16 R16, R132.reuse, R154, R16 ;  /* 0x0000009a8410723c */ /* 0x040ff00000041810 */
[C---:B---3--:R-:W-:Y:S08]  /*b830*/  HMMA.16816.F32.BF16 R20, R132.reuse, R156, R20 ;  /* 0x0000009c8414723c */ /* 0x048ff00000041814 */
[C---:B------:R-:W-:Y:S08]  /*b840*/  HMMA.16816.F32.BF16 R24, R132.reuse, R158, R24 ;  /* 0x0000009e8418723c */ /* 0x040ff00000041818 */
[C---:B------:R-:W-:Y:S08]  /*b850*/  HMMA.16816.F32.BF16 R28, R132.reuse, R160, R28 ;  /* 0x000000a0841c723c */ /* 0x040ff0000004181c */
[----:B------:R-:W-:Y:S01]  /*b860*/  HMMA.16816.F32.BF16 R32, R132, R162, R32 ;  /* 0x000000a28420723c */ /* 0x000fe20000041820 */
[----:B------:R-:W1:Y:S07]  /*b870*/  LDSM.16.M88.4 R132, [R184+0x5000] ;  /* 0x00500000b884783b */ /* 0x000e6e0000000200 */
[C---:B----4-:R-:W-:Y:S08]  /*b880*/  HMMA.16816.F32.BF16 R4, R136.reuse, R164, R4 ;  /* 0x000000a48804723c */ /* 0x050ff00000041804 */
[C---:B------:R-:W-:Y:S08]  /*b890*/  HMMA.16816.F32.BF16 R8, R136.reuse, R166, R8 ;  /* 0x000000a68808723c */ /* 0x040ff00000041808 */
[C---:B-----5:R-:W-:Y:S07]  /*b8a0*/  HMMA.16816.F32.BF16 R12, R136.reuse, R140, R12 ;  /* 0x0000008c880c723c */ /* 0x060fee000004180c */
[----:B------:R-:W-:Y:S01]  /*b8b0*/  @P5 IMAD.HI.U32 R140, R204, c[0x0][0x2c8], RZ ;  /* 0x0000b200cc8c5a27 */ /* 0x000fe200078e00ff */
[----:B------:R-:W-:Y:S01]  /*b8c0*/  @P0 IADD3 R152, P5, R215, UR7, RZ ;  /* 0x00000007d7980c10 */ /* 0x000fe2000ffbe0ff */
[C---:B------:R-:W-:Y:S03]  /*b8d0*/  HMMA.16816.F32.BF16 R16, R136.reuse, R142, R16 ;  /* 0x0000008e8810723c */ /* 0x040fe60000041810 */
[----:B------:R-:W-:Y:S02]  /*b8e0*/  @P4 SHF.R.U32.HI R0, RZ, c[0x0][0x2cc], R140 ;  /* 0x0000b300ff004a19 */ /* 0x000fe4000001168c */
[----:B------:R-:W2:Y:S01]  /*b8f0*/  LDSM.16.M88.4 R140, [R184+0x5800] ;  /* 0x00580000b88c783b */ /* 0x000ea20000000200 */
[----:B------:R-:W-:Y:S02]  /*b900*/  @P0 IADD3 R154, P4, R213, UR7, RZ ;  /* 0x00000007d59a0c10 */ /* 0x000fe4000ff9e0ff */
[----:B------:R-:W-:Y:S01]  /*b910*/  @P0 IADD3.X R147, R214, UR6, RZ, P5, !PT ;  /* 0x00000006d6930c10 */ /* 0x000fe2000affe4ff */
[----:B------:R-:W-:Y:S04]  /*b920*/  DEPBAR.LE SB0, 0x0 ;  /* 0x000080000000791a */ /* 0x000fe80000000000 */
[----:B------:R-:W-:Y:S01]  /*b930*/  BAR.SYNC.DEFER_BLOCKING 0x0 ;  /* 0x0000000000007b1d */ /* 0x000fe20000010000 */
[----:B------:R-:W-:Y:S01]  /*b940*/  @P0 LEA R148, P5, R152, c[0x0][0x1c8], 0x1 ;  /* 0x0000720098940a11 */ /* 0x000fe200078a08ff */
[C---:B-1----:R-:W-:Y:S05]  /*b950*/  HMMA.16816.F32.BF16 R20, R136.reuse, R132, R20 ;  /* 0x000000848814723c */ /* 0x042fea0000041814 */
[----:B------:R-:W-:Y:S01]  /*b960*/  @P0 IADD3.X R153, R212, UR6, RZ, P4, !PT ;  /* 0x00000006d4990c10 */ /* 0x000fe2000a7fe4ff */
[----:B------:R-:W-:Y:S01]  /*b970*/  @UP3 UIADD3.X UR6, UR11, UR6, URZ, UP0, !UPT ;  /* 0x000000060b063290 */ /* 0x000fe200087fe43f */
[----:B------:R-:W-:Y:S01]  /*b980*/  @P0 LEA.HI.X R149, R152, c[0x0][0x1cc], R147, 0x1, P5 ;  /* 0x0000730098950a11 */ /* 0x000fe200028f0c93 */
[C---:B------:R-:W-:Y:S04]  /*b990*/  HMMA.16816.F32.BF16 R24, R136.reuse, R134, R24 ;  /* 0x000000868818723c */ /* 0x040fe80000041818 */
[C---:B------:R-:W-:Y:S02]  /*b9a0*/  @P0 LEA R146, P4, R154.reuse, c[0x0][0x1c8], 0x1 ;  /* 0x000072009a920a11 */ /* 0x040fe400078808ff */
[----:B------:R-:W-:Y:S02]  /*b9b0*/  @P0 IADD3.X R133, R203, UR6, RZ, P6, !PT ;  /* 0x00000006cb850c10 */ /* 0x000fe4000b7fe4ff */
[----:B------:R-:W-:Y:S04]  /*b9c0*/  @P0 LEA.HI.X R147, R154, c[0x0][0x1cc], R153, 0x1, P4 ;  /* 0x000073009a930a11 */ /* 0x000fe800020f0c99 */
[C---:B------:R-:W-:Y:S01]  /*b9d0*/  @P0 LEA R158, P6, R144.reuse, c[0x0][0x1c8], 0x1 ;  /* 0x00007200909e0a11 */ /* 0x040fe200078c08ff */
[----:B------:R-:W-:Y:S01]  /*b9e0*/  @!PT LDS RZ, [RZ] ;  /* 0x00000000fffff984 */ /* 0x000fe20000000800 */
[----:B------:R-:W-:Y:S01]  /*b9f0*/  @!PT LDS RZ, [RZ] ;  /* 0x00000000fffff984 */ /* 0x000fe20000000800 */
[----:B------:R-:W-:Y:S01]  /*ba00*/  @!PT LDS RZ, [RZ] ;  /* 0x00000000fffff984 */ /* 0x000fe20000000800 */
[----:B------:R1:W-:Y:S01]  /*ba10*/  @P0 LDGSTS.E.BYPASS.LTC128B.128 [R199+0x6100], [R150.64], !P3 ;  /* 0x0610000096c70fae */ /* 0x0003e2000d901d50 */
[----:B------:R-:W-:Y:S02]  /*ba20*/  @P0 IADD3 R145, P5, R215, UR15, RZ ;  /* 0x0000000fd7910c10 */ /* 0x000fe4000ffbe0ff */
[----:B------:R-:W-:Y:S02]  /*ba30*/  @P0 LEA.HI.X R159, R144, c[0x0][0x1cc], R133, 0x1, P6 ;  /* 0x00007300909f0a11 */ /* 0x000fe400030f0c85 */
[----:B------:R1:W-:Y:S01]  /*ba40*/  @P0 LDGSTS.E.BYPASS.LTC128B.128 [R199+0x8100], [R148.64], !P2 ;  /* 0x0810000094c70fae */ /* 0x0003e2000d101d50 */
[----:B------:R-:W-:Y:S02]  /*ba50*/  @P0 IADD3.X R132, R214, UR6, RZ, P5, !PT ;  /* 0x00000006d6840c10 */ /* 0x000fe4000affe4ff */
[----:B------:R-:W-:Y:S01]  /*ba60*/  @P0 LEA R156, P5, R145, c[0x0][0x1c8], 0x1 ;  /* 0x00007200919c0a11 */ /* 0x000fe200078a08ff */
[C---:B--2---:R-:W-:Y:S01]  /*ba70*/  HMMA.16816.F32.BF16 R28, R136.reuse, R140, R28 ;  /* 0x0000008c881c723c */ /* 0x044fe2000004181c */
[----:B------:R1:W-:Y:S02]  /*ba80*/  @P0 LDGSTS.E.BYPASS.LTC128B.128 [R199+0xa100], [R146.64], !P1 ;  /* 0x0a10000092c70fae */ /* 0x0003e4000c901d50 */
[----:B------:R-:W-:Y:S02]  /*ba90*/  @P0 IADD3 R153, P4, R213, UR15, RZ ;  /* 0x0000000fd5990c10 */ /* 0x000fe4000ff9e0ff */
[----:B------:R-:W-:Y:S01]  /*baa0*/  @P0 LEA.HI.X R157, R145, c[0x0][0x1cc], R132, 0x1, P5 ;  /* 0x00007300919d0a11 */ /* 0x000fe200028f0c84 */
[----:B------:R1:W-:Y:S01]  /*bab0*/  @P0 LDGSTS.E.BYPASS.LTC128B.128 [R199+0x7100], [R158.64], !P3 ;  /* 0x071000009ec70fae */ /* 0x0003e2000d901d50 */
[----:B------:R-:W-:Y:S01]  /*bac0*/  @P0 IADD3.X R152, R212, UR6, RZ, P4, !PT ;  /* 0x00000006d4980c10 */ /* 0x000fe2000a7fe4ff */
[----:B------:R-:W-:Y:S01]  /*bad0*/  USHF.L.U32 UR6, UR13, 0x6, URZ ;  /* 0x000000060d067899 */ /* 0x000fe2000800063f */
[C---:B------:R-:W-:Y:S01]  /*bae0*/  @P0 LEA R154, P4, R153.reuse, c[0x0][0x1c8], 0x1 ;  /* 0x00007200999a0a11 */ /* 0x040fe200078808ff */
[----:B------:R-:W-:Y:S01]  /*baf0*/  HMMA.16816.F32.BF16 R32, R136, R142, R32 ;  /* 0x0000008e8820723c */ /* 0x000fe20000041820 */
[----:B------:R1:W-:Y:S02]  /*bb00*/  @P0 LDGSTS.E.BYPASS.LTC128B.128 [R199+0x9100], [R156.64], !P2 ;  /* 0x091000009cc70fae */ /* 0x0003e4000d101d50 */
[----:B------:R-:W-:Y:S01]  /*bb10*/  @P0 LEA.HI.X R155, R153, c[0x0][0x1cc], R152, 0x1, P4 ;  /* 0x00007300999b0a11 */ /* 0x000fe200020f0c98 */
[----:B------:R-:W-:Y:S02]  /*bb20*/  IMAD.U32 R134, RZ, RZ, UR6 ;  /* 0x00000006ff867e24 */ /* 0x000fe4000f8e00ff */
[----:B------:R-:W2:Y:S03]  /*bb30*/  SHFL.IDX PT, R132, R0, RZ, 0x1c1f ;  /* 0x001c1fff00847589 */ /* 0x000ea600000e0000 */
[----:B------:R-:W-:Y:S02]  /*bb40*/  IADD3 R133, -R205, 0x1, -R134 ;  /* 0x00000001cd857810 */ /* 0x000fe40007ffe986 */
[----:B------:R1:W-:Y:S01]  /*bb50*/  @P0 LDGSTS.E.BYPASS.LTC128B.128 [R199+0xb100], [R154.64], !P1 ;  /* 0x0b1000009ac70fae */ /* 0x0003e2000c901d50 */
[----:B------:R-:W-:Y:S02]  /*bb60*/  PLOP3.LUT P0, PT, PT, PT, UP1, 0x40, 0x0 ;  /* 0x000000000000781c */ /* 0x000fe40003f0e818 */
[----:B------:R-:W-:Y:S02]  /*bb70*/  IADD3 R133, R133, c[0x0][0x1d0], RZ ;  /* 0x0000740085857a10 */ /* 0x000fe40007ffe0ff */
[----:B------:R-:W0:Y:S02]  /*bb80*/  LDGDEPBAR ;  /* 0x00000000000079af */ /* 0x000e240000000000 */
[----:B------:R-:W-:Y:S04]  /*bb90*/  IADD3 R133, R133, -c[0x0][0x168], RZ ;  /* 0x80005a0085857a10 */ /* 0x000fe80007ffe0ff */
[C---:B------:R-:W-:Y:S02]  /*bba0*/  IADD3 R135, R133.reuse, c[0x0][0x328], RZ ;  /* 0x0000ca0085877a10 */ /* 0x040fe40007ffe0ff */
[----:B------:R-:W-:Y:S03]  /*bbb0*/  IADD3 R133, R133, UR14, RZ ;  /* 0x0000000e85857c10 */ /* 0x000fe6000fffe0ff */
[--C-:B--2---:R-:W-:Y:S02]  /*bbc0*/  IMAD.IADD R139, R135, 0x1, R132.reuse ;  /* 0x00000001878b7824 */ /* 0x104fe400078e0284 */
        /* <DEDUP_REMOVED lines=16> */
.L_x_1515:
[----:B------:R-:W-:Y:S04]  /*bcd0*/  MOV R132, c[0x0][0x32c] ;  /* 0x0000cb0000847a02 */ /* 0x000fe80000000f00 */
[----:B------:R-:W-:Y:S11]  /*bce0*/  ISETP.NE.AND P0, PT, R132, 0x1, PT ;  /* 0x000000018400780c */ /* 0x000ff60003f05270 */
[----:B------:R-:W-:Y:S02]  /*bcf0*/  @!UPT UIADD3 URZ, URZ, URZ, URZ ;  /* 0x0000003f3f3ff290 */ /* 0x000fe4000fffe03f */
[----:B------:R-:W-:Y:S05]  /*bd00*/  @P0 IMAD.HI.U32 R132, R141, c[0x0][0x330], RZ ;  /* 0x0000cc008d840a27 */ /* 0x000fea00078e00ff */
[----:B------:R-:W-:Y:S02]  /*bd10*/  @P0 SHF.R.U32.HI R141, RZ, c[0x0][0x334], R132 ;  /* 0x0000cd00ff8d0a19 */ /* 0x000fe40000011684 */
.L_x_1516:
[----:B------:R-:W-:Y:S05]  /*bd20*/  BSYNC B0 ;  /* 0x0000000000007941 */ /* 0x000fea0003800000 */
.L_x_1514:
[----:B------:R-:W-:Y:S04]  /*bd30*/  IMAD.MOV.U32 R132, RZ, RZ, c[0x0][0x32c] ;  /* 0x0000cb00ff847624 */ /* 0x000fe800078e00ff */
[----:B------:R-:W-:Y:S04]  /*bd40*/  IMAD R132, R141, R132, -UR6 ;  /* 0x800000068d847e24 */ /* 0x000fe8000f8e0284 */
[----:B------:R-:W-:Y:S05]  /*bd50*/  IMAD.IADD R134, R132, 0x1, -R205 ;  /* 0x0000000184867824 */ /* 0x000fea00078e0acd */
[----:B------:R-:W-:Y:S02]  /*bd60*/  IADD3 R132, R134, c[0x0][0x32c], RZ ;  /* 0x0000cb0086847a10 */ /* 0x000fe40007ffe0ff */
[----:B------:R-:W-:Y:S02]  /*bd70*/  IMNMX R137, R137, R134, !PT ;  /* 0x0000008689897217 */ /* 0x000fe40007800200 */
[----:B------:R-:W-:Y:S02]  /*bd80*/  IMNMX R139, R139, R132, PT ;  /* 0x000000848b8b7217 */ /* 0x000fe40003800200 */
.L_x_1513:
[----:B------:R-:W-:Y:S06]  /*bd90*/  UISETP.GT.AND UP0, UPT, UR13, -0x1, UPT ;  /* 0xffffffff0d00788c */ /* 0x000fec000bf04270 */
[----:B------:R-:W-:Y:S04]  /*bda0*/  PLOP3.LUT P0, PT, PT, PT, UP0, 0x80, 0x0 ;  /* 0x000000000000781c */ /* 0x000fe80003f0f008 */
[C---:B------:R-:W-:Y:S02]  /*bdb0*/  ISETP.GT.AND P4, PT, R137.reuse, 0x1, P0 ;  /* 0x000000018900780c */ /* 0x040fe40000784270 */
[----:B------:R-:W-:Y:S02]  /*bdc0*/  ISETP.GT.AND P5, PT, R137, RZ, P0 ;  /* 0x000000ff8900720c */ /* 0x000fe400007a4270 */
[C---:B------:R-:W-:Y:S02]  /*bdd0*/  ISETP.LT.OR P4, PT, R139.reuse, 0x2, P4 ;  /* 0x000000028b00780c */ /* 0x040fe40002781670 */
[----:B------:R-:W-:Y:S02]  /*bde0*/  ISETP.LT.OR P5, PT, R139, 0x1, P5 ;  /* 0x000000018b00780c */ /* 0x000fe40002fa1670 */
[----:B-1----:R-:W-:Y:S02]  /*bdf0*/  FSEL R150, R5, -INF , !P4 ;  /* 0xff80000005967808 */ /* 0x002fe40006000000 */
[C---:B------:R-:W-:Y:S02]  /*be00*/  ISETP.GT.AND P4, PT, R137.reuse, 0x10, P0 ;  /* 0x000000108900780c */ /* 0x040fe40000784270 */
[----:B------:R-:W-:Y:S02]  /*be10*/  ISETP.GT.AND P6, PT, R137, 0x8, P0 ;  /* 0x000000088900780c */ /* 0x000fe400007c4270 */
[----:B------:R-:W-:Y:S02]  /*be20*/  ISETP.LT.OR P4, PT, R139, 0x11, P4 ;  /* 0x000000118b00780c */ /* 0x000fe40002781670 */
[----:B------:R-:W-:Y:S02]  /*be30*/  FSEL R148, R4, -INF , !P5 ;  /* 0xff80000004947808 */ /* 0x000fe40006800000 */
[C---:B------:R-:W-:Y:S02]  /*be40*/  ISETP.GT.AND P5, PT, R137.reuse, 0x9, P0 ;  /* 0x000000098900780c */ /* 0x040fe400007a4270 */
[----:B------:R-:W-:Y:S02]  /*be50*/  FSEL R138, R12, -INF , !P4 ;  /* 0xff8000000c8a7808 */ /* 0x000fe40006000000 */
[----:B------:R-:W-:Y:S01]  /*be60*/  ISETP.GT.AND P4, PT, R137, 0x19, P0 ;  /* 0x000000198900780c */ /* 0x000fe20000784270 */
[----:B------:R-:W1:Y:S01]  /*be70*/  SHFL.IDX PT, R12, R0, 0x1, 0x1c1f ;  /* 0x003c1f00000c7f89 */ /* 0x000e6200000e0000 */
        /* <DEDUP_REMOVED lines=8> */
[----:B------:R-:W-:Y:S02]  /*bf00*/  ISETP.GT.AND P4, PT, R137, 0x28, P0 ;  /* 0x000000288900780c */ /* 0x000fe40000784270 */
[C---:B------:R-:W-:Y:S02]  /*bf10*/  ISETP.LT.OR P6, PT, R139.reuse, 0x12, P6 ;  /* 0x000000128b00780c */ /* 0x040fe400037c1670 */
[C---:B------:R-:W-:Y:S02]  /*bf20*/  ISETP.LT.OR P5, PT, R139.reuse, 0x19, P5 ;  /* 0x000000198b00780c */ /* 0x040fe40002fa1670 */
[----:B------:R-:W-:Y:S01]  /*bf30*/  ISETP.LT.OR P4, PT, R139, 0x29, P4 ;  /* 0x000000298b00780c */ /* 0x000fe20002781670 */
[--C-:B-1----:R-:W-:Y:S01]  /*bf40*/  IMAD.IADD R0, R135, 0x1, R12.reuse ;  /* 0x0000000187007824 */ /* 0x102fe200078e020c */
        /* <DEDUP_REMOVED lines=41> */
.L_x_1519:
[----:B------:R-:W-:Y:S04]  /*c1e0*/  MOV R5, c[0x0][0x32c] ;  /* 0x0000cb0000057a02 */ /* 0x000fe80000000f00 */
[----:B------:R-:W-:Y:S11]  /*c1f0*/  ISETP.NE.AND P4, PT, R5, 0x1, PT ;  /* 0x000000010500780c */ /* 0x000ff60003f85270 */
[----:B------:R-:W-:Y:S02]  /*c200*/  @!UPT UIADD3 URZ, URZ, URZ, URZ ;  /* 0x0000003f3f3ff290 */ /* 0x000fe4000fffe03f */
[----:B------:R-:W-:Y:S05]  /*c210*/  @P4 IMAD.HI.U32 R5, R12, c[0x0][0x330], RZ ;  /* 0x0000cc000c054a27 */ /* 0x000fea00078e00ff */
[----:B------:R-:W-:Y:S02]  /*c220*/  @P4 SHF.R.U32.HI R12, RZ, c[0x0][0x334], R5 ;  /* 0x0000cd00ff0c4a19 */ /* 0x000fe40000011605 */
.L_x_1520:
[----:B------:R-:W-:Y:S05]  /*c230*/  BSYNC B0 ;  /* 0x0000000000007941 */ /* 0x000fea0003800000 */
.L_x_1518:
[----:B------:R-:W-:Y:S04]  /*c240*/  IMAD.MOV.U32 R5, RZ, RZ, c[0x0][0x32c] ;  /* 0x0000cb00ff057624 */ /* 0x000fe800078e00ff */
[----:B------:R-:W-:Y:S04]  /*c250*/  IMAD R12, R12, R5, -UR6 ;  /* 0x800000060c0c7e24 */ /* 0x000fe8000f8e0205 */
[----:B------:R-:W-:Y:S05]  /*c260*/  IMAD.IADD R9, R12, 0x1, -R205 ;  /* 0x000000010c097824 */ /* 0x000fea00078e0acd */
[----:B------:R-:W-:Y:S02]  /*c270*/  IADD3 R5, R9, c[0x0][0x32c], RZ ;  /* 0x0000cb0009057a10 */ /* 0x000fe40007ffe0ff */
[----:B------:R-:W-:Y:S02]  /*c280*/  IMNMX R4, R4, R9, !PT ;  /* 0x0000000904047217 */ /* 0x000fe40007800200 */
[----:B------:R-:W-:Y:S02]  /*c290*/  IMNMX R0, R0, R5, PT ;  /* 0x0000000500007217 */ /* 0x000fe40003800200 */
.L_x_1517:
        /* <DEDUP_REMOVED lines=9> */
[----:B------:R-:W-:Y:S02]  /*c330*/  FSEL R21, R6, -INF , !P6 ;  /* 0xff80000006157808 */ /* 0x000fe40007000000 */
[----:B------:R-:W-:Y:S02]  /*c340*/  FMNMX.FTZ R5, R138, R5, !PT ;  /* 0x000000058a057209 */ /* 0x000fe40007810000 */
[----:B------:R-:W-:Y:S02]  /*c350*/  ISETP.LT.OR P5, PT, R0, 0x2, P5 ;  /* 0x000000020000780c */ /* 0x000fe40002fa1670 */
[----:B------:R-:W-:Y:S02]  /*c360*/  FMNMX.FTZ R5, R136, R5, !PT ;  /* 0x0000000588057209 */ /* 0x000fe40007810000 */
[----:B------:R-:W-:Y:S02]  /*c370*/  ISETP.GT.AND P4, PT, R4, 0x8, P0 ;  /* 0x000000080400780c */ /* 0x000fe40000784270 */
[----:B------:R-:W-:Y:S02]  /*c380*/  FMNMX.FTZ R5, R134, R5, !PT ;  /* 0x0000000586057209 */ /* 0x000fe40007810000 */
[----:B------:R-:W-:Y:S02]  /*c390*/  FMNMX.FTZ R6, R21, R2, !PT ;  /* 0x0000000215067209 */ /* 0x000fe40007810000 */
[----:B------:R-:W-:Y:S02]  /*c3a0*/  FMNMX.FTZ R5, R132, R5, !PT ;  /* 0x0000000584057209 */ /* 0x000fe40007810000 */
[----:B------:R-:W-:Y:S02]  /*c3b0*/  ISETP.GT.AND P6, PT, R4, 0x9, P0 ;  /* 0x000000090400780c */ /* 0x000fe400007c4270 */
[----:B------:R-:W-:Y:S02]  /*c3c0*/  ISETP.LT.OR P4, PT, R0, 0x9, P4 ;  /* 0x000000090000780c */ /* 0x000fe40002781670 */
[----:B------:R-:W-:Y:S02]  /*c3d0*/  FSEL R17, R7, -INF , !P5 ;  /* 0xff80000007117808 */ /* 0x000fe40006800000 */
[----:B------:R-:W-:Y:S02]  /*c3e0*/  FMNMX.FTZ R5, R168, R5, !PT ;  /* 0x00000005a8057209 */ /* 0x000fe40007810000 */
[----:B------:R-:W-:Y:S02]  /*c3f0*/  ISETP.GT.AND P5, PT, R4, 0x10, P0 ;  /* 0x000000100400780c */ /* 0x000fe400007a4270 */
[----:B------:R-:W-:Y:S02]  /*c400*/  ISETP.LT.OR P6, PT, R0, 0xa, P6 ;  /* 0x0000000a0000780c */ /* 0x000fe400037c1670 */
[----:B------:R-:W-:Y:S02]  /*c410*/  FSEL R9, R10, -INF , !P4 ;  /* 0xff8000000a097808 */ /* 0x000fe40006000000 */
[----:B------:R-:W-:Y:S02]  /*c420*/  ISETP.GT.AND P4, PT, R4, 0x11, P0 ;  /* 0x000000110400780c */ /* 0x000fe40000784270 */
[----:B------:R-:W-:Y:S02]  /*c430*/  FMNMX.FTZ R5, R166, R5, !PT ;  /* 0x00000005a6057209 */ /* 0x000fe40007810000 */
        /* <DEDUP_REMOVED lines=8> */
[----:B------:R-:W-:Y:S02]  /*c4c0*/  FMNMX.FTZ R10, R162, R5, !PT ;  /* 0x00000005a20a7209 */ /* 0x000fe40007810000 */
[C---:B------:R-:W-:Y:S02]  /*c4d0*/  ISETP.GT.AND P5, PT, R4.reuse, 0x18, P0 ;  /* 0x000000180400780c */ /* 0x040fe400007a4270 */
[----:B------:R-:W-:Y:S02]  /*c4e0*/  ISETP.GT.AND P4, PT, R4, 0x19, P0 ;  /* 0x000000190400780c */ /* 0x000fe40000784270 */
[----:B------:R-:W-:Y:S02]  /*c4f0*/  FMNMX.FTZ R6, R11, R6, !PT ;  /* 0x000000060b067209 */ /* 0x000fe40007810000 */
[----:B------:R-:W-:Y:S02]  /*c500*/  FMNMX.FTZ R5, R147, R10, !PT ;  /* 0x0000000a93057209 */ /* 0x000fe40007810000 */
[----:B------:R-:W-:Y:S02]  /*c510*/  FMNMX.FTZ R10, R137, R6, !PT ;  /* 0x00000006890a7209 */ /* 0x000fe40007810000 */
[C---:B------:R-:W-:Y:S02]  /*c520*/  ISETP.LT.OR P5, PT, R0.reuse, 0x19, P5 ;  /* 0x000000190000780c */ /* 0x040fe40002fa1670 */
[----:B------:R-:W-:Y:S02]  /*c530*/  ISETP.LT.OR P4, PT, R0, 0x1a, P4 ;  /* 0x0000001a0000780c */ /* 0x000fe40002781670 */
[----:B------:R-:W-:Y:S02]  /*c540*/  FSEL R33, R18, -INF , !P5 ;  /* 0xff80000012217808 */ /* 0x000fe40006800000 */
[----:B------:R-:W-:Y:S02]  /*c550*/  FSEL R133, R19, -INF , !P4 ;  /* 0xff80000013857808 */ /* 0x000fe40006000000 */
[----:B------:R-:W-:Y:S02]  /*c560*/  FMNMX.FTZ R10, R135, R10, !PT ;  /* 0x0000000a870a7209 */ /* 0x000fe40007810000 */
[C---:B------:R-:W-:Y:S02]  /*c570*/  ISETP.GT.AND P4, PT, R4.reuse, 0x20, P0 ;  /* 0x000000200400780c */ /* 0x040fe40000784270 */
[----:B------:R-:W-:Y:S02]  /*c580*/  FMNMX.FTZ R10, R33, R10, !PT ;  /* 0x0000000a210a7209 */ /* 0x000fe40007810000 */
[----:B------:R-:W-:Y:S02]  /*c590*/  ISETP.GT.AND P6, PT, R4, 0x21, P0 ;  /* 0x000000210400780c */ /* 0x000fe400007c4270 */
[----:B------:R-:W-:Y:S02]  /*c5a0*/  ISETP.LT.OR P4, PT, R0, 0x21, P4 ;  /* 0x000000210000780c */ /* 0x000fe40002781670 */
[----:B------:R-:W-:Y:S02]  /*c5b0*/  FMNMX.FTZ R10, R133, R10, !PT ;  /* 0x0000000a850a7209 */ /* 0x000fe40007810000 */
[----:B------:R-:W-:Y:S02]  /*c5c0*/  FSEL R171, R22, -INF , !P4 ;  /* 0xff80000016ab7808 */ /* 0x000fe40006000000 */
[----:B------:R-:W-:Y:S02]  /*c5d0*/  ISETP.GT.AND P5, PT, R4, 0x28, P0 ;  /* 0x000000280400780c */ /* 0x000fe400007a4270 */
[----:B------:R-:W-:Y:S02]  /*c5e0*/  ISETP.LT.OR P6, PT, R0, 0x22, P6 ;  /* 0x000000220000780c */ /* 0x000fe400037c1670 */
[----:B------:R-:W-:Y:S02]  /*c5f0*/  ISETP.GT.AND P4, PT, R4, 0x29, P0 ;  /* 0x000000290400780c */ /* 0x000fe40000784270 */
[----:B------:R-:W-:Y:S02]  /*c600*/  FSEL R169, R23, -INF , !P6 ;  /* 0xff80000017a97808 */ /* 0x000fe40007000000 */
[----:B------:R-:W-:Y:S02]  /*c610*/  ISETP.LT.OR P5, PT, R0, 0x29, P5 ;  /* 0x000000290000780c */ /* 0x000fe40002fa1670 */
[----:B------:R-:W-:Y:S02]  /*c620*/  FMNMX.FTZ R10, R171, R10, !PT ;  /* 0x0000000aab0a7209 */ /* 0x000fe40007810000 */
[----:B------:R-:W-:Y:S02]  /*c630*/  FSEL R167, R26, -INF , !P5 ;  /* 0xff8000001aa77808 */ /* 0x000fe40006800000 */
[----:B------:R-:W-:Y:S02]  /*c640*/  ISETP.LT.OR P4, PT, R0, 0x2a, P4 ;  /* 0x0000002a0000780c */ /* 0x000fe40002781670 */
[C---:B------:R-:W-:Y:S02]  /*c650*/  ISETP.GT.AND P6, PT, R4.reuse, 0x30, P0 ;  /* 0x000000300400780c */ /* 0x040fe400007c4270 */
[----:B------:R-:W-:Y:S02]  /*c660*/  FMNMX.FTZ R10, R169, R10, !PT ;  /* 0x0000000aa90a7209 */ /* 0x000fe40007810000 */
[----:B------:R-:W-:Y:S02]  /*c670*/  FSEL R165, R27, -INF , !P4 ;  /* 0xff8000001ba57808 */ /* 0x000fe40006000000 */
[----:B------:R-:W-:Y:S01]  /*c680*/  ISETP.GT.AND P5, PT, R4, 0x31, P0 ;  /* 0x000000310400780c */ /* 0x000fe200007a4270 */
[----:B------:R-:W-:Y:S01]  /*c690*/  LDSM.16.MT88.4 R24, [R190+0x100] ;  /* 0x00010000be18783b */ /* 0x000fe20000004200 */
        /* <DEDUP_REMOVED lines=9> */
[----:B------:R-:W-:Y:S01]  /*c730*/  ISETP.GT.AND P0, PT, R4, 0x39, P0 ;  /* 0x000000390400780c */ /* 0x000fe20000704270 */
[----:B------:R-:W-:Y:S01]  /*c740*/  LDSM.16.MT88.4 R28, [R189+0x100] ;  /* 0x00010000bd1c783b */ /* 0x000fe20000004200 */
[----:B------:R-:W-:Y:S02]  /*c750*/  FMNMX.FTZ R4, R145, R10, !PT ;  /* 0x0000000a91047209 */ /* 0x000fe40007810000 */
[----:B------:R-:W-:Y:S02]  /*c760*/  ISETP.LT.OR P4, PT, R0, 0x39, P4 ;  /* 0x000000390000780c */ /* 0x000fe40002781670 */
[----:B------:R-:W-:Y:S02]  /*c770*/  FMNMX.FTZ R6, R142, R5, !PT ;  /* 0x000000058e067209 */ /* 0x000fe40007810000 */
[----:B------:R-:W-:Y:S02]  /*c780*/  FSEL R141, R34, -INF , !P4 ;  /* 0xff800000228d7808 */ /* 0x000fe40006000000 */
[----:B------:R-:W-:Y:S01]  /*c790*/  ISETP.LT.OR P0, PT, R0, 0x3a, P0 ;  /* 0x0000003a0000780c */ /* 0x000fe20000701670 */
[----:B------:R-:W1:Y:S01]  /*c7a0*/  SHFL.BFLY PT, R5, R6, 0x2, 0x1f ;  /* 0x0c401f0006057f89 */ /* 0x000e6200000e0000 */
[----:B------:R-:W-:Y:S02]  /*c7b0*/  FMNMX.FTZ R0, R143, R4, !PT ;  /* 0x000000048f007209 */ /* 0x000fe40007810000 */
[----:B------:R-:W-:Y:S02]  /*c7c0*/  FSEL R13, R35, -INF , !P0 ;  /* 0xff800000230d7808 */ /* 0x000fe40004000000 */
[----:B------:R-:W-:Y:S04]  /*c7d0*/  FMNMX.FTZ R0, R141, R0, !PT ;  /* 0x000000008d007209 */ /* 0x000fe80007810000 */
[----:B------:R-:W-:Y:S05]  /*c7e0*/  FMNMX.FTZ R7, R13, R0, !PT ;  /* 0x000000000d077209 */ /* 0x000fea0007810000 */
[----:B------:R-:W2:Y:S01]  /*c7f0*/  SHFL.BFLY PT, R4, R7, 0x2, 0x1f ;  /* 0x0c401f0007047f89 */ /* 0x000ea200000e0000 */
[----:B-1----:R-:W-:Y:S07]  /*c800*/  FMNMX.FTZ R6, R6, R5, !PT ;  /* 0x0000000506067209 */ /* 0x002fee0007810000 */
[----:B------:R-:W1:Y:S01]  /*c810*/  SHFL.BFLY PT, R15, R6, 0x1, 0x1f ;  /* 0x0c201f00060f7f89 */ /* 0x000e6200000e0000 */
[----:B--2---:R-:W-:Y:S07]  /*c820*/  FMNMX.FTZ R5, R7, R4, !PT ;  /* 0x0000000407057209 */ /* 0x004fee0007810000 */
[----:B------:R-:W2:Y:S01]  /*c830*/  SHFL.BFLY PT, R12, R5, 0x1, 0x1f ;  /* 0x0c201f00050c7f89 */ /* 0x000ea200000e0000 */
[----:B-1----:R-:W-:Y:S04]  /*c840*/  FMNMX.FTZ R0, R6, R15, !PT ;  /* 0x0000000f06007209 */ /* 0x002fe80007810000 */
[C---:B------:R-:W-:Y:S01]  /*c850*/  FSETP.NEU.FTZ.AND P0, PT, R0.reuse, -INF , PT ;  /* 0xff8000000000780b */ /* 0x040fe20003f1d000 */
[C---:B------:R-:W-:Y:S03]  /*c860*/  FMUL.FTZ R155, R0.reuse, c[0x0][0x2d0] ;  /* 0x0000b400009b7a20 */ /* 0x040fe60000410000 */
[----:B------:R-:W-:Y:S02]  /*c870*/  FSEL R4, R0, RZ, P0 ;  /* 0x000000ff00047208 */ /* 0x000fe40000000000 */
[----:B------:R-:W-:Y:S03]  /*c880*/  FSEL R155, R155, RZ, P0 ;  /* 0x000000ff9b9b7208 */ /* 0x000fe60000000000 */
[----:B------:R-:W-:Y:S01]  /*c890*/  FADD.FTZ R3, -R4, R3 ;  /* 0x0000000304037221 */ /* 0x000fe20000010100 */
[----:B--2---:R-:W-:Y:S01]  /*c8a0*/  FMNMX.FTZ R12, R5, R12, !PT ;  /* 0x0000000c050c7209 */ /* 0x004fe20007810000 */
[--C-:B------:R-:W-:Y:S02]  /*c8b0*/  FFMA.FTZ R14, R140, c[0x0][0x2d0], -R155.reuse ;  /* 0x0000b4008c0e7a23 */ /* 0x100fe4000001089b */
[--C-:B------:R-:W-:Y:S01]  /*c8c0*/  FFMA.FTZ R148, R148, c[0x0][0x2d0], -R155.reuse ;  /* 0x0000b40094947a23 */ /* 0x100fe2000001089b */
[C---:B------:R-:W-:Y:S01]  /*c8d0*/  FSETP.NEU.FTZ.AND P0, PT, R12.reuse, -INF , PT ;  /* 0xff8000000c00780b */ /* 0x040fe20003f1d000 */
[----:B------:R-:W-:Y:S02]  /*c8e0*/  FMUL.FTZ R140, R12, c[0x0][0x2d0] ;  /* 0x0000b4000c8c7a20 */ /* 0x000fe40000410000 */
[--C-:B------:R-:W-:Y:S01]  /*c8f0*/  FFMA.FTZ R15, R150, c[0x0][0x2d0], -R155.reuse ;  /* 0x0000b400960f7a23 */ /* 0x100fe2000001089b */
[----:B------:R-:W-:Y:S01]  /*c900*/  FSEL R5, R12, RZ, P0 ;  /* 0x000000ff0c057208 */ /* 0x000fe20000000000 */
[--C-:B------:R-:W-:Y:S01]  /*c910*/  FFMA.FTZ R149, R8, c[0x0][0x2d0], -R155.reuse ;  /* 0x0000b40008957a23 */ /* 0x100fe2000001089b */
[----:B------:R-:W-:Y:S01]  /*c920*/  FSEL R140, R140, RZ, P0 ;  /* 0x000000ff8c8c7208 */ /* 0x000fe20000000000 */
[----:B------:R-:W-:Y:S01]  /*c930*/  FMUL.FTZ R6, R3, c[0x0][0x2d0] ;  /* 0x0000b40003067a20 */ /* 0x000fe20000410000 */
[----:B------:R-:W-:Y:S01]  /*c940*/  MUFU.EX2 R148, R148 ;  /* 0x0000009400947308 */ /* 0x000fe20000000800 */
[----:B------:R-:W-:Y:S01]  /*c950*/  FADD.FTZ R5, -R5, R2 ;  /* 0x0000000205057221 */ /* 0x000fe20000010100 */
[----:B------:R-:W-:Y:S01]  /*c960*/  PLOP3.LUT P0, PT, PT, PT, UP0, 0x80, 0x0 ;  /* 0x000000000000781c */ /* 0x000fe20003f0f008 */
[--C-:B------:R-:W-:Y:S02]  /*c970*/  FFMA.FTZ R153, R21, c[0x0][0x2d0], -R140.reuse ;  /* 0x0000b40015997a23 */ /* 0x100fe4000001088c */
[----:B------:R-:W1:Y:S01]  /*c980*/  LDSM.16.MT88.4 R20, [R195+0x100] ;  /* 0x00010000c314783b */ /* 0x000e620000004200 */
[--C-:B------:R-:W-:Y:S02]  /*c990*/  FFMA.FTZ R152, R17, c[0x0][0x2d0], -R140.reuse ;  /* 0x0000b40011987a23 */ /* 0x100fe4000001088c */
[--C-:B------:R-:W-:Y:S02]  /*c9a0*/  FFMA.FTZ R151, R9, c[0x0][0x2d0], -R140.reuse ;  /* 0x0000b40009977a23 */ /* 0x100fe4000001088c */
[--C-:B------:R-:W-:Y:S01]  /*c9b0*/  FFMA.FTZ R150, R11, c[0x0][0x2d0], -R140.reuse ;  /* 0x0000b4000b967a23 */ /* 0x100fe2000001088c */
[----:B------:R-:W2:Y:S01]  /*c9c0*/  MUFU.EX2 R3, R6 ;  /* 0x0000000600037308 */ /* 0x000ea20000000800 */
[----:B------:R-:W-:Y:S02]  /*c9d0*/  FMUL.FTZ R2, R5, c[0x0][0x2d0] ;  /* 0x0000b40005027a20 */ /* 0x000fe40000410000 */
[--C-:B------:R-:W-:Y:S02]  /*c9e0*/  FFMA.FTZ R154, R138, c[0x0][0x2d0], -R155.reuse ;  /* 0x0000b4008a9a7a23 */ /* 0x100fe4000001089b */
[--C-:B------:R-:W-:Y:S02]  /*c9f0*/  FFMA.FTZ R157, R136, c[0x0][0x2d0], -R155.reuse ;  /* 0x0000b400889d7a23 */ /* 0x100fe4000001089b */
[--C-:B------:R-:W-:Y:S02]  /*ca00*/  FFMA.FTZ R156, R134, c[0x0][0x2d0], -R155.reuse ;  /* 0x0000b400869c7a23 */ /* 0x100fe4000001089b */
[--C-:B------:R-:W-:Y:S01]  /*ca10*/  FFMA.FTZ R159, R132, c[0x0][0x2d0], -R155.reuse ;  /* 0x0000b400849f7a23 */ /* 0x100fe2000001089b */
[----:B------:R-:W3:Y:S01]  /*ca20*/  MUFU.EX2 R2, R2 ;  /* 0x0000000200027308 */ /* 0x000ee20000000800 */
[--C-:B------:R-:W-:Y:S02]  /*ca30*/  FFMA.FTZ R158, R137, c[0x0][0x2d0], -R140.reuse ;  /* 0x0000b400899e7a23 */ /* 0x100fe4000001088c */
[----:B------:R-:W-:Y:S01]  /*ca40*/  LDSM.16.MT88.4 R136, [R189+0x2900] ;  /* 0x00290000bd88783b */ /* 0x000fe20000004200 */
[--C-:B------:R-:W-:Y:S02]  /*ca50*/  FFMA.FTZ R161, R135, c[0x0][0x2d0], -R140.reuse ;  /* 0x0000b40087a17a23 */ /* 0x100fe4000001088c */
[--C-:B------:R-:W-:Y:S02]  /*ca60*/  FFMA.FTZ R160, R33, c[0x0][0x2d0], -R140.reuse ;  /* 0x0000b40021a07a23 */ /* 0x100fe4000001088c */
[--C-:B------:R-:W-:Y:S02]  /*ca70*/  FFMA.FTZ R163, R133, c[0x0][0x2d0], -R140.reuse ;  /* 0x0000b40085a37a23 */ /* 0x100fe4000001088c */
[----:B------:R-:W4:Y:S01]  /*ca80*/  MUFU.EX2 R15, R15 ;  /* 0x0000000f000f7308 */ /* 0x000f220000000800 */
        /* <DEDUP_REMOVED lines=9> */
[C---:B---3--:R-:W-:Y:S02]  /*cb20*/  FMUL.FTZ R6, R2.reuse, R130 ;  /* 0x0000008202067220 */ /* 0x048fe40000410000 */
[C---:B------:R-:W-:Y:S02]  /*cb30*/  FMUL.FTZ R7, R2.reuse, R131 ;  /* 0x0000008302077220 */ /* 0x040fe40000410000 */
[C---:B------:R-:W-:Y:S01]  /*cb40*/  FMUL.FTZ R10, R2.reuse, R126 ;  /* 0x0000007e020a7220 */ /* 0x040fe20000410000 */
[----:B------:R-:W2:Y:S01]  /*cb50*/  MUFU.EX2 R149, R149 ;  /* 0x0000009500957308 */ /* 0x000ea20000000800 */
[C---:B------:R-:W-:Y:S01]  /*cb60*/  FMUL.FTZ R11, R2.reuse, R127 ;  /* 0x0000007f020b7220 */ /* 0x040fe20000410000 */
[----:B------:R-:W-:Y:S01]  /*cb70*/  LDSM.16.MT88.4 R128, [R195+0x2900] ;  /* 0x00290000c380783b */ /* 0x000fe20000004200 */
[----:B------:R-:W-:Y:S01]  /*cb80*/  FMUL.FTZ R101, R3, R101 ;  /* 0x0000006503657220 */ /* 0x000fe20000410000 */
[----:B----4-:R-:W-:Y:S01]  /*cb90*/  F2FP.BF16.PACK_AB R16, R15, R148 ;  /* 0x000000940f10723e */ /* 0x010fe200000010ff */
[C---:B------:R-:W-:Y:S02]  /*cba0*/  FMUL.FTZ R102, R2.reuse, R102 ;  /* 0x0000006602667220 */ /* 0x040fe40000410000 */
        /* <DEDUP_REMOVED lines=8> */
[----:B------:R-:W-:Y:S01]  /*cc30*/  FMUL.FTZ R109, R3, R109 ;  /* 0x0000006d036d7220 */ /* 0x000fe20000410000 */
[----:B------:R-:W3:Y:S01]  /*cc40*/  MUFU.EX2 R152, R152 ;  /* 0x0000009800987308 */ /* 0x000ee20000000800 */
[C---:B------:R-:W-:Y:S02]  /*cc50*/  FMUL.FTZ R110, R2.reuse, R110 ;  /* 0x0000006e026e7220 */ /* 0x040fe40000410000 */
[C---:B------:R-:W-:Y:S01]  /*cc60*/  FMUL.FTZ R111, R2.reuse, R111 ;  /* 0x0000006f026f7220 */ /* 0x040fe20000410000 */
[----:B--2---:R-:W-:Y:S01]  /*cc70*/  F2FP.BF16.PACK_AB R18, R149, R14 ;  /* 0x0000000e9512723e */ /* 0x004fe200000010ff */
[--C-:B------:R-:W-:Y:S02]  /*cc80*/  FFMA.FTZ R174, R145, c[0x0][0x2d0], -R140.reuse ;  /* 0x0000b40091ae7a23 */ /* 0x100fe4000001088c */
[--C-:B------:R-:W-:Y:S02]  /*cc90*/  FFMA.FTZ R221, R143, c[0x0][0x2d0], -R140.reuse ;  /* 0x0000b4008fdd7a23 */ /* 0x100fe4000001088c */
[--C-:B------:R-:W-:Y:S01]  /*cca0*/  FFMA.FTZ R220, R141, c[0x0][0x2d0], -R140.reuse ;  /* 0x0000b4008ddc7a23 */ /* 0x100fe2000001088c */
        /* <DEDUP_REMOVED lines=20> */
[----:B------:R-:W-:Y:S02]  /*cdf0*/  FMUL.FTZ R39, R2, R39 ;  /* 0x0000002702277220 */ /* 0x000fe40000410000 */
[C---:B------:R-:W-:Y:S01]  /*ce00*/  FMUL.FTZ R40, R3.reuse, R40 ;  /* 0x0000002803287220 */ /* 0x040fe20000410000 */
[----:B--2---:R-:W-:Y:S01]  /*ce10*/  F2FP.BF16.PACK_AB R19, R150, R151 ;  /* 0x000000979613723e */ /* 0x004fe200000010ff */
[C---:B------:R-:W-:Y:S02]  /*ce20*/  FMUL.FTZ R41, R3.reuse, R41 ;  /* 0x0000002903297220 */ /* 0x040fe40000410000 */
[C---:B------:R-:W-:Y:S02]  /*ce30*/  FMUL.FTZ R42, R2.reuse, R42 ;  /* 0x0000002a022a7220 */ /* 0x040fe40000410000 */
[C---:B------:R-:W-:Y:S01]  /*ce40*/  FMUL.FTZ R43, R2.reuse, R43 ;  /* 0x0000002b022b7220 */ /* 0x040fe20000410000 */
[----:B------:R-:W-:Y:S01]  /*ce50*/  MUFU.EX2 R156, R156 ;  /* 0x0000009c009c7308 */ /* 0x000fe20000000800 */
[C---:B-1----:R-:W-:Y:S05]  /*ce60*/  HMMA.16816.F32.BF16 R4, R16.reuse, R20, R4 ;  /* 0x000000141004723c */ /* 0x042fea0000041804 */
[C---:B------:R-:W-:Y:S02]  /*ce70*/  FMUL.FTZ R44, R3.reuse, R44 ;  /* 0x0000002c032c7220 */ /* 0x040fe40000410000 */
[C---:B------:R-:W-:Y:S01]  /*ce80*/  FMUL.FTZ R45, R3.reuse, R45 ;  /* 0x0000002d032d7220 */ /* 0x040fe20000410000 */
[C---:B------:R-:W-:Y:S01]  /*ce90*/  HMMA.16816.F32.BF16 R8, R16.reuse, R22, R8 ;  /* 0x000000161008723c */ /* 0x040fe20000041808 */
[----:B------:R-:W1:Y:S01]  /*cea0*/  LDSM.16.MT88.4 R20, [R188+0x100] ;  /* 0x00010000bc14783b */ /* 0x000e620000004200 */
[----:B------:R-:W2:Y:S02]  /*ceb0*/  MUFU.EX2 R159, R159 ;  /* 0x0000009f009f7308 */ /* 0x000ea40000000800 */
[C---:B------:R-:W-:Y:S02]  /*cec0*/  FMUL.FTZ R46, R2.reuse, R46 ;  /* 0x0000002e022e7220 */ /* 0x040fe40000410000 */
[C---:B------:R-:W-:Y:S02]  /*ced0*/  FMUL.FTZ R47, R2.reuse, R47 ;  /* 0x0000002f022f7220 */ /* 0x040fe40000410000 */
[C---:B------:R-:W-:Y:S04]  /*cee0*/  HMMA.16816.F32.BF16 R100, R16.reuse, R24, R100 ;  /* 0x000000181064723c */ /* 0x040fe80000041864 */
[C---:B------:R-:W-:Y:S01]  /*cef0*/  FMUL.FTZ R48, R3.reuse, R48 ;  /* 0x0000003003307220 */ /* 0x040fe20000410000 */
[----:B------:R-:W-:Y:S01]  /*cf00*/  MUFU.EX2 R158, R158 ;  /* 0x0000009e009e7308 */ /* 0x000fe20000000800 */
[C---:B------:R-:W-:Y:S02]  /*cf10*/  FMUL.FTZ R49, R3.reuse, R49 ;  /* 0x0000003103317220 */ /* 0x040fe40000410000 */
[C---:B------:R-:W-:Y:S01]  /*cf20*/  HMMA.16816.F32.BF16 R104, R16.reuse, R26, R104 ;  /* 0x0000001a1068723c */ /* 0x040fe20000041868 */
[----:B------:R-:W4:Y:S03]  /*cf30*/  LDSM.16.MT88.4 R24, [R195+0x2100] ;  /* 0x00210000c318783b */ /* 0x000f260000004200 */
[C---:B------:R-:W-:Y:S02]  /*cf40*/  FMUL.FTZ R50, R2.reuse, R50 ;  /* 0x0000003202327220 */ /* 0x040fe40000410000 */
[C---:B------:R-:W-:Y:S01]  /*cf50*/  FMUL.FTZ R51, R2.reuse, R51 ;  /* 0x0000003302337220 */ /* 0x040fe20000410000 */
[----:B------:R-:W5:Y:S01]  /*cf60*/  MUFU.EX2 R161, R161 ;  /* 0x000000a100a17308 */ /* 0x000f620000000800 */
[C---:B------:R-:W-:Y:S04]  /*cf70*/  HMMA.16816.F32.BF16 R108, R16.reuse, R28, R108 ;  /* 0x0000001c106c723c */ /* 0x040fe8000004186c */
[C---:B------:R-:W-:Y:S02]  /*cf80*/  FMUL.FTZ R52, R3.reuse, R52 ;  /* 0x0000003403347220 */ /* 0x040fe40000410000 */
[C---:B------:R-:W-:Y:S02]  /*cf90*/  FMUL.FTZ R53, R3.reuse, R53 ;  /* 0x0000003503357220 */ /* 0x040fe40000410000 */
[C---:B------:R-:W-:Y:S01]  /*cfa0*/  HMMA.16816.F32.BF16 R112, R16.reuse, R30, R112 ;  /* 0x0000001e1070723c */ /* 0x040fe20000041870 */
[----:B------:R-:W2:Y:S01]  /*cfb0*/  LDSM.16.MT88.4 R28, [R190+0x2100] ;  /* 0x00210000be1c783b */ /* 0x000ea20000004200 */
        /* <DEDUP_REMOVED lines=22> */
[C---:B--2---:R-:W-:Y:S04]  /*d120*/  HMMA.16816.F32.BF16 R44, R16.reuse, R28, R44 ;  /* 0x0000001c102c723c */ /* 0x044fe8000004182c */
[C---:B------:R-:W-:Y:S01]  /*d130*/  FMUL.FTZ R66, R2.reuse, R66 ;  /* 0x0000004202427220 */ /* 0x040fe20000410000 */
[----:B------:R-:W-:Y:S01]  /*d140*/  MUFU.EX2 R221, R221 ;  /* 0x000000dd00dd7308 */ /* 0x000fe20000000800 */
[C---:B------:R-:W-:Y:S02]  /*d150*/  FMUL.FTZ R67, R2.reuse, R67 ;  /* 0x0000004302437220 */ /* 0x040fe40000410000 */
[C---:B------:R-:W-:Y:S01]  /*d160*/  HMMA.16816.F32.BF16 R48, R16.reuse, R30, R48 ;  /* 0x0000001e1030723c */ /* 0x040fe20000041830 */
[----:B------:R-:W2:Y:S03]  /*d170*/  LDSM.16.MT88.4 R28, [R195+0x4100] ;  /* 0x00410000c31c783b */ /* 0x000ea60000004200 */
[C---:B------:R-:W-:Y:S02]  /*d180*/  FMUL.FTZ R68, R3.reuse, R68 ;  /* 0x0000004403447220 */ /* 0x040fe40000410000 */
[C---:B------:R-:W-:Y:S01]  /*d190*/  FMUL.FTZ R69, R3.reuse, R69 ;  /* 0x0000004503457220 */ /* 0x040fe20000410000 */
[----:B------:R-:W-:Y:S01]  /*d1a0*/  MUFU.EX2 R220, R220 ;  /* 0x000000dc00dc7308 */ /* 0x000fe20000000800 */
        /* <DEDUP_REMOVED lines=35> */
[C---:B------:R-:W-:Y:S04]  /*d3e0*/  FMUL.FTZ R92, R3.reuse, R92 ;  /* 0x0000005c035c7220 */ /* 0x040fe80000410000 */
[C---:B------:R-:W-:Y:S01]  /*d3f0*/  FMUL.FTZ R93, R3.reuse, R93 ;  /* 0x0000005d035d7220 */ /* 0x040fe20000410000 */
[C---:B------:R-:W-:Y:S01]  /*d400*/  HMMA.16816.F32.BF16 R88, R16.reuse, R26, R88 ;  /* 0x0000001a1058723c */ /* 0x040fe20000041858 */
[----:B------:R-:W4:Y:S02]  /*d410*/  LDSM.16.MT88.4 R24, [R189+0x900] ;  /* 0x00090000bd18783b */ /* 0x000f240000004200 */
[C---:B------:R-:W-:Y:S02]  /*d420*/  FMUL.FTZ R94, R2.reuse, R94 ;  /* 0x0000005e025e7220 */ /* 0x040fe40000410000 */
[C---:B------:R-:W-:Y:S02]  /*d430*/  FMUL.FTZ R95, R2.reuse, R95 ;  /* 0x0000005f025f7220 */ /* 0x040fe40000410000 */
[C---:B------:R-:W-:Y:S02]  /*d440*/  FMUL.FTZ R96, R3.reuse, R96 ;  /* 0x0000006003607220 */ /* 0x040fe40000410000 */
[----:B------:R-:W-:Y:S03]  /*d450*/  FMUL.FTZ R97, R3, R97 ;  /* 0x0000006103617220 */ /* 0x000fe60000410000 */
[C---:B--2---:R-:W-:Y:S03]  /*d460*/  HMMA.16816.F32.BF16 R92, R16.reuse, R28, R92 ;  /* 0x0000001c105c723c */ /* 0x044fe6000004185c */
[C---:B------:R-:W-:Y:S02]  /*d470*/  FMUL.FTZ R98, R2.reuse, R98 ;  /* 0x0000006202627220 */ /* 0x040fe40000410000 */
[----:B------:R-:W-:Y:S02]  /*d480*/  FMUL.FTZ R99, R2, R99 ;  /* 0x0000006302637220 */ /* 0x000fe40000410000 */
[--C-:B------:R-:W-:Y:S02]  /*d490*/  FFMA.FTZ R168, R168, c[0x0][0x2d0], -R155.reuse ;  /* 0x0000b400a8a87a23 */ /* 0x100fe4000001089b */
[--C-:B------:R-:W-:Y:S03]  /*d4a0*/  FFMA.FTZ R173, R166, c[0x0][0x2d0], -R155.reuse ;  /* 0x0000b400a6ad7a23 */ /* 0x100fe6000001089b */
[----:B------:R-:W-:Y:S01]  /*d4b0*/  HMMA.16816.F32.BF16 R96, R16, R30, R96 ;  /* 0x0000001e1060723c */ /* 0x000fe20000041860 */
[----:B------:R-:W-:Y:S01]  /*d4c0*/  LDSM.16.MT88.4 R28, [R190+0x4900] ;  /* 0x00490000be1c783b */ /* 0x000fe20000004200 */
[----:B------:R-:W-:Y:S01]  /*d4d0*/  MUFU.EX2 R168, R168 ;  /* 0x000000a800a87308 */ /* 0x000fe20000000800 */
[--C-:B------:R-:W-:Y:S02]  /*d4e0*/  FFMA.FTZ R164, R164, c[0x0][0x2d0], -R155.reuse ;  /* 0x0000b400a4a47a23 */ /* 0x100fe4000001089b */
[--C-:B------:R-:W-:Y:S02]  /*d4f0*/  FFMA.FTZ R175, R162, c[0x0][0x2d0], -R155.reuse ;  /* 0x0000b400a2af7a23 */ /* 0x100fe4000001089b */
[----:B---3--:R-:W-:Y:S01]  /*d500*/  F2FP.BF16.PACK_AB R16, R157, R154 ;  /* 0x0000009a9d10723e */ /* 0x008fe200000010ff */
[--C-:B------:R-:W-:Y:S01]  /*d510*/  FFMA.FTZ R162, R171, c[0x0][0x2d0], -R140.reuse ;  /* 0x0000b400aba27a23 */ /* 0x100fe2000001088c */
[----:B------:R-:W-:Y:S03]  /*d520*/  F2FP.BF16.PACK_AB R18, R159, R156 ;  /* 0x0000009c9f12723e */ /* 0x000fe600000010ff */
[----:B-----5:R-:W-:Y:S01]  /*d530*/  F2FP.BF16.PACK_AB R17, R161, R158 ;  /* 0x0000009ea111723e */ /* 0x020fe200000010ff */
[--C-:B------:R-:W-:Y:S01]  /*d540*/  FFMA.FTZ R171, R144, c[0x0][0x2d0], -R155.reuse ;  /* 0x0000b40090ab7a23 */ /* 0x100fe2000001089b */
[----:B------:R-:W-:Y:S01]  /*d550*/  F2FP.BF16.PACK_AB R19, R163, R160 ;  /* 0x000000a0a313723e */ /* 0x000fe200000010ff */
[--C-:B------:R-:W-:Y:S01]  /*d560*/  FFMA.FTZ R169, R169, c[0x0][0x2d0], -R140.reuse ;  /* 0x0000b400a9a97a23 */ /* 0x100fe2000001088c */
[----:B------:R-:W2:Y:S01]  /*d570*/  MUFU.EX2 R173, R173 ;  /* 0x000000ad00ad7308 */ /* 0x000ea20000000800 */
[--C-:B------:R-:W-:Y:S02]  /*d580*/  FFMA.FTZ R166, R167, c[0x0][0x2d0], -R140.reuse ;  /* 0x0000b400a7a67a23 */ /* 0x100fe4000001088c */
[--C-:B------:R-:W-:Y:S02]  /*d590*/  FFMA.FTZ R167, R147, c[0x0][0x2d0], -R155.reuse ;  /* 0x0000b40093a77a23 */ /* 0x100fe4000001089b */
[C---:B-1----:R-:W-:Y:S01]  /*d5a0*/  HMMA.16816.F32.BF16 R4, R16.reuse, R20, R4 ;  /* 0x000000141004723c */ /* 0x042fe20000041804 */
[----:B------:R-:W-:Y:S02]  /*d5b0*/  LDSM.16.MT88.4 R144, [R195+0x5900] ;  /* 0x00590000c390783b */ /* 0x000fe40000004200 */
[----:B------:R-:W-:Y:S02]  /*d5c0*/  FFMA.FTZ R155, R142, c[0x0][0x2d0], -R155 ;  /* 0x0000b4008e9b7a23 */ /* 0x000fe4000001089b */
[--C-:B------:R-:W-:Y:S01]  /*d5d0*/  FFMA.FTZ R165, R165, c[0x0][0x2d0], -R140.reuse ;  /* 0x0000b400a5a57a23 */ /* 0x100fe2000001088c */
[----:B------:R-:W-:Y:S01]  /*d5e0*/  MUFU.EX2 R164, R164 ;  /* 0x000000a400a47308 */ /* 0x000fe20000000800 */
[----:B------:R-:W-:Y:S01]  /*d5f0*/  FFMA.FTZ R140, R13, c[0x0][0x2d0], -R140 ;  /* 0x0000b4000d8c7a23 */ /* 0x000fe2000001088c */
[C---:B------:R-:W-:Y:S01]  /*d600*/  HMMA.16816.F32.BF16 R8, R16.reuse, R22, R8 ;  /* 0x000000161008723c */ /* 0x040fe20000041808 */
[----:B------:R-:W1:Y:S03]  /*d610*/  LDSM.16.MT88.4 R20, [R188+0x2900] ;  /* 0x00290000bc14783b */ /* 0x000e660000004200 */
[----:B------:R-:W-:Y:S01]  /*d620*/  FFMA.FTZ R148, R3, R210, R148 ;  /* 0x000000d203947223 */ /* 0x000fe20000010094 */
[----:B------:R-:W-:Y:S01]  /*d630*/  MOV R3, R0 ;  /* 0x0000000000037202 */ /* 0x000fe20000000f00 */
[----:B------:R-:W-:Y:S01]  /*d640*/  FFMA.FTZ R153, R2, R211, R153 ;  /* 0x000000d302997223 */ /* 0x000fe20000010099 */
[----:B------:R-:W-:Y:S01]  /*d650*/  MOV R2, R12 ;  /* 0x0000000c00027202 */ /* 0x000fe20000000f00 */
[C---:B------:R-:W-:Y:S01]  /*d660*/  HMMA.16816.F32.BF16 R100, R16.reuse, R32, R100 ;  /* 0x000000201064723c */ /* 0x040fe20000041864 */
[----:B------:R3:W-:Y:S03]  /*d670*/  MUFU.EX2 R13, R140 ;  /* 0x0000008c000d7308 */ /* 0x0007e60000000800 */
[----:B------:R-:W-:Y:S02]  /*d680*/  FADD.FTZ R15, R15, R148 ;  /* 0x000000940f0f7221 */ /* 0x000fe40000010000 */
[----:B------:R-:W-:Y:S02]  /*d690*/  FADD.FTZ R152, R152, R153 ;  /* 0x0000009998987221 */ /* 0x000fe40000010000 */
[C---:B------:R-:W-:Y:S01]  /*d6a0*/  HMMA.16816.F32.BF16 R104, R16.reuse, R34, R104 ;  /* 0x000000221068723c */ /* 0x040fe20000041868 */
[----:B------:R-:W-:Y:S02]  /*d6b0*/  LDSM.16.MT88.4 R32, [R189+0x4900] ;  /* 0x00490000bd20783b */ /* 0x000fe40000004200 */
[----:B------:R-:W5:Y:S01]  /*d6c0*/  MUFU.EX2 R175, R175 ;  /* 0x000000af00af7308 */ /* 0x000f620000000800 */
[----:B------:R-:W-:Y:S04]  /*d6d0*/  FADD.FTZ R14, R14, R15 ;  /* 0x0000000f0e0e7221 */ /* 0x000fe80000010000 */
[C---:B----4-:R-:W-:Y:S04]  /*d6e0*/  HMMA.16816.F32.BF16 R108, R16.reuse, R24, R108 ;  /* 0x00000018106c723c */ /* 0x050fe8000004186c */
[----:B------:R-:W-:Y:S01]  /*d6f0*/  FADD.FTZ R149, R149, R14 ;  /* 0x0000000e95957221 */ /* 0x000fe20000010000 */
[----:B------:R-:W-:Y:S03]  /*d700*/  MUFU.EX2 R162, R162 ;  /* 0x000000a200a27308 */ /* 0x000fe60000000800 */
[C---:B------:R-:W-:Y:S01]  /*d710*/  HMMA.16816.F32.BF16 R112, R16.reuse, R26, R112 ;  /* 0x0000001a1070723c */ /* 0x040fe20000041870 */
[----:B------:R-:W4:Y:S03]  /*d720*/  LDSM.16.MT88.4 R24, [R195+0x4900] ;  /* 0x00490000c318783b */ /* 0x000f260000004200 */
[----:B------:R-:W-:Y:S03]  /*d730*/  FADD.FTZ R154, R154, R149 ;  /* 0x000000959a9a7221 */ /* 0x000fe60000010000 */
[----:B------:R-:W1:Y:S01]  /*d740*/  MUFU.EX2 R169, R169 ;  /* 0x000000a900a97308 */ /* 0x000e620000000800 */
[C---:B------:R-:W-:Y:S01]  /*d750*/  HMMA.16816.F32.BF16 R116, R16.reuse, R124, R116 ;  /* 0x0000007c1074723c */ /* 0x040fe20000041874 */
[----:B---3--:R-:W-:Y:S03]  /*d760*/  LDSM.16.MT88.4 R140, [R188+0x3900] ;  /* 0x00390000bc8c783b */ /* 0x008fe60000004200 */
[----:B------:R-:W-:Y:S04]  /*d770*/  FADD.FTZ R157, R157, R154 ;  /* 0x0000009a9d9d7221 */ /* 0x000fe80000010000 */
[C---:B------:R-:W-:Y:S01]  /*d780*/  HMMA.16816.F32.BF16 R120, R16.reuse, R126, R120 ;  /* 0x0000007e1078723c */ /* 0x040fe20000041878 */
[----:B------:R-:W-:Y:S01]  /*d790*/  LDSM.16.MT88.4 R124, [R190+0x1100] ;  /* 0x00110000be7c783b */ /* 0x000fe20000004200 */
[----:B------:R-:W-:Y:S02]  /*d7a0*/  MUFU.EX2 R166, R166 ;  /* 0x000000a600a67308 */ /* 0x000fe40000000800 */
[----:B------:R-:W-:Y:S04]  /*d7b0*/  FADD.FTZ R156, R156, R157 ;  /* 0x0000009d9c9c7221 */ /* 0x000fe80000010000 */
[C---:B------:R-:W-:Y:S04]  /*d7c0*/  HMMA.16816.F32.BF16 R36, R16.reuse, R128, R36 ;  /* 0x000000801024723c */ /* 0x040fe80000041824 */
[----:B------:R-:W3:Y:S01]  /*d7d0*/  MUFU.EX2 R165, R165 ;  /* 0x000000a500a57308 */ /* 0x000ee20000000800 */
[----:B------:R-:W-:Y:S03]  /*d7e0*/  FADD.FTZ R159, R159, R156 ;  /* 0x0000009c9f9f7221 */ /* 0x000fe60000010000 */
[C---:B------:R-:W-:Y:S01]  /*d7f0*/  HMMA.16816.F32.BF16 R40, R16.reuse, R130, R40 ;  /* 0x000000821028723c */ /* 0x040fe20000041828 */
[----:B------:R-:W-:Y:S05]  /*d800*/  LDSM.16.MT88.4 R128, [R188+0x1100] ;  /* 0x00110000bc80783b */ /* 0x000fea0000004200 */
[----:B------:R-:W1:Y:S02]  /*d810*/  MUFU.EX2 R167, R167 ;  /* 0x000000a700a77308 */ /* 0x000e640000000800 */
[C---:B------:R-:W-:Y:S08]  /*d820*/  HMMA.16816.F32.BF16 R44, R16.reuse, R132, R44 ;  /* 0x00000084102c723c */ /* 0x040ff0000004182c */
[C---:B------:R-:W-:Y:S01]  /*d830*/  HMMA.16816.F32.BF16 R48, R16.reuse, R134, R48 ;  /* 0x000000861030723c */ /* 0x040fe20000041830 */
[----:B------:R-:W-:Y:S01]  /*d840*/  LDSM.16.MT88.4 R132, [R190+0x3100] ;  /* 0x00310000be84783b */ /* 0x000fe20000004200 */
[----:B------:R-:W-:Y:S06]  /*d850*/  MUFU.EX2 R171, R171 ;  /* 0x000000ab00ab7308 */ /* 0x000fec0000000800 */
[C---:B------:R-:W-:Y:S04]  /*d860*/  HMMA.16816.F32.BF16 R52, R16.reuse, R136, R52 ;  /* 0x000000881034723c */ /* 0x040fe80000041834 */
[----:B------:R-:W2:Y:S04]  /*d870*/  MUFU.EX2 R172, R155 ;  /* 0x0000009b00ac7308 */ /* 0x000ea80000000800 */
        /* <DEDUP_REMOVED lines=14> */
[C---:B-1----:R-:W-:Y:S08]  /*d960*/  HMMA.16816.F32.BF16 R92, R16.reuse, R20, R92 ;  /* 0x00000014105c723c */ /* 0x042ff0000004185c */
[----:B------:R-:W-:Y:S01]  /*d970*/  HMMA.16816.F32.BF16 R96, R16, R22, R96 ;  /* 0x000000161060723c */ /* 0x000fe20000041860 */
[----:B------:R-:W1:Y:S06]  /*d980*/  LDSM.16.MT88.4 R20, [R188+0x3100] ;  /* 0x00310000bc14783b */ /* 0x000e6c0000004200 */
[----:B--2---:R-:W-:Y:S01]  /*d990*/  F2FP.BF16.PACK_AB R16, R173, R168 ;  /* 0x000000a8ad10723e */ /* 0x004fe200000010ff */
[----:B------:R-:W-:Y:S01]  /*d9a0*/  FADD.FTZ R168, R168, R159 ;  /* 0x0000009fa8a87221 */ /* 0x000fe20000010000 */
[----:B-----5:R-:W-:Y:S03]  /*d9b0*/  F2FP.BF16.PACK_AB R18, R175, R164 ;  /* 0x000000a4af12723e */ /* 0x020fe600000010ff */
[----:B------:R-:W-:Y:S01]  /*d9c0*/  F2FP.BF16.PACK_AB R17, R169, R162 ;  /* 0x000000a2a911723e */ /* 0x000fe200000010ff */
[----:B------:R-:W-:Y:S01]  /*d9d0*/  FADD.FTZ R173, R173, R168 ;  /* 0x000000a8adad7221 */ /* 0x000fe20000010000 */
[----:B---3--:R-:W-:Y:S03]  /*d9e0*/  F2FP.BF16.PACK_AB R19, R165, R166 ;  /* 0x000000a6a513723e */ /* 0x008fe600000010ff */
[----:B------:R-:W-:Y:S04]  /*d9f0*/  FADD.FTZ R164, R164, R173 ;  /* 0x000000ada4a47221 */ /* 0x000fe80000010000 */
[C---:B----4-:R-:W-:Y:S03]  /*da00*/  HMMA.16816.F32.BF16 R4, R16.reuse, R24, R4 ;  /* 0x000000181004723c */ /* 0x050fe60000041804 */
[----:B------:R-:W-:Y:S05]  /*da10*/  FADD.FTZ R164, R175, R164 ;  /* 0x000000a4afa47221 */ /* 0x000fea0000010000 */
[C---:B------:R-:W-:Y:S01]  /*da20*/  HMMA.16816.F32.BF16 R8, R16.reuse, R26, R8 ;  /* 0x0000001a1008723c */ /* 0x040fe20000041808 */
[----:B------:R-:W2:Y:S07]  /*da30*/  LDSM.16.MT88.4 R24, [R195+0x5100] ;  /* 0x00510000c318783b */ /* 0x000eae0000004200 */
[C---:B------:R-:W-:Y:S08]  /*da40*/  HMMA.16816.F32.BF16 R100, R16.reuse, R124, R100 ;  /* 0x0000007c1064723c */ /* 0x040ff00000041864 */
[C---:B------:R-:W-:Y:S01]  /*da50*/  HMMA.16816.F32.BF16 R104, R16.reuse, R126, R104 ;  /* 0x0000007e1068723c */ /* 0x040fe20000041868 */
[----:B------:R-:W-:Y:S07]  /*da60*/  LDSM.16.MT88.4 R124, [R195+0x1900] ;  /* 0x00190000c37c783b */ /* 0x000fee0000004200 */
[C---:B------:R-:W-:Y:S08]  /*da70*/  HMMA.16816.F32.BF16 R108, R16.reuse, R28, R108 ;  /* 0x0000001c106c723c */ /* 0x040ff0000004186c */
[C---:B------:R-:W-:Y:S01]  /*da80*/  HMMA.16816.F32.BF16 R112, R16.reuse, R30, R112 ;  /* 0x0000001e1070723c */ /* 0x040fe20000041870 */
[----:B------:R-:W3:Y:S07]  /*da90*/  LDSM.16.MT88.4 R28, [R190+0x5100] ;  /* 0x00510000be1c783b */ /* 0x000eee0000004200 */
[C---:B------:R-:W-:Y:S08]  /*daa0*/  HMMA.16816.F32.BF16 R116, R16.reuse, R128, R116 ;  /* 0x000000801074723c */ /* 0x040ff00000041874 */
[C---:B------:R-:W-:Y:S08]  /*dab0*/  HMMA.16816.F32.BF16 R120, R16.reuse, R130, R120 ;  /* 0x000000821078723c */ /* 0x040ff00000041878 */
[C---:B------:R-:W-:Y:S08]  /*dac0*/  HMMA.16816.F32.BF16 R36, R16.reuse, R32, R36 ;  /* 0x000000201024723c */ /* 0x040ff00000041824 */
[C---:B------:R-:W-:Y:S01]  /*dad0*/  HMMA.16816.F32.BF16 R40, R16.reuse, R34, R40 ;  /* 0x000000221028723c */ /* 0x040fe20000041828 */
[----:B------:R-:W4:Y:S07]  /*dae0*/  LDSM.16.MT88.4 R32, [R189+0x5100] ;  /* 0x00510000bd20783b */ /* 0x000f2e0000004200 */
        /* <DEDUP_REMOVED lines=28> */
[C---:B------:R-:W-:Y:S01]  /*dcb0*/  HMMA.16816.F32.BF16 R128, R16.reuse, R124, R4 ;  /* 0x0000007c1080723c */ /* 0x040fe20000041804 */
[----:B------:R-:W5:Y:S02]  /*dcc0*/  LDSM.16.MT88.4 R4, [R190+0x5900] ;  /* 0x00590000be04783b */ /* 0x000f640000004200 */
[----:B------:R-:W-:Y:S05]  /*dcd0*/  FADD.FTZ R210, R172, R171 ;  /* 0x000000abacd27221 */ /* 0x000fea0000010000 */
[C---:B------:R-:W-:Y:S01]  /*dce0*/  HMMA.16816.F32.BF16 R124, R16.reuse, R126, R8 ;  /* 0x0000007e107c723c */ /* 0x040fe20000041808 */
[----:B------:R-:W1:Y:S07]  /*dcf0*/  LDSM.16.MT88.4 R8, [R189+0x5900] ;  /* 0x00590000bd08783b */ /* 0x000e6e0000004200 */
        /* <DEDUP_REMOVED lines=9> */
[C---:B------:R-:W-:Y:S08]  /*dd90*/  HMMA.16816.F32.BF16 R48, R16.reuse, R138, R48 ;  /* 0x0000008a1030723c */ /* 0x040ff00000041830 */
[C---:B-1----:R-:W-:Y:S08]  /*dda0*/  HMMA.16816.F32.BF16 R52, R16.reuse, R20, R52 ;  /* 0x000000141034723c */ /* 0x042ff00000041834 */
[C---:B------:R-:W-:Y:S01]  /*ddb0*/  HMMA.16816.F32.BF16 R56, R16.reuse, R22, R56 ;  /* 0x000000161038723c */ /* 0x040fe20000041838 */
[----:B------:R-:W1:Y:S07]  /*ddc0*/  LDSM.16.MT88.4 R20, [R188+0x5900] ;  /* 0x00590000bc14783b */ /* 0x000e6e0000004200 */
[C---:B------:R-:W-:Y:S08]  /*ddd0*/  HMMA.16816.F32.BF16 R60, R16.reuse, R140, R60 ;  /* 0x0000008c103c723c */ /* 0x040ff0000004183c */
[C---:B------:R-:W-:Y:S08]  /*dde0*/  HMMA.16816.F32.BF16 R64, R16.reuse, R142, R64 ;  /* 0x0000008e1040723c */ /* 0x040ff00000041840 */
[C---:B------:R-:W-:Y:S08]  /*ddf0*/  HMMA.16816.F32.BF16 R68, R16.reuse, R144, R68 ;  /* 0x000000901044723c */ /* 0x040ff00000041844 */
[C---:B------:R-:W-:Y:S08]  /*de00*/  HMMA.16816.F32.BF16 R72, R16.reuse, R146, R72 ;  /* 0x000000921048723c */ /* 0x040ff00000041848 */
[C---:B-----5:R-:W-:Y:S07]  /*de10*/  HMMA.16816.F32.BF16 R76, R16.reuse, R4, R76 ;  /* 0x00000004104c723c */ /* 0x060fee000004184c */
[----:B------:R-:W-:Y:S01]  /*de20*/  FADD.FTZ R5, R151, R152 ;  /* 0x0000009897057221 */ /* 0x000fe20000010000 */
[C---:B------:R-:W-:Y:S04]  /*de30*/  HMMA.16816.F32.BF16 R80, R16.reuse, R6, R80 ;  /* 0x000000061050723c */ /* 0x040fe80000041850 */
[----:B------:R-:W-:Y:S04]  /*de40*/  FADD.FTZ R5, R150, R5 ;  /* 0x0000000596057221 */ /* 0x000fe80000010000 */
[C---:B------:R-:W-:Y:S04]  /*de50*/  HMMA.16816.F32.BF16 R84, R16.reuse, R8, R84 ;  /* 0x000000081054723c */ /* 0x040fe80000041854 */
[----:B------:R-:W-:Y:S04]  /*de60*/  FADD.FTZ R158, R158, R5 ;  /* 0x000000059e9e7221 */ /* 0x000fe80000010000 */
[C---:B------:R-:W-:Y:S04]  /*de70*/  HMMA.16816.F32.BF16 R88, R16.reuse, R10, R88 ;  /* 0x0000000a1058723c */ /* 0x040fe80000041858 */
[----:B------:R-:W-:Y:S04]  /*de80*/  FADD.FTZ R161, R161, R158 ;  /* 0x0000009ea1a17221 */ /* 0x000fe80000010000 */
[----:B------:R-:W-:Y:S01]  /*de90*/  FADD.FTZ R160, R160, R161 ;  /* 0x000000a1a0a07221 */ /* 0x000fe20000010000 */
[C---:B-1----:R-:W-:Y:S03]  /*dea0*/  HMMA.16816.F32.BF16 R92, R16.reuse, R20, R92 ;  /* 0x00000014105c723c */ /* 0x042fe6000004185c */
        /* <DEDUP_REMOVED lines=11> */
.L_x_1512:
        /* <DEDUP_REMOVED lines=122> */
.L_x_1485:
        /* <DEDUP_REMOVED lines=267> */
.L_x_1524:
[----:B---34-:R-:W-:Y:S05]  /*f7b0*/  BSYNC B0 ;  /* 0x0000000000007941 */ /* 0x018fea0003800000 */
.L_x_1523:
        /* <DEDUP_REMOVED lines=23> */
.L_x_1526:
[----:B------:R-:W-:Y:S05]  /*f930*/  BSYNC B0 ;  /* 0x0000000000007941 */ /* 0x000fea0003800000 */
.L_x_1525:
        /* <DEDUP_REMOVED lines=23> */
.L_x_1528:
[----:B------:R-:W-:Y:S05]  /*fab0*/  BSYNC B0 ;  /* 0x0000000000007941 */ /* 0x000fea0003800000 */
.L_x_1527:
        /* <DEDUP_REMOVED lines=24> */
.L_x_1522:
        /* <DEDUP_REMOVED lines=40> */
.L_x_1530:
[----:B------:R-:W-:Y:S05]  /*fec0*/  BSYNC B0 ;  /* 0x0000000000007941 */ /* 0x000fea0003800000 */
.L_x_1529:
        /* <DEDUP_REMOVED lines=62> */
.L_x_1532:
[----:B------:R-:W-:Y:S05]  /*102b0*/  BSYNC B0 ;  /* 0x0000000000007941 */ /* 0x000fea0003800000 */
.L_x_1531:
        /* <DEDUP_REMOVED lines=21> */
.L_x_1534:
[----:B------:R-:W-:Y:S05]  /*10410*/  BSYNC B0 ;  /* 0x0000000000007941 */ /* 0x000fea0003800000 */
.L_x_1533:
        /* <DEDUP_REMOVED lines=21> */
.L_x_1536:
[----:B------:R-:W-:Y:S05]  /*10570*/  BSYNC B0 ;  /* 0x0000000000007941 */ /* 0x000fea0003800000 */
.L_x_1535:
        /* <DEDUP_REMOVED lines=22> */
.L_x_1537:
        /* <DEDUP_REMOVED lines=10> */
.L_x_2642:


//--------------------- .text._ZN7cutlass13device_kernelIN5flash19enable_sm80_to_sm89INS1_16FlashAttnFwdSm80INS1_25CollectiveMainloopFwdSm80ILi8ELi1ELb0EN4cute5tupleIJNS5_1CILi128EEENS7_ILi64EEENS7_ILi192EEEEEELi192ENS_10bfloat16_tEfNS_4arch4Sm80ELb0ELb1ELb0ELb1ELb0ELb0ELb1ELb0EEENS1_21CollectiveEpilogueFwdINS6_IJS8_SA_S9_EEENS6_IJNS7_ILi1EEESI_SI_EEESC_SE_Li256ELb1ELb1ELb0ELb0EEENS1_19SingleTileSchedulerILb1ELb0ELb1ELi128EEEEEEEEEvNT_6ParamsE --------------------------
	.section	.text._ZN7cutlass13device_kernelIN5flash19enable_sm80_to_sm89INS1_16FlashAttnFwdSm80INS1_25CollectiveMainloopFwdSm80ILi8ELi1ELb0EN4cute5tupleIJNS5_1CILi128EEENS7_ILi64EEENS7_ILi192EEEEEELi192ENS_10bfloat16_tEfNS_4arch4Sm80ELb0ELb1ELb0ELb1ELb0ELb0ELb1ELb0EEENS1_21CollectiveEpilogueFwdINS6_IJS8_SA_S9_EEENS6_IJNS7_ILi1EEESI_SI_EEESC_SE_Li256ELb1ELb1ELb0ELb0EEENS1_19SingleTileSchedulerILb1ELb0ELb1ELi128EEEEEEEEEvNT_6ParamsE,"ax",@progbits
	.sectioninfo	@"SHI_REGISTERS=240"
	.align	128
.text._ZN7cutlass13device_kernelIN5flash19enable_sm80_to_sm89INS1_16FlashAttnFwdSm80INS1_25CollectiveMainloopFwdSm80ILi8ELi1ELb0EN4cute5tupleIJNS5_1CILi128EEENS7_ILi64EEENS7_ILi192EEEEEELi192ENS_10bfloat16_tEfNS_4arch4Sm80ELb0ELb1ELb0ELb1ELb0ELb0ELb1ELb0EEENS1_21CollectiveEpilogueFwdINS6_IJS8_SA_S9_EEENS6_IJNS7_ILi1EEESI_SI_EEESC_SE_Li256ELb1ELb1ELb0ELb0EEENS1_19SingleTileSchedulerILb1ELb0ELb1ELi128EEEEEEEEEvNT_6ParamsE:
        .type           _ZN7cutlass13device_kernelIN5flash19enable_sm80_to_sm89INS1_16FlashAttnFwdSm80INS1_25CollectiveMainloopFwdSm80ILi8ELi1ELb0EN4cute5tupleIJNS5_1CILi128EEENS7_ILi64EEENS7_ILi192EEEEEELi192ENS_10bfloat16_tEfNS_4arch4Sm80ELb0ELb1ELb0ELb1ELb0ELb0ELb1ELb0EEENS1_21CollectiveEpilogueFwdINS6_IJS8_SA_S9_EEENS6_IJNS7_ILi1EEESI_SI_EEESC_SE_Li256ELb1ELb1ELb0ELb0EEENS1_19SingleTileSchedulerILb1ELb0ELb1ELi128EEEEEEEEEvNT_6ParamsE,@function
        .size           _ZN7cutlass13device_kernelIN5flash19enable_sm80_to_sm89INS1_16FlashAttnFwdSm80INS1_25CollectiveMainloopFwdSm80ILi8ELi1ELb0EN4cute5tupleIJNS5_1CILi128EEENS7_ILi64EEENS7_ILi192EEEEEELi192ENS_10bfloat16_tEfNS_4arch4Sm80ELb0ELb1ELb0ELb1ELb0ELb0ELb1ELb0EEENS1_21CollectiveEpilogueFwdINS6_IJS8_SA_S9_EEENS6_IJNS7_ILi1EEESI_SI_EEESC_SE_Li256ELb1ELb1ELb0ELb0EEENS1_19SingleTileSchedulerILb1ELb0ELb1ELi128EEEEEEEEEvNT_6ParamsE,(.L_x_2643 - _ZN7cutlass13device_kernelIN5flash19enable_sm80_to_sm89INS1_16FlashAttnFwdSm80INS1_25CollectiveMainloopFwdSm80ILi8ELi1ELb0EN4cute5tupleIJNS5_1CILi128EEENS7_ILi64EEENS7_ILi192EEEEEELi192ENS_10bfloat16_tEfNS_4arch4Sm80ELb0ELb1ELb0ELb1ELb0ELb0ELb1ELb0EEENS1_21CollectiveEpilogueFwdINS6_IJS8_SA_S9_EEENS6_IJNS7_ILi1EEESI_SI_EEESC_SE_Li256ELb1ELb1ELb0ELb0EEENS1_19SingleTileSchedulerILb1ELb0ELb1ELi128EEEEEEEEEvNT_6ParamsE)
        .other          _ZN7cutlass13device_kernelIN5flash19enable_sm80_to_sm89INS1_16FlashAttnFwdSm80INS1_25CollectiveMainloopFwdSm80ILi8ELi1ELb0EN4cute5tupleIJNS5_1CILi128EEENS7_ILi64EEENS7_ILi192EEEEEELi192ENS_10bfloat16_tEfNS_4arch4Sm80ELb0ELb1ELb0ELb1ELb0ELb0ELb1ELb0EEENS1_21CollectiveEpilogueFwdINS6_IJS8_SA_S9_EEENS6_IJNS7_ILi1EEESI_SI_EEESC_SE_Li256ELb1ELb1ELb0ELb0EEENS1_19SingleTileSchedulerILb1ELb0ELb1ELi128EEEEEEEEEvNT_6ParamsE,@"STO_CUDA_ENTRY STV_DEFAULT"
_ZN7cutlass13device_kernelIN5flash19enable_sm80_to_sm89INS1_16FlashAttnFwdSm80INS1_25CollectiveMainloopFwdSm80ILi8ELi1ELb0EN4cute5tupleIJNS5_1CILi128EEENS7_ILi64EEENS7_ILi192EEEEEELi192ENS_10bfloat16_tEfNS_4arch4Sm80ELb0ELb1ELb0ELb1ELb0ELb0ELb1ELb0EEENS1_21CollectiveEpilogueFwdINS6_IJS8_SA_S9_EEENS6_IJNS7_ILi1EEESI_SI_EEESC_SE_Li256ELb1ELb1ELb0ELb0EEENS1_19SingleTileSchedulerILb1ELb0ELb1ELi128EEEEEEEEEvNT_6ParamsE:
        /* <DEDUP_REMOVED lines=16> */
.L_x_1539:
        /* <DEDUP_REMOVED lines=8> */
.L_x_1541:
[----:B------:R-:W-:-:S04]  /*0180*/  MOV R0, c[0x0][0x54c] ;  /* 0x0001530000007a02 */ /* 0x000fc80000000f00 */
.L_x_1540:
[----:B------:R-:W-:Y:S01]  /*0190*/  USHF.L.U32 UR7, UR17, 0x7, URZ ;  /* 0x0000000711077899 */ /* 0x000fe2000800063f */
[----:B-----5:R-:W-:-:S05]  /*01a0*/  IMAD R0, R0, c[0x0][0x548], RZ ;  /* 0x0001520000007a24 */ /* 0x020fca00078e02ff */
[----:B------:R-:W-:-:S04]  /*01b0*/  ISETP.LE.AND P0, PT, R0, UR7, PT ;  /* 0x0000000700007c0c */ /* 0x000fc8000bf03270 */
[----:B------:R-:W-:Y:S01]  /*01c0*/  SEL R200, R200, 0xffffffff, !P0 ;  /* 0xffffffffc8c87807 */ /* 0x000fe20004000000 */
[----:B------:R-:W-:Y:S05]  /*01d0*/  BRA `(.L_x_1542) ;  /* 0x0000012000007947 */ /* 0x000fea0003800000 */
.L_x_1538:
[----:B--2---:R-:W-:-:S04]  /*01e0*/  ISETP.NE.U32.AND P0, PT, RZ, c[0x0][0x568], PT ;  /* 0x00015a00ff007a0c */ /* 0x004fc80003f05070 */
[----:B------:R-:W-:-:S13]  /*01f0*/  ISETP.NE.AND.EX P0, PT, RZ, c[0x0][0x56c], PT, P0 ;  /* 0x00015b00ff007a0c */ /* 0x000fda0003f05300 */
[----:B------:R-:W-:Y:S05]  /*0200*/  @!P0 BRA `(.L_x_1543) ;  /* 0x0000002000008947 */ /* 0x000fea0003800000 */
[----:B------:R1:W5:Y:S01]  /*0210*/  LDG.E R0, [R2.64] ;  /* 0x0000001202007981 */ /* 0x000362000c1e1900 */
[----:B------:R-:W-:Y:S05]  /*0220*/  BRA `(.L_x_1544) ;  /* 0x0000009000007947 */ /* 0x000fea0003800000 */
.L_x_1543:
        /* <DEDUP_REMOVED lines=8> */
.L_x_1545:
[----:B------:R-:W-:-:S04]  /*02b0*/  MOV R0, c[0x0][0x54c] ;  /* 0x0001530000007a02 */ /* 0x000fc80000000f00 */
.L_x_1544:
[----:B------:R-:W-:Y:S01]  /*02c0*/  USHF.L.U32 UR7, UR17, 0x7, URZ ;  /* 0x0000000711077899 */ /* 0x000fe2000800063f */
[----:B-----5:R-:W-:-:S05]  /*02d0*/  IMAD R0, R0, c[0x0][0x548], RZ ;  /* 0x0001520000007a24 */ /* 0x020fca00078e02ff */
[----:B------:R-:W-:-:S04]  /*02e0*/  ISETP.LE.AND P0, PT, R0, UR7, PT ;  /* 0x0000000700007c0c */ /* 0x000fc8000bf03270 */
[----:B------:R-:W-:-:S04]  /*02f0*/  SEL R200, R200, 0xffffffff, !P0 ;  /* 0xffffffffc8c87807 */ /* 0x000fc80004000000 */
.L_x_1542:
        /* <DEDUP_REMOVED lines=31> */
.L_x_1546:
[----:B------:R-:W-:-:S04]  /*04f0*/  ISETP.NE.U32.AND P0, PT, RZ, c[0x0][0x368], PT ;  /* 0x0000da00ff007a0c */ /* 0x000fc80003f05070 */
[----:B------:R-:W-:-:S13]  /*0500*/  ISETP.NE.AND.EX P0, PT, RZ, c[0x0][0x36c], PT, P0 ;  /* 0x0000db00ff007a0c */ /* 0x000fda0003f05300 */
[----:B------:R-:W-:Y:S05]  /*0510*/  @!P0 BRA `(.L_x_1547) ;  /* 0x0000004000008947 */ /* 0x000fea0003800000 */
[----:B------:R-:W-:-:S05]  /*0520*/  IMAD.WIDE R8, R200, R5, c[0x0][0x368] ;  /* 0x0000da00c8087625 */ /* 0x000fca00078e0205 */
[----:B------:R-:W2:Y:S02]  /*0530*/  LDG.E R0, [R8.64] ;  /* 0x0000001208007981 */ /* 0x000ea4000c1e1900 */
[----:B--2---:R1:W2:Y:S02]  /*0540*/  R2UR UR9, R0 ;  /* 0x00000000000973c2 */ /* 0x0042a400000e0000 */
[----:B-12---:R-:W-:Y:S05]  /*0550*/  BRA `(.L_x_1548) ;  /* 0x0000006000007947 */ /* 0x006fea0003800000 */
.L_x_1547:
[----:B------:R-:W-:Y:S05]  /*0560*/  @!P3 BRA `(.L_x_1548) ;  /* 0x000000500000b947 */ /* 0x000fea0003800000 */
[----:B------:R-:W2:Y:S04]  /*0570*/  LDG.E R0, [R8.64] ;  /* 0x0000001208007981 */ /* 0x000ea8000c1e1900 */
[----:B------:R-:W4:Y:S01]  /*0580*/  LDG.E R4, [R8.64+0x4] ;  /* 0x0000041208047981 */ /* 0x000f22000c1e1900 */
[----:B--2---:R-:W1:Y:S08]  /*0590*/  R2UR UR9, R0 ;  /* 0x00000000000973c2 */ /* 0x004e7000000e0000 */
[----:B----4-:R-:W1:Y:S02]  /*05a0*/  R2UR UR4, R4 ;  /* 0x00000000040473c2 */ /* 0x010e6400000e0000 */
[----:B-1----:R-:W-:-:S06]  /*05b0*/  UIADD3 UR9, -UR9, UR4, URZ ;  /* 0x0000000409097290 */ /* 0x002fcc000fffe13f */
.L_x_1548:
        /* <DEDUP_REMOVED lines=26> */
.L_x_1550:
[----:B------:R-:W-:Y:S02]  /*0760*/  UISETP.NE.AND UP0, UPT, UR5, 0x1, UPT ;  /* 0x000000010500788c */ /* 0x000fe4000bf05270 */
[----:B------:R-:W-:Y:S02]  /*0770*/  ULDC.64 UR10, c[0x0][0x330] ;  /* 0x0000cc00000a7ab9 */ /* 0x000fe40000000a00 */
[----:B------:R-:W-:-:S07]  /*0780*/  UIMAD.WIDE.U32 UR12, UR6, UR10, URZ ;  /* 0x0000000a060c72a5 */ /* 0x000fce000f8e003f */
[----:B------:R-:W-:Y:S02]  /*0790*/  @UP0 USHF.R.U32.HI UR6, URZ, UR11, UR13 ;  /* 0x0000000b3f060299 */ /* 0x000fe4000801160d */
.L_x_1551:
[----:B------:R-:W-:Y:S02]  /*07a0*/  ULDC UR8, c[0x0][0x32c] ;  /* 0x0000cb0000087ab9 */ /* 0x000fe40000000800 */
[----:B------:R-:W-:-:S04]  /*07b0*/  UIMAD UR8, UR6, UR5, UR8 ;  /* 0x00000005060872a4 */ /* 0x000fc8000f8e0208 */
[----:B------:R-:W-:-:S04]  /*07c0*/  UISETP.LT.AND UP0, UPT, UR4, UR8, UPT ;  /* 0x000000080400728c */ /* 0x000fc8000bf01270 */
[----:B------:R-:W-:Y:S02]  /*07d0*/  USEL UR4, UR4, UR8, UP0 ;  /* 0x0000000804047287 */ /* 0x000fe40008000000 */
.L_x_1549:
        /* <DEDUP_REMOVED lines=31> */
.L_x_1553:
[----:B------:R-:W-:-:S03]  /*09d0*/  UISETP.NE.AND UP0, UPT, UR5, 0x1, UPT ;  /* 0x000000010500788c */ /* 0x000fc6000bf05270 */
[----:B------:R-:W-:Y:S02]  /*09e0*/  ULDC.64 UR4, c[0x0][0x330] ;  /* 0x0000cc0000047ab9 */ /* 0x000fe40000000a00 */
[----:B------:R-:W-:-:S07]  /*09f0*/  UIMAD.WIDE.U32 UR12, UR10, UR4, URZ ;  /* 0x000000040a0c72a5 */ /* 0x000fce000f8e003f */
[----:B------:R-:W-:Y:S02]  /*0a00*/  @UP0 UMOV UR11, UR13 ;  /* 0x0000000d000b0c82 */ /* 0x000fe40008000000 */
[----:B------:R-:W-:Y:S02]  /*0a10*/  @UP0 USHF.R.U32.HI UR10, URZ, UR5, UR11 ;  /* 0x000000053f0a0299 */ /* 0x000fe4000801160b */
.L_x_1554:
[----:B------:R-:W-:Y:S02]  /*0a20*/  ULDC UR4, c[0x0][0x32c] ;  /* 0x0000cb0000047ab9 */ /* 0x000fe40000000800 */
[----:B------:R-:W-:-:S04]  /*0a30*/  UIMAD UR4, UR10, UR4, URZ ;  /* 0x000000040a0472a4 */ /* 0x000fc8000f8e023f */
[----:B------:R-:W-:-:S04]  /*0a40*/  UISETP.LT.AND UP0, UPT, UR8, UR4, UPT ;  /* 0x000000040800728c */ /* 0x000fc8000bf01270 */
[----:B------:R-:W-:-:S04]  /*0a50*/  USEL UR8, UR8, UR4, !UP0 ;  /* 0x0000000408087287 */ /* 0x000fc8000c000000 */
.L_x_1552:
        /* <DEDUP_REMOVED lines=95> */
[----:B------:R-:W-:Y:S01]  /*1050*/  IMAD R9, R23, c[0x0][0x1e4], R2 ;  /* 0x0000790017097a24 */ /* 0x000fe200078e0202 */
        /* <DEDUP_REMOVED lines=8> */
[----:B------:R-:W-:-:S02]  /*10e0*/  ISETP.GE.AND P1, PT, R5, c[0x0][0x1d4], PT ;  /* 0x0000750005007a0c */ /* 0x000fc40003f26270 */
[----:B------:R-:W-:Y:S01]  /*10f0*/  IADD3 R0, R0, UR7, RZ ;  /* 0x0000000700007c10 */ /* 0x000fe2000fffe0ff */
[----:B------:R-:W-:Y:S01]  /*1100*/  IMAD R5, R12, c[0x0][0x1b8], RZ ;  /* 0x00006e000c057a24 */ /* 0x000fe200078e02ff */
[----:B------:R-:W-:Y:S02]  /*1110*/  SHF.R.S32.HI R3, RZ, 0x1f, R200 ;  /* 0x0000001fff037819 */ /* 0x000fe400000114c8 */
[--C-:B------:R-:W-:Y:S01]  /*1120*/  SHF.R.S32.HI R19, RZ, 0x1f, R18.reuse ;  /* 0x0000001fff137819 */ /* 0x100fe20000011412 */
[----:B------:R-:W-:Y:S01]  /*1130*/  IMAD R20, R4, c[0x0][0x1bc], R5 ;  /* 0x00006f0004147a24 */ /* 0x000fe200078e0205 */
[----:B------:R-:W-:Y:S01]  /*1140*/  SEL R2, R3, RZ, !P5 ;  /* 0x000000ff03027207 */ /* 0x000fe20006800000 */
[----:B------:R-:W-:Y:S01]  /*1150*/  @P4 IMAD.HI.U32 R13, R0, c[0x0][0x2c8], RZ ;  /* 0x0000b200000d4a27 */ /* 0x000fe200078e00ff */
[----:B-1----:R-:W-:Y:S02]  /*1160*/  SEL R11, R200, RZ, !P5 ;  /* 0x000000ffc80b7207 */ /* 0x002fe40006800000 */
[----:B------:R-:W-:Y:S01]  /*1170*/  IADD3 R21, R29, R20, RZ ;  /* 0x000000141d157210 */ /* 0x000fe20007ffe0ff */
[----:B------:R-:W-:Y:S01]  /*1180*/  IMAD.WIDE.U32 R26, R23, c[0x0][0x1e0], R18 ;  /* 0x00007800171a7a25 */ /* 0x000fe200078e0012 */
[----:B------:R-:W-:-:S03]  /*1190*/  SHF.R.S32.HI R5, RZ, 0x1f, R16 ;  /* 0x0000001fff057819 */ /* 0x000fc60000011410 */
[----:B------:R-:W-:Y:S01]  /*11a0*/  IMAD.MOV.U32 R14, RZ, RZ, R0 ;  /* 0x000000ffff0e7224 */ /* 0x000fe200078e0000 */
[----:B------:R-:W-:Y:S01]  /*11b0*/  @P0 SHF.R.U32.HI R14, RZ, c[0x0][0x2cc], R13 ;  /* 0x0000b300ff0e0a19 */ /* 0x000fe2000001160d */
[----:B------:R-:W-:Y:S01]  /*11c0*/  IMAD.WIDE.U32 R22, R23, c[0x0][0x208], R18 ;  /* 0x0000820017167a25 */ /* 0x000fe200078e0012 */
[----:B------:R-:W-:-:S03]  /*11d0*/  LEA.HI R5, R5, R16, RZ, 0x3 ;  /* 0x0000001005057211 */ /* 0x000fc600078f18ff */
[----:B------:R-:W-:Y:S01]  /*11e0*/  IMAD R2, R2, c[0x0][0x1c0], RZ ;  /* 0x0000700002027a24 */ /* 0x000fe200078e02ff */
[----:B------:R-:W-:Y:S01]  /*11f0*/  LOP3.LUT R15, R5, 0xfffffff8, RZ, 0xc0, !PT ;  /* 0xfffffff8050f7812 */ /* 0x000fe200078ec0ff */
[----:B------:R-:W-:Y:S02]  /*1200*/  IMAD.MOV.U32 R20, RZ, RZ, R28 ;  /* 0x000000ffff147224 */ /* 0x000fe400078e001c */
[----:B------:R-:W-:Y:S02]  /*1210*/  IMAD.IADD R23, R23, 0x1, R7 ;  /* 0x0000000117177824 */ /* 0x000fe400078e0207 */
[C---:B------:R-:W-:Y:S02]  /*1220*/  IMAD R2, R11.reuse, c[0x0][0x1c4], R2 ;  /* 0x000071000b027a24 */ /* 0x040fe400078e0202 */
[----:B------:R-:W-:-:S04]  /*1230*/  IMAD.WIDE.U32 R20, R11, c[0x0][0x1c0], R20 ;  /* 0x000070000b147a25 */ /* 0x000fc800078e0014 */
[----:B------:R-:W-:Y:S01]  /*1240*/  IMAD.IADD R27, R27, 0x1, R9 ;  /* 0x000000011b1b7824 */ /* 0x000fe200078e0209 */
[--C-:B------:R-:W-:Y:S01]  /*1250*/  SHF.R.S32.HI R9, RZ, 0x1f, R14.reuse ;  /* 0x0000001fff097819 */ /* 0x100fe2000001140e */
[----:B------:R-:W-:Y:S01]  /*1260*/  IMAD.MOV R7, RZ, RZ, -R14 ;  /* 0x000000ffff077224 */ /* 0x000fe200078e0a0e */
[----:B------:R-:W-:Y:S01]  /*1270*/  IADD3 R21, R21, R2, RZ ;  /* 0x0000000215157210 */ /* 0x000fe20007ffe0ff */
[----:B------:R-:W-:Y:S02]  /*1280*/  IMAD.IADD R15, R16, 0x1, -R15 ;  /* 0x00000001100f7824 */ /* 0x000fe400078e0a0f */
[----:B------:R-:W-:Y:S02]  /*1290*/  IMAD R7, R7, c[0x0][0x2c4], R0 ;  /* 0x0000b10007077a24 */ /* 0x000fe400078e0200 */
[----:B------:R-:W-:Y:S01]  /*12a0*/  IMAD R9, R9, c[0x0][0x1b0], RZ ;  /* 0x00006c0009097a24 */ /* 0x000fe200078e02ff */
[----:B------:R-:W-:Y:S01]  /*12b0*/  LOP3.LUT P4, RZ, R15, 0x4, RZ, 0xc0, !PT ;  /* 0x000000040fff7812 */ /* 0x000fe2000788c0ff */
[----:B------:R-:W-:Y:S01]  /*12c0*/  IMAD.WIDE.U32 R20, R14, c[0x0][0x1b0], R20 ;  /* 0x00006c000e147a25 */ /* 0x000fe200078e0014 */
[----:B------:R-:W-:-:S02]  /*12d0*/  SHF.R.S32.HI R0, RZ, 0x1f, R7 ;  /* 0x0000001fff007819 */ /* 0x000fc40000011407 */
[----:B------:R-:W-:Y:S01]  /*12e0*/  LOP3.LUT P5, RZ, R15, 0x2, RZ, 0xc0, !PT ;  /* 0x000000020fff7812 */ /* 0x000fe200078ac0ff */
[----:B------:R-:W-:Y:S02]  /*12f0*/  IMAD R9, R14, c[0x0][0x1b4], R9 ;  /* 0x00006d000e097a24 */ /* 0x000fe400078e0209 */
[----:B------:R-:W-:Y:S02]  /*1300*/  IMAD R0, R0, c[0x0][0x1a8], RZ ;  /* 0x00006a0000007a24 */ /* 0x000fe400078e02ff */
[----:B------:R-:W-:Y:S02]  /*1310*/  IMAD.IADD R21, R21, 0x1, R9 ;  /* 0x0000000115157824 */ /* 0x000fe400078e0209 */
[C---:B------:R-:W-:Y:S02]  /*1320*/  IMAD R11, R12.reuse, c[0x0][0x1e8], RZ ;  /* 0x00007a000c0b7a24 */ /* 0x040fe400078e02ff */
[----:B------:R-:W-:Y:S02]  /*1330*/  IMAD R13, R12, c[0x0][0x210], RZ ;  /* 0x000084000c0d7a24 */ /* 0x000fe400078e02ff */
[----:B------:R-:W-:-:S02]  /*1340*/  IMAD R0, R7, c[0x0][0x1ac], R0 ;  /* 0x00006b0007007a24 */ /* 0x000fc400078e0200 */
[----:B------:R-:W-:-:S04]  /*1350*/  IMAD.WIDE.U32 R16, R7, c[0x0][0x1a8], R20 ;  /* 0x00006a0007107a25 */ /* 0x000fc800078e0014 */
[C---:B------:R-:W-:Y:S01]  /*1360*/  IMAD R11, R4.reuse, c[0x0][0x1ec], R11 ;  /* 0x00007b00040b7a24 */ /* 0x040fe200078e020b */
[----:B------:R-:W-:Y:S01]  /*1370*/  IADD3 R0, R17, R0, RZ ;  /* 0x0000000011007210 */ /* 0x000fe20007ffe0ff */
[----:B------:R-:W-:Y:S01]  /*1380*/  IMAD R13, R4, c[0x0][0x214], R13 ;  /* 0x00008500040d7a24 */ /* 0x000fe200078e020d */
[----:B------:R-:W-:Y:S01]  /*1390*/  LEA R12, P0, R16, c[0x0][0x160], 0x1 ;  /* 0x00005800100c7a11 */ /* 0x000fe200078008ff */
[----:B------:R-:W-:-:S04]  /*13a0*/  IMAD.WIDE.U32 R204, R4, c[0x0][0x1e8], R26 ;  /* 0x00007a0004cc7a25 */ /* 0x000fc800078e001a */
[----:B------:R-:W-:Y:S01]  /*13b0*/  IMAD.WIDE.U32 R22, R4, c[0x0][0x210], R22 ;  /* 0x0000840004167a25 */ /* 0x000fe200078e0016 */
[----:B------:R1:W3:Y:S03]  /*13c0*/  SHFL.IDX PT, R20, R12, RZ, 0x181f ;  /* 0x00181fff0c147589 */ /* 0x0002e600000e0000 */
[----:B------:R-:W-:Y:S02]  /*13d0*/  IMAD.SHL.U32 R4, R15, 0x40, RZ ;  /* 0x000000400f047824 */ /* 0x000fe400078e00ff */
[----:B------:R-:W-:Y:S01]  /*13e0*/  IMAD.IADD R205, R205, 0x1, R11 ;  /* 0x00000001cdcd7824 */ /* 0x000fe200078e020b */
[----:B------:R-:W-:Y:S01]  /*13f0*/  LEA.HI.X R11, R16, c[0x0][0x164], R0, 0x1, P0 ;  /* 0x00005900100b7a11 */ /* 0x000fe200000f0c00 */
[----:B------:R-:W-:Y:S01]  /*1400*/  IMAD.SHL.U32 R9, R197, 0x8, RZ ;  /* 0x00000008c5097824 */ /* 0x000fe200078e00ff */
[----:B------:R-:W-:Y:S01]  /*1410*/  LOP3.LUT R4, R4, 0x1c0, RZ, 0xc0, !PT ;  /* 0x000001c004047812 */ /* 0x000fe200078ec0ff */
[----:B------:R-:W-:Y:S01]  /*1420*/  IMAD.MOV.U32 R2, RZ, RZ, 0x10 ;  /* 0x00000010ff027424 */ /* 0x000fe200078e00ff */
[----:B------:R-:W-:Y:S01]  /*1430*/  LEA.HI R16, R87, R6, RZ, 0x6 ;  /* 0x0000000657107211 */ /* 0x000fe200078f30ff */
[----:B------:R-:W-:Y:S01]  /*1440*/  IMAD.IADD R23, R23, 0x1, R13 ;  /* 0x0000000117177824 */ /* 0x000fe200078e020d */
[----:B------:R-:W-:Y:S01]  /*1450*/  IADD3 R13, R18, 0x40, RZ ;  /* 0x00000040120d7810 */ /* 0x000fe20007ffe0ff */
[----:B------:R-:W-:Y:S01]  /*1460*/  IMAD.SHL.U32 R5, R5, 0x40, RZ ;  /* 0x0000004005057824 */ /* 0x000fe200078e00ff */
[----:B------:R-:W-:Y:S01]  /*1470*/  LOP3.LUT R7, R4, 0x8, R9, 0xf8, !PT ;  /* 0x0000000804077812 */ /* 0x000fe200078ef809 */
[----:B------:R-:W-:Y:S01]  /*1480*/  IMAD.SHL.U32 R9, R24, 0x8, RZ ;  /* 0x0000000818097824 */ /* 0x000fe200078e00ff */
[----:B------:R-:W-:Y:S01]  /*1490*/  SEL R2, R2, 0xfffffff0, !P5 ;  /* 0xfffffff002027807 */ /* 0x000fe20006800000 */
[----:B------:R1:W4:Y:S01]  /*14a0*/  SHFL.IDX PT, R21, R11, RZ, 0x181f ;  /* 0x00181fff0b157589 */ /* 0x00032200000e0000 */
[----:B------:R-:W-:-:S02]  /*14b0*/  SHF.R.U32.HI R4, RZ, 0x3, R4 ;  /* 0x00000003ff047819 */ /* 0x000fc40000011604 */
[----:B------:R-:W-:Y:S02]  /*14c0*/  ISETP.GE.AND P5, PT, R13, c[0x0][0x198], PT ;  /* 0x000066000d007a0c */ /* 0x000fe40003fa6270 */
[----:B------:R-:W-:Y:S02]  /*14d0*/  LOP3.LUT R4, R7, R4, RZ, 0x3c, !PT ;  /* 0x0000000407047212 */ /* 0x000fe400078e3cff */
[----:B------:R-:W-:Y:S02]  /*14e0*/  SHF.L.U32 R16, R16, 0x3, RZ ;  /* 0x0000000310107819 */ /* 0x000fe400000006ff */
[C---:B------:R-:W-:Y:S02]  /*14f0*/  IADD3 R0, R9.reuse, 0x80, RZ ;  /* 0x0000008009007810 */ /* 0x040fe40007ffe0ff */
[----:B------:R-:W-:Y:S02]  /*1500*/  ISETP.GE.AND P6, PT, R9, c[0x0][0x198], PT ;  /* 0x0000660009007a0c */ /* 0x000fe40003fc6270 */
[----:B------:R-:W-:-:S02]  /*1510*/  LOP3.LUT R199, R199, 0xfffffe00, R16, 0xf8, !PT ;  /* 0xfffffe00c7c77812 */ /* 0x000fc400078ef810 */
[----:B------:R-:W-:Y:S02]  /*1520*/  LOP3.LUT R4, R4, 0xfffffe00, R5, 0xf8, !PT ;  /* 0xfffffe0004047812 */ /* 0x000fe400078ef805 */
[--C-:B--2---:R-:W-:Y:S01]  /*1530*/  @P2 SHF.R.S32.HI R15, RZ, 0x1f, R10.reuse ;  /* 0x0000001fff0f2819 */ /* 0x104fe2000001140a */
[----:B------:R-:W-:Y:S01]  /*1540*/  @P2 IMAD.MOV.U32 R14, RZ, RZ, R10 ;  /* 0x000000ffff0e2224 */ /* 0x000fe200078e000a */
[----:B------:R-:W-:Y:S01]  /*1550*/  IADD3 R10, R8, UR7, RZ ;  /* 0x00000007080a7c10 */ /* 0x000fe2000fffe0ff */
[----:B------:R-:W-:Y:S02]  /*1560*/  @!P2 IMAD.MOV.U32 R15, RZ, RZ, R3 ;  /* 0x000000ffff0fa224 */ /* 0x000fe400078e0003 */
[----:B------:R-:W-:Y:S01]  /*1570*/  @!P2 IMAD.MOV.U32 R14, RZ, RZ, R200 ;  /* 0x000000ffff0ea224 */ /* 0x000fe200078e00c8 */
[----:B------:R-:W-:Y:S01]  /*1580*/  ISETP.GE.AND P0, PT, R10, UR4, PT ;  /* 0x000000040a007c0c */ /* 0x000fe2000bf06270 */
[----:B------:R-:W-:Y:S01]  /*1590*/  IMAD.MOV.U32 R3, RZ, RZ, 0x20 ;  /* 0x00000020ff037424 */ /* 0x000fe200078e00ff */
[----:B------:R-:W-:-:S02]  /*15a0*/  SEL R207, R15, RZ, !P3 ;  /* 0x000000ff0fcf7207 */ /* 0x000fc40005800000 */
[----:B------:R-:W-:Y:S02]  /*15b0*/  SEL R202, R14, RZ, !P3 ;  /* 0x000000ff0eca7207 */ /* 0x000fe40005800000 */
[----:B------:R-:W-:Y:S01]  /*15c0*/  P2R R14, PR, RZ, 0x20 ;  /* 0x00000020ff0e7803 */ /* 0x000fe20000000000 */
[----:B------:R-:W-:Y:S01]  /*15d0*/  IMAD R211, R207, c[0x0][0x1f0], RZ ;  /* 0x00007c00cfd37a24 */ /* 0x000fe200078e02ff */
[----:B------:R-:W-:Y:S01]  /*15e0*/  SEL R3, R3, 0xffffffe0, !P4 ;  /* 0xffffffe003037807 */ /* 0x000fe20006000000 */
[----:B------:R-:W-:Y:S01]  /*15f0*/  IMAD R207, R207, c[0x0][0x218], RZ ;  /* 0x00008600cfcf7a24 */ /* 0x000fe200078e02ff */
[----:B------:R-:W-:Y:S01]  /*1600*/  ISETP.GE.AND P3, PT, R18, c[0x0][0x1d4], PT ;  /* 0x0000750012007a0c */ /* 0x000fe20003f66270 */
[C---:B------:R-:W-:Y:S01]  /*1610*/  IMAD R211, R202.reuse, c[0x0][0x1f4], R211 ;  /* 0x00007d00cad37a24 */ /* 0x040fe200078e02d3 */
[----:B------:R-:W-:Y:S01]  /*1620*/  ISETP.GE.AND P2, PT, R13, c[0x0][0x1d4], PT ;  /* 0x000075000d007a0c */ /* 0x000fe20003f46270 */
[----:B------:R-:W-:Y:S01]  /*1630*/  IMAD R207, R202, c[0x0][0x21c], R207 ;  /* 0x00008700cacf7a24 */ /* 0x000fe200078e02cf */
[----:B------:R-:W-:Y:S01]  /*1640*/  ISETP.NE.AND P4, PT, R14, RZ, PT ;  /* 0x000000ff0e00720c */ /* 0x000fe20003f85270 */
[----:B------:R-:W-:Y:S01]  /*1650*/  IMAD.WIDE.U32 R204, R202, c[0x0][0x1f0], R204 ;  /* 0x00007c00cacc7a25 */ /* 0x000fe200078e00cc */
[----:B------:R-:W-:-:S03]  /*1660*/  ISETP.GE.AND P5, PT, R0, c[0x0][0x198], PT ;  /* 0x0000660000007a0c */ /* 0x000fc60003fa6270 */
        /* <DEDUP_REMOVED lines=19> */
.L_x_1557:
[----:B-1-34-:R-:W-:Y:S05]  /*17a0*/  BSYNC B0 ;  /* 0x0000000000007941 */ /* 0x01afea0003800000 */
.L_x_1556:
        /* <DEDUP_REMOVED lines=22> */
.L_x_1559:
[----:B------:R-:W-:Y:S05]  /*1910*/  BSYNC B0 ;  /* 0x0000000000007941 */ /* 0x000fea0003800000 */
.L_x_1558:
        /* <DEDUP_REMOVED lines=22> */
.L_x_1561:
[----:B------:R-:W-:Y:S05]  /*1a80*/  BSYNC B0 ;  /* 0x0000000000007941 */ /* 0x000fea0003800000 */
.L_x_1560:
        /* <DEDUP_REMOVED lines=9> */
[----:B------:R-:W-:Y:S01]  /*1b20*/  LEA.HI R84, R87, R6, RZ, 0x5 ;  /* 0x0000000657547211 */ /* 0x000fe200078f28ff */
[----:B------:R-:W-:-:S02]  /*1b30*/  UMOV UR10, 0x6 ;  /* 0x00000006000a7882 */ /* 0x000fc40000000000 */
[----:B------:R-:W-:Y:S01]  /*1b40*/  IMAD.U32 R5, RZ, RZ, UR15 ;  /* 0x0000000fff057e24 */ /* 0x000fe2000f8e00ff */
[----:B------:R-:W-:Y:S01]  /*1b50*/  USHF.L.U32 UR22, UR4, 0x6, URZ ;  /* 0x0000000604167899 */ /* 0x000fe2000800063f */
[----:B------:R-:W-:Y:S01]  /*1b60*/  SHF.R.S32.HI R85, RZ, 0x5, R84 ;  /* 0x00000005ff557819 */ /* 0x000fe20000011454 */
[----:B------:R-:W-:Y:S02]  /*1b70*/  USHF.L.U64.HI UR21, UR4, UR10, UR5 ;  /* 0x0000000a04157299 */ /* 0x000fe40008010205 */
[----:B------:R-:W-:Y:S01]  /*1b80*/  USHF.R.S32.HI UR11, URZ, 0x1f, UR20 ;  /* 0x0000001f3f0b7899 */ /* 0x000fe20008011414 */
[----:B------:R-:W-:Y:S01]  /*1b90*/  @!P4 SHF.R.S32.HI R10, RZ, 0x1f, R13 ;  /* 0x0000001fff0ac819 */ /* 0x000fe2000001140d */
[----:B------:R-:W-:Y:S01]  /*1ba0*/  UIMAD UR23, UR21, UR20, URZ ;  /* 0x00000014151772a4 */ /* 0x000fe2000f8e023f */
[----:B------:R-:W-:Y:S01]  /*1bb0*/  IMAD R198, R85, 0x400, R4 ;  /* 0x0000040055c67824 */ /* 0x000fe200078e0204 */
[----:B------:R-:W-:Y:S01]  /*1bc0*/  USHF.L.U32 UR13, UR4, 0x5, URZ ;  /* 0x00000005040d7899 */ /* 0x000fe2000800063f */
[----:B------:R-:W-:Y:S01]  /*1bd0*/  @!P4 LEA.HI R7, R10, R13, RZ, 0x3 ;  /* 0x0000000d0a07c211 */ /* 0x000fe200078f18ff */
[----:B------:R-:W-:Y:S01]  /*1be0*/  UIMAD UR23, UR11, UR22, UR23 ;  /* 0x000000160b1772a4 */ /* 0x000fe2000f8e0217 */
[----:B---3--:R-:W-:Y:S01]  /*1bf0*/  @!P4 LEA R18, P0, R9, R16, 0x1 ;  /* 0x000000100912c211 */ /* 0x008fe200078008ff */
[----:B------:R-:W-:Y:S01]  /*1c00*/  UMOV UR12, 0x5 ;  /* 0x00000005000c7882 */ /* 0x000fe20000000000 */
[----:B------:R-:W-:Y:S01]  /*1c10*/  @!P4 LOP3.LUT R7, R7, 0xfffffff8, RZ, 0xc0, !PT ;  /* 0xfffffff80707c812 */ /* 0x000fe200078ec0ff */
[----:B------:R-:W-:Y:S01]  /*1c20*/  USHF.L.U64.HI UR12, UR4, UR12, UR5 ;  /* 0x0000000c040c7299 */ /* 0x000fe20008010205 */
[C---:B-----5:R-:W-:Y:S01]  /*1c30*/  @!P4 LEA.HI.X R19, R9.reuse, R17, R19, 0x1, P0 ;  /* 0x000000110913c211 */ /* 0x060fe200000f0c13 */
[----:B------:R-:W-:Y:S01]  /*1c40*/  IMAD.SHL.U32 R198, R198, 0x2, RZ ;  /* 0x00000002c6c67824 */ /* 0x000fe200078e00ff */
[----:B------:R-:W-:Y:S01]  /*1c50*/  @!P4 IADD3 R9, R9, 0x80, RZ ;  /* 0x000000800909c810 */ /* 0x000fe20007ffe0ff */
[----:B-12---:R-:W-:Y:S01]  /*1c60*/  @!P4 IMAD.WIDE R12, R7, 0x2, R16 ;  /* 0x00000002070cc825 */ /* 0x006fe200078e0210 */
[----:B------:R-:W-:Y:S01]  /*1c70*/  ISETP.NE.AND P0, PT, R14, RZ, PT ;  /* 0x000000ff0e00720c */ /* 0x000fe20003f05270 */
[----:B------:R-:W-:Y:S01]  /*1c80*/  @!PT LDS RZ, [RZ] ;  /* 0x00000000fffff984 */ /* 0x000fe20000000800 */
[----:B------:R1:W-:Y:S01]  /*1c90*/  @!P4 LDGSTS.E.BYPASS.LTC128B.128 [R199+0xf100], [R18.64], !P6 ;  /* 0x0f10000012c7cfae */ /* 0x0003e2000f101d52 */
[----:B------:R-:W-:Y:S01]  /*1ca0*/  @!P4 SHF.R.S32.HI R0, RZ, 0x1f, R9 ;  /* 0x0000001fff00c819 */ /* 0x000fe20000011409 */
[----:B------:R-:W-:Y:S01]  /*1cb0*/  IMAD.U32 R7, RZ, RZ, UR22 ;  /* 0x00000016ff077e24 */ /* 0x000fe2000f8e00ff */
[----:B------:R-:W-:Y:S01]  /*1cc0*/  ULDC.64 UR4, c[0x0][0x208] ;  /* 0x0000820000047ab9 */ /* 0x000fe20000000a00 */
[----:B------:R-:W-:Y:S01]  /*1cd0*/  IMAD R194, R2, 0x2, R198 ;  /* 0x0000000202c27824 */ /* 0x000fe200078e02c6 */
[----:B------:R-:W-:Y:S01]  /*1ce0*/  @!P4 LEA.HI R0, R0, R9, RZ, 0x3 ;  /* 0x000000090000c211 */ /* 0x000fe200078f18ff */
[----:B------:R-:W-:Y:S01]  /*1cf0*/  UIMAD UR11, UR11, UR4, URZ ;  /* 0x000000040b0b72a4 */ /* 0x000fe2000f8e023f */
[----:B------:R-:W-:Y:S01]  /*1d00*/  IADD3 R9, -R5, UR9, -R8 ;  /* 0x0000000905097c10 */ /* 0x000fe2000fffe908 */
[----:B------:R-:W-:Y:S01]  /*1d10*/  UIMAD.WIDE.U32 UR24, UR20, UR4, URZ ;  /* 0x00000004141872a5 */ /* 0x000fe2000f8e003f */
[----:B------:R-:W-:Y:S01]  /*1d20*/  @!P4 LOP3.LUT R11, R0, 0xfffffff8, RZ, 0xc0, !PT ;  /* 0xfffffff8000bc812 */ /* 0x000fe200078ec0ff */
[----:B------:R-:W-:Y:S01]  /*1d30*/  UIMAD UR11, UR20, UR5, UR11 ;  /* 0x00000005140b72a4 */ /* 0x000fe2000f8e020b */
[C---:B------:R-:W-:Y:S01]  /*1d40*/  ISETP.GE.AND P6, PT, R9.reuse, 0x1, PT ;  /* 0x000000010900780c */ /* 0x040fe20003fc6270 */
[----:B------:R2:W-:Y:S01]  /*1d50*/  @!P4 LDGSTS.E.BYPASS.LTC128B.128 [R199+0x13100], [R12.64], !P0 ;  /* 0x131000000cc7cfae */ /* 0x0005e2000c101d52 */
[----:B------:R-:W-:Y:S01]  /*1d60*/  ISETP.GE.AND P0, PT, R9, 0x21, PT ;  /* 0x000000210900780c */ /* 0x000fe20003f06270 */
[----:B------:R-:W-:Y:S01]  /*1d70*/  @!P4 IMAD.WIDE R16, R11, 0x2, R16 ;  /* 0x000000020b10c825 */ /* 0x000fe200078e0210 */
[----:B------:R-:W-:-:S02]  /*1d80*/  UIADD3 UR11, UR25, UR11, URZ ;  /* 0x0000000b190b7290 */ /* 0x000fc4000fffe03f */
[----:B------:R-:W-:Y:S01]  /*1d90*/  USHF.L.U64.HI UR10, UR4, UR10, UR5 ;  /* 0x0000000a040a7299 */ /* 0x000fe20008010205 */
[----:B------:R-:W-:Y:S01]  /*1da0*/  IMAD.WIDE.U32 R10, R7, UR20, R210 ;  /* 0x00000014070a7c25 */ /* 0x000fe2000f8e00d2 */
[----:B------:R1:W-:Y:S01]  /*1db0*/  @!P4 LDGSTS.E.BYPASS.LTC128B.128 [R199+0x17100], [R16.64], !P5 ;  /* 0x1710000010c7cfae */ /* 0x0003e2000e901d52 */
[----:B------:R-:W-:Y:S02]  /*1dc0*/  UISETP.GT.AND UP0, UPT, UR20, UR8, UPT ;  /* 0x000000081400728c */ /* 0x000fe4000bf04270 */
[----:B------:R-:W-:Y:S01]  /*1dd0*/  IMAD R193, R3, 0x2, R198 ;  /* 0x0000000203c17824 */ /* 0x000fe200078e02c6 */
[----:B------:R-:W0:Y:S01]  /*1de0*/  LDGDEPBAR ;  /* 0x00000000000079af */ /* 0x000e220000000000 */
[----:B------:R-:W-:Y:S01]  /*1df0*/  IADD3 R0, R11, UR23, RZ ;  /* 0x000000170b007c10 */ /* 0x000fe2000fffe0ff */
[----:B------:R-:W-:Y:S02]  /*1e00*/  IMAD.SHL.U32 R11, R24, 0x40, RZ ;  /* 0x00000040180b7824 */ /* 0x000fe400078e00ff */
[----:B------:R-:W-:Y:S01]  /*1e10*/  BAR.SYNC.DEFER_BLOCKING 0x0 ;  /* 0x0000000000007b1d */ /* 0x000fe20000010000 */
[----:B------:R-:W-:Y:S01]  /*1e20*/  @P0 IADD3 R9, P4, R10, UR13, RZ ;  /* 0x0000000d0a090c10 */ /* 0x000fe2000ff9e0ff */
[----:B------:R-:W-:Y:S01]  /*1e30*/  IMAD R191, R3, 0x2, R194 ;  /* 0x0000000203bf7824 */ /* 0x000fe200078e02c2 */
[----:B------:R-:W-:Y:S01]  /*1e40*/  LOP3.LUT R11, R11, 0x1c0, RZ, 0xc0, !PT ;  /* 0x000001c00b0b7812 */ /* 0x000fe200078ec0ff */
[----:B------:R-:W-:-:S02]  /*1e50*/  @UP0 UIADD3 UR5, UR14, -0x2, URZ ;  /* 0xfffffffe0e050890 */ /* 0x000fc4000fffe03f */
[----:B------:R-:W-:Y:S01]  /*1e60*/  UIADD3 UR15, UR9, 0x1, -UR15 ;  /* 0x00000001090f7890 */ /* 0x000fe2000fffe80f */
[----:B--2---:R-:W-:-:S04]  /*1e70*/  @P6 LEA R12, P5, R10, c[0x0][0x1c8], 0x1 ;  /* 0x000072000a0c6a11 */ /* 0x004fc800078a08ff */
[----:B------:R-:W-:Y:S01]  /*1e80*/  @P6 LEA.HI.X R13, R10, c[0x0][0x1cc], R0, 0x1, P5 ;  /* 0x000073000a0d6a11 */ /* 0x000fe200028f0c00 */
[----:B------:R-:W-:Y:S01]  /*1e90*/  IMAD.SHL.U32 R10, R8, 0x8, RZ ;  /* 0x00000008080a7824 */ /* 0x000fe200078e00ff */
[----:B------:R-:W-:Y:S02]  /*1ea0*/  @P0 IADD3.X R0, R0, UR12, RZ, P4, !PT ;  /* 0x0000000c00000c10 */ /* 0x000fe4000a7fe4ff */
[----:B------:R-:W-:Y:S02]  /*1eb0*/  @P0 LEA R14, P4, R9, c[0x0][0x1c8], 0x1 ;  /* 0x00007200090e0a11 */ /* 0x000fe400078808ff */
[----:B------:R-:W-:Y:S02]  /*1ec0*/  LOP3.LUT R10, R11, 0x8, R10, 0xf8, !PT ;  /* 0x000000080b0a7812 */ /* 0x000fe400078ef80a */
[----:B------:R-:W-:Y:S01]  /*1ed0*/  @P0 LEA.HI.X R15, R9, c[0x0][0x1cc], R0, 0x1, P4 ;  /* 0x00007300090f0a11 */ /* 0x000fe200020f0c00 */
[----:B------:R-:W-:Y:S01]  /*1ee0*/  @!PT LDS RZ, [RZ] ;  /* 0x00000000fffff984 */ /* 0x000fe20000000800 */
[----:B------:R-:W-:Y:S01]  /*1ef0*/  @!PT LDS RZ, [RZ] ;  /* 0x00000000fffff984 */ /* 0x000fe20000000800 */
[----:B------:R-:W-:Y:S01]  /*1f00*/  @!PT LDS RZ, [RZ] ;  /* 0x00000000fffff984 */ /* 0x000fe20000000800 */
[----:B------:R2:W-:Y:S01]  /*1f10*/  @P6 LDGSTS.E.BYPASS.LTC128B.128 [R199+0x6100], [R12.64], !P3 ;  /* 0x061000000cc76fae */ /* 0x0005e2000d901d52 */
[----:B------:R-:W-:-:S02]  /*1f20*/  SHF.R.U32.HI R11, RZ, 0x3, R11 ;  /* 0x00000003ff0b7819 */ /* 0x000fc4000001160b */
[----:B------:R-:W-:Y:S01]  /*1f30*/  SEL R9, RZ, 0x1, P3 ;  /* 0x00000001ff097807 */ /* 0x000fe20001800000 */
[----:B------:R2:W-:Y:S01]  /*1f40*/  @P6 LDGSTS.E.BYPASS.LTC128B.128 [R199+0x8100], [R12.64+0x80], !P2 ;  /* 0x081000800cc76fae */ /* 0x0005e2000d101d52 */
[----:B------:R-:W-:Y:S02]  /*1f50*/  LOP3.LUT R10, R10, R11, RZ, 0x3c, !PT ;  /* 0x0000000b0a0a7212 */ /* 0x000fe400078e3cff */
[----:B------:R-:W-:Y:S01]  /*1f60*/  SEL R0, RZ, 0x2, P2 ;  /* 0x00000002ff007807 */ /* 0x000fe20001000000 */
[----:B------:R2:W-:Y:S01]  /*1f70*/  @P6 LDGSTS.E.BYPASS.LTC128B.128 [R199+0xa100], [R12.64+0x100], !P1 ;  /* 0x0a1001000cc76fae */ /* 0x0005e2000c901d52 */
[----:B------:R-:W-:Y:S01]  /*1f80*/  LOP3.LUT P4, RZ, R24, 0x2, RZ, 0xc0, !PT ;  /* 0x0000000218ff7812 */ /* 0x000fe2000788c0ff */
[----:B------:R-:W-:Y:S01]  /*1f90*/  IMAD R197, R197, 0x200, R10 ;  /* 0x00000200c5c57824 */ /* 0x000fe200078e020a */
[----:B------:R-:W-:Y:S01]  /*1fa0*/  SEL R10, RZ, 0x4, P1 ;  /* 0x00000004ff0a7807 */ /* 0x000fe20000800000 */
[----:B------:R3:W-:Y:S02]  /*1fb0*/  @P0 LDGSTS.E.BYPASS.LTC128B.128 [R199+0x7100], [R14.64], !P3 ;  /* 0x071000000ec70fae */ /* 0x0007e4000d901d52 */
[----:B------:R-:W-:Y:S01]  /*1fc0*/  IMAD.SHL.U32 R197, R197, 0x2, RZ ;  /* 0x00000002c5c57824 */ /* 0x000fe200078e00ff */
[----:B------:R-:W-:Y:S01]  /*1fd0*/  IADD3 R9, R10, R0, R9 ;  /* 0x000000000a097210 */ /* 0x000fe20007ffe009 */
[----:B------:R3:W-:Y:S01]  /*1fe0*/  @P0 LDGSTS.E.BYPASS.LTC128B.128 [R199+0x9100], [R14.64+0x80], !P2 ;  /* 0x091000800ec70fae */ /* 0x0007e2000d101d52 */
[----:B------:R-:W-:-:S02]  /*1ff0*/  IADD3 R0, -R8, UR9, -R5 ;  /* 0x0000000908007c10 */ /* 0x000fc4000fffe905 */
[----:B------:R-:W-:Y:S01]  /*2000*/  IADD3 R196, R197, 0x6120, RZ ;  /* 0x00006120c5c47810 */ /* 0x000fe20007ffe0ff */
[----:B------:R3:W-:Y:S01]  /*2010*/  @P0 LDGSTS.E.BYPASS.LTC128B.128 [R199+0xb100], [R14.64+0x100], !P1 ;  /* 0x0b1001000ec70fae */ /* 0x0007e2000c901d52 */
[----:B------:R-:W-:Y:S02]  /*2020*/  ISETP.LT.OR P6, PT, R0, 0x1, P3 ;  /* 0x000000010000780c */ /* 0x000fe40001fc1670 */
[----:B------:R-:W-:Y:S01]  /*2030*/  LOP3.LUT P5, RZ, R9, 0x2, RZ, 0xc0, !PT ;  /* 0x0000000209ff7812 */ /* 0x000fe200078ac0ff */
[----:B------:R-:W0:Y:S01]  /*2040*/  LDGDEPBAR ;  /* 0x00000000000079af */ /* 0x000e220000000000 */
[----:B--2---:R-:W-:Y:S02]  /*2050*/  IMAD.U32 R12, RZ, RZ, UR24 ;  /* 0x00000018ff0c7e24 */ /* 0x004fe4000f8e00ff */
[----:B------:R-:W-:Y:S02]  /*2060*/  IMAD.U32 R13, RZ, RZ, UR25 ;  /* 0x00000019ff0d7e24 */ /* 0x000fe4000f8e00ff */
[----:B------:R-:W-:Y:S01]  /*2070*/  IMAD.U32 R13, RZ, RZ, UR11 ;  /* 0x0000000bff0d7e24 */ /* 0x000fe2000f8e00ff */
[----:B------:R-:W-:Y:S01]  /*2080*/  LEA R11, P0, R12, R202, 0x6 ;  /* 0x000000ca0c0b7211 */ /* 0x000fe200078030ff */
[----:B------:R-:W-:-:S02]  /*2090*/  USHF.L.U32 UR11, UR4, 0x6, URZ ;  /* 0x00000006040b7899 */ /* 0x000fc4000800063f */
[----:B------:R-:W-:Y:S01]  /*20a0*/  @UP0 USHF.R.S32.HI UR4, URZ, 0x1f, UR5 ;  /* 0x0000001f3f040899 */ /* 0x000fe20008011405 */
[----:B------:R-:W-:Y:S02]  /*20b0*/  LEA.HI.X R10, R12, R207, R13, 0x6, P0 ;  /* 0x000000cf0c0a7211 */ /* 0x000fe400000f340d */
[----:B------:R-:W-:Y:S01]  /*20c0*/  IADD3 R12, R197, 0x6100, RZ ;  /* 0x00006100c50c7810 */ /* 0x000fe20007ffe0ff */
[----:B------:R-:W-:-:S04]  /*20d0*/  DEPBAR.LE SB0, 0x1 ;  /* 0x000080400000791a */ /* 0x000fc80000000000 */
[----:B------:R-:W-:-:S04]  /*20e0*/  DEPBAR.LE SB0, 0x0 ;  /* 0x000080000000791a */ /* 0x000fc80000000000 */
[----:B------:R-:W-:Y:S01]  /*20f0*/  BAR.SYNC.DEFER_BLOCKING 0x0 ;  /* 0x0000000000007b1d */ /* 0x000fe20000010000 */
[C---:B------:R-:W-:Y:S02]  /*2100*/  LEA R26, P0, R11.reuse, c[0x0][0x1f8], 0x1 ;  /* 0x00007e000b1a7a11 */ /* 0x040fe400078008ff */
[----:B------:R-:W-:Y:S02]  /*2110*/  @P4 IADD3 R196, R12, -0x20, RZ ;  /* 0xffffffe00cc44810 */ /* 0x000fe40007ffe0ff */
[----:B------:R-:W-:Y:S02]  /*2120*/  LEA.HI.X R27, R11, c[0x0][0x1fc], R10, 0x1, P0 ;  /* 0x00007f000b1b7a11 */ /* 0x000fe400000f0c0a */
[----:B------:R-:W-:Y:S02]  /*2130*/  IADD3 R76, P0, R26, UR11, RZ ;  /* 0x0000000b1a4c7c10 */ /* 0x000fe4000ff1e0ff */
[----:B------:R-:W-:Y:S02]  /*2140*/  LOP3.LUT P4, RZ, R9, 0x4, RZ, 0xc0, !PT ;  /* 0x0000000409ff7812 */ /* 0x000fe4000788c0ff */
[----:B------:R-:W-:-:S02]  /*2150*/  IADD3.X R77, R27, UR10, RZ, P0, !PT ;  /* 0x0000000a1b4d7c10 */ /* 0x000fc400087fe4ff */
[C---:B------:R-:W-:Y:S02]  /*2160*/  ISETP.LT.OR P0, PT, R0.reuse, 0x1, !P5 ;  /* 0x000000010000780c */ /* 0x040fe40006f01670 */
[----:B------:R-:W-:Y:S02]  /*2170*/  ISETP.LT.OR P5, PT, R0, 0x21, !P5 ;  /* 0x000000210000780c */ /* 0x000fe40006fa1670 */
[C---:B------:R-:W-:Y:S02]  /*2180*/  IADD3 R187, R196.reuse, 0x800, RZ ;  /* 0x00000800c4bb7810 */ /* 0x040fe40007ffe0ff */
[C---:B------:R-:W-:Y:S02]  /*2190*/  IADD3 R186, R196.reuse, 0x1000, RZ ;  /* 0x00001000c4ba7810 */ /* 0x040fe40007ffe0ff */
[C---:B------:R-:W-:Y:S02]  /*21a0*/  IADD3 R185, R196.reuse, 0x1800, RZ ;  /* 0x00001800c4b97810 */ /* 0x040fe40007ffe0ff */
[C---:B------:R-:W-:Y:S01]  /*21b0*/  IADD3 R183, R196.reuse, 0x2000, RZ ;  /* 0x00002000c4b77810 */ /* 0x040fe20007ffe0ff */
[----:B------:R-:W-:Y:S01]  /*21c0*/  LDSM.16.M88.4 R44, [R198+0xc100] ;  /* 0x00c10000c62c783b */ /* 0x000fe20000000200 */
[----:B------:R-:W-:-:S02]  /*21d0*/  IADD3 R182, R196, 0x2800, RZ ;  /* 0x00002800c4b67810 */ /* 0x000fc40007ffe0ff */
[C---:B------:R-:W-:Y:S01]  /*21e0*/  IADD3 R181, R196.reuse, 0x3000, RZ ;  /* 0x00003000c4b57810 */ /* 0x040fe20007ffe0ff */
[----:B------:R-:W2:Y:S01]  /*21f0*/  LDSM.16.M88.4 R52, [R197+0x7100] ;  /* 0x00710000c534783b */ /* 0x000ea20000000200 */
[C---:B------:R-:W-:Y:S02]  /*2200*/  IADD3 R180, R196.reuse, 0x3800, RZ ;  /* 0x00003800c4b47810 */ /* 0x040fe40007ffe0ff */
[C---:B------:R-:W-:Y:S01]  /*2210*/  IADD3 R179, R196.reuse, 0x4000, RZ ;  /* 0x00004000c4b37810 */ /* 0x040fe20007ffe0ff */
[----:B-1----:R-:W1:Y:S01]  /*2220*/  LDSM.16.M88.4 R16, [R197+0x6100] ;  /* 0x00610000c510783b */ /* 0x002e620000000200 */
[C---:B------:R-:W-:Y:S02]  /*2230*/  IADD3 R178, R196.reuse, 0x4800, RZ ;  /* 0x00004800c4b27810 */ /* 0x040fe40007ffe0ff */
[C---:B------:R-:W-:Y:S01]  /*2240*/  IADD3 R177, R196.reuse, 0x5000, RZ ;  /* 0x00005000c4b17810 */ /* 0x040fe20007ffe0ff */
[----:B------:R-:W5:Y:S01]  /*2250*/  LDSM.16.M88.4 R60, [R197+0x6900] ;  /* 0x00690000c53c783b */ /* 0x000f620000000200 */
[----:B------:R-:W-:-:S03]  /*2260*/  IADD3 R176, R196, 0x5800, RZ ;  /* 0x00005800c4b07810 */ /* 0x000fc60007ffe0ff */
[----:B------:R-:W4:Y:S04]  /*2270*/  LDSM.16.M88.4 R68, [R197+0x7900] ;  /* 0x00790000c544783b */ /* 0x000f280000000200 */
[----:B---3--:R-:W-:Y:S04]  /*2280*/  LDSM.16.M88.4 R12, [R194+0xc100] ;  /* 0x00c10000c20c783b */ /* 0x008fe80000000200 */
[----:B------:R-:W3:Y:S04]  /*2290*/  LDSM.16.M88.4 R8, [R196+0x1000] ;  /* 0x00100000c408783b */ /* 0x000ee80000000200 */
[----:B------:R-:W3:Y:S04]  /*22a0*/  LDSM.16.M88.4 R36, [R196] ;  /* 0x00000000c424783b */ /* 0x000ee80000000200 */
[----:B------:R-:W3:Y:S04]  /*22b0*/  LDSM.16.M88.4 R32, [R196+0x800] ;  /* 0x00080000c420783b */ /* 0x000ee80000000200 */
[----:B------:R-:W3:Y:S04]  /*22c0*/  LDSM.16.M88.4 R28, [R196+0x1800] ;  /* 0x00180000c41c783b */ /* 0x000ee80000000200 */
[----:B------:R-:W-:Y:S01]  /*22d0*/  @!PT LDS RZ, [RZ] ;  /* 0x00000000fffff984 */ /* 0x000fe20000000800 */
[----:B------:R-:W-:Y:S01]  /*22e0*/  @!PT LDS RZ, [RZ] ;  /* 0x00000000fffff984 */ /* 0x000fe20000000800 */
[----:B------:R-:W-:Y:S01]  /*22f0*/  @!PT LDS RZ, [RZ] ;  /* 0x00000000fffff984 */ /* 0x000fe20000000800 */
[----:B------:R3:W-:Y:S01]  /*2300*/  LDGSTS.E.BYPASS.LTC128B.128 [R199+0x100], [R26.64], !P6 ;  /* 0x001000001ac77fae */ /* 0x0007e2000f101d52 */
[----:B------:R-:W-:-:S02]  /*2310*/  ISETP.LT.OR P6, PT, R0, 0x1, !P4 ;  /* 0x000000010000780c */ /* 0x000fc400067c1670 */
[----:B------:R-:W-:Y:S01]  /*2320*/  ISETP.LT.OR P4, PT, R0, 0x21, !P4 ;  /* 0x000000210000780c */ /* 0x000fe20006781670 */
[----:B--2---:R-:W-:Y:S01]  /*2330*/  HMMA.16816.F32.BF16 R56, R44, R52, RZ ;  /* 0x000000342c38723c */ /* 0x004fe200000418ff */
[----:B------:R3:W-:Y:S01]  /*2340*/  LDGSTS.E.BYPASS.LTC128B.128 [R199+0x2100], [R26.64+0x80], !P0 ;  /* 0x021000801ac77fae */ /* 0x0007e2000c101d52 */
[----:B------:R-:W-:-:S06]  /*2350*/  LOP3.LUT P0, RZ, R24, 0x4, RZ, 0xc0, !PT ;  /* 0x0000000418ff7812 */ /* 0x000fcc000780c0ff */
[----:B------:R-:W-:Y:S02]  /*2360*/  HMMA.16816.F32.BF16 R52, R44, R54, RZ ;  /* 0x000000362c34723c */ /* 0x000fe400000418ff */
[----:B------:R3:W-:Y:S01]  /*2370*/  LDGSTS.E.BYPASS.LTC128B.128 [R199+0x4100], [R26.64+0x100], !P6 ;  /* 0x041001001ac77fae */ /* 0x0007e2000f101d52 */
[----:B------:R-:W-:Y:S01]  /*2380*/  ISETP.LT.OR P6, PT, R0, 0x21, P3 ;  /* 0x000000210000780c */ /* 0x000fe20001fc1670 */
[----:B------:R-:W-:-:S04]  /*2390*/  IMAD.MOV.U32 R0, RZ, RZ, 0x40 ;  /* 0x00000040ff007424 */ /* 0x000fc800078e00ff */
[----:B-1--4-:R-:W-:Y:S01]  /*23a0*/  HMMA.16816.F32.BF16 R20, R44, R16, RZ ;  /* 0x000000102c14723c */ /* 0x012fe200000418ff */
[----:B------:R-:W-:-:S05]  /*23b0*/  SEL R0, R0, 0xffffffc0, !P0 ;  /* 0xffffffc000007807 */ /* 0x000fca0004000000 */
[----:B------:R-:W-:Y:S02]  /*23c0*/  IMAD.IADD R192, R197, 0x1, R0 ;  /* 0x00000001c5c07824 */ /* 0x000fe400078e0200 */
[C---:B------:R-:W-:Y:S01]  /*23d0*/  HMMA.16816.F32.BF16 R16, R44.reuse, R18, RZ ;  /* 0x000000122c10723c */ /* 0x040fe200000418ff */
[----:B------:R1:W-:Y:S01]  /*23e0*/  LDGSTS.E.BYPASS.LTC128B.128 [R199+0x1100], [R76.64], !P6 ;  /* 0x011000004cc77fae */ /* 0x0003e2000f101d52 */
[----:B------:R-:W-:Y:S01]  /*23f0*/  IMAD.IADD R184, R0, 0x1, R196 ;  /* 0x0000000100b87824 */ /* 0x000fe200078e02c4 */
[----:B------:R-:W-:Y:S02]  /*2400*/  SHF.R.S32.HI R0, RZ, 0x1f, R85 ;  /* 0x0000001fff007819 */ /* 0x000fe40000011455 */
[----:B------:R1:W-:Y:S01]  /*2410*/  LDGSTS.E.BYPASS.LTC128B.128 [R199+0x3100], [R76.64+0x80], !P5 ;  /* 0x031000804cc77fae */ /* 0x0003e2000e901d52 */
[----:B------:R-:W-:Y:S02]  /*2420*/  PLOP3.LUT P5, PT, PT, PT, UP0, 0x80, 0x0 ;  /* 0x000000000000781c */ /* 0x000fe40003faf008 */
[----:B-----5:R-:W-:Y:S01]  /*2430*/  HMMA.16816.F32.BF16 R64, R44, R60, RZ ;  /* 0x0000003c2c40723c */ /* 0x020fe200000418ff */
[----:B------:R1:W-:Y:S01]  /*2440*/  LDGSTS.E.BYPASS.LTC128B.128 [R199+0x5100], [R76.64+0x100], !P4 ;  /* 0x051001004cc77fae */ /* 0x0003e2000e101d52 */
[----:B------:R-:W-:-:S02]  /*2450*/  LEA.HI R0, R0, R85, RZ, 0x3 ;  /* 0x0000005500007211 */ /* 0x000fc400078f18ff */
[----:B------:R-:W-:Y:S01]  /*2460*/  PLOP3.LUT P4, PT, PT, PT, UP2, 0x80, 0x0 ;  /* 0x000000000000781c */ /* 0x000fe20003f8f028 */
[----:B------:R-:W-:Y:S01]  /*2470*/  LDSM.16.M88.4 R40, [R193+0xc100] ;  /* 0x00c10000c128783b */ /* 0x000fe20000000200 */
[----:B------:R-:W-:Y:S02]  /*2480*/  LOP3.LUT R0, R0, 0xffffff8, RZ, 0xc0, !PT ;  /* 0x0ffffff800007812 */ /* 0x000fe400078ec0ff */
[C---:B------:R-:W-:Y:S01]  /*2490*/  HMMA.16816.F32.BF16 R60, R44.reuse, R62, RZ ;  /* 0x0000003e2c3c723c */ /* 0x040fe200000418ff */
[----:B---3--:R-:W2:Y:S02]  /*24a0*/  LDSM.16.M88.4 R24, [R192+0x6100] ;  /* 0x00610000c018783b */ /* 0x008ea40000000200 */
[----:B------:R-:W-:Y:S02]  /*24b0*/  IMAD.IADD R85, R85, 0x1, -R0 ;  /* 0x0000000155557824 */ /* 0x000fe400078e0a00 */
[----:B------:R-:W-:Y:S03]  /*24c0*/  LDSM.16.M88.4 R72, [R192+0x6900] ;  /* 0x00690000c048783b */ /* 0x000fe60000000200 */
[C---:B------:R-:W-:Y:S01]  /*24d0*/  HMMA.16816.F32.BF16 R48, R44.reuse, R68, RZ ;  /* 0x000000442c30723c */ /* 0x040fe200000418ff */
[----:B------:R-:W-:Y:S04]  /*24e0*/  LDSM.16.M88.4 R80, [R198+0x10100] ;  /* 0x01010000c650783b */ /* 0x000fe80000000200 */
[----:B------:R-:W0:Y:S03]  /*24f0*/  LDGDEPBAR ;  /* 0x00000000000079af */ /* 0x000e260000000000 */
[----:B------:R-:W-:Y:S01]  /*2500*/  HMMA.16816.F32.BF16 R44, R44, R70, RZ ;  /* 0x000000462c2c723c */ /* 0x000fe200000418ff */
[----:B------:R-:W-:Y:S04]  /*2510*/  LDSM.16.M88.4 R68, [R192+0x7900] ;  /* 0x00790000c044783b */ /* 0x000fe80000000200 */
[----:B-1----:R-:W-:Y:S03]  /*2520*/  LDSM.16.M88.4 R76, [R197+0x8900] ;  /* 0x00890000c54c783b */ /* 0x002fe60000000200 */
[C---:B------:R-:W-:Y:S08]  /*2530*/  HMMA.16816.F32.BF16 R56, R12.reuse, R8, R56 ;  /* 0x000000080c38723c */ /* 0x040ff00000041838 */
[C---:B------:R-:W-:Y:S01]  /*2540*/  HMMA.16816.F32.BF16 R52, R12.reuse, R10, R52 ;  /* 0x0000000a0c34723c */ /* 0x040fe20000041834 */
[----:B------:R-:W1:Y:S07]  /*2550*/  LDSM.16.M88.4 R8, [R192+0x7100] ;  /* 0x00710000c008783b */ /* 0x000e6e0000000200 */
        /* <DEDUP_REMOVED lines=8> */
[----:B------:R-:W3:Y:S04]  /*25e0*/  LDSM.16.M88.4 R12, [R191+0xc100] ;  /* 0x00c10000bf0c783b */ /* 0x000ee80000000200 */
[----:B------:R-:W-:Y:S03]  /*25f0*/  LDSM.16.M88.4 R28, [R184+0x1000] ;  /* 0x00100000b81c783b */ /* 0x000fe60000000200 */
[C---:B--2---:R-:W-:Y:S08]  /*2600*/  HMMA.16816.F32.BF16 R20, R40.reuse, R24, R20 ;  /* 0x000000182814723c */ /* 0x044ff00000041814 */
[C---:B------:R-:W-:Y:S01]  /*2610*/  HMMA.16816.F32.BF16 R16, R40.reuse, R26, R16 ;  /* 0x0000001a2810723c */ /* 0x040fe20000041810 */
[----:B------:R-:W2:Y:S07]  /*2620*/  LDSM.16.M88.4 R24, [R184+0x1800] ;  /* 0x00180000b818783b */ /* 0x000eae0000000200 */
[C---:B-1----:R-:W-:Y:S08]  /*2630*/  HMMA.16816.F32.BF16 R56, R40.reuse, R8, R56 ;  /* 0x000000082838723c */ /* 0x042ff00000041838 */
[C---:B------:R-:W-:Y:S01]  /*2640*/  HMMA.16816.F32.BF16 R52, R40.reuse, R10, R52 ;  /* 0x0000000a2834723c */ /* 0x040fe20000041834 */
[----:B------:R-:W1:Y:S07]  /*2650*/  LDSM.16.M88.4 R8, [R197+0x8100] ;  /* 0x00810000c508783b */ /* 0x000e6e0000000200 */
[C---:B------:R-:W-:Y:S08]  /*2660*/  HMMA.16816.F32.BF16 R64, R40.reuse, R72, R64 ;  /* 0x000000482840723c */ /* 0x040ff00000041840 */
[C---:B------:R-:W-:Y:S01]  /*2670*/  HMMA.16816.F32.BF16 R60, R40.reuse, R74, R60 ;  /* 0x0000004a283c723c */ /* 0x040fe2000004183c */
[----:B------:R-:W-:Y:S07]  /*2680*/  LDSM.16.M88.4 R72, [R197+0x9100] ;  /* 0x00910000c548783b */ /* 0x000fee0000000200 */
[C---:B------:R-:W-:Y:S08]  /*2690*/  HMMA.16816.F32.BF16 R48, R40.reuse, R68, R48 ;  /* 0x000000442830723c */ /* 0x040ff00000041830 */
[----:B------:R-:W-:Y:S01]  /*26a0*/  HMMA.16816.F32.BF16 R44, R40, R70, R44 ;  /* 0x00000046282c723c */ /* 0x000fe2000004182c */
[----:B------:R-:W4:Y:S04]  /*26b0*/  LDSM.16.M88.4 R68, [R197+0x9900] ;  /* 0x00990000c544783b */ /* 0x000f280000000200 */
[----:B------:R-:W-:Y:S03]  /*26c0*/  LDSM.16.M88.4 R40, [R194+0x10100] ;  /* 0x01010000c228783b */ /* 0x000fe60000000200 */
[C---:B---3--:R-:W-:Y:S08]  /*26d0*/  HMMA.16816.F32.BF16 R20, R12.reuse, R36, R20 ;  /* 0x000000240c14723c */ /* 0x048ff00000041814 */
[C---:B------:R-:W-:Y:S01]  /*26e0*/  HMMA.16816.F32.BF16 R16, R12.reuse, R38, R16 ;  /* 0x000000260c10723c */ /* 0x040fe20000041810 */
[----:B------:R-:W3:Y:S07]  /*26f0*/  LDSM.16.M88.4 R36, [R196+0x2000] ;  /* 0x00200000c424783b */ /* 0x000eee0000000200 */
[C---:B------:R-:W-:Y:S08]  /*2700*/  HMMA.16816.F32.BF16 R64, R12.reuse, R32, R64 ;  /* 0x000000200c40723c */ /* 0x040ff00000041840 */
[C---:B------:R-:W-:Y:S01]  /*2710*/  HMMA.16816.F32.BF16 R60, R12.reuse, R34, R60 ;  /* 0x000000220c3c723c */ /* 0x040fe2000004183c */
[----:B------:R-:W5:Y:S07]  /*2720*/  LDSM.16.M88.4 R32, [R196+0x2800] ;  /* 0x00280000c420783b */ /* 0x000f6e0000000200 */
[C---:B--2---:R-:W-:Y:S08]  /*2730*/  HMMA.16816.F32.BF16 R48, R12.reuse, R24, R48 ;  /* 0x000000180c30723c */ /* 0x044ff00000041830 */
[C---:B------:R-:W-:Y:S01]  /*2740*/  HMMA.16816.F32.BF16 R44, R12.reuse, R26, R44 ;  /* 0x0000001a0c2c723c */ /* 0x040fe2000004182c */
[----:B------:R-:W2:Y:S07]  /*2750*/  LDSM.16.M88.4 R24, [R196+0x3800] ;  /* 0x00380000c418783b */ /* 0x000eae0000000200 */
[C---:B------:R-:W-:Y:S08]  /*2760*/  HMMA.16816.F32.BF16 R56, R12.reuse, R28, R56 ;  /* 0x0000001c0c38723c */ /* 0x040ff00000041838 */
[----:B------:R-:W-:Y:S01]  /*2770*/  HMMA.16816.F32.BF16 R52, R12, R30, R52 ;  /* 0x0000001e0c34723c */ /* 0x000fe20000041834 */
[----:B------:R-:W2:Y:S04]  /*2780*/  LDSM.16.M88.4 R28, [R196+0x3000] ;  /* 0x00300000c41c783b */ /* 0x000ea80000000200 */
[----:B------:R-:W-:Y:S03]  /*2790*/  LDSM.16.M88.4 R12, [R193+0x10100] ;  /* 0x01010000c10c783b */ /* 0x000fe60000000200 */
[C---:B-1----:R-:W-:Y:S08]  /*27a0*/  HMMA.16816.F32.BF16 R20, R80.reuse, R8, R20 ;  /* 0x000000085014723c */ /* 0x042ff00000041814 */
[C---:B------:R-:W-:Y:S01]  /*27b0*/  HMMA.16816.F32.BF16 R16, R80.reuse, R10, R16 ;  /* 0x0000000a5010723c */ /* 0x040fe20000041810 */
[----:B------:R-:W1:Y:S07]  /*27c0*/  LDSM.16.M88.4 R8, [R192+0x8100] ;  /* 0x00810000c008783b */ /* 0x000e6e0000000200 */
[C---:B------:R-:W-:Y:S08]  /*27d0*/  HMMA.16816.F32.BF16 R64, R80.reuse, R76, R64 ;  /* 0x0000004c5040723c */ /* 0x040ff00000041840 */
[C---:B------:R-:W-:Y:S08]  /*27e0*/  HMMA.16816.F32.BF16 R60, R80.reuse, R78, R60 ;  /* 0x0000004e503c723c */ /* 0x040ff0000004183c */
[C---:B----4-:R-:W-:Y:S08]  /*27f0*/  HMMA.16816.F32.BF16 R48, R80.reuse, R68, R48 ;  /* 0x000000445030723c */ /* 0x050ff00000041830 */
[C---:B------:R-:W-:Y:S01]  /*2800*/  HMMA.16816.F32.BF16 R44, R80.reuse, R70, R44 ;  /* 0x00000046502c723c */ /* 0x040fe2000004182c */
[----:B------:R-:W-:Y:S07]  /*2810*/  LDSM.16.M88.4 R68, [R192+0x9100] ;  /* 0x00910000c044783b */ /* 0x000fee0000000200 */
[C---:B------:R-:W-:Y:S08]  /*2820*/  HMMA.16816.F32.BF16 R56, R80.reuse, R72, R56 ;  /* 0x000000485038723c */ /* 0x040ff00000041838 */
[----:B------:R-:W-:Y:S08]  /*2830*/  HMMA.16816.F32.BF16 R52, R80, R74, R52 ;  /* 0x0000004a5034723c */ /* 0x000ff00000041834 */
[C---:B---3--:R-:W-:Y:S08]  /*2840*/  HMMA.16816.F32.BF16 R20, R40.reuse, R36, R20 ;  /* 0x000000242814723c */ /* 0x048ff00000041814 */
[C---:B------:R-:W-:Y:S01]  /*2850*/  HMMA.16816.F32.BF16 R16, R40.reuse, R38, R16 ;  /* 0x000000262810723c */ /* 0x040fe20000041810 */
[----:B------:R-:W3:Y:S07]  /*2860*/  LDSM.16.M88.4 R36, [R192+0x8900] ;  /* 0x00890000c024783b */ /* 0x000eee0000000200 */
[C---:B-----5:R-:W-:Y:S08]  /*2870*/  HMMA.16816.F32.BF16 R64, R40.reuse, R32, R64 ;  /* 0x000000202840723c */ /* 0x060ff00000041840 */
[C---:B------:R-:W-:Y:S01]  /*2880*/  HMMA.16816.F32.BF16 R60, R40.reuse, R34, R60 ;  /* 0x00000022283c723c */ /* 0x040fe2000004183c */
[----:B------:R-:W-:Y:S07]  /*2890*/  LDSM.16.M88.4 R32, [R184+0x2800] ;  /* 0x00280000b820783b */ /* 0x000fee0000000200 */
[C---:B--2---:R-:W-:Y:S08]  /*28a0*/  HMMA.16816.F32.BF16 R48, R40.reuse, R24, R48 ;  /* 0x000000182830723c */ /* 0x044ff00000041830 */
[C---:B------:R-:W-:Y:S01]  /*28b0*/  HMMA.16816.F32.BF16 R44, R40.reuse, R26, R44 ;  /* 0x0000001a282c723c */ /* 0x040fe2000004182c */
[----:B------:R-:W2:Y:S07]  /*28c0*/  LDSM.16.M88.4 R24, [R192+0x9900] ;  /* 0x00990000c018783b */ /* 0x000eae0000000200 */
[C---:B------:R-:W-:Y:S08]  /*28d0*/  HMMA.16816.F32.BF16 R56, R40.reuse, R28, R56 ;  /* 0x0000001c2838723c */ /* 0x040ff00000041838 */
[----:B------:R-:W-:Y:S01]  /*28e0*/  HMMA.16816.F32.BF16 R52, R40, R30, R52 ;  /* 0x0000001e2834723c */ /* 0x000fe20000041834 */
[----:B------:R-:W-:Y:S04]  /*28f0*/  LDSM.16.M88.4 R28, [R191+0x10100] ;  /* 0x01010000bf1c783b */ /* 0x000fe80000000200 */
[----:B------:R-:W-:Y:S03]  /*2900*/  LDSM.16.M88.4 R40, [R184+0x3000] ;  /* 0x00300000b828783b */ /* 0x000fe60000000200 */
[C---:B-1----:R-:W-:Y:S08]  /*2910*/  HMMA.16816.F32.BF16 R20, R12.reuse, R8, R20 ;  /* 0x000000080c14723c */ /* 0x042ff00000041814 */
[C---:B------:R-:W-:Y:S01]  /*2920*/  HMMA.16816.F32.BF16 R16, R12.reuse, R10, R16 ;  /* 0x0000000a0c10723c */ /* 0x040fe20000041810 */
[----:B------:R-:W1:Y:S07]  /*2930*/  LDSM.16.M88.4 R8, [R184+0x2000] ;  /* 0x00200000b808783b */ /* 0x000e6e0000000200 */
[C---:B---3--:R-:W-:Y:S08]  /*2940*/  HMMA.16816.F32.BF16 R64, R12.reuse, R36, R64 ;  /* 0x000000240c40723c */ /* 0x048ff00000041840 */
[C---:B------:R-:W-:Y:S01]  /*2950*/  HMMA.16816.F32.BF16 R60, R12.reuse, R38, R60 ;  /* 0x000000260c3c723c */ /* 0x040fe2000004183c */
[----:B------:R-:W3:Y:S07]  /*2960*/  LDSM.16.M88.4 R36, [R184+0x3800] ;  /* 0x00380000b824783b */ /* 0x000eee0000000200 */
[C---:B--2---:R-:W-:Y:S08]  /*2970*/  HMMA.16816.F32.BF16 R48, R12.reuse, R24, R48 ;  /* 0x000000180c30723c */ /* 0x044ff00000041830 */
[C---:B------:R-:W-:Y:S01]  /*2980*/  HMMA.16816.F32.BF16 R44, R12.reuse, R26, R44 ;  /* 0x0000001a0c2c723c */ /* 0x040fe2000004182c */
[----:B------:R-:W-:Y:S07]  /*2990*/  LDSM.16.M88.4 R24, [R197+0xb100] ;  /* 0x00b10000c518783b */ /* 0x000fee0000000200 */
[C---:B------:R-:W-:Y:S08]  /*29a0*/  HMMA.16816.F32.BF16 R56, R12.reuse, R68, R56 ;  /* 0x000000440c38723c */ /* 0x040ff00000041838 */
[----:B------:R-:W-:Y:S01]  /*29b0*/  HMMA.16816.F32.BF16 R72, R12, R70, R52 ;  /* 0x000000460c48723c */ /* 0x000fe20000041834 */
[----:B------:R-:W-:Y:S04]  /*29c0*/  LDSM.16.M88.4 R68, [R198+0x14100] ;  /* 0x01410000c644783b */ /* 0x000fe80000000200 */
[----:B------:R-:W2:Y:S03]  /*29d0*/  LDSM.16.M88.4 R52, [R197+0xa100] ;  /* 0x00a10000c534783b */ /* 0x000ea60000000200 */
[C---:B-1----:R-:W-:Y:S01]  /*29e0*/  HMMA.16816.F32.BF16 R20, R28.reuse, R8, R20 ;  /* 0x000000081c14723c */ /* 0x042fe20000041814 */
[----:B------:R-:W-:Y:S07]  /*29f0*/  LDSM.16.M88.4 R12, [R197+0xa900] ;  /* 0x00a90000c50c783b */ /* 0x000fee0000000200 */
[C---:B------:R-:W-:Y:S01]  /*2a00*/  HMMA.16816.F32.BF16 R16, R28.reuse, R10, R16 ;  /* 0x0000000a1c10723c */ /* 0x040fe20000041810 */
[----:B------:R-:W1:Y:S07]  /*2a10*/  LDSM.16.M88.4 R8, [R197+0xb900] ;  /* 0x00b90000c508783b */ /* 0x000e6e0000000200 */
[C---:B---3--:R-:W-:Y:S08]  /*2a20*/  HMMA.16816.F32.BF16 R48, R28.reuse, R36, R48 ;  /* 0x000000241c30723c */ /* 0x048ff00000041830 */
[C---:B------:R-:W-:Y:S01]  /*2a30*/  HMMA.16816.F32.BF16 R44, R28.reuse, R38, R44 ;  /* 0x000000261c2c723c */ /* 0x040fe2000004182c */
[----:B------:R-:W-:Y:S07]  /*2a40*/  LDSM.16.M88.4 R36, [R196+0x4800] ;  /* 0x00480000c424783b */ /* 0x000fee0000000200 */
[C---:B------:R-:W-:Y:S08]  /*2a50*/  HMMA.16816.F32.BF16 R64, R28.reuse, R32, R64 ;  /* 0x000000201c40723c */ /* 0x040ff00000041840 */
[C---:B------:R-:W-:Y:S01]  /*2a60*/  HMMA.16816.F32.BF16 R60, R28.reuse, R34, R60 ;  /* 0x000000221c3c723c */ /* 0x040fe2000004183c */
[----:B------:R-:W-:Y:S07]  /*2a70*/  LDSM.16.M88.4 R32, [R194+0x14100] ;  /* 0x01410000c220783b */ /* 0x000fee0000000200 */
[C---:B------:R-:W-:Y:S08]  /*2a80*/  HMMA.16816.F32.BF16 R56, R28.reuse, R40, R56 ;  /* 0x000000281c38723c */ /* 0x040ff00000041838 */
[----:B------:R-:W-:Y:S01]  /*2a90*/  HMMA.16816.F32.BF16 R72, R28, R42, R72 ;  /* 0x0000002a1c48723c */ /* 0x000fe20000041848 */
[----:B------:R-:W3:Y:S04]  /*2aa0*/  LDSM.16.M88.4 R28, [R196+0x4000] ;  /* 0x00400000c41c783b */ /* 0x000ee80000000200 */
[----:B------:R-:W4:Y:S03]  /*2ab0*/  LDSM.16.M88.4 R40, [R196+0x5800] ;  /* 0x00580000c428783b */ /* 0x000f260000000200 */
[C---:B--2---:R-:W-:Y:S08]  /*2ac0*/  HMMA.16816.F32.BF16 R20, R68.reuse, R52, R20 ;  /* 0x000000344414723c */ /* 0x044ff00000041814 */
[C---:B------:R-:W-:Y:S01]  /*2ad0*/  HMMA.16816.F32.BF16 R16, R68.reuse, R54, R16 ;  /* 0x000000364410723c */ /* 0x040fe20000041810 */
[----:B------:R-:W2:Y:S07]  /*2ae0*/  LDSM.16.M88.4 R52, [R196+0x5000] ;  /* 0x00500000c434783b */ /* 0x000eae0000000200 */
        /* <DEDUP_REMOVED lines=16> */
[C---:B------:R-:W-:Y:S08]  /*2bf0*/  HMMA.16816.F32.BF16 R64, R32.reuse, R36, R64 ;  /* 0x000000242040723c */ /* 0x040ff00000041840 */
[C---:B------:R-:W-:Y:S01]  /*2c00*/  HMMA.16816.F32.BF16 R60, R32.reuse, R38, R60 ;  /* 0x00000026203c723c */ /* 0x040fe2000004183c */
[----:B------:R-:W-:Y:S07]  /*2c10*/  LDSM.16.M88.4 R36, [R184+0x4000] ;  /* 0x00400000b824783b */ /* 0x000fee0000000200 */
[----:B------:R-:W-:Y:S01]  /*2c20*/  HMMA.16816.F32.BF16 R72, R32, R54, R72 ;  /* 0x000000362048723c */ /* 0x000fe20000041848 */
[----:B------:R-:W-:Y:S04]  /*2c30*/  LDSM.16.M88.4 R32, [R191+0x14100] ;  /* 0x01410000bf20783b */ /* 0x000fe80000000200 */
[----:B------:R-:W-:Y:S03]  /*2c40*/  LDSM.16.M88.4 R52, [R184+0x4800] ;  /* 0x00480000b834783b */ /* 0x000fe60000000200 */
[C---:B-1----:R-:W-:Y:S08]  /*2c50*/  HMMA.16816.F32.BF16 R20, R24.reuse, R12, R20 ;  /* 0x0000000c1814723c */ /* 0x042ff00000041814 */
[C---:B------:R-:W-:Y:S01]  /*2c60*/  HMMA.16816.F32.BF16 R16, R24.reuse, R14, R16 ;  /* 0x0000000e1810723c */ /* 0x040fe20000041810 */
[----:B------:R-:W1:Y:S07]  /*2c70*/  LDSM.16.M88.4 R12, [R184+0x5000] ;  /* 0x00500000b80c783b */ /* 0x000e6e0000000200 */
[C---:B---3--:R-:W-:Y:S08]  /*2c80*/  HMMA.16816.F32.BF16 R56, R24.reuse, R28, R56 ;  /* 0x0000001c1838723c */ /* 0x048ff00000041838 */
[C---:B------:R-:W-:Y:S08]  /*2c90*/  HMMA.16816.F32.BF16 R64, R24.reuse, R8, R64 ;  /* 0x000000081840723c */ /* 0x040ff00000041840 */
[----:B------:R-:W-:Y:S01]  /*2ca0*/  HMMA.16816.F32.BF16 R60, R24, R10, R60 ;  /* 0x0000000a183c723c */ /* 0x000fe2000004183c */
[----:B------:R-:W2:Y:S01]  /*2cb0*/  LDSM.16.M88.4 R8, [R184+0x5800] ;  /* 0x00580000b808783b */ /* 0x000ea20000000200 */
[----:B------:R-:W-:-:S06]  /*2cc0*/  DEPBAR.LE SB0, 0x0 ;  /* 0x000080000000791a */ /* 0x000fcc0000000000 */
[C---:B------:R-:W-:Y:S08]  /*2cd0*/  HMMA.16816.F32.BF16 R72, R24.reuse, R30, R72 ;  /* 0x0000001e1848723c */ /* 0x040ff00000041848 */
[C---:B----4-:R-:W-:Y:S08]  /*2ce0*/  HMMA.16816.F32.BF16 R48, R24.reuse, R40, R48 ;  /* 0x000000281830723c */ /* 0x050ff00000041830 */
[----:B------:R-:W-:Y:S07]  /*2cf0*/  HMMA.16816.F32.BF16 R44, R24, R42, R44 ;  /* 0x0000002a182c723c */ /* 0x000fee000004182c */
[----:B------:R-:W-:Y:S01]  /*2d00*/  LEA.HI R25, R87, R6, RZ, 0x2 ;  /* 0x0000000657197211 */ /* 0x000fe200078f10ff */
[----:B-1----:R-:W-:Y:S01]  /*2d10*/  HMMA.16816.F32.BF16 R56, R32, R12, R56 ;  /* 0x0000000c2038723c */ /* 0x002fe20000041838 */
[----:B------:R-:W-:-:S02]  /*2d20*/  LOP3.LUT R27, R84, 0xffffffe0, RZ, 0xc0, !PT ;  /* 0xffffffe0541b7812 */ /* 0x000fc400078ec0ff */
[----:B------:R-:W-:-:S03]  /*2d30*/  LOP3.LUT R25, R25, 0xfffffffc, RZ, 0xc0, !PT ;  /* 0xfffffffc19197812 */ /* 0x000fc600078ec0ff */
[C---:B------:R-:W-:Y:S02]  /*2d40*/  IMAD.IADD R24, R6.reuse, 0x1, -R27 ;  /* 0x0000000106187824 */ /* 0x040fe400078e0a1b */
[----:B------:R-:W-:Y:S01]  /*2d50*/  @P5 IMAD.WIDE.U32 R26, R7, UR5, R210 ;  /* 0x00000005071a5c25 */ /* 0x000fe2000f8e00d2 */
[----:B------:R-:W-:Y:S01]  /*2d60*/  @UP0 UIMAD UR5, UR21, UR5, URZ ;  /* 0x00000005150502a4 */ /* 0x000fe2000f8e023f */
[C---:B------:R-:W-:Y:S01]  /*2d70*/  HMMA.16816.F32.BF16 R72, R32.reuse, R14, R72 ;  /* 0x0000000e2048723c */ /* 0x040fe20000041848 */
[----:B------:R-:W-:Y:S01]  /*2d80*/  SHF.R.S32.HI R7, RZ, 0x1f, R24 ;  /* 0x0000001fff077819 */ /* 0x000fe20000011418 */
[----:B------:R-:W-:Y:S01]  /*2d90*/  IMAD.IADD R25, R6, 0x1, -R25 ;  /* 0x0000000106197824 */ /* 0x000fe200078e0a19 */
[----:B------:R-:W-:Y:S01]  /*2da0*/  @UP0 UIMAD UR4, UR4, UR22, UR5 ;  /* 0x00000016040402a4 */ /* 0x000fe2000f8e0205 */
[----:B------:R-:W-:Y:S02]  /*2db0*/  @P5 LEA R12, P0, R26, c[0x0][0x1c8], 0x1 ;  /* 0x000072001a0c5a11 */ /* 0x000fe400078008ff */
[----:B------:R-:W-:Y:S01]  /*2dc0*/  LEA.HI R0, R7, R24, RZ, 0x2 ;  /* 0x0000001807007211 */ /* 0x000fe200078f10ff */
[----:B------:R-:W-:Y:S01]  /*2dd0*/  IMAD.U32 R15, RZ, RZ, UR12 ;  /* 0x0000000cff0f7e24 */ /* 0x000fe2000f8e00ff */
[----:B------:R-:W-:Y:S01]  /*2de0*/  LEA.HI R28, R25, R25, RZ, 0x1 ;  /* 0x00000019191c7211 */ /* 0x000fe200078f08ff */
[----:B--2---:R-:W-:Y:S01]  /*2df0*/  HMMA.16816.F32.BF16 R48, R32, R8, R48 ;  /* 0x000000082030723c */ /* 0x004fe20000041830 */
[----:B------:R-:W-:-:S02]  /*2e00*/  LEA.HI.SX32 R6, R0, UR7, 0x1e ;  /* 0x0000000700067c11 */ /* 0x000fc4000f8ff2ff */
[----:B------:R-:W-:Y:S02]  /*2e10*/  LOP3.LUT R28, R28, 0x1ffffffe, RZ, 0xc0, !PT ;  /* 0x1ffffffe1c1c7812 */ /* 0x000fe400078ec0ff */
[----:B------:R-:W-:Y:S01]  /*2e20*/  @P5 IADD3 R7, R27, UR4, RZ ;  /* 0x000000041b075c10 */ /* 0x000fe2000fffe0ff */
[----:B------:R-:W-:Y:S02]  /*2e30*/  IMAD R85, R85, 0x10, R6 ;  /* 0x0000001055557824 */ /* 0x000fe400078e0206 */
[----:B------:R-:W-:Y:S01]  /*2e40*/  IMAD.IADD R28, R25, 0x1, -R28 ;  /* 0x00000001191c7824 */ /* 0x000fe200078e0a1c */
[----:B------:R-:W-:Y:S01]  /*2e50*/  @P5 LEA.HI.X R13, R26, c[0x0][0x1cc], R7, 0x1, P0 ;  /* 0x000073001a0d5a11 */ /* 0x000fe200000f0c07 */
[----:B------:R-:W-:Y:S01]  /*2e60*/  IMAD.U32 R7, RZ, RZ, UR13 ;  /* 0x0000000dff077e24 */ /* 0x000fe2000f8e00ff */
[----:B------:R-:W-:Y:S01]  /*2e70*/  PLOP3.LUT P0, PT, PT, PT, UP2, 0x80, 0x0 ;  /* 0x000000000000781c */ /* 0x000fe20003f0f028 */
[----:B------:R-:W-:Y:S01]  /*2e80*/  IMAD R201, R28, 0x8, R85 ;  /* 0x000000081cc97824 */ /* 0x000fe200078e0255 */
[----:B------:R-:W-:Y:S01]  /*2e90*/  LOP3.LUT R25, R0, 0x7ffffffc, RZ, 0xc0, !PT ;  /* 0x7ffffffc00197812 */ /* 0x000fe200078ec0ff */
[----:B------:R-:W-:Y:S01]  /*2ea0*/  BAR.SYNC.DEFER_BLOCKING 0x0 ;  /* 0x0000000000007b1d */ /* 0x000fe20000010000 */
[----:B------:R-:W-:Y:S01]  /*2eb0*/  @P5 LEA R14, P6, R7, R12, 0x1 ;  /* 0x0000000c070e5211 */ /* 0x000fe200078c08ff */
[----:B------:R-:W-:Y:S01]  /*2ec0*/  @P4 IMAD.HI.U32 R7, R201, c[0x0][0x2c8], RZ ;  /* 0x0000b200c9074a27 */ /* 0x000fe200078e00ff */
[----:B------:R-:W-:Y:S03]  /*2ed0*/  HMMA.16816.F32.BF16 R44, R32, R10, R44 ;  /* 0x0000000a202c723c */ /* 0x000fe6000004182c */
[----:B------:R-:W-:-:S02]  /*2ee0*/  IMAD.MOV.U32 R0, RZ, RZ, R201 ;  /* 0x000000ffff007224 */ /* 0x000fc400078e00c9 */
[----:B------:R-:W-:Y:S02]  /*2ef0*/  IMAD.IADD R208, R24, 0x1, -R25 ;  /* 0x0000000118d07824 */ /* 0x000fe400078e0a19 */
[----:B------:R-:W-:Y:S01]  /*2f00*/  @P0 SHF.R.U32.HI R0, RZ, c[0x0][0x2cc], R7 ;  /* 0x0000b300ff000a19 */ /* 0x000fe20000011607 */
[----:B------:R-:W-:Y:S01]  /*2f10*/  IMAD.U32 R9, RZ, RZ, UR15 ;  /* 0x0000000fff097e24 */ /* 0x000fe2000f8e00ff */
[----:B------:R-:W-:Y:S01]  /*2f20*/  PLOP3.LUT P0, PT, PT, PT, UP1, 0x40, 0x0 ;  /* 0x000000000000781c */ /* 0x000fe20003f0e818 */
[----:B------:R-:W-:Y:S01]  /*2f30*/  IMAD.SHL.U32 R208, R208, 0x2, RZ ;  /* 0x00000002d0d07824 */ /* 0x000fe200078e00ff */
[----:B------:R-:W-:Y:S01]  /*2f40*/  ULDC UR15, c[0x0][0x324] ;  /* 0x0000c900000f7ab9 */ /* 0x000fe20000000800 */
[----:B------:R-:W1:Y:S01]  /*2f50*/  SHFL.IDX PT, R7, R0, RZ, 0x1c1f ;  /* 0x001c1fff00077589 */ /* 0x000e6200000e0000 */
[----:B------:R-:W-:Y:S01]  /*2f60*/  IMAD.U32 R6, RZ, RZ, UR13 ;  /* 0x0000000dff067e24 */ /* 0x000fe2000f8e00ff */
[----:B------:R-:W-:Y:S01]  /*2f70*/  ULOP3.LUT UR15, URZ, UR15, URZ, 0x33, !UPT ;  /* 0x0000000f3f0f7292 */ /* 0x000fe2000f8e333f */
[----:B------:R-:W-:Y:S01]  /*2f80*/  IADD3 R8, R9, -UR16, -R208 ;  /* 0x8000001009087c10 */ /* 0x000fe2000fffe8d0 */
[----:B------:R-:W-:Y:S02]  /*2f90*/  HMMA.16816.F32.BF16 R20, R32, R36, R20 ;  /* 0x000000242014723c */ /* 0x000fe40000041814 */
[----:B------:R-:W-:-:S02]  /*2fa0*/  @P5 LEA.HI.X R15, R6, R13, R15, 0x1, P6 ;  /* 0x0000000d060f5211 */ /* 0x000fc400030f0c0f */
[C---:B------:R-:W-:Y:S01]  /*2fb0*/  IADD3 R10, R8.reuse, c[0x0][0x328], RZ ;  /* 0x0000ca00080a7a10 */ /* 0x040fe20007ffe0ff */
[----:B------:R-:W-:Y:S01]  /*2fc0*/  @!PT LDS RZ, [RZ] ;  /* 0x00000000fffff984 */ /* 0x000fe20000000800 */
[----:B------:R-:W-:Y:S01]  /*2fd0*/  @!PT LDS RZ, [RZ] ;  /* 0x00000000fffff984 */ /* 0x000fe20000000800 */
[----:B------:R2:W-:Y:S01]  /*2fe0*/  @P5 LDGSTS.E.BYPASS.LTC128B.128 [R199+0x6100], [R12.64], !P3 ;  /* 0x061000000cc75fae */ /* 0x0005e2000d901d52 */
[----:B------:R-:W-:Y:S02]  /*2ff0*/  IADD3 R8, R8, UR15, RZ ;  /* 0x0000000f08087c10 */ /* 0x000fe4000fffe0ff */
[----:B------:R-:W-:Y:S01]  /*3000*/  IADD3 R6, -R208, UR9, -R5 ;  /* 0x00000009d0067c10 */ /* 0x000fe2000fffe905 */
[----:B------:R2:W-:Y:S01]  /*3010*/  @P5 LDGSTS.E.BYPASS.LTC128B.128 [R199+0x8100], [R12.64+0x80], !P2 ;  /* 0x081000800cc75fae */ /* 0x0005e2000d101d52 */
[C---:B------:R-:W-:Y:S03]  /*3020*/  HMMA.16816.F32.BF16 R16, R32.reuse, R38, R16 ;  /* 0x000000262010723c */ /* 0x040fe60000041810 */
[----:B------:R2:W-:Y:S04]  /*3030*/  @P5 LDGSTS.E.BYPASS.LTC128B.128 [R199+0xa100], [R12.64+0x100], !P1 ;  /* 0x0a1001000cc75fae */ /* 0x0005e8000c901d52 */
[----:B------:R3:W-:Y:S01]  /*3040*/  @P5 LDGSTS.E.BYPASS.LTC128B.128 [R199+0x7100], [R14.64], !P3 ;  /* 0x071000000ec75fae */ /* 0x0007e2000d901d52 */
[----:B------:R-:W-:Y:S01]  /*3050*/  HMMA.16816.F32.BF16 R64, R32, R52, R64 ;  /* 0x000000342040723c */ /* 0x000fe20000041840 */
[----:B-1----:R-:W-:-:S02]  /*3060*/  IMAD.IADD R9, R10, 0x1, R7 ;  /* 0x000000010a097824 */ /* 0x002fc400078e0207 */
[----:B------:R3:W-:Y:S04]  /*3070*/  @P5 LDGSTS.E.BYPASS.LTC128B.128 [R199+0x9100], [R14.64+0x80], !P2 ;  /* 0x091000800ec75fae */ /* 0x0007e8000d101d52 */
[----:B------:R3:W-:Y:S01]  /*3080*/  @P5 LDGSTS.E.BYPASS.LTC128B.128 [R199+0xb100], [R14.64+0x100], !P1 ;  /* 0x0b1001000ec75fae */ /* 0x0007e2000c901d52 */
[----:B------:R-:W-:Y:S03]  /*3090*/  HMMA.16816.F32.BF16 R60, R32, R54, R60 ;  /* 0x00000036203c723c */ /* 0x000fe6000004183c */
[----:B------:R-:W0:Y:S01]  /*30a0*/  LDGDEPBAR ;  /* 0x00000000000079af */ /* 0x000e220000000000 */
[----:B--2---:R-:W-:Y:S01]  /*30b0*/  IMAD.IADD R12, R8, 0x1, R7 ;  /* 0x00000001080c7824 */ /* 0x004fe200078e0207 */
[----:B---3--:R-:W-:Y:S01]  /*30c0*/  IMNMX R14, R9, R6, PT ;  /* 0x00000006090e7217 */ /* 0x008fe20003800200 */
[----:B------:R-:W-:Y:S05]  /*30d0*/  @P0 BRA `(.L_x_1562) ;  /* 0x0000016000000947 */ /* 0x000fea0003800000 */
[----:B------:R-:W-:Y:S01]  /*30e0*/  IMAD.U32 R24, RZ, RZ, UR16 ;  /* 0x00000010ff187e24 */ /* 0x000fe2000f8e00ff */
        /* <DEDUP_REMOVED lines=11> */
.L_x_1564:
[----:B------:R-:W-:-:S04]  /*31a0*/  MOV R7, c[0x0][0x32c] ;  /* 0x0000cb0000077a02 */ /* 0x000fc80000000f00 */
[----:B------:R-:W-:-:S13]  /*31b0*/  ISETP.NE.AND P0, PT, R7, 0x1, PT ;  /* 0x000000010700780c */ /* 0x000fda0003f05270 */
[----:B------:R-:W-:-:S05]  /*31c0*/  @P0 IMAD.HI.U32 R7, R24, c[0x0][0x330], RZ ;  /* 0x0000cc0018070a27 */ /* 0x000fca00078e00ff */
[----:B------:R-:W-:Y:S02]  /*31d0*/  @P0 SHF.R.U32.HI R24, RZ, c[0x0][0x334], R7 ;  /* 0x0000cd00ff180a19 */ /* 0x000fe40000011607 */
.L_x_1565:
[----:B------:R-:W-:Y:S05]  /*31e0*/  BSYNC B0 ;  /* 0x0000000000007941 */ /* 0x000fea0003800000 */
.L_x_1563:
[----:B------:R-:W-:-:S04]  /*31f0*/  IMAD R9, R24, c[0x0][0x32c], -R5 ;  /* 0x0000cb0018097a24 */ /* 0x000fc800078e0a05 */
[----:B------:R-:W-:-:S05]  /*3200*/  IMAD.IADD R9, R9, 0x1, -R208 ;  /* 0x0000000109097824 */ /* 0x000fca00078e0ad0 */
[----:B------:R-:W-:Y:S02]  /*3210*/  IADD3 R7, R9, c[0x0][0x32c], RZ ;  /* 0x0000cb0009077a10 */ /* 0x000fe40007ffe0ff */
[----:B------:R-:W-:Y:S02]  /*3220*/  IMNMX R12, R12, R9, !PT ;  /* 0x000000090c0c7217 */ /* 0x000fe40007800200 */
[----:B------:R-:W-:Y:S02]  /*3230*/  IMNMX R14, R14, R7, PT ;  /* 0x000000070e0e7217 */ /* 0x000fe40003800200 */
.L_x_1562:
[----:B------:R-:W-:Y:S01]  /*3240*/  ISETP.LT.AND P0, PT, RZ, UR14, PT ;  /* 0x0000000eff007c0c */ /* 0x000fe2000bf01270 */
[----:B------:R-:W1:Y:S03]  /*3250*/  SHFL.IDX PT, R25, R0, 0x1, 0x1c1f ;  /* 0x003c1f0000197f89 */ /* 0x000e6600000e0000 */
        /* <DEDUP_REMOVED lines=9> */
[----:B------:R-:W-:Y:S02]  /*32f0*/  ISETP.GT.AND P5, PT, R12, 0x9, P0 ;  /* 0x000000090c00780c */ /* 0x000fe400007a4270 */
[----:B------:R-:W-:Y:S01]  /*3300*/  FSEL R13, R64, -INF , !P4 ;  /* 0xff800000400d7808 */ /* 0x000fe20006000000 */
[----:B-1----:R-:W-:Y:S01]  /*3310*/  IMAD.IADD R27, R10, 0x1, R25 ;  /* 0x000000010a1b7824 */ /* 0x002fe200078e0219 */
        /* <DEDUP_REMOVED lines=16> */
[----:B------:R-:W-:Y:S02]  /*3420*/  ISETP.GT.AND P5, PT, R12, 0x21, P0 ;  /* 0x000000210c00780c */ /* 0x000fe400007a4270 */
        /* <DEDUP_REMOVED lines=17> */
[----:B------:R-:W-:Y:S01]  /*3540*/  IMAD.IADD R12, R8, 0x1, R25 ;  /* 0x00000001080c7824 */ /* 0x000fe200078e0219 */
[C---:B------:R-:W-:Y:S02]  /*3550*/  ISETP.LT.OR P6, PT, R14.reuse, 0x39, P6 ;  /* 0x000000390e00780c */ /* 0x040fe400037c1670 */
[----:B------:R-:W-:Y:S02]  /*3560*/  ISETP.LT.OR P5, PT, R14, 0x3a, P5 ;  /* 0x0000003a0e00780c */ /* 0x000fe40002fa1670 */
[----:B------:R-:W-:Y:S02]  /*3570*/  IMNMX R0, R27, R6, PT ;  /* 0x000000061b007217 */ /* 0x000fe40003800200 */
[----:B------:R-:W-:Y:S02]  /*3580*/  FSEL R143, R44, -INF , !P6 ;  /* 0xff8000002c8f7808 */ /* 0x000fe40007000000 */
[----:B------:R-:W-:Y:S01]  /*3590*/  FSEL R141, R45, -INF , !P5 ;  /* 0xff8000002d8d7808 */ /* 0x000fe20006800000 */
        /* <DEDUP_REMOVED lines=13> */
.L_x_1568:
[----:B------:R-:W-:-:S04]  /*3670*/  MOV R6, c[0x0][0x32c] ;  /* 0x0000cb0000067a02 */ /* 0x000fc80000000f00 */
[----:B------:R-:W-:-:S13]  /*3680*/  ISETP.NE.AND P4, PT, R6, 0x1, PT ;  /* 0x000000010600780c */ /* 0x000fda0003f85270 */
[----:B------:R-:W-:-:S05]  /*3690*/  @P4 IMAD.HI.U32 R6, R8, c[0x0][0x330], RZ ;  /* 0x0000cc0008064a27 */ /* 0x000fca00078e00ff */
[----:B------:R-:W-:Y:S02]  /*36a0*/  @P4 SHF.R.U32.HI R8, RZ, c[0x0][0x334], R6 ;  /* 0x0000cd00ff084a19 */ /* 0x000fe40000011606 */
.L_x_1569:
[----:B------:R-:W-:Y:S05]  /*36b0*/  BSYNC B0 ;  /* 0x0000000000007941 */ /* 0x000fea0003800000 */
.L_x_1567:
[----:B------:R-:W-:-:S04]  /*36c0*/  IMAD R25, R8, c[0x0][0x32c], -R5 ;  /* 0x0000cb0008197a24 */ /* 0x000fc800078e0a05 */
[----:B------:R-:W-:-:S05]  /*36d0*/  IMAD.IADD R25, R25, 0x1, -R208 ;  /* 0x0000000119197824 */ /* 0x000fca00078e0ad0 */
[----:B------:R-:W-:Y:S02]  /*36e0*/  IADD3 R5, R25, c[0x0][0x32c], RZ ;  /* 0x0000cb0019057a10 */ /* 0x000fe40007ffe0ff */
[----:B------:R-:W-:Y:S02]  /*36f0*/  IMNMX R12, R12, R25, !PT ;  /* 0x000000190c0c7217 */ /* 0x000fe40007800200 */
[----:B------:R-:W-:Y:S02]  /*3700*/  IMNMX R0, R0, R5, PT ;  /* 0x0000000500007217 */ /* 0x000fe40003800200 */
.L_x_1566:
[----:B------:R-:W-:Y:S01]  /*3710*/  ISETP.GT.AND P5, PT, R12, 0x8, P0 ;  /* 0x000000080c00780c */ /* 0x000fe200007a4270 */
[----:B------:R-:W-:Y:S01]  /*3720*/  IMAD.SHL.U32 R195, R4, 0x2, RZ ;  /* 0x0000000204c37824 */ /* 0x000fe200078e00ff */
[----:B------:R-:W-:Y:S01]  /*3730*/  ISETP.GT.AND P6, PT, R12, 0x10, P0 ;  /* 0x000000100c00780c */ /* 0x000fe200007c4270 */
[----:B------:R-:W-:Y:S01]  /*3740*/  @UP2 USHF.L.U32 UR17, UR17, 0x7, URZ ;  /* 0x0000000711112899 */ /* 0x000fe2000800063f */
[C---:B------:R-:W-:Y:S01]  /*3750*/  ISETP.LT.OR P5, PT, R0.reuse, 0x9, P5 ;  /* 0x000000090000780c */ /* 0x040fe20002fa1670 */
[C-C-:B------:R-:W-:Y:S01]  /*3760*/  IMAD R189, R3.reuse, 0x2, R195.reuse ;  /* 0x0000000203bd7824 */ /* 0x140fe200078e02c3 */
[----:B------:R-:W-:Y:S01]  /*3770*/  ISETP.LT.OR P6, PT, R0, 0x11, P6 ;  /* 0x000000110000780c */ /* 0x000fe200037c1670 */
[----:B------:R-:W-:Y:S01]  /*3780*/  LDSM.16.MT88.4 R40, [R195+0x2100] ;  /* 0x00210000c328783b */ /* 0x000fe20000004200 */
[----:B------:R-:W-:Y:S01]  /*3790*/  FSEL R14, R18, -INF , !P5 ;  /* 0xff800000120e7808 */ /* 0x000fe20006800000 */
[----:B------:R-:W-:Y:S01]  /*37a0*/  IMAD R190, R2, 0x2, R195 ;  /* 0x0000000202be7824 */ /* 0x000fe200078e02c3 */
[----:B------:R-:W-:Y:S01]  /*37b0*/  FSEL R18, R66, -INF , !P6 ;  /* 0xff80000042127808 */ /* 0x000fe20007000000 */
[----:B------:R-:W-:Y:S01]  /*37c0*/  LDSM.16.MT88.4 R124, [R195+0x100] ;  /* 0x00010000c37c783b */ /* 0x000fe20000004200 */
[C---:B------:R-:W-:Y:S01]  /*37d0*/  ISETP.GT.AND P5, PT, R12.reuse, 0x1, P0 ;  /* 0x000000010c00780c */ /* 0x040fe200007a4270 */
[----:B------:R-:W-:Y:S01]  /*37e0*/  IMAD R188, R3, 0x2, R190 ;  /* 0x0000000203bc7824 */ /* 0x000fe200078e02be */
[C---:B------:R-:W-:Y:S01]  /*37f0*/  ISETP.GT.AND P6, PT, R12.reuse, RZ, P0 ;  /* 0x000000ff0c00720c */ /* 0x040fe200007c4270 */
[----:B------:R-:W-:Y:S01]  /*3800*/  LDSM.16.MT88.4 R104, [R190+0x100] ;  /* 0x00010000be68783b */ /* 0x000fe20000004200 */
[----:B------:R-:W-:Y:S01]  /*3810*/  ISETP.GT.AND P4, PT, R12, 0x9, P0 ;  /* 0x000000090c00780c */ /* 0x000fe20000784270 */
[----:B------:R-:W-:Y:S01]  /*3820*/  ULDC.64 UR4, c[0x0][0x2c8] ;  /* 0x0000b20000047ab9 */ /* 0x000fe20000000a00 */
[C---:B------:R-:W-:Y:S01]  /*3830*/  ISETP.LT.OR P5, PT, R0.reuse, 0x2, P5 ;  /* 0x000000020000780c */ /* 0x040fe20002fa1670 */
[----:B------:R-:W-:Y:S01]  /*3840*/  LDSM.16.MT88.4 R112, [R189+0x100] ;  /* 0x00010000bd70783b */ /* 0x000fe20000004200 */
[----:B------:R-:W-:Y:S01]  /*3850*/  ISETP.LT.OR P6, PT, R0, 0x1, P6 ;  /* 0x000000010000780c */ /* 0x000fe200037c1670 */
[----:B------:R-:W-:Y:S01]  /*3860*/  UIMAD.WIDE.U32 UR20, UR17, UR4, URZ ;  /* 0x00000004111472a5 */ /* 0x000fe2000f8e003f */
[----:B------:R-:W-:Y:S01]  /*3870*/  FMNMX.FTZ R8, R20, R21, !PT ;  /* 0x0000001514087209 */ /* 0x000fe20007810000 */
[----:B------:R-:W-:Y:S01]  /*3880*/  LDSM.16.MT88.4 R120, [R188+0x100] ;  /* 0x00010000bc78783b */ /* 0x000fe20000004200 */
[----:B------:R-:W-:Y:S01]  /*3890*/  ISETP.LT.OR P4, PT, R0, 0xa, P4 ;  /* 0x0000000a0000780c */ /* 0x000fe20002781670 */
[----:B------:R-:W-:Y:S01]  /*38a0*/  UIADD3 UR14, UR14, -0x2, URZ ;  /* 0xfffffffe0e0e7890 */ /* 0x000fe2000fffe03f */
[----:B------:R-:W-:Y:S01]  /*38b0*/  FSEL R24, R23, -INF , !P5 ;  /* 0xff80000017187808 */ /* 0x000fe20006800000 */
[----:B------:R-:W-:Y:S01]  /*38c0*/  LDSM.16.MT88.4 R80, [R190+0x4100] ;  /* 0x00410000be50783b */ /* 0x000fe20000004200 */
[----:B------:R-:W-:Y:S01]  /*38d0*/  FSEL R22, R22, -INF , !P6 ;  /* 0xff80000016167808 */ /* 0x000fe20007000000 */
[----:B------:R-:W-:Y:S01]  /*38e0*/  @UP2 UMOV UR17, UR21 ;  /* 0x0000001500112c82 */ /* 0x000fe20008000000 */
[----:B------:R-:W-:Y:S01]  /*38f0*/  FMNMX.FTZ R8, R15, R8, !PT ;  /* 0x000000080f087209 */ /* 0x000fe20007810000 */
[----:B------:R-:W-:Y:S01]  /*3900*/  LDSM.16.MT88.4 R88, [R189+0x4100] ;  /* 0x00410000bd58783b */ /* 0x000fe20000004200 */
[----:B------:R-:W-:Y:S01]  /*3910*/  FSEL R6, R19, -INF , !P4 ;  /* 0xff80000013067808 */ /* 0x000fe20006000000 */
[----:B------:R-:W-:Y:S01]  /*3920*/  @UP2 USHF.R.U32.HI UR7, URZ, UR5, UR17 ;  /* 0x000000053f072299 */ /* 0x000fe20008011611 */
[----:B------:R-:W-:Y:S01]  /*3930*/  FMNMX.FTZ R5, R22, R24, !PT ;  /* 0x0000001816057209 */ /* 0x000fe20007810000 */
[----:B------:R-:W-:Y:S01]  /*3940*/  LDSM.16.MT88.4 R136, [R190+0x900] ;  /* 0x00090000be88783b */ /* 0x000fe20000004200 */
[----:B------:R-:W-:Y:S01]  /*3950*/  FMNMX.FTZ R8, R17, R8, !PT ;  /* 0x0000000811087209 */ /* 0x000fe20007810000 */
[----:B------:R-:W-:Y:S01]  /*3960*/  UIADD3 UR4, UR6, UR7, URZ ;  /* 0x0000000706047290 */ /* 0x000fe2000fffe03f */
[----:B------:R-:W-:Y:S01]  /*3970*/  ISETP.GT.AND P4, PT, R12, 0x11, P0 ;  /* 0x000000110c00780c */ /* 0x000fe20000784270 */
[----:B------:R-:W-:Y:S01]  /*3980*/  LDSM.16.MT88.4 R132, [R189+0x900] ;  /* 0x00090000bd84783b */ /* 0x000fe20000004200 */
[----:B------:R-:W-:Y:S01]  /*3990*/  FMNMX.FTZ R5, R14, R5, !PT ;  /* 0x000000050e057209 */ /* 0x000fe20007810000 */
[----:B------:R-:W-:Y:S01]  /*39a0*/  ULDC UR7, c[0x0][0x328] ;  /* 0x0000ca0000077ab9 */ /* 0x000fe20000000800 */
[----:B------:R-:W-:Y:S01]  /*39b0*/  FMNMX.FTZ R8, R13, R8, !PT ;  /* 0x000000080d087209 */ /* 0x000fe20007810000 */
[----:B------:R-:W-:Y:S01]  /*39c0*/  LDSM.16.MT88.4 R32, [R188+0x900] ;  /* 0x00090000bc20783b */ /* 0x000fe20000004200 */
[----:B------:R-:W-:Y:S01]  /*39d0*/  ISETP.LT.OR P4, PT, R0, 0x12, P4 ;  /* 0x000000120000780c */ /* 0x000fe20002781670 */
[----:B------:R-:W-:Y:S01]  /*39e0*/  UIADD3 UR7, UR4, UR7, URZ ;  /* 0x0000000704077290 */ /* 0x000fe2000fffe03f */
[----:B------:R-:W-:Y:S01]  /*39f0*/  ISETP.GT.AND P5, PT, R12, 0x18, P0 ;  /* 0x000000180c00780c */ /* 0x000fe200007a4270 */
[----:B------:R-:W-:Y:S01]  /*3a00*/  LDSM.16.MT88.4 R28, [R190+0x2900] ;  /* 0x00290000be1c783b */ /* 0x000fe20000004200 */
[----:B------:R-:W-:-:S02]  /*3a10*/  FMNMX.FTZ R5, R6, R5, !PT ;  /* 0x0000000506057209 */ /* 0x000fc40007810000 */
[----:B------:R-:W-:Y:S02]  /*3a20*/  FMNMX.FTZ R8, R11, R8, !PT ;  /* 0x000000080b087209 */ /* 0x000fe40007810000 */
[----:B------:R-:W-:Y:S02]  /*3a30*/  FSEL R16, R67, -INF , !P4 ;  /* 0xff80000043107808 */ /* 0x000fe40006000000 */
[----:B------:R-:W-:Y:S01]  /*3a40*/  ISETP.GT.AND P4, PT, R12, 0x19, P0 ;  /* 0x000000190c00780c */ /* 0x000fe20000784270 */
[----:B------:R-:W-:Y:S01]  /*3a50*/  LDSM.16.MT88.4 R64, [R188+0x2100] ;  /* 0x00210000bc40783b */ /* 0x000fe20000004200 */
[----:B------:R-:W-:Y:S02]  /*3a60*/  ISETP.LT.OR P5, PT, R0, 0x19, P5 ;  /* 0x000000190000780c */ /* 0x000fe40002fa1670 */
[----:B------:R-:W-:Y:S02]  /*3a70*/  FMNMX.FTZ R5, R18, R5, !PT ;  /* 0x0000000512057209 */ /* 0x000fe40007810000 */
[----:B------:R-:W-:-:S02]  /*3a80*/  FMNMX.FTZ R8, R9, R8, !PT ;  /* 0x0000000809087209 */ /* 0x000fc40007810000 */
[----:B------:R-:W-:Y:S02]  /*3a90*/  ISETP.LT.OR P4, PT, R0, 0x1a, P4 ;  /* 0x0000001a0000780c */ /* 0x000fe40002781670 */
[----:B------:R-:W-:Y:S02]  /*3aa0*/  FSEL R10, R62, -INF , !P5 ;  /* 0xff8000003e0a7808 */ /* 0x000fe40006800000 */
        /* <DEDUP_REMOVED lines=36> */
[----:B------:R-:W-:Y:S02]  /*3cf0*/  FSEL R142, R51, -INF , !P5 ;  /* 0xff800000338e7808 */ /* 0x000fe40006800000 */
[----:B------:R-:W-:Y:S01]  /*3d00*/  ISETP.LT.OR P4, PT, R0, 0x39, P4 ;  /* 0x000000390000780c */ /* 0x000fe20002781670 */
[----:B------:R-:W-:Y:S01]  /*3d10*/  LDSM.16.MT88.4 R48, [R190+0x2100] ;  /* 0x00210000be30783b */ /* 0x000fe20000004200 */
        /* <DEDUP_REMOVED lines=34> */
[----:B------:R-:W-:Y:S01]  /*3f40*/  MUFU.EX2 R154, R154 ;  /* 0x0000009a009a7308 */ /* 0x000fe20000000800 */
[--C-:B------:R-:W-:Y:S01]  /*3f50*/  FFMA.FTZ R14, R7, c[0x0][0x2d0], -R168.reuse ;  /* 0x0000b400070e7a23 */ /* 0x100fe200000108a8 */
[----:B------:R-:W-:Y:S01]  /*3f60*/  LDSM.16.MT88.4 R24, [R195+0x900] ;  /* 0x00090000c318783b */ /* 0x000fe20000004200 */
[--C-:B------:R-:W-:Y:S02]  /*3f70*/  FFMA.FTZ R146, R11, c[0x0][0x2d0], -R168.reuse ;  /* 0x0000b4000b927a23 */ /* 0x100fe400000108a8 */
[----:B------:R-:W-:Y:S01]  /*3f80*/  FFMA.FTZ R145, R9, c[0x0][0x2d0], -R168 ;  /* 0x0000b40009917a23 */ /* 0x000fe200000108a8 */
[----:B------:R-:W1:Y:S01]  /*3f90*/  LDSM.16.MT88.4 R4, [R188+0x4100] ;  /* 0x00410000bc04783b */ /* 0x000e620000004200 */
[--C-:B------:R-:W-:Y:S01]  /*3fa0*/  FFMA.FTZ R3, R10, c[0x0][0x2d0], -R159.reuse ;  /* 0x0000b4000a037a23 */ /* 0x100fe2000001089f */
[----:B------:R-:W2:Y:S01]  /*3fb0*/  MUFU.EX2 R153, R153 ;  /* 0x0000009900997308 */ /* 0x000ea20000000800 */
[----:B------:R-:W-:-:S02]  /*3fc0*/  FFMA.FTZ R2, R8, c[0x0][0x2d0], -R159 ;  /* 0x0000b40008027a23 */ /* 0x000fc4000001089f */
[----:B------:R-:W3:Y:S01]  /*3fd0*/  LDSM.16.MT88.4 R8, [R195+0x2900] ;  /* 0x00290000c308783b */ /* 0x000ee20000004200 */
[--C-:B------:R-:W-:Y:S02]  /*3fe0*/  FFMA.FTZ R151, R13, c[0x0][0x2d0], -R168.reuse ;  /* 0x0000b4000d977a23 */ /* 0x100fe400000108a8 */
[--C-:B------:R-:W-:Y:S02]  /*3ff0*/  FFMA.FTZ R144, R18, c[0x0][0x2d0], -R159.reuse ;  /* 0x0000b40012907a23 */ /* 0x100fe4000001089f */
[----:B------:R-:W4:Y:S01]  /*4000*/  MUFU.EX2 R147, R147 ;  /* 0x0000009300937308 */ /* 0x000f220000000800 */
[----:B------:R-:W-:Y:S02]  /*4010*/  FFMA.FTZ R13, R16, c[0x0][0x2d0], -R159 ;  /* 0x0000b400100d7a23 */ /* 0x000fe4000001089f */
[----:B------:R-:W5:Y:S01]  /*4020*/  LDSM.16.MT88.4 R16, [R188+0x2900] ;  /* 0x00290000bc10783b */ /* 0x000f620000004200 */
[--C-:B------:R-:W-:Y:S02]  /*4030*/  FFMA.FTZ R158, R163, c[0x0][0x2d0], -R168.reuse ;  /* 0x0000b400a39e7a23 */ /* 0x100fe400000108a8 */
[----:B------:R-:W-:-:S02]  /*4040*/  FFMA.FTZ R156, R161, c[0x0][0x2d0], -R168 ;  /* 0x0000b400a19c7a23 */ /* 0x000fc400000108a8 */
[----:B------:R-:W-:Y:S01]  /*4050*/  MUFU.EX2 R148, R148 ;  /* 0x0000009400947308 */ /* 0x000fe20000000800 */
[----:B--2---:R-:W-:Y:S01]  /*4060*/  F2FP.BF16.PACK_AB R96, R153, R154 ;  /* 0x0000009a9960723e */ /* 0x004fe200000010ff */
[--C-:B------:R-:W-:Y:S02]  /*4070*/  FFMA.FTZ R155, R155, c[0x0][0x2d0], -R168.reuse ;  /* 0x0000b4009b9b7a23 */ /* 0x100fe400000108a8 */
[----:B------:R-:W-:Y:S02]  /*4080*/  FFMA.FTZ R157, R157, c[0x0][0x2d0], -R168 ;  /* 0x0000b4009d9d7a23 */ /* 0x000fe400000108a8 */
[--C-:B------:R-:W-:Y:S02]  /*4090*/  FFMA.FTZ R161, R172, c[0x0][0x2d0], -R159.reuse ;  /* 0x0000b400aca17a23 */ /* 0x100fe4000001089f */
[----:B------:R-:W2:Y:S01]  /*40a0*/  MUFU.EX2 R149, R149 ;  /* 0x0000009500957308 */ /* 0x000ea20000000800 */
[----:B----4-:R-:W-:Y:S01]  /*40b0*/  F2FP.BF16.PACK_AB R98, R147, R152 ;  /* 0x000000989362723e */ /* 0x010fe200000010ff */
[----:B------:R-:W-:-:S02]  /*40c0*/  FFMA.FTZ R162, R162, c[0x0][0x2d0], -R159 ;  /* 0x0000b400a2a27a23 */ /* 0x000fc4000001089f */
[--C-:B------:R-:W-:Y:S02]  /*40d0*/  FFMA.FTZ R163, R170, c[0x0][0x2d0], -R159.reuse ;  /* 0x0000b400aaa37a23 */ /* 0x100fe4000001089f */
[--C-:B------:R-:W-:Y:S02]  /*40e0*/  FFMA.FTZ R164, R164, c[0x0][0x2d0], -R159.reuse ;  /* 0x0000b400a4a47a23 */ /* 0x100fe4000001089f */
[----:B------:R-:W-:Y:S01]  /*40f0*/  MUFU.EX2 R150, R150 ;  /* 0x0000009600967308 */ /* 0x000fe20000000800 */
[--C-:B------:R-:W-:Y:S02]  /*4100*/  FFMA.FTZ R170, R165, c[0x0][0x2d0], -R168.reuse ;  /* 0x0000b400a5aa7a23 */ /* 0x100fe400000108a8 */
[--C-:B------:R-:W-:Y:S02]  /*4110*/  FFMA.FTZ R167, R167, c[0x0][0x2d0], -R168.reuse ;  /* 0x0000b400a7a77a23 */ /* 0x100fe400000108a8 */
[--C-:B------:R-:W-:Y:S02]  /*4120*/  FFMA.FTZ R165, R143, c[0x0][0x2d0], -R168.reuse ;  /* 0x0000b4008fa57a23 */ /* 0x100fe400000108a8 */
[----:B------:R-:W-:Y:S01]  /*4130*/  FFMA.FTZ R212, R141, c[0x0][0x2d0], -R168 ;  /* 0x0000b4008dd47a23 */ /* 0x000fe200000108a8 */
[----:B------:R-:W4:Y:S01]  /*4140*/  MUFU.EX2 R15, R15 ;  /* 0x0000000f000f7308 */ /* 0x000f220000000800 */
[----:B--2---:R-:W-:Y:S01]  /*4150*/  F2FP.BF16.PACK_AB R97, R149, R148 ;  /* 0x000000949561723e */ /* 0x004fe200000010ff */
[----:B------:R-:W-:-:S02]  /*4160*/  FFMA.FTZ R166, R166, c[0x0][0x2d0], -R159 ;  /* 0x0000b400a6a67a23 */ /* 0x000fc4000001089f */
[--C-:B------:R-:W-:Y:S02]  /*4170*/  FFMA.FTZ R169, R142, c[0x0][0x2d0], -R159.reuse ;  /* 0x0000b4008ea97a23 */ /* 0x100fe4000001089f */
[--C-:B------:R-:W-:Y:S02]  /*4180*/  FFMA.FTZ R168, R140, c[0x0][0x2d0], -R159.reuse ;  /* 0x0000b4008ca87a23 */ /* 0x100fe4000001089f */
[----:B------:R-:W-:Y:S01]  /*4190*/  MUFU.EX2 R151, R151 ;  /* 0x0000009700977308 */ /* 0x000fe20000000800 */
[----:B------:R-:W-:Y:S01]  /*41a0*/  FFMA.FTZ R209, R160, c[0x0][0x2d0], -R159 ;  /* 0x0000b400a0d17a23 */ /* 0x000fe2000001089f */
[----:B------:R-:W-:Y:S01]  /*41b0*/  LDSM.16.MT88.4 R140, [R190+0x1900] ;  /* 0x00190000be8c783b */ /* 0x000fe20000004200 */
[----:B------:R-:W-:Y:S02]  /*41c0*/  FADD.FTZ R153, R154, R153 ;  /* 0x000000999a997221 */ /* 0x000fe40000010000 */
[----:B------:R-:W-:Y:S02]  /*41d0*/  FADD.FTZ R149, R148, R149 ;  /* 0x0000009594957221 */ /* 0x000fe40000010000 */
[----:B------:R-:W-:Y:S01]  /*41e0*/  FADD.FTZ R152, R152, R153 ;  /* 0x0000009998987221 */ /* 0x000fe20000010000 */
[----:B----4-:R-:W-:Y:S01]  /*41f0*/  F2FP.BF16.PACK_AB R99, R15, R150 ;  /* 0x000000960f63723e */ /* 0x010fe200000010ff */
[----:B------:R-:W2:Y:S01]  /*4200*/  MUFU.EX2 R146, R146 ;  /* 0x0000009200927308 */ /* 0x000ea20000000800 */
        /* <DEDUP_REMOVED lines=46> */
[----:B------:R-:W3:Y:S06]  /*44f0*/  MUFU.EX2 R209, R209 ;  /* 0x000000d100d17308 */ /* 0x000eec0000000800 */
[C---:B-1----:R-:W-:Y:S07]  /*4500*/  HMMA.16816.F32.BF16 R92, R96.reuse, R4, RZ ;  /* 0x00000004605c723c */ /* 0x042fee00000418ff */
[----:B--2---:R-:W-:Y:S01]  /*4510*/  F2FP.BF16.PACK_AB R4, R146, R151 ;  /* 0x000000979204723e */ /* 0x004fe200000010ff */
[----:B------:R-:W-:Y:S01]  /*4520*/  HMMA.16816.F32.BF16 R96, R96, R6, RZ ;  /* 0x000000066060723c */ /* 0x000fe200000418ff */
[----:B----4-:R-:W-:Y:S01]  /*4530*/  F2FP.BF16.PACK_AB R5, R13, R144 ;  /* 0x000000900d05723e */ /* 0x010fe200000010ff */
        /* <DEDUP_REMOVED lines=145> */
.L_x_1571:
[----:B------:R-:W-:Y:S02]  /*4e50*/  UISETP.NE.AND UP0, UPT, UR6, 0x1, UPT ;  /* 0x000000010600788c */ /* 0x000fe4000bf05270 */
[----:B------:R-:W-:Y:S02]  /*4e60*/  ULDC.64 UR4, c[0x0][0x330] ;  /* 0x0000cc0000047ab9 */ /* 0x000fe40000000a00 */
[----:B------:R-:W-:-:S07]  /*4e70*/  UIMAD.WIDE.U32 UR20, UR17, UR4, URZ ;  /* 0x00000004111472a5 */ /* 0x000fce000f8e003f */
[----:B------:R-:W-:Y:S02]  /*4e80*/  @UP0 USHF.R.U32.HI UR17, URZ, UR5, UR21 ;  /* 0x000000053f110299 */ /* 0x000fe40008011615 */
.L_x_1572:
[----:B------:R-:W-:Y:S02]  /*4e90*/  ULDC UR4, c[0x0][0x32c] ;  /* 0x0000cb0000047ab9 */ /* 0x000fe40000000800 */
[----:B------:R-:W-:-:S04]  /*4ea0*/  UIMAD UR4, UR17, UR6, UR4 ;  /* 0x00000006110472a4 */ /* 0x000fc8000f8e0204 */
[----:B------:R-:W-:-:S04]  /*4eb0*/  UISETP.LT.AND UP0, UPT, UR7, UR4, UPT ;  /* 0x000000040700728c */ /* 0x000fc8000bf01270 */
[----:B------:R-:W-:-:S04]  /*4ec0*/  USEL UR7, UR7, UR4, UP0 ;  /* 0x0000000407077287 */ /* 0x000fc80008000000 */
.L_x_1570:
        /* <DEDUP_REMOVED lines=21> */
[----:B------:R-:W-:Y:S01]  /*5020*/  IMAD.X R214, RZ, RZ, R211, P6 ;  /* 0x000000ffffd67224 */ /* 0x000fe200030e06d3 */
[----:B------:R-:W-:Y:S01]  /*5030*/  @P0 SHF.R.U32.HI R213, RZ, c[0x0][0x2cc], R213 ;  /* 0x0000b300ffd50a19 */ /* 0x000fe200000116d5 */
[----:B------:R-:W-:Y:S02]  /*5040*/  IMAD.X R216, RZ, RZ, R211, P4 ;  /* 0x000000ffffd87224 */ /* 0x000fe400020e06d3 */
.L_x_1582:
        /* <DEDUP_REMOVED lines=20> */
[C---:B------:R-:W-:Y:S02]  /*5190*/  @!P0 LEA R230, P6, R223.reuse, c[0x0][0x1f8], 0x1 ;  /* 0x00007e00dfe68a11 */ /* 0x040fe400078c08ff */
[----:B------:R-:W-:Y:S02]  /*51a0*/  @!P0 IADD3.X R222, R220, UR20, RZ, P5, !PT ;  /* 0x00000014dcde8c10 */ /* 0x000fe4000affe4ff */
[----:B------:R-:W4:Y:S01]  /*51b0*/  LDSM.16.M88.4 R148, [R197+0x7900] ;  /* 0x00790000c594783b */ /* 0x000f220000000200 */
[----:B------:R-:W-:Y:S02]  /*51c0*/  @!P0 LEA.HI.X R231, R223, c[0x0][0x1fc], R0, 0x1, P6 ;  /* 0x00007f00dfe78a11 */ /* 0x000fe400030f0c00 */
[C---:B------:R-:W-:Y:S02]  /*51d0*/  @!P0 LEA R228, P5, R225.reuse, c[0x0][0x1f8], 0x1 ;  /* 0x00007e00e1e48a11 */ /* 0x040fe400078a08ff */
        /* <DEDUP_REMOVED lines=12> */
[C---:B------:R-:W-:Y:S02]  /*52a0*/  @!P0 LEA R232, P6, R0.reuse, c[0x0][0x1f8], 0x1 ;  /* 0x00007e0000e88a11 */ /* 0x040fe400078c08ff */
        /* <DEDUP_REMOVED lines=39> */
[----:B------:R-:W4:Y:S05]  /*5520*/  LDSM.16.M88.4 R168, [R192+0x6100] ;  /* 0x00610000c0a8783b */ /* 0x000f2a0000000200 */
[----:B------:R-:W4:Y:S02]  /*5530*/  LDSM.16.M88.4 R172, [R192+0x6900] ;  /* 0x00690000c0ac783b */ /* 0x000f240000000200 */
[C---:B-----5:R-:W-:Y:S03]  /*5540*/  HMMA.16816.F32.BF16 R4, R152.reuse, R156, R4 ;  /* 0x0000009c9804723c */ /* 0x060fe60000041804 */
[----:B------:R-:W5:Y:S02]  /*5550*/  LDSM.16.M88.4 R132, [R192+0x7100] ;  /* 0x00710000c084783b */ /* 0x000f640000000200 */
[C---:B-1----:R-:W-:Y:S02]  /*5560*/  @P0 LEA R222, P4, R0.reuse, c[0x0][0x1c8], 0x1 ;  /* 0x0000720000de0a11 */ /* 0x042fe400078808ff */
[----:B------:R-:W-:Y:S01]  /*5570*/  @P0 IADD3.X R223, R211, UR20, RZ, P5, !PT ;  /* 0x00000014d3df0c10 */ /* 0x000fe2000affe4ff */
[C---:B------:R-:W-:Y:S01]  /*5580*/  HMMA.16816.F32.BF16 R8, R152.reuse, R158, R8 ;  /* 0x0000009e9808723c */ /* 0x040fe20000041808 */
[----:B------:R-:W1:Y:S03]  /*5590*/  LDSM.16.M88.4 R144, [R192+0x7900] ;  /* 0x00790000c090783b */ /* 0x000e660000000200 */
[----:B------:R-:W-:Y:S02]  /*55a0*/  @P0 LEA.HI.X R223, R0, c[0x0][0x1cc], R223, 0x1, P4 ;  /* 0x0000730000df0a11 */ /* 0x000fe400020f0cdf */
[----:B------:R-:W-:Y:S01]  /*55b0*/  LDSM.16.M88.4 R148, [R184] ;  /* 0x00000000b894783b */ /* 0x000fe20000000200 */
[----:B------:R-:W-:Y:S01]  /*55c0*/  @P0 IADD3 R0, P4, R217, UR21, RZ ;  /* 0x00000015d9000c10 */ /* 0x000fe2000ff9e0ff */
[C---:B------:R-:W-:Y:S03]  /*55d0*/  HMMA.16816.F32.BF16 R12, R152.reuse, R160, R12 ;  /* 0x000000a0980c723c */ /* 0x040fe6000004180c */
[----:B------:R-:W-:Y:S01]  /*55e0*/  LDSM.16.M88.4 R156, [R184+0x1000] ;  /* 0x00100000b89c783b */ /* 0x000fe20000000200 */
[----:B------:R-:W-:Y:S02]  /*55f0*/  @P0 LEA R226, P6, R0, c[0x0][0x1c8], 0x1 ;  /* 0x0000720000e20a11 */ /* 0x000fe400078c08ff */
[----:B--2---:R-:W-:Y:S01]  /*5600*/  @P0 IADD3 R229, P5, R215, UR21, RZ ;  /* 0x00000015d7e50c10 */ /* 0x004fe2000ffbe0ff */
[----:B------:R-:W-:Y:S01]  /*5610*/  @UP3 UIADD3 UR21, UP0, UR13, UR21, URZ ;  /* 0x000000150d153290 */ /* 0x000fe2000ff1e03f */
[C---:B------:R-:W-:Y:S01]  /*5620*/  HMMA.16816.F32.BF16 R16, R152.reuse, R162, R16 ;  /* 0x000000a29810723c */ /* 0x040fe20000041810 */
[----:B------:R-:W-:Y:S03]  /*5630*/  LDSM.16.M88.4 R160, [R184+0x1800] ;  /* 0x00180000b8a0783b */ /* 0x000fe60000000200 */
[----:B---3--:R-:W-:Y:S02]  /*5640*/  @P0 IADD3.X R225, R216, UR20, RZ, P4, !PT ;  /* 0x00000014d8e10c10 */ /* 0x008fe4000a7fe4ff */
[C---:B------:R-:W-:Y:S02]  /*5650*/  @P0 LEA R224, P4, R229.reuse, c[0x0][0x1c8], 0x1 ;  /* 0x00007200e5e00a11 */ /* 0x040fe400078808ff */
[C---:B------:R-:W-:Y:S04]  /*5660*/  HMMA.16816.F32.BF16 R20, R152.reuse, R136, R20 ;  /* 0x000000889814723c */ /* 0x040fe80000041814 */
[----:B------:R-:W-:Y:S02]  /*5670*/  @P0 LEA.HI.X R227, R0, c[0x0][0x1cc], R225, 0x1, P6 ;  /* 0x0000730000e30a11 */ /* 0x000fe400030f0ce1 */
[----:B------:R-:W-:Y:S01]  /*5680*/  @P0 IADD3.X R228, R214, UR20, RZ, P5, !PT ;  /* 0x00000014d6e40c10 */ /* 0x000fe2000affe4ff */
[----:B------:R-:W-:Y:S01]  /*5690*/  @UP3 UIADD3.X UR20, UR12, UR20, URZ, UP0, !UPT ;  /* 0x000000140c143290 */ /* 0x000fe200087fe43f */
[C---:B------:R-:W-:Y:S01]  /*56a0*/  HMMA.16816.F32.BF16 R24, R152.reuse, R138, R24 ;  /* 0x0000008a9818723c */ /* 0x040fe20000041818 */
[----:B------:R-:W2:Y:S03]  /*56b0*/  LDSM.16.M88.4 R136, [R191+0xc100] ;  /* 0x00c10000bf88783b */ /* 0x000ea60000000200 */
[----:B------:R-:W-:Y:S02]  /*56c0*/  @P0 LEA.HI.X R225, R229, c[0x0][0x1cc], R228, 0x1, P4 ;  /* 0x00007300e5e10a11 */ /* 0x000fe400020f0ce4 */
[----:B------:R-:W-:Y:S02]  /*56d0*/  @P0 IADD3 R232, P5, R217, UR21, RZ ;  /* 0x00000015d9e80c10 */ /* 0x000fe4000ffbe0ff */
[C---:B------:R-:W-:Y:S04]  /*56e0*/  HMMA.16816.F32.BF16 R28, R152.reuse, R164, R28 ;  /* 0x000000a4981c723c */ /* 0x040fe8000004181c */
[----:B------:R-:W-:Y:S02]  /*56f0*/  @P0 IADD3 R0, P6, R204, UR21, RZ ;  /* 0x00000015cc000c10 */ /* 0x000fe4000ffde0ff */
[----:B------:R-:W-:Y:S02]  /*5700*/  @P0 IADD3.X R231, R216, UR20, RZ, P5, !PT ;  /* 0x00000014d8e70c10 */ /* 0x000fe4000affe4ff */
[----:B------:R-:W-:Y:S01]  /*5710*/  HMMA.16816.F32.BF16 R32, R152, R166, R32 ;  /* 0x000000a69820723c */ /* 0x000fe20000041820 */
[----:B------:R-:W3:Y:S03]  /*5720*/  LDSM.16.M88.4 R152, [R184+0x800] ;  /* 0x00080000b898783b */ /* 0x000ee60000000200 */
[----:B------:R-:W-:Y:S02]  /*5730*/  @P0 LEA R230, P5, R232, c[0x0][0x1c8], 0x1 ;  /* 0x00007200e8e60a11 */ /* 0x000fe400078a08ff */
[----:B------:R-:W-:Y:S01]  /*5740*/  LDSM.16.M88.4 R164, [R197+0x8100] ;  /* 0x00810000c5a4783b */ /* 0x000fe20000000200 */
[----:B------:R-:W-:Y:S01]  /*5750*/  @P0 IADD3.X R229, R211, UR20, RZ, P6, !PT ;  /* 0x00000014d3e50c10 */ /* 0x000fe2000b7fe4ff */
[C---:B----4-:R-:W-:Y:S05]  /*5760*/  HMMA.16816.F32.BF16 R4, R140.reuse, R168, R4 ;  /* 0x000000a88c04723c */ /* 0x050fea0000041804 */
[----:B------:R-:W-:Y:S02]  /*5770*/  @P0 LEA R236, P6, R0, c[0x0][0x1c8], 0x1 ;  /* 0x0000720000ec0a11 */ /* 0x000fe400078c08ff */
[----:B------:R-:W-:Y:S01]  /*5780*/  @P0 LEA.HI.X R231, R232, c[0x0][0x1cc], R231, 0x1, P5 ;  /* 0x00007300e8e70a11 */ /* 0x000fe200028f0ce7 */
[C---:B------:R-:W-:Y:S01]  /*5790*/  HMMA.16816.F32.BF16 R8, R140.reuse, R170, R8 ;  /* 0x000000aa8c08723c */ /* 0x040fe20000041808 */
[----:B------:R-:W-:Y:S01]  /*57a0*/  LDSM.16.M88.4 R168, [R198+0x14100] ;  /* 0x01410000c6a8783b */ /* 0x000fe20000000200 */
[----:B------:R-:W-:Y:S02]  /*57b0*/  PLOP3.LUT P5, PT, PT, PT, UP2, 0x80, 0x0 ;  /* 0x000000000000781c */ /* 0x000fe40003faf028 */
[----:B------:R-:W-:Y:S01]  /*57c0*/  @P0 LEA.HI.X R237, R0, c[0x0][0x1cc], R229, 0x1, P6 ;  /* 0x0000730000ed0a11 */ /* 0x000fe200030f0ce5 */
[----:B------:R-:W-:Y:S01]  /*57d0*/  IMAD.MOV.U32 R0, RZ, RZ, R201 ;  /* 0x000000ffff007224 */ /* 0x000fe200078e00c9 */
[----:B------:R-:W-:Y:S02]  /*57e0*/  @P0 IADD3 R234, P4, R215, UR21, RZ ;  /* 0x00000015d7ea0c10 */ /* 0x000fe4000ff9e0ff */
[C---:B------:R-:W-:Y:S04]  /*57f0*/  HMMA.16816.F32.BF16 R12, R140.reuse, R172, R12 ;  /* 0x000000ac8c0c723c */ /* 0x040fe8000004180c */
[----:B------:R-:W-:Y:S01]  /*5800*/  @P0 IADD3.X R233, R214, UR20, RZ, P4, !PT ;  /* 0x00000014d6e90c10 */ /* 0x000fe2000a7fe4ff */
[----:B------:R-:W-:Y:S01]  /*5810*/  USHF.L.U32 UR20, UR14, 0x6, URZ ;  /* 0x000000060e147899 */ /* 0x000fe2000800063f */
[C---:B------:R-:W-:Y:S01]  /*5820*/  @P0 LEA R228, P4, R234.reuse, c[0x0][0x1c8], 0x1 ;  /* 0x00007200eae40a11 */ /* 0x040fe200078808ff */
[----:B------:R-:W-:Y:S01]  /*5830*/  @P5 IMAD.MOV.U32 R0, RZ, RZ, R213 ;  /* 0x000000ffff005224 */ /* 0x000fe200078e00d5 */
[C---:B------:R-:W-:Y:S01]  /*5840*/  HMMA.16816.F32.BF16 R16, R140.reuse, R174, R16 ;  /* 0x000000ae8c10723c */ /* 0x040fe20000041810 */
[----:B------:R-:W-:Y:S03]  /*5850*/  LDSM.16.M88.4 R172, [R197+0xa100] ;  /* 0x00a10000c5ac783b */ /* 0x000fe60000000200 */
[----:B------:R-:W-:Y:S02]  /*5860*/  @P0 LEA.HI.X R229, R234, c[0x0][0x1cc], R233, 0x1, P4 ;  /* 0x00007300eae50a11 */ /* 0x000fe400020f0ce9 */
[----:B------:R-:W-:Y:S02]  /*5870*/  SHFL.IDX PT, R232, R0, RZ, 0x1c1f ;  /* 0x001c1fff00e87589 */ /* 0x000fe400000e0000 */
[C---:B-----5:R-:W-:Y:S08]  /*5880*/  HMMA.16816.F32.BF16 R20, R140.reuse, R132, R20 ;  /* 0x000000848c14723c */ /* 0x060ff00000041814 */
[C---:B------:R-:W-:Y:S01]  /*5890*/  HMMA.16816.F32.BF16 R24, R140.reuse, R134, R24 ;  /* 0x000000868c18723c */ /* 0x040fe20000041818 */
[----:B------:R-:W4:Y:S07]  /*58a0*/  LDSM.16.M88.4 R132, [R198+0x10100] ;  /* 0x01010000c684783b */ /* 0x000f2e0000000200 */
[C---:B-1----:R-:W-:Y:S08]  /*58b0*/  HMMA.16816.F32.BF16 R28, R140.reuse, R144, R28 ;  /* 0x000000908c1c723c */ /* 0x042ff0000004181c */
[----:B------:R-:W-:Y:S01]  /*58c0*/  HMMA.16816.F32.BF16 R32, R140, R146, R32 ;  /* 0x000000928c20723c */ /* 0x000fe20000041820 */
[----:B------:R-:W1:Y:S05]  /*58d0*/  LDSM.16.M88.4 R140, [R197+0x8900] ;  /* 0x00890000c58c783b */ /* 0x000e6a0000000200 */
[----:B------:R-:W5:Y:S02]  /*58e0*/  LDSM.16.M88.4 R144, [R197+0x9100] ;  /* 0x00910000c590783b */ /* 0x000f640000000200 */
[C---:B--2---:R-:W-:Y:S08]  /*58f0*/  HMMA.16816.F32.BF16 R4, R136.reuse, R148, R4 ;  /* 0x000000948804723c */ /* 0x044ff00000041804 */
[C---:B------:R-:W-:Y:S01]  /*5900*/  HMMA.16816.F32.BF16 R8, R136.reuse, R150, R8 ;  /* 0x000000968808723c */ /* 0x040fe20000041808 */
[----:B------:R-:W2:Y:S07]  /*5910*/  LDSM.16.M88.4 R148, [R197+0x9900] ;  /* 0x00990000c594783b */ /* 0x000eae0000000200 */
[C---:B---3--:R-:W-:Y:S08]  /*5920*/  HMMA.16816.F32.BF16 R12, R136.reuse, R152, R12 ;  /* 0x00000098880c723c */ /* 0x048ff0000004180c */
[C---:B------:R-:W-:Y:S01]  /*5930*/  HMMA.16816.F32.BF16 R16, R136.reuse, R154, R16 ;  /* 0x0000009a8810723c */ /* 0x040fe20000041810 */
[----:B------:R-:W-:Y:S07]  /*5940*/  LDSM.16.M88.4 R152, [R183] ;  /* 0x00000000b798783b */ /* 0x000fee0000000200 */
[C---:B------:R-:W-:Y:S08]  /*5950*/  HMMA.16816.F32.BF16 R20, R136.reuse, R156, R20 ;  /* 0x0000009c8814723c */ /* 0x040ff00000041814 */
[C---:B------:R-:W-:Y:S01]  /*5960*/  HMMA.16816.F32.BF16 R24, R136.reuse, R158, R24 ;  /* 0x0000009e8818723c */ /* 0x040fe20000041818 */
[----:B------:R-:W-:Y:S07]  /*5970*/  LDSM.16.M88.4 R156, [R182] ;  /* 0x00000000b69c783b */ /* 0x000fee0000000200 */
[C---:B------:R-:W-:Y:S08]  /*5980*/  HMMA.16816.F32.BF16 R28, R136.reuse, R160, R28 ;  /* 0x000000a0881c723c */ /* 0x040ff0000004181c */
[----:B------:R-:W-:Y:S01]  /*5990*/  HMMA.16816.F32.BF16 R32, R136, R162, R32 ;  /* 0x000000a28820723c */ /* 0x000fe20000041820 */
[----:B------:R-:W3:Y:S05]  /*59a0*/  LDSM.16.M88.4 R136, [R194+0x10100] ;  /* 0x01010000c288783b */ /* 0x000eea0000000200 */
[----:B------:R-:W2:Y:S02]  /*59b0*/  LDSM.16.M88.4 R160, [R181] ;  /* 0x00000000b5a0783b */ /* 0x000ea40000000200 */
[C---:B----4-:R-:W-:Y:S08]  /*59c0*/  HMMA.16816.F32.BF16 R4, R132.reuse, R164, R4 ;  /* 0x000000a48404723c */ /* 0x050ff00000041804 */
[C---:B------:R-:W-:Y:S01]  /*59d0*/  HMMA.16816.F32.BF16 R8, R132.reuse, R166, R8 ;  /* 0x000000a68408723c */ /* 0x040fe20000041808 */
[----:B------:R-:W4:Y:S07]  /*59e0*/  LDSM.16.M88.4 R164, [R180] ;  /* 0x00000000b4a4783b */ /* 0x000f2e0000000200 */
[C---:B-1----:R-:W-:Y:S08]  /*59f0*/  HMMA.16816.F32.BF16 R12, R132.reuse, R140, R12 ;  /* 0x0000008c840c723c */ /* 0x042ff0000004180c */
[C---:B------:R-:W-:Y:S01]  /*5a00*/  HMMA.16816.F32.BF16 R16, R132.reuse, R142, R16 ;  /* 0x0000008e8410723c */ /* 0x040fe20000041810 */
[----:B------:R-:W-:Y:S07]  /*5a10*/  LDSM.16.M88.4 R140, [R193+0x10100] ;  /* 0x01010000c18c783b */ /* 0x000fee0000000200 */
[C---:B-----5:R-:W-:Y:S08]  /*5a20*/  HMMA.16816.F32.BF16 R20, R132.reuse, R144, R20 ;  /* 0x000000908414723c */ /* 0x060ff00000041814 */
[C---:B------:R-:W-:Y:S01]  /*5a30*/  HMMA.16816.F32.BF16 R24, R132.reuse, R146, R24 ;  /* 0x000000928418723c */ /* 0x040fe20000041818 */
[----:B------:R-:W1:Y:S07]  /*5a40*/  LDSM.16.M88.4 R144, [R192+0x8100] ;  /* 0x00810000c090783b */ /* 0x000e6e0000000200 */
[C---:B--2---:R-:W-:Y:S08]  /*5a50*/  HMMA.16816.F32.BF16 R28, R132.reuse, R148, R28 ;  /* 0x00000094841c723c */ /* 0x044ff0000004181c */
[----:B------:R-:W-:Y:S01]  /*5a60*/  HMMA.16816.F32.BF16 R32, R132, R150, R32 ;  /* 0x000000968420723c */ /* 0x000fe20000041820 */
[----:B------:R-:W2:Y:S05]  /*5a70*/  LDSM.16.M88.4 R132, [R192+0x8900] ;  /* 0x00890000c084783b */ /* 0x000eaa0000000200 */
[----:B------:R-:W5:Y:S02]  /*5a80*/  LDSM.16.M88.4 R148, [R192+0x9100] ;  /* 0x00910000c094783b */ /* 0x000f640000000200 */
[C---:B---3--:R-:W-:Y:S08]  /*5a90*/  HMMA.16816.F32.BF16 R4, R136.reuse, R152, R4 ;  /* 0x000000988804723c */ /* 0x048ff00000041804 */
        /* <DEDUP_REMOVED lines=8> */
[C---:B----4-:R-:W-:Y:S08]  /*5b20*/  HMMA.16816.F32.BF16 R28, R136.reuse, R164, R28 ;  /* 0x000000a4881c723c */ /* 0x050ff0000004181c */
[----:B------:R-:W-:Y:S01]  /*5b30*/  HMMA.16816.F32.BF16 R32, R136, R166, R32 ;  /* 0x000000a68820723c */ /* 0x000fe20000041820 */
[----:B------:R-:W3:Y:S05]  /*5b40*/  LDSM.16.M88.4 R136, [R192+0x9900] ;  /* 0x00990000c088783b */ /* 0x000eea0000000200 */
[----:B------:R-:W-:Y:S02]  /*5b50*/  LDSM.16.M88.4 R164, [R184+0x3800] ;  /* 0x00380000b8a4783b */ /* 0x000fe40000000200 */
[C---:B-1----:R-:W-:Y:S08]  /*5b60*/  HMMA.16816.F32.BF16 R4, R140.reuse, R144, R4 ;  /* 0x000000908c04723c */ /* 0x042ff00000041804 */
[C---:B------:R-:W-:Y:S01]  /*5b70*/  HMMA.16816.F32.BF16 R8, R140.reuse, R146, R8 ;  /* 0x000000928c08723c */ /* 0x040fe20000041808 */
[----:B------:R-:W1:Y:S07]  /*5b80*/  LDSM.16.M88.4 R144, [R184+0x3000] ;  /* 0x00300000b890783b */ /* 0x000e6e0000000200 */
[C---:B--2---:R-:W-:Y:S08]  /*5b90*/  HMMA.16816.F32.BF16 R12, R140.reuse, R132, R12 ;  /* 0x000000848c0c723c */ /* 0x044ff0000004180c */
[C---:B------:R-:W-:Y:S01]  /*5ba0*/  HMMA.16816.F32.BF16 R16, R140.reuse, R134, R16 ;  /* 0x000000868c10723c */ /* 0x040fe20000041810 */
[----:B------:R-:W2:Y:S07]  /*5bb0*/  LDSM.16.M88.4 R132, [R197+0xa900] ;  /* 0x00a90000c584783b */ /* 0x000eae0000000200 */
[C---:B-----5:R-:W-:Y:S08]  /*5bc0*/  HMMA.16816.F32.BF16 R20, R140.reuse, R148, R20 ;  /* 0x000000948c14723c */ /* 0x060ff00000041814 */
[C---:B------:R-:W-:Y:S01]  /*5bd0*/  HMMA.16816.F32.BF16 R24, R140.reuse, R150, R24 ;  /* 0x000000968c18723c */ /* 0x040fe20000041818 */
[----:B------:R-:W-:Y:S07]  /*5be0*/  LDSM.16.M88.4 R148, [R194+0x14100] ;  /* 0x01410000c294783b */ /* 0x000fee0000000200 */
[C---:B---3--:R-:W-:Y:S08]  /*5bf0*/  HMMA.16816.F32.BF16 R28, R140.reuse, R136, R28 ;  /* 0x000000888c1c723c */ /* 0x048ff0000004181c */
[----:B------:R-:W-:Y:S01]  /*5c00*/  HMMA.16816.F32.BF16 R32, R140, R138, R32 ;  /* 0x0000008a8c20723c */ /* 0x000fe20000041820 */
[----:B------:R-:W3:Y:S05]  /*5c10*/  LDSM.16.M88.4 R136, [R197+0xb100] ;  /* 0x00b10000c588783b */ /* 0x000eea0000000200 */
        /* <DEDUP_REMOVED lines=16> */
[C---:B--2---:R-:W-:Y:S08]  /*5d20*/  HMMA.16816.F32.BF16 R12, R168.reuse, R132, R12 ;  /* 0x00000084a80c723c */ /* 0x044ff0000004180c */
[C---:B------:R-:W-:Y:S01]  /*5d30*/  HMMA.16816.F32.BF16 R16, R168.reuse, R134, R16 ;  /* 0x00000086a810723c */ /* 0x040fe20000041810 */
[----:B------:R-:W2:Y:S07]  /*5d40*/  LDSM.16.M88.4 R132, [R176] ;  /* 0x00000000b084783b */ /* 0x000eae0000000200 */
[C---:B---3--:R-:W-:Y:S08]  /*5d50*/  HMMA.16816.F32.BF16 R20, R168.reuse, R136, R20 ;  /* 0x00000088a814723c */ /* 0x048ff00000041814 */
[C---:B------:R-:W-:Y:S01]  /*5d60*/  HMMA.16816.F32.BF16 R24, R168.reuse, R138, R24 ;  /* 0x0000008aa818723c */ /* 0x040fe20000041818 */
[----:B------:R-:W-:Y:S07]  /*5d70*/  LDSM.16.M88.4 R136, [R193+0x14100] ;  /* 0x01410000c188783b */ /* 0x000fee0000000200 */
[C---:B----4-:R-:W-:Y:S08]  /*5d80*/  HMMA.16816.F32.BF16 R28, R168.reuse, R140, R28 ;  /* 0x0000008ca81c723c */ /* 0x050ff0000004181c */
[----:B------:R-:W-:Y:S01]  /*5d90*/  HMMA.16816.F32.BF16 R32, R168, R142, R32 ;  /* 0x0000008ea820723c */ /* 0x000fe20000041820 */
[----:B------:R-:W3:Y:S07]  /*5da0*/  LDSM.16.M88.4 R140, [R192+0xa100] ;  /* 0x00a10000c08c783b */ /* 0x000eee0000000200 */
        /* <DEDUP_REMOVED lines=9> */
[C---:B--2---:R-:W-:Y:S08]  /*5e40*/  HMMA.16816.F32.BF16 R28, R148.reuse, R132, R28 ;  /* 0x00000084941c723c */ /* 0x044ff0000004181c */
[----:B------:R-:W-:Y:S01]  /*5e50*/  HMMA.16816.F32.BF16 R32, R148, R134, R32 ;  /* 0x000000869420723c */ /* 0x000fe20000041820 */
[----:B------:R-:W2:Y:S07]  /*5e60*/  LDSM.16.M88.4 R132, [R184+0x4800] ;  /* 0x00480000b884783b */ /* 0x000eae0000000200 */
[C---:B---3--:R-:W-:Y:S08]  /*5e70*/  HMMA.16816.F32.BF16 R4, R136.reuse, R140, R4 ;  /* 0x0000008c8804723c */ /* 0x048ff00000041804 */
[C---:B------:R-:W-:Y:S01]  /*5e80*/  HMMA.16816.F32.BF16 R8, R136.reuse, R142, R8 ;  /* 0x0000008e8808723c */ /* 0x040fe20000041808 */
[----:B------:R-:W-:Y:S07]  /*5e90*/  LDSM.16.M88.4 R140, [R184+0x5800] ;  /* 0x00580000b88c783b */ /* 0x000fee0000000200 */
[C---:B----4-:R-:W-:Y:S08]  /*5ea0*/  HMMA.16816.F32.BF16 R12, R136.reuse, R156, R12 ;  /* 0x0000009c880c723c */ /* 0x050ff0000004180c */
[C---:B------:R-:W-:Y:S08]  /*5eb0*/  HMMA.16816.F32.BF16 R16, R136.reuse, R158, R16 ;  /* 0x0000009e8810723c */ /* 0x040ff00000041810 */
[C---:B------:R-:W-:Y:S08]  /*5ec0*/  HMMA.16816.F32.BF16 R20, R136.reuse, R160, R20 ;  /* 0x000000a08814723c */ /* 0x040ff00000041814 */
[C---:B------:R-:W-:Y:S08]  /*5ed0*/  HMMA.16816.F32.BF16 R24, R136.reuse, R162, R24 ;  /* 0x000000a28818723c */ /* 0x040ff00000041818 */
[C---:B-1----:R-:W-:Y:S08]  /*5ee0*/  HMMA.16816.F32.BF16 R28, R136.reuse, R144, R28 ;  /* 0x00000090881c723c */ /* 0x042ff0000004181c */
[----:B------:R-:W-:Y:S01]  /*5ef0*/  HMMA.16816.F32.BF16 R32, R136, R146, R32 ;  /* 0x000000928820723c */ /* 0x000fe20000041820 */
[----:B------:R-:W1:Y:S01]  /*5f00*/  LDSM.16.M88.4 R136, [R184+0x5000] ;  /* 0x00500000b888783b */ /* 0x000e620000000200 */
[----:B------:R-:W-:Y:S04]  /*5f10*/  DEPBAR.LE SB0, 0x0 ;  /* 0x000080000000791a */ /* 0x000fe80000000000 */
[----:B------:R-:W-:Y:S02]  /*5f20*/  BAR.SYNC.DEFER_BLOCKING 0x0 ;  /* 0x0000000000007b1d */ /* 0x000fe40000010000 */
[C---:B-----5:R-:W-:Y:S08]  /*5f30*/  HMMA.16816.F32.BF16 R4, R152.reuse, R164, R4 ;  /* 0x000000a49804723c */ /* 0x060ff00000041804 */
[C---:B------:R-:W-:Y:S08]  /*5f40*/  HMMA.16816.F32.BF16 R8, R152.reuse, R166, R8 ;  /* 0x000000a69808723c */ /* 0x040ff00000041808 */
[C---:B--2---:R-:W-:Y:S01]  /*5f50*/  HMMA.16816.F32.BF16 R12, R152.reuse, R132, R12 ;  /* 0x00000084980c723c */ /* 0x044fe2000004180c */
[----:B------:R-:W-:Y:S01]  /*5f60*/  @!PT LDS RZ, [RZ] ;  /* 0x00000000fffff984 */ /* 0x000fe20000000800 */
[----:B------:R-:W-:Y:S01]  /*5f70*/  @!PT LDS RZ, [RZ] ;  /* 0x00000000fffff984 */ /* 0x000fe20000000800 */
[----:B------:R-:W-:Y:S01]  /*5f80*/  @!PT LDS RZ, [RZ] ;  /* 0x00000000fffff984 */ /* 0x000fe20000000800 */
[----:B------:R2:W-:Y:S07]  /*5f90*/  @P0 LDGSTS.E.BYPASS.LTC128B.128 [R199+0x6100], [R222.64], !P3 ;  /* 0x06100000dec70fae */ /* 0x0005ee000d901d52 */
[C---:B------:R-:W-:Y:S01]  /*5fa0*/  HMMA.16816.F32.BF16 R16, R152.reuse, R134, R16 ;  /* 0x000000869810723c */ /* 0x040fe20000041810 */
[----:B------:R3:W-:Y:S05]  /*5fb0*/  @P0 LDGSTS.E.BYPASS.LTC128B.128 [R199+0x8100], [R226.64], !P2 ;  /* 0x08100000e2c70fae */ /* 0x0007ea000d101d52 */
[----:B------:R4:W-:Y:S02]  /*5fc0*/  @P0 LDGSTS.E.BYPASS.LTC128B.128 [R199+0xa100], [R224.64], !P1 ;  /* 0x0a100000e0c70fae */ /* 0x0009e4000c901d52 */
[C---:B-1----:R-:W-:Y:S03]  /*5fd0*/  HMMA.16816.F32.BF16 R20, R152.reuse, R136, R20 ;  /* 0x000000889814723c */ /* 0x042fe60000041814 */
[----:B------:R3:W-:Y:S05]  /*5fe0*/  @P0 LDGSTS.E.BYPASS.LTC128B.128 [R199+0x7100], [R236.64], !P3 ;  /* 0x07100000ecc70fae */ /* 0x0007ea000d901d52 */
[C---:B------:R-:W-:Y:S01]  /*5ff0*/  HMMA.16816.F32.BF16 R24, R152.reuse, R138, R24 ;  /* 0x0000008a9818723c */ /* 0x040fe20000041818 */
[----:B------:R3:W-:Y:S05]  /*6000*/  @P0 LDGSTS.E.BYPASS.LTC128B.128 [R199+0x9100], [R230.64], !P2 ;  /* 0x09100000e6c70fae */ /* 0x0007ea000d101d52 */
[----:B------:R3:W-:Y:S01]  /*6010*/  @P0 LDGSTS.E.BYPASS.LTC128B.128 [R199+0xb100], [R228.64], !P1 ;  /* 0x0b100000e4c70fae */ /* 0x0007e2000c901d52 */
[----:B------:R-:W-:Y:S01]  /*6020*/  PLOP3.LUT P0, PT, PT, PT, UP1, 0x40, 0x0 ;  /* 0x000000000000781c */ /* 0x000fe20003f0e818 */
[C---:B------:R-:W-:Y:S01]  /*6030*/  HMMA.16816.F32.BF16 R28, R152.reuse, R140, R28 ;  /* 0x0000008c981c723c */ /* 0x040fe2000004181c */
[----:B--2---:R-:W-:Y:S02]  /*6040*/  IMAD.U32 R223, RZ, RZ, UR20 ;  /* 0x00000014ffdf7e24 */ /* 0x004fe4000f8e00ff */
[----:B------:R-:W0:Y:S01]  /*6050*/  LDGDEPBAR ;  /* 0x00000000000079af */ /* 0x000e220000000000 */
[----:B------:R-:W-:Y:S02]  /*6060*/  IMAD.U32 R222, RZ, RZ, UR16 ;  /* 0x00000010ffde7e24 */ /* 0x000fe4000f8e00ff */
[----:B------:R-:W-:Y:S02]  /*6070*/  IADD3 R223, -R208, 0x1, -R223 ;  /* 0x00000001d0df7810 */ /* 0x000fe40007ffe9df */
[----:B------:R-:W-:Y:S04]  /*6080*/  HMMA.16816.F32.BF16 R32, R152, R142, R32 ;  /* 0x0000008e9820723c */ /* 0x000fe80000041820 */
[----:B------:R-:W-:Y:S04]  /*6090*/  IADD3 R222, -R222, UR9, R223 ;  /* 0x00000009dede7c10 */ /* 0x000fe8000fffe1df */
[C---:B----4-:R-:W-:Y:S04]  /*60a0*/  IADD3 R225, R222.reuse, c[0x0][0x328], RZ ;  /* 0x0000ca00dee17a10 */ /* 0x050fe80007ffe0ff */
[----:B------:R-:W-:Y:S01]  /*60b0*/  IADD3 R223, R222, UR15, RZ ;  /* 0x0000000fdedf7c10 */ /* 0x000fe2000fffe0ff */
[--C-:B------:R-:W-:Y:S04]  /*60c0*/  IMAD.IADD R224, R225, 0x1, R232.reuse ;  /* 0x00000001e1e07824 */ /* 0x100fe800078e02e8 */
[----:B------:R-:W-:Y:S01]  /*60d0*/  IMAD.IADD R222, R223, 0x1, R232 ;  /* 0x00000001dfde7824 */ /* 0x000fe200078e02e8 */
[----:B------:R-:W-:-:S05]  /*60e0*/  @P0 BRA `(.L_x_1574) ;  /* 0x000001a000000947 */ /* 0x000fca0003800000 */
[----:B---3--:R-:W-:Y:S01]  /*60f0*/  IMAD.U32 R133, RZ, RZ, UR16 ;  /* 0x00000010ff857e24 */ /* 0x008fe2000f8e00ff */
        /* <DEDUP_REMOVED lines=13> */
.L_x_1576:
[----:B------:R-:W-:Y:S04]  /*61d0*/  MOV R132, c[0x0][0x32c] ;  /* 0x0000cb0000847a02 */ /* 0x000fe80000000f00 */
[----:B------:R-:W-:Y:S11]  /*61e0*/  ISETP.NE.AND P0, PT, R132, 0x1, PT ;  /* 0x000000018400780c */ /* 0x000ff60003f05270 */
[----:B------:R-:W-:Y:S02]  /*61f0*/  @!UPT UIADD3 URZ, URZ, URZ, URZ ;  /* 0x0000003f3f3ff290 */ /* 0x000fe4000fffe03f */
[----:B------:R-:W-:Y:S05]  /*6200*/  @P0 IMAD.HI.U32 R132, R133, c[0x0][0x330], RZ ;  /* 0x0000cc0085840a27 */ /* 0x000fea00078e00ff */
[----:B------:R-:W-:Y:S02]  /*6210*/  @P0 SHF.R.U32.HI R133, RZ, c[0x0][0x334], R132 ;  /* 0x0000cd00ff850a19 */ /* 0x000fe40000011684 */
.L_x_1577:
[----:B------:R-:W-:Y:S05]  /*6220*/  BSYNC B0 ;  /* 0x0000000000007941 */ /* 0x000fea0003800000 */
.L_x_1575:
[----:B------:R-:W-:Y:S04]  /*6230*/  IMAD.MOV.U32 R132, RZ, RZ, c[0x0][0x32c] ;  /* 0x0000cb00ff847624 */ /* 0x000fe800078e00ff */
[----:B------:R-:W-:Y:S04]  /*6240*/  IMAD R135, R133, R132, -UR20 ;  /* 0x8000001485877e24 */ /* 0x000fe8000f8e0284 */
[----:B------:R-:W-:Y:S05]  /*6250*/  IMAD.IADD R135, R135, 0x1, -R208 ;  /* 0x0000000187877824 */ /* 0x000fea00078e0ad0 */
[----:B------:R-:W-:Y:S02]  /*6260*/  IADD3 R133, R135, c[0x0][0x32c], RZ ;  /* 0x0000cb0087857a10 */ /* 0x000fe40007ffe0ff */
[----:B------:R-:W-:Y:S02]  /*6270*/  IMNMX R222, R222, R135, !PT ;  /* 0x00000087dede7217 */ /* 0x000fe40007800200 */
[----:B------:R-:W-:Y:S02]  /*6280*/  IMNMX R224, R224, R133, PT ;  /* 0x00000085e0e07217 */ /* 0x000fe40003800200 */
.L_x_1574:
[----:B---3--:R-:W-:Y:S01]  /*6290*/  UISETP.GT.AND UP0, UPT, UR14, -0x1, UPT ;  /* 0xffffffff0e00788c */ /* 0x008fe2000bf04270 */
[----:B------:R-:W1:Y:S05]  /*62a0*/  SHFL.IDX PT, R0, R0, 0x1, 0x1c1f ;  /* 0x003c1f0000007f89 */ /* 0x000e6a00000e0000 */
[----:B------:R-:W-:Y:S04]  /*62b0*/  PLOP3.LUT P0, PT, PT, PT, UP0, 0x80, 0x0 ;  /* 0x000000000000781c */ /* 0x000fe80003f0f008 */
[C---:B------:R-:W-:Y:S02]  /*62c0*/  ISETP.GT.AND P4, PT, R222.reuse, 0x1, P0 ;  /* 0x00000001de00780c */ /* 0x040fe40000784270 */
[----:B------:R-:W-:Y:S02]  /*62d0*/  ISETP.GT.AND P5, PT, R222, RZ, P0 ;  /* 0x000000ffde00720c */ /* 0x000fe400007a4270 */
[C---:B------:R-:W-:Y:S02]  /*62e0*/  ISETP.LT.OR P4, PT, R224.reuse, 0x2, P4 ;  /* 0x00000002e000780c */ /* 0x040fe40002781670 */
[----:B------:R-:W-:Y:S02]  /*62f0*/  ISETP.LT.OR P5, PT, R224, 0x1, P5 ;  /* 0x00000001e000780c */ /* 0x000fe40002fa1670 */
[----:B------:R-:W-:Y:S02]  /*6300*/  FSEL R136, R5, -INF , !P4 ;  /* 0xff80000005887808 */ /* 0x000fe40006000000 */
[C---:B------:R-:W-:Y:S02]  /*6310*/  ISETP.GT.AND P4, PT, R222.reuse, 0x10, P0 ;  /* 0x00000010de00780c */ /* 0x040fe40000784270 */
[----:B------:R-:W-:Y:S02]  /*6320*/  ISETP.GT.AND P6, PT, R222, 0x8, P0 ;  /* 0x00000008de00780c */ /* 0x000fe400007c4270 */
[----:B------:R-:W-:Y:S01]  /*6330*/  ISETP.LT.OR P4, PT, R224, 0x11, P4 ;  /* 0x00000011e000780c */ /* 0x000fe20002781670 */
[--C-:B-1----:R-:W-:Y:S01]  /*6340*/  IMAD.IADD R225, R225, 0x1, R0.reuse ;  /* 0x00000001e1e17824 */ /* 0x102fe200078e0200 */
[----:B------:R-:W-:Y:S01]  /*6350*/  FSEL R138, R4, -INF , !P5 ;  /* 0xff800000048a7808 */ /* 0x000fe20006800000 */
[----:B------:R-:W-:Y:S01]  /*6360*/  IMAD.IADD R223, R223, 0x1, R0 ;  /* 0x00000001dfdf7824 */ /* 0x000fe200078e0200 */
        /* <DEDUP_REMOVED lines=55> */
.L_x_1580:
[----:B------:R-:W-:Y:S04]  /*66e0*/  MOV R0, c[0x0][0x32c] ;  /* 0x0000cb0000007a02 */ /* 0x000fe80000000f00 */
[----:B------:R-:W-:Y:S11]  /*66f0*/  ISETP.NE.AND P4, PT, R0, 0x1, PT ;  /* 0x000000010000780c */ /* 0x000ff60003f85270 */
[----:B------:R-:W-:Y:S02]  /*6700*/  @!UPT UIADD3 URZ, URZ, URZ, URZ ;  /* 0x0000003f3f3ff290 */ /* 0x000fe4000fffe03f */
[----:B------:R-:W-:Y:S05]  /*6710*/  @P4 IMAD.HI.U32 R0, R5, c[0x0][0x330], RZ ;  /* 0x0000cc0005004a27 */ /* 0x000fea00078e00ff */
[----:B------:R-:W-:Y:S02]  /*6720*/  @P4 SHF.R.U32.HI R5, RZ, c[0x0][0x334], R0 ;  /* 0x0000cd00ff054a19 */ /* 0x000fe40000011600 */
.L_x_1581:
[----:B------:R-:W-:Y:S05]  /*6730*/  BSYNC B0 ;  /* 0x0000000000007941 */ /* 0x000fea0003800000 */
.L_x_1579:
[----:B------:R-:W-:Y:S04]  /*6740*/  IMAD.MOV.U32 R0, RZ, RZ, c[0x0][0x32c] ;  /* 0x0000cb00ff007624 */ /* 0x000fe800078e00ff */
[----:B------:R-:W-:Y:S04]  /*6750*/  IMAD R5, R5, R0, -UR20 ;  /* 0x8000001405057e24 */ /* 0x000fe8000f8e0200 */
[----:B------:R-:W-:Y:S05]  /*6760*/  IMAD.IADD R4, R5, 0x1, -R208 ;  /* 0x0000000105047824 */ /* 0x000fea00078e0ad0 */
[----:B------:R-:W-:Y:S02]  /*6770*/  IADD3 R0, R4, c[0x0][0x32c], RZ ;  /* 0x0000cb0004007a10 */ /* 0x000fe40007ffe0ff */
[----:B------:R-:W-:Y:S02]  /*6780*/  IMNMX R223, R223, R4, !PT ;  /* 0x00000004dfdf7217 */ /* 0x000fe40007800200 */
[----:B------:R-:W-:Y:S02]  /*6790*/  IMNMX R225, R225, R0, PT ;  /* 0x00000000e1e17217 */ /* 0x000fe40003800200 */
.L_x_1578:
[----:B------:R-:W-:Y:S01]  /*67a0*/  FMNMX.FTZ R5, R138, R3, !PT ;  /* 0x000000038a057209 */ /* 0x000fe20007810000 */
[----:B------:R-:W-:Y:S01]  /*67b0*/  UISETP.GT.AND UP0, UPT, UR14, UR17, UPT ;  /* 0x000000110e00728c */ /* 0x000fe2000bf04270 */
[C---:B------:R-:W-:Y:S01]  /*67c0*/  ISETP.GT.AND P6, PT, R223.reuse, RZ, P0 ;  /* 0x000000ffdf00720c */ /* 0x040fe200007c4270 */
[----:B------:R-:W-:Y:S01]  /*67d0*/  UIADD3 UR14, UR14, -0x1, URZ ;  /* 0xffffffff0e0e7890 */ /* 0x000fe2000fffe03f */
[----:B------:R-:W-:Y:S02]  /*67e0*/  FMNMX.FTZ R5, R136, R5, !PT ;  /* 0x0000000588057209 */ /* 0x000fe40007810000 */
[----:B------:R-:W-:Y:S02]  /*67f0*/  ISETP.GT.AND P5, PT, R223, 0x1, P0 ;  /* 0x00000001df00780c */ /* 0x000fe400007a4270 */
[----:B------:R-:W-:Y:S02]  /*6800*/  FMNMX.FTZ R5, R134, R5, !PT ;  /* 0x0000000586057209 */ /* 0x000fe40007810000 */
[C---:B------:R-:W-:Y:S02]  /*6810*/  ISETP.LT.OR P6, PT, R225.reuse, 0x1, P6 ;  /* 0x00000001e100780c */ /* 0x040fe400037c1670 */
        /* <DEDUP_REMOVED lines=57> */
[----:B------:R-:W-:Y:S02]  /*6bb0*/  ISETP.GT.AND P6, PT, R223, 0x30, P0 ;  /* 0x00000030df00780c */ /* 0x000fe400007c4270 */
        /* <DEDUP_REMOVED lines=395> */
.L_x_1573:
        /* <DEDUP_REMOVED lines=23> */
.L_x_1584:
[----:B------:R-:W-:Y:S02]  /*85e0*/  ULDC UR4, c[0x0][0x32c] ;  /* 0x0000cb0000047ab9 */ /* 0x000fe40000000800 */
[----:B------:R-:W-:-:S03]  /*85f0*/  UISETP.NE.AND UP0, UPT, UR4, 0x1, UPT ;  /* 0x000000010400788c */ /* 0x000fc6000bf05270 */
[----:B------:R-:W-:Y:S02]  /*8600*/  ULDC.64 UR4, c[0x0][0x330] ;  /* 0x0000cc0000047ab9 */ /* 0x000fe40000000a00 */
[----:B------:R-:W-:-:S07]  /*8610*/  UIMAD.WIDE.U32 UR20, UR7, UR4, URZ ;  /* 0x00000004071472a5 */ /* 0x000fce000f8e003f */
[----:B------:R-:W-:Y:S02]  /*8620*/  @UP0 UMOV UR17, UR21 ;  /* 0x0000001500110c82 */ /* 0x000fe40008000000 */
[----:B------:R-:W-:Y:S02]  /*8630*/  @UP0 USHF.R.U32.HI UR7, URZ, UR5, UR17 ;  /* 0x000000053f070299 */ /* 0x000fe40008011611 */
.L_x_1585:
[----:B------:R-:W-:Y:S02]  /*8640*/  ULDC UR4, c[0x0][0x32c] ;  /* 0x0000cb0000047ab9 */ /* 0x000fe40000000800 */
[----:B------:R-:W-:-:S04]  /*8650*/  UIMAD UR4, UR7, UR4, URZ ;  /* 0x00000004070472a4 */ /* 0x000fc8000f8e023f */
[----:B------:R-:W-:-:S04]  /*8660*/  UISETP.LT.AND UP0, UPT, UR6, UR4, UPT ;  /* 0x000000040600728c */ /* 0x000fc8000bf01270 */
[----:B------:R-:W-:-:S04]  /*8670*/  USEL UR6, UR6, UR4, !UP0 ;  /* 0x0000000406067287 */ /* 0x000fc8000c000000 */
.L_x_1583:
        /* <DEDUP_REMOVED lines=22> */
.L_x_1587:
        /* <DEDUP_REMOVED lines=21> */
[----:B------:R-:W-:Y:S02]  /*8930*/  @!P0 LEA R168, P4, R0, c[0x0][0x1f8], 0x1 ;  /* 0x00007e0000a88a11 */ /* 0x000fe400078808ff */
        /* <DEDUP_REMOVED lines=14> */
[----:B------:R-:W-:Y:S01]  /*8a20*/  @!P0 IADD3.X R25, R218, UR14, RZ, P6, !PT ;  /* 0x0000000eda198c10 */ /* 0x000fe2000b7fe4ff */
        /* <DEDUP_REMOVED lines=257> */
[----:B------:R-:W-:Y:S01]  /*9a40*/  @P0 LEA R150, P6, R4, c[0x0][0x1c8], 0x1 ;  /* 0x0000720004960a11 */ /* 0x000fe200078c08ff */
[C---:B------:R-:W-:Y:S01]  /*9a50*/  FMUL.FTZ R101, R3.reuse, R101 ;  /* 0x0000006503657220 */ /* 0x040fe20000410000 */
        /* <DEDUP_REMOVED lines=359> */
.L_x_1586:
        /* <DEDUP_REMOVED lines=18> */
.L_x_1597:
        /* <DEDUP_REMOVED lines=214> */
[C---:B------:R-:W-:Y:S04]  /*bf50*/  HMMA.16816.F32.BF16 R16, R136.reuse, R142, R16 ;  /* 0x0000008e8810723c */ /* 0x040fe80000041810 */
[----:B------:R-:W-:Y:S02]  /*bf60*/  @P4 SHF.R.U32.HI R0, RZ, c[0x0][0x2cc], R140 ;  /* 0x0000b300ff004a19 */ /* 0x000fe4000001168c */
[----:B------:R-:W2:Y:S01]  /*bf70*/  LDSM.16.M88.4 R140, [R184+0x5800] ;  /* 0x00580000b88c783b */ /* 0x000ea20000000200 */
[----:B------:R-:W-:Y:S01]  /*bf80*/  @P0 IADD3 R152, P5, R216, UR7, RZ ;  /* 0x00000007d8980c10 */ /* 0x000fe2000ffbe0ff */
[----:B------:R-:W-:Y:S04]  /*bf90*/  DEPBAR.LE SB0, 0x0 ;  /* 0x000080000000791a */ /* 0x000fe80000000000 */
[----:B------:R-:W-:Y:S01]  /*bfa0*/  BAR.SYNC.DEFER_BLOCKING 0x0 ;  /* 0x0000000000007b1d */ /* 0x000fe20000010000 */
[----:B------:R-:W-:Y:S01]  /*bfb0*/  @P0 IADD3 R154, P4, R214, UR7, RZ ;  /* 0x00000007d69a0c10 */ /* 0x000fe2000ff9e0ff */
[C---:B-1----:R-:W-:Y:S05]  /*bfc0*/  HMMA.16816.F32.BF16 R20, R136.reuse, R132, R20 ;  /* 0x000000848814723c */ /* 0x042fea0000041814 */
[----:B------:R-:W-:Y:S02]  /*bfd0*/  @P0 IADD3.X R147, R215, UR6, RZ, P5, !PT ;  /* 0x00000006d7930c10 */ /* 0x000fe4000affe4ff */
[C---:B------:R-:W-:Y:S01]  /*bfe0*/  @P0 LEA R148, P5, R152.reuse, c[0x0][0x1c8], 0x1 ;  /* 0x0000720098940a11 */ /* 0x040fe200078a08ff */
[C---:B------:R-:W-:Y:S04]  /*bff0*/  HMMA.16816.F32.BF16 R24, R136.reuse, R134, R24 ;  /* 0x000000868818723c */ /* 0x040fe80000041818 */
[----:B------:R-:W-:Y:S02]  /*c000*/  @P0 LEA.HI.X R149, R152, c[0x0][0x1cc], R147, 0x1, P5 ;  /* 0x0000730098950a11 */ /* 0x000fe400028f0c93 */
[----:B------:R-:W-:Y:S01]  /*c010*/  @P0 IADD3.X R153, R213, UR6, RZ, P4, !PT ;  /* 0x00000006d5990c10 */ /* 0x000fe2000a7fe4ff */
[----:B------:R-:W-:Y:S01]  /*c020*/  @UP3 UIADD3.X UR6, UR12, UR6, URZ, UP0, !UPT ;  /* 0x000000060c063290 */ /* 0x000fe200087fe43f */
[C---:B------:R-:W-:Y:S04]  /*c030*/  @P0 LEA R146, P4, R154.reuse, c[0x0][0x1c8], 0x1 ;  /* 0x000072009a920a11 */ /* 0x040fe800078808ff */
[----:B------:R-:W-:Y:S01]  /*c040*/  @P0 LEA.HI.X R147, R154, c[0x0][0x1cc], R153, 0x1, P4 ;  /* 0x000073009a930a11 */ /* 0x000fe200020f0c99 */
[----:B------:R-:W-:Y:S01]  /*c050*/  @!PT LDS RZ, [RZ] ;  /* 0x00000000fffff984 */ /* 0x000fe20000000800 */
[----:B------:R-:W-:Y:S01]  /*c060*/  @!PT LDS RZ, [RZ] ;  /* 0x00000000fffff984 */ /* 0x000fe20000000800 */
[----:B------:R-:W-:Y:S01]  /*c070*/  @!PT LDS RZ, [RZ] ;  /* 0x00000000fffff984 */ /* 0x000fe20000000800 */
[----:B------:R1:W-:Y:S01]  /*c080*/  @P0 LDGSTS.E.BYPASS.LTC128B.128 [R199+0x6100], [R150.64], !P3 ;  /* 0x0610000096c70fae */ /* 0x0003e2000d901d52 */
[----:B------:R-:W-:Y:S02]  /*c090*/  @P0 IADD3.X R133, R211, UR6, RZ, P6, !PT ;  /* 0x00000006d3850c10 */ /* 0x000fe4000b7fe4ff */
[----:B------:R-:W-:Y:S02]  /*c0a0*/  @P0 LEA R158, P6, R144, c[0x0][0x1c8], 0x1 ;  /* 0x00007200909e0a11 */ /* 0x000fe400078c08ff */
[----:B------:R1:W-:Y:S01]  /*c0b0*/  @P0 LDGSTS.E.BYPASS.LTC128B.128 [R199+0x8100], [R148.64], !P2 ;  /* 0x0810000094c70fae */ /* 0x0003e2000d101d52 */
[----:B------:R-:W-:Y:S02]  /*c0c0*/  @P0 IADD3 R145, P5, R216, UR17, RZ ;  /* 0x00000011d8910c10 */ /* 0x000fe4000ffbe0ff */
[----:B------:R-:W-:Y:S01]  /*c0d0*/  @P0 LEA.HI.X R159, R144, c[0x0][0x1cc], R133, 0x1, P6 ;  /* 0x00007300909f0a11 */ /* 0x000fe200030f0c85 */
[----:B------:R-:W-:Y:S01]  /*c0e0*/  IMAD.U32 R133, RZ, RZ, UR16 ;  /* 0x00000010ff857e24 */ /* 0x000fe2000f8e00ff */
[----:B------:R1:W-:Y:S01]  /*c0f0*/  @P0 LDGSTS.E.BYPASS.LTC128B.128 [R199+0xa100], [R146.64], !P1 ;  /* 0x0a10000092c70fae */ /* 0x0003e2000c901d52 */
[----:B------:R-:W-:Y:S01]  /*c100*/  @P0 IADD3.X R132, R215, UR6, RZ, P5, !PT ;  /* 0x00000006d7840c10 */ /* 0x000fe2000affe4ff */
[C---:B--2---:R-:W-:Y:S03]  /*c110*/  HMMA.16816.F32.BF16 R28, R136.reuse, R140, R28 ;  /* 0x0000008c881c723c */ /* 0x044fe6000004181c */
[----:B------:R1:W-:Y:S01]  /*c120*/  @P0 LDGSTS.E.BYPASS.LTC128B.128 [R199+0x7100], [R158.64], !P3 ;  /* 0x071000009ec70fae */ /* 0x0003e2000d901d52 */
[C---:B------:R-:W-:Y:S02]  /*c130*/  @P0 LEA R156, P5, R145.reuse, c[0x0][0x1c8], 0x1 ;  /* 0x00007200919c0a11 */ /* 0x040fe400078a08ff */
[----:B------:R-:W-:Y:S02]  /*c140*/  @P0 IADD3 R153, P4, R214, UR17, RZ ;  /* 0x00000011d6990c10 */ /* 0x000fe4000ff9e0ff */
[----:B------:R-:W-:Y:S01]  /*c150*/  @P0 LEA.HI.X R157, R145, c[0x0][0x1cc], R132, 0x1, P5 ;  /* 0x00007300919d0a11 */ /* 0x000fe200028f0c84 */
[----:B------:R-:W-:Y:S01]  /*c160*/  HMMA.16816.F32.BF16 R32, R136, R142, R32 ;  /* 0x0000008e8820723c */ /* 0x000fe20000041820 */
[----:B------:R-:W2:Y:S02]  /*c170*/  SHFL.IDX PT, R132, R0, RZ, 0x1c1f ;  /* 0x001c1fff00847589 */ /* 0x000ea400000e0000 */
[----:B------:R-:W-:Y:S01]  /*c180*/  @P0 IADD3.X R152, R213, UR6, RZ, P4, !PT ;  /* 0x00000006d5980c10 */ /* 0x000fe2000a7fe4ff */
[----:B------:R-:W-:Y:S01]  /*c190*/  USHF.L.U32 UR6, UR14, 0x6, URZ ;  /* 0x000000060e067899 */ /* 0x000fe2000800063f */
[C---:B------:R-:W-:Y:S01]  /*c1a0*/  @P0 LEA R154, P4, R153.reuse, c[0x0][0x1c8], 0x1 ;  /* 0x00007200999a0a11 */ /* 0x040fe200078808ff */
[----:B------:R1:W-:Y:S03]  /*c1b0*/  @P0 LDGSTS.E.BYPASS.LTC128B.128 [R199+0x9100], [R156.64], !P2 ;  /* 0x091000009cc70fae */ /* 0x0003e6000d101d52 */
[----:B------:R-:W-:Y:S03]  /*c1c0*/  @P0 LEA.HI.X R155, R153, c[0x0][0x1cc], R152, 0x1, P4 ;  /* 0x00007300999b0a11 */ /* 0x000fe600020f0c98 */
[----:B------:R-:W-:Y:S02]  /*c1d0*/  IMAD.U32 R135, RZ, RZ, UR6 ;  /* 0x00000006ff877e24 */ /* 0x000fe4000f8e00ff */
[----:B------:R1:W-:Y:S01]  /*c1e0*/  @P0 LDGSTS.E.BYPASS.LTC128B.128 [R199+0xb100], [R154.64], !P1 ;  /* 0x0b1000009ac70fae */ /* 0x0003e2000c901d52 */
[----:B------:R-:W-:Y:S02]  /*c1f0*/  PLOP3.LUT P0, PT, PT, PT, UP1, 0x40, 0x0 ;  /* 0x000000000000781c */ /* 0x000fe40003f0e818 */
[----:B------:R-:W-:Y:S02]  /*c200*/  IADD3 R134, -R208, 0x1, -R135 ;  /* 0x00000001d0867810 */ /* 0x000fe40007ffe987 */
[----:B------:R-:W0:Y:S02]  /*c210*/  LDGDEPBAR ;  /* 0x00000000000079af */ /* 0x000e240000000000 */
[----:B------:R-:W-:Y:S04]  /*c220*/  IADD3 R133, -R133, UR9, R134 ;  /* 0x0000000985857c10 */ /* 0x000fe8000fffe186 */
[C---:B------:R-:W-:Y:S02]  /*c230*/  IADD3 R135, R133.reuse, c[0x0][0x328], RZ ;  /* 0x0000ca0085877a10 */ /* 0x040fe40007ffe0ff */
[----:B------:R-:W-:Y:S03]  /*c240*/  IADD3 R133, R133, UR15, RZ ;  /* 0x0000000f85857c10 */ /* 0x000fe6000fffe0ff */
[--C-:B--2---:R-:W-:Y:S02]  /*c250*/  IMAD.IADD R139, R135, 0x1, R132.reuse ;  /* 0x00000001878b7824 */ /* 0x104fe400078e0284 */
[----:B------:R-:W-:Y:S01]  /*c260*/  IMAD.IADD R137, R133, 0x1, R132 ;  /* 0x0000000185897824 */ /* 0x000fe200078e0284 */
        /* <DEDUP_REMOVED lines=15> */
.L_x_1591:
[----:B------:R-:W-:Y:S04]  /*c360*/  MOV R132, c[0x0][0x32c] ;  /* 0x0000cb0000847a02 */ /* 0x000fe80000000f00 */
[----:B------:R-:W-:Y:S11]  /*c370*/  ISETP.NE.AND P0, PT, R132, 0x1, PT ;  /* 0x000000018400780c */ /* 0x000ff60003f05270 */
[----:B------:R-:W-:Y:S02]  /*c380*/  @!UPT UIADD3 URZ, URZ, URZ, URZ ;  /* 0x0000003f3f3ff290 */ /* 0x000fe4000fffe03f */
[----:B------:R-:W-:Y:S05]  /*c390*/  @P0 IMAD.HI.U32 R132, R141, c[0x0][0x330], RZ ;  /* 0x0000cc008d840a27 */ /* 0x000fea00078e00ff */
[----:B------:R-:W-:Y:S02]  /*c3a0*/  @P0 SHF.R.U32.HI R141, RZ, c[0x0][0x334], R132 ;  /* 0x0000cd00ff8d0a19 */ /* 0x000fe40000011684 */
.L_x_1592:
[----:B------:R-:W-:Y:S05]  /*c3b0*/  BSYNC B0 ;  /* 0x0000000000007941 */ /* 0x000fea0003800000 */
.L_x_1590:
[----:B------:R-:W-:Y:S04]  /*c3c0*/  IMAD.MOV.U32 R132, RZ, RZ, c[0x0][0x32c] ;  /* 0x0000cb00ff847624 */ /* 0x000fe800078e00ff */
[----:B------:R-:W-:Y:S04]  /*c3d0*/  IMAD R141, R141, R132, -UR6 ;  /* 0x800000068d8d7e24 */ /* 0x000fe8000f8e0284 */
[----:B------:R-:W-:Y:S05]  /*c3e0*/  IMAD.IADD R134, R141, 0x1, -R208 ;  /* 0x000000018d867824 */ /* 0x000fea00078e0ad0 */
[----:B------:R-:W-:Y:S02]  /*c3f0*/  IADD3 R132, R134, c[0x0][0x32c], RZ ;  /* 0x0000cb0086847a10 */ /* 0x000fe40007ffe0ff */
[----:B------:R-:W-:Y:S02]  /*c400*/  IMNMX R137, R137, R134, !PT ;  /* 0x0000008689897217 */ /* 0x000fe40007800200 */
[----:B------:R-:W-:Y:S02]  /*c410*/  IMNMX R139, R139, R132, PT ;  /* 0x000000848b8b7217 */ /* 0x000fe40003800200 */
.L_x_1589:
        /* <DEDUP_REMOVED lines=69> */
.L_x_1595:
[----:B------:R-:W-:Y:S04]  /*c870*/  MOV R5, c[0x0][0x32c] ;  /* 0x0000cb0000057a02 */ /* 0x000fe80000000f00 */
[----:B------:R-:W-:Y:S11]  /*c880*/  ISETP.NE.AND P4, PT, R5, 0x1, PT ;  /* 0x000000010500780c */ /* 0x000ff60003f85270 */
[----:B------:R-:W-:Y:S02]  /*c890*/  @!UPT UIADD3 URZ, URZ, URZ, URZ ;  /* 0x0000003f3f3ff290 */ /* 0x000fe4000fffe03f */
[----:B------:R-:W-:Y:S05]  /*c8a0*/  @P4 IMAD.HI.U32 R5, R12, c[0x0][0x330], RZ ;  /* 0x0000cc000c054a27 */ /* 0x000fea00078e00ff */
[----:B------:R-:W-:Y:S02]  /*c8b0*/  @P4 SHF.R.U32.HI R12, RZ, c[0x0][0x334], R5 ;  /* 0x0000cd00ff0c4a19 */ /* 0x000fe40000011605 */
.L_x_1596:
[----:B------:R-:W-:Y:S05]  /*c8c0*/  BSYNC B0 ;  /* 0x0000000000007941 */ /* 0x000fea0003800000 */
.L_x_1594:
[----:B------:R-:W-:Y:S04]  /*c8d0*/  IMAD.MOV.U32 R5, RZ, RZ, c[0x0][0x32c] ;  /* 0x0000cb00ff057624 */ /* 0x000fe800078e00ff */
[----:B------:R-:W-:Y:S04]  /*c8e0*/  IMAD R5, R12, R5, -UR6 ;  /* 0x800000060c057e24 */ /* 0x000fe8000f8e0205 */
[----:B------:R-:W-:Y:S05]  /*c8f0*/  IMAD.IADD R9, R5, 0x1, -R208 ;  /* 0x0000000105097824 */ /* 0x000fea00078e0ad0 */
[----:B------:R-:W-:Y:S02]  /*c900*/  IADD3 R5, R9, c[0x0][0x32c], RZ ;  /* 0x0000cb0009057a10 */ /* 0x000fe40007ffe0ff */
[----:B------:R-:W-:Y:S02]  /*c910*/  IMNMX R4, R4, R9, !PT ;  /* 0x0000000904047217 */ /* 0x000fe40007800200 */
[----:B------:R-:W-:Y:S02]  /*c920*/  IMNMX R0, R0, R5, PT ;  /* 0x0000000500007217 */ /* 0x000fe40003800200 */
.L_x_1593:
        /* <DEDUP_REMOVED lines=460> */
.L_x_1588:
        /* <DEDUP_REMOVED lines=123> */
.L_x_1555:
        /* <DEDUP_REMOVED lines=151> */
.L_x_1599:
        /* <DEDUP_REMOVED lines=139> */
.L_x_1601:
[----:B--2---:R-:W-:Y:S05]  /*ffc0*/  BSYNC B0 ;  /* 0x0000000000007941 */ /* 0x004fea0003800000 */
.L_x_1600:
        /* <DEDUP_REMOVED lines=23> */
.L_x_1603:
[----:B------:R-:W-:Y:S05]  /*10140*/  BSYNC B0 ;  /* 0x0000000000007941 */ /* 0x000fea0003800000 */
.L_x_1602:
        /* <DEDUP_REMOVED lines=23> */
.L_x_1605:
[----:B------:R-:W-:Y:S05]  /*102c0*/  BSYNC B0 ;  /* 0x0000000000007941 */ /* 0x000fea0003800000 */
.L_x_1604:
        /* <DEDUP_REMOVED lines=24> */
.L_x_1598:
        /* <DEDUP_REMOVED lines=18> */
.L_x_1606:
        /* <DEDUP_REMOVED lines=42> */
.L_x_1608:
[----:B------:R-:W-:Y:S05]  /*10810*/  BSYNC B0 ;  /* 0x0000000000007941 */ /* 0x000fea0003800000 */
.L_x_1607:
        /* <DEDUP_REMOVED lines=66> */
.L_x_1610:
[----:B------:R-:W-:Y:S05]  /*10c40*/  BSYNC B0 ;  /* 0x0000000000007941 */ /* 0x000fea0003800000 */
.L_x_1609:
        /* <DEDUP_REMOVED lines=21> */
.L_x_1612:
[----:B------:R-:W-:Y:S05]  /*10da0*/  BSYNC B0 ;  /* 0x0000000000007941 */ /* 0x000fea0003800000 */
.L_x_1611:
        /* <DEDUP_REMOVED lines=21> */
.L_x_1614:
[----:B------:R-:W-:Y:S05]  /*10f00*/  BSYNC B0 ;  /* 0x0000000000007941 */ /* 0x000fea0003800000 */
.L_x_1613:
        /* <DEDUP_REMOVED lines=22> */
.L_x_1615:
        /* <DEDUP_REMOVED lines=9> */
.L_x_2643:


//--------------------- .text._ZN7cutlass13device_kernelIN5flash19enable_sm80_to_sm89INS1_16FlashAttnFwdSm80INS1_25CollectiveMainloopFwdSm80ILi8ELi1ELb0EN4cute5tupleIJNS5_1CILi128EEENS7_ILi64EEENS7_ILi192EEEEEELi192ENS_10bfloat16_tEfNS_4arch4Sm80ELb0ELb1ELb0ELb1ELb0ELb1ELb1ELb0EEENS1_21CollectiveEpilogueFwdINS6_IJS8_SA_S9_EEENS6_IJNS7_ILi1EEESI_SI_EEESC_SE_Li256ELb1ELb1ELb0ELb0EEENS1_19SingleTileSchedulerILb1ELb0ELb1ELi128EEEEEEEEEvNT_6ParamsE --------------------------
	.section	.text._ZN7cutlass13device_kernelIN5flash19enable_sm80_to_sm89INS1_16FlashAttnFwdSm80INS1_25CollectiveMainloopFwdSm80ILi8ELi1ELb0EN4cute5tupleIJNS5_1CILi128EEENS7_ILi64EEENS7_ILi192EEEEEELi192ENS_10bfloat16_tEfNS_4arch4Sm80ELb0ELb1ELb0ELb1ELb0ELb1ELb1ELb0EEENS1_21CollectiveEpilogueFwdINS6_IJS8_SA_S9_EEENS6_IJNS7_ILi1EEESI_SI_EEESC_SE_Li256ELb1ELb1ELb0ELb0EEENS1_19SingleTileSchedulerILb1ELb0ELb1ELi128EEEEEEEEEvNT_6ParamsE,"ax",@progbits
	.sectioninfo	@"SHI_REGISTERS=241"
	.align	128
.text._ZN7cutlass13device_kernelIN5flash19enable_sm80_to_sm89INS1_16FlashAttnFwdSm80INS1_25CollectiveMainloopFwdSm80ILi8ELi1ELb0EN4cute5tupleIJNS5_1CILi128EEENS7_ILi64EEENS7_ILi192EEEEEELi192ENS_10bfloat16_tEfNS_4arch4Sm80ELb0ELb1ELb0ELb1ELb0ELb1ELb1ELb0EEENS1_21CollectiveEpilogueFwdINS6_IJS8_SA_S9_EEENS6_IJNS7_ILi1EEESI_SI_EEESC_SE_Li256ELb1ELb1ELb0ELb0EEENS1_19SingleTileSchedulerILb1ELb0ELb1ELi128EEEEEEEEEvNT_6ParamsE:
        .type           _ZN7cutlass13device_kernelIN5flash19enable_sm80_to_sm89INS1_16FlashAttnFwdSm80INS1_25CollectiveMainloopFwdSm80ILi8ELi1ELb0EN4cute5tupleIJNS5_1CILi128EEENS7_ILi64EEENS7_ILi192EEEEEELi192ENS_10bfloat16_tEfNS_4arch4Sm80ELb0ELb1ELb0ELb1ELb0ELb1ELb1ELb0EEENS1_21CollectiveEpilogueFwdINS6_IJS8_SA_S9_EEENS6_IJNS7_ILi1EEESI_SI_EEESC_SE_Li256ELb1ELb1ELb0ELb0EEENS1_19SingleTileSchedulerILb1ELb0ELb1ELi128EEEEEEEEEvNT_6ParamsE,@function
        .size           _ZN7cutlass13device_kernelIN5flash19enable_sm80_to_sm89INS1_16FlashAttnFwdSm80INS1_25CollectiveMainloopFwdSm80ILi8ELi1ELb0EN4cute5tupleIJNS5_1CILi128EEENS7_ILi64EEENS7_ILi192EEEEEELi192ENS_10bfloat16_tEfNS_4arch4Sm80ELb0ELb1ELb0ELb1ELb0ELb1ELb1ELb0EEENS1_21CollectiveEpilogueFwdINS6_IJS8_SA_S9_EEENS6_IJNS7_ILi1EEESI_SI_EEESC_SE_Li256ELb1ELb1ELb0ELb0EEENS1_19SingleTileSchedulerILb1ELb0ELb1ELi128EEEEEEEEEvNT_6ParamsE,(.L_x_2644 - _ZN7cutlass13device_kernelIN5flash19enable_sm80_to_sm89INS1_16FlashAttnFwdSm80INS1_25CollectiveMainloopFwdSm80ILi8ELi1ELb0EN4cute5tupleIJNS5_1CILi128EEENS7_ILi64EEENS7_ILi192EEEEEELi192ENS_10bfloat16_tEfNS_4arch4Sm80ELb0ELb1ELb0ELb1ELb0ELb1ELb1ELb0EEENS1_21CollectiveEpilogueFwdINS6_IJS8_SA_S9_EEENS6_IJNS7_ILi1EEESI_SI_EEESC_SE_Li256ELb1ELb1ELb0ELb0EEENS1_19SingleTileSchedulerILb1ELb0ELb1ELi128EEEEEEEEEvNT_6ParamsE)
        .other          _ZN7cutlass13device_kernelIN5flash19enable_sm80_to_sm89INS1_16FlashAttnFwdSm80INS1_25CollectiveMainloopFwdSm80ILi8ELi1ELb0EN4cute5tupleIJNS5_1CILi128EEENS7_ILi64EEENS7_ILi192EEEEEELi192ENS_10bfloat16_tEfNS_4arch4Sm80ELb0ELb1ELb0ELb1ELb0ELb1ELb1ELb0EEENS1_21CollectiveEpilogueFwdINS6_IJS8_SA_S9_EEENS6_IJNS7_ILi1EEESI_SI_EEESC_SE_Li256ELb1ELb1ELb0ELb0EEENS1_19SingleTileSchedulerILb1ELb0ELb1ELi128EEEEEEEEEvNT_6ParamsE,@"STO_CUDA_ENTRY STV_DEFAULT"
_ZN7cutlass13device_kernelIN5flash19enable_sm80_to_sm89INS1_16FlashAttnFwdSm80INS1_25CollectiveMainloopFwdSm80ILi8ELi1ELb0EN4cute5tupleIJNS5_1CILi128EEENS7_ILi64EEENS7_ILi192EEEEEELi192ENS_10bfloat16_tEfNS_4arch4Sm80ELb0ELb1ELb0ELb1ELb0ELb1ELb1ELb0EEENS1_21CollectiveEpilogueFwdINS6_IJS8_SA_S9_EEENS6_IJNS7_ILi1EEESI_SI_EEESC_SE_Li256ELb1ELb1ELb0ELb0EEENS1_19SingleTileSchedulerILb1ELb0ELb1ELi128EEEEEEEEEvNT_6ParamsE:
        /* <DEDUP_REMOVED lines=20> */
.L_x_1617:
        /* <DEDUP_REMOVED lines=13> */
.L_x_1619:
[----:B------:R-:W-:Y:S02]  /*0210*/  ULDC UR5, c[0x0][0x54c] ;  /* 0x0001530000057ab9 */ /* 0x000fe40000000800 */
.L_x_1618:
[----:B------:R-:W-:Y:S02]  /*0220*/  ULDC UR4, c[0x0][0x548] ;  /* 0x0001520000047ab9 */ /* 0x000fe40000000800 */
[----:B------:R-:W-:-:S02]  /*0230*/  USHF.L.U32 UR18, UR16, 0x7, URZ ;  /* 0x0000000710127899 */ /* 0x000fc4000800063f */
[----:B------:R-:W-:-:S04]  /*0240*/  UIMAD UR4, UR5, UR4, URZ ;  /* 0x00000004050472a4 */ /* 0x000fc8000f8e023f */
[----:B------:R-:W-:-:S04]  /*0250*/  UISETP.GE.AND UP0, UPT, UR18, UR4, UPT ;  /* 0x000000041200728c */ /* 0x000fc8000bf06270 */
[----:B------:R-:W-:Y:S01]  /*0260*/  USEL UR24, UR24, 0xffffffff, !UP0 ;  /* 0xffffffff18187887 */ /* 0x000fe2000c000000 */
[----:B------:R-:W-:Y:S05]  /*0270*/  BRA `(.L_x_1620) ;  /* 0x000001b000007947 */ /* 0x000fea0003800000 */
.L_x_1616:
        /* <DEDUP_REMOVED lines=8> */
.L_x_1621:
        /* <DEDUP_REMOVED lines=13> */
.L_x_1623:
[----:B------:R-:W-:Y:S02]  /*03d0*/  ULDC UR5, c[0x0][0x54c] ;  /* 0x0001530000057ab9 */ /* 0x000fe40000000800 */
.L_x_1622:
[----:B------:R-:W-:Y:S02]  /*03e0*/  ULDC UR4, c[0x0][0x548] ;  /* 0x0001520000047ab9 */ /* 0x000fe40000000800 */
[----:B------:R-:W-:-:S02]  /*03f0*/  USHF.L.U32 UR18, UR16, 0x7, URZ ;  /* 0x0000000710127899 */ /* 0x000fc4000800063f */
[----:B------:R-:W-:-:S04]  /*0400*/  UIMAD UR4, UR5, UR4, URZ ;  /* 0x00000004050472a4 */ /* 0x000fc8000f8e023f */
[----:B------:R-:W-:-:S04]  /*0410*/  UISETP.GE.AND UP0, UPT, UR18, UR4, UPT ;  /* 0x000000041200728c */ /* 0x000fc8000bf06270 */
[----:B------:R-:W-:-:S06]  /*0420*/  USEL UR24, UR24, 0xffffffff, !UP0 ;  /* 0xffffffff18187887 */ /* 0x000fcc000c000000 */
.L_x_1620:
        /* <DEDUP_REMOVED lines=65> */
.L_x_1624:
        /* <DEDUP_REMOVED lines=10> */
.L_x_1625:
[----:B------:R-:W-:Y:S05]  /*08e0*/  @!P2 BRA `(.L_x_1626) ;  /* 0x000000500000a947 */ /* 0x000fea0003800000 */
[----:B-1----:R-:W2:Y:S04]  /*08f0*/  LDG.E R0, [R8.64] ;  /* 0x0000001c08007981 */ /* 0x002ea8000c1e1900 */
[----:B----4-:R-:W4:Y:S01]  /*0900*/  LDG.E R2, [R8.64+0x4] ;  /* 0x0000041c08027981 */ /* 0x010f22000c1e1900 */
[----:B--2---:R-:W1:Y:S08]  /*0910*/  R2UR UR37, R0 ;  /* 0x00000000002573c2 */ /* 0x004e7000000e0000 */
[----:B----4-:R-:W1:Y:S02]  /*0920*/  R2UR UR4, R2 ;  /* 0x00000000020473c2 */ /* 0x010e6400000e0000 */
[----:B-1----:R-:W-:-:S06]  /*0930*/  UIADD3 UR37, -UR37, UR4, URZ ;  /* 0x0000000425257290 */ /* 0x002fcc000fffe13f */
.L_x_1626:
        /* <DEDUP_REMOVED lines=10> */
[----:B------:R-:W-:-:S05]  /*09e0*/  IMAD.U32 R5, RZ, RZ, UR5 ;  /* 0x00000005ff057e24 */ /* 0x000fca000f8e00ff */
[----:B------:R1:W5:Y:S01]  /*09f0*/  @P1 LDG.E R84, [R4.64] ;  /* 0x0000001c04541981 */ /* 0x000362000c1e1900 */
[----:B------:R-:W-:Y:S02]  /*0a00*/  ULDC UR4, c[0x0][0x2c4] ;  /* 0x0000b10000047ab9 */ /* 0x000fe40000000800 */
[----:B------:R-:W-:Y:S02]  /*0a10*/  UISETP.NE.AND UP3, UPT, UR4, 0x1, UPT ;  /* 0x000000010400788c */ /* 0x000fe4000bf65270 */
[----:B---3--:R-:W-:Y:S02]  /*0a20*/  UIADD3 UR8, -UR20, UR37, URZ ;  /* 0x0000002514087290 */ /* 0x008fe4000fffe13f */
[----:B------:R-:W-:-:S07]  /*0a30*/  ULDC.64 UR4, c[0x0][0x2c8] ;  /* 0x0000b20000047ab9 */ /* 0x000fce0000000a00 */
        /* <DEDUP_REMOVED lines=26> */
.L_x_1628:
[----:B------:R-:W-:Y:S02]  /*0be0*/  UISETP.NE.AND UP0, UPT, UR5, 0x1, UPT ;  /* 0x000000010500788c */ /* 0x000fe4000bf05270 */
[----:B------:R-:W-:Y:S02]  /*0bf0*/  ULDC.64 UR6, c[0x0][0x330] ;  /* 0x0000cc0000067ab9 */ /* 0x000fe40000000a00 */
[----:B------:R-:W-:-:S07]  /*0c00*/  UIMAD.WIDE.U32 UR26, UR4, UR6, URZ ;  /* 0x00000006041a72a5 */ /* 0x000fce000f8e003f */
[----:B------:R-:W-:Y:S02]  /*0c10*/  @UP0 UMOV UR9, UR27 ;  /* 0x0000001b00090c82 */ /* 0x000fe40008000000 */
[----:B------:R-:W-:Y:S02]  /*0c20*/  @UP0 USHF.R.U32.HI UR4, URZ, UR7, UR9 ;  /* 0x000000073f040299 */ /* 0x000fe40008011609 */
.L_x_1629:
[----:B------:R-:W-:Y:S02]  /*0c30*/  ULDC UR6, c[0x0][0x32c] ;  /* 0x0000cb0000067ab9 */ /* 0x000fe40000000800 */
[----:B------:R-:W-:-:S04]  /*0c40*/  UIMAD UR6, UR4, UR5, UR6 ;  /* 0x00000005040672a4 */ /* 0x000fc8000f8e0206 */
[----:B------:R-:W-:-:S04]  /*0c50*/  UISETP.LT.AND UP0, UPT, UR17, UR6, UPT ;  /* 0x000000061100728c */ /* 0x000fc8000bf01270 */
[----:B------:R-:W-:-:S03]  /*0c60*/  USEL UR17, UR17, UR6, UP0 ;  /* 0x0000000611117287 */ /* 0x000fc60008000000 */
.L_x_1627:
        /* <DEDUP_REMOVED lines=25> */
.L_x_1631:
[----:B------:R-:W-:-:S03]  /*0e00*/  UISETP.NE.AND UP0, UPT, UR5, 0x1, UPT ;  /* 0x000000010500788c */ /* 0x000fc6000bf05270 */
[----:B------:R-:W-:Y:S02]  /*0e10*/  ULDC.64 UR4, c[0x0][0x330] ;  /* 0x0000cc0000047ab9 */ /* 0x000fe40000000a00 */
[----:B------:R-:W-:-:S07]  /*0e20*/  UIMAD.WIDE.U32 UR26, UR7, UR4, URZ ;  /* 0x00000004071a72a5 */ /* 0x000fce000f8e003f */
[----:B------:R-:W-:Y:S02]  /*0e30*/  @UP0 UMOV UR25, UR27 ;  /* 0x0000001b00190c82 */ /* 0x000fe40008000000 */
[----:B------:R-:W-:Y:S02]  /*0e40*/  @UP0 USHF.R.U32.HI UR7, URZ, UR5, UR25 ;  /* 0x000000053f070299 */ /* 0x000fe40008011619 */
.L_x_1632:
[----:B------:R-:W-:Y:S02]  /*0e50*/  ULDC UR4, c[0x0][0x32c] ;  /* 0x0000cb0000047ab9 */ /* 0x000fe40000000800 */
[----:B------:R-:W-:-:S04]  /*0e60*/  UIMAD UR4, UR7, UR4, URZ ;  /* 0x00000004070472a4 */ /* 0x000fc8000f8e023f */
[----:B------:R-:W-:-:S04]  /*0e70*/  UISETP.LT.AND UP0, UPT, UR6, UR4, UPT ;  /* 0x000000040600728c */ /* 0x000fc8000bf01270 */
[----:B------:R-:W-:Y:S02]  /*0e80*/  USEL UR6, UR6, UR4, !UP0 ;  /* 0x0000000406067287 */ /* 0x000fe4000c000000 */
.L_x_1630:
        /* <DEDUP_REMOVED lines=63> */
[-C--:B------:R-:W-:Y:S01]  /*1280*/  LEA.HI R22, R2, R83.reuse, RZ, 0x2 ;  /* 0x0000005302167211 */ /* 0x080fe200078f10ff */
[C---:B------:R-:W-:Y:S01]  /*1290*/  IMAD R3, R100.reuse, c[0x0][0x23c], R3 ;  /* 0x00008f0064037a24 */ /* 0x040fe200078e0203 */
[----:B------:R-:W-:Y:S01]  /*12a0*/  UMOV UR38, 0x6 ;  /* 0x0000000600267882 */ /* 0x000fe20000000000 */
[----:B------:R-:W-:Y:S01]  /*12b0*/  IMAD.WIDE.U32 R8, R100, c[0x0][0x238], R20 ;  /* 0x00008e0064087a25 */ /* 0x000fe200078e0014 */
[----:B------:R-:W-:Y:S01]  /*12c0*/  USHF.R.S32.HI UR4, URZ, 0x1f, UR17 ;  /* 0x0000001f3f047899 */ /* 0x000fe20008011411 */
[----:B------:R-:W-:Y:S01]  /*12d0*/  LOP3.LUT R18, R22, 0xfffffffc, RZ, 0xc0, !PT ;  /* 0xfffffffc16127812 */ /* 0x000fe200078ec0ff */
[----:B------:R-:W-:Y:S01]  /*12e0*/  ULDC UR32, c[0x0][0x23c] ;  /* 0x00008f0000207ab9 */ /* 0x000fe20000000800 */
[----:B------:R-:W-:Y:S01]  /*12f0*/  IMAD.IADD R9, R9, 0x1, R3 ;  /* 0x0000000109097824 */ /* 0x000fe200078e0203 */
[----:B------:R-:W-:Y:S01]  /*1300*/  ISETP.GE.AND P5, PT, R20, c[0x0][0x1d4], PT ;  /* 0x0000750014007a0c */ /* 0x000fe20003fa6270 */
[----:B------:R-:W-:Y:S01]  /*1310*/  IMAD.U32 R3, RZ, RZ, UR15 ;  /* 0x0000000fff037e24 */ /* 0x000fe2000f8e00ff */
[--C-:B------:R-:W-:Y:S01]  /*1320*/  SHF.R.S32.HI R127, RZ, 0x2, R22.reuse ;  /* 0x00000002ff7f7819 */ /* 0x100fe20000011416 */
[----:B------:R-:W-:Y:S01]  /*1330*/  IMAD.MOV.U32 R101, RZ, RZ, c[0x0][0x27c] ;  /* 0x00009f00ff657624 */ /* 0x000fe200078e00ff */
[----:B------:R-:W-:Y:S01]  /*1340*/  SHF.R.S32.HI R22, RZ, 0x1f, R22 ;  /* 0x0000001fff167819 */ /* 0x000fe20000011416 */
[----:B------:R-:W-:Y:S01]  /*1350*/  IMAD.WIDE.U32 R140, R3, c[0x0][0x240], R8 ;  /* 0x00009000038c7a25 */ /* 0x000fe200078e0008 */
[----:B------:R-:W-:Y:S01]  /*1360*/  LEA.HI R123, R2, R83, RZ, 0x6 ;  /* 0x00000053027b7211 */ /* 0x000fe200078f30ff */
[----:B------:R-:W-:Y:S01]  /*1370*/  UIADD3 UR37, UR19, UR37, URZ ;  /* 0x0000002513257290 */ /* 0x000fe2000fffe03f */
[----:B------:R-:W-:Y:S01]  /*1380*/  ISETP.GE.AND P2, PT, R101, 0x1, PT ;  /* 0x000000016500780c */ /* 0x000fe20003f46270 */
[----:B------:R-:W-:Y:S01]  /*1390*/  IMAD.SHL.U32 R5, R5, 0x40, RZ ;  /* 0x0000004005057824 */ /* 0x000fe200078e00ff */
[----:B------:R-:W-:Y:S01]  /*13a0*/  IADD3 R141, R141, UR6, RZ ;  /* 0x000000068d8d7c10 */ /* 0x000fe2000fffe0ff */
[----:B------:R-:W-:Y:S01]  /*13b0*/  ULDC.64 UR6, c[0x0][0x238] ;  /* 0x00008e0000067ab9 */ /* 0x000fe20000000a00 */
[----:B------:R-:W-:Y:S01]  /*13c0*/  IMAD.IADD R18, R83, 0x1, -R18 ;  /* 0x0000000153127824 */ /* 0x000fe200078e0a12 */
[----:B------:R-:W-:Y:S01]  /*13d0*/  USHF.L.U32 UR26, UR6, 0x6, URZ ;  /* 0x00000006061a7899 */ /* 0x000fe2000800063f */
[----:B------:R-:W-:Y:S01]  /*13e0*/  LOP3.LUT R5, R5, 0x1c0, RZ, 0xc0, !PT ;  /* 0x000001c005057812 */ /* 0x000fe200078ec0ff */
[----:B------:R-:W-:Y:S01]  /*13f0*/  IMAD.WIDE.U32 R140, R138, c[0x0][0x248], R140 ;  /* 0x000092008a8c7a25 */ /* 0x000fe200078e008c */
[----:B------:R-:W-:Y:S01]  /*1400*/  USHF.L.U64.HI UR25, UR6, UR38, UR7 ;  /* 0x0000002606197299 */ /* 0x000fe20008010207 */
[----:B------:R-:W-:Y:S01]  /*1410*/  LEA.HI R22, R22, R127, RZ, 0x3 ;  /* 0x0000007f16167211 */ /* 0x000fe200078f18ff */
[----:B------:R-:W-:Y:S01]  /*1420*/  USHF.L.U32 UR33, UR6, 0x5, URZ ;  /* 0x0000000506217899 */ /* 0x000fe2000800063f */
[----:B------:R-:W-:Y:S01]  /*1430*/  IMAD.U32 R85, RZ, RZ, UR26 ;  /* 0x0000001aff557e24 */ /* 0x000fe2000f8e00ff */
[----:B------:R-:W-:Y:S01]  /*1440*/  UIMAD UR7, UR25, UR17, URZ ;  /* 0x00000011190772a4 */ /* 0x000fe2000f8e023f */
[----:B------:R-:W-:Y:S01]  /*1450*/  IADD3 R145, R141, UR5, RZ ;  /* 0x000000058d917c10 */ /* 0x000fe2000fffe0ff */
[----:B------:R-:W-:Y:S01]  /*1460*/  IMAD.MOV.U32 R144, RZ, RZ, R140 ;  /* 0x000000ffff907224 */ /* 0x000fe200078e008c */
[----:B-1----:R-:W-:Y:S01]  /*1470*/  LOP3.LUT R7, R5, 0x38, R20, 0xf8, !PT ;  /* 0x0000003805077812 */ /* 0x002fe200078ef814 */
[----:B------:R-:W-:Y:S01]  /*1480*/  UIMAD UR7, UR4, UR26, UR7 ;  /* 0x0000001a040772a4 */ /* 0x000fe2000f8e0207 */
[----:B------:R-:W-:Y:S01]  /*1490*/  IMAD.SHL.U32 R16, R18, 0x4, RZ ;  /* 0x0000000412107824 */ /* 0x000fe200078e00ff */
[----:B------:R-:W-:Y:S01]  /*14a0*/  SHF.R.U32.HI R4, RZ, 0x3, R5 ;  /* 0x00000003ff047819 */ /* 0x000fe20000011605 */
[----:B------:R-:W-:Y:S01]  /*14b0*/  IMAD.WIDE.U32 R8, R85, UR17, R144 ;  /* 0x0000001155087c25 */ /* 0x000fe2000f8e0090 */
[----:B------:R-:W-:Y:S01]  /*14c0*/  ULDC.64 UR4, c[0x0][0x260] ;  /* 0x0000980000047ab9 */ /* 0x000fe20000000a00 */
[----:B------:R-:W-:Y:S01]  /*14d0*/  IADD3 R5, R20, 0x40, RZ ;  /* 0x0000004014057810 */ /* 0x000fe20007ffe0ff */
[----:B------:R-:W-:Y:S01]  /*14e0*/  UIMAD UR4, UR14, UR4, URZ ;  /* 0x000000040e0472a4 */ /* 0x000fe2000f8e023f */
[----:B------:R-:W-:Y:S01]  /*14f0*/  IMAD.SHL.U32 R18, R18, 0x8, RZ ;  /* 0x0000000812127824 */ /* 0x000fe200078e00ff */
[C---:B------:R-:W-:Y:S01]  /*1500*/  IADD3 R15, R16.reuse, 0x20, RZ ;  /* 0x00000020100f7810 */ /* 0x040fe20007ffe0ff */
[----:B------:R-:W-:Y:S01]  /*1510*/  IMAD.SHL.U32 R17, R101, 0x2, RZ ;  /* 0x0000000265117824 */ /* 0x000fe200078e00ff */
[----:B------:R-:W-:Y:S01]  /*1520*/  LOP3.LUT R4, R7, R4, RZ, 0x3c, !PT ;  /* 0x0000000407047212 */ /* 0x000fe200078e3cff */
[----:B------:R-:W-:Y:S01]  /*1530*/  UIMAD UR4, UR15, UR5, UR4 ;  /* 0x000000050f0472a4 */ /* 0x000fe2000f8e0204 */
[----:B------:R-:W-:Y:S01]  /*1540*/  ISETP.GE.AND P4, PT, R5, c[0x0][0x1d4], PT ;  /* 0x0000750005007a0c */ /* 0x000fe20003f86270 */
[----:B------:R-:W-:Y:S01]  /*1550*/  IMAD.IADD R12, R16, 0x1, R15 ;  /* 0x00000001100c7824 */ /* 0x000fe200078e020f */
[----:B------:R-:W-:Y:S01]  /*1560*/  IADD3 R24, -R17, c[0x0][0x1d4], RZ ;  /* 0x0000750011187a10 */ /* 0x000fe20007ffe1ff */
[----:B------:R-:W-:Y:S01]  /*1570*/  IMAD.SHL.U32 R123, R123, 0x8, RZ ;  /* 0x000000087b7b7824 */ /* 0x000fe200078e00ff */
[----:B------:R-:W-:Y:S01]  /*1580*/  IADD3 R5, R20, 0x80, RZ ;  /* 0x0000008014057810 */ /* 0x000fe20007ffe0ff */
[----:B------:R-:W-:Y:S01]  /*1590*/  IMAD.WIDE.U32 R20, R3, c[0x0][0x260], R20 ;  /* 0x0000980003147a25 */ /* 0x000fe200078e0014 */
[----:B------:R-:W-:Y:S01]  /*15a0*/  IADD3 R14, R16, 0x40, RZ ;  /* 0x00000040100e7810 */ /* 0x000fe20007ffe0ff */
[----:B------:R-:W-:Y:S01]  /*15b0*/  USHF.R.S32.HI UR40, URZ, 0x1f, UR37 ;  /* 0x0000001f3f287899 */ /* 0x000fe20008011425 */
[----:B------:R-:W-:Y:S01]  /*15c0*/  SHF.R.S32.HI R19, RZ, 0x1f, R18 ;  /* 0x0000001fff137819 */ /* 0x000fe20000011412 */
[----:B------:R-:W-:Y:S01]  /*15d0*/  IMAD.WIDE.U32 R142, R127, c[0x0][0x1e0], RZ ;  /* 0x000078007f8e7a25 */ /* 0x000fe200078e00ff */
[----:B------:R-:W-:Y:S01]  /*15e0*/  IADD3 R21, R21, UR4, RZ ;  /* 0x0000000415157c10 */ /* 0x000fe2000fffe0ff */
[----:B------:R-:W-:Y:S01]  /*15f0*/  ULDC.64 UR4, c[0x0][0x210] ;  /* 0x0000840000047ab9 */ /* 0x000fe20000000a00 */
[----:B------:R-:W-:Y:S01]  /*1600*/  LOP3.LUT R22, R22, 0xfffffff8, RZ, 0xc0, !PT ;  /* 0xfffffff816167812 */ /* 0x000fe200078ec0ff */
[----:B------:R-:W-:Y:S01]  /*1610*/  IMAD.IADD R13, R16, 0x1, R14 ;  /* 0x00000001100d7824 */ /* 0x000fe200078e020e */
[----:B------:R-:W-:Y:S01]  /*1620*/  ISETP.GE.AND P3, PT, R5, c[0x0][0x1d4], PT ;  /* 0x0000750005007a0c */ /* 0x000fe20003f66270 */
[----:B------:R-:W-:Y:S01]  /*1630*/  IMAD.WIDE.U32 R138, R138, c[0x0][0x268], R20 ;  /* 0x00009a008a8a7a25 */ /* 0x000fe200078e0014 */
[----:B------:R-:W-:Y:S01]  /*1640*/  LOP3.LUT R123, R4, 0xfffffe00, R123, 0xf8, !PT ;  /* 0xfffffe00047b7812 */ /* 0x000fe200078ef87b */
[----:B------:R-:W-:Y:S01]  /*1650*/  UIMAD UR4, UR14, UR4, URZ ;  /* 0x000000040e0472a4 */ /* 0x000fe2000f8e023f */
[----:B------:R-:W-:Y:S01]  /*1660*/  LEA.HI R2, R2, R83, RZ, 0x5 ;  /* 0x0000005302027211 */ /* 0x000fe200078f28ff */
[----:B------:R-:W-:Y:S01]  /*1670*/  IMAD.IADD R109, R127, 0x1, -R22 ;  /* 0x000000017f6d7824 */ /* 0x000fe200078e0a16 */
[----:B------:R-:W-:Y:S01]  /*1680*/  SHF.R.S32.HI R94, RZ, 0x1f, R127 ;  /* 0x0000001fff5e7819 */ /* 0x000fe2000001147f */
[----:B------:R-:W-:Y:S01]  /*1690*/  UIMAD UR4, UR15, UR5, UR4 ;  /* 0x000000050f0472a4 */ /* 0x000fe2000f8e0204 */
[----:B------:R-:W-:Y:S01]  /*16a0*/  IMAD.SHL.U32 R123, R123, 0x2, RZ ;  /* 0x000000027b7b7824 */ /* 0x000fe200078e00ff */
[----:B------:R-:W-:Y:S01]  /*16b0*/  IADD3 R126, R18, 0x60, RZ ;  /* 0x00000060127e7810 */ /* 0x000fe20007ffe0ff */
[----:B------:R-:W-:Y:S01]  /*16c0*/  IMAD.SHL.U32 R2, R2, 0x10, RZ ;  /* 0x0000001002027824 */ /* 0x000fe200078e00ff */
[----:B------:R-:W-:Y:S01]  /*16d0*/  IADD3 R125, R18, 0x80, RZ ;  /* 0x00000080127d7810 */ /* 0x000fe20007ffe0ff */
[----:B------:R-:W-:Y:S01]  /*16e0*/  IMAD R130, R94, c[0x0][0x280], RZ ;  /* 0x0000a0005e827a24 */ /* 0x000fe200078e02ff */
[----:B------:R-:W-:Y:S01]  /*16f0*/  IADD3 R124, R18, 0xa0, RZ ;  /* 0x000000a0127c7810 */ /* 0x000fe20007ffe0ff */
[----:B------:R-:W-:Y:S01]  /*1700*/  IMAD R128, R94, c[0x0][0x290], RZ ;  /* 0x0000a4005e807a24 */ /* 0x000fe200078e02ff */
[----:B------:R-:W-:Y:S01]  /*1710*/  LOP3.LUT R2, R2, 0xfffffe00, RZ, 0xc0, !PT ;  /* 0xfffffe0002027812 */ /* 0x000fe200078ec0ff */
[----:B------:R-:W-:-:S02]  /*1720*/  IMAD R130, R127, c[0x0][0x284], R130 ;  /* 0x0000a1007f827a24 */ /* 0x000fc400078e0282 */
[C---:B------:R-:W-:Y:S02]  /*1730*/  IMAD R128, R127.reuse, c[0x0][0x294], R128 ;  /* 0x0000a5007f807a24 */ /* 0x040fe400078e0280 */
[----:B------:R-:W-:-:S04]  /*1740*/  IMAD.WIDE.U32 R28, R127, c[0x0][0x280], R18 ;  /* 0x0000a0007f1c7a25 */ /* 0x000fc800078e0012 */
[----:B------:R-:W-:-:S04]  /*1750*/  IMAD.WIDE.U32 R26, R127, c[0x0][0x290], R18 ;  /* 0x0000a4007f1a7a25 */ /* 0x000fc800078e0012 */
[----:B------:R-:W-:Y:S02]  /*1760*/  IMAD.IADD R131, R130, 0x1, R29 ;  /* 0x0000000182837824 */ /* 0x000fe400078e021d */
[----:B------:R-:W-:Y:S01]  /*1770*/  IMAD.IADD R129, R128, 0x1, R27 ;  /* 0x0000000180817824 */ /* 0x000fe200078e021b */
[----:B--2---:R1:W2:Y:S02]  /*1780*/  @P6 R2UR UR30, R0 ;  /* 0x00000000001e63c2 */ /* 0x0042a400000e0000 */
[----:B-1----:R-:W-:Y:S02]  /*1790*/  P2R R0, PR, RZ, 0x4 ;  /* 0x00000004ff007803 */ /* 0x002fe40000000000 */
[----:B------:R-:W-:Y:S02]  /*17a0*/  IADD3 R0, R9, UR7, RZ ;  /* 0x0000000709007c10 */ /* 0x000fe4000fffe0ff */
[----:B------:R-:W-:-:S04]  /*17b0*/  @P1 LEA R10, P2, R8, c[0x0][0x220], 0x1 ;  /* 0x00008800080a1a11 */ /* 0x000fc800078408ff */
[----:B------:R-:W-:Y:S02]  /*17c0*/  @P1 LEA.HI.X R11, R8, c[0x0][0x224], R0, 0x1, P2 ;  /* 0x00008900080b1a11 */ /* 0x000fe400010f0c00 */
[----:B------:R-:W-:-:S03]  /*17d0*/  ISETP.GE.AND P2, PT, R18, c[0x0][0x27c], PT ;  /* 0x00009f0012007a0c */ /* 0x000fc60003f46270 */
[----:B------:R-:W-:Y:S01]  /*17e0*/  @!PT LDS RZ, [RZ] ;  /* 0x00000000fffff984 */ /* 0x000fe20000000800 */
[----:B------:R-:W-:Y:S01]  /*17f0*/  @!PT LDS RZ, [RZ] ;  /* 0x00000000fffff984 */ /* 0x000fe20000000800 */
[----:B------:R-:W-:Y:S01]  /*1800*/  @!PT LDS RZ, [RZ] ;  /* 0x00000000fffff984 */ /* 0x000fe20000000800 */
[----:B------:R1:W-:Y:S01]  /*1810*/  @P1 LDGSTS.E.BYPASS.LTC128B.128 [R123+0x6100], [R10.64], !P5 ;  /* 0x061000000a7b1fae */ /* 0x0003e2000e901d5c */
[----:B------:R-:W-:Y:S02]  /*1820*/  SEL R7, RZ, c[0x0][0x27c], !P2 ;  /* 0x00009f00ff077a07 */ /* 0x000fe40005000000 */
[----:B------:R-:W-:Y:S01]  /*1830*/  SEL R9, R17, R24, !P2 ;  /* 0x0000001811097207 */ /* 0x000fe20005000000 */
[----:B------:R1:W-:Y:S01]  /*1840*/  @P1 LDGSTS.E.BYPASS.LTC128B.128 [R123+0x8100], [R10.64+0x80], !P4 ;  /* 0x081000800a7b1fae */ /* 0x0003e2000e101d5c */
[----:B------:R-:W-:Y:S01]  /*1850*/  ISETP.GE.AND P2, PT, R12, c[0x0][0x27c], PT ;  /* 0x00009f000c007a0c */ /* 0x000fe20003f46270 */
[----:B------:R-:W-:Y:S01]  /*1860*/  IMAD.IADD R7, R18, 0x1, R7 ;  /* 0x0000000112077824 */ /* 0x000fe200078e0207 */
[----:B------:R-:W-:Y:S01]  /*1870*/  SHF.R.S32.HI R6, RZ, 0x1f, R9 ;  /* 0x0000001fff067819 */ /* 0x000fe20000011409 */
[----:B------:R1:W-:Y:S01]  /*1880*/  @P1 LDGSTS.E.BYPASS.LTC128B.128 [R123+0xa100], [R10.64+0x100], !P3 ;  /* 0x0a1001000a7b1fae */ /* 0x0003e2000d901d5c */
[----:B------:R-:W-:Y:S02]  /*1890*/  SEL R3, RZ, c[0x0][0x27c], !P2 ;  /* 0x00009f00ff037a07 */ /* 0x000fe40005000000 */
[----:B------:R-:W-:-:S02]  /*18a0*/  SHF.R.S32.HI R114, RZ, 0x1f, R7 ;  /* 0x0000001fff727819 */ /* 0x000fc40000011407 */
[----:B------:R-:W-:Y:S01]  /*18b0*/  SEL R5, R17, R24, !P2 ;  /* 0x0000001811057207 */ /* 0x000fe20005000000 */
[----:B------:R-:W-:Y:S01]  /*18c0*/  IMAD.IADD R20, R3, 0x1, R12 ;  /* 0x0000000103147824 */ /* 0x000fe200078e020c */
[CC--:B------:R-:W-:Y:S02]  /*18d0*/  LEA.HI R122, R114.reuse, R7.reuse, RZ, 0x3 ;  /* 0x00000007727a7211 */ /* 0x0c0fe400078f18ff */
[----:B------:R-:W-:Y:S01]  /*18e0*/  LEA.HI R114, R114, R7, RZ, 0x6 ;  /* 0x0000000772727211 */ /* 0x000fe200078f30ff */
[----:B------:R-:W-:Y:S01]  /*18f0*/  IMAD.U32 R7, RZ, RZ, UR15 ;  /* 0x0000000fff077e24 */ /* 0x000fe2000f8e00ff */
[----:B------:R-:W-:Y:S02]  /*1900*/  ISETP.GE.AND P2, PT, R13, c[0x0][0x27c], PT ;  /* 0x00009f000d007a0c */ /* 0x000fe40003f46270 */
[----:B------:R-:W-:Y:S01]  /*1910*/  LEA.HI R6, R6, R9, RZ, 0x4 ;  /* 0x0000000906067211 */ /* 0x000fe200078f20ff */
[----:B------:R-:W-:Y:S01]  /*1920*/  IMAD.WIDE.U32 R136, R7, c[0x0][0x210], R18 ;  /* 0x0000840007887a25 */ /* 0x000fe200078e0012 */
[----:B------:R-:W-:-:S02]  /*1930*/  SHF.R.S32.HI R7, RZ, 0x1f, R20 ;  /* 0x0000001fff077819 */ /* 0x000fc40000011414 */
[----:B------:R-:W-:Y:S01]  /*1940*/  SEL R24, R17, R24, !P2 ;  /* 0x0000001811187207 */ /* 0x000fe20005000000 */
[----:B------:R-:W-:Y:S01]  /*1950*/  IMAD.SHL.U32 R114, R114, 0x40, RZ ;  /* 0x0000004072727824 */ /* 0x000fe200078e00ff */
[CC--:B------:R-:W-:Y:S02]  /*1960*/  LEA.HI R121, R7.reuse, R20.reuse, RZ, 0x3 ;  /* 0x0000001407797211 */ /* 0x0c0fe400078f18ff */
[----:B------:R-:W-:Y:S02]  /*1970*/  LEA.HI R7, R7, R20, RZ, 0x6 ;  /* 0x0000001407077211 */ /* 0x000fe400078f30ff */
[----:B------:R-:W-:Y:S02]  /*1980*/  SEL R20, RZ, c[0x0][0x27c], !P2 ;  /* 0x00009f00ff147a07 */ /* 0x000fe40005000000 */
[C---:B------:R-:W-:Y:S01]  /*1990*/  LOP3.LUT P2, RZ, R109.reuse, 0x4, RZ, 0xc0, !PT ;  /* 0x000000046dff7812 */ /* 0x040fe2000784c0ff */
[----:B------:R-:W-:Y:S01]  /*19a0*/  IMAD.SHL.U32 R109, R109, 0x40, RZ ;  /* 0x000000406d6d7824 */ /* 0x000fe200078e00ff */
[----:B------:R-:W-:Y:S01]  /*19b0*/  SHF.R.S32.HI R4, RZ, 0x1f, R5 ;  /* 0x0000001fff047819 */ /* 0x000fe20000011405 */
[----:B------:R-:W-:Y:S01]  /*19c0*/  IMAD.SHL.U32 R7, R7, 0x40, RZ ;  /* 0x0000004007077824 */ /* 0x000fe200078e00ff */
[----:B------:R-:W-:Y:S01]  /*19d0*/  SHF.R.S32.HI R119, RZ, 0x4, R6 ;  /* 0x00000004ff777819 */ /* 0x000fe20000011406 */
[----:B------:R-:W-:Y:S01]  /*19e0*/  IMAD.IADD R21, R20, 0x1, R13 ;  /* 0x0000000114157824 */ /* 0x000fe200078e020d */
[----:B------:R-:W-:-:S02]  /*19f0*/  LOP3.LUT R109, R109, 0x1c0, RZ, 0xc0, !PT ;  /* 0x000001c06d6d7812 */ /* 0x000fc400078ec0ff */
[----:B------:R-:W-:Y:S02]  /*1a00*/  LEA.HI R4, R4, R5, RZ, 0x4 ;  /* 0x0000000504047211 */ /* 0x000fe400078f20ff */
[----:B------:R-:W-:Y:S02]  /*1a10*/  SHF.R.U32.HI R5, RZ, 0x3, R109 ;  /* 0x00000003ff057819 */ /* 0x000fe4000001166d */
[----:B------:R-:W-:Y:S02]  /*1a20*/  LOP3.LUT R6, R109, 0x38, R121, 0xf8, !PT ;  /* 0x000000386d067812 */ /* 0x000fe400078ef879 */
[----:B------:R-:W-:Y:S02]  /*1a30*/  LEA.HI.SX32 R119, R122, R119, 0x1d ;  /* 0x000000777a777211 */ /* 0x000fe400078feaff */
[----:B------:R-:W-:Y:S02]  /*1a40*/  LOP3.LUT R112, R7, 0x7ffff000, RZ, 0xc0, !PT ;  /* 0x7ffff00007707812 */ /* 0x000fe400078ec0ff */
[----:B------:R-:W-:-:S02]  /*1a50*/  LOP3.LUT R7, R6, R5, RZ, 0x3c, !PT ;  /* 0x0000000506077212 */ /* 0x000fc400078e3cff */
[----:B------:R-:W-:Y:S02]  /*1a60*/  SHF.R.S32.HI R6, RZ, 0x1f, R119 ;  /* 0x0000001fff067819 */ /* 0x000fe40000011477 */
[----:B------:R-:W-:Y:S02]  /*1a70*/  SHF.R.S32.HI R3, RZ, 0x1f, R24 ;  /* 0x0000001fff037819 */ /* 0x000fe40000011418 */
[----:B------:R-:W-:Y:S01]  /*1a80*/  LEA.HI R6, R6, R119, RZ, 0x3 ;  /* 0x0000007706067211 */ /* 0x000fe200078f18ff */
[----:B------:R-:W-:Y:S01]  /*1a90*/  IMAD.SHL.U32 R119, R119, 0x8, RZ ;  /* 0x0000000877777824 */ /* 0x000fe200078e00ff */
[----:B------:R-:W-:Y:S02]  /*1aa0*/  LOP3.LUT R20, R109, 0x38, R122, 0xf8, !PT ;  /* 0x000000386d147812 */ /* 0x000fe400078ef87a */
[----:B------:R-:W-:Y:S01]  /*1ab0*/  LEA.HI R3, R3, R24, RZ, 0x4 ;  /* 0x0000001803037211 */ /* 0x000fe200078f20ff */
[----:B------:R-:W-:Y:S01]  /*1ac0*/  IMAD.SHL.U32 R6, R6, 0x200, RZ ;  /* 0x0000020006067824 */ /* 0x000fe200078e00ff */
[----:B------:R-:W-:-:S02]  /*1ad0*/  SHF.R.S32.HI R110, RZ, 0x1f, R21 ;  /* 0x0000001fff6e7819 */ /* 0x000fc40000011415 */
[----:B------:R-:W-:Y:S02]  /*1ae0*/  LOP3.LUT R9, R20, R5, RZ, 0x3c, !PT ;  /* 0x0000000514097212 */ /* 0x000fe400078e3cff */
[----:B------:R-:W-:Y:S02]  /*1af0*/  LOP3.LUT R20, R109, 0x38, R119, 0xf8, !PT ;  /* 0x000000386d147812 */ /* 0x000fe400078ef877 */
[----:B------:R-:W-:Y:S02]  /*1b00*/  SHF.R.S32.HI R4, RZ, 0x4, R4 ;  /* 0x00000004ff047819 */ /* 0x000fe40000011404 */
[----:B------:R-:W-:Y:S02]  /*1b10*/  LEA.HI R120, R110, R21, RZ, 0x3 ;  /* 0x000000156e787211 */ /* 0x000fe400078f18ff */
[----:B------:R-:W-:Y:S02]  /*1b20*/  SHF.R.S32.HI R3, RZ, 0x4, R3 ;  /* 0x00000004ff037819 */ /* 0x000fe40000011403 */
[----:B------:R-:W-:-:S02]  /*1b30*/  LOP3.LUT R113, R20, R5, RZ, 0x3c, !PT ;  /* 0x0000000514717212 */ /* 0x000fc400078e3cff */
[----:B------:R-:W-:Y:S02]  /*1b40*/  LOP3.LUT R6, R6, 0x7ffff000, RZ, 0xc0, !PT ;  /* 0x7ffff00006067812 */ /* 0x000fe400078ec0ff */
[----:B------:R-:W-:Y:S02]  /*1b50*/  LEA.HI.SX32 R116, R121, R4, 0x1d ;  /* 0x0000000479747211 */ /* 0x000fe400078feaff */
[----:B------:R-:W-:Y:S02]  /*1b60*/  LEA.HI.SX32 R115, R120, R3, 0x1d ;  /* 0x0000000378737211 */ /* 0x000fe400078feaff */
[----:B------:R-:W-:Y:S01]  /*1b70*/  IADD3 R137, R137, UR4, RZ ;  /* 0x0000000489897c10 */ /* 0x000fe2000fffe0ff */
[----:B------:R-:W-:Y:S01]  /*1b80*/  UMOV UR4, 0x5 ;  /* 0x0000000500047882 */ /* 0x000fe20000000000 */
[----:B------:R-:W-:Y:S01]  /*1b90*/  IADD3 R113, R113, R6, R2 ;  /* 0x0000000671717210 */ /* 0x000fe20007ffe002 */
[----:B------:R-:W-:Y:S01]  /*1ba0*/  USHF.L.U64.HI UR32, UR6, UR4, UR32 ;  /* 0x0000000406207299 */ /* 0x000fe20008010220 */
[----:B------:R-:W-:-:S02]  /*1bb0*/  SHF.R.S32.HI R3, RZ, 0x1f, R116 ;  /* 0x0000001fff037819 */ /* 0x000fc40000011474 */
[----:B------:R-:W-:Y:S01]  /*1bc0*/  SHF.R.S32.HI R6, RZ, 0x1f, R115 ;  /* 0x0000001fff067819 */ /* 0x000fe20000011473 */
[----:B------:R-:W-:Y:S01]  /*1bd0*/  ULDC.64 UR4, c[0x0][0x1e0] ;  /* 0x0000780000047ab9 */ /* 0x000fe20000000a00 */
[----:B------:R-:W-:Y:S01]  /*1be0*/  LEA.HI R4, R3, R116, RZ, 0x3 ;  /* 0x0000007403047211 */ /* 0x000fe200078f18ff */
[----:B------:R-:W-:Y:S01]  /*1bf0*/  IMAD.SHL.U32 R116, R116, 0x8, RZ ;  /* 0x0000000874747824 */ /* 0x000fe200078e00ff */
[----:B------:R-:W-:Y:S01]  /*1c00*/  LEA.HI R3, R6, R115, RZ, 0x3 ;  /* 0x0000007306037211 */ /* 0x000fe200078f18ff */
[----:B------:R-:W-:Y:S01]  /*1c10*/  USHF.L.U64.HI UR34, UR4, UR38, UR5 ;  /* 0x0000002604227299 */ /* 0x000fe20008010205 */
[----:B------:R-:W-:Y:S01]  /*1c20*/  IMAD.SHL.U32 R115, R115, 0x8, RZ ;  /* 0x0000000873737824 */ /* 0x000fe200078e00ff */
[----:B------:R-:W-:Y:S01]  /*1c30*/  USHF.L.U32 UR35, UR4, 0x6, URZ ;  /* 0x0000000604237899 */ /* 0x000fe2000800063f */
[----:B------:R-:W-:Y:S01]  /*1c40*/  LEA.HI R110, R110, R21, RZ, 0x6 ;  /* 0x000000156e6e7211 */ /* 0x000fe200078f30ff */
[----:B------:R-:W-:Y:S01]  /*1c50*/  IMAD.SHL.U32 R3, R3, 0x200, RZ ;  /* 0x0000020003037824 */ /* 0x000fe200078e00ff */
[----:B------:R-:W-:Y:S01]  /*1c60*/  ULDC.64 UR4, c[0x0][0x280] ;  /* 0x0000a00000047ab9 */ /* 0x000fe20000000a00 */
[C---:B------:R-:W-:Y:S01]  /*1c70*/  LOP3.LUT R22, R109.reuse, 0x38, R120, 0xf8, !PT ;  /* 0x000000386d167812 */ /* 0x040fe200078ef878 */
[----:B------:R-:W-:Y:S01]  /*1c80*/  USHF.L.U64.HI UR36, UR4, UR38, UR5 ;  /* 0x0000002604247299 */ /* 0x000fe20008010205 */
[C---:B------:R-:W-:Y:S01]  /*1c90*/  LOP3.LUT R118, R109.reuse, 0x18, R18, 0xf8, !PT ;  /* 0x000000186d767812 */ /* 0x040fe200078ef812 */
[----:B------:R-:W-:Y:S01]  /*1ca0*/  USHF.L.U32 UR39, UR4, 0x6, URZ ;  /* 0x0000000604277899 */ /* 0x000fe2000800063f */
[C---:B------:R-:W-:Y:S01]  /*1cb0*/  LOP3.LUT R6, R109.reuse, 0x38, R116, 0xf8, !PT ;  /* 0x000000386d067812 */ /* 0x040fe200078ef874 */
[----:B------:R-:W-:Y:S01]  /*1cc0*/  IMAD.SHL.U32 R110, R110, 0x40, RZ ;  /* 0x000000406e6e7824 */ /* 0x000fe200078e00ff */
[----:B------:R-:W-:Y:S01]  /*1cd0*/  ULDC.64 UR4, c[0x0][0x290] ;  /* 0x0000a40000047ab9 */ /* 0x000fe20000000a00 */
[----:B------:R-:W-:Y:S01]  /*1ce0*/  LOP3.LUT R109, R109, 0x38, R115, 0xf8, !PT ;  /* 0x000000386d6d7812 */ /* 0x000fe200078ef873 */
[----:B------:R-:W-:Y:S01]  /*1cf0*/  USHF.L.U64.HI UR38, UR4, UR38, UR5 ;  /* 0x0000002604267299 */ /* 0x000fe20008010205 */
[----:B------:R-:W-:Y:S01]  /*1d00*/  LOP3.LUT R3, R3, 0x7ffff000, RZ, 0xc0, !PT ;  /* 0x7ffff00003037812 */ /* 0x000fe200078ec0ff */
[----:B------:R-:W-:Y:S01]  /*1d10*/  USHF.L.U32 UR41, UR4, 0x6, URZ ;  /* 0x0000000604297899 */ /* 0x000fe2000800063f */
[----:B------:R-:W-:Y:S01]  /*1d20*/  LOP3.LUT R109, R109, R5, RZ, 0x3c, !PT ;  /* 0x000000056d6d7212 */ /* 0x000fe200078e3cff */
[----:B------:R-:W-:Y:S01]  /*1d30*/  ULDC.64 UR6, c[0x0][0x1e8] ;  /* 0x00007a0000067ab9 */ /* 0x000fe20000000a00 */
[----:B------:R-:W-:Y:S01]  /*1d40*/  @P0 IADD3 R8, P1, R8, UR33, RZ ;  /* 0x0000002108080c10 */ /* 0x000fe2000ff3e0ff */
[----:B------:R-:W-:Y:S01]  /*1d50*/  ULDC.64 UR4, c[0x0][0x1e0] ;  /* 0x0000780000047ab9 */ /* 0x000fe20000000a00 */
[--C-:B------:R-:W-:Y:S01]  /*1d60*/  IADD3 R112, R7, R112, R2.reuse ;  /* 0x0000007007707210 */ /* 0x100fe20007ffe002 */
[----:B------:R-:W-:Y:S01]  /*1d70*/  UIMAD UR43, UR40, UR4, URZ ;  /* 0x00000004282b72a4 */ /* 0x000fe2000f8e023f */
[--C-:B------:R-:W-:Y:S01]  /*1d80*/  IADD3 R109, R109, R3, R2.reuse ;  /* 0x000000036d6d7210 */ /* 0x100fe20007ffe002 */
[----:B------:R-:W-:Y:S01]  /*1d90*/  UIMAD.WIDE.U32 UR44, UR37, UR4, URZ ;  /* 0x00000004252c72a5 */ /* 0x000fe2000f8e003f */
[----:B------:R-:W-:Y:S01]  /*1da0*/  LOP3.LUT R110, R110, 0x7ffff000, RZ, 0xc0, !PT ;  /* 0x7ffff0006e6e7812 */ /* 0x000fe200078ec0ff */
[----:B------:R-:W-:Y:S01]  /*1db0*/  UIMAD UR43, UR37, UR5, UR43 ;  /* 0x00000005252b72a4 */ /* 0x000fe2000f8e022b */
[-C--:B------:R-:W-:Y:S01]  /*1dc0*/  LOP3.LUT R7, R22, R5.reuse, RZ, 0x3c, !PT ;  /* 0x0000000516077212 */ /* 0x080fe200078e3cff */
[----:B------:R-:W-:Y:S01]  /*1dd0*/  UIMAD UR42, UR14, UR6, URZ ;  /* 0x000000060e2a72a4 */ /* 0x000fe2000f8e023f */
[----:B------:R-:W-:Y:S01]  /*1de0*/  LOP3.LUT R111, R6, R5, RZ, 0x3c, !PT ;  /* 0x00000005066f7212 */ /* 0x000fe200078e3cff */
[----:B------:R-:W-:Y:S01]  /*1df0*/  ULDC.64 UR4, c[0x0][0x268] ;  /* 0x00009a0000047ab9 */ /* 0x000fe20000000a00 */
[----:B------:R-:W-:Y:S01]  /*1e00*/  @P0 IADD3.X R3, R0, UR32, RZ, P1, !PT ;  /* 0x0000002000030c10 */ /* 0x000fe20008ffe4ff */
[----:B------:R-:W-:Y:S01]  /*1e10*/  UIMAD UR27, UR27, UR4, URZ ;  /* 0x000000041b1b72a4 */ /* 0x000fe2000f8e023f */
[C---:B------:R-:W-:Y:S01]  /*1e20*/  @P0 LEA R6, P1, R8.reuse, c[0x0][0x220], 0x1 ;  /* 0x0000880008060a11 */ /* 0x040fe200078208ff */
[----:B------:R-:W-:Y:S01]  /*1e30*/  UIADD3 UR45, UR45, UR43, URZ ;  /* 0x0000002b2d2d7290 */ /* 0x000fe2000fffe03f */
[----:B------:R-:W-:Y:S01]  /*1e40*/  IADD3 R110, R7, R110, R2 ;  /* 0x0000006e076e7210 */ /* 0x000fe20007ffe002 */
[----:B------:R-:W-:Y:S01]  /*1e50*/  UIMAD UR27, UR31, UR5, UR27 ;  /* 0x000000051f1b72a4 */ /* 0x000fe2000f8e021b */
[----:B------:R-:W-:Y:S01]  /*1e60*/  @P0 LEA.HI.X R7, R8, c[0x0][0x224], R3, 0x1, P1 ;  /* 0x0000890008070a11 */ /* 0x000fe200008f0c03 */
[----:B--2---:R-:W-:Y:S01]  /*1e70*/  @UP0 USHF.R.S32.HI UR31, URZ, 0x1f, UR30 ;  /* 0x0000001f3f1f0899 */ /* 0x004fe2000801141e */
[----:B------:R-:W-:Y:S01]  /*1e80*/  SHF.R.S32.HI R17, RZ, 0x1f, R16 ;  /* 0x0000001fff117819 */ /* 0x000fe20000011410 */
[----:B------:R-:W-:Y:S01]  /*1e90*/  UIMAD UR42, UR15, UR7, UR42 ;  /* 0x000000070f2a72a4 */ /* 0x000fe2000f8e022a */
[----:B------:R-:W-:Y:S01]  /*1ea0*/  IMAD.SHL.U32 R4, R4, 0x200, RZ ;  /* 0x0000020004047824 */ /* 0x000fe200078e00ff */
[----:B------:R-:W-:Y:S01]  /*1eb0*/  UIMAD.WIDE.U32 UR44, UR15, UR6, UR44 ;  /* 0x000000060f2c72a5 */ /* 0x000fe2000f8e002c */
[----:B------:R2:W-:Y:S01]  /*1ec0*/  @P0 LDGSTS.E.BYPASS.LTC128B.128 [R123+0x7100], [R6.64], !P5 ;  /* 0x07100000067b0fae */ /* 0x0005e2000e901d5c */
[----:B------:R-:W-:Y:S01]  /*1ed0*/  @!UP0 UMOV UR30, UR24 ;  /* 0x00000018001e8c82 */ /* 0x000fe20008000000 */
[----:B------:R-:W-:Y:S01]  /*1ee0*/  SHF.R.S32.HI R3, RZ, 0x1f, R84 ;  /* 0x0000001fff037819 */ /* 0x000fe20000011454 */
[----:B------:R-:W-:Y:S01]  /*1ef0*/  UIADD3 UR45, UR45, UR42, URZ ;  /* 0x0000002a2d2d7290 */ /* 0x000fe2000fffe03f */
[----:B------:R2:W-:Y:S01]  /*1f00*/  @P0 LDGSTS.E.BYPASS.LTC128B.128 [R123+0x9100], [R6.64+0x80], !P4 ;  /* 0x09100080067b0fae */ /* 0x0005e2000e101d5c */
[----:B------:R-:W-:Y:S01]  /*1f10*/  @!UP0 UMOV UR31, UR13 ;  /* 0x0000000d001f8c82 */ /* 0x000fe20008000000 */
[C-C-:B------:R-:W-:Y:S01]  /*1f20*/  IMAD.WIDE.U32 R134, R127.reuse, c[0x0][0x280], R16.reuse ;  /* 0x0000a0007f867a25 */ /* 0x140fe200078e0010 */
[----:B------:R-:W-:Y:S01]  /*1f30*/  USEL UR42, UR30, URZ, !UP5 ;  /* 0x0000003f1e2a7287 */ /* 0x000fe2000e800000 */
[----:B------:R2:W-:Y:S01]  /*1f40*/  @P0 LDGSTS.E.BYPASS.LTC128B.128 [R123+0xb100], [R6.64+0x100], !P3 ;  /* 0x0b100100067b0fae */ /* 0x0005e2000d901d5c */
[----:B------:R-:W-:Y:S01]  /*1f50*/  USEL UR13, UR31, URZ, !UP5 ;  /* 0x0000003f1f0d7287 */ /* 0x000fe2000e800000 */
[----:B------:R-:W-:Y:S01]  /*1f60*/  IMAD.WIDE.U32 R132, R127, c[0x0][0x290], R16 ;  /* 0x0000a4007f847a25 */ /* 0x000fe200078e0010 */
[----:B------:R-:W-:Y:S01]  /*1f70*/  ULDC.64 UR6, c[0x0][0x1f0] ;  /* 0x00007c0000067ab9 */ /* 0x000fe20000000a00 */
[----:B------:R-:W0:Y:S01]  /*1f80*/  LDGDEPBAR ;  /* 0x00000000000079af */ /* 0x000e220000000000 */
[----:B------:R-:W-:Y:S01]  /*1f90*/  UIMAD.WIDE.U32 UR30, UR42, UR6, UR44 ;  /* 0x000000062a1e72a5 */ /* 0x000fe2000f8e002c */
[----:B------:R-:W-:Y:S01]  /*1fa0*/  IMAD R0, R94, c[0x0][0x1e0], RZ ;  /* 0x000078005e007a24 */ /* 0x000fe200078e02ff */
[----:B------:R-:W-:Y:S01]  /*1fb0*/  UIMAD UR6, UR13, UR6, URZ ;  /* 0x000000060d0672a4 */ /* 0x000fe2000f8e023f */
[----:B------:R-:W-:Y:S01]  /*1fc0*/  LOP3.LUT R118, R2, R118, R5, 0xf6, !PT ;  /* 0x0000007602767212 */ /* 0x000fe200078ef605 */
[----:B------:R-:W-:Y:S01]  /*1fd0*/  ULDC.64 UR4, c[0x0][0x218] ;  /* 0x0000860000047ab9 */ /* 0x000fe20000000a00 */
[----:B------:R-:W-:Y:S01]  /*1fe0*/  IMAD.IADD R135, R135, 0x1, R130 ;  /* 0x0000000187877824 */ /* 0x000fe200078e0282 */
[----:B------:R-:W-:Y:S01]  /*1ff0*/  UIMAD UR4, UR13, UR4, URZ ;  /* 0x000000040d0472a4 */ /* 0x000fe2000f8e023f */
[----:B------:R-:W-:Y:S01]  /*2000*/  IMAD.IADD R133, R133, 0x1, R128 ;  /* 0x0000000185857824 */ /* 0x000fe200078e0280 */
[----:B------:R-:W-:Y:S01]  /*2010*/  UIMAD UR6, UR42, UR7, UR6 ;  /* 0x000000072a0672a4 */ /* 0x000fe2000f8e0206 */
[----:B------:R-:W-:Y:S01]  /*2020*/  LOP3.LUT R114, R114, 0x7ffff000, RZ, 0xc0, !PT ;  /* 0x7ffff00072727812 */ /* 0x000fe200078ec0ff */
[----:B------:R-:W-:Y:S01]  /*2030*/  IMAD.U32 R5, RZ, RZ, UR42 ;  /* 0x0000002aff057e24 */ /* 0x000fe2000f8e00ff */
[----:B------:R-:W-:Y:S01]  /*2040*/  LOP3.LUT R4, R4, 0x7ffff000, RZ, 0xc0, !PT ;  /* 0x7ffff00004047812 */ /* 0x000fe200078ec0ff */
[----:B------:R-:W-:Y:S01]  /*2050*/  IMAD R89, R3, c[0x0][0x280], RZ ;  /* 0x0000a00003597a24 */ /* 0x000fe200078e02ff */
[C---:B------:R-:W-:Y:S01]  /*2060*/  IADD3 R95, P0, R127.reuse, UR37, RZ ;  /* 0x000000257f5f7c10 */ /* 0x040fe2000ff1e0ff */
[----:B------:R-:W-:Y:S01]  /*2070*/  IMAD R103, R127, c[0x0][0x1e4], R0 ;  /* 0x000079007f677a24 */ /* 0x000fe200078e0200 */
[----:B------:R-:W-:Y:S01]  /*2080*/  IADD3 R97, R139, UR27, RZ ;  /* 0x0000001b8b617c10 */ /* 0x000fe2000fffe0ff */
[----:B------:R-:W-:Y:S01]  /*2090*/  IMAD.MOV.U32 R130, RZ, RZ, R28 ;  /* 0x000000ffff827224 */ /* 0x000fe200078e001c */
[----:B------:R-:W-:Y:S01]  /*20a0*/  UIMAD UR4, UR42, UR5, UR4 ;  /* 0x000000052a0472a4 */ /* 0x000fe2000f8e0204 */
[----:B------:R-:W-:Y:S01]  /*20b0*/  IMAD.MOV.U32 R128, RZ, RZ, R26 ;  /* 0x000000ffff807224 */ /* 0x000fe200078e001a */
[----:B------:R-:W-:Y:S01]  /*20c0*/  UIADD3 UR27, UR31, UR6, URZ ;  /* 0x000000061f1b7290 */ /* 0x000fe2000fffe03f */
[----:B------:R-:W-:Y:S01]  /*20d0*/  IMAD R3, R3, c[0x0][0x290], RZ ;  /* 0x0000a40003037a24 */ /* 0x000fe200078e02ff */
[----:B------:R-:W-:Y:S01]  /*20e0*/  IADD3 R114, R9, R114, R2 ;  /* 0x0000007209727210 */ /* 0x000fe20007ffe002 */
[----:B------:R-:W-:Y:S01]  /*20f0*/  IMAD.WIDE.U32 R136, R5, c[0x0][0x218], R136 ;  /* 0x0000860005887a25 */ /* 0x000fe200078e0088 */
[----:B------:R-:W-:Y:S01]  /*2100*/  IADD3 R111, R111, R4, R2 ;  /* 0x000000046f6f7210 */ /* 0x000fe20007ffe002 */
[----:B------:R-:W-:Y:S01]  /*2110*/  ULDC.U8 UR5, c[0x0][0x298] ;  /* 0x0000a60000057ab9 */ /* 0x000fe20000000000 */
[----:B------:R-:W-:Y:S01]  /*2120*/  IADD3.X R94, R94, UR40, RZ, P0, !PT ;  /* 0x000000285e5e7c10 */ /* 0x000fe200087fe4ff */
[----:B------:R-:W-:Y:S01]  /*2130*/  IMAD R89, R84, c[0x0][0x284], R89 ;  /* 0x0000a10054597a24 */ /* 0x000fe200078e0259 */
[----:B------:R-:W-:Y:S01]  /*2140*/  LEA R118, R118, 0x100, 0x1 ;  /* 0x0000010076767811 */ /* 0x000fe200078e08ff */
[----:B------:R-:W-:Y:S01]  /*2150*/  IMAD.IADD R103, R143, 0x1, R103 ;  /* 0x000000018f677824 */ /* 0x000fe200078e0267 */
[----:B------:R-:W-:Y:S01]  /*2160*/  LOP3.LUT R122, R122, 0xfffffff8, RZ, 0xc0, !PT ;  /* 0xfffffff87a7a7812 */ /* 0x000fe200078ec0ff */
[----:B------:R-:W-:Y:S01]  /*2170*/  IMAD.WIDE.U32 R134, R84, c[0x0][0x280], R134 ;  /* 0x0000a00054867a25 */ /* 0x000fe200078e0086 */
[----:B------:R-:W-:-:S02]  /*2180*/  LOP3.LUT R121, R121, 0xfffffff8, RZ, 0xc0, !PT ;  /* 0xfffffff879797812 */ /* 0x000fc400078ec0ff */
[----:B------:R-:W-:Y:S01]  /*2190*/  LOP3.LUT R120, R120, 0xfffffff8, RZ, 0xc0, !PT ;  /* 0xfffffff878787812 */ /* 0x000fe200078ec0ff */
[----:B------:R-:W-:Y:S01]  /*21a0*/  IMAD R3, R84, c[0x0][0x294], R3 ;  /* 0x0000a50054037a24 */ /* 0x000fe200078e0203 */
[----:B------:R-:W-:Y:S01]  /*21b0*/  IADD3 R87, P1, P0, R142, UR30, R18 ;  /* 0x0000001e8e577c10 */ /* 0x000fe2000f83e012 */
[----:B------:R-:W-:Y:S01]  /*21c0*/  IMAD.WIDE.U32 R130, R84, c[0x0][0x280], R130 ;  /* 0x0000a00054827a25 */ /* 0x000fe200078e0082 */
[----:B------:R-:W-:Y:S02]  /*21d0*/  IADD3 R117, R118, 0x40, RZ ;  /* 0x0000004076757810 */ /* 0x000fe40007ffe0ff */
[----:B------:R-:W-:Y:S01]  /*21e0*/  ISETP.NE.AND P6, PT, RZ, UR5, PT ;  /* 0x00000005ff007c0c */ /* 0x000fe2000bfc5270 */
[----:B------:R-:W-:Y:S01]  /*21f0*/  IMAD.WIDE.U32 R132, R84, c[0x0][0x290], R132 ;  /* 0x0000a40054847a25 */ /* 0x000fe200078e0084 */
[C---:B-1----:R-:W-:Y:S02]  /*2200*/  IADD3 R11, R16.reuse, 0x50, RZ ;  /* 0x00000050100b7810 */ /* 0x042fe40007ffe0ff */
[----:B------:R-:W-:Y:S01]  /*2210*/  IADD3 R10, R16, 0x30, RZ ;  /* 0x00000030100a7810 */ /* 0x000fe20007ffe0ff */
[----:B------:R-:W-:Y:S01]  /*2220*/  IMAD.WIDE.U32 R128, R84, c[0x0][0x290], R128 ;  /* 0x0000a40054807a25 */ /* 0x000fe200078e0080 */
[----:B------:R-:W-:-:S02]  /*2230*/  IADD3 R9, R16, 0x10, RZ ;  /* 0x0000001010097810 */ /* 0x000fc40007ffe0ff */
[----:B------:R-:W-:Y:S01]  /*2240*/  SHF.R.S32.HI R108, RZ, 0x1f, R122 ;  /* 0x0000001fff6c7819 */ /* 0x000fe2000001147a */
        /* <DEDUP_REMOVED lines=8> */
[----:B------:R-:W-:Y:S01]  /*22d0*/  IMAD.SHL.U32 R114, R114, 0x2, RZ ;  /* 0x0000000272727824 */ /* 0x000fe200078e00ff */
[----:B------:R-:W-:Y:S01]  /*22e0*/  IADD3 R93, R137, UR4, RZ ;  /* 0x00000004895d7c10 */ /* 0x000fe2000fffe0ff */
[----:B------:R-:W-:Y:S01]  /*22f0*/  IMAD.SHL.U32 R112, R112, 0x2, RZ ;  /* 0x0000000270707824 */ /* 0x000fe200078e00ff */
[----:B------:R-:W-:Y:S01]  /*2300*/  SHF.R.S32.HI R104, RZ, 0x1f, R116 ;  /* 0x0000001fff687819 */ /* 0x000fe20000011474 */
[----:B------:R-:W-:Y:S01]  /*2310*/  IMAD.SHL.U32 R110, R110, 0x2, RZ ;  /* 0x000000026e6e7824 */ /* 0x000fe200078e00ff */
[----:B------:R-:W-:Y:S01]  /*2320*/  SHF.R.S32.HI R102, RZ, 0x1f, R115 ;  /* 0x0000001fff667819 */ /* 0x000fe20000011473 */
[----:B------:R-:W-:Y:S01]  /*2330*/  IMAD.SHL.U32 R113, R113, 0x2, RZ ;  /* 0x0000000271717824 */ /* 0x000fe200078e00ff */
[----:B------:R-:W-:Y:S01]  /*2340*/  IADD3.X R86, R103, UR27, R19, P1, P0 ;  /* 0x0000001b67567c10 */ /* 0x000fe20008fe0413 */
[----:B------:R-:W-:-:S02]  /*2350*/  IMAD.SHL.U32 R111, R111, 0x2, RZ ;  /* 0x000000026f6f7824 */ /* 0x000fc400078e00ff */
[----:B------:R-:W-:Y:S01]  /*2360*/  IMAD.SHL.U32 R109, R109, 0x2, RZ ;  /* 0x000000026d6d7824 */ /* 0x000fe200078e00ff */
[----:B--2---:R-:W-:Y:S06]  /*2370*/  BAR.SYNC.DEFER_BLOCKING 0x0 ;  /* 0x0000000000007b1d */ /* 0x004fec0000010000 */
.L_x_1658:
[----:B------:R-:W-:Y:S01]  /*2380*/  ISETP.GE.AND P2, PT, R101, 0x1, PT ;  /* 0x000000016500780c */ /* 0x000fe20003f46270 */
        /* <DEDUP_REMOVED lines=84> */
.L_x_1638:
[----:B------:R-:W-:Y:S05]  /*28d0*/  BSYNC B0 ;  /* 0x0000000000007941 */ /* 0x000fea0003800000 */
.L_x_1637:
        /* <DEDUP_REMOVED lines=99> */
.L_x_1641:
[----:B------:R-:W-:Y:S05]  /*2f10*/  BSYNC B0 ;  /* 0x0000000000007941 */ /* 0x000fea0003800000 */
.L_x_1640:
        /* <DEDUP_REMOVED lines=56> */
.L_x_1643:
[----:B------:R-:W-:Y:S05]  /*32a0*/  BSYNC B0 ;  /* 0x0000000000007941 */ /* 0x000fea0003800000 */
.L_x_1642:
        /* <DEDUP_REMOVED lines=56> */
.L_x_1645:
[----:B------:R-:W-:Y:S05]  /*3630*/  BSYNC B0 ;  /* 0x0000000000007941 */ /* 0x000fea0003800000 */
.L_x_1644:
        /* <DEDUP_REMOVED lines=56> */
.L_x_1647:
[----:B------:R-:W-:Y:S05]  /*39c0*/  BSYNC B0 ;  /* 0x0000000000007941 */ /* 0x000fea0003800000 */
.L_x_1646:
        /* <DEDUP_REMOVED lines=56> */
.L_x_1649:
[----:B------:R-:W-:Y:S05]  /*3d50*/  BSYNC B0 ;  /* 0x0000000000007941 */ /* 0x000fea0003800000 */
.L_x_1648:
        /* <DEDUP_REMOVED lines=56> */
.L_x_1636:
        /* <DEDUP_REMOVED lines=47> */
.L_x_1651:
[----:B------:R-:W-:Y:S05]  /*43d0*/  BSYNC B0 ;  /* 0x0000000000007941 */ /* 0x000fea0003800000 */
.L_x_1650:
        /* <DEDUP_REMOVED lines=40> */
[C---:B------:R-:W-:Y:S01]  /*4660*/  IADD3 R151, P1, P0, R92.reuse, UR30, R122 ;  /* 0x0000001e5c977c10 */ /* 0x040fe2000f83e07a */
[----:B------:R-:W-:Y:S01]  /*4670*/  IMAD.MOV.U32 R48, RZ, RZ, R53 ;  /* 0x000000ffff307224 */ /* 0x000fe200078e0035 */
[----:B------:R-:W-:Y:S01]  /*4680*/  MOV R59, R54 ;  /* 0x00000036003b7202 */ /* 0x000fe20000000f00 */
[----:B------:R-:W-:Y:S01]  /*4690*/  IMAD.MOV.U32 R46, RZ, RZ, R42 ;  /* 0x000000ffff2e7224 */ /* 0x000fe200078e002a */
[C---:B------:R-:W-:Y:S01]  /*46a0*/  IADD3.X R146, R147.reuse, UR27, R108, P1, P0 ;  /* 0x0000001b93927c10 */ /* 0x040fe20008fe046c */
[----:B------:R-:W-:Y:S02]  /*46b0*/  IMAD.MOV.U32 R63, RZ, RZ, R55 ;  /* 0x000000ffff3f7224 */ /* 0x000fe400078e0037 */
[----:B------:R-:W2:Y:S01]  /*46c0*/  LDS.128 R72, [R114+0x6100] ;  /* 0x0061000072487984 */ /* 0x000ea20000000c00 */
[----:B------:R-:W-:Y:S02]  /*46d0*/  IMAD.MOV.U32 R50, RZ, RZ, R52 ;  /* 0x000000ffff327224 */ /* 0x000fe400078e0034 */
[----:B------:R-:W-:Y:S01]  /*46e0*/  IMAD.MOV.U32 R44, RZ, RZ, R41 ;  /* 0x000000ffff2c7224 */ /* 0x000fe200078e0029 */
[----:B------:R-:W-:Y:S01]  /*46f0*/  @!P2 IADD3 R149, P1, P0, R92, UR30, R119 ;  /* 0x0000001e5c95ac10 */ /* 0x000fe2000f83e077 */
[----:B------:R-:W-:Y:S03]  /*4700*/  IMAD.MOV.U32 R45, RZ, RZ, R40 ;  /* 0x000000ffff2d7224 */ /* 0x000fe600078e0028 */
[----:B------:R-:W-:Y:S02]  /*4710*/  @!P2 IADD3.X R96, R147, UR27, R105, P1, P0 ;  /* 0x0000001b9360ac10 */ /* 0x000fe40008fe0469 */
        /* <DEDUP_REMOVED lines=62> */
[----:B------:R-:W-:Y:S01]  /*4b00*/  @!P0 FMUL.FTZ R6, R42, R43 ;  /* 0x0000002b2a068220 */ /* 0x000fe20000410000 */
        /* <DEDUP_REMOVED lines=20> */
[----:B------:R-:W-:Y:S01]  /*4c50*/  @!P0 FFMA.FTZ R159, R61, R40, -R159 ;  /* 0x000000283d9f8223 */ /* 0x000fe2000001089f */
[----:B------:R-:W-:Y:S01]  /*4c60*/  @!P0 F2FP.BF16.PACK_AB R146, R153, R146 ;  /* 0x000000929992823e */ /* 0x000fe200000010ff */
        /* <DEDUP_REMOVED lines=9> */
[----:B------:R-:W-:Y:S02]  /*4d00*/  @!P0 FFMA.FTZ R8, R63, R60, R8 ;  /* 0x0000003c3f088223 */ /* 0x000fe40000010008 */
        /* <DEDUP_REMOVED lines=10> */
.L_x_1653:
[----:B------:R-:W-:Y:S05]  /*4db0*/  BSYNC B0 ;  /* 0x0000000000007941 */ /* 0x000fea0003800000 */
.L_x_1652:
[----:B------:R-:W-:Y:S01]  /*4dc0*/  ISETP.GE.AND P0, PT, R12, c[0x0][0x1d4], PT ;  /* 0x000075000c007a0c */ /* 0x000fe20003f06270 */
[----:B------:R-:W-:Y:S01]  /*4dd0*/  @!UPT UIADD3 URZ, URZ, URZ, URZ ;  /* 0x0000003f3f3ff290 */ /* 0x000fe2000fffe03f */
[----:B------:R-:W-:Y:S11]  /*4de0*/  BSSY B0, `(.L_x_1654) ;  /* 0x0000071000007945 */ /* 0x000ff60003800000 */
[----:B------:R-:W-:-:S05]  /*4df0*/  @P0 BRA `(.L_x_1655) ;  /* 0x000006f000000947 */ /* 0x000fca0003800000 */
[----:B------:R-:W-:Y:S01]  /*4e00*/  ISETP.GE.AND P2, PT, R116, c[0x0][0x1d4], PT ;  /* 0x0000750074007a0c */ /* 0x000fe20003f46270 */
[----:B-1----:R-:W1:Y:S01]  /*4e10*/  LDS.128 R24, [R111+0x6100] ;  /* 0x006100006f187984 */ /* 0x002e620000000c00 */
[C---:B------:R-:W-:Y:S04]  /*4e20*/  IADD3 R63, P1, P0, R92.reuse, UR30, R121 ;  /* 0x0000001e5c3f7c10 */ /* 0x040fe8000f83e079 */
[C---:B------:R-:W-:Y:S03]  /*4e30*/  IADD3.X R60, R147.reuse, UR27, R107, P1, P0 ;  /* 0x0000001b933c7c10 */ /* 0x040fe60008fe046b */
[----:B------:R-:W2:Y:S04]  /*4e40*/  LDS.128 R56, [R112+0x6100] ;  /* 0x0061000070387984 */ /* 0x000ea80000000c00 */
[----:B------:R-:W-:Y:S04]  /*4e50*/  @!P2 IADD3 R61, P1, P0, R92, UR30, R116 ;  /* 0x0000001e5c3dac10 */ /* 0x000fe8000f83e074 */
[----:B------:R-:W-:Y:S02]  /*4e60*/  @!P2 IADD3.X R54, R147, UR27, R104, P1, P0 ;  /* 0x0000001b9336ac10 */ /* 0x000fe40008fe0468 */
        /* <DEDUP_REMOVED lines=104> */
.L_x_1655:
[----:B------:R-:W-:Y:S05]  /*54f0*/  BSYNC B0 ;  /* 0x0000000000007941 */ /* 0x000fea0003800000 */
.L_x_1654:
        /* <DEDUP_REMOVED lines=115> */
.L_x_1635:
[----:B------:R-:W-:Y:S04]  /*5c30*/  UIMAD UR4, UR17, -0x40, UR22 ;  /* 0xffffffc0110478a4 */ /* 0x000fe8000f8e0216 */
[----:B------:R-:W-:Y:S04]  /*5c40*/  UISETP.LT.AND UP0, UPT, UR4, 0x40, UPT ;  /* 0x000000400400788c */ /* 0x000fe8000bf01270 */
[----:B------:R-:W-:Y:S06]  /*5c50*/  USEL UR4, UR4, 0x40, UP0 ;  /* 0x0000004004047887 */ /* 0x000fec0008000000 */
[----:B------:R-:W-:Y:S11]  /*5c60*/  ISETP.GE.AND P0, PT, R127, UR4, PT ;  /* 0x000000047f007c0c */ /* 0x000ff6000bf06270 */
        /* <DEDUP_REMOVED lines=20> */
.L_x_1639:
[----:B------:R-:W-:Y:S05]  /*5db0*/  BSYNC B1 ;  /* 0x0000000000017941 */ /* 0x000fea0003800000 */
.L_x_1634:
[----:B------:R-:W-:Y:S01]  /*5dc0*/  USHF.L.U32 UR4, UR17, 0x6, URZ ;  /* 0x0000000611047899 */ /* 0x000fe2000800063f */
[----:B------:R-:W-:Y:S01]  /*5dd0*/  BSSY B0, `(.L_x_1656) ;  /* 0x0000048000007945 */ /* 0x000fe20003800000 */
[----:B------:R-:W-:Y:S02]  /*5de0*/  USHF.L.U64.HI UR13, UR17, 0x6, UR13 ;  /* 0x00000006110d7899 */ /* 0x000fe4000801020d */
[----:B------:R-:W-:Y:S02]  /*5df0*/  UIADD3 UR5, -UR4, UR22, URZ ;  /* 0x0000001604057290 */ /* 0x000fe4000fffe13f */
[----:B-1----:R-:W-:Y:S02]  /*5e00*/  IADD3 R2, R98, -UR4, RZ ;  /* 0x8000000462027c10 */ /* 0x002fe4000fffe0ff */
[----:B------:R-:W-:Y:S01]  /*5e10*/  IADD3 R3, P1, R100, UR4, RZ ;  /* 0x0000000464037c10 */ /* 0x000fe2000ff3e0ff */
[----:B------:R-:W-:Y:S01]  /*5e20*/  UISETP.LT.AND UP0, UPT, UR5, 0x40, UPT ;  /* 0x000000400500788c */ /* 0x000fe2000bf01270 */
[C---:B------:R-:W-:Y:S02]  /*5e30*/  ISETP.GE.AND P0, PT, R2.reuse, 0x21, PT ;  /* 0x000000210200780c */ /* 0x040fe40003f06270 */
[----:B------:R-:W-:Y:S01]  /*5e40*/  IADD3.X R0, R99, UR13, RZ, P1, !PT ;  /* 0x0000000d63007c10 */ /* 0x000fe20008ffe4ff */
[----:B------:R-:W-:Y:S10]  /*5e50*/  USEL UR5, UR5, 0x40, UP0 ;  /* 0x0000004005057887 */ /* 0x000ff40008000000 */
[----:B------:R-:W-:Y:S05]  /*5e60*/  @P0 IADD3 R5, P1, R3, 0x20, RZ ;  /* 0x0000002003050810 */ /* 0x000fea0007f3e0ff */
[----:B------:R-:W-:Y:S01]  /*5e70*/  @P0 IMAD.X R4, RZ, RZ, R0, P1 ;  /* 0x000000ffff040224 */ /* 0x000fe200008e0600 */
[----:B------:R-:W-:Y:S03]  /*5e80*/  ISETP.GE.AND P1, PT, R2, 0x1, PT ;  /* 0x000000010200780c */ /* 0x000fe60003f26270 */
[----:B------:R-:W-:Y:S04]  /*5e90*/  @P0 IMAD R4, R4, c[0x0][0x258], RZ ;  /* 0x0000960004040a24 */ /* 0x000fe800078e02ff */
[----:B------:R-:W-:Y:S06]  /*5ea0*/  @P0 IMAD R4, R5, c[0x0][0x25c], R4 ;  /* 0x0000970005040a24 */ /* 0x000fec00078e0204 */
[----:B------:R-:W-:Y:S02]  /*5eb0*/  @P1 IMAD R0, R0, c[0x0][0x258], RZ ;  /* 0x0000960000001a24 */ /* 0x000fe400078e02ff */
[----:B------:R-:W-:Y:S02]  /*5ec0*/  @P1 IMAD.MOV.U32 R96, RZ, RZ, R138 ;  /* 0x000000ffff601224 */ /* 0x000fe400078e008a */
[C---:B------:R-:W-:Y:S02]  /*5ed0*/  @P1 IMAD R0, R3.reuse, c[0x0][0x25c], R0 ;  /* 0x0000970003001a24 */ /* 0x040fe400078e0200 */
[----:B------:R-:W-:Y:S04]  /*5ee0*/  @P1 IMAD.WIDE.U32 R6, R3, c[0x0][0x258], R96 ;  /* 0x0000960003061a25 */ /* 0x000fe800078e0060 */
[----:B------:R-:W-:Y:S01]  /*5ef0*/  @P1 IMAD.IADD R0, R7, 0x1, R0 ;  /* 0x0000000107001824 */ /* 0x000fe200078e0200 */
[C---:B------:R-:W-:Y:S01]  /*5f00*/  @P1 LEA R2, P2, R6.reuse, c[0x0][0x250], 0x1 ;  /* 0x0000940006021a11 */ /* 0x040fe200078408ff */
[----:B------:R-:W-:Y:S03]  /*5f10*/  @P0 IMAD.MOV.U32 R96, RZ, RZ, R138 ;  /* 0x000000ffff600224 */ /* 0x000fe600078e008a */
[----:B------:R-:W-:Y:S01]  /*5f20*/  @P1 LEA.HI.X R3, R6, c[0x0][0x254], R0, 0x1, P2 ;  /* 0x0000950006031a11 */ /* 0x000fe200010f0c00 */
[----:B------:R-:W-:Y:S04]  /*5f30*/  @P0 IMAD.WIDE.U32 R6, R5, c[0x0][0x258], R96 ;  /* 0x0000960005060a25 */ /* 0x000fe800078e0060 */
[----:B------:R-:W-:Y:S01]  /*5f40*/  @!PT LDS RZ, [RZ] ;  /* 0x00000000fffff984 */ /* 0x000fe20000000800 */
[----:B------:R-:W-:Y:S01]  /*5f50*/  @!PT LDS RZ, [RZ] ;  /* 0x00000000fffff984 */ /* 0x000fe20000000800 */
[----:B------:R-:W-:Y:S01]  /*5f60*/  @!PT LDS RZ, [RZ] ;  /* 0x00000000fffff984 */ /* 0x000fe20000000800 */
[----:B------:R1:W-:Y:S01]  /*5f70*/  @P1 LDGSTS.E.BYPASS.LTC128B.128 [R123+0x100], [R2.64], !P5 ;  /* 0x00100000027b1fae */ /* 0x0003e2000e901d5c */
[----:B------:R-:W-:Y:S01]  /*5f80*/  @P0 IMAD.IADD R4, R7, 0x1, R4 ;  /* 0x0000000107040824 */ /* 0x000fe200078e0204 */
[C---:B-----5:R-:W-:Y:S02]  /*5f90*/  @P0 LEA R20, P2, R6.reuse, c[0x0][0x250], 0x1 ;  /* 0x0000940006140a11 */ /* 0x060fe400078408ff */
[----:B------:R1:W-:Y:S02]  /*5fa0*/  @P1 LDGSTS.E.BYPASS.LTC128B.128 [R123+0x2100], [R2.64+0x80], !P4 ;  /* 0x02100080027b1fae */ /* 0x0003e4000e101d5c */
[----:B------:R-:W-:Y:S02]  /*5fb0*/  @P0 LEA.HI.X R21, R6, c[0x0][0x254], R4, 0x1, P2 ;  /* 0x0000950006150a11 */ /* 0x000fe400010f0c04 */
[----:B------:R1:W-:Y:S04]  /*5fc0*/  @P1 LDGSTS.E.BYPASS.LTC128B.128 [R123+0x4100], [R2.64+0x100], !P3 ;  /* 0x04100100027b1fae */ /* 0x0003e8000d901d5c */
[----:B------:R1:W-:Y:S04]  /*5fd0*/  @P0 LDGSTS.E.BYPASS.LTC128B.128 [R123+0x1100], [R20.64], !P5 ;  /* 0x01100000147b0fae */ /* 0x0003e8000e901d5c */
[----:B------:R1:W-:Y:S04]  /*5fe0*/  @P0 LDGSTS.E.BYPASS.LTC128B.128 [R123+0x3100], [R20.64+0x80], !P4 ;  /* 0x03100080147b0fae */ /* 0x0003e8000e101d5c */
[----:B------:R1:W-:Y:S01]  /*5ff0*/  @P0 LDGSTS.E.BYPASS.LTC128B.128 [R123+0x5100], [R20.64+0x100], !P3 ;  /* 0x05100100147b0fae */ /* 0x0003e2000d901d5c */
[----:B------:R-:W-:Y:S03]  /*6000*/  ISETP.GE.AND P0, PT, R127, UR5, PT ;  /* 0x000000057f007c0c */ /* 0x000fe6000bf06270 */
        /* <DEDUP_REMOVED lines=36> */
.L_x_1657:
[----:B-1----:R-:W-:Y:S05]  /*6250*/  BSYNC B0 ;  /* 0x0000000000007941 */ /* 0x002fea0003800000 */
.L_x_1656:
        /* <DEDUP_REMOVED lines=45> */
.L_x_1633:
        /* <DEDUP_REMOVED lines=22> */
.L_x_1660:
[----:B------:R-:W-:Y:S02]  /*6690*/  UISETP.NE.AND UP0, UPT, UR6, 0x1, UPT ;  /* 0x000000010600788c */ /* 0x000fe4000bf05270 */
[----:B------:R-:W-:Y:S02]  /*66a0*/  ULDC.64 UR4, c[0x0][0x330] ;  /* 0x0000cc0000047ab9 */ /* 0x000fe40000000a00 */
[----:B------:R-:W-:-:S07]  /*66b0*/  UIMAD.WIDE.U32 UR26, UR8, UR4, URZ ;  /* 0x00000004081a72a5 */ /* 0x000fce000f8e003f */
[----:B------:R-:W-:Y:S02]  /*66c0*/  @UP0 UMOV UR11, UR27 ;  /* 0x0000001b000b0c82 */ /* 0x000fe40008000000 */
[----:B------:R-:W-:Y:S02]  /*66d0*/  @UP0 USHF.R.U32.HI UR8, URZ, UR5, UR11 ;  /* 0x000000053f080299 */ /* 0x000fe4000801160b */
.L_x_1661:
[----:B------:R-:W-:Y:S02]  /*66e0*/  ULDC UR4, c[0x0][0x32c] ;  /* 0x0000cb0000047ab9 */ /* 0x000fe40000000800 */
[----:B------:R-:W-:-:S04]  /*66f0*/  UIMAD UR4, UR8, UR6, UR4 ;  /* 0x00000006080472a4 */ /* 0x000fc8000f8e0204 */
[----:B------:R-:W-:-:S04]  /*6700*/  UISETP.LT.AND UP0, UPT, UR7, UR4, UPT ;  /* 0x000000040700728c */ /* 0x000fc8000bf01270 */
[----:B------:R-:W-:-:S04]  /*6710*/  USEL UR7, UR7, UR4, UP0 ;  /* 0x0000000407077287 */ /* 0x000fc80008000000 */
.L_x_1659:
        /* <DEDUP_REMOVED lines=28> */
.L_x_1663:
[----:B------:R-:W-:Y:S02]  /*68e0*/  ULDC UR4, c[0x0][0x32c] ;  /* 0x0000cb0000047ab9 */ /* 0x000fe40000000800 */
[----:B------:R-:W-:-:S03]  /*68f0*/  UISETP.NE.AND UP0, UPT, UR4, 0x1, UPT ;  /* 0x000000010400788c */ /* 0x000fc6000bf05270 */
[----:B------:R-:W-:Y:S02]  /*6900*/  ULDC.64 UR4, c[0x0][0x330] ;  /* 0x0000cc0000047ab9 */ /* 0x000fe40000000a00 */
[----:B------:R-:W-:-:S07]  /*6910*/  UIMAD.WIDE.U32 UR26, UR7, UR4, URZ ;  /* 0x00000004071a72a5 */ /* 0x000fce000f8e003f */
[----:B------:R-:W-:Y:S02]  /*6920*/  @UP0 UMOV UR11, UR27 ;  /* 0x0000001b000b0c82 */ /* 0x000fe40008000000 */
[----:B------:R-:W-:Y:S02]  /*6930*/  @UP0 USHF.R.U32.HI UR7, URZ, UR5, UR11 ;  /* 0x000000053f070299 */ /* 0x000fe4000801160b */
.L_x_1664:
[----:B------:R-:W-:Y:S02]  /*6940*/  ULDC UR4, c[0x0][0x32c] ;  /* 0x0000cb0000047ab9 */ /* 0x000fe40000000800 */
[----:B------:R-:W-:-:S04]  /*6950*/  UIMAD UR4, UR7, UR4, URZ ;  /* 0x00000004070472a4 */ /* 0x000fc8000f8e023f */
[----:B------:R-:W-:-:S04]  /*6960*/  UISETP.LT.AND UP0, UPT, UR6, UR4, UPT ;  /* 0x000000040600728c */ /* 0x000fc8000bf01270 */
[----:B------:R-:W-:-:S04]  /*6970*/  USEL UR6, UR6, UR4, !UP0 ;  /* 0x0000000406067287 */ /* 0x000fc8000c000000 */
.L_x_1662:
        /* <DEDUP_REMOVED lines=87> */
[----:B------:R-:W-:Y:S01]  /*6ef0*/  UIADD3 UR21, UR27, UR21, URZ ;  /* 0x000000151b157290 */ /* 0x000fe2000fffe03f */
[----:B------:R-:W-:Y:S01]  /*6f00*/  LOP3.LUT R13, R13, 0x1c0, RZ, 0xc0, !PT ;  /* 0x000001c00d0d7812 */ /* 0x000fe200078ec0ff */
[----:B------:R-:W-:Y:S01]  /*6f10*/  IMAD.SHL.U32 R18, R0, 0x8, RZ ;  /* 0x0000000800127824 */ /* 0x000fe200078e00ff */
[----:B------:R-:W-:Y:S01]  /*6f20*/  LOP3.LUT R43, R43, 0xfffffffe, RZ, 0xc0, !PT ;  /* 0xfffffffe2b2b7812 */ /* 0x000fe200078ec0ff */
[----:B------:R-:W-:Y:S01]  /*6f30*/  ULDC.64 UR4, c[0x0][0x1b8] ;  /* 0x00006e0000047ab9 */ /* 0x000fe20000000a00 */
[----:B------:R-:W-:Y:S01]  /*6f40*/  PLOP3.LUT P2, PT, PT, PT, UP3, 0x80, 0x0 ;  /* 0x000000000000781c */ /* 0x000fe20003f4f038 */
[----:B------:R-:W-:Y:S01]  /*6f50*/  UISETP.NE.U32.AND UP0, UPT, URZ, UR6, UPT ;  /* 0x000000063f00728c */ /* 0x000fe2000bf05070 */
[----:B------:R-:W-:Y:S01]  /*6f60*/  LOP3.LUT R8, R8, 0xfffffff0, RZ, 0xc0, !PT ;  /* 0xfffffff008087812 */ /* 0x000fe200078ec0ff */
[----:B------:R-:W-:Y:S01]  /*6f70*/  IMAD.IADD R43, R4, 0x1, -R43 ;  /* 0x00000001042b7824 */ /* 0x000fe200078e0a2b */
[----:B------:R-:W-:Y:S01]  /*6f80*/  IADD3 R4, R18, 0x80, RZ ;  /* 0x0000008012047810 */ /* 0x000fe20007ffe0ff */
[----:B------:R-:W-:Y:S01]  /*6f90*/  UMOV UR20, UR26 ;  /* 0x0000001a00147c82 */ /* 0x000fe20008000000 */
[----:B-1----:R-:W-:Y:S01]  /*6fa0*/  LOP3.LUT R2, R13, 0x38, R18, 0xf8, !PT ;  /* 0x000000380d027812 */ /* 0x002fe200078ef812 */
[----:B------:R-:W-:Y:S01]  /*6fb0*/  UIMAD UR6, UR14, UR4, URZ ;  /* 0x000000040e0672a4 */ /* 0x000fe2000f8e023f */
[----:B------:R-:W-:Y:S01]  /*6fc0*/  SHF.R.U32.HI R13, RZ, 0x3, R13 ;  /* 0x00000003ff0d7819 */ /* 0x000fe2000001160d */
[----:B------:R-:W-:Y:S01]  /*6fd0*/  UIMAD.WIDE.U32 UR20, UR15, UR4, UR20 ;  /* 0x000000040f1472a5 */ /* 0x000fe2000f8e0014 */
[----:B------:R-:W-:Y:S01]  /*6fe0*/  ISETP.GE.AND P3, PT, R4, c[0x0][0x1d4], PT ;  /* 0x0000750004007a0c */ /* 0x000fe20003f66270 */
[----:B------:R-:W-:Y:S01]  /*6ff0*/  USHF.R.S32.HI UR4, URZ, 0x1f, UR19 ;  /* 0x0000001f3f047899 */ /* 0x000fe20008011413 */
[----:B------:R-:W-:Y:S01]  /*7000*/  LOP3.LUT R13, R2, R13, RZ, 0x3c, !PT ;  /* 0x0000000d020d7212 */ /* 0x000fe200078e3cff */
[----:B------:R-:W-:Y:S01]  /*7010*/  IMAD R2, R0, 0x20, R42 ;  /* 0x0000002000027824 */ /* 0x000fe200078e022a */
[----:B------:R-:W-:Y:S01]  /*7020*/  PLOP3.LUT P1, PT, PT, PT, UP3, 0x80, 0x0 ;  /* 0x000000000000781c */ /* 0x000fe20003f2f038 */
[----:B------:R-:W-:Y:S01]  /*7030*/  UISETP.NE.AND.EX UP0, UPT, URZ, UR7, UPT, UP0 ;  /* 0x000000073f00728c */ /* 0x000fe2000bf05300 */
[----:B------:R-:W-:Y:S01]  /*7040*/  P2R R199, PR, RZ, 0x8 ;  /* 0x00000008ffc77803 */ /* 0x000fe20000000000 */
[----:B------:R-:W-:Y:S01]  /*7050*/  UIMAD UR6, UR15, UR5, UR6 ;  /* 0x000000050f0672a4 */ /* 0x000fe2000f8e0206 */
[----:B------:R-:W-:Y:S01]  /*7060*/  IADD3 R15, P3, R42, UR19, RZ ;  /* 0x000000132a0f7c10 */ /* 0x000fe2000ff7e0ff */
[----:B------:R-:W-:Y:S01]  /*7070*/  IMAD.IADD R8, R83, 0x1, -R8 ;  /* 0x0000000153087824 */ /* 0x000fe200078e0a08 */
[----:B------:R-:W-:Y:S01]  /*7080*/  IADD3 R2, R2, UR18, RZ ;  /* 0x0000001202027c10 */ /* 0x000fe2000fffe0ff */
[----:B------:R-:W-:Y:S01]  /*7090*/  USEL UR13, UR24, URZ, !UP0 ;  /* 0x0000003f180d7287 */ /* 0x000fe2000c000000 */
[----:B------:R-:W-:Y:S01]  /*70a0*/  LEA.HI.X.SX32 R4, R42, UR4, 0x1, P3 ;  /* 0x000000042a047c11 */ /* 0x000fe200098f0eff */
[----:B------:R-:W-:Y:S01]  /*70b0*/  UIADD3 UR21, UR21, UR6, URZ ;  /* 0x0000000615157290 */ /* 0x000fe2000fffe03f */
[----:B------:R-:W-:Y:S01]  /*70c0*/  SHF.R.S32.HI R9, RZ, 0x1f, R8 ;  /* 0x0000001fff097819 */ /* 0x000fe20000011408 */
[----:B------:R-:W-:Y:S01]  /*70d0*/  USEL UR7, UR11, URZ, !UP0 ;  /* 0x0000003f0b077287 */ /* 0x000fe2000c000000 */
[----:B------:R-:W-:Y:S01]  /*70e0*/  @P2 IMAD.HI.U32 R5, R2, c[0x0][0x2c8], RZ ;  /* 0x0000b20002052a27 */ /* 0x000fe200078e00ff */
[----:B------:R-:W-:Y:S01]  /*70f0*/  ULDC.64 UR4, c[0x0][0x1c0] ;  /* 0x0000700000047ab9 */ /* 0x000fe20000000a00 */
[----:B------:R-:W-:Y:S01]  /*7100*/  SHF.R.S32.HI R19, RZ, 0x1f, R18 ;  /* 0x0000001fff137819 */ /* 0x000fe20000011412 */
[----:B------:R-:W-:Y:S01]  /*7110*/  UIMAD.WIDE.U32 UR26, UR13, UR4, UR20 ;  /* 0x000000040d1a72a5 */ /* 0x000fe2000f8e0014 */
[C---:B------:R-:W-:Y:S01]  /*7120*/  IMAD R10, R4.reuse, c[0x0][0x1e0], RZ ;  /* 0x00007800040a7a24 */ /* 0x040fe200078e02ff */
[----:B------:R-:W-:Y:S01]  /*7130*/  UIMAD UR7, UR7, UR4, URZ ;  /* 0x00000004070772a4 */ /* 0x000fe2000f8e023f */
[----:B------:R-:W-:Y:S01]  /*7140*/  IMAD R4, R4, c[0x0][0x208], RZ ;  /* 0x0000820004047a24 */ /* 0x000fe200078e02ff */
[----:B------:R-:W-:Y:S01]  /*7150*/  LEA.HI R9, R9, R8, RZ, 0x3 ;  /* 0x0000000809097211 */ /* 0x000fe200078f18ff */
[----:B------:R-:W-:Y:S01]  /*7160*/  IMAD.MOV.U32 R6, RZ, RZ, R2 ;  /* 0x000000ffff067224 */ /* 0x000fe200078e0002 */
[----:B------:R-:W-:Y:S01]  /*7170*/  @P1 SHF.R.U32.HI R6, RZ, c[0x0][0x2cc], R5 ;  /* 0x0000b300ff061a19 */ /* 0x000fe20000011605 */
[----:B------:R-:W-:Y:S01]  /*7180*/  UIMAD UR5, UR13, UR5, UR7 ;  /* 0x000000050d0572a4 */ /* 0x000fe2000f8e0207 */
[----:B------:R-:W-:Y:S01]  /*7190*/  IMAD R5, R15, c[0x0][0x1e4], R10 ;  /* 0x000079000f057a24 */ /* 0x000fe200078e020a */
[----:B------:R-:W-:Y:S01]  /*71a0*/  LOP3.LUT R7, R9, 0xfffffff8, RZ, 0xc0, !PT ;  /* 0xfffffff809077812 */ /* 0x000fe200078ec0ff */
[C---:B------:R-:W-:Y:S01]  /*71b0*/  IMAD R4, R15.reuse, c[0x0][0x20c], R4 ;  /* 0x000083000f047a24 */ /* 0x040fe200078e0204 */
[----:B------:R-:W-:Y:S01]  /*71c0*/  UIADD3 UR6, UR27, UR5, URZ ;  /* 0x000000051b067290 */ /* 0x000fe2000fffe03f */
[C-C-:B------:R-:W-:Y:S01]  /*71d0*/  IMAD.WIDE.U32 R16, R15.reuse, c[0x0][0x1e0], R18.reuse ;  /* 0x000078000f107a25 */ /* 0x140fe200078e0012 */
[----:B------:R-:W-:Y:S01]  /*71e0*/  LEA.HI R40, R80, R83, RZ, 0x6 ;  /* 0x0000005350287211 */ /* 0x000fe200078f30ff */
[----:B------:R-:W-:Y:S01]  /*71f0*/  ULDC.64 UR4, c[0x0][0x350] ;  /* 0x0000d40000047ab9 */ /* 0x000fe20000000a00 */
[----:B------:R-:W-:Y:S01]  /*7200*/  BSSY B0, `(.L_x_1666) ;  /* 0x0000064000007945 */ /* 0x000fe20003800000 */
[----:B------:R-:W-:Y:S01]  /*7210*/  IMAD.WIDE.U32 R14, R15, c[0x0][0x208], R18 ;  /* 0x000082000f0e7a25 */ /* 0x000fe200078e0012 */
[----:B------:R-:W-:Y:S01]  /*7220*/  UISETP.NE.U32.AND UP0, UPT, URZ, UR4, UPT ;  /* 0x000000043f00728c */ /* 0x000fe2000bf05070 */
[----:B------:R-:W-:-:S02]  /*7230*/  ISETP.GE.AND P5, PT, R18, c[0x0][0x1d4], PT ;  /* 0x0000750012007a0c */ /* 0x000fc40003fa6270 */
[----:B------:R-:W-:Y:S01]  /*7240*/  IMAD.MOV R11, RZ, RZ, -R6 ;  /* 0x000000ffff0b7224 */ /* 0x000fe200078e0a06 */
[----:B------:R-:W-:Y:S01]  /*7250*/  UISETP.NE.AND.EX UP0, UPT, URZ, UR5, UPT, UP0 ;  /* 0x000000053f00728c */ /* 0x000fe2000bf05300 */
[----:B------:R-:W-:Y:S02]  /*7260*/  IMAD.IADD R17, R17, 0x1, R5 ;  /* 0x0000000111117824 */ /* 0x000fe400078e0205 */
[----:B------:R-:W-:Y:S01]  /*7270*/  IMAD.IADD R5, R15, 0x1, R4 ;  /* 0x000000010f057824 */ /* 0x000fe200078e0204 */
[----:B------:R-:W-:Y:S01]  /*7280*/  ULDC.64 UR4, c[0x0][0x210] ;  /* 0x0000840000047ab9 */ /* 0x000fe20000000a00 */
[----:B------:R-:W-:Y:S02]  /*7290*/  IMAD.MOV.U32 R4, RZ, RZ, R14 ;  /* 0x000000ffff047224 */ /* 0x000fe400078e000e */
[----:B------:R-:W-:Y:S02]  /*72a0*/  IMAD.IADD R7, R8, 0x1, -R7 ;  /* 0x0000000108077824 */ /* 0x000fe400078e0a07 */
[----:B------:R-:W-:-:S02]  /*72b0*/  IMAD R2, R11, c[0x0][0x2c4], R2 ;  /* 0x0000b1000b027a24 */ /* 0x000fc400078e0202 */
[----:B------:R-:W-:Y:S01]  /*72c0*/  IMAD.U32 R14, RZ, RZ, UR15 ;  /* 0x0000000fff0e7e24 */ /* 0x000fe2000f8e00ff */
[C---:B------:R-:W-:Y:S01]  /*72d0*/  LOP3.LUT P4, RZ, R7.reuse, 0x4, RZ, 0xc0, !PT ;  /* 0x0000000407ff7812 */ /* 0x040fe2000788c0ff */
[----:B------:R-:W-:Y:S01]  /*72e0*/  IMAD.U32 R11, RZ, RZ, UR27 ;  /* 0x0000001bff0b7e24 */ /* 0x000fe2000f8e00ff */
[C---:B------:R-:W-:Y:S01]  /*72f0*/  LOP3.LUT P2, RZ, R7.reuse, 0x2, RZ, 0xc0, !PT ;  /* 0x0000000207ff7812 */ /* 0x040fe2000784c0ff */
[----:B------:R-:W-:Y:S02]  /*7300*/  IMAD.U32 R10, RZ, RZ, UR26 ;  /* 0x0000001aff0a7e24 */ /* 0x000fe4000f8e00ff */
[----:B------:R-:W-:Y:S01]  /*7310*/  IMAD.U32 R11, RZ, RZ, UR6 ;  /* 0x00000006ff0b7e24 */ /* 0x000fe2000f8e00ff */
[----:B------:R-:W-:Y:S01]  /*7320*/  ULDC.64 UR6, c[0x0][0x1e8] ;  /* 0x00007a0000067ab9 */ /* 0x000fe20000000a00 */
[----:B------:R-:W-:Y:S01]  /*7330*/  IMAD.WIDE.U32 R14, R14, c[0x0][0x210], R4 ;  /* 0x000084000e0e7a25 */ /* 0x000fe200078e0004 */
[----:B------:R-:W-:Y:S02]  /*7340*/  UIMAD UR6, UR14, UR6, URZ ;  /* 0x000000060e0672a4 */ /* 0x000fe4000f8e023f */
[----:B------:R-:W-:Y:S01]  /*7350*/  UIMAD UR14, UR14, UR4, URZ ;  /* 0x000000040e0e72a4 */ /* 0x000fe2000f8e023f */
[----:B------:R-:W-:Y:S01]  /*7360*/  IMAD.SHL.U32 R5, R7, 0x40, RZ ;  /* 0x0000004007057824 */ /* 0x000fe200078e00ff */
[----:B------:R-:W-:Y:S01]  /*7370*/  UIMAD UR13, UR15, UR7, UR6 ;  /* 0x000000070f0d72a4 */ /* 0x000fe2000f8e0206 */
[----:B------:R-:W-:Y:S01]  /*7380*/  IMAD.U32 R204, RZ, RZ, UR15 ;  /* 0x0000000fffcc7e24 */ /* 0x000fe2000f8e00ff */
[----:B------:R-:W-:Y:S01]  /*7390*/  UIMAD UR14, UR15, UR5, UR14 ;  /* 0x000000050f0e72a4 */ /* 0x000fe2000f8e020e */
[----:B------:R-:W-:Y:S01]  /*73a0*/  IMAD.SHL.U32 R4, R43, 0x8, RZ ;  /* 0x000000082b047824 */ /* 0x000fe200078e00ff */
[----:B------:R-:W-:Y:S01]  /*73b0*/  ULDC.64 UR6, c[0x0][0x1f0] ;  /* 0x00007c0000067ab9 */ /* 0x000fe20000000a00 */
[----:B------:R-:W-:Y:S01]  /*73c0*/  IMAD.WIDE.U32 R204, R204, c[0x0][0x1e8], R16 ;  /* 0x00007a00cccc7a25 */ /* 0x000fe200078e0010 */
[----:B------:R-:W-:Y:S01]  /*73d0*/  ULDC.64 UR4, c[0x0][0x218] ;  /* 0x0000860000047ab9 */ /* 0x000fe20000000a00 */
[----:B------:R-:W-:-:S02]  /*73e0*/  LOP3.LUT R5, R5, 0x1c0, RZ, 0xc0, !PT ;  /* 0x000001c005057812 */ /* 0x000fc400078ec0ff */
[----:B------:R-:W-:Y:S01]  /*73f0*/  IADD3 R15, R15, UR14, RZ ;  /* 0x0000000e0f0f7c10 */ /* 0x000fe2000fffe0ff */
[----:B------:R-:W-:Y:S01]  /*7400*/  IMAD.SHL.U32 R40, R40, 0x8, RZ ;  /* 0x0000000828287824 */ /* 0x000fe200078e00ff */
[----:B------:R-:W-:Y:S01]  /*7410*/  IADD3 R205, R205, UR13, RZ ;  /* 0x0000000dcdcd7c10 */ /* 0x000fe2000fffe0ff */
[----:B------:R-:W-:Y:S01]  /*7420*/  IMAD.SHL.U32 R9, R9, 0x40, RZ ;  /* 0x0000004009097824 */ /* 0x000fe200078e00ff */
[----:B------:R-:W-:Y:S02]  /*7430*/  LOP3.LUT R4, R5, 0x8, R4, 0xf8, !PT ;  /* 0x0000000805047812 */ /* 0x000fe400078ef804 */
[----:B------:R-:W-:Y:S02]  /*7440*/  SHF.R.U32.HI R5, RZ, 0x3, R5 ;  /* 0x00000003ff057819 */ /* 0x000fe40000011605 */
[----:B------:R-:W-:Y:S02]  /*7450*/  LOP3.LUT R40, R13, 0xfffffe00, R40, 0xf8, !PT ;  /* 0xfffffe000d287812 */ /* 0x000fe400078ef828 */
[----:B------:R-:W-:-:S04]  /*7460*/  LOP3.LUT R4, R4, R5, RZ, 0x3c, !PT ;  /* 0x0000000504047212 */ /* 0x000fc800078e3cff */
[----:B------:R-:W-:Y:S01]  /*7470*/  LOP3.LUT R4, R4, 0xfffffe00, R9, 0xf8, !PT ;  /* 0xfffffe0004047812 */ /* 0x000fe200078ef809 */
[----:B--2---:R1:W2:Y:S02]  /*7480*/  @P0 R2UR UR20, R3 ;  /* 0x00000000031403c2 */ /* 0x0042a400000e0000 */
        /* <DEDUP_REMOVED lines=18> */
[----:B------:R-:W-:Y:S01]  /*75b0*/  UIMAD UR6, UR20, UR7, UR6 ;  /* 0x00000007140672a4 */ /* 0x000fe2000f8e0206 */
[----:B------:R-:W-:Y:S01]  /*75c0*/  IMAD R3, R3, c[0x0][0x1a8], RZ ;  /* 0x00006a0003037a24 */ /* 0x000fe200078e02ff */
[----:B------:R-:W-:Y:S01]  /*75d0*/  LEA R12, P0, R6, c[0x0][0x160], 0x1 ;  /* 0x00005800060c7a11 */ /* 0x000fe200078008ff */
[----:B------:R-:W-:Y:S01]  /*75e0*/  UIMAD UR4, UR20, UR5, UR4 ;  /* 0x00000005140472a4 */ /* 0x000fe2000f8e0204 */
[----:B------:R-:W-:-:S03]  /*75f0*/  IMAD.WIDE.U32 R204, R200, c[0x0][0x1f0], R204 ;  /* 0x00007c00c8cc7a25 */ /* 0x000fc600078e00cc */
        /* <DEDUP_REMOVED lines=9> */
[----:B------:R-:W-:Y:S01]  /*7690*/  IMAD.SHL.U32 R6, R0, 0x8, RZ ;  /* 0x0000000800067824 */ /* 0x000fe200078e00ff */
[----:B------:R-:W-:Y:S01]  /*76a0*/  ISETP.GE.AND P0, PT, R10, UR21, PT ;  /* 0x000000150a007c0c */ /* 0x000fe2000bf06270 */
[----:B------:R-:W-:Y:S01]  /*76b0*/  IMAD.MOV.U32 R3, RZ, RZ, 0x20 ;  /* 0x00000020ff037424 */ /* 0x000fe200078e00ff */
[----:B------:R-:W-:Y:S01]  /*76c0*/  ISETP.GE.AND P6, PT, R7, c[0x0][0x1d4], PT ;  /* 0x0000750007007a0c */ /* 0x000fe20003fc6270 */
[----:B------:R1:W3:Y:S01]  /*76d0*/  SHFL.IDX PT, R17, R11, RZ, 0x181f ;  /* 0x00181fff0b117589 */ /* 0x0002e200000e0000 */
[----:B------:R-:W-:-:S02]  /*76e0*/  IADD3 R5, R6, 0x80, RZ ;  /* 0x0000008006057810 */ /* 0x000fc40007ffe0ff */
[----:B------:R-:W-:Y:S02]  /*76f0*/  SEL R3, R3, 0xffffffe0, !P4 ;  /* 0xffffffe003037807 */ /* 0x000fe40006000000 */
[----:B------:R-:W-:Y:S02]  /*7700*/  ISETP.GE.AND P1, PT, R6, c[0x0][0x198], PT ;  /* 0x0000660006007a0c */ /* 0x000fe40003f26270 */
[----:B------:R-:W-:Y:S02]  /*7710*/  SEL R2, R2, 0xfffffff0, !P2 ;  /* 0xfffffff002027807 */ /* 0x000fe40005000000 */
[----:B------:R-:W-:Y:S02]  /*7720*/  ISETP.GE.AND P3, PT, R7, c[0x0][0x198], PT ;  /* 0x0000660007007a0c */ /* 0x000fe40003f66270 */
[----:B------:R-:W-:Y:S01]  /*7730*/  ISETP.GE.AND P4, PT, R5, c[0x0][0x198], PT ;  /* 0x0000660005007a0c */ /* 0x000fe20003f86270 */
[----:B------:R-:W-:Y:S07]  /*7740*/  @P0 BRA `(.L_x_1667) ;  /* 0x000000f000000947 */ /* 0x000fee0003800000 */
[----:B--2---:R-:W-:Y:S02]  /*7750*/  SHF.R.S32.HI R14, RZ, 0x1f, R7 ;  /* 0x0000001fff0e7819 */ /* 0x004fe40000011407 */
[----:B------:R-:W-:-:S02]  /*7760*/  SHF.R.S32.HI R8, RZ, 0x1f, R5 ;  /* 0x0000001fff087819 */ /* 0x000fc40000011405 */
[----:B------:R-:W-:Y:S02]  /*7770*/  LEA.HI R9, R14, R7, RZ, 0x3 ;  /* 0x000000070e097211 */ /* 0x000fe400078f18ff */
[----:B------:R-:W-:Y:S01]  /*7780*/  LEA.HI R8, R8, R5, RZ, 0x3 ;  /* 0x0000000508087211 */ /* 0x000fe200078f18ff */
[----:B------:R-:W-:Y:S01]  /*7790*/  IMAD.SHL.U32 R5, R40, 0x2, RZ ;  /* 0x0000000228057824 */ /* 0x000fe200078e00ff */
        /* <DEDUP_REMOVED lines=10> */
.L_x_1667:
[----:B--2---:R-:W-:Y:S05]  /*7840*/  BSYNC B0 ;  /* 0x0000000000007941 */ /* 0x004fea0003800000 */
.L_x_1666:
        /* <DEDUP_REMOVED lines=22> */
.L_x_1669:
[----:B------:R-:W-:Y:S05]  /*79b0*/  BSYNC B0 ;  /* 0x0000000000007941 */ /* 0x000fea0003800000 */
.L_x_1668:
        /* <DEDUP_REMOVED lines=22> */
.L_x_1671:
[----:B------:R-:W-:Y:S05]  /*7b20*/  BSYNC B0 ;  /* 0x0000000000007941 */ /* 0x000fea0003800000 */
.L_x_1670:
[----:B-1----:R-:W1:Y:S01]  /*7b30*/  SHFL.IDX PT, R14, R12, 0x3, 0x181f ;  /* 0x00781f000c0e7f89 */ /* 0x002e6200000e0000 */
        /* <DEDUP_REMOVED lines=12> */
[----:B------:R-:W-:Y:S01]  /*7c00*/  USHF.R.S32.HI UR20, URZ, 0x1f, UR19 ;  /* 0x0000001f3f147899 */ /* 0x000fe20008011413 */
[----:B------:R-:W-:Y:S01]  /*7c10*/  @!P0 SHF.R.S32.HI R10, RZ, 0x1f, R7 ;  /* 0x0000001fff0a8819 */ /* 0x000fe20000011407 */
[----:B------:R-:W-:Y:S01]  /*7c20*/  UIMAD UR6, UR14, UR19, URZ ;  /* 0x000000130e0672a4 */ /* 0x000fe2000f8e023f */
[----:B------:R-:W-:Y:S01]  /*7c30*/  @!P0 IMAD.SHL.U32 R8, R40, 0x2, RZ ;  /* 0x0000000228088824 */ /* 0x000fe200078e00ff */
[----:B------:R-:W-:Y:S01]  /*7c40*/  UMOV UR7, 0x5 ;  /* 0x0000000500077882 */ /* 0x000fe20000000000 */
[----:B------:R-:W-:Y:S01]  /*7c50*/  @!P0 LEA.HI R9, R10, R7, RZ, 0x3 ;  /* 0x000000070a098211 */ /* 0x000fe200078f18ff */
[----:B------:R-:W-:Y:S01]  /*7c60*/  IMAD.U32 R7, RZ, RZ, UR13 ;  /* 0x0000000dff077e24 */ /* 0x000fe2000f8e00ff */
[C---:B-1----:R-:W-:Y:S01]  /*7c70*/  @!P0 LEA R18, P2, R6.reuse, R14, 0x1 ;  /* 0x0000000e06128211 */ /* 0x042fe200078408ff */
[----:B------:R-:W-:Y:S01]  /*7c80*/  UIMAD UR6, UR20, UR13, UR6 ;  /* 0x0000000d140672a4 */ /* 0x000fe2000f8e0206 */
[----:B------:R-:W-:Y:S01]  /*7c90*/  IADD3 R10, -R5, UR12, -R42 ;  /* 0x0000000c050a7c10 */ /* 0x000fe2000fffe92a */
[----:B----4-:R-:W-:Y:S01]  /*7ca0*/  IMAD.WIDE.U32 R16, R7, UR19, R210 ;  /* 0x0000001307107c25 */ /* 0x010fe2000f8e00d2 */
[----:B-----5:R-:W-:Y:S01]  /*7cb0*/  @!P0 LEA.HI.X R19, R6, R15, R19, 0x1, P2 ;  /* 0x0000000f06138211 */ /* 0x020fe200010f0c13 */
[----:B------:R-:W-:Y:S01]  /*7cc0*/  USHF.L.U64.HI UR7, UR4, UR7, UR5 ;  /* 0x0000000704077299 */ /* 0x000fe20008010205 */
[----:B------:R-:W-:-:S02]  /*7cd0*/  ISETP.GE.AND P2, PT, R10, 0x1, PT ;  /* 0x000000010a00780c */ /* 0x000fc40003f46270 */
[----:B------:R-:W-:Y:S01]  /*7ce0*/  @!P0 LOP3.LUT R9, R9, 0xfffffff8, RZ, 0xc0, !PT ;  /* 0xfffffff809098812 */ /* 0x000fe200078ec0ff */
[----:B------:R-:W-:Y:S01]  /*7cf0*/  @!PT LDS RZ, [RZ] ;  /* 0x00000000fffff984 */ /* 0x000fe20000000800 */
[----:B------:R1:W-:Y:S01]  /*7d00*/  @!P0 LDGSTS.E.BYPASS.LTC128B.128 [R8+0xf100], [R18.64], !P1 ;  /* 0x0f10000012088fae */ /* 0x0003e2000c901d5c */
[----:B--23--:R-:W-:-:S03]  /*7d10*/  @!P0 IADD3 R11, R6, 0x80, RZ ;  /* 0x00000080060b8810 */ /* 0x00cfc60007ffe0ff */
[----:B------:R-:W-:Y:S01]  /*7d20*/  @!P0 IMAD.WIDE R20, R9, 0x2, R14 ;  /* 0x0000000209148825 */ /* 0x000fe200078e020e */
[----:B------:R-:W-:Y:S01]  /*7d30*/  IADD3 R9, R17, UR6, RZ ;  /* 0x0000000611097c10 */ /* 0x000fe2000fffe0ff */
[----:B------:R-:W-:Y:S01]  /*7d40*/  USHF.L.U32 UR6, UR4, 0x5, URZ ;  /* 0x0000000504067899 */ /* 0x000fe2000800063f */
[----:B------:R-:W-:Y:S02]  /*7d50*/  @!P0 SHF.R.S32.HI R6, RZ, 0x1f, R11 ;  /* 0x0000001fff068819 */ /* 0x000fe4000001140b */
[----:B------:R1:W-:Y:S01]  /*7d60*/  @!P0 LDGSTS.E.BYPASS.LTC128B.128 [R8+0x13100], [R20.64], !P3 ;  /* 0x1310000014088fae */ /* 0x0003e2000d901d5c */
[----:B------:R-:W-:Y:S02]  /*7d70*/  @P2 LEA R12, P1, R16, c[0x0][0x1c8], 0x1 ;  /* 0x00007200100c2a11 */ /* 0x000fe400078208ff */
[----:B------:R-:W-:Y:S02]  /*7d80*/  @!P0 LEA.HI R11, R6, R11, RZ, 0x3 ;  /* 0x0000000b060b8211 */ /* 0x000fe400078f18ff */
[----:B------:R-:W-:-:S02]  /*7d90*/  @P2 LEA.HI.X R13, R16, c[0x0][0x1cc], R9, 0x1, P1 ;  /* 0x00007300100d2a11 */ /* 0x000fc400008f0c09 */
[----:B------:R-:W-:Y:S02]  /*7da0*/  ISETP.GE.AND P1, PT, R10, 0x21, PT ;  /* 0x000000210a00780c */ /* 0x000fe40003f26270 */
[----:B------:R-:W-:Y:S02]  /*7db0*/  @!P0 LOP3.LUT R11, R11, 0xfffffff8, RZ, 0xc0, !PT ;  /* 0xfffffff80b0b8812 */ /* 0x000fe400078ec0ff */
[----:B------:R-:W-:-:S04]  /*7dc0*/  LEA.HI R6, R80, R83, RZ, 0x5 ;  /* 0x0000005350067211 */ /* 0x000fc800078f28ff */
[----:B------:R-:W-:-:S05]  /*7dd0*/  SHF.R.S32.HI R81, RZ, 0x5, R6 ;  /* 0x00000005ff517819 */ /* 0x000fca0000011406 */
[----:B------:R-:W-:Y:S01]  /*7de0*/  @P1 IADD3 R10, P3, R16, UR6, RZ ;  /* 0x00000006100a1c10 */ /* 0x000fe2000ff7e0ff */
[----:B------:R-:W-:-:S03]  /*7df0*/  @!P0 IMAD.WIDE R16, R11, 0x2, R14 ;  /* 0x000000020b108825 */ /* 0x000fc600078e020e */
[----:B------:R-:W-:Y:S01]  /*7e00*/  @P1 IADD3.X R9, R9, UR7, RZ, P3, !PT ;  /* 0x0000000709091c10 */ /* 0x000fe20009ffe4ff */
[----:B------:R-:W-:Y:S01]  /*7e10*/  @P2 IMAD.SHL.U32 R11, R40, 0x2, RZ ;  /* 0x00000002280b2824 */ /* 0x000fe200078e00ff */
[----:B------:R1:W-:Y:S01]  /*7e20*/  @!P0 LDGSTS.E.BYPASS.LTC128B.128 [R8+0x17100], [R16.64], !P4 ;  /* 0x1710000010088fae */ /* 0x0003e2000e101d5c */
[----:B------:R-:W-:Y:S02]  /*7e30*/  ISETP.NE.AND P4, PT, R199, RZ, PT ;  /* 0x000000ffc700720c */ /* 0x000fe40003f85270 */
[C---:B------:R-:W-:Y:S01]  /*7e40*/  @P1 LEA R14, P0, R10.reuse, c[0x0][0x1c8], 0x1 ;  /* 0x000072000a0e1a11 */ /* 0x040fe200078008ff */
[----:B------:R-:W0:Y:S03]  /*7e50*/  LDGDEPBAR ;  /* 0x00000000000079af */ /* 0x000e260000000000 */
[----:B------:R-:W-:Y:S01]  /*7e60*/  @P1 LEA.HI.X R15, R10, c[0x0][0x1cc], R9, 0x1, P0 ;  /* 0x000073000a0f1a11 */ /* 0x000fe200000f0c09 */
[----:B------:R-:W-:Y:S01]  /*7e70*/  BAR.SYNC.DEFER_BLOCKING 0x0 ;  /* 0x0000000000007b1d */ /* 0x000fe20000010000 */
[----:B------:R-:W-:Y:S01]  /*7e80*/  ISETP.LT.AND P0, PT, RZ, c[0x0][0x27c], PT ;  /* 0x00009f00ff007a0c */ /* 0x000fe20003f01270 */
[----:B------:R-:W-:-:S04]  /*7e90*/  @P1 IMAD.SHL.U32 R9, R40, 0x2, RZ ;  /* 0x0000000228091824 */ /* 0x000fc800078e00ff */
        /* <DEDUP_REMOVED lines=13> */
.L_x_1672:
        /* <DEDUP_REMOVED lines=122> */
.L_x_1676:
[----:B--2---:R-:W-:Y:S05]  /*8710*/  BSYNC B0 ;  /* 0x0000000000007941 */ /* 0x004fea0003800000 */
.L_x_1675:
        /* <DEDUP_REMOVED lines=129> */
.L_x_1678:
[----:B-12-4-:R-:W-:Y:S05]  /*8f30*/  BSYNC B0 ;  /* 0x0000000000007941 */ /* 0x016fea0003800000 */
.L_x_1677:
        /* <DEDUP_REMOVED lines=120> */
.L_x_1682:
[----:B------:R-:W-:Y:S05]  /*96c0*/  BSYNC B0 ;  /* 0x0000000000007941 */ /* 0x000fea0003800000 */
.L_x_1681:
        /* <DEDUP_REMOVED lines=50> */
.L_x_1684:
[----:B------:R-:W-:Y:S05]  /*99f0*/  BSYNC B0 ;  /* 0x0000000000007941 */ /* 0x000fea0003800000 */
.L_x_1683:
        /* <DEDUP_REMOVED lines=50> */
.L_x_1686:
[----:B------:R-:W-:Y:S05]  /*9d20*/  BSYNC B0 ;  /* 0x0000000000007941 */ /* 0x000fea0003800000 */
.L_x_1685:
        /* <DEDUP_REMOVED lines=50> */
.L_x_1688:
[----:B------:R-:W-:Y:S05]  /*a050*/  BSYNC B0 ;  /* 0x0000000000007941 */ /* 0x000fea0003800000 */
.L_x_1687:
        /* <DEDUP_REMOVED lines=50> */
.L_x_1690:
[----:B------:R-:W-:Y:S05]  /*a380*/  BSYNC B0 ;  /* 0x0000000000007941 */ /* 0x000fea0003800000 */
.L_x_1689:
        /* <DEDUP_REMOVED lines=49> */
.L_x_1680:
[----:B------:R-:W-:Y:S05]  /*a6a0*/  BSYNC B1 ;  /* 0x0000000000017941 */ /* 0x000fea0003800000 */
.L_x_1679:
        /* <DEDUP_REMOVED lines=52> */
.L_x_1693:
[----:B------:R-:W-:Y:S05]  /*a9f0*/  BSYNC B0 ;  /* 0x0000000000007941 */ /* 0x000fea0003800000 */
.L_x_1692:
        /* <DEDUP_REMOVED lines=50> */
.L_x_1695:
[----:B------:R-:W-:Y:S05]  /*ad20*/  BSYNC B0 ;  /* 0x0000000000007941 */ /* 0x000fea0003800000 */
.L_x_1694:
        /* <DEDUP_REMOVED lines=50> */
.L_x_1697:
[----:B------:R-:W-:Y:S05]  /*b050*/  BSYNC B0 ;  /* 0x0000000000007941 */ /* 0x000fea0003800000 */
.L_x_1696:
        /* <DEDUP_REMOVED lines=50> */
.L_x_1699:
[----:B------:R-:W-:Y:S05]  /*b380*/  BSYNC B0 ;  /* 0x0000000000007941 */ /* 0x000fea0003800000 */
.L_x_1698:
        /* <DEDUP_REMOVED lines=50> */
.L_x_1701:
[----:B------:R-:W-:Y:S05]  /*b6b0*/  BSYNC B0 ;  /* 0x0000000000007941 */ /* 0x000fea0003800000 */
.L_x_1700:
        /* <DEDUP_REMOVED lines=50> */
.L_x_1674:
        /* <DEDUP_REMOVED lines=75> */
.L_x_1703:
[----:B--2---:R-:W-:Y:S05]  /*be90*/  BSYNC B0 ;  /* 0x0000000000007941 */ /* 0x004fea0003800000 */
.L_x_1702:
        /* <DEDUP_REMOVED lines=102> */
.L_x_1705:
[----:B--2---:R-:W-:Y:S05]  /*c500*/  BSYNC B0 ;  /* 0x0000000000007941 */ /* 0x004fea0003800000 */
.L_x_1704:
        /* <DEDUP_REMOVED lines=169> */
.L_x_1709:
[----:B------:R-:W-:Y:S05]  /*cfa0*/  BSYNC B0 ;  /* 0x0000000000007941 */ /* 0x000fea0003800000 */
.L_x_1708:
        /* <DEDUP_REMOVED lines=122> */
.L_x_1711:
[----:B------:R-:W-:Y:S05]  /*d750*/  BSYNC B0 ;  /* 0x0000000000007941 */ /* 0x000fea0003800000 */
.L_x_1710:
        /* <DEDUP_REMOVED lines=121> */
.L_x_1707:
[----:B------:R-:W-:Y:S05]  /*def0*/  BSYNC B1 ;  /* 0x0000000000017941 */ /* 0x000fea0003800000 */
.L_x_1706:
        /* <DEDUP_REMOVED lines=119> */
.L_x_1713:
[----:B------:R-:W-:Y:S05]  /*e670*/  BSYNC B0 ;  /* 0x0000000000007941 */ /* 0x000fea0003800000 */
.L_x_1712:
        /* <DEDUP_REMOVED lines=124> */
.L_x_1715:
[----:B------:R-:W-:Y:S05]  /*ee40*/  BSYNC B0 ;  /* 0x0000000000007941 */ /* 0x000fea0003800000 */
.L_x_1714:
        /* <DEDUP_REMOVED lines=123> */
.L_x_1691:
[----:B------:R-:W-:Y:S05]  /*f600*/  BSYNC B2 ;  /* 0x0000000000027941 */ /* 0x000fea0003800000 */
.L_x_1673:
[----:B-1----:R-:W-:Y:S01]  /*f610*/  IMAD.SHL.U32 R8, R0, 0x40, RZ ;  /* 0x0000004000087824 */ /* 0x002fe200078e00ff */
        /* <DEDUP_REMOVED lines=10> */
[----:B------:R-:W-:Y:S01]  /*f6c0*/  LOP3.LUT P1, RZ, R0, 0x2, RZ, 0xc0, !PT ;  /* 0x0000000200ff7812 */ /* 0x000fe2000782c0ff */
[----:B------:R-:W-:Y:S01]  /*f6d0*/  IMAD.SHL.U32 R198, R198, 0x2, RZ ;  /* 0x00000002c6c67824 */ /* 0x000fe200078e00ff */
[----:B------:R-:W-:Y:S01]  /*f6e0*/  BAR.SYNC.DEFER_BLOCKING 0x0 ;  /* 0x0000000000007b1d */ /* 0x000fe20000010000 */
[----:B------:R-:W-:Y:S01]  /*f6f0*/  LOP3.LUT R8, R9, R8, RZ, 0x3c, !PT ;  /* 0x0000000809087212 */ /* 0x000fe200078e3cff */
[----:B------:R-:W-:Y:S01]  /*f700*/  UIADD3 UR20, UR27, UR20, URZ ;  /* 0x000000141b147290 */ /* 0x000fe2000fffe03f */
[----:B------:R-:W-:Y:S01]  /*f710*/  SEL R11, RZ, 0x2, P6 ;  /* 0x00000002ff0b7807 */ /* 0x000fe20003000000 */
[----:B------:R-:W-:Y:S01]  /*f720*/  IMAD.U32 R9, RZ, RZ, UR27 ;  /* 0x0000001bff097e24 */ /* 0x000fe2000f8e00ff */
[----:B------:R-:W-:Y:S01]  /*f730*/  SEL R10, RZ, 0x4, P4 ;  /* 0x00000004ff0a7807 */ /* 0x000fe20002000000 */
[----:B------:R-:W-:Y:S01]  /*f740*/  IMAD R197, R43, 0x200, R8 ;  /* 0x000002002bc57824 */ /* 0x000fe200078e0208 */
[----:B------:R-:W-:Y:S01]  /*f750*/  IADD3 R42, -R42, UR12, -R5 ;  /* 0x0000000c2a2a7c10 */ /* 0x000fe2000fffe905 */
[----:B------:R-:W-:Y:S01]  /*f760*/  IMAD.U32 R8, RZ, RZ, UR26 ;  /* 0x0000001aff087e24 */ /* 0x000fe2000f8e00ff */
[----:B------:R-:W-:Y:S01]  /*f770*/  IADD3 R41, R10, R11, R41 ;  /* 0x0000000b0a297210 */ /* 0x000fe20007ffe029 */
[----:B------:R-:W-:Y:S01]  /*f780*/  IMAD.SHL.U32 R197, R197, 0x2, RZ ;  /* 0x00000002c5c57824 */ /* 0x000fe200078e00ff */
[----:B------:R-:W-:Y:S01]  /*f790*/  P2R R16, PR, RZ, 0x40 ;  /* 0x00000040ff107803 */ /* 0x000fe20000000000 */
[----:B------:R-:W-:Y:S01]  /*f7a0*/  IMAD.U32 R11, RZ, RZ, UR20 ;  /* 0x00000014ff0b7e24 */ /* 0x000fe2000f8e00ff */
[----:B------:R-:W-:Y:S01]  /*f7b0*/  LEA R9, P0, R8, R200, 0x6 ;  /* 0x000000c808097211 */ /* 0x000fe200078030ff */
[--C-:B------:R-:W-:Y:S01]  /*f7c0*/  IMAD R194, R2, 0x2, R198.reuse ;  /* 0x0000000202c27824 */ /* 0x100fe200078e02c6 */
[C---:B------:R-:W-:Y:S01]  /*f7d0*/  IADD3 R10, R197.reuse, 0x6100, RZ ;  /* 0x00006100c50a7810 */ /* 0x040fe20007ffe0ff */
[----:B------:R-:W-:Y:S01]  /*f7e0*/  IMAD.SHL.U32 R202, R40, 0x2, RZ ;  /* 0x0000000228ca7824 */ /* 0x000fe200078e00ff */
[----:B------:R-:W-:Y:S01]  /*f7f0*/  LEA.HI.X R8, R8, R207, R11, 0x6, P0 ;  /* 0x000000cf08087211 */ /* 0x000fe200000f340b */
[----:B------:R-:W-:Y:S01]  /*f800*/  USHF.L.U32 UR20, UR4, 0x6, URZ ;  /* 0x0000000604147899 */ /* 0x000fe2000800063f */
[----:B------:R-:W-:Y:S01]  /*f810*/  IADD3 R196, R197, 0x6120, RZ ;  /* 0x00006120c5c47810 */ /* 0x000fe20007ffe0ff */
[----:B------:R-:W-:Y:S01]  /*f820*/  USHF.L.U64.HI UR11, UR4, UR11, UR5 ;  /* 0x0000000b040b7299 */ /* 0x000fe20008010205 */
[----:B------:R-:W-:Y:S01]  /*f830*/  LEA R26, P0, R9, c[0x0][0x1f8], 0x1 ;  /* 0x00007e00091a7a11 */ /* 0x000fe200078008ff */
[C---:B------:R-:W-:Y:S01]  /*f840*/  IMAD R193, R3.reuse, 0x2, R198 ;  /* 0x0000000203c17824 */ /* 0x040fe200078e02c6 */
[----:B------:R-:W-:Y:S01]  /*f850*/  @P1 IADD3 R196, R10, -0x20, RZ ;  /* 0xffffffe00ac41810 */ /* 0x000fe20007ffe0ff */
[----:B------:R-:W-:Y:S01]  /*f860*/  LDSM.16.M88.4 R20, [R198+0xc100] ;  /* 0x00c10000c614783b */ /* 0x000fe20000000200 */
[C---:B------:R-:W-:Y:S01]  /*f870*/  ISETP.LT.OR P1, PT, R42.reuse, 0x1, P5 ;  /* 0x000000012a00780c */ /* 0x040fe20002f21670 */
[----:B------:R-:W-:Y:S01]  /*f880*/  IMAD R191, R3, 0x2, R194 ;  /* 0x0000000203bf7824 */ /* 0x000fe200078e02c2 */
[----:B------:R-:W-:Y:S01]  /*f890*/  LEA.HI.X R27, R9, c[0x0][0x1fc], R8, 0x1, P0 ;  /* 0x00007f00091b7a11 */ /* 0x000fe200000f0c08 */
[----:B------:R-:W-:Y:S01]  /*f8a0*/  LDSM.16.M88.4 R64, [R197+0x6100] ;  /* 0x00610000c540783b */ /* 0x000fe20000000200 */
[C---:B------:R-:W-:Y:S01]  /*f8b0*/  LOP3.LUT P3, RZ, R41.reuse, 0x2, RZ, 0xc0, !PT ;  /* 0x0000000229ff7812 */ /* 0x040fe2000786c0ff */
[----:B------:R-:W-:Y:S01]  /*f8c0*/  UISETP.GT.AND UP0, UPT, UR19, UR8, UPT ;  /* 0x000000081300728c */ /* 0x000fe2000bf04270 */
[----:B------:R-:W-:Y:S01]  /*f8d0*/  LOP3.LUT P6, RZ, R41, 0x4, RZ, 0xc0, !PT ;  /* 0x0000000429ff7812 */ /* 0x000fe200078cc0ff */
[----:B------:R-:W1:Y:S01]  /*f8e0*/  LDSM.16.M88.4 R56, [R197+0x6900] ;  /* 0x00690000c538783b */ /* 0x000e620000000200 */
[----:B------:R-:W-:Y:S01]  /*f8f0*/  ISETP.LT.OR P0, PT, R42, 0x1, !P3 ;  /* 0x000000012a00780c */ /* 0x000fe20005f01670 */
[----:B------:R-:W-:Y:S01]  /*f900*/  UIADD3 UR17, UR12, 0x1, -UR17 ;  /* 0x000000010c117890 */ /* 0x000fe2000fffe811 */
[----:B------:R-:W-:Y:S01]  /*f910*/  LOP3.LUT P4, RZ, R0, 0x4, RZ, 0xc0, !PT ;  /* 0x0000000400ff7812 */ /* 0x000fe2000788c0ff */
[----:B------:R-:W2:Y:S01]  /*f920*/  LDSM.16.M88.4 R48, [R197+0x7100] ;  /* 0x00710000c530783b */ /* 0x000ea20000000200 */
[----:B------:R-:W-:Y:S01]  /*f930*/  ISETP.LT.OR P2, PT, R42, 0x21, P5 ;  /* 0x000000212a00780c */ /* 0x000fe20002f41670 */
[----:B------:R-:W-:Y:S01]  /*f940*/  IMAD.MOV.U32 R0, RZ, RZ, 0x40 ;  /* 0x00000040ff007424 */ /* 0x000fe200078e00ff */
[----:B------:R-:W-:Y:S01]  /*f950*/  LOP3.LUT R6, R6, 0xffffffe0, RZ, 0xc0, !PT ;  /* 0xffffffe006067812 */ /* 0x000fe200078ec0ff */
[----:B------:R-:W3:Y:S01]  /*f960*/  LDSM.16.M88.4 R8, [R197+0x7900] ;  /* 0x00790000c508783b */ /* 0x000ee20000000200 */
[----:B------:R-:W-:Y:S01]  /*f970*/  @UP0 UIADD3 UR5, UR9, -0x2, URZ ;  /* 0xfffffffe09050890 */ /* 0x000fe2000fffe03f */
[----:B------:R-:W-:-:S02]  /*f980*/  IADD3 R187, R196, 0x800, RZ ;  /* 0x00000800c4bb7810 */ /* 0x000fc40007ffe0ff */
[----:B------:R-:W-:Y:S01]  /*f990*/  LDSM.16.M88.4 R12, [R194+0xc100] ;  /* 0x00c10000c20c783b */ /* 0x000fe20000000200 */
[----:B------:R-:W-:Y:S01]  /*f9a0*/  SEL R0, R0, 0xffffffc0, !P4 ;  /* 0xffffffc000007807 */ /* 0x000fe20006000000 */
[----:B------:R-:W-:Y:S01]  /*f9b0*/  IMAD.IADD R6, R83, 0x1, -R6 ;  /* 0x0000000153067824 */ /* 0x000fe200078e0a06 */
[----:B------:R-:W-:Y:S01]  /*f9c0*/  @UP0 USHF.R.S32.HI UR4, URZ, 0x1f, UR5 ;  /* 0x0000001f3f040899 */ /* 0x000fe20008011405 */
[----:B------:R-:W4:Y:S01]  /*f9d0*/  LDSM.16.M88.4 R88, [R196] ;  /* 0x00000000c458783b */ /* 0x000f220000000200 */
[----:B------:R-:W-:Y:S01]  /*f9e0*/  ISETP.NE.AND P4, PT, R199, RZ, PT ;  /* 0x000000ffc700720c */ /* 0x000fe20003f85270 */
[----:B------:R-:W-:Y:S01]  /*f9f0*/  IMAD.IADD R192, R197, 0x1, R0 ;  /* 0x00000001c5c07824 */ /* 0x000fe200078e0200 */
[----:B------:R-:W-:Y:S01]  /*fa00*/  IADD3 R186, R196, 0x1000, RZ ;  /* 0x00001000c4ba7810 */ /* 0x000fe20007ffe0ff */
[----:B------:R-:W5:Y:S01]  /*fa10*/  LDSM.16.M88.4 R68, [R196+0x800] ;  /* 0x00080000c444783b */ /* 0x000f620000000200 */
[----:B------:R-:W-:Y:S01]  /*fa20*/  IMAD.IADD R184, R0, 0x1, R196 ;  /* 0x0000000100b87824 */ /* 0x000fe200078e02c4 */
[----:B------:R-:W-:-:S02]  /*fa30*/  LEA.HI R0, R80, R83, RZ, 0x2 ;  /* 0x0000005350007211 */ /* 0x000fc400078f10ff */
[----:B------:R-:W2:Y:S01]  /*fa40*/  LDSM.16.M88.4 R36, [R196+0x1000] ;  /* 0x00100000c424783b */ /* 0x000ea20000000200 */
[----:B------:R-:W-:Y:S02]  /*fa50*/  IADD3 R185, R196, 0x1800, RZ ;  /* 0x00001800c4b97810 */ /* 0x000fe40007ffe0ff */
[----:B------:R-:W-:Y:S01]  /*fa60*/  LOP3.LUT R0, R0, 0xfffffffc, RZ, 0xc0, !PT ;  /* 0xfffffffc00007812 */ /* 0x000fe200078ec0ff */
[----:B------:R-:W3:Y:S01]  /*fa70*/  LDSM.16.M88.4 R28, [R196+0x1800] ;  /* 0x00180000c41c783b */ /* 0x000ee20000000200 */
[C---:B------:R-:W-:Y:S02]  /*fa80*/  IADD3 R183, R196.reuse, 0x2000, RZ ;  /* 0x00002000c4b77810 */ /* 0x040fe40007ffe0ff */
[----:B------:R-:W-:Y:S01]  /*fa90*/  IADD3 R182, R196, 0x2800, RZ ;  /* 0x00002800c4b67810 */ /* 0x000fe20007ffe0ff */
[----:B------:R-:W-:Y:S01]  /*faa0*/  @!PT LDS RZ, [RZ] ;  /* 0x00000000fffff984 */ /* 0x000fe20000000800 */
[----:B------:R-:W-:Y:S01]  /*fab0*/  @!PT LDS RZ, [RZ] ;  /* 0x00000000fffff984 */ /* 0x000fe20000000800 */
[----:B------:R-:W-:Y:S01]  /*fac0*/  @!PT LDS RZ, [RZ] ;  /* 0x00000000fffff984 */ /* 0x000fe20000000800 */
[----:B------:R2:W-:Y:S01]  /*fad0*/  LDGSTS.E.BYPASS.LTC128B.128 [R202+0x100], [R26.64], !P1 ;  /* 0x001000001aca7fae */ /* 0x0005e2000c901d5c */
[----:B------:R-:W-:Y:S01]  /*fae0*/  ISETP.LT.OR P1, PT, R42, 0x1, !P6 ;  /* 0x000000012a00780c */ /* 0x000fe20007721670 */
[----:B------:R-:W-:Y:S01]  /*faf0*/  IMAD.IADD R83, R83, 0x1, -R0 ;  /* 0x0000000153537824 */ /* 0x000fe200078e0a00 */
[----:B------:R-:W-:Y:S01]  /*fb00*/  IADD3 R181, R196, 0x3000, RZ ;  /* 0x00003000c4b57810 */ /* 0x000fe20007ffe0ff */
[----:B------:R2:W-:Y:S01]  /*fb10*/  LDGSTS.E.BYPASS.LTC128B.128 [R202+0x2100], [R26.64+0x80], !P0 ;  /* 0x021000801aca7fae */ /* 0x0005e2000c101d5c */
[----:B------:R-:W-:-:S02]  /*fb20*/  IADD3 R24, P0, R26, UR20, RZ ;  /* 0x000000141a187c10 */ /* 0x000fc4000ff1e0ff */
[----:B------:R-:W-:Y:S01]  /*fb30*/  IADD3 R180, R196, 0x3800, RZ ;  /* 0x00003800c4b47810 */ /* 0x000fe20007ffe0ff */
[C---:B-1----:R-:W-:Y:S01]  /*fb40*/  HMMA.16816.F32.BF16 R60, R20.reuse, R56, RZ ;  /* 0x00000038143c723c */ /* 0x042fe200000418ff */
[----:B------:R-:W-:Y:S02]  /*fb50*/  IADD3.X R25, R27, UR11, RZ, P0, !PT ;  /* 0x0000000b1b197c10 */ /* 0x000fe400087fe4ff */
[----:B------:R-:W-:Y:S02]  /*fb60*/  ISETP.LT.OR P0, PT, R42, 0x21, !P6 ;  /* 0x000000212a00780c */ /* 0x000fe40007701670 */
[----:B------:R-:W-:Y:S01]  /*fb70*/  ISETP.NE.AND P6, PT, R16, RZ, PT ;  /* 0x000000ff1000720c */ /* 0x000fe20003fc5270 */
[----:B------:R1:W-:Y:S01]  /*fb80*/  LDGSTS.E.BYPASS.LTC128B.128 [R202+0x4100], [R26.64+0x100], !P1 ;  /* 0x041001001aca7fae */ /* 0x0003e2000c901d5c */
[----:B------:R-:W-:Y:S01]  /*fb90*/  ISETP.LT.OR P1, PT, R42, 0x21, !P3 ;  /* 0x000000212a00780c */ /* 0x000fe20005f21670 */
[----:B------:R-:W-:Y:S01]  /*fba0*/  HMMA.16816.F32.BF16 R16, R20, R64, RZ ;  /* 0x000000401410723c */ /* 0x000fe200000418ff */
[----:B------:R-:W-:Y:S01]  /*fbb0*/  PLOP3.LUT P3, PT, PT, PT, UP3, 0x80, 0x0 ;  /* 0x000000000000781c */ /* 0x000fe20003f6f038 */
[----:B------:R1:W-:Y:S01]  /*fbc0*/  LDGSTS.E.BYPASS.LTC128B.128 [R202+0x1100], [R24.64], !P2 ;  /* 0x0110000018ca7fae */ /* 0x0003e2000d101d5c */
[----:B------:R-:W-:-:S02]  /*fbd0*/  IADD3 R179, R196, 0x4000, RZ ;  /* 0x00004000c4b37810 */ /* 0x000fc40007ffe0ff */
[C---:B------:R-:W-:Y:S02]  /*fbe0*/  IADD3 R178, R196.reuse, 0x4800, RZ ;  /* 0x00004800c4b27810 */ /* 0x040fe40007ffe0ff */
[C---:B------:R-:W-:Y:S01]  /*fbf0*/  IADD3 R177, R196.reuse, 0x5000, RZ ;  /* 0x00005000c4b17810 */ /* 0x040fe20007ffe0ff */
[----:B------:R-:W-:Y:S01]  /*fc00*/  HMMA.16816.F32.BF16 R64, R20, R66, RZ ;  /* 0x000000421440723c */ /* 0x000fe200000418ff */
[----:B------:R-:W-:-:S03]  /*fc10*/  IADD3 R176, R196, 0x5800, RZ ;  /* 0x00005800c4b07810 */ /* 0x000fc60007ffe0ff */
[----:B------:R1:W-:Y:S04]  /*fc20*/  LDGSTS.E.BYPASS.LTC128B.128 [R202+0x3100], [R24.64+0x80], !P1 ;  /* 0x0310008018ca7fae */ /* 0x0003e8000c901d5c */
[----:B------:R1:W-:Y:S01]  /*fc30*/  LDGSTS.E.BYPASS.LTC128B.128 [R202+0x5100], [R24.64+0x100], !P0 ;  /* 0x0510010018ca7fae */ /* 0x0003e2000c101d5c */
[C---:B--2---:R-:W-:Y:S01]  /*fc40*/  HMMA.16816.F32.BF16 R52, R20.reuse, R48, RZ ;  /* 0x000000301434723c */ /* 0x044fe200000418ff */
[----:B------:R-:W-:Y:S02]  /*fc50*/  PLOP3.LUT P0, PT, PT, PT, UP0, 0x80, 0x0 ;  /* 0x000000000000781c */ /* 0x000fe40003f0f008 */
[----:B------:R-:W-:Y:S04]  /*fc60*/  LDSM.16.M88.4 R40, [R193+0xc100] ;  /* 0x00c10000c128783b */ /* 0x000fe80000000200 */
[----:B------:R-:W2:Y:S01]  /*fc70*/  LDSM.16.M88.4 R84, [R192+0x6100] ;  /* 0x00610000c054783b */ /* 0x000ea20000000200 */
[C---:B------:R-:W-:Y:S03]  /*fc80*/  HMMA.16816.F32.BF16 R56, R20.reuse, R58, RZ ;  /* 0x0000003a1438723c */ /* 0x040fe600000418ff */
[----:B------:R-:W2:Y:S04]  /*fc90*/  LDSM.16.M88.4 R76, [R192+0x6900] ;  /* 0x00690000c04c783b */ /* 0x000ea80000000200 */
[----:B------:R-:W2:Y:S01]  /*fca0*/  LDSM.16.M88.4 R32, [R192+0x7100] ;  /* 0x00710000c020783b */ /* 0x000ea20000000200 */
[C---:B------:R-:W-:Y:S03]  /*fcb0*/  HMMA.16816.F32.BF16 R48, R20.reuse, R50, RZ ;  /* 0x000000321430723c */ /* 0x040fe600000418ff */
[----:B------:R-:W-:Y:S04]  /*fcc0*/  LDSM.16.M88.4 R72, [R184] ;  /* 0x00000000b848783b */ /* 0x000fe80000000200 */
[----:B------:R-:W0:Y:S01]  /*fcd0*/  LDGDEPBAR ;  /* 0x00000000000079af */ /* 0x000e220000000000 */
[C---:B---3--:R-:W-:Y:S03]  /*fce0*/  HMMA.16816.F32.BF16 R44, R20.reuse, R8, RZ ;  /* 0x00000008142c723c */ /* 0x048fe600000418ff */
[----:B-1----:R-:W1:Y:S05]  /*fcf0*/  LDSM.16.M88.4 R24, [R192+0x7900] ;  /* 0x00790000c018783b */ /* 0x002e6a0000000200 */
[----:B------:R-:W-:Y:S01]  /*fd00*/  HMMA.16816.F32.BF16 R20, R20, R10, RZ ;  /* 0x0000000a1414723c */ /* 0x000fe200000418ff */
        /* <DEDUP_REMOVED lines=25> */
[----:B------:R-:W1:Y:S04]  /*fea0*/  LDSM.16.M88.4 R20, [R197+0x9900] ;  /* 0x00990000c514783b */ /* 0x000e680000000200 */
[----:B------:R-:W2:Y:S03]  /*feb0*/  LDSM.16.M88.4 R24, [R197+0x9100] ;  /* 0x00910000c518783b */ /* 0x000ea60000000200 */
[C---:B---3--:R-:W-:Y:S08]  /*fec0*/  HMMA.16816.F32.BF16 R16, R8.reuse, R72, R16 ;  /* 0x000000480810723c */ /* 0x048ff00000041810 */
[C---:B------:R-:W-:Y:S01]  /*fed0*/  HMMA.16816.F32.BF16 R64, R8.reuse, R74, R64 ;  /* 0x0000004a0840723c */ /* 0x040fe20000041840 */
[----:B------:R-:W-:Y:S07]  /*fee0*/  LDSM.16.M88.4 R72, [R196+0x2800] ;  /* 0x00280000c448783b */ /* 0x000fee0000000200 */
[C---:B----4-:R-:W-:Y:S08]  /*fef0*/  HMMA.16816.F32.BF16 R44, R8.reuse, R28, R44 ;  /* 0x0000001c082c723c */ /* 0x050ff0000004182c */
        /* <DEDUP_REMOVED lines=18> */
[C---:B--2---:R-:W-:Y:S08]  /*10020*/  HMMA.16816.F32.BF16 R52, R12.reuse, R24, R52 ;  /* 0x000000180c34723c */ /* 0x044ff00000041834 */
[----:B------:R-:W-:Y:S01]  /*10030*/  HMMA.16816.F32.BF16 R48, R12, R26, R48 ;  /* 0x0000001a0c30723c */ /* 0x000fe20000041830 */
[----:B------:R-:W1:Y:S04]  /*10040*/  LDSM.16.M88.4 R12, [R192+0x9900] ;  /* 0x00990000c00c783b */ /* 0x000e680000000200 */
[----:B------:R-:W2:Y:S03]  /*10050*/  LDSM.16.M88.4 R24, [R192+0x8900] ;  /* 0x00890000c018783b */ /* 0x000ea60000000200 */
[C---:B------:R-:W-:Y:S08]  /*10060*/  HMMA.16816.F32.BF16 R16, R32.reuse, R76, R16 ;  /* 0x0000004c2010723c */ /* 0x040ff00000041810 */
[C---:B------:R-:W-:Y:S01]  /*10070*/  HMMA.16816.F32.BF16 R64, R32.reuse, R78, R64 ;  /* 0x0000004e2040723c */ /* 0x040fe20000041840 */
[----:B------:R-:W-:Y:S07]  /*10080*/  LDSM.16.M88.4 R76, [R184+0x2800] ;  /* 0x00280000b84c783b */ /* 0x000fee0000000200 */
[C---:B---3--:R-:W-:Y:S08]  /*10090*/  HMMA.16816.F32.BF16 R44, R32.reuse, R36, R44 ;  /* 0x00000024202c723c */ /* 0x048ff0000004182c */
[C---:B------:R-:W-:Y:S01]  /*100a0*/  HMMA.16816.F32.BF16 R40, R32.reuse, R38, R40 ;  /* 0x000000262028723c */ /* 0x040fe20000041828 */
[----:B------:R-:W-:Y:S07]  /*100b0*/  LDSM.16.M88.4 R36, [R198+0x14100] ;  /* 0x01410000c624783b */ /* 0x000fee0000000200 */
[C---:B------:R-:W-:Y:S08]  /*100c0*/  HMMA.16816.F32.BF16 R52, R32.reuse, R68, R52 ;  /* 0x000000442034723c */ /* 0x040ff00000041834 */
[C---:B------:R-:W-:Y:S01]  /*100d0*/  HMMA.16816.F32.BF16 R48, R32.reuse, R70, R48 ;  /* 0x000000462030723c */ /* 0x040fe20000041830 */
[----:B------:R-:W3:Y:S07]  /*100e0*/  LDSM.16.M88.4 R68, [R184+0x3800] ;  /* 0x00380000b844783b */ /* 0x000eee0000000200 */
[C---:B------:R-:W-:Y:S08]  /*100f0*/  HMMA.16816.F32.BF16 R56, R32.reuse, R74, R56 ;  /* 0x0000004a2038723c */ /* 0x040ff00000041838 */
[----:B------:R-:W-:Y:S01]  /*10100*/  HMMA.16816.F32.BF16 R60, R32, R72, R60 ;  /* 0x00000048203c723c */ /* 0x000fe2000004183c */
[----:B------:R-:W5:Y:S04]  /*10110*/  LDSM.16.M88.4 R72, [R184+0x3000] ;  /* 0x00300000b848783b */ /* 0x000f680000000200 */
[----:B------:R-:W2:Y:S03]  /*10120*/  LDSM.16.M88.4 R32, [R197+0xa100] ;  /* 0x00a10000c520783b */ /* 0x000ea60000000200 */
[C---:B----4-:R-:W-:Y:S08]  /*10130*/  HMMA.16816.F32.BF16 R16, R8.reuse, R28, R16 ;  /* 0x0000001c0810723c */ /* 0x050ff00000041810 */
[C---:B------:R-:W-:Y:S01]  /*10140*/  HMMA.16816.F32.BF16 R64, R8.reuse, R30, R64 ;  /* 0x0000001e0840723c */ /* 0x040fe20000041840 */
[----:B------:R-:W-:Y:S07]  /*10150*/  LDSM.16.M88.4 R28, [R197+0xa900] ;  /* 0x00a90000c51c783b */ /* 0x000fee0000000200 */
[C---:B-1----:R-:W-:Y:S08]  /*10160*/  HMMA.16816.F32.BF16 R44, R8.reuse, R12, R44 ;  /* 0x0000000c082c723c */ /* 0x042ff0000004182c */
[C---:B------:R-:W-:Y:S01]  /*10170*/  HMMA.16816.F32.BF16 R40, R8.reuse, R14, R40 ;  /* 0x0000000e0828723c */ /* 0x040fe20000041828 */
[----:B------:R-:W-:Y:S07]  /*10180*/  LDSM.16.M88.4 R12, [R194+0x14100] ;  /* 0x01410000c20c783b */ /* 0x000fee0000000200 */
[C---:B------:R-:W-:Y:S08]  /*10190*/  HMMA.16816.F32.BF16 R52, R8.reuse, R20, R52 ;  /* 0x000000140834723c */ /* 0x040ff00000041834 */
[C---:B------:R-:W-:Y:S01]  /*101a0*/  HMMA.16816.F32.BF16 R48, R8.reuse, R22, R48 ;  /* 0x000000160830723c */ /* 0x040fe20000041830 */
[----:B------:R-:W1:Y:S07]  /*101b0*/  LDSM.16.M88.4 R20, [R197+0xb900] ;  /* 0x00b90000c514783b */ /* 0x000e6e0000000200 */
[C---:B--2---:R-:W-:Y:S08]  /*101c0*/  HMMA.16816.F32.BF16 R56, R8.reuse, R26, R56 ;  /* 0x0000001a0838723c */ /* 0x044ff00000041838 */
[----:B------:R-:W-:Y:S01]  /*101d0*/  HMMA.16816.F32.BF16 R60, R8, R24, R60 ;  /* 0x00000018083c723c */ /* 0x000fe2000004183c */
[----:B------:R-:W2:Y:S04]  /*101e0*/  LDSM.16.M88.4 R24, [R197+0xb100] ;  /* 0x00b10000c518783b */ /* 0x000ea80000000200 */
[----:B------:R-:W4:Y:S03]  /*101f0*/  LDSM.16.M88.4 R8, [R196+0x4000] ;  /* 0x00400000c408783b */ /* 0x000f260000000200 */
[C---:B------:R-:W-:Y:S08]  /*10200*/  HMMA.16816.F32.BF16 R16, R84.reuse, R88, R16 ;  /* 0x000000585410723c */ /* 0x040ff00000041810 */
[C---:B------:R-:W-:Y:S08]  /*10210*/  HMMA.16816.F32.BF16 R64, R84.reuse, R90, R64 ;  /* 0x0000005a5440723c */ /* 0x040ff00000041840 */
[C---:B---3--:R-:W-:Y:S08]  /*10220*/  HMMA.16816.F32.BF16 R44, R84.reuse, R68, R44 ;  /* 0x00000044542c723c */ /* 0x048ff0000004182c */
[C---:B------:R-:W-:Y:S01]  /*10230*/  HMMA.16816.F32.BF16 R40, R84.reuse, R70, R40 ;  /* 0x000000465428723c */ /* 0x040fe20000041828 */
[----:B------:R-:W-:Y:S07]  /*10240*/  LDSM.16.M88.4 R68, [R196+0x5000] ;  /* 0x00500000c444783b */ /* 0x000fee0000000200 */
[C---:B------:R-:W-:Y:S08]  /*10250*/  HMMA.16816.F32.BF16 R56, R84.reuse, R78, R56 ;  /* 0x0000004e5438723c */ /* 0x040ff00000041838 */
[C---:B------:R-:W-:Y:S08]  /*10260*/  HMMA.16816.F32.BF16 R60, R84.reuse, R76, R60 ;  /* 0x0000004c543c723c */ /* 0x040ff0000004183c */
[C---:B-----5:R-:W-:Y:S08]  /*10270*/  HMMA.16816.F32.BF16 R52, R84.reuse, R72, R52 ;  /* 0x000000485434723c */ /* 0x060ff00000041834 */
[----:B------:R-:W-:Y:S01]  /*10280*/  HMMA.16816.F32.BF16 R48, R84, R74, R48 ;  /* 0x0000004a5430723c */ /* 0x000fe20000041830 */
[----:B------:R-:W3:Y:S07]  /*10290*/  LDSM.16.M88.4 R72, [R196+0x4800] ;  /* 0x00480000c448783b */ /* 0x000eee0000000200 */
        /* <DEDUP_REMOVED lines=8> */
[----:B------:R-:W-:Y:S07]  /*10320*/  LDSM.16.M88.4 R28, [R192+0xb100] ;  /* 0x00b10000c01c783b */ /* 0x000fee0000000200 */
[C---:B--2---:R-:W-:Y:S08]  /*10330*/  HMMA.16816.F32.BF16 R52, R36.reuse, R24, R52 ;  /* 0x000000182434723c */ /* 0x044ff00000041834 */
[----:B------:R-:W-:Y:S01]  /*10340*/  HMMA.16816.F32.BF16 R48, R36, R26, R48 ;  /* 0x0000001a2430723c */ /* 0x000fe20000041830 */
[----:B------:R-:W-:Y:S04]  /*10350*/  LDSM.16.M88.4 R24, [R193+0x14100] ;  /* 0x01410000c118783b */ /* 0x000fe80000000200 */
[----:B------:R-:W-:Y:S03]  /*10360*/  LDSM.16.M88.4 R36, [R192+0xb900] ;  /* 0x00b90000c024783b */ /* 0x000fe60000000200 */
[C---:B----4-:R-:W-:Y:S08]  /*10370*/  HMMA.16816.F32.BF16 R16, R12.reuse, R8, R16 ;  /* 0x000000080c10723c */ /* 0x050ff00000041810 */
[C---:B------:R-:W-:Y:S01]  /*10380*/  HMMA.16816.F32.BF16 R64, R12.reuse, R10, R64 ;  /* 0x0000000a0c40723c */ /* 0x040fe20000041840 */
[----:B------:R-:W2:Y:S07]  /*10390*/  LDSM.16.M88.4 R8, [R192+0xa100] ;  /* 0x00a10000c008783b */ /* 0x000eae0000000200 */
[C---:B---3--:R-:W-:Y:S08]  /*103a0*/  HMMA.16816.F32.BF16 R56, R12.reuse, R74, R56 ;  /* 0x0000004a0c38723c */ /* 0x048ff00000041838 */
[C---:B------:R-:W-:Y:S08]  /*103b0*/  HMMA.16816.F32.BF16 R60, R12.reuse, R72, R60 ;  /* 0x000000480c3c723c */ /* 0x040ff0000004183c */
[C---:B------:R-:W-:Y:S08]  /*103c0*/  HMMA.16816.F32.BF16 R52, R12.reuse, R68, R52 ;  /* 0x000000440c34723c */ /* 0x040ff00000041834 */
[C---:B------:R-:W-:Y:S01]  /*103d0*/  HMMA.16816.F32.BF16 R72, R12.reuse, R70, R48 ;  /* 0x000000460c48723c */ /* 0x040fe20000041830 */
[----:B------:R-:W-:Y:S04]  /*103e0*/  LDSM.16.M88.4 R48, [R191+0x14100] ;  /* 0x01410000bf30783b */ /* 0x000fe80000000200 */
[----:B------:R-:W-:Y:S03]  /*103f0*/  LDSM.16.M88.4 R68, [R184+0x4000] ;  /* 0x00400000b844783b */ /* 0x000fe60000000200 */
[C---:B-1----:R-:W-:Y:S07]  /*10400*/  HMMA.16816.F32.BF16 R44, R12.reuse, R20, R44 ;  /* 0x000000140c2c723c */ /* 0x042fee000004182c */
[----:B------:R-:W-:Y:S01]  /*10410*/  SHF.R.S32.HI R20, RZ, 0x1f, R81 ;  /* 0x0000001fff147819 */ /* 0x000fe20000011451 */
[----:B------:R-:W-:Y:S01]  /*10420*/  HMMA.16816.F32.BF16 R40, R12, R22, R40 ;  /* 0x000000160c28723c */ /* 0x000fe20000041828 */
[----:B------:R-:W1:Y:S02]  /*10430*/  LDSM.16.M88.4 R12, [R184+0x4800] ;  /* 0x00480000b80c783b */ /* 0x000e640000000200 */
[----:B------:R-:W-:-:S04]  /*10440*/  LEA.HI R20, R20, R81, RZ, 0x3 ;  /* 0x0000005114147211 */ /* 0x000fc800078f18ff */
[----:B------:R-:W-:Y:S01]  /*10450*/  LOP3.LUT R0, R20, 0xffffff8, RZ, 0xc0, !PT ;  /* 0x0ffffff814007812 */ /* 0x000fe200078ec0ff */
[----:B--2---:R-:W-:Y:S01]  /*10460*/  HMMA.16816.F32.BF16 R16, R24, R8, R16 ;  /* 0x000000081810723c */ /* 0x004fe20000041810 */
[----:B------:R-:W-:Y:S03]  /*10470*/  LDSM.16.M88.4 R20, [R184+0x5800] ;  /* 0x00580000b814783b */ /* 0x000fe60000000200 */
[----:B------:R-:W-:-:S04]  /*10480*/  IMAD.IADD R81, R81, 0x1, -R0 ;  /* 0x0000000151517824 */ /* 0x000fc800078e0a00 */
[----:B------:R-:W-:Y:S01]  /*10490*/  HMMA.16816.F32.BF16 R64, R24, R10, R64 ;  /* 0x0000000a1840723c */ /* 0x000fe20000041840 */
[----:B------:R-:W2:Y:S01]  /*104a0*/  LDSM.16.M88.4 R8, [R184+0x5000] ;  /* 0x00500000b808783b */ /* 0x000ea20000000200 */
[----:B------:R-:W-:-:S06]  /*104b0*/  DEPBAR.LE SB0, 0x0 ;  /* 0x000080000000791a */ /* 0x000fcc0000000000 */
[C---:B------:R-:W-:Y:S08]  /*104c0*/  HMMA.16816.F32.BF16 R56, R24.reuse, R34, R56 ;  /* 0x000000221838723c */ /* 0x040ff00000041838 */
[C---:B------:R-:W-:Y:S08]  /*104d0*/  HMMA.16816.F32.BF16 R60, R24.reuse, R32, R60 ;  /* 0x00000020183c723c */ /* 0x040ff0000004183c */
[C---:B------:R-:W-:Y:S08]  /*104e0*/  HMMA.16816.F32.BF16 R52, R24.reuse, R28, R52 ;  /* 0x0000001c1834723c */ /* 0x040ff00000041834 */
[C---:B------:R-:W-:Y:S08]  /*104f0*/  HMMA.16816.F32.BF16 R72, R24.reuse, R30, R72 ;  /* 0x0000001e1848723c */ /* 0x040ff00000041848 */
[C---:B------:R-:W-:Y:S08]  /*10500*/  HMMA.16816.F32.BF16 R44, R24.reuse, R36, R44 ;  /* 0x00000024182c723c */ /* 0x040ff0000004182c */
[----:B------:R-:W-:Y:S07]  /*10510*/  HMMA.16816.F32.BF16 R40, R24, R38, R40 ;  /* 0x000000261828723c */ /* 0x000fee0000041828 */
[----:B------:R-:W-:Y:S01]  /*10520*/  @P0 IMAD.WIDE.U32 R24, R7, UR5, R210 ;  /* 0x0000000507180c25 */ /* 0x000fe2000f8e00d2 */
[----:B------:R-:W-:Y:S01]  /*10530*/  @UP0 UIMAD UR5, UR14, UR5, URZ ;  /* 0x000000050e0502a4 */ /* 0x000fe2000f8e023f */
[----:B------:R-:W-:Y:S01]  /*10540*/  SHF.R.S32.HI R7, RZ, 0x1f, R6 ;  /* 0x0000001fff077819 */ /* 0x000fe20000011406 */
[----:B-1----:R-:W-:Y:S02]  /*10550*/  HMMA.16816.F32.BF16 R56, R48, R14, R56 ;  /* 0x0000000e3038723c */ /* 0x002fe40000041838 */
[----:B------:R-:W-:Y:S01]  /*10560*/  @UP0 UIMAD UR4, UR4, UR13, UR5 ;  /* 0x0000000d040402a4 */ /* 0x000fe2000f8e0205 */
[----:B------:R-:W-:-:S04]  /*10570*/  LEA.HI R7, R7, R6, RZ, 0x2 ;  /* 0x0000000607077211 */ /* 0x000fc800078f10ff */
[----:B------:R-:W-:Y:S01]  /*10580*/  LEA.HI R14, R83, R83, RZ, 0x1 ;  /* 0x00000053530e7211 */ /* 0x000fe200078f08ff */
[----:B------:R-:W-:Y:S01]  /*10590*/  HMMA.16816.F32.BF16 R60, R48, R12, R60 ;  /* 0x0000000c303c723c */ /* 0x000fe2000004183c */
[----:B------:R-:W-:Y:S01]  /*105a0*/  LEA.HI.SX32 R0, R7, UR18, 0x1e ;  /* 0x0000001207007c11 */ /* 0x000fe2000f8ff2ff */
[----:B------:R-:W-:Y:S01]  /*105b0*/  IMAD.U32 R15, RZ, RZ, UR6 ;  /* 0x00000006ff0f7e24 */ /* 0x000fe2000f8e00ff */
[----:B------:R-:W-:-:S03]  /*105c0*/  LOP3.LUT R14, R14, 0x1ffffffe, RZ, 0xc0, !PT ;  /* 0x1ffffffe0e0e7812 */ /* 0x000fc600078ec0ff */
[----:B------:R-:W-:Y:S01]  /*105d0*/  IMAD R0, R81, 0x10, R0 ;  /* 0x0000001051007824 */ /* 0x000fe200078e0200 */
[C---:B------:R-:W-:Y:S01]  /*105e0*/  @P0 LEA R12, P1, R24.reuse, c[0x0][0x1c8], 0x1 ;  /* 0x00007200180c0a11 */ /* 0x040fe200078208ff */
[----:B------:R-:W-:Y:S01]  /*105f0*/  IMAD.IADD R203, R83, 0x1, -R14 ;  /* 0x0000000153cb7824 */ /* 0x000fe200078e0a0e */
[----:B------:R-:W-:Y:S01]  /*10600*/  @P0 IADD3 R13, R25, UR4, RZ ;  /* 0x00000004190d0c10 */ /* 0x000fe2000fffe0ff */
[C---:B--2---:R-:W-:Y:S01]  /*10610*/  HMMA.16816.F32.BF16 R52, R48.reuse, R8, R52 ;  /* 0x000000083034723c */ /* 0x044fe20000041834 */
[----:B------:R-:W-:Y:S01]  /*10620*/  IMAD.U32 R14, RZ, RZ, UR6 ;  /* 0x00000006ff0e7e24 */ /* 0x000fe2000f8e00ff */
[----:B------:R-:W-:Y:S01]  /*10630*/  ULDC UR4, c[0x0][0x324] ;  /* 0x0000c90000047ab9 */ /* 0x000fe20000000800 */
[----:B------:R-:W-:Y:S01]  /*10640*/  @P0 LEA.HI.X R13, R24, c[0x0][0x1cc], R13, 0x1, P1 ;  /* 0x00007300180d0a11 */ /* 0x000fe200008f0c0d */
[----:B------:R-:W-:Y:S01]  /*10650*/  BAR.SYNC.DEFER_BLOCKING 0x0 ;  /* 0x0000000000007b1d */ /* 0x000fe20000010000 */
[----:B------:R-:W-:Y:S01]  /*10660*/  PLOP3.LUT P1, PT, PT, PT, UP3, 0x80, 0x0 ;  /* 0x000000000000781c */ /* 0x000fe20003f2f038 */
[----:B------:R-:W-:Y:S01]  /*10670*/  IMAD R203, R203, 0x8, R0 ;  /* 0x00000008cbcb7824 */ /* 0x000fe200078e0200 */
[----:B------:R-:W-:Y:S01]  /*10680*/  @P0 LEA R8, P2, R15, R12, 0x1 ;  /* 0x0000000c0f080211 */ /* 0x000fe200078408ff */
[----:B------:R-:W-:Y:S01]  /*10690*/  IMAD.U32 R9, RZ, RZ, UR7 ;  /* 0x00000007ff097e24 */ /* 0x000fe2000f8e00ff */
[----:B------:R-:W-:Y:S01]  /*106a0*/  LOP3.LUT R15, R7, 0x7ffffffc, RZ, 0xc0, !PT ;  /* 0x7ffffffc070f7812 */ /* 0x000fe200078ec0ff */
[----:B------:R-:W-:Y:S01]  /*106b0*/  @P3 IMAD.HI.U32 R7, R203, c[0x0][0x2c8], RZ ;  /* 0x0000b200cb073a27 */ /* 0x000fe200078e00ff */
[----:B------:R-:W-:Y:S01]  /*106c0*/  HMMA.16816.F32.BF16 R72, R48, R10, R72 ;  /* 0x0000000a3048723c */ /* 0x000fe20000041848 */
[----:B------:R-:W-:Y:S01]  /*106d0*/  ULOP3.LUT UR4, URZ, UR4, URZ, 0x33, !UPT ;  /* 0x000000043f047292 */ /* 0x000fe2000f8e333f */
[----:B------:R-:W-:Y:S01]  /*106e0*/  @P0 LEA.HI.X R9, R14, R13, R9, 0x1, P2 ;  /* 0x0000000d0e090211 */ /* 0x000fe200010f0c09 */
[----:B------:R-:W-:-:S02]  /*106f0*/  IMAD.MOV.U32 R0, RZ, RZ, R203 ;  /* 0x000000ffff007224 */ /* 0x000fc400078e00cb */
[----:B------:R-:W-:Y:S02]  /*10700*/  IMAD.IADD R208, R6, 0x1, -R15 ;  /* 0x0000000106d07824 */ /* 0x000fe400078e0a0f */
[----:B------:R-:W-:Y:S01]  /*10710*/  @P1 SHF.R.U32.HI R0, RZ, c[0x0][0x2cc], R7 ;  /* 0x0000b300ff001a19 */ /* 0x000fe20000011607 */
[----:B------:R-:W-:Y:S01]  /*10720*/  IMAD.U32 R11, RZ, RZ, UR17 ;  /* 0x00000011ff0b7e24 */ /* 0x000fe2000f8e00ff */
[C---:B------:R-:W-:Y:S01]  /*10730*/  HMMA.16816.F32.BF16 R16, R48.reuse, R68, R16 ;  /* 0x000000443010723c */ /* 0x040fe20000041810 */
[----:B------:R-:W-:Y:S02]  /*10740*/  IMAD.SHL.U32 R208, R208, 0x2, RZ ;  /* 0x00000002d0d07824 */ /* 0x000fe400078e00ff */
[----:B------:R-:W1:Y:S03]  /*10750*/  SHFL.IDX PT, R7, R0, RZ, 0x1c1f ;  /* 0x001c1fff00077589 */ /* 0x000e6600000e0000 */
[----:B------:R-:W-:Y:S01]  /*10760*/  IADD3 R11, R11, -UR23, -R208 ;  /* 0x800000170b0b7c10 */ /* 0x000fe2000fffe8d0 */
[----:B------:R-:W-:Y:S01]  /*10770*/  @!PT LDS RZ, [RZ] ;  /* 0x00000000fffff984 */ /* 0x000fe20000000800 */
[----:B------:R-:W-:Y:S01]  /*10780*/  @!PT LDS RZ, [RZ] ;  /* 0x00000000fffff984 */ /* 0x000fe20000000800 */
[----:B------:R2:W-:Y:S01]  /*10790*/  @P0 LDGSTS.E.BYPASS.LTC128B.128 [R202+0x6100], [R12.64], !P5 ;  /* 0x061000000cca0fae */ /* 0x0005e2000e901d5c */
[----:B------:R-:W-:Y:S01]  /*107a0*/  IADD3 R6, -R208, UR12, -R5 ;  /* 0x0000000cd0067c10 */ /* 0x000fe2000fffe905 */
[C---:B------:R-:W-:Y:S01]  /*107b0*/  HMMA.16816.F32.BF16 R64, R48.reuse, R70, R64 ;  /* 0x000000463040723c */ /* 0x040fe20000041840 */
[----:B------:R-:W-:Y:S01]  /*107c0*/  IADD3 R10, R11, c[0x0][0x328], RZ ;  /* 0x0000ca000b0a7a10 */ /* 0x000fe20007ffe0ff */
[----:B------:R2:W-:Y:S04]  /*107d0*/  @P0 LDGSTS.E.BYPASS.LTC128B.128 [R202+0x8100], [R12.64+0x80], !P6 ;  /* 0x081000800cca0fae */ /* 0x0005e8000f101d5c */
[----:B------:R2:W-:Y:S02]  /*107e0*/  @P0 LDGSTS.E.BYPASS.LTC128B.128 [R202+0xa100], [R12.64+0x100], !P4 ;  /* 0x0a1001000cca0fae */ /* 0x0005e4000e101d5c */
[C---:B------:R-:W-:Y:S02]  /*107f0*/  HMMA.16816.F32.BF16 R44, R48.reuse, R20, R44 ;  /* 0x00000014302c723c */ /* 0x040fe4000004182c */
[----:B------:R3:W-:Y:S04]  /*10800*/  @P0 LDGSTS.E.BYPASS.LTC128B.128 [R202+0x7100], [R8.64], !P5 ;  /* 0x0710000008ca0fae */ /* 0x0007e8000e901d5c */
[----:B------:R3:W-:Y:S02]  /*10810*/  @P0 LDGSTS.E.BYPASS.LTC128B.128 [R202+0x9100], [R8.64+0x80], !P6 ;  /* 0x0910008008ca0fae */ /* 0x0007e4000f101d5c */
[----:B------:R-:W-:Y:S01]  /*10820*/  HMMA.16816.F32.BF16 R40, R48, R22, R40 ;  /* 0x000000163028723c */ /* 0x000fe20000041828 */
[----:B-1----:R-:W-:Y:S01]  /*10830*/  IMAD.IADD R15, R10, 0x1, R7 ;  /* 0x000000010a0f7824 */ /* 0x002fe200078e0207 */
[----:B------:R3:W-:Y:S01]  /*10840*/  @P0 LDGSTS.E.BYPASS.LTC128B.128 [R202+0xb100], [R8.64+0x100], !P4 ;  /* 0x0b10010008ca0fae */ /* 0x0007e2000e101d5c */
[----:B------:R-:W-:-:S03]  /*10850*/  PLOP3.LUT P0, PT, PT, PT, UP2, 0x40, 0x0 ;  /* 0x000000000000781c */ /* 0x000fc60003f0e828 */
[----:B------:R-:W0:Y:S01]  /*10860*/  LDGDEPBAR ;  /* 0x00000000000079af */ /* 0x000e220000000000 */
[----:B------:R-:W-:Y:S02]  /*10870*/  IMNMX R15, R15, R6, PT ;  /* 0x000000060f0f7217 */ /* 0x000fe40003800200 */
[----:B---3--:R-:W-:-:S05]  /*10880*/  IADD3 R8, R11, UR4, RZ ;  /* 0x000000040b087c10 */ /* 0x008fca000fffe0ff */
[----:B------:R-:W-:Y:S02]  /*10890*/  IMAD.IADD R14, R8, 0x1, R7 ;  /* 0x00000001080e7824 */ /* 0x000fe400078e0207 */
[----:B------:R-:W-:Y:S05]  /*108a0*/  @P0 BRA `(.L_x_1716) ;  /* 0x0000016000000947 */ /* 0x000fea0003800000 */
[----:B--2---:R-:W-:Y:S01]  /*108b0*/  IMAD.U32 R12, RZ, RZ, UR23 ;  /* 0x00000017ff0c7e24 */ /* 0x004fe2000f8e00ff */
        /* <DEDUP_REMOVED lines=11> */
.L_x_1718:
[----:B------:R-:W-:-:S04]  /*10970*/  MOV R7, c[0x0][0x32c] ;  /* 0x0000cb0000077a02 */ /* 0x000fc80000000f00 */
[----:B------:R-:W-:-:S13]  /*10980*/  ISETP.NE.AND P0, PT, R7, 0x1, PT ;  /* 0x000000010700780c */ /* 0x000fda0003f05270 */
[----:B------:R-:W-:-:S05]  /*10990*/  @P0 IMAD.HI.U32 R7, R12, c[0x0][0x330], RZ ;  /* 0x0000cc000c070a27 */ /* 0x000fca00078e00ff */
[----:B------:R-:W-:Y:S02]  /*109a0*/  @P0 SHF.R.U32.HI R12, RZ, c[0x0][0x334], R7 ;  /* 0x0000cd00ff0c0a19 */ /* 0x000fe40000011607 */
.L_x_1719:
[----:B------:R-:W-:Y:S05]  /*109b0*/  BSYNC B0 ;  /* 0x0000000000007941 */ /* 0x000fea0003800000 */
.L_x_1717:
[----:B------:R-:W-:-:S04]  /*109c0*/  IMAD R7, R12, c[0x0][0x32c], -R5 ;  /* 0x0000cb000c077a24 */ /* 0x000fc800078e0a05 */
[----:B------:R-:W-:-:S05]  /*109d0*/  IMAD.IADD R7, R7, 0x1, -R208 ;  /* 0x0000000107077824 */ /* 0x000fca00078e0ad0 */
[----:B------:R-:W-:Y:S02]  /*109e0*/  IADD3 R12, R7, c[0x0][0x32c], RZ ;  /* 0x0000cb00070c7a10 */ /* 0x000fe40007ffe0ff */
[----:B------:R-:W-:Y:S02]  /*109f0*/  IMNMX R14, R14, R7, !PT ;  /* 0x000000070e0e7217 */ /* 0x000fe40007800200 */
[----:B------:R-:W-:Y:S02]  /*10a00*/  IMNMX R15, R15, R12, PT ;  /* 0x0000000c0f0f7217 */ /* 0x000fe40003800200 */
.L_x_1716:
[----:B--2---:R-:W-:Y:S01]  /*10a10*/  ISETP.LT.AND P0, PT, RZ, UR9, PT ;  /* 0x00000009ff007c0c */ /* 0x004fe2000bf01270 */
[----:B------:R-:W1:Y:S03]  /*10a20*/  SHFL.IDX PT, R21, R0, 0x1, 0x1c1f ;  /* 0x003c1f0000157f89 */ /* 0x000e6600000e0000 */
[C---:B------:R-:W-:Y:S02]  /*10a30*/  ISETP.GT.AND P1, PT, R14.reuse, RZ, P0 ;  /* 0x000000ff0e00720c */ /* 0x040fe40000724270 */
[----:B------:R-:W-:-:S02]  /*10a40*/  ISETP.GT.AND P2, PT, R14, 0x8, P0 ;  /* 0x000000080e00780c */ /* 0x000fc40000744270 */
[C---:B------:R-:W-:Y:S02]  /*10a50*/  ISETP.LT.OR P1, PT, R15.reuse, 0x1, P1 ;  /* 0x000000010f00780c */ /* 0x040fe40000f21670 */
[----:B------:R-:W-:Y:S02]  /*10a60*/  ISETP.GT.AND P3, PT, R14, 0x1, P0 ;  /* 0x000000010e00780c */ /* 0x000fe40000764270 */
[----:B------:R-:W-:Y:S02]  /*10a70*/  FSEL R12, R16, -INF , !P1 ;  /* 0xff800000100c7808 */ /* 0x000fe40004800000 */
[----:B------:R-:W-:Y:S02]  /*10a80*/  ISETP.GT.AND P1, PT, R14, 0x9, P0 ;  /* 0x000000090e00780c */ /* 0x000fe40000724270 */
[C---:B------:R-:W-:Y:S02]  /*10a90*/  ISETP.LT.OR P2, PT, R15.reuse, 0x9, P2 ;  /* 0x000000090f00780c */ /* 0x040fe40001741670 */
[----:B------:R-:W-:-:S02]  /*10aa0*/  ISETP.LT.OR P1, PT, R15, 0xa, P1 ;  /* 0x0000000a0f00780c */ /* 0x000fc40000f21670 */
[----:B------:R-:W-:Y:S02]  /*10ab0*/  ISETP.LT.OR P3, PT, R15, 0x2, P3 ;  /* 0x000000020f00780c */ /* 0x000fe40001f61670 */
[----:B------:R-:W-:Y:S02]  /*10ac0*/  FSEL R13, R64, -INF , !P2 ;  /* 0xff800000400d7808 */ /* 0x000fe40005000000 */
[C---:B------:R-:W-:Y:S02]  /*10ad0*/  ISETP.GT.AND P2, PT, R14.reuse, 0x11, P0 ;  /* 0x000000110e00780c */ /* 0x040fe40000744270 */
[----:B------:R-:W-:Y:S02]  /*10ae0*/  FSEL R65, R65, -INF , !P1 ;  /* 0xff80000041417808 */ /* 0x000fe40004800000 */
[----:B------:R-:W-:Y:S02]  /*10af0*/  ISETP.GT.AND P1, PT, R14, 0x18, P0 ;  /* 0x000000180e00780c */ /* 0x000fe40000724270 */
[----:B------:R-:W-:-:S02]  /*10b00*/  FSEL R17, R17, -INF , !P3 ;  /* 0xff80000011117808 */ /* 0x000fc40005800000 */
[C---:B------:R-:W-:Y:S02]  /*10b10*/  ISETP.GT.AND P3, PT, R14.reuse, 0x10, P0 ;  /* 0x000000100e00780c */ /* 0x040fe40000764270 */
[C---:B------:R-:W-:Y:S02]  /*10b20*/  ISETP.LT.OR P2, PT, R15.reuse, 0x12, P2 ;  /* 0x000000120f00780c */ /* 0x040fe40001741670 */
[C---:B------:R-:W-:Y:S02]  /*10b30*/  ISETP.LT.OR P1, PT, R15.reuse, 0x19, P1 ;  /* 0x000000190f00780c */ /* 0x040fe40000f21670 */
[----:B------:R-:W-:Y:S02]  /*10b40*/  ISETP.LT.OR P3, PT, R15, 0x11, P3 ;  /* 0x000000110f00780c */ /* 0x000fe40001f61670 */
[----:B------:R-:W-:Y:S02]  /*10b50*/  FSEL R61, R61, -INF , !P2 ;  /* 0xff8000003d3d7808 */ /* 0x000fe40005000000 */
[----:B------:R-:W-:-:S02]  /*10b60*/  ISETP.GT.AND P2, PT, R14, 0x20, P0 ;  /* 0x000000200e00780c */ /* 0x000fc40000744270 */
[----:B------:R-:W-:Y:S02]  /*10b70*/  FSEL R9, R56, -INF , !P1 ;  /* 0xff80000038097808 */ /* 0x000fe40004800000 */
        /* <DEDUP_REMOVED lines=20> */
[C---:B------:R-:W-:Y:S02]  /*10cc0*/  ISETP.LT.OR P3, PT, R15.reuse, 0x39, P2 ;  /* 0x000000390f00780c */ /* 0x040fe40001761670 */
[----:B------:R-:W-:Y:S02]  /*10cd0*/  ISETP.LT.OR P2, PT, R15, 0x3a, P1 ;  /* 0x0000003a0f00780c */ /* 0x000fe40000f41670 */
[----:B------:R-:W-:-:S02]  /*10ce0*/  PLOP3.LUT P1, PT, PT, PT, UP2, 0x40, 0x0 ;  /* 0x000000000000781c */ /* 0x000fc40003f2e828 */
[----:B------:R-:W-:Y:S02]  /*10cf0*/  ISETP.GT.AND P4, PT, R14, 0x31, P0 ;  /* 0x000000310e00780c */ /* 0x000fe40000784270 */
[----:B------:R-:W-:Y:S02]  /*10d00*/  FSEL R143, R40, -INF , !P3 ;  /* 0xff800000288f7808 */ /* 0x000fe40005800000 */
[----:B------:R-:W-:Y:S01]  /*10d10*/  ISETP.LT.OR P4, PT, R15, 0x32, P4 ;  /* 0x000000320f00780c */ /* 0x000fe20002781670 */
[--C-:B-1----:R-:W-:Y:S01]  /*10d20*/  IMAD.IADD R15, R10, 0x1, R21.reuse ;  /* 0x000000010a0f7824 */ /* 0x102fe200078e0215 */
[----:B------:R-:W-:Y:S02]  /*10d30*/  FSEL R141, R41, -INF , !P2 ;  /* 0xff800000298d7808 */ /* 0x000fe40005000000 */
[----:B------:R-:W-:Y:S02]  /*10d40*/  FSEL R165, R45, -INF , !P4 ;  /* 0xff8000002da57808 */ /* 0x000fe40006000000 */
[----:B------:R-:W-:Y:S01]  /*10d50*/  IMNMX R0, R15, R6, PT ;  /* 0x000000060f007217 */ /* 0x000fe20003800200 */
[----:B------:R-:W-:Y:S01]  /*10d60*/  IMAD.IADD R15, R8, 0x1, R21 ;  /* 0x00000001080f7824 */ /* 0x000fe200078e0215 */
        /* <DEDUP_REMOVED lines=13> */
.L_x_1722:
[----:B------:R-:W-:-:S04]  /*10e40*/  MOV R6, c[0x0][0x32c] ;  /* 0x0000cb0000067a02 */ /* 0x000fc80000000f00 */
[----:B------:R-:W-:-:S13]  /*10e50*/  ISETP.NE.AND P1, PT, R6, 0x1, PT ;  /* 0x000000010600780c */ /* 0x000fda0003f25270 */
[----:B------:R-:W-:-:S05]  /*10e60*/  @P1 IMAD.HI.U32 R6, R8, c[0x0][0x330], RZ ;  /* 0x0000cc0008061a27 */ /* 0x000fca00078e00ff */
[----:B------:R-:W-:Y:S02]  /*10e70*/  @P1 SHF.R.U32.HI R8, RZ, c[0x0][0x334], R6 ;  /* 0x0000cd00ff081a19 */ /* 0x000fe40000011606 */
.L_x_1723:
[----:B------:R-:W-:Y:S05]  /*10e80*/  BSYNC B0 ;  /* 0x0000000000007941 */ /* 0x000fea0003800000 */
.L_x_1721:
[----:B------:R-:W-:-:S04]  /*10e90*/  IMAD R5, R8, c[0x0][0x32c], -R5 ;  /* 0x0000cb0008057a24 */ /* 0x000fc800078e0a05 */
[----:B------:R-:W-:-:S05]  /*10ea0*/  IMAD.IADD R6, R5, 0x1, -R208 ;  /* 0x0000000105067824 */ /* 0x000fca00078e0ad0 */
[----:B------:R-:W-:Y:S02]  /*10eb0*/  IADD3 R5, R6, c[0x0][0x32c], RZ ;  /* 0x0000cb0006057a10 */ /* 0x000fe40007ffe0ff */
[----:B------:R-:W-:Y:S02]  /*10ec0*/  IMNMX R15, R15, R6, !PT ;  /* 0x000000060f0f7217 */ /* 0x000fe40007800200 */
[----:B------:R-:W-:Y:S02]  /*10ed0*/  IMNMX R0, R0, R5, PT ;  /* 0x0000000500007217 */ /* 0x000fe40003800200 */
.L_x_1720:
[----:B------:R-:W-:Y:S01]  /*10ee0*/  FMNMX.FTZ R8, R12, R17, !PT ;  /* 0x000000110c087209 */ /* 0x000fe20007810000 */
[----:B------:R-:W-:Y:S01]  /*10ef0*/  IMAD.SHL.U32 R195, R4, 0x2, RZ ;  /* 0x0000000204c37824 */ /* 0x000fe200078e00ff */
[C---:B------:R-:W-:Y:S01]  /*10f00*/  ISETP.GT.AND P2, PT, R15.reuse, 0x8, P0 ;  /* 0x000000080f00780c */ /* 0x040fe20000744270 */
[----:B------:R-:W-:Y:S01]  /*10f10*/  @UP3 USHF.L.U32 UR16, UR16, 0x7, URZ ;  /* 0x0000000710103899 */ /* 0x000fe2000800063f */
[----:B------:R-:W-:Y:S01]  /*10f20*/  ISETP.GT.AND P1, PT, R15, 0x9, P0 ;  /* 0x000000090f00780c */ /* 0x000fe20000724270 */
[--C-:B------:R-:W-:Y:S01]  /*10f30*/  IMAD R189, R3, 0x2, R195.reuse ;  /* 0x0000000203bd7824 */ /* 0x100fe200078e02c3 */
[----:B------:R-:W-:Y:S01]  /*10f40*/  FMNMX.FTZ R8, R13, R8, !PT ;  /* 0x000000080d087209 */ /* 0x000fe20007810000 */
[----:B------:R-:W-:Y:S01]  /*10f50*/  IMAD R190, R2, 0x2, R195 ;  /* 0x0000000202be7824 */ /* 0x000fe200078e02c3 */
[C---:B------:R-:W-:Y:S01]  /*10f60*/  ISETP.LT.OR P3, PT, R0.reuse, 0x9, P2 ;  /* 0x000000090000780c */ /* 0x040fe20001761670 */
[----:B------:R-:W-:Y:S01]  /*10f70*/  LDSM.16.MT88.4 R124, [R195+0x100] ;  /* 0x00010000c37c783b */ /* 0x000fe20000004200 */
[----:B------:R-:W-:Y:S01]  /*10f80*/  ISETP.LT.OR P2, PT, R0, 0xa, P1 ;  /* 0x0000000a0000780c */ /* 0x000fe20000f41670 */
[----:B------:R-:W-:Y:S01]  /*10f90*/  IMAD R188, R3, 0x2, R190 ;  /* 0x0000000203bc7824 */ /* 0x000fe200078e02be */
[----:B------:R-:W-:Y:S01]  /*10fa0*/  ISETP.GT.AND P1, PT, R15, 0x10, P0 ;  /* 0x000000100f00780c */ /* 0x000fe20000724270 */
[----:B------:R-:W-:Y:S01]  /*10fb0*/  LDSM.16.MT88.4 R104, [R190+0x100] ;  /* 0x00010000be68783b */ /* 0x000fe20000004200 */
[----:B------:R-:W-:Y:S01]  /*10fc0*/  FMNMX.FTZ R8, R65, R8, !PT ;  /* 0x0000000841087209 */ /* 0x000fe20007810000 */
[----:B------:R-:W-:Y:S01]  /*10fd0*/  ULDC.64 UR4, c[0x0][0x2c8] ;  /* 0x0000b20000047ab9 */ /* 0x000fe20000000a00 */
[----:B------:R-:W-:Y:S01]  /*10fe0*/  FSEL R6, R67, -INF , !P2 ;  /* 0xff80000043067808 */ /* 0x000fe20005000000 */
[----:B------:R-:W-:Y:S01]  /*10ff0*/  LDSM.16.MT88.4 R112, [R189+0x100] ;  /* 0x00010000bd70783b */ /* 0x000fe20000004200 */
[----:B------:R-:W-:Y:S01]  /*11000*/  FSEL R66, R66, -INF , !P3 ;  /* 0xff80000042427808 */ /* 0x000fe20005800000 */
[----:B------:R-:W-:Y:S01]  /*11010*/  UIMAD.WIDE.U32 UR16, UR16, UR4, URZ ;  /* 0x00000004101072a5 */ /* 0x000fe2000f8e003f */
[----:B------:R-:W-:Y:S01]  /*11020*/  ISETP.LT.OR P2, PT, R0, 0x11, P1 ;  /* 0x000000110000780c */ /* 0x000fe20000f41670 */
[----:B------:R-:W-:Y:S01]  /*11030*/  LDSM.16.MT88.4 R120, [R188+0x100] ;  /* 0x00010000bc78783b */ /* 0x000fe20000004200 */
[----:B------:R-:W-:Y:S01]  /*11040*/  ISETP.GT.AND P3, PT, R15, 0x1, P0 ;  /* 0x000000010f00780c */ /* 0x000fe20000764270 */
[----:B------:R-:W-:Y:S01]  /*11050*/  UIADD3 UR9, UR9, -0x2, URZ ;  /* 0xfffffffe09097890 */ /* 0x000fe2000fffe03f */
[----:B------:R-:W-:Y:S01]  /*11060*/  FMNMX.FTZ R8, R11, R8, !PT ;  /* 0x000000080b087209 */ /* 0x000fe20007810000 */
[----:B------:R-:W-:Y:S01]  /*11070*/  LDSM.16.MT88.4 R48, [R190+0x2100] ;  /* 0x00210000be30783b */ /* 0x000fe20000004200 */
[----:B------:R-:W-:Y:S01]  /*11080*/  ISETP.GT.AND P4, PT, R15, RZ, P0 ;  /* 0x000000ff0f00720c */ /* 0x000fe20000784270 */
[----:B------:R-:W-:Y:S01]  /*11090*/  @UP3 UMOV UR13, UR17 ;  /* 0x00000011000d3c82 */ /* 0x000fe20008000000 */
[----:B------:R-:W-:Y:S01]  /*110a0*/  FSEL R16, R62, -INF , !P2 ;  /* 0xff8000003e107808 */ /* 0x000fe20005000000 */
[----:B------:R-:W-:Y:S01]  /*110b0*/  LDSM.16.MT88.4 R80, [R190+0x4100] ;  /* 0x00410000be50783b */ /* 0x000fe20000004200 */
[C---:B------:R-:W-:Y:S01]  /*110c0*/  ISETP.LT.OR P2, PT, R0.reuse, 0x2, P3 ;  /* 0x000000020000780c */ /* 0x040fe20001f41670 */
[----:B------:R-:W-:Y:S01]  /*110d0*/  @UP3 USHF.R.U32.HI UR18, URZ, UR5, UR13 ;  /* 0x000000053f123299 */ /* 0x000fe2000801160d */
[----:B------:R-:W-:Y:S01]  /*110e0*/  FMNMX.FTZ R8, R61, R8, !PT ;  /* 0x000000083d087209 */ /* 0x000fe20007810000 */
[----:B------:R-:W-:Y:S01]  /*110f0*/  LDSM.16.MT88.4 R88, [R189+0x4100] ;  /* 0x00410000bd58783b */ /* 0x000fe20000004200 */
[----:B------:R-:W-:Y:S01]  /*11100*/  ISETP.LT.OR P3, PT, R0, 0x1, P4 ;  /* 0x000000010000780c */ /* 0x000fe20002761670 */
[----:B------:R-:W-:Y:S01]  /*11110*/  UIADD3 UR18, UR10, UR18, URZ ;  /* 0x000000120a127290 */ /* 0x000fe2000fffe03f */
[----:B------:R-:W-:Y:S01]  /*11120*/  FMNMX.FTZ R8, R9, R8, !PT ;  /* 0x0000000809087209 */ /* 0x000fe20007810000 */
[----:B------:R-:W-:Y:S01]  /*11130*/  LDSM.16.MT88.4 R24, [R195+0x900] ;  /* 0x00090000c318783b */ /* 0x000fe20000004200 */
[----:B------:R-:W-:Y:S01]  /*11140*/  FSEL R20, R19, -INF , !P2 ;  /* 0xff80000013147808 */ /* 0x000fe20005000000 */
[----:B------:R-:W-:Y:S01]  /*11150*/  ULDC UR10, c[0x0][0x328] ;  /* 0x0000ca00000a7ab9 */ /* 0x000fe20000000800 */
[----:B------:R-:W-:Y:S01]  /*11160*/  FSEL R18, R18, -INF , !P3 ;  /* 0xff80000012127808 */ /* 0x000fe20005800000 */
[----:B------:R-:W-:Y:S01]  /*11170*/  LDSM.16.MT88.4 R136, [R190+0x900] ;  /* 0x00090000be88783b */ /* 0x000fe20000004200 */
[----:B------:R-:W-:Y:S01]  /*11180*/  ISETP.GT.AND P1, PT, R15, 0x11, P0 ;  /* 0x000000110f00780c */ /* 0x000fe20000724270 */
[----:B------:R-:W-:Y:S01]  /*11190*/  UIADD3 UR10, UR18, UR10, URZ ;  /* 0x0000000a120a7290 */ /* 0x000fe2000fffe03f */
[----:B------:R-:W-:Y:S01]  /*111a0*/  FMNMX.FTZ R22, R7, R8, !PT ;  /* 0x0000000807167209 */ /* 0x000fe20007810000 */
[----:B------:R-:W-:Y:S01]  /*111b0*/  LDSM.16.MT88.4 R132, [R189+0x900] ;  /* 0x00090000bd84783b */ /* 0x000fe20000004200 */
[----:B------:R-:W-:Y:S01]  /*111c0*/  FMNMX.FTZ R5, R18, R20, !PT ;  /* 0x0000001412057209 */ /* 0x000fe20007810000 */
[----:B------:R-:W-:Y:S01]  /*111d0*/  IMAD.U32 R173, RZ, RZ, UR9 ;  /* 0x00000009ffad7e24 */ /* 0x000fe2000f8e00ff */
[----:B------:R-:W-:Y:S01]  /*111e0*/  ISETP.LT.OR P1, PT, R0, 0x12, P1 ;  /* 0x000000120000780c */ /* 0x000fe20000f21670 */
[----:B------:R-:W-:Y:S01]  /*111f0*/  LDSM.16.MT88.4 R32, [R188+0x900] ;  /* 0x00090000bc20783b */ /* 0x000fe20000004200 */
[----:B------:R-:W-:-:S02]  /*11200*/  FMNMX.FTZ R22, R155, R22, !PT ;  /* 0x000000169b167209 */ /* 0x000fc40007810000 */
[----:B------:R-:W-:Y:S01]  /*11210*/  FMNMX.FTZ R5, R66, R5, !PT ;  /* 0x0000000542057209 */ /* 0x000fe20007810000 */
[----:B------:R-:W-:Y:S01]  /*11220*/  LDSM.16.MT88.4 R28, [R190+0x2900] ;  /* 0x00290000be1c783b */ /* 0x000fe20000004200 */
[----:B------:R-:W-:Y:S02]  /*11230*/  ISETP.GT.AND P2, PT, R15, 0x18, P0 ;  /* 0x000000180f00780c */ /* 0x000fe40000744270 */
[----:B------:R-:W-:Y:S02]  /*11240*/  FSEL R14, R63, -INF , !P1 ;  /* 0xff8000003f0e7808 */ /* 0x000fe40004800000 */
[----:B------:R-:W-:Y:S02]  /*11250*/  FMNMX.FTZ R22, R163, R22, !PT ;  /* 0x00000016a3167209 */ /* 0x000fe40007810000 */
[----:B------:R-:W-:Y:S02]  /*11260*/  ISETP.GT.AND P1, PT, R15, 0x19, P0 ;  /* 0x000000190f00780c */ /* 0x000fe40000724270 */
[----:B------:R-:W-:-:S02]  /*11270*/  FMNMX.FTZ R5, R6, R5, !PT ;  /* 0x0000000506057209 */ /* 0x000fc40007810000 */
[C---:B------:R-:W-:Y:S02]  /*11280*/  ISETP.LT.OR P2, PT, R0.reuse, 0x19, P2 ;  /* 0x000000190000780c */ /* 0x040fe40001741670 */
[----:B------:R-:W-:Y:S02]  /*11290*/  FMNMX.FTZ R22, R161, R22, !PT ;  /* 0x00000016a1167209 */ /* 0x000fe40007810000 */
[----:B------:R-:W-:Y:S02]  /*112a0*/  ISETP.LT.OR P1, PT, R0, 0x1a, P1 ;  /* 0x0000001a0000780c */ /* 0x000fe40000f21670 */
[----:B------:R-:W-:Y:S02]  /*112b0*/  FMNMX.FTZ R5, R16, R5, !PT ;  /* 0x0000000510057209 */ /* 0x000fe40007810000 */
[----:B------:R-:W-:Y:S02]  /*112c0*/  FSEL R10, R58, -INF , !P2 ;  /* 0xff8000003a0a7808 */ /* 0x000fe40005000000 */
[----:B------:R-:W-:-:S02]  /*112d0*/  ISETP.GT.AND P2, PT, R15, 0x20, P0 ;  /* 0x000000200f00780c */ /* 0x000fc40000744270 */
[----:B------:R-:W-:Y:S02]  /*112e0*/  FMNMX.FTZ R22, R157, R22, !PT ;  /* 0x000000169d167209 */ /* 0x000fe40007810000 */
[----:B------:R-:W-:Y:S02]  /*112f0*/  FSEL R8, R59, -INF , !P1 ;  /* 0xff8000003b087808 */ /* 0x000fe40004800000 */
[----:B------:R-:W-:Y:S01]  /*11300*/  FMNMX.FTZ R5, R14, R5, !PT ;  /* 0x000000050e057209 */ /* 0x000fe20007810000 */
[----:B------:R-:W-:Y:S01]  /*11310*/  LDSM.16.MT88.4 R56, [R189+0x2100] ;  /* 0x00210000bd38783b */ /* 0x000fe20000004200 */
[----:B------:R-:W-:Y:S02]  /*11320*/  ISETP.GT.AND P1, PT, R15, 0x21, P0 ;  /* 0x000000210f00780c */ /* 0x000fe40000724270 */
[----:B------:R-:W-:Y:S02]  /*11330*/  ISETP.LT.OR P2, PT, R0, 0x21, P2 ;  /* 0x000000210000780c */ /* 0x000fe40001741670 */
[----:B------:R-:W-:-:S02]  /*11340*/  FMNMX.FTZ R22, R167, R22, !PT ;  /* 0x00000016a7167209 */ /* 0x000fc40007810000 */
[----:B------:R-:W-:Y:S02]  /*11350*/  FMNMX.FTZ R5, R10, R5, !PT ;  /* 0x000000050a057209 */ /* 0x000fe40007810000 */
[----:B------:R-:W-:Y:S02]  /*11360*/  ISETP.LT.OR P1, PT, R0, 0x22, P1 ;  /* 0x000000220000780c */ /* 0x000fe40000f21670 */
[----:B------:R-:W-:Y:S02]  /*11370*/  FSEL R172, R54, -INF , !P2 ;  /* 0xff80000036ac7808 */ /* 0x000fe40005000000 */
[----:B------:R-:W-:Y:S02]  /*11380*/  FMNMX.FTZ R22, R165, R22, !PT ;  /* 0x00000016a5167209 */ /* 0x000fe40007810000 */
[----:B------:R-:W-:Y:S02]  /*11390*/  ISETP.GT.AND P2, PT, R15, 0x28, P0 ;  /* 0x000000280f00780c */ /* 0x000fe40000744270 */
[----:B------:R-:W-:-:S02]  /*113a0*/  FMNMX.FTZ R19, R8, R5, !PT ;  /* 0x0000000508137209 */ /* 0x000fc40007810000 */
[----:B------:R-:W-:Y:S02]  /*113b0*/  FSEL R162, R55, -INF , !P1 ;  /* 0xff80000037a27808 */ /* 0x000fe40004800000 */
[----:B------:R-:W-:Y:S02]  /*113c0*/  ISETP.GT.AND P1, PT, R15, 0x29, P0 ;  /* 0x000000290f00780c */ /* 0x000fe40000724270 */
[----:B------:R-:W-:Y:S02]  /*113d0*/  FMNMX.FTZ R22, R143, R22, !PT ;  /* 0x000000168f167209 */ /* 0x000fe40007810000 */
[----:B------:R-:W-:Y:S02]  /*113e0*/  ISETP.LT.OR P2, PT, R0, 0x29, P2 ;  /* 0x000000290000780c */ /* 0x000fe40001741670 */
[----:B------:R-:W-:Y:S02]  /*113f0*/  FMNMX.FTZ R19, R172, R19, !PT ;  /* 0x00000013ac137209 */ /* 0x000fe40007810000 */
[----:B------:R-:W-:-:S02]  /*11400*/  ISETP.LT.OR P1, PT, R0, 0x2a, P1 ;  /* 0x0000002a0000780c */ /* 0x000fc40000f21670 */
[----:B------:R-:W-:Y:S02]  /*11410*/  FMNMX.FTZ R5, R141, R22, !PT ;  /* 0x000000168d057209 */ /* 0x000fe40007810000 */
[----:B------:R-:W-:Y:S02]  /*11420*/  ISETP.GT.AND P3, PT, R15, 0x30, P0 ;  /* 0x000000300f00780c */ /* 0x000fe40000764270 */
[----:B------:R-:W-:Y:S01]  /*11430*/  FSEL R170, R74, -INF , !P2 ;  /* 0xff8000004aaa7808 */ /* 0x000fe20005000000 */
[----:B------:R-:W1:Y:S01]  /*11440*/  SHFL.BFLY PT, R22, R5, 0x2, 0x1f ;  /* 0x0c401f0005167f89 */ /* 0x000e6200000e0000 */
[----:B------:R-:W-:Y:S02]  /*11450*/  FMNMX.FTZ R19, R162, R19, !PT ;  /* 0x00000013a2137209 */ /* 0x000fe40007810000 */
[----:B------:R-:W-:Y:S02]  /*11460*/  FSEL R166, R75, -INF , !P1 ;  /* 0xff8000004ba67808 */ /* 0x000fe40004800000 */
[----:B------:R-:W-:Y:S01]  /*11470*/  ISETP.GT.AND P1, PT, R15, 0x31, P0 ;  /* 0x000000310f00780c */ /* 0x000fe20000724270 */
[----:B------:R-:W-:Y:S01]  /*11480*/  LDSM.16.MT88.4 R72, [R195+0x4100] ;  /* 0x00410000c348783b */ /* 0x000fe20000004200 */
[----:B------:R-:W-:-:S02]  /*11490*/  ISETP.LT.OR P2, PT, R0, 0x31, P3 ;  /* 0x000000310000780c */ /* 0x000fc40001f41670 */
[----:B------:R-:W-:Y:S02]  /*114a0*/  FMNMX.FTZ R19, R170, R19, !PT ;  /* 0x00000013aa137209 */ /* 0x000fe40007810000 */
[----:B------:R-:W-:Y:S02]  /*114b0*/  ISETP.LT.OR P1, PT, R0, 0x32, P1 ;  /* 0x000000320000780c */ /* 0x000fe40000f21670 */
[----:B------:R-:W-:Y:S02]  /*114c0*/  ISETP.GT.AND P3, PT, R15, 0x38, P0 ;  /* 0x000000380f00780c */ /* 0x000fe40000764270 */
[----:B------:R-:W-:Y:S02]  /*114d0*/  FSEL R164, R46, -INF , !P2 ;  /* 0xff8000002ea47808 */ /* 0x000fe40005000000 */
[----:B------:R-:W-:Y:S02]  /*114e0*/  FMNMX.FTZ R19, R166, R19, !PT ;  /* 0x00000013a6137209 */ /* 0x000fe40007810000 */
[----:B------:R-:W-:-:S02]  /*114f0*/  FSEL R142, R47, -INF , !P1 ;  /* 0xff8000002f8e7808 */ /* 0x000fc40004800000 */
[----:B------:R-:W-:Y:S02]  /*11500*/  ISETP.GT.AND P0, PT, R15, 0x39, P0 ;  /* 0x000000390f00780c */ /* 0x000fe40000704270 */
[----:B------:R-:W-:Y:S02]  /*11510*/  ISETP.LT.OR P1, PT, R0, 0x39, P3 ;  /* 0x000000390000780c */ /* 0x000fe40001f21670 */
[----:B------:R-:W-:Y:S02]  /*11520*/  FMNMX.FTZ R19, R164, R19, !PT ;  /* 0x00000013a4137209 */ /* 0x000fe40007810000 */
[----:B------:R-:W-:Y:S02]  /*11530*/  ISETP.LT.OR P0, PT, R0, 0x3a, P0 ;  /* 0x0000003a0000780c */ /* 0x000fe40000701670 */
[----:B------:R-:W-:Y:S02]  /*11540*/  FSEL R140, R42, -INF , !P1 ;  /* 0xff8000002a8c7808 */ /* 0x000fe40004800000 */
[----:B------:R-:W-:-:S02]  /*11550*/  FMNMX.FTZ R19, R142, R19, !PT ;  /* 0x000000138e137209 */ /* 0x000fc40007810000 */
[----:B------:R-:W-:Y:S02]  /*11560*/  FSEL R160, R43, -INF , !P0 ;  /* 0xff8000002ba07808 */ /* 0x000fe40004000000 */
[----:B------:R-:W-:Y:S01]  /*11570*/  FMNMX.FTZ R15, R140, R19, !PT ;  /* 0x000000138c0f7209 */ /* 0x000fe20007810000 */
[----:B------:R-:W-:Y:S01]  /*11580*/  LDSM.16.MT88.4 R40, [R195+0x2100] ;  /* 0x00210000c328783b */ /* 0x000fe20000004200 */
        /* <DEDUP_REMOVED lines=35> */
[----:B------:R-:W2:Y:S01]  /*117c0*/  LDSM.16.MT88.4 R64, [R188+0x2100] ;  /* 0x00210000bc40783b */ /* 0x000ea20000004200 */
[--C-:B------:R-:W-:Y:S02]  /*117d0*/  FFMA.FTZ R153, R18, c[0x0][0x2d0], -R159.reuse ;  /* 0x0000b40012997a23 */ /* 0x100fe4000001089f */
[----:B------:R-:W-:-:S02]  /*117e0*/  FFMA.FTZ R154, R20, c[0x0][0x2d0], -R159 ;  /* 0x0000b400149a7a23 */ /* 0x000fc4000001089f */
[--C-:B------:R-:W-:Y:S01]  /*117f0*/  FFMA.FTZ R147, R6, c[0x0][0x2d0], -R159.reuse ;  /* 0x0000b40006937a23 */ /* 0x100fe2000001089f */
[----:B------:R-:W-:Y:S01]  /*11800*/  MUFU.EX2 R148, R148 ;  /* 0x0000009400947308 */ /* 0x000fe20000000800 */
[----:B------:R-:W3:Y:S01]  /*11810*/  LDSM.16.MT88.4 R4, [R188+0x4100] ;  /* 0x00410000bc04783b */ /* 0x000ee20000004200 */
[--C-:B------:R-:W-:Y:S02]  /*11820*/  FFMA.FTZ R3, R10, c[0x0][0x2d0], -R159.reuse ;  /* 0x0000b4000a037a23 */ /* 0x100fe4000001089f */
[--C-:B------:R-:W-:Y:S01]  /*11830*/  FFMA.FTZ R2, R8, c[0x0][0x2d0], -R159.reuse ;  /* 0x0000b40008027a23 */ /* 0x100fe2000001089f */
[----:B------:R-:W-:Y:S01]  /*11840*/  LDSM.16.MT88.4 R20, [R189+0x2900] ;  /* 0x00290000bd14783b */ /* 0x000fe20000004200 */
[--C-:B------:R-:W-:Y:S01]  /*11850*/  FFMA.FTZ R15, R16, c[0x0][0x2d0], -R159.reuse ;  /* 0x0000b400100f7a23 */ /* 0x100fe2000001089f */
[----:B-1----:R-:W-:Y:S01]  /*11860*/  F2FP.BF16.PACK_AB R98, R146, R149 ;  /* 0x000000959262723e */ /* 0x002fe200000010ff */
[----:B------:R-:W-:Y:S01]  /*11870*/  MUFU.EX2 R153, R153 ;  /* 0x0000009900997308 */ /* 0x000fe20000000800 */
[----:B------:R-:W1:Y:S01]  /*11880*/  LDSM.16.MT88.4 R8, [R195+0x2900] ;  /* 0x00290000c308783b */ /* 0x000e620000004200 */
[----:B------:R-:W-:-:S02]  /*11890*/  FFMA.FTZ R14, R14, c[0x0][0x2d0], -R159 ;  /* 0x0000b4000e0e7a23 */ /* 0x000fc4000001089f */
[--C-:B------:R-:W-:Y:S01]  /*118a0*/  FFMA.FTZ R161, R172, c[0x0][0x2d0], -R159.reuse ;  /* 0x0000b400aca17a23 */ /* 0x100fe2000001089f */
[----:B------:R-:W4:Y:S01]  /*118b0*/  LDSM.16.MT88.4 R16, [R188+0x2900] ;  /* 0x00290000bc10783b */ /* 0x000f220000004200 */
[--C-:B------:R-:W-:Y:S02]  /*118c0*/  FFMA.FTZ R162, R162, c[0x0][0x2d0], -R159.reuse ;  /* 0x0000b400a2a27a23 */ /* 0x100fe4000001089f */
[----:B------:R-:W5:Y:S01]  /*118d0*/  MUFU.EX2 R154, R154 ;  /* 0x0000009a009a7308 */ /* 0x000f620000000800 */
[--C-:B------:R-:W-:Y:S02]  /*118e0*/  FFMA.FTZ R163, R170, c[0x0][0x2d0], -R159.reuse ;  /* 0x0000b400aaa37a23 */ /* 0x100fe4000001089f */
[--C-:B------:R-:W-:Y:S02]  /*118f0*/  FFMA.FTZ R166, R166, c[0x0][0x2d0], -R159.reuse ;  /* 0x0000b400a6a67a23 */ /* 0x100fe4000001089f */
[--C-:B------:R-:W-:Y:S02]  /*11900*/  FFMA.FTZ R170, R165, c[0x0][0x2d0], -R168.reuse ;  /* 0x0000b400a5aa7a23 */ /* 0x100fe400000108a8 */
[----:B------:R-:W-:Y:S01]  /*11910*/  FFMA.FTZ R165, R143, c[0x0][0x2d0], -R168 ;  /* 0x0000b4008fa57a23 */ /* 0x000fe200000108a8 */
[----:B------:R-:W2:Y:S01]  /*11920*/  MUFU.EX2 R147, R147 ;  /* 0x0000009300937308 */ /* 0x000ea20000000800 */
[----:B------:R-:W-:-:S02]  /*11930*/  FFMA.FTZ R164, R164, c[0x0][0x2d0], -R159 ;  /* 0x0000b400a4a47a23 */ /* 0x000fc4000001089f */
[--C-:B------:R-:W-:Y:S02]  /*11940*/  FFMA.FTZ R169, R142, c[0x0][0x2d0], -R159.reuse ;  /* 0x0000b4008ea97a23 */ /* 0x100fe4000001089f */
[--C-:B------:R-:W-:Y:S02]  /*11950*/  FFMA.FTZ R168, R140, c[0x0][0x2d0], -R159.reuse ;  /* 0x0000b4008ca87a23 */ /* 0x100fe4000001089f */
[----:B------:R-:W-:Y:S01]  /*11960*/  FFMA.FTZ R209, R160, c[0x0][0x2d0], -R159 ;  /* 0x0000b400a0d17a23 */ /* 0x000fe2000001089f */
[----:B-----5:R-:W-:Y:S01]  /*11970*/  F2FP.BF16.PACK_AB R97, R154, R153 ;  /* 0x000000999a61723e */ /* 0x020fe200000010ff */
[----:B------:R-:W-:Y:S01]  /*11980*/  MUFU.EX2 R150, R150 ;  /* 0x0000009600967308 */ /* 0x000fe20000000800 */
[----:B------:R-:W-:Y:S01]  /*11990*/  FADD.FTZ R152, R152, R151 ;  /* 0x0000009798987221 */ /* 0x000fe20000010000 */
[----:B------:R-:W-:Y:S01]  /*119a0*/  LDSM.16.MT88.4 R140, [R190+0x1900] ;  /* 0x00190000be8c783b */ /* 0x000fe20000004200 */
[----:B------:R-:W-:Y:S02]  /*119b0*/  FADD.FTZ R153, R153, R154 ;  /* 0x0000009a99997221 */ /* 0x000fe40000010000 */
[----:B------:R-:W-:Y:S01]  /*119c0*/  FADD.FTZ R149, R149, R152 ;  /* 0x0000009895957221 */ /* 0x000fe20000010000 */
[----:B--2---:R-:W-:-:S02]  /*119d0*/  F2FP.BF16.PACK_AB R99, R147, R148 ;  /* 0x000000949363723e */ /* 0x004fc400000010ff */
[----:B------:R-:W2:Y:S01]  /*119e0*/  MUFU.EX2 R145, R145 ;  /* 0x0000009100917308 */ /* 0x000ea20000000800 */
[----:B------:R-:W-:-:S04]  /*119f0*/  FADD.FTZ R149, R146, R149 ;  /* 0x0000009592957221 */ /* 0x000fc80000010000 */
[C---:B------:R-:W-:Y:S03]  /*11a00*/  HMMA.16816.F32.BF16 R36, R96.reuse, R40, RZ ;  /* 0x000000286024723c */ /* 0x040fe600000418ff */
[----:B------:R-:W-:Y:S05]  /*11a10*/  MUFU.EX2 R144, R144 ;  /* 0x0000009000907308 */ /* 0x000fea0000000800 */
[C---:B------:R-:W-:Y:S03]  /*11a20*/  HMMA.16816.F32.BF16 R52, R96.reuse, R56, RZ ;  /* 0x000000386034723c */ /* 0x040fe600000418ff */
[----:B------:R-:W-:Y:S05]  /*11a30*/  MUFU.EX2 R13, R13 ;  /* 0x0000000d000d7308 */ /* 0x000fea0000000800 */
[C---:B------:R-:W-:Y:S03]  /*11a40*/  HMMA.16816.F32.BF16 R40, R96.reuse, R42, RZ ;  /* 0x0000002a6028723c */ /* 0x040fe600000418ff */
[----:B------:R-:W-:Y:S05]  /*11a50*/  MUFU.EX2 R15, R15 ;  /* 0x0000000f000f7308 */ /* 0x000fea0000000800 */
[C---:B------:R-:W-:Y:S03]  /*11a60*/  HMMA.16816.F32.BF16 R56, R96.reuse, R58, RZ ;  /* 0x0000003a6038723c */ /* 0x040fe600000418ff */
[----:B------:R-:W5:Y:S05]  /*11a70*/  MUFU.EX2 R14, R14 ;  /* 0x0000000e000e7308 */ /* 0x000f6a0000000800 */
[C---:B------:R-:W-:Y:S03]  /*11a80*/  HMMA.16816.F32.BF16 R60, R96.reuse, R64, RZ ;  /* 0x00000040603c723c */ /* 0x040fe600000418ff */
[----:B------:R-:W-:Y:S05]  /*11a90*/  MUFU.EX2 R3, R3 ;  /* 0x0000000300037308 */ /* 0x000fea0000000800 */
[C---:B------:R-:W-:Y:S03]  /*11aa0*/  HMMA.16816.F32.BF16 R64, R96.reuse, R66, RZ ;  /* 0x000000426040723c */ /* 0x040fe600000418ff */
[----:B------:R-:W1:Y:S05]  /*11ab0*/  MUFU.EX2 R2, R2 ;  /* 0x0000000200027308 */ /* 0x000e6a0000000800 */
        /* <DEDUP_REMOVED lines=32> */
[C---:B---3--:R-:W-:Y:S07]  /*11cc0*/  HMMA.16816.F32.BF16 R92, R96.reuse, R4, RZ ;  /* 0x00000004605c723c */ /* 0x048fee00000418ff */
[----:B--2---:R-:W-:Y:S01]  /*11cd0*/  F2FP.BF16.PACK_AB R4, R145, R150 ;  /* 0x000000969104723e */ /* 0x004fe200000010ff */
[----:B------:R-:W-:Y:S01]  /*11ce0*/  HMMA.16816.F32.BF16 R96, R96, R6, RZ ;  /* 0x000000066060723c */ /* 0x000fe200000418ff */
[----:B-----5:R-:W-:Y:S01]  /*11cf0*/  F2FP.BF16.PACK_AB R5, R14, R15 ;  /* 0x0000000f0e05723e */ /* 0x020fe200000010ff */
[----:B------:R-:W-:-:S04]  /*11d00*/  FADD.FTZ R150, R150, R149 ;  /* 0x0000009596967221 */ /* 0x000fc80000010000 */
[----:B------:R-:W-:Y:S01]  /*11d10*/  FADD.FTZ R145, R145, R150 ;  /* 0x0000009691917221 */ /* 0x000fe20000010000 */
[----:B------:R-:W-:Y:S02]  /*11d20*/  F2FP.BF16.PACK_AB R6, R13, R144 ;  /* 0x000000900d06723e */ /* 0x000fe400000010ff */
[----:B-1----:R-:W-:Y:S01]  /*11d30*/  F2FP.BF16.PACK_AB R7, R2, R3 ;  /* 0x000000030207723e */ /* 0x002fe200000010ff */
[----:B------:R-:W-:-:S04]  /*11d40*/  FADD.FTZ R144, R144, R145 ;  /* 0x0000009190907221 */ /* 0x000fc80000010000 */
[----:B------:R-:W-:Y:S02]  /*11d50*/  FADD.FTZ R144, R13, R144 ;  /* 0x000000900d907221 */ /* 0x000fe40000010000 */
[C---:B------:R-:W-:Y:S08]  /*11d60*/  HMMA.16816.F32.BF16 R36, R4.reuse, R8, R36 ;  /* 0x000000080424723c */ /* 0x040ff00000041824 */
[C---:B------:R-:W-:Y:S01]  /*11d70*/  HMMA.16816.F32.BF16 R40, R4.reuse, R10, R40 ;  /* 0x0000000a0428723c */ /* 0x040fe20000041828 */
[----:B------:R-:W1:Y:S07]  /*11d80*/  LDSM.16.MT88.4 R8, [R190+0x4900] ;  /* 0x00490000be08783b */ /* 0x000e6e0000004200 */
[C---:B------:R-:W-:Y:S08]  /*11d90*/  HMMA.16816.F32.BF16 R52, R4.reuse, R20, R52 ;  /* 0x000000140434723c */ /* 0x040ff00000041834 */
[C---:B------:R-:W-:Y:S01]  /*11da0*/  HMMA.16816.F32.BF16 R56, R4.reuse, R22, R56 ;  /* 0x000000160438723c */ /* 0x040fe20000041838 */
[----:B------:R-:W2:Y:S07]  /*11db0*/  LDSM.16.MT88.4 R20, [R189+0x4900] ;  /* 0x00490000bd14783b */ /* 0x000eae0000004200 */
[C---:B----4-:R-:W-:Y:S08]  /*11dc0*/  HMMA.16816.F32.BF16 R60, R4.reuse, R16, R60 ;  /* 0x00000010043c723c */ /* 0x050ff0000004183c */
        /* <DEDUP_REMOVED lines=134> */
.L_x_1725:
[----:B------:R-:W-:Y:S02]  /*12630*/  UISETP.NE.AND UP0, UPT, UR9, 0x1, UPT ;  /* 0x000000010900788c */ /* 0x000fe4000bf05270 */
[----:B------:R-:W-:Y:S02]  /*12640*/  ULDC.64 UR4, c[0x0][0x330] ;  /* 0x0000cc0000047ab9 */ /* 0x000fe40000000a00 */
[----:B------:R-:W-:-:S07]  /*12650*/  UIMAD.WIDE.U32 UR16, UR13, UR4, URZ ;  /* 0x000000040d1072a5 */ /* 0x000fce000f8e003f */
[----:B------:R-:W-:Y:S02]  /*12660*/  @UP0 USHF.R.U32.HI UR13, URZ, UR5, UR17 ;  /* 0x000000053f0d0299 */ /* 0x000fe40008011611 */
.L_x_1726:
[----:B------:R-:W-:Y:S02]  /*12670*/  ULDC UR4, c[0x0][0x32c] ;  /* 0x0000cb0000047ab9 */ /* 0x000fe40000000800 */
[----:B------:R-:W-:-:S04]  /*12680*/  UIMAD UR4, UR13, UR9, UR4 ;  /* 0x000000090d0472a4 */ /* 0x000fc8000f8e0204 */
[----:B------:R-:W-:-:S04]  /*12690*/  UISETP.LT.AND UP0, UPT, UR10, UR4, UPT ;  /* 0x000000040a00728c */ /* 0x000fc8000bf01270 */
[----:B------:R-:W-:-:S04]  /*126a0*/  USEL UR10, UR10, UR4, UP0 ;  /* 0x000000040a0a7287 */ /* 0x000fc80008000000 */
.L_x_1724:
        /* <DEDUP_REMOVED lines=13> */
[----:B------:R-:W-:Y:S01]  /*12780*/  IADD3 RZ, P4, R200, 0x80, RZ ;  /* 0x00000080c8ff7810 */ /* 0x000fe20007f9e0ff */
[----:B------:R-:W-:Y:S01]  /*12790*/  IMAD.MOV.U32 R218, RZ, RZ, c[0x0][0x208] ;  /* 0x00008200ffda7624 */ /* 0x000fe200078e00ff */
[----:B------:R-:W-:Y:S01]  /*127a0*/  IADD3 RZ, P1, R204, 0x40, RZ ;  /* 0x00000040ccff7810 */ /* 0x000fe20007f3e0ff */
[--C-:B------:R-:W-:Y:S01]  /*127b0*/  IMAD.X R222, RZ, RZ, R207.reuse, P2 ;  /* 0x000000ffffde7224 */ /* 0x100fe200010e06cf */
[C---:B------:R-:W-:Y:S01]  /*127c0*/  IADD3 R216, R200.reuse, 0x40, RZ ;  /* 0x00000040c8d87810 */ /* 0x040fe20007ffe0ff */
        /* <DEDUP_REMOVED lines=12> */
.L_x_1736:
[----:B------:R-:W-:Y:S04]  /*12890*/  DEPBAR.LE SB0, 0x0 ;  /* 0x000080000000791a */ /* 0x000fe80000000000 */
[----:B------:R-:W-:Y:S01]  /*128a0*/  BAR.SYNC.DEFER_BLOCKING 0x0 ;  /* 0x0000000000007b1d */ /* 0x000fe20000010000 */
[C---:B------:R-:W-:Y:S11]  /*128b0*/  ISETP.LT.AND P0, PT, R224.reuse, UR8, PT ;  /* 0x00000008e0007c0c */ /* 0x040ff6000bf01270 */
[----:B------:R-:W-:Y:S02]  /*128c0*/  @!UPT UIADD3 URZ, URZ, URZ, URZ ;  /* 0x0000003f3f3ff290 */ /* 0x000fe4000fffe03f */
[----:B------:R-:W-:Y:S01]  /*128d0*/  @!P0 SHF.R.S32.HI R0, RZ, 0x1f, R224 ;  /* 0x0000001fff008819 */ /* 0x000fe200000114e0 */
[----:B------:R-:W-:Y:S04]  /*128e0*/  @!P0 IMAD.WIDE.U32 R152, R224, c[0x0][0x208], RZ ;  /* 0x00008200e0988a25 */ /* 0x000fe800078e00ff */
[----:B------:R-:W-:Y:S04]  /*128f0*/  @!P0 IMAD R0, R0, c[0x0][0x208], RZ ;  /* 0x0000820000008a24 */ /* 0x000fe800078e02ff */
[----:B------:R-:W-:Y:S01]  /*12900*/  @!P0 IMAD R0, R224, c[0x0][0x20c], R0 ;  /* 0x00008300e0008a24 */ /* 0x000fe200078e0200 */
[----:B------:R-:W-:Y:S03]  /*12910*/  LDSM.16.M88.4 R132, [R198+0xc100] ;  /* 0x00c10000c684783b */ /* 0x000fe60000000200 */
[----:B------:R-:W-:Y:S02]  /*12920*/  @!P0 IMAD.IADD R0, R153, 0x1, R0 ;  /* 0x0000000199008824 */ /* 0x000fe400078e0200 */
[----:B------:R-:W1:Y:S01]  /*12930*/  LDSM.16.M88.4 R136, [R197+0x6100] ;  /* 0x00610000c588783b */ /* 0x000e620000000200 */
[C---:B------:R-:W-:Y:S02]  /*12940*/  @!P0 IMAD.SHL.U32 R153, R152.reuse, 0x40, RZ ;  /* 0x0000004098998824 */ /* 0x040fe400078e00ff */
[----:B------:R-:W-:Y:S02]  /*12950*/  @!P0 SHF.L.U64.HI R155, R152, 0x6, R0 ;  /* 0x00000006989b8819 */ /* 0x000fe40000010200 */
[----:B------:R-:W2:Y:S01]  /*12960*/  LDSM.16.M88.4 R140, [R197+0x6900] ;  /* 0x00690000c58c783b */ /* 0x000ea20000000200 */
[C---:B------:R-:W-:Y:S02]  /*12970*/  @!P0 IADD3 R159, P3, R153.reuse, R200, RZ ;  /* 0x000000c8999f8210 */ /* 0x040fe40007f7e0ff */
[----:B------:R-:W-:Y:S02]  /*12980*/  @!P0 IADD3 R157, P2, R153, R216, RZ ;  /* 0x000000d8999d8210 */ /* 0x000fe40007f5e0ff */
[----:B------:R-:W3:Y:S01]  /*12990*/  LDSM.16.M88.4 R144, [R197+0x7100] ;  /* 0x00710000c590783b */ /* 0x000ee20000000200 */
[----:B------:R-:W-:Y:S01]  /*129a0*/  @!P0 IMAD.X R154, R155, 0x1, R207, P3 ;  /* 0x000000019b9a8824 */ /* 0x000fe200018e06cf */
[----:B------:R-:W-:Y:S01]  /*129b0*/  @!P0 LEA R160, P3, R159, c[0x0][0x1f8], 0x1 ;  /* 0x00007e009fa08a11 */ /* 0x000fe200078608ff */
[----:B------:R-:W-:Y:S01]  /*129c0*/  @!P0 IMAD.X R0, R155, 0x1, R222, P2 ;  /* 0x000000019b008824 */ /* 0x000fe200010e06de */
[----:B------:R-:W-:Y:S01]  /*129d0*/  @!P0 LEA R166, P2, R157, c[0x0][0x1f8], 0x1 ;  /* 0x00007e009da68a11 */ /* 0x000fe200078408ff */
[----:B------:R-:W4:Y:S01]  /*129e0*/  LDSM.16.M88.4 R148, [R197+0x7900] ;  /* 0x00790000c594783b */ /* 0x000f220000000200 */
[----:B------:R-:W-:Y:S02]  /*129f0*/  @!P0 LEA.HI.X R161, R159, c[0x0][0x1fc], R154, 0x1, P3 ;  /* 0x00007f009fa18a11 */ /* 0x000fe400018f0c9a */
[----:B------:R-:W-:Y:S02]  /*12a00*/  @!P0 LEA.HI.X R167, R157, c[0x0][0x1fc], R0, 0x1, P2 ;  /* 0x00007f009da78a11 */ /* 0x000fe400010f0c00 */
[----:B------:R-:W-:Y:S02]  /*12a10*/  @!P0 IADD3 R152, P1, R153, R215, RZ ;  /* 0x000000d799988210 */ /* 0x000fe40007f3e0ff */
[----:B------:R-:W-:Y:S03]  /*12a20*/  @!P0 LEA R153, P3, R218, R153, 0x5 ;  /* 0x00000099da998211 */ /* 0x000fe600078628ff */
[----:B------:R-:W-:Y:S01]  /*12a30*/  @!P0 IMAD.X R163, R155, 0x1, R221, P1 ;  /* 0x000000019ba38824 */ /* 0x000fe200008e06dd */
[----:B------:R-:W-:Y:S02]  /*12a40*/  @!P0 IADD3 R159, P2, R153, R200, RZ ;  /* 0x000000c8999f8210 */ /* 0x000fe40007f5e0ff */
[----:B------:R-:W-:Y:S02]  /*12a50*/  @!P0 LEA R164, P1, R152, c[0x0][0x1f8], 0x1 ;  /* 0x00007e0098a48a11 */ /* 0x000fe400078208ff */
[----:B------:R-:W-:Y:S02]  /*12a60*/  @!P0 LEA.HI.X R155, R218, R155, R223, 0x5, P3 ;  /* 0x0000009bda9b8211 */ /* 0x000fe400018f2cdf */
[----:B------:R-:W-:Y:S02]  /*12a70*/  @!P0 LEA R172, P4, R159, c[0x0][0x1f8], 0x1 ;  /* 0x00007e009fac8a11 */ /* 0x000fe400078808ff */
[----:B------:R-:W-:Y:S01]  /*12a80*/  @!P0 LEA.HI.X R165, R152, c[0x0][0x1fc], R163, 0x1, P1 ;  /* 0x00007f0098a58a11 */ /* 0x000fe200008f0ca3 */
[----:B------:R-:W-:Y:S01]  /*12a90*/  @!P0 IMAD.X R0, R155, 0x1, R207, P2 ;  /* 0x000000019b008824 */ /* 0x000fe200010e06cf */
[C---:B------:R-:W-:Y:S02]  /*12aa0*/  @!P0 IADD3 R152, P1, R153.reuse, R216, RZ ;  /* 0x000000d899988210 */ /* 0x040fe40007f3e0ff */
[----:B------:R-:W-:Y:S01]  /*12ab0*/  @!P0 IADD3 R153, P3, R153, R215, RZ ;  /* 0x000000d799998210 */ /* 0x000fe20007f7e0ff */
[C---:B-1----:R-:W-:Y:S03]  /*12ac0*/  HMMA.16816.F32.BF16 R4, R132.reuse, R136, RZ ;  /* 0x000000888404723c */ /* 0x042fe600000418ff */
[----:B------:R-:W-:Y:S01]  /*12ad0*/  @!P0 LEA.HI.X R173, R159, c[0x0][0x1fc], R0, 0x1, P4 ;  /* 0x00007f009fad8a11 */ /* 0x000fe200020f0c00 */
[C---:B------:R-:W-:Y:S01]  /*12ae0*/  @!P0 IMAD.X R157, R155.reuse, 0x1, R222, P1 ;  /* 0x000000019b9d8824 */ /* 0x040fe200008e06de */
[C---:B------:R-:W-:Y:S01]  /*12af0*/  @!P0 LEA R170, P2, R152.reuse, c[0x0][0x1f8], 0x1 ;  /* 0x00007e0098aa8a11 */ /* 0x040fe200078408ff */
[----:B------:R-:W-:Y:S01]  /*12b00*/  @!P0 IMAD.X R0, R155, 0x1, R221, P3 ;  /* 0x000000019b008824 */ /* 0x000fe200018e06dd */
[----:B------:R-:W-:Y:S01]  /*12b10*/  @!P0 LEA R168, P1, R153, c[0x0][0x1f8], 0x1 ;  /* 0x00007e0099a88a11 */ /* 0x000fe200078208ff */
[C---:B------:R-:W-:Y:S01]  /*12b20*/  HMMA.16816.F32.BF16 R8, R132.reuse, R138, RZ ;  /* 0x0000008a8408723c */ /* 0x040fe200000418ff */
[----:B------:R-:W-:Y:S01]  /*12b30*/  LDSM.16.M88.4 R136, [R194+0xc100] ;  /* 0x00c10000c288783b */ /* 0x000fe20000000200 */
[----:B------:R-:W-:Y:S02]  /*12b40*/  ISETP.NE.AND P4, PT, R199, RZ, PT ;  /* 0x000000ffc700720c */ /* 0x000fe40003f85270 */
[----:B------:R-:W-:Y:S02]  /*12b50*/  @!P0 LEA.HI.X R171, R152, c[0x0][0x1fc], R157, 0x1, P2 ;  /* 0x00007f0098ab8a11 */ /* 0x000fe400010f0c9d */
[----:B------:R-:W-:Y:S02]  /*12b60*/  @!P0 LEA.HI.X R169, R153, c[0x0][0x1fc], R0, 0x1, P1 ;  /* 0x00007f0099a98a11 */ /* 0x000fe400008f0c00 */
[C---:B--2---:R-:W-:Y:S08]  /*12b70*/  HMMA.16816.F32.BF16 R12, R132.reuse, R140, RZ ;  /* 0x0000008c840c723c */ /* 0x044ff000000418ff */
[C---:B------:R-:W-:Y:S01]  /*12b80*/  HMMA.16816.F32.BF16 R16, R132.reuse, R142, RZ ;  /* 0x0000008e8410723c */ /* 0x040fe200000418ff */
[----:B------:R-:W1:Y:S07]  /*12b90*/  LDSM.16.M88.4 R140, [R196] ;  /* 0x00000000c48c783b */ /* 0x000e6e0000000200 */
[C---:B---3--:R-:W-:Y:S08]  /*12ba0*/  HMMA.16816.F32.BF16 R20, R132.reuse, R144, RZ ;  /* 0x000000908414723c */ /* 0x048ff000000418ff */
[C---:B------:R-:W-:Y:S01]  /*12bb0*/  HMMA.16816.F32.BF16 R24, R132.reuse, R146, RZ ;  /* 0x000000928418723c */ /* 0x040fe200000418ff */
[----:B------:R-:W2:Y:S07]  /*12bc0*/  LDSM.16.M88.4 R144, [R187] ;  /* 0x00000000bb90783b */ /* 0x000eae0000000200 */
[C---:B----4-:R-:W-:Y:S08]  /*12bd0*/  HMMA.16816.F32.BF16 R28, R132.reuse, R148, RZ ;  /* 0x00000094841c723c */ /* 0x050ff000000418ff */
[----:B------:R-:W-:Y:S01]  /*12be0*/  HMMA.16816.F32.BF16 R32, R132, R150, RZ ;  /* 0x000000968420723c */ /* 0x000fe200000418ff */
[----:B------:R-:W3:Y:S05]  /*12bf0*/  LDSM.16.M88.4 R132, [R186] ;  /* 0x00000000ba84783b */ /* 0x000eea0000000200 */
[----:B------:R-:W4:Y:S02]  /*12c00*/  LDSM.16.M88.4 R148, [R185] ;  /* 0x00000000b994783b */ /* 0x000f240000000200 */
[C---:B-1----:R-:W-:Y:S03]  /*12c10*/  HMMA.16816.F32.BF16 R4, R136.reuse, R140, R4 ;  /* 0x0000008c8804723c */ /* 0x042fe60000041804 */
[----:B------:R-:W-:Y:S01]  /*12c20*/  @!PT LDS RZ, [RZ] ;  /* 0x00000000fffff984 */ /* 0x000fe20000000800 */
[----:B------:R-:W-:Y:S01]  /*12c30*/  @!PT LDS RZ, [RZ] ;  /* 0x00000000fffff984 */ /* 0x000fe20000000800 */
[----:B------:R-:W-:Y:S01]  /*12c40*/  @!PT LDS RZ, [RZ] ;  /* 0x00000000fffff984 */ /* 0x000fe20000000800 */
[----:B------:R1:W-:Y:S05]  /*12c50*/  @!P0 LDGSTS.E.BYPASS.LTC128B.128 [R202+0x100], [R160.64], !P5 ;  /* 0x00100000a0ca8fae */ /* 0x0003ea000e901d5c */
[----:B------:R5:W-:Y:S01]  /*12c60*/  @!P0 LDGSTS.E.BYPASS.LTC128B.128 [R202+0x2100], [R166.64], !P6 ;  /* 0x02100000a6ca8fae */ /* 0x000be2000f101d5c */
[C---:B------:R-:W-:Y:S04]  /*12c70*/  HMMA.16816.F32.BF16 R8, R136.reuse, R142, R8 ;  /* 0x0000008e8808723c */ /* 0x040fe80000041808 */
[----:B------:R5:W-:Y:S04]  /*12c80*/  @!P0 LDGSTS.E.BYPASS.LTC128B.128 [R202+0x4100], [R164.64], !P4 ;  /* 0x04100000a4ca8fae */ /* 0x000be8000e101d5c */
[C---:B--2---:R-:W-:Y:S01]  /*12c90*/  HMMA.16816.F32.BF16 R12, R136.reuse, R144, R12 ;  /* 0x00000090880c723c */ /* 0x044fe2000004180c */
[----:B------:R2:W-:Y:S05]  /*12ca0*/  @!P0 LDGSTS.E.BYPASS.LTC128B.128 [R202+0x1100], [R172.64], !P5 ;  /* 0x01100000acca8fae */ /* 0x0005ea000e901d5c */
[----:B------:R1:W-:Y:S02]  /*12cb0*/  @!P0 LDGSTS.E.BYPASS.LTC128B.128 [R202+0x3100], [R170.64], !P6 ;  /* 0x03100000aaca8fae */ /* 0x0003e4000f101d5c */
[C---:B------:R-:W-:Y:S03]  /*12cc0*/  HMMA.16816.F32.BF16 R16, R136.reuse, R146, R16 ;  /* 0x000000928810723c */ /* 0x040fe60000041810 */
[----:B------:R1:W-:Y:S01]  /*12cd0*/  @!P0 LDGSTS.E.BYPASS.LTC128B.128 [R202+0x5100], [R168.64], !P4 ;  /* 0x05100000a8ca8fae */ /* 0x0003e2000e101d5c */
[C---:B------:R-:W-:Y:S04]  /*12ce0*/  ISETP.GT.AND P0, PT, R224.reuse, UR8, PT ;  /* 0x00000008e0007c0c */ /* 0x040fe8000bf04270 */
[C---:B---3--:R-:W-:Y:S01]  /*12cf0*/  HMMA.16816.F32.BF16 R20, R136.reuse, R132, R20 ;  /* 0x000000848814723c */ /* 0x048fe20000041814 */
[----:B------:R-:W-:Y:S05]  /*12d00*/  LDSM.16.M88.4 R140, [R193+0xc100] ;  /* 0x00c10000c18c783b */ /* 0x000fea0000000200 */
[----:B------:R-:W3:Y:S02]  /*12d10*/  LDSM.16.M88.4 R152, [R192+0x6100] ;  /* 0x00610000c098783b */ /* 0x000ee40000000200 */
[C---:B------:R-:W-:Y:S03]  /*12d20*/  HMMA.16816.F32.BF16 R24, R136.reuse, R134, R24 ;  /* 0x000000868818723c */ /* 0x040fe60000041818 */
[----:B------:R-:W2:Y:S01]  /*12d30*/  LDSM.16.M88.4 R156, [R192+0x6900] ;  /* 0x00690000c09c783b */ /* 0x000ea20000000200 */
[----:B------:R-:W-:Y:S04]  /*12d40*/  @P0 IADD3 R0, R224, -0x1, RZ ;  /* 0xffffffffe0000810 */ /* 0x000fe80007ffe0ff */
[C---:B----4-:R-:W-:Y:S01]  /*12d50*/  HMMA.16816.F32.BF16 R28, R136.reuse, R148, R28 ;  /* 0x00000094881c723c */ /* 0x050fe2000004181c */
[----:B------:R-:W0:Y:S05]  /*12d60*/  LDGDEPBAR ;  /* 0x00000000000079af */ /* 0x000e2a0000000000 */
[----:B-1----:R-:W1:Y:S02]  /*12d70*/  LDSM.16.M88.4 R160, [R192+0x7100] ;  /* 0x00710000c0a0783b */ /* 0x002e640000000200 */
[----:B------:R-:W-:Y:S03]  /*12d80*/  HMMA.16816.F32.BF16 R32, R136, R150, R32 ;  /* 0x000000968820723c */ /* 0x000fe60000041820 */
[----:B------:R-:W4:Y:S05]  /*12d90*/  LDSM.16.M88.4 R144, [R192+0x7900] ;  /* 0x00790000c090783b */ /* 0x000f2a0000000200 */
[----:B------:R-:W-:Y:S05]  /*12da0*/  LDSM.16.M88.4 R132, [R191+0xc100] ;  /* 0x00c10000bf84783b */ /* 0x000fea0000000200 */
[----:B-----5:R-:W5:Y:S05]  /*12db0*/  LDSM.16.M88.4 R164, [R184] ;  /* 0x00000000b8a4783b */ /* 0x020f6a0000000200 */
[----:B------:R-:W4:Y:S01]  /*12dc0*/  LDSM.16.M88.4 R168, [R184+0x800] ;  /* 0x00080000b8a8783b */ /* 0x000f220000000200 */
[C---:B---3--:R-:W-:Y:S04]  /*12dd0*/  HMMA.16816.F32.BF16 R4, R140.reuse, R152, R4 ;  /* 0x000000988c04723c */ /* 0x048fe80000041804 */
[----:B------:R-:W3:Y:S05]  /*12de0*/  LDSM.16.M88.4 R136, [R184+0x1000] ;  /* 0x00100000b888783b */ /* 0x000eea0000000200 */
[----:B------:R-:W3:Y:S01]  /*12df0*/  LDSM.16.M88.4 R148, [R184+0x1800] ;  /* 0x00180000b894783b */ /* 0x000ee20000000200 */
[C---:B------:R-:W-:Y:S04]  /*12e00*/  HMMA.16816.F32.BF16 R8, R140.reuse, R154, R8 ;  /* 0x0000009a8c08723c */ /* 0x040fe80000041808 */
[----:B------:R-:W-:Y:S04]  /*12e10*/  LDSM.16.M88.4 R152, [R197+0x8900] ;  /* 0x00890000c598783b */ /* 0x000fe80000000200 */
[C---:B--2---:R-:W-:Y:S01]  /*12e20*/  HMMA.16816.F32.BF16 R12, R140.reuse, R156, R12 ;  /* 0x0000009c8c0c723c */ /* 0x044fe2000004180c */
[----:B------:R-:W-:Y:S07]  /*12e30*/  LDSM.16.M88.4 R172, [R184+0x2000] ;  /* 0x00200000b8ac783b */ /* 0x000fee0000000200 */
[C---:B------:R-:W-:Y:S01]  /*12e40*/  HMMA.16816.F32.BF16 R16, R140.reuse, R158, R16 ;  /* 0x0000009e8c10723c */ /* 0x040fe20000041810 */
[----:B------:R-:W-:Y:S07]  /*12e50*/  LDSM.16.M88.4 R156, [R197+0x9100] ;  /* 0x00910000c59c783b */ /* 0x000fee0000000200 */
[C---:B-1----:R-:W-:Y:S08]  /*12e60*/  HMMA.16816.F32.BF16 R20, R140.reuse, R160, R20 ;  /* 0x000000a08c14723c */ /* 0x042ff00000041814 */
[C---:B------:R-:W-:Y:S01]  /*12e70*/  HMMA.16816.F32.BF16 R24, R140.reuse, R162, R24 ;  /* 0x000000a28c18723c */ /* 0x040fe20000041818 */
[----:B------:R-:W-:Y:S07]  /*12e80*/  LDSM.16.M88.4 R160, [R194+0x10100] ;  /* 0x01010000c2a0783b */ /* 0x000fee0000000200 */
[C---:B----4-:R-:W-:Y:S08]  /*12e90*/  HMMA.16816.F32.BF16 R28, R140.reuse, R144, R28 ;  /* 0x000000908c1c723c */ /* 0x050ff0000004181c */
[----:B------:R-:W-:Y:S01]  /*12ea0*/  HMMA.16816.F32.BF16 R32, R140, R146, R32 ;  /* 0x000000928c20723c */ /* 0x000fe20000041820 */
[----:B------:R-:W-:Y:S05]  /*12eb0*/  LDSM.16.M88.4 R140, [R198+0x10100] ;  /* 0x01010000c68c783b */ /* 0x000fea0000000200 */
[----:B------:R-:W1:Y:S02]  /*12ec0*/  LDSM.16.M88.4 R144, [R197+0x8100] ;  /* 0x00810000c590783b */ /* 0x000e640000000200 */
[C---:B-----5:R-:W-:Y:S08]  /*12ed0*/  HMMA.16816.F32.BF16 R4, R132.reuse, R164, R4 ;  /* 0x000000a48404723c */ /* 0x060ff00000041804 */
[C---:B------:R-:W-:Y:S01]  /*12ee0*/  HMMA.16816.F32.BF16 R8, R132.reuse, R166, R8 ;  /* 0x000000a68408723c */ /* 0x040fe20000041808 */
[----:B------:R-:W-:Y:S07]  /*12ef0*/  LDSM.16.M88.4 R164, [R183] ;  /* 0x00000000b7a4783b */ /* 0x000fee0000000200 */
[C---:B------:R-:W-:Y:S08]  /*12f00*/  HMMA.16816.F32.BF16 R12, R132.reuse, R168, R12 ;  /* 0x000000a8840c723c */ /* 0x040ff0000004180c */
[C---:B------:R-:W-:Y:S01]  /*12f10*/  HMMA.16816.F32.BF16 R16, R132.reuse, R170, R16 ;  /* 0x000000aa8410723c */ /* 0x040fe20000041810 */
[----:B------:R-:W-:Y:S07]  /*12f20*/  LDSM.16.M88.4 R168, [R192+0x8100] ;  /* 0x00810000c0a8783b */ /* 0x000fee0000000200 */
[C---:B---3--:R-:W-:Y:S08]  /*12f30*/  HMMA.16816.F32.BF16 R20, R132.reuse, R136, R20 ;  /* 0x000000888414723c */ /* 0x048ff00000041814 */
[C---:B------:R-:W-:Y:S01]  /*12f40*/  HMMA.16816.F32.BF16 R24, R132.reuse, R138, R24 ;  /* 0x0000008a8418723c */ /* 0x040fe20000041818 */
[----:B------:R-:W2:Y:S07]  /*12f50*/  LDSM.16.M88.4 R136, [R197+0x9900] ;  /* 0x00990000c588783b */ /* 0x000eae0000000200 */
[C---:B------:R-:W-:Y:S08]  /*12f60*/  HMMA.16816.F32.BF16 R28, R132.reuse, R148, R28 ;  /* 0x00000094841c723c */ /* 0x040ff0000004181c */
[----:B------:R-:W-:Y:S01]  /*12f70*/  HMMA.16816.F32.BF16 R32, R132, R150, R32 ;  /* 0x000000968420723c */ /* 0x000fe20000041820 */
[----:B------:R-:W3:Y:S05]  /*12f80*/  LDSM.16.M88.4 R132, [R182] ;  /* 0x00000000b684783b */ /* 0x000eea0000000200 */
[----:B------:R-:W-:Y:S02]  /*12f90*/  LDSM.16.M88.4 R148, [R180] ;  /* 0x00000000b494783b */ /* 0x000fe40000000200 */
[C---:B-1----:R-:W-:Y:S08]  /*12fa0*/  HMMA.16816.F32.BF16 R4, R140.reuse, R144, R4 ;  /* 0x000000908c04723c */ /* 0x042ff00000041804 */
[C---:B------:R-:W-:Y:S01]  /*12fb0*/  HMMA.16816.F32.BF16 R8, R140.reuse, R146, R8 ;  /* 0x000000928c08723c */ /* 0x040fe20000041808 */
[----:B------:R-:W1:Y:S07]  /*12fc0*/  LDSM.16.M88.4 R144, [R181] ;  /* 0x00000000b590783b */ /* 0x000e6e0000000200 */
[C---:B------:R-:W-:Y:S08]  /*12fd0*/  HMMA.16816.F32.BF16 R12, R140.reuse, R152, R12 ;  /* 0x000000988c0c723c */ /* 0x040ff0000004180c */
[C---:B------:R-:W-:Y:S01]  /*12fe0*/  HMMA.16816.F32.BF16 R16, R140.reuse, R154, R16 ;  /* 0x0000009a8c10723c */ /* 0x040fe20000041810 */
[----:B------:R-:W4:Y:S07]  /*12ff0*/  LDSM.16.M88.4 R152, [R193+0x10100] ;  /* 0x01010000c198783b */ /* 0x000f2e0000000200 */
[C---:B------:R-:W-:Y:S08]  /*13000*/  HMMA.16816.F32.BF16 R20, R140.reuse, R156, R20 ;  /* 0x0000009c8c14723c */ /* 0x040ff00000041814 */
[C---:B------:R-:W-:Y:S01]  /*13010*/  HMMA.16816.F32.BF16 R24, R140.reuse, R158, R24 ;  /* 0x0000009e8c18723c */ /* 0x040fe20000041818 */
[----:B------:R-:W-:Y:S07]  /*13020*/  LDSM.16.M88.4 R156, [R192+0x9900] ;  /* 0x00990000c09c783b */ /* 0x000fee0000000200 */
[C---:B--2---:R-:W-:Y:S08]  /*13030*/  HMMA.16816.F32.BF16 R28, R140.reuse, R136, R28 ;  /* 0x000000888c1c723c */ /* 0x044ff0000004181c */
[----:B------:R-:W-:Y:S01]  /*13040*/  HMMA.16816.F32.BF16 R32, R140, R138, R32 ;  /* 0x0000008a8c20723c */ /* 0x000fe20000041820 */
[----:B------:R-:W2:Y:S05]  /*13050*/  LDSM.16.M88.4 R136, [R192+0x8900] ;  /* 0x00890000c088783b */ /* 0x000eaa0000000200 */
[----:B------:R-:W5:Y:S02]  /*13060*/  LDSM.16.M88.4 R140, [R192+0x9100] ;  /* 0x00910000c08c783b */ /* 0x000f640000000200 */
[C---:B------:R-:W-:Y:S08]  /*13070*/  HMMA.16816.F32.BF16 R4, R160.reuse, R164, R4 ;  /* 0x000000a4a004723c */ /* 0x040ff00000041804 */
        /* <DEDUP_REMOVED lines=8> */
[C---:B------:R-:W-:Y:S08]  /*13100*/  HMMA.16816.F32.BF16 R28, R160.reuse, R148, R28 ;  /* 0x00000094a01c723c */ /* 0x040ff0000004181c */
[----:B------:R-:W-:Y:S01]  /*13110*/  HMMA.16816.F32.BF16 R32, R160, R150, R32 ;  /* 0x00000096a020723c */ /* 0x000fe20000041820 */
[----:B------:R-:W1:Y:S05]  /*13120*/  LDSM.16.M88.4 R148, [R184+0x3800] ;  /* 0x00380000b894783b */ /* 0x000e6a0000000200 */
[----:B------:R-:W-:Y:S02]  /*13130*/  LDSM.16.M88.4 R160, [R179] ;  /* 0x00000000b3a0783b */ /* 0x000fe40000000200 */
[C---:B----4-:R-:W-:Y:S08]  /*13140*/  HMMA.16816.F32.BF16 R4, R152.reuse, R168, R4 ;  /* 0x000000a89804723c */ /* 0x050ff00000041804 */
[C---:B------:R-:W-:Y:S08]  /*13150*/  HMMA.16816.F32.BF16 R8, R152.reuse, R170, R8 ;  /* 0x000000aa9808723c */ /* 0x040ff00000041808 */
[C---:B--2---:R-:W-:Y:S08]  /*13160*/  HMMA.16816.F32.BF16 R12, R152.reuse, R136, R12 ;  /* 0x00000088980c723c */ /* 0x044ff0000004180c */
[C---:B------:R-:W-:Y:S01]  /*13170*/  HMMA.16816.F32.BF16 R16, R152.reuse, R138, R16 ;  /* 0x0000008a9810723c */ /* 0x040fe20000041810 */
[----:B------:R-:W-:Y:S07]  /*13180*/  LDSM.16.M88.4 R136, [R198+0x14100] ;  /* 0x01410000c688783b */ /* 0x000fee0000000200 */
[C---:B-----5:R-:W-:Y:S08]  /*13190*/  HMMA.16816.F32.BF16 R20, R152.reuse, R140, R20 ;  /* 0x0000008c9814723c */ /* 0x060ff00000041814 */
[C---:B------:R-:W-:Y:S01]  /*131a0*/  HMMA.16816.F32.BF16 R24, R152.reuse, R142, R24 ;  /* 0x0000008e9818723c */ /* 0x040fe20000041818 */
[----:B------:R-:W2:Y:S07]  /*131b0*/  LDSM.16.M88.4 R140, [R197+0xa100] ;  /* 0x00a10000c58c783b */ /* 0x000eae0000000200 */
[C---:B------:R-:W-:Y:S08]  /*131c0*/  HMMA.16816.F32.BF16 R28, R152.reuse, R156, R28 ;  /* 0x0000009c981c723c */ /* 0x040ff0000004181c */
[----:B------:R-:W-:Y:S01]  /*131d0*/  HMMA.16816.F32.BF16 R32, R152, R158, R32 ;  /* 0x0000009e9820723c */ /* 0x000fe20000041820 */
[----:B------:R-:W4:Y:S05]  /*131e0*/  LDSM.16.M88.4 R152, [R197+0xa900] ;  /* 0x00a90000c598783b */ /* 0x000f2a0000000200 */
[----:B------:R-:W5:Y:S02]  /*131f0*/  LDSM.16.M88.4 R156, [R197+0xb100] ;  /* 0x00b10000c59c783b */ /* 0x000f640000000200 */
[C---:B------:R-:W-:Y:S08]  /*13200*/  HMMA.16816.F32.BF16 R4, R164.reuse, R172, R4 ;  /* 0x000000aca404723c */ /* 0x040ff00000041804 */
[C---:B------:R-:W-:Y:S08]  /*13210*/  HMMA.16816.F32.BF16 R8, R164.reuse, R174, R8 ;  /* 0x000000aea408723c */ /* 0x040ff00000041808 */
        /* <DEDUP_REMOVED lines=8> */
[----:B------:R-:W1:Y:S05]  /*132a0*/  LDSM.16.M88.4 R148, [R178] ;  /* 0x00000000b294783b */ /* 0x000e6a0000000200 */
[----:B------:R-:W-:Y:S02]  /*132b0*/  LDSM.16.M88.4 R164, [R184+0x4000] ;  /* 0x00400000b8a4783b */ /* 0x000fe40000000200 */
[C---:B--2---:R-:W-:Y:S08]  /*132c0*/  HMMA.16816.F32.BF16 R4, R136.reuse, R140, R4 ;  /* 0x0000008c8804723c */ /* 0x044ff00000041804 */
[C---:B------:R-:W-:Y:S01]  /*132d0*/  HMMA.16816.F32.BF16 R8, R136.reuse, R142, R8 ;  /* 0x0000008e8808723c */ /* 0x040fe20000041808 */
[----:B------:R-:W2:Y:S07]  /*132e0*/  LDSM.16.M88.4 R140, [R177] ;  /* 0x00000000b18c783b */ /* 0x000eae0000000200 */
[C---:B----4-:R-:W-:Y:S08]  /*132f0*/  HMMA.16816.F32.BF16 R12, R136.reuse, R152, R12 ;  /* 0x00000098880c723c */ /* 0x050ff0000004180c */
[C---:B------:R-:W-:Y:S01]  /*13300*/  HMMA.16816.F32.BF16 R16, R136.reuse, R154, R16 ;  /* 0x0000009a8810723c */ /* 0x040fe20000041810 */
[----:B------:R-:W4:Y:S07]  /*13310*/  LDSM.16.M88.4 R152, [R176] ;  /* 0x00000000b098783b */ /* 0x000f2e0000000200 */
[C---:B-----5:R-:W-:Y:S08]  /*13320*/  HMMA.16816.F32.BF16 R20, R136.reuse, R156, R20 ;  /* 0x0000009c8814723c */ /* 0x060ff00000041814 */
[C---:B------:R-:W-:Y:S01]  /*13330*/  HMMA.16816.F32.BF16 R24, R136.reuse, R158, R24 ;  /* 0x0000009e8818723c */ /* 0x040fe20000041818 */
[----:B------:R-:W-:Y:S07]  /*13340*/  LDSM.16.M88.4 R156, [R192+0xa900] ;  /* 0x00a90000c09c783b */ /* 0x000fee0000000200 */
[C---:B---3--:R-:W-:Y:S08]  /*13350*/  HMMA.16816.F32.BF16 R28, R136.reuse, R132, R28 ;  /* 0x00000084881c723c */ /* 0x048ff0000004181c */
[----:B------:R-:W-:Y:S01]  /*13360*/  HMMA.16816.F32.BF16 R32, R136, R134, R32 ;  /* 0x000000868820723c */ /* 0x000fe20000041820 */
[----:B------:R-:W-:Y:S05]  /*13370*/  LDSM.16.M88.4 R132, [R193+0x14100] ;  /* 0x01410000c184783b */ /* 0x000fea0000000200 */
[----:B------:R-:W3:Y:S02]  /*13380*/  LDSM.16.M88.4 R136, [R192+0xa100] ;  /* 0x00a10000c088783b */ /* 0x000ee40000000200 */
[C---:B-1----:R-:W-:Y:S08]  /*13390*/  HMMA.16816.F32.BF16 R4, R144.reuse, R160, R4 ;  /* 0x000000a09004723c */ /* 0x042ff00000041804 */
        /* <DEDUP_REMOVED lines=8> */
[C---:B----4-:R-:W-:Y:S07]  /*13420*/  HMMA.16816.F32.BF16 R28, R144.reuse, R152, R28 ;  /* 0x00000098901c723c */ /* 0x050fee000004181c */
[C---:B------:R-:W-:Y:S01]  /*13430*/  @P0 IMAD.WIDE.U32 R152, R0.reuse, c[0x0][0x1e0], RZ ;  /* 0x0000780000980a25 */ /* 0x040fe200078e00ff */
[----:B------:R-:W-:Y:S07]  /*13440*/  HMMA.16816.F32.BF16 R32, R144, R154, R32 ;  /* 0x0000009a9020723c */ /* 0x000fee0000041820 */
[----:B------:R-:W-:Y:S01]  /*13450*/  @P0 SHF.R.S32.HI R155, RZ, 0x1f, R0 ;  /* 0x0000001fff9b0819 */ /* 0x000fe20000011400 */
[C---:B---3--:R-:W-:Y:S05]  /*13460*/  HMMA.16816.F32.BF16 R4, R132.reuse, R136, R4 ;  /* 0x000000888404723c */ /* 0x048fea0000041804 */
[----:B------:R-:W-:Y:S03]  /*13470*/  @P0 IMAD R155, R155, c[0x0][0x1e0], RZ ;  /* 0x000078009b9b0a24 */ /* 0x000fe600078e02ff */
[C---:B------:R-:W-:Y:S01]  /*13480*/  HMMA.16816.F32.BF16 R8, R132.reuse, R138, R8 ;  /* 0x0000008a8408723c */ /* 0x040fe20000041808 */
[----:B------:R-:W3:Y:S03]  /*13490*/  LDSM.16.M88.4 R136, [R184+0x4800] ;  /* 0x00480000b888783b */ /* 0x000ee60000000200 */
[----:B------:R-:W-:Y:S02]  /*134a0*/  @P0 IMAD R0, R0, c[0x0][0x1e4], R155 ;  /* 0x0000790000000a24 */ /* 0x000fe400078e029b */
[----:B------:R-:W-:Y:S02]  /*134b0*/  @P0 IMAD.SHL.U32 R155, R152, 0x40, RZ ;  /* 0x00000040989b0824 */ /* 0x000fe400078e00ff */
[C---:B------:R-:W-:Y:S04]  /*134c0*/  HMMA.16816.F32.BF16 R12, R132.reuse, R156, R12 ;  /* 0x0000009c840c723c */ /* 0x040fe8000004180c */
[----:B------:R-:W-:Y:S01]  /*134d0*/  @P0 IMAD.IADD R153, R153, 0x1, R0 ;  /* 0x0000000199990824 */ /* 0x000fe200078e0200 */
[----:B------:R-:W-:Y:S03]  /*134e0*/  @P0 IADD3 R0, P2, R155, R204, RZ ;  /* 0x000000cc9b000210 */ /* 0x000fe60007f5e0ff */
[C---:B------:R-:W-:Y:S04]  /*134f0*/  HMMA.16816.F32.BF16 R16, R132.reuse, R158, R16 ;  /* 0x0000009e8410723c */ /* 0x040fe80000041810 */
[----:B------:R-:W-:Y:S02]  /*13500*/  @P0 LEA R156, P1, R0, c[0x0][0x1c8], 0x1 ;  /* 0x00007200009c0a11 */ /* 0x000fe400078208ff */
[----:B------:R-:W-:Y:S02]  /*13510*/  @P0 SHF.L.U64.HI R153, R152, 0x6, R153 ;  /* 0x0000000698990819 */ /* 0x000fe40000010299 */
[C---:B-1----:R-:W-:Y:S04]  /*13520*/  HMMA.16816.F32.BF16 R20, R132.reuse, R148, R20 ;  /* 0x000000948414723c */ /* 0x042fe80000041814 */
[----:B------:R-:W-:Y:S04]  /*13530*/  @P0 IMAD.X R157, R153, 0x1, R211, P2 ;  /* 0x00000001999d0824 */ /* 0x000fe800010e06d3 */
[C---:B------:R-:W-:Y:S04]  /*13540*/  HMMA.16816.F32.BF16 R24, R132.reuse, R150, R24 ;  /* 0x000000968418723c */ /* 0x040fe80000041818 */
[----:B------:R-:W-:Y:S02]  /*13550*/  @P0 LEA.HI.X R157, R0, c[0x0][0x1cc], R157, 0x1, P1 ;  /* 0x00007300009d0a11 */ /* 0x000fe400008f0c9d */
[----:B------:R-:W-:Y:S02]  /*13560*/  @P0 IADD3 R0, P3, R155, R214, RZ ;  /* 0x000000d69b000210 */ /* 0x000fe40007f7e0ff */
[C---:B--2---:R-:W-:Y:S04]  /*13570*/  HMMA.16816.F32.BF16 R28, R132.reuse, R140, R28 ;  /* 0x0000008c841c723c */ /* 0x044fe8000004181c */
[--C-:B------:R-:W-:Y:S01]  /*13580*/  @P0 IMAD.X R159, R153, 0x1, R220.reuse, P3 ;  /* 0x00000001999f0824 */ /* 0x100fe200018e06dc */
[C---:B------:R-:W-:Y:S03]  /*13590*/  @P0 LEA R158, P3, R0.reuse, c[0x0][0x1c8], 0x1 ;  /* 0x00007200009e0a11 */ /* 0x040fe600078608ff */
[----:B------:R-:W-:Y:S01]  /*135a0*/  HMMA.16816.F32.BF16 R32, R132, R142, R32 ;  /* 0x0000008e8420723c */ /* 0x000fe20000041820 */
[----:B------:R-:W1:Y:S03]  /*135b0*/  LDSM.16.M88.4 R132, [R184+0x5000] ;  /* 0x00500000b884783b */ /* 0x000e660000000200 */
[----:B------:R-:W-:Y:S04]  /*135c0*/  @P0 LEA.HI.X R159, R0, c[0x0][0x1cc], R159, 0x1, P3 ;  /* 0x00007300009f0a11 */ /* 0x000fe800018f0c9f */
[C---:B------:R-:W-:Y:S07]  /*135d0*/  HMMA.16816.F32.BF16 R4, R160.reuse, R164, R4 ;  /* 0x000000a4a004723c */ /* 0x040fee0000041804 */
[CC--:B------:R-:W-:Y:S01]  /*135e0*/  @P0 IADD3 R164, P2, R155.reuse, R213.reuse, RZ ;  /* 0x000000d59ba40210 */ /* 0x0c0fe20007f5e0ff */
[C---:B------:R-:W-:Y:S04]  /*135f0*/  HMMA.16816.F32.BF16 R8, R160.reuse, R166, R8 ;  /* 0x000000a6a008723c */ /* 0x040fe80000041808 */
[----:B------:R-:W-:Y:S03]  /*13600*/  @P0 IADD3 R165, P1, R155, UR6, RZ ;  /* 0x000000069ba50c10 */ /* 0x000fe6000ff3e0ff */
[C---:B------:R-:W-:Y:S01]  /*13610*/  @P0 IMAD.X R167, R153.reuse, 0x1, R219, P2 ;  /* 0x0000000199a70824 */ /* 0x040fe200010e06db */
[C---:B---3--:R-:W-:Y:S04]  /*13620*/  HMMA.16816.F32.BF16 R12, R160.reuse, R136, R12 ;  /* 0x00000088a00c723c */ /* 0x048fe8000004180c */
[----:B------:R-:W-:Y:S02]  /*13630*/  @P0 IADD3.X R155, R153, UR7, RZ, P1, !PT ;  /* 0x00000007999b0c10 */ /* 0x000fe40008ffe4ff */
[----:B------:R-:W-:Y:S02]  /*13640*/  @P0 IADD3 R154, P1, R165, R204, RZ ;  /* 0x000000cca59a0210 */ /* 0x000fe40007f3e0ff */
[C---:B------:R-:W-:Y:S01]  /*13650*/  HMMA.16816.F32.BF16 R16, R160.reuse, R138, R16 ;  /* 0x0000008aa010723c */ /* 0x040fe20000041810 */
[----:B------:R-:W2:Y:S01]  /*13660*/  LDSM.16.M88.4 R136, [R184+0x5800] ;  /* 0x00580000b888783b */ /* 0x000ea20000000200 */
[----:B------:R-:W-:Y:S04]  /*13670*/  DEPBAR.LE SB0, 0x0 ;  /* 0x000080000000791a */ /* 0x000fe80000000000 */
[----:B------:R-:W-:Y:S01]  /*13680*/  BAR.SYNC.DEFER_BLOCKING 0x0 ;  /* 0x0000000000007b1d */ /* 0x000fe20000010000 */
[----:B------:R-:W-:Y:S01]  /*13690*/  @P0 LEA R166, P2, R164, c[0x0][0x1c8], 0x1 ;  /* 0x00007200a4a60a11 */ /* 0x000fe200078408ff */
[----:B------:R-:W-:Y:S01]  /*136a0*/  @P0 IMAD.X R153, R155, 0x1, R211, P1 ;  /* 0x000000019b990824 */ /* 0x000fe200008e06d3 */
[----:B------:R-:W-:Y:S01]  /*136b0*/  @P0 LEA R152, P1, R154, c[0x0][0x1c8], 0x1 ;  /* 0x000072009a980a11 */ /* 0x000fe200078208ff */
[C---:B-1----:R-:W-:Y:S05]  /*136c0*/  HMMA.16816.F32.BF16 R20, R160.reuse, R132, R20 ;  /* 0x00000084a014723c */ /* 0x042fea0000041814 */
[----:B------:R-:W-:Y:S02]  /*136d0*/  @P0 LEA.HI.X R167, R164, c[0x0][0x1cc], R167, 0x1, P2 ;  /* 0x00007300a4a70a11 */ /* 0x000fe400010f0ca7 */
[----:B------:R-:W-:Y:S01]  /*136e0*/  @P0 LEA.HI.X R153, R154, c[0x0][0x1cc], R153, 0x1, P1 ;  /* 0x000073009a990a11 */ /* 0x000fe200008f0c99 */
[C---:B------:R-:W-:Y:S04]  /*136f0*/  HMMA.16816.F32.BF16 R24, R160.reuse, R134, R24 ;  /* 0x00000086a018723c */ /* 0x040fe80000041818 */
[C---:B------:R-:W-:Y:S02]  /*13700*/  @P0 IADD3 R0, P2, R165.reuse, R214, RZ ;  /* 0x000000d6a5000210 */ /* 0x040fe40007f5e0ff */
[----:B------:R-:W-:Y:S02]  /*13710*/  @P0 IADD3 R165, P1, R165, R213, RZ ;  /* 0x000000d5a5a50210 */ /* 0x000fe40007f3e0ff */
[C---:B------:R-:W-:Y:S01]  /*13720*/  @P0 LEA R168, P3, R0.reuse, c[0x0][0x1c8], 0x1 ;  /* 0x0000720000a80a11 */ /* 0x040fe200078608ff */
[----:B------:R-:W-:Y:S01]  /*13730*/  @P0 IMAD.X R169, R155, 0x1, R220, P2 ;  /* 0x000000019ba90824 */ /* 0x000fe200010e06dc */
[----:B------:R-:W-:Y:S01]  /*13740*/  @!PT LDS RZ, [RZ] ;  /* 0x00000000fffff984 */ /* 0x000fe20000000800 */
[----:B------:R-:W-:Y:S01]  /*13750*/  @!PT LDS RZ, [RZ] ;  /* 0x00000000fffff984 */ /* 0x000fe20000000800 */
[----:B------:R-:W-:Y:S01]  /*13760*/  @!PT LDS RZ, [RZ] ;  /* 0x00000000fffff984 */ /* 0x000fe20000000800 */
[----:B------:R1:W-:Y:S02]  /*13770*/  @P0 LDGSTS.E.BYPASS.LTC128B.128 [R202+0x6100], [R156.64], !P5 ;  /* 0x061000009cca0fae */ /* 0x0003e4000e901d5c */
[----:B------:R-:W-:Y:S01]  /*13780*/  @P0 LEA R154, P2, R165, c[0x0][0x1c8], 0x1 ;  /* 0x00007200a59a0a11 */ /* 0x000fe200078408ff */
[----:B------:R-:W-:Y:S01]  /*13790*/  @P0 IMAD.X R164, R155, 0x1, R219, P1 ;  /* 0x000000019ba40824 */ /* 0x000fe200008e06db */
[----:B------:R-:W-:Y:S01]  /*137a0*/  @P0 LEA.HI.X R169, R0, c[0x0][0x1cc], R169, 0x1, P3 ;  /* 0x0000730000a90a11 */ /* 0x000fe200018f0ca9 */
[----:B------:R-:W-:Y:S01]  /*137b0*/  IMAD.MOV.U32 R0, RZ, RZ, R203 ;  /* 0x000000ffff007224 */ /* 0x000fe200078e00cb */
[----:B------:R3:W-:Y:S01]  /*137c0*/  @P0 LDGSTS.E.BYPASS.LTC128B.128 [R202+0x8100], [R158.64], !P6 ;  /* 0x081000009eca0fae */ /* 0x0007e2000f101d5c */
[----:B------:R-:W-:Y:S02]  /*137d0*/  PLOP3.LUT P1, PT, PT, PT, UP3, 0x80, 0x0 ;  /* 0x000000000000781c */ /* 0x000fe40003f2f038 */
[----:B------:R-:W-:Y:S02]  /*137e0*/  @P0 LEA.HI.X R155, R165, c[0x0][0x1cc], R164, 0x1, P2 ;  /* 0x00007300a59b0a11 */ /* 0x000fe400010f0ca4 */
[----:B------:R4:W-:Y:S01]  /*137f0*/  @P0 LDGSTS.E.BYPASS.LTC128B.128 [R202+0xa100], [R166.64], !P4 ;  /* 0x0a100000a6ca0fae */ /* 0x0009e2000e101d5c */
[C---:B--2---:R-:W-:Y:S04]  /*13800*/  HMMA.16816.F32.BF16 R28, R160.reuse, R136, R28 ;  /* 0x00000088a01c723c */ /* 0x044fe8000004181c */
[----:B------:R2:W-:Y:S04]  /*13810*/  @P0 LDGSTS.E.BYPASS.LTC128B.128 [R202+0x7100], [R152.64], !P5 ;  /* 0x0710000098ca0fae */ /* 0x0005e8000e901d5c */
[----:B------:R-:W-:Y:S01]  /*13820*/  @P1 IMAD.MOV.U32 R0, RZ, RZ, R217 ;  /* 0x000000ffff001224 */ /* 0x000fe200078e00d9 */
[----:B------:R4:W-:Y:S01]  /*13830*/  @P0 LDGSTS.E.BYPASS.LTC128B.128 [R202+0x9100], [R168.64], !P6 ;  /* 0x09100000a8ca0fae */ /* 0x0009e2000f101d5c */
[----:B------:R-:W-:Y:S04]  /*13840*/  HMMA.16816.F32.BF16 R32, R160, R138, R32 ;  /* 0x0000008aa020723c */ /* 0x000fe80000041820 */
[----:B------:R5:W-:Y:S01]  /*13850*/  @P0 LDGSTS.E.BYPASS.LTC128B.128 [R202+0xb100], [R154.64], !P4 ;  /* 0x0b1000009aca0fae */ /* 0x000be2000e101d5c */
[----:B------:R-:W-:Y:S01]  /*13860*/  PLOP3.LUT P0, PT, PT, PT, UP2, 0x40, 0x0 ;  /* 0x000000000000781c */ /* 0x000fe20003f0e828 */
[----:B-1----:R-:W-:Y:S02]  /*13870*/  IMAD.U32 R156, RZ, RZ, UR23 ;  /* 0x00000017ff9c7e24 */ /* 0x002fe4000f8e00ff */
[----:B------:R-:W-:Y:S01]  /*13880*/  IMAD.SHL.U32 R161, R224, 0x40, RZ ;  /* 0x00000040e0a17824 */ /* 0x000fe200078e00ff */
[----:B------:R-:W3:Y:S04]  /*13890*/  SHFL.IDX PT, R164, R0, RZ, 0x1c1f ;  /* 0x001c1fff00a47589 */ /* 0x000ee800000e0000 */
[----:B------:R-:W-:Y:S01]  /*138a0*/  IADD3 R157, -R208, 0x1, -R161 ;  /* 0x00000001d09d7810 */ /* 0x000fe20007ffe9a1 */
[----:B------:R-:W0:Y:S03]  /*138b0*/  LDGDEPBAR ;  /* 0x00000000000079af */ /* 0x000e260000000000 */
[----:B------:R-:W-:Y:S04]  /*138c0*/  IADD3 R156, -R156, UR12, R157 ;  /* 0x0000000c9c9c7c10 */ /* 0x000fe8000fffe19d */
[C---:B------:R-:W-:Y:S02]  /*138d0*/  IADD3 R157, R156.reuse, c[0x0][0x328], RZ ;  /* 0x0000ca009c9d7a10 */ /* 0x040fe40007ffe0ff */
[----:B--2---:R-:W-:Y:S03]  /*138e0*/  IADD3 R153, R156, UR4, RZ ;  /* 0x000000049c997c10 */ /* 0x004fe6000fffe0ff */
[--C-:B---3--:R-:W-:Y:S02]  /*138f0*/  IMAD.IADD R159, R157, 0x1, R164.reuse ;  /* 0x000000019d9f7824 */ /* 0x108fe400078e02a4 */
[----:B-----5:R-:W-:Y:S01]  /*13900*/  IMAD.IADD R155, R153, 0x1, R164 ;  /* 0x00000001999b7824 */ /* 0x020fe200078e02a4 */
[----:B------:R-:W-:-:S05]  /*13910*/  @P0 BRA `(.L_x_1728) ;  /* 0x0000019000000947 */ /* 0x000fca0003800000 */
[----:B----4-:R-:W-:Y:S01]  /*13920*/  IMAD.U32 R133, RZ, RZ, UR23 ;  /* 0x00000017ff857e24 */ /* 0x010fe2000f8e00ff */
        /* <DEDUP_REMOVED lines=13> */
.L_x_1730:
[----:B------:R-:W-:Y:S04]  /*13a00*/  MOV R132, c[0x0][0x32c] ;  /* 0x0000cb0000847a02 */ /* 0x000fe80000000f00 */
[----:B------:R-:W-:Y:S11]  /*13a10*/  ISETP.NE.AND P0, PT, R132, 0x1, PT ;  /* 0x000000018400780c */ /* 0x000ff60003f05270 */
[----:B------:R-:W-:Y:S02]  /*13a20*/  @!UPT UIADD3 URZ, URZ, URZ, URZ ;  /* 0x0000003f3f3ff290 */ /* 0x000fe4000fffe03f */
[----:B------:R-:W-:Y:S05]  /*13a30*/  @P0 IMAD.HI.U32 R132, R164, c[0x0][0x330], RZ ;  /* 0x0000cc00a4840a27 */ /* 0x000fea00078e00ff */
[----:B------:R-:W-:Y:S02]  /*13a40*/  @P0 SHF.R.U32.HI R164, RZ, c[0x0][0x334], R132 ;  /* 0x0000cd00ffa40a19 */ /* 0x000fe40000011684 */
.L_x_1731:
[----:B------:R-:W-:Y:S05]  /*13a50*/  BSYNC B0 ;  /* 0x0000000000007941 */ /* 0x000fea0003800000 */
.L_x_1729:
[----:B------:R-:W-:Y:S04]  /*13a60*/  IMAD R133, R164, c[0x0][0x32c], -R161 ;  /* 0x0000cb00a4857a24 */ /* 0x000fe800078e0aa1 */
[----:B------:R-:W-:Y:S05]  /*13a70*/  IMAD.IADD R134, R133, 0x1, -R208 ;  /* 0x0000000185867824 */ /* 0x000fea00078e0ad0 */
[----:B------:R-:W-:Y:S02]  /*13a80*/  IADD3 R132, R134, c[0x0][0x32c], RZ ;  /* 0x0000cb0086847a10 */ /* 0x000fe40007ffe0ff */
[----:B------:R-:W-:Y:S02]  /*13a90*/  IMNMX R155, R155, R134, !PT ;  /* 0x000000869b9b7217 */ /* 0x000fe40007800200 */
[----:B------:R-:W-:Y:S02]  /*13aa0*/  IMNMX R159, R159, R132, PT ;  /* 0x000000849f9f7217 */ /* 0x000fe40003800200 */
.L_x_1728:
[----:B----4-:R-:W-:Y:S04]  /*13ab0*/  ISETP.GT.AND P1, PT, R224, -0x1, PT ;  /* 0xffffffffe000780c */ /* 0x010fe80003f24270 */
[C---:B------:R-:W-:Y:S02]  /*13ac0*/  ISETP.GT.AND P0, PT, R155.reuse, RZ, P1 ;  /* 0x000000ff9b00720c */ /* 0x040fe40000f04270 */
[----:B------:R-:W-:Y:S02]  /*13ad0*/  ISETP.GT.AND P2, PT, R155, 0x8, P1 ;  /* 0x000000089b00780c */ /* 0x000fe40000f44270 */
[----:B------:R-:W-:Y:S02]  /*13ae0*/  ISETP.LT.OR P0, PT, R159, 0x1, P0 ;  /* 0x000000019f00780c */ /* 0x000fe40000701670 */
        /* <DEDUP_REMOVED lines=41> */
[C---:B------:R-:W-:Y:S02]  /*13d80*/  ISETP.LT.OR P3, PT, R159.reuse, 0x39, P2 ;  /* 0x000000399f00780c */ /* 0x040fe40001761670 */
[----:B------:R-:W-:Y:S02]  /*13d90*/  ISETP.LT.OR P2, PT, R159, 0x3a, P0 ;  /* 0x0000003a9f00780c */ /* 0x000fe40000741670 */
[----:B------:R-:W-:Y:S02]  /*13da0*/  PLOP3.LUT P0, PT, PT, PT, UP2, 0x40, 0x0 ;  /* 0x000000000000781c */ /* 0x000fe40003f0e828 */
[----:B------:R-:W-:Y:S02]  /*13db0*/  ISETP.GT.AND P4, PT, R155, 0x31, P1 ;  /* 0x000000319b00780c */ /* 0x000fe40000f84270 */
[----:B------:R-:W-:Y:S02]  /*13dc0*/  FSEL R148, R32, -INF , !P3 ;  /* 0xff80000020947808 */ /* 0x000fe40005800000 */
[----:B------:R-:W-:Y:S02]  /*13dd0*/  ISETP.LT.OR P4, PT, R159, 0x32, P4 ;  /* 0x000000329f00780c */ /* 0x000fe40002781670 */
[----:B------:R-:W-:Y:S02]  /*13de0*/  FSEL R146, R33, -INF , !P2 ;  /* 0xff80000021927808 */ /* 0x000fe40005000000 */
[----:B------:R-:W-:Y:S03]  /*13df0*/  FSEL R150, R29, -INF , !P4 ;  /* 0xff8000001d967808 */ /* 0x000fe60006000000 */
        /* <DEDUP_REMOVED lines=15> */
.L_x_1734:
[----:B------:R-:W-:Y:S04]  /*13ef0*/  MOV R4, c[0x0][0x32c] ;  /* 0x0000cb0000047a02 */ /* 0x000fe80000000f00 */
[----:B------:R-:W-:Y:S11]  /*13f00*/  ISETP.NE.AND P0, PT, R4, 0x1, PT ;  /* 0x000000010400780c */ /* 0x000ff60003f05270 */
[----:B------:R-:W-:Y:S02]  /*13f10*/  @!UPT UIADD3 URZ, URZ, URZ, URZ ;  /* 0x0000003f3f3ff290 */ /* 0x000fe4000fffe03f */
[----:B------:R-:W-:Y:S05]  /*13f20*/  @P0 IMAD.HI.U32 R4, R12, c[0x0][0x330], RZ ;  /* 0x0000cc000c040a27 */ /* 0x000fea00078e00ff */
[----:B------:R-:W-:Y:S02]  /*13f30*/  @P0 SHF.R.U32.HI R12, RZ, c[0x0][0x334], R4 ;  /* 0x0000cd00ff0c0a19 */ /* 0x000fe40000011604 */
.L_x_1735:
[----:B------:R-:W-:Y:S05]  /*13f40*/  BSYNC B0 ;  /* 0x0000000000007941 */ /* 0x000fea0003800000 */
.L_x_1733:
[----:B------:R-:W-:Y:S04]  /*13f50*/  IMAD R161, R12, c[0x0][0x32c], -R161 ;  /* 0x0000cb000ca17a24 */ /* 0x000fe800078e0aa1 */
[----:B------:R-:W-:Y:S05]  /*13f60*/  IMAD.IADD R4, R161, 0x1, -R208 ;  /* 0x00000001a1047824 */ /* 0x000fea00078e0ad0 */
[----:B------:R-:W-:Y:S02]  /*13f70*/  IADD3 R5, R4, c[0x0][0x32c], RZ ;  /* 0x0000cb0004057a10 */ /* 0x000fe40007ffe0ff */
[----:B------:R-:W-:Y:S02]  /*13f80*/  IMNMX R153, R153, R4, !PT ;  /* 0x0000000499997217 */ /* 0x000fe40007800200 */
[----:B------:R-:W-:Y:S02]  /*13f90*/  IMNMX R0, R0, R5, PT ;  /* 0x0000000500007217 */ /* 0x000fe40003800200 */
.L_x_1732:
[----:B------:R-:W-:Y:S02]  /*13fa0*/  FMNMX.FTZ R5, R138, R3, !PT ;  /* 0x000000038a057209 */ /* 0x000fe40007810000 */
[C---:B------:R-:W-:Y:S02]  /*13fb0*/  ISETP.GT.AND P2, PT, R153.reuse, RZ, P1 ;  /* 0x000000ff9900720c */ /* 0x040fe40000f44270 */
[----:B------:R-:W-:Y:S02]  /*13fc0*/  FMNMX.FTZ R5, R136, R5, !PT ;  /* 0x0000000588057209 */ /* 0x000fe40007810000 */
[----:B------:R-:W-:Y:S02]  /*13fd0*/  ISETP.LT.OR P2, PT, R0, 0x1, P2 ;  /* 0x000000010000780c */ /* 0x000fe40001741670 */
        /* <DEDUP_REMOVED lines=35> */
[C---:B------:R-:W-:Y:S02]  /*14210*/  ISETP.LT.OR P0, PT, R0.reuse, 0x1a, P0 ;  /* 0x0000001a0000780c */ /* 0x040fe40000701670 */
        /* <DEDUP_REMOVED lines=14> */
[----:B------:R-:W-:Y:S01]  /*14300*/  ISETP.LT.OR P2, PT, R0, 0x29, P4 ;  /* 0x000000290000780c */ /* 0x000fe20002741670 */
[----:B------:R-:W-:Y:S01]  /*14310*/  LDSM.16.MT88.4 R20, [R190+0x100] ;  /* 0x00010000be14783b */ /* 0x000fe20000004200 */
[----:B------:R-:W-:Y:S02]  /*14320*/  FMNMX.FTZ R10, R175, R10, !PT ;  /* 0x0000000aaf0a7209 */ /* 0x000fe40007810000 */
[----:B------:R-:W-:Y:S02]  /*14330*/  ISETP.GT.AND P0, PT, R153, 0x29, P1 ;  /* 0x000000299900780c */ /* 0x000fe40000f04270 */
[----:B------:R-:W-:Y:S02]  /*14340*/  FMNMX.FTZ R5, R146, R7, !PT ;  /* 0x0000000792057209 */ /* 0x000fe40007810000 */
[----:B------:R-:W-:Y:S02]  /*14350*/  FSEL R157, R26, -INF , !P2 ;  /* 0xff8000001a9d7808 */ /* 0x000fe40005000000 */
[----:B------:R-:W-:Y:S01]  /*14360*/  FMNMX.FTZ R10, R159, R10, !PT ;  /* 0x0000000a9f0a7209 */ /* 0x000fe20007810000 */
[----:B------:R-:W1:Y:S01]  /*14370*/  SHFL.BFLY PT, R4, R5, 0x2, 0x1f ;  /* 0x0c401f0005047f89 */ /* 0x000e6200000e0000 */
        /* <DEDUP_REMOVED lines=13> */
[----:B------:R-:W-:Y:S02]  /*14450*/  ISETP.GT.AND P0, PT, R153, 0x39, P1 ;  /* 0x000000399900780c */ /* 0x000fe40000f04270 */
[C---:B------:R-:W-:Y:S02]  /*14460*/  ISETP.LT.OR P1, PT, R0.reuse, 0x39, P4 ;  /* 0x000000390000780c */ /* 0x040fe40002721670 */
[----:B------:R-:W-:Y:S02]  /*14470*/  ISETP.LT.OR P0, PT, R0, 0x3a, P0 ;  /* 0x0000003a0000780c */ /* 0x000fe40000701670 */
[----:B------:R-:W-:Y:S02]  /*14480*/  FSEL R145, R34, -INF , !P1 ;  /* 0xff80000022917808 */ /* 0x000fe40004800000 */
[----:B------:R-:W-:Y:S02]  /*14490*/  FMNMX.FTZ R0, R147, R10, !PT ;  /* 0x0000000a93007209 */ /* 0x000fe40007810000 */
[----:B------:R-:W-:Y:S02]  /*144a0*/  FSEL R133, R35, -INF , !P0 ;  /* 0xff80000023857808 */ /* 0x000fe40004000000 */
[----:B------:R-:W-:Y:S04]  /*144b0*/  FMNMX.FTZ R0, R145, R0, !PT ;  /* 0x0000000091007209 */ /* 0x000fe80007810000 */
[----:B------:R-:W-:Y:S02]  /*144c0*/  FMNMX.FTZ R7, R133, R0, !PT ;  /* 0x0000000085077209 */ /* 0x000fe40007810000 */
[----:B-1----:R-:W-:Y:S03]  /*144d0*/  FMNMX.FTZ R6, R5, R4, !PT ;  /* 0x0000000405067209 */ /* 0x002fe60007810000 */
[----:B------:R-:W1:Y:S08]  /*144e0*/  SHFL.BFLY PT, R4, R7, 0x2, 0x1f ;  /* 0x0c401f0007047f89 */ /* 0x000e7000000e0000 */
[----:B------:R-:W2:Y:S01]  /*144f0*/  SHFL.BFLY PT, R15, R6, 0x1, 0x1f ;  /* 0x0c201f00060f7f89 */ /* 0x000ea200000e0000 */
[----:B-1----:R-:W-:Y:S07]  /*14500*/  FMNMX.FTZ R5, R7, R4, !PT ;  /* 0x0000000407057209 */ /* 0x002fee0007810000 */
        /* <DEDUP_REMOVED lines=8> */
[--C-:B------:R-:W-:Y:S02]  /*14590*/  FFMA.FTZ R135, R136, c[0x0][0x2d0], -R153.reuse ;  /* 0x0000b40088877a23 */ /* 0x100fe40000010899 */
[--C-:B------:R-:W-:Y:S01]  /*145a0*/  FFMA.FTZ R134, R134, c[0x0][0x2d0], -R153.reuse ;  /* 0x0000b40086867a23 */ /* 0x100fe20000010899 */
[----:B-1----:R-:W-:Y:S01]  /*145b0*/  FMNMX.FTZ R132, R5, R132, !PT ;  /* 0x0000008405847209 */ /* 0x002fe20007810000 */
[--C-:B------:R-:W-:Y:S01]  /*145c0*/  FFMA.FTZ R161, R8, c[0x0][0x2d0], -R153.reuse ;  /* 0x0000b40008a17a23 */ /* 0x100fe20000010899 */
[----:B------:R-:W-:Y:S01]  /*145d0*/  MUFU.EX2 R160, R160 ;  /* 0x000000a000a07308 */ /* 0x000fe20000000800 */
[----:B------:R-:W-:Y:S01]  /*145e0*/  FMUL.FTZ R6, R3, c[0x0][0x2d0] ;  /* 0x0000b40003067a20 */ /* 0x000fe20000410000 */
[C---:B------:R-:W-:Y:S01]  /*145f0*/  FSETP.NEU.FTZ.AND P0, PT, R132.reuse, -INF , PT ;  /* 0xff8000008400780b */ /* 0x040fe20003f1d000 */
[----:B------:R-:W-:Y:S02]  /*14600*/  FMUL.FTZ R144, R132, c[0x0][0x2d0] ;  /* 0x0000b40084907a20 */ /* 0x000fe40000410000 */
[--C-:B------:R-:W-:Y:S01]  /*14610*/  FFMA.FTZ R169, R140, c[0x0][0x2d0], -R153.reuse ;  /* 0x0000b4008ca97a23 */ /* 0x100fe20000010899 */
[----:B------:R-:W-:Y:S01]  /*14620*/  FSEL R5, R132, RZ, P0 ;  /* 0x000000ff84057208 */ /* 0x000fe20000000000 */
[--C-:B------:R-:W-:Y:S01]  /*14630*/  FFMA.FTZ R174, R158, c[0x0][0x2d0], -R153.reuse ;  /* 0x0000b4009eae7a23 */ /* 0x100fe20000010899 */
[----:B------:R-:W-:Y:S01]  /*14640*/  FSEL R144, R144, RZ, P0 ;  /* 0x000000ff90907208 */ /* 0x000fe20000000000 */
[--C-:B------:R-:W-:Y:S01]  /*14650*/  FFMA.FTZ R225, R156, c[0x0][0x2d0], -R153.reuse ;  /* 0x0000b4009ce17a23 */ /* 0x100fe20000010899 */
[----:B------:R-:W1:Y:S01]  /*14660*/  MUFU.EX2 R135, R135 ;  /* 0x0000008700877308 */ /* 0x000e620000000800 */
[----:B------:R-:W-:Y:S01]  /*14670*/  FADD.FTZ R5, -R5, R2 ;  /* 0x0000000205057221 */ /* 0x000fe20000010100 */
[----:B------:R-:W-:Y:S01]  /*14680*/  ISETP.GT.AND P0, PT, R224, UR5, PT ;  /* 0x00000005e0007c0c */ /* 0x000fe2000bf04270 */
[--C-:B------:R-:W-:Y:S02]  /*14690*/  FFMA.FTZ R164, R13, c[0x0][0x2d0], -R144.reuse ;  /* 0x0000b4000da47a23 */ /* 0x100fe40000010890 */
[----:B------:R-:W2:Y:S01]  /*146a0*/  LDSM.16.MT88.4 R12, [R195+0x100] ;  /* 0x00010000c30c783b */ /* 0x000ea20000004200 */
[--C-:B------:R-:W-:Y:S02]  /*146b0*/  FFMA.FTZ R165, R17, c[0x0][0x2d0], -R144.reuse ;  /* 0x0000b40011a57a23 */ /* 0x100fe40000010890 */
[--C-:B------:R-:W-:Y:S02]  /*146c0*/  FFMA.FTZ R163, R9, c[0x0][0x2d0], -R144.reuse ;  /* 0x0000b40009a37a23 */ /* 0x100fe40000010890 */
[--C-:B------:R-:W-:Y:S01]  /*146d0*/  FFMA.FTZ R162, R11, c[0x0][0x2d0], -R144.reuse ;  /* 0x0000b4000ba27a23 */ /* 0x100fe20000010890 */
[----:B------:R-:W-:Y:S01]  /*146e0*/  MUFU.EX2 R134, R134 ;  /* 0x0000008600867308 */ /* 0x000fe20000000800 */
[----:B------:R-:W-:Y:S02]  /*146f0*/  FMUL.FTZ R2, R5, c[0x0][0x2d0] ;  /* 0x0000b40005027a20 */ /* 0x000fe40000410000 */
[--C-:B------:R-:W-:Y:S02]  /*14700*/  FFMA.FTZ R172, R143, c[0x0][0x2d0], -R144.reuse ;  /* 0x0000b4008fac7a23 */ /* 0x100fe40000010890 */
[--C-:B------:R-:W-:Y:S02]  /*14710*/  FFMA.FTZ R226, R154, c[0x0][0x2d0], -R153.reuse ;  /* 0x0000b4009ae27a23 */ /* 0x100fe40000010899 */
[--C-:B------:R-:W-:Y:S02]  /*14720*/  FFMA.FTZ R227, R152, c[0x0][0x2d0], -R153.reuse ;  /* 0x0000b40098e37a23 */ /* 0x100fe40000010899 */
[--C-:B------:R-:W-:Y:S01]  /*14730*/  FFMA.FTZ R228, R159, c[0x0][0x2d0], -R144.reuse ;  /* 0x0000b4009fe47a23 */ /* 0x100fe20000010890 */
[----:B------:R-:W3:Y:S01]  /*14740*/  MUFU.EX2 R161, R161 ;  /* 0x000000a100a17308 */ /* 0x000ee20000000800 */
[--C-:B------:R-:W-:Y:S01]  /*14750*/  FFMA.FTZ R229, R157, c[0x0][0x2d0], -R144.reuse ;  /* 0x0000b4009de57a23 */ /* 0x100fe20000010890 */
[----:B-1----:R-:W-:Y:S01]  /*14760*/  F2FP.BF16.PACK_AB R136, R135, R160 ;  /* 0x000000a08788723e */ /* 0x002fe200000010ff */
[----:B------:R-:W-:Y:S01]  /*14770*/  LDSM.16.MT88.4 R156, [R195+0x5900] ;  /* 0x00590000c39c783b */ /* 0x000fe20000004200 */
[--C-:B------:R-:W-:Y:S02]  /*14780*/  FFMA.FTZ R230, R155, c[0x0][0x2d0], -R144.reuse ;  /* 0x0000b4009be67a23 */ /* 0x100fe40000010890 */
[--C-:B------:R-:W-:Y:S02]  /*14790*/  FFMA.FTZ R231, R151, c[0x0][0x2d0], -R153.reuse ;  /* 0x0000b40097e77a23 */ /* 0x100fe40000010899 */
[--C-:B------:R-:W-:Y:S02]  /*147a0*/  FFMA.FTZ R232, R150, c[0x0][0x2d0], -R153.reuse ;  /* 0x0000b40096e87a23 */ /* 0x100fe40000010899 */
[----:B------:R-:W1:Y:S01]  /*147b0*/  MUFU.EX2 R3, R6 ;  /* 0x0000000600037308 */ /* 0x000e620000000800 */
[--C-:B------:R-:W-:Y:S02]  /*147c0*/  FFMA.FTZ R233, R148, c[0x0][0x2d0], -R153.reuse ;  /* 0x0000b40094e97a23 */ /* 0x100fe40000010899 */
[--C-:B------:R-:W-:Y:S02]  /*147d0*/  FFMA.FTZ R235, R149, c[0x0][0x2d0], -R144.reuse ;  /* 0x0000b40095eb7a23 */ /* 0x100fe40000010890 */
[----:B------:R-:W-:Y:S01]  /*147e0*/  LDSM.16.MT88.4 R148, [R189+0x3900] ;  /* 0x00390000bd94783b */ /* 0x000fe20000004200 */
[--C-:B------:R-:W-:Y:S02]  /*147f0*/  FFMA.FTZ R236, R147, c[0x0][0x2d0], -R144.reuse ;  /* 0x0000b40093ec7a23 */ /* 0x100fe40000010890 */
[--C-:B------:R-:W-:Y:S02]  /*14800*/  FFMA.FTZ R237, R145, c[0x0][0x2d0], -R144.reuse ;  /* 0x0000b40091ed7a23 */ /* 0x100fe40000010890 */
[----:B------:R-:W-:Y:S01]  /*14810*/  MUFU.EX2 R165, R165 ;  /* 0x000000a500a57308 */ /* 0x000fe20000000800 */
[--C-:B------:R-:W-:Y:S02]  /*14820*/  FFMA.FTZ R166, R166, c[0x0][0x2d0], -R153.reuse ;  /* 0x0000b400a6a67a23 */ /* 0x100fe40000010899 */
[--C-:B------:R-:W-:Y:S01]  /*14830*/  FFMA.FTZ R167, R168, c[0x0][0x2d0], -R153.reuse ;  /* 0x0000b400a8a77a23 */ /* 0x100fe20000010899 */
[----:B---3--:R-:W-:Y:S01]  /*14840*/  F2FP.BF16.PACK_AB R138, R161, R134 ;  /* 0x00000086a18a723e */ /* 0x008fe200000010ff */
[--C-:B------:R-:W-:Y:S02]  /*14850*/  FFMA.FTZ R168, R142, c[0x0][0x2d0], -R153.reuse ;  /* 0x0000b4008ea87a23 */ /* 0x100fe40000010899 */
[----:B------:R-:W-:Y:S02]  /*14860*/  FFMA.FTZ R153, R146, c[0x0][0x2d0], -R153 ;  /* 0x0000b40092997a23 */ /* 0x000fe40000010899 */
[--C-:B------:R-:W-:Y:S01]  /*14870*/  FFMA.FTZ R170, R173, c[0x0][0x2d0], -R144.reuse ;  /* 0x0000b400adaa7a23 */ /* 0x100fe20000010890 */
[----:B------:R-:W3:Y:S01]  /*14880*/  MUFU.EX2 R164, R164 ;  /* 0x000000a400a47308 */ /* 0x000ee20000000800 */
[--C-:B------:R-:W-:Y:S02]  /*14890*/  FFMA.FTZ R173, R141, c[0x0][0x2d0], -R144.reuse ;  /* 0x0000b4008dad7a23 */ /* 0x100fe40000010890 */
[----:B------:R-:W-:Y:S01]  /*148a0*/  LDSM.16.MT88.4 R140, [R189+0x2900] ;  /* 0x00290000bd8c783b */ /* 0x000fe20000004200 */
[C---:B-1----:R-:W-:Y:S02]  /*148b0*/  FMUL.FTZ R4, R3.reuse, R128 ;  /* 0x0000008003047220 */ /* 0x042fe40000410000 */
        /* <DEDUP_REMOVED lines=8> */
[----:B------:R-:W1:Y:S01]  /*14940*/  MUFU.EX2 R162, R162 ;  /* 0x000000a200a27308 */ /* 0x000e620000000800 */
[C---:B------:R-:W-:Y:S02]  /*14950*/  FMUL.FTZ R32, R3.reuse, R120 ;  /* 0x0000007803207220 */ /* 0x040fe40000410000 */
[C---:B------:R-:W-:Y:S01]  /*14960*/  FMUL.FTZ R33, R3.reuse, R121 ;  /* 0x0000007903217220 */ /* 0x040fe20000410000 */
[----:B---3--:R-:W-:Y:S01]  /*14970*/  F2FP.BF16.PACK_AB R137, R164, R165 ;  /* 0x000000a5a489723e */ /* 0x008fe200000010ff */
        /* <DEDUP_REMOVED lines=12> */
[----:B-1----:R-:W-:Y:S01]  /*14a40*/  F2FP.BF16.PACK_AB R139, R162, R163 ;  /* 0x000000a3a28b723e */ /* 0x002fe200000010ff */
        /* <DEDUP_REMOVED lines=10> */
[----:B------:R-:W1:Y:S01]  /*14af0*/  MUFU.EX2 R167, R167 ;  /* 0x000000a700a77308 */ /* 0x000e620000000800 */
[C---:B------:R-:W-:Y:S02]  /*14b00*/  FMUL.FTZ R11, R2.reuse, R127 ;  /* 0x0000007f020b7220 */ /* 0x040fe40000410000 */
[C---:B--2---:R-:W-:Y:S03]  /*14b10*/  HMMA.16816.F32.BF16 R4, R136.reuse, R12, R4 ;  /* 0x0000000c8804723c */ /* 0x044fe60000041804 */
        /* <DEDUP_REMOVED lines=96> */
[----:B------:R-:W-:Y:S02]  /*15120*/  FMUL.FTZ R85, R3, R85 ;  /* 0x0000005503557220 */ /* 0x000fe40000410000 */
[C---:B------:R-:W-:Y:S01]  /*15130*/  HMMA.16816.F32.BF16 R72, R136.reuse, R110, R72 ;  /* 0x0000006e8848723c */ /* 0x040fe20000041848 */
[----:B------:R-:W4:Y:S01]  /*15140*/  LDSM.16.MT88.4 R108, [R188+0x4100] ;  /* 0x00410000bc6c783b */ /* 0x000f220000004200 */
[----:B------:R-:W-:Y:S02]  /*15150*/  MUFU.EX2 R235, R235 ;  /* 0x000000eb00eb7308 */ /* 0x000fe40000000800 */
[C---:B------:R-:W-:Y:S02]  /*15160*/  FMUL.FTZ R86, R2.reuse, R86 ;  /* 0x0000005602567220 */ /* 0x040fe40000410000 */
[C---:B------:R-:W-:Y:S02]  /*15170*/  FMUL.FTZ R87, R2.reuse, R87 ;  /* 0x0000005702577220 */ /* 0x040fe40000410000 */
[--C-:B------:R-:W-:Y:S01]  /*15180*/  FFMA.FTZ R171, R171, c[0x0][0x2d0], -R144.reuse ;  /* 0x0000b400abab7a23 */ /* 0x100fe20000010890 */
[C---:B---3--:R-:W-:Y:S03]  /*15190*/  HMMA.16816.F32.BF16 R76, R136.reuse, R100, R76 ;  /* 0x00000064884c723c */ /* 0x048fe6000004184c */
[C---:B------:R-:W-:Y:S01]  /*151a0*/  FMUL.FTZ R88, R3.reuse, R88 ;  /* 0x0000005803587220 */ /* 0x040fe20000410000 */
[----:B------:R-:W-:Y:S01]  /*151b0*/  MUFU.EX2 R236, R236 ;  /* 0x000000ec00ec7308 */ /* 0x000fe20000000800 */
[----:B------:R-:W-:Y:S02]  /*151c0*/  FMUL.FTZ R89, R3, R89 ;  /* 0x0000005903597220 */ /* 0x000fe40000410000 */
[C---:B------:R-:W-:Y:S01]  /*151d0*/  FMUL.FTZ R90, R2.reuse, R90 ;  /* 0x0000005a025a7220 */ /* 0x040fe20000410000 */
[C---:B------:R-:W-:Y:S04]  /*151e0*/  HMMA.16816.F32.BF16 R80, R136.reuse, R102, R80 ;  /* 0x000000668850723c */ /* 0x040fe80000041850 */
[C---:B------:R-:W-:Y:S01]  /*151f0*/  FMUL.FTZ R91, R2.reuse, R91 ;  /* 0x0000005b025b7220 */ /* 0x040fe20000410000 */
[----:B------:R-:W-:Y:S01]  /*15200*/  F2FP.BF16.PACK_AB R100, R167, R166 ;  /* 0x000000a6a764723e */ /* 0x000fe200000010ff */
[----:B------:R-:W-:Y:S01]  /*15210*/  FMUL.FTZ R92, R3, R92 ;  /* 0x0000005c035c7220 */ /* 0x000fe20000410000 */
[----:B--2---:R-:W-:Y:S01]  /*15220*/  F2FP.BF16.PACK_AB R102, R169, R168 ;  /* 0x000000a8a966723e */ /* 0x004fe200000010ff */
[C---:B-1----:R-:W-:Y:S01]  /*15230*/  HMMA.16816.F32.BF16 R84, R136.reuse, R104, R84 ;  /* 0x000000688854723c */ /* 0x042fe20000041854 */
[----:B------:R-:W1:Y:S03]  /*15240*/  MUFU.EX2 R171, R171 ;  /* 0x000000ab00ab7308 */ /* 0x000e660000000800 */
[----:B------:R-:W-:Y:S01]  /*15250*/  FMUL.FTZ R93, R3, R93 ;  /* 0x0000005d035d7220 */ /* 0x000fe20000410000 */
[----:B-----5:R-:W-:Y:S01]  /*15260*/  F2FP.BF16.PACK_AB R103, R173, R172 ;  /* 0x000000acad67723e */ /* 0x020fe200000010ff */
[C---:B------:R-:W-:Y:S02]  /*15270*/  FMUL.FTZ R94, R2.reuse, R94 ;  /* 0x0000005e025e7220 */ /* 0x040fe40000410000 */
[C---:B------:R-:W-:Y:S01]  /*15280*/  HMMA.16816.F32.BF16 R88, R136.reuse, R106, R88 ;  /* 0x0000006a8858723c */ /* 0x040fe20000041858 */
[----:B------:R-:W2:Y:S02]  /*15290*/  LDSM.16.MT88.4 R104, [R189+0x900] ;  /* 0x00090000bd68783b */ /* 0x000ea40000004200 */
[----:B------:R-:W-:Y:S01]  /*152a0*/  MUFU.EX2 R237, R237 ;  /* 0x000000ed00ed7308 */ /* 0x000fe20000000800 */
[C---:B------:R-:W-:Y:S02]  /*152b0*/  FMUL.FTZ R95, R2.reuse, R95 ;  /* 0x0000005f025f7220 */ /* 0x040fe40000410000 */
[C---:B------:R-:W-:Y:S02]  /*152c0*/  FMUL.FTZ R96, R3.reuse, R96 ;  /* 0x0000006003607220 */ /* 0x040fe40000410000 */
[----:B------:R-:W-:Y:S03]  /*152d0*/  FMUL.FTZ R97, R3, R97 ;  /* 0x0000006103617220 */ /* 0x000fe60000410000 */
[C---:B----4-:R-:W-:Y:S03]  /*152e0*/  HMMA.16816.F32.BF16 R92, R136.reuse, R108, R92 ;  /* 0x0000006c885c723c */ /* 0x050fe6000004185c */
[C---:B------:R-:W-:Y:S02]  /*152f0*/  FMUL.FTZ R98, R2.reuse, R98 ;  /* 0x0000006202627220 */ /* 0x040fe40000410000 */
[C---:B------:R-:W-:Y:S01]  /*15300*/  FMUL.FTZ R99, R2.reuse, R99 ;  /* 0x0000006302637220 */ /* 0x040fe20000410000 */
[----:B-1----:R-:W-:Y:S01]  /*15310*/  F2FP.BF16.PACK_AB R101, R171, R170 ;  /* 0x000000aaab65723e */ /* 0x002fe200000010ff */
        /* <DEDUP_REMOVED lines=134> */
[----:B------:R-:W-:Y:S01]  /*15b80*/  FADD.FTZ R2, R173, R2 ;  /* 0x00000002ad027221 */ /* 0x000fe20000010000 */
[----:B------:R-:W-:Y:S03]  /*15b90*/  IADD3 R173, R224, -0x1, RZ ;  /* 0xffffffffe0ad7810 */ /* 0x000fe60007ffe0ff */
[----:B------:R-:W-:Y:S01]  /*15ba0*/  FADD.FTZ R175, R175, R2 ;  /* 0x00000002afaf7221 */ /* 0x000fe20000010000 */
[----:B------:R-:W-:Y:S04]  /*15bb0*/  HMMA.16816.F32.BF16 R96, R136, R14, R96 ;  /* 0x0000000e8860723c */ /* 0x000fe80000041860 */
[----:B------:R-:W-:Y:S01]  /*15bc0*/  FADD.FTZ R228, R228, R175 ;  /* 0x000000afe4e47221 */ /* 0x000fe20000010000 */
[----:B------:R-:W-:Y:S02]  /*15bd0*/  MOV R224, R173 ;  /* 0x000000ad00e07202 */ /* 0x000fe40000000f00 */
[-C--:B------:R-:W-:Y:S01]  /*15be0*/  MOV R12, R132.reuse ;  /* 0x00000084000c7202 */ /* 0x080fe20000000f00 */
[----:B------:R-:W-:Y:S01]  /*15bf0*/  FADD.FTZ R229, R229, R228 ;  /* 0x000000e4e5e57221 */ /* 0x000fe20000010000 */
[----:B------:R-:W-:Y:S03]  /*15c00*/  MOV R2, R132 ;  /* 0x0000008400027202 */ /* 0x000fe60000000f00 */
[----:B------:R-:W-:Y:S04]  /*15c10*/  FADD.FTZ R230, R230, R229 ;  /* 0x000000e5e6e67221 */ /* 0x000fe80000010000 */
[----:B------:R-:W-:Y:S04]  /*15c20*/  FADD.FTZ R235, R235, R230 ;  /* 0x000000e6ebeb7221 */ /* 0x000fe80000010000 */
[----:B------:R-:W-:Y:S04]  /*15c30*/  FADD.FTZ R236, R236, R235 ;  /* 0x000000ebecec7221 */ /* 0x000fe80000010000 */
[----:B------:R-:W-:Y:S04]  /*15c40*/  FADD.FTZ R209, R237, R236 ;  /* 0x000000ecedd17221 */ /* 0x000fe80000010000 */
[----:B------:R-:W-:Y:S01]  /*15c50*/  FADD.FTZ R209, R238, R209 ;  /* 0x000000d1eed17221 */ /* 0x000fe20000010000 */
[----:B------:R-:W-:-:S05]  /*15c60*/  @P0 BRA `(.L_x_1736) ;  /* 0xffffcc2000000947 */ /* 0x000fca000383ffff */
.L_x_1727:
        /* <DEDUP_REMOVED lines=23> */
.L_x_1738:
[----:B------:R-:W-:Y:S02]  /*15de0*/  ULDC UR4, c[0x0][0x32c] ;  /* 0x0000cb0000047ab9 */ /* 0x000fe40000000800 */
[----:B------:R-:W-:-:S03]  /*15df0*/  UISETP.NE.AND UP0, UPT, UR4, 0x1, UPT ;  /* 0x000000010400788c */ /* 0x000fc6000bf05270 */
[----:B------:R-:W-:Y:S02]  /*15e00*/  ULDC.64 UR4, c[0x0][0x330] ;  /* 0x0000cc0000047ab9 */ /* 0x000fe40000000a00 */
[----:B------:R-:W-:-:S07]  /*15e10*/  UIMAD.WIDE.U32 UR16, UR10, UR4, URZ ;  /* 0x000000040a1072a5 */ /* 0x000fce000f8e003f */
[----:B------:R-:W-:Y:S02]  /*15e20*/  @UP0 UMOV UR13, UR17 ;  /* 0x00000011000d0c82 */ /* 0x000fe40008000000 */
[----:B------:R-:W-:Y:S02]  /*15e30*/  @UP0 USHF.R.U32.HI UR10, URZ, UR5, UR13 ;  /* 0x000000053f0a0299 */ /* 0x000fe4000801160d */
.L_x_1739:
[----:B------:R-:W-:Y:S02]  /*15e40*/  ULDC UR4, c[0x0][0x32c] ;  /* 0x0000cb0000047ab9 */ /* 0x000fe40000000800 */
[----:B------:R-:W-:-:S04]  /*15e50*/  UIMAD UR4, UR10, UR4, URZ ;  /* 0x000000040a0472a4 */ /* 0x000fc8000f8e023f */
[----:B------:R-:W-:-:S04]  /*15e60*/  UISETP.LT.AND UP0, UPT, UR9, UR4, UPT ;  /* 0x000000040900728c */ /* 0x000fc8000bf01270 */
[----:B------:R-:W-:-:S04]  /*15e70*/  USEL UR9, UR9, UR4, !UP0 ;  /* 0x0000000409097287 */ /* 0x000fc8000c000000 */
.L_x_1737:
        /* <DEDUP_REMOVED lines=25> */
.L_x_1741:
[----:B------:R-:W-:Y:S04]  /*16010*/  DEPBAR.LE SB0, 0x0 ;  /* 0x000080000000791a */ /* 0x000fe80000000000 */
[----:B------:R-:W-:Y:S01]  /*16020*/  BAR.SYNC.DEFER_BLOCKING 0x0 ;  /* 0x0000000000007b1d */ /* 0x000fe20000010000 */
[C---:B------:R-:W-:Y:S02]  /*16030*/  ISETP.LT.AND P0, PT, R222.reuse, UR8, PT ;  /* 0x00000008de007c0c */ /* 0x040fe4000bf01270 */
[----:B------:R-:W-:Y:S11]  /*16040*/  ISETP.NE.AND P4, PT, R199, RZ, PT ;  /* 0x000000ffc700720c */ /* 0x000ff60003f85270 */
[----:B------:R-:W-:Y:S01]  /*16050*/  @!P0 SHF.R.S32.HI R159, RZ, 0x1f, R222 ;  /* 0x0000001fff9f8819 */ /* 0x000fe200000114de */
[----:B------:R-:W-:Y:S04]  /*16060*/  @!P0 IMAD.WIDE.U32 R20, R222, c[0x0][0x208], RZ ;  /* 0x00008200de148a25 */ /* 0x000fe800078e00ff */
[----:B------:R-:W-:Y:S01]  /*16070*/  @!P0 IMAD R159, R159, c[0x0][0x208], RZ ;  /* 0x000082009f9f8a24 */ /* 0x000fe200078e02ff */
[----:B------:R-:W-:Y:S03]  /*16080*/  @!P0 SHF.L.U32 R29, R20, 0x6, RZ ;  /* 0x00000006141d8819 */ /* 0x000fe600000006ff */
[----:B------:R-:W-:Y:S01]  /*16090*/  @!P0 IMAD R159, R222, c[0x0][0x20c], R159 ;  /* 0x00008300de9f8a24 */ /* 0x000fe200078e029f */
[----:B------:R-:W-:Y:S01]  /*160a0*/  LDSM.16.M88.4 R32, [R198+0xc100] ;  /* 0x00c10000c620783b */ /* 0x000fe20000000200 */
[C---:B------:R-:W-:Y:S02]  /*160b0*/  @!P0 IADD3 R2, P1, R29.reuse, R215, RZ ;  /* 0x000000d71d028210 */ /* 0x040fe40007f3e0ff */
[----:B------:R-:W-:Y:S02]  /*160c0*/  @!P0 IADD3 R31, P2, R29, R200, RZ ;  /* 0x000000c81d1f8210 */ /* 0x000fe40007f5e0ff */
[----:B------:R-:W-:Y:S02]  /*160d0*/  @!P0 IADD3 R159, R21, R159, RZ ;  /* 0x0000009f159f8210 */ /* 0x000fe40007ffe0ff */
[----:B------:R-:W-:Y:S01]  /*160e0*/  @!P0 IADD3 R0, P3, R29, R214, RZ ;  /* 0x000000d61d008210 */ /* 0x000fe20007f7e0ff */
[----:B------:R-:W1:Y:S01]  /*160f0*/  LDSM.16.M88.4 R8, [R197+0x6100] ;  /* 0x00610000c508783b */ /* 0x000e620000000200 */
[----:B------:R-:W-:Y:S04]  /*16100*/  @!P0 SHF.L.U64.HI R159, R20, 0x6, R159 ;  /* 0x00000006149f8819 */ /* 0x000fe8000001029f */
[----:B------:R-:W-:Y:S02]  /*16110*/  @!P0 IADD3.X R28, R159, R207, RZ, P2, !PT ;  /* 0x000000cf9f1c8210 */ /* 0x000fe400017fe4ff */
[C---:B------:R-:W-:Y:S01]  /*16120*/  @!P0 LEA R164, P2, R31.reuse, c[0x0][0x1f8], 0x1 ;  /* 0x00007e001fa48a11 */ /* 0x040fe200078408ff */
[----:B------:R-:W2:Y:S03]  /*16130*/  LDSM.16.M88.4 R16, [R197+0x6900] ;  /* 0x00690000c510783b */ /* 0x000ea60000000200 */
[----:B------:R-:W-:Y:S02]  /*16140*/  @!P0 LEA.HI.X R165, R31, c[0x0][0x1fc], R28, 0x1, P2 ;  /* 0x00007f001fa58a11 */ /* 0x000fe400010f0c1c */
[C---:B------:R-:W-:Y:S02]  /*16150*/  @!P0 LEA R168, P2, R0.reuse, c[0x0][0x1f8], 0x1 ;  /* 0x00007e0000a88a11 */ /* 0x040fe400078408ff */
[C---:B------:R-:W-:Y:S01]  /*16160*/  @!P0 IADD3.X R31, R159.reuse, R220, RZ, P3, !PT ;  /* 0x000000dc9f1f8210 */ /* 0x040fe20001ffe4ff */
[----:B------:R-:W3:Y:S03]  /*16170*/  LDSM.16.M88.4 R24, [R197+0x7100] ;  /* 0x00710000c518783b */ /* 0x000ee60000000200 */
[----:B------:R-:W-:Y:S05]  /*16180*/  @!P0 LEA.HI.X R169, R0, c[0x0][0x1fc], R31, 0x1, P2 ;  /* 0x00007f0000a98a11 */ /* 0x000fea00010f0c1f */
        /* <DEDUP_REMOVED lines=10> */
[----:B------:R-:W-:Y:S02]  /*16230*/  @!P0 IADD3.X R25, R159, R221, RZ, P1, !PT ;  /* 0x000000dd9f198210 */ /* 0x000fe40000ffe4ff */
[C---:B------:R-:W-:Y:S04]  /*16240*/  @!P0 LEA R166, P1, R2.reuse, c[0x0][0x1f8], 0x1 ;  /* 0x00007e0002a68a11 */ /* 0x040fe800078208ff */
[----:B------:R-:W-:Y:S02]  /*16250*/  @!P0 LEA.HI.X R167, R2, c[0x0][0x1fc], R25, 0x1, P1 ;  /* 0x00007f0002a78a11 */ /* 0x000fe400008f0c19 */
[C---:B------:R-:W-:Y:S01]  /*16260*/  HMMA.16816.F32.BF16 R24, R32.reuse, R26, RZ ;  /* 0x0000001a2018723c */ /* 0x040fe200000418ff */
[C---:B------:R-:W-:Y:S04]  /*16270*/  @!P0 LEA R29, P1, R217.reuse, R29, 0x5 ;  /* 0x0000001dd91d8211 */ /* 0x040fe800078228ff */
[----:B------:R-:W-:Y:S02]  /*16280*/  @!P0 LEA.HI.X R159, R217, R159, R216, 0x5, P1 ;  /* 0x0000009fd99f8211 */ /* 0x000fe400008f2cd8 */
[C---:B------:R-:W-:Y:S02]  /*16290*/  @!P0 IADD3 R132, P3, R29.reuse, R200, RZ ;  /* 0x000000c81d848210 */ /* 0x040fe40007f7e0ff */
[C---:B------:R-:W-:Y:S03]  /*162a0*/  @!P0 IADD3 R0, P2, R29.reuse, R215, RZ ;  /* 0x000000d71d008210 */ /* 0x040fe60007f5e0ff */
[----:B------:R-:W-:Y:S02]  /*162b0*/  @!P0 IADD3 R2, P1, R29, R214, RZ ;  /* 0x000000d61d028210 */ /* 0x000fe40007f3e0ff */
[C---:B----4-:R-:W-:Y:S01]  /*162c0*/  HMMA.16816.F32.BF16 R28, R32.reuse, R136, RZ ;  /* 0x00000088201c723c */ /* 0x050fe200000418ff */
[C---:B------:R-:W-:Y:S02]  /*162d0*/  @!P0 IADD3.X R157, R159.reuse, R207, RZ, P3, !PT ;  /* 0x000000cf9f9d8210 */ /* 0x040fe40001ffe4ff */
[----:B------:R-:W-:Y:S02]  /*162e0*/  @!P0 LEA R174, P3, R132, c[0x0][0x1f8], 0x1 ;  /* 0x00007e0084ae8a11 */ /* 0x000fe400078608ff */
[C---:B------:R-:W-:Y:S02]  /*162f0*/  @!P0 IADD3.X R135, R159.reuse, R221, RZ, P2, !PT ;  /* 0x000000dd9f878210 */ /* 0x040fe400017fe4ff */
[----:B------:R-:W-:Y:S01]  /*16300*/  @!P0 IADD3.X R137, R159, R220, RZ, P1, !PT ;  /* 0x000000dc9f898210 */ /* 0x000fe20000ffe4ff */
[----:B------:R-:W-:Y:S01]  /*16310*/  HMMA.16816.F32.BF16 R32, R32, R138, RZ ;  /* 0x0000008a2020723c */ /* 0x000fe200000418ff */
[----:B------:R-:W-:Y:S03]  /*16320*/  @!P0 LEA R170, P1, R2, c[0x0][0x1f8], 0x1 ;  /* 0x00007e0002aa8a11 */ /* 0x000fe600078208ff */
[----:B------:R-:W-:Y:S02]  /*16330*/  @!P0 LEA.HI.X R175, R132, c[0x0][0x1fc], R157, 0x1, P3 ;  /* 0x00007f0084af8a11 */ /* 0x000fe400018f0c9d */
[----:B------:R-:W-:Y:S02]  /*16340*/  @!P0 LEA.HI.X R171, R2, c[0x0][0x1fc], R137, 0x1, P1 ;  /* 0x00007f0002ab8a11 */ /* 0x000fe400008f0c89 */
[C---:B-1----:R-:W-:Y:S01]  /*16350*/  HMMA.16816.F32.BF16 R4, R140.reuse, R144, R4 ;  /* 0x000000908c04723c */ /* 0x042fe20000041804 */
[----:B------:R-:W1:Y:S04]  /*16360*/  LDSM.16.M88.4 R136, [R185] ;  /* 0x00000000b988783b */ /* 0x000e680000000200 */
[C---:B------:R-:W-:Y:S03]  /*16370*/  @!P0 LEA R172, P2, R0.reuse, c[0x0][0x1f8], 0x1 ;  /* 0x00007e0000ac8a11 */ /* 0x040fe600078408ff */
[C---:B------:R-:W-:Y:S01]  /*16380*/  HMMA.16816.F32.BF16 R8, R140.reuse, R146, R8 ;  /* 0x000000928c08723c */ /* 0x040fe20000041808 */
[----:B------:R-:W-:Y:S01]  /*16390*/  @!PT LDS RZ, [RZ] ;  /* 0x00000000fffff984 */ /* 0x000fe20000000800 */
[----:B------:R-:W-:Y:S01]  /*163a0*/  @!PT LDS RZ, [RZ] ;  /* 0x00000000fffff984 */ /* 0x000fe20000000800 */
[----:B------:R-:W-:Y:S01]  /*163b0*/  @!PT LDS RZ, [RZ] ;  /* 0x00000000fffff984 */ /* 0x000fe20000000800 */
[----:B------:R3:W-:Y:S03]  /*163c0*/  @!P0 LDGSTS.E.BYPASS.LTC128B.128 [R202+0x100], [R164.64], !P5 ;  /* 0x00100000a4ca8fae */ /* 0x0007e6000e901d5c */
[----:B------:R-:W-:Y:S04]  /*163d0*/  @!P0 LEA.HI.X R173, R0, c[0x0][0x1fc], R135, 0x1, P2 ;  /* 0x00007f0000ad8a11 */ /* 0x000fe800010f0c87 */
[C---:B-----5:R-:W-:Y:S01]  /*163e0*/  HMMA.16816.F32.BF16 R12, R140.reuse, R148, R12 ;  /* 0x000000948c0c723c */ /* 0x060fe2000004180c */
[----:B------:R3:W-:Y:S07]  /*163f0*/  @!P0 LDGSTS.E.BYPASS.LTC128B.128 [R202+0x2100], [R166.64], !P6 ;  /* 0x02100000a6ca8fae */ /* 0x0007ee000f101d5c */
[C---:B------:R-:W-:Y:S01]  /*16400*/  HMMA.16816.F32.BF16 R16, R140.reuse, R150, R16 ;  /* 0x000000968c10723c */ /* 0x040fe20000041810 */
[----:B------:R4:W-:Y:S07]  /*16410*/  @!P0 LDGSTS.E.BYPASS.LTC128B.128 [R202+0x4100], [R168.64], !P4 ;  /* 0x04100000a8ca8fae */ /* 0x0009ee000e101d5c */
[C---:B--2---:R-:W-:Y:S01]  /*16420*/  HMMA.16816.F32.BF16 R20, R140.reuse, R152, R20 ;  /* 0x000000988c14723c */ /* 0x044fe20000041814 */
[----:B------:R2:W-:Y:S07]  /*16430*/  @!P0 LDGSTS.E.BYPASS.LTC128B.128 [R202+0x1100], [R174.64], !P5 ;  /* 0x01100000aeca8fae */ /* 0x0005ee000e901d5c */
[C---:B------:R-:W-:Y:S01]  /*16440*/  HMMA.16816.F32.BF16 R24, R140.reuse, R154, R24 ;  /* 0x0000009a8c18723c */ /* 0x040fe20000041818 */
[----:B------:R2:W-:Y:S07]  /*16450*/  @!P0 LDGSTS.E.BYPASS.LTC128B.128 [R202+0x3100], [R172.64], !P6 ;  /* 0x03100000acca8fae */ /* 0x0005ee000f101d5c */
[C---:B-1----:R-:W-:Y:S01]  /*16460*/  HMMA.16816.F32.BF16 R28, R140.reuse, R136, R28 ;  /* 0x000000888c1c723c */ /* 0x042fe2000004181c */
[----:B------:R4:W-:Y:S02]  /*16470*/  @!P0 LDGSTS.E.BYPASS.LTC128B.128 [R202+0x5100], [R170.64], !P4 ;  /* 0x05100000aaca8fae */ /* 0x0009e4000e101d5c */
[C---:B------:R-:W-:Y:S05]  /*16480*/  ISETP.GT.AND P0, PT, R222.reuse, UR8, PT ;  /* 0x00000008de007c0c */ /* 0x040fea000bf04270 */
[----:B------:R-:W-:Y:S01]  /*16490*/  HMMA.16816.F32.BF16 R32, R140, R138, R32 ;  /* 0x0000008a8c20723c */ /* 0x000fe20000041820 */
        /* <DEDUP_REMOVED lines=125> */
[----:B------:R-:W-:Y:S06]  /*16c70*/  BAR.SYNC.DEFER_BLOCKING 0x0 ;  /* 0x0000000000007b1d */ /* 0x000fec0000010000 */
[----:B------:R-:W-:Y:S01]  /*16c80*/  IADD3 R173, R222, -0x1, RZ ;  /* 0xffffffffdead7810 */ /* 0x000fe20007ffe0ff */
        /* <DEDUP_REMOVED lines=47> */
[----:B------:R-:W-:Y:S01]  /*16f80*/  @P0 IMAD R137, R173, c[0x0][0x1e4], R137 ;  /* 0x00007900ad890a24 */ /* 0x000fe200078e0289 */
[----:B-1----:R-:W-:Y:S01]  /*16f90*/  FMNMX.FTZ R0, R141, R2, !PT ;  /* 0x000000028d007209 */ /* 0x002fe20007810000 */
[----:B------:R-:W-:Y:S04]  /*16fa0*/  @P0 IMAD.WIDE.U32 R140, R173, c[0x0][0x1e0], RZ ;  /* 0x00007800ad8c0a25 */ /* 0x000fe800078e00ff */
[----:B------:R-:W-:Y:S01]  /*16fb0*/  FADD.FTZ R2, -R0, R3 ;  /* 0x0000000300027221 */ /* 0x000fe20000010100 */
[----:B------:R-:W-:Y:S01]  /*16fc0*/  @P0 SHF.L.U32 R139, R140, 0x6, RZ ;  /* 0x000000068c8b0819 */ /* 0x000fe200000006ff */
[----:B------:R-:W-:Y:S01]  /*16fd0*/  FMUL.FTZ R167, R0, c[0x0][0x2d0] ;  /* 0x0000b40000a77a20 */ /* 0x000fe20000410000 */
[----:B--2---:R-:W-:Y:S01]  /*16fe0*/  FMNMX.FTZ R132, R135, R132, !PT ;  /* 0x0000008487847209 */ /* 0x004fe20007810000 */
[----:B------:R-:W-:Y:S01]  /*16ff0*/  FMUL.FTZ R3, R2, c[0x0][0x2d0] ;  /* 0x0000b40002037a20 */ /* 0x000fe20000410000 */
[----:B------:R-:W-:Y:S01]  /*17000*/  @P0 IADD3 R137, R141, R137, RZ ;  /* 0x000000898d890210 */ /* 0x000fe20007ffe0ff */
[----:B------:R-:W-:Y:S01]  /*17010*/  FFMA.FTZ R162, R4, c[0x0][0x2d0], -R167 ;  /* 0x0000b40004a27a23 */ /* 0x000fe200000108a7 */
[----:B------:R-:W-:Y:S01]  /*17020*/  @P0 IADD3 R4, P1, R139, R204, RZ ;  /* 0x000000cc8b040210 */ /* 0x000fe20007f3e0ff */
[----:B------:R-:W-:Y:S01]  /*17030*/  FADD.FTZ R2, -R132, R133 ;  /* 0x0000008584027221 */ /* 0x000fe20000010100 */
[----:B------:R-:W-:Y:S01]  /*17040*/  @P0 SHF.L.U64.HI R137, R140, 0x6, R137 ;  /* 0x000000068c890819 */ /* 0x000fe20000010289 */
[--C-:B------:R-:W-:Y:S01]  /*17050*/  FFMA.FTZ R160, R9, c[0x0][0x2d0], -R167.reuse ;  /* 0x0000b40009a07a23 */ /* 0x100fe200000108a7 */
[----:B------:R-:W-:Y:S01]  /*17060*/  @P0 LEA R140, P2, R4, c[0x0][0x1c8], 0x1 ;  /* 0x00007200048c0a11 */ /* 0x000fe200078408ff */
[----:B------:R-:W-:Y:S01]  /*17070*/  FMUL.FTZ R133, R2, c[0x0][0x2d0] ;  /* 0x0000b40002857a20 */ /* 0x000fe20000410000 */
[----:B------:R-:W-:Y:S01]  /*17080*/  @P0 IADD3.X R135, R137, R211, RZ, P1, !PT ;  /* 0x000000d389870210 */ /* 0x000fe20000ffe4ff */
[----:B------:R-:W-:Y:S01]  /*17090*/  FFMA.FTZ R138, R8, c[0x0][0x2d0], -R167 ;  /* 0x0000b400088a7a23 */ /* 0x000fe200000108a7 */
[----:B------:R-:W-:Y:S01]  /*170a0*/  @P0 IADD3 R136, P1, R139, R213, RZ ;  /* 0x000000d58b880210 */ /* 0x000fe20007f3e0ff */
[----:B------:R1:W2:Y:S01]  /*170b0*/  MUFU.EX2 R2, R133 ;  /* 0x0000008500027308 */ /* 0x0002a20000000800 */
[----:B------:R-:W-:Y:S01]  /*170c0*/  @P0 LEA.HI.X R141, R4, c[0x0][0x1cc], R135, 0x1, P2 ;  /* 0x00007300048d0a11 */ /* 0x000fe200010f0c87 */
[----:B------:R-:W-:Y:S01]  /*170d0*/  FMUL.FTZ R165, R132, c[0x0][0x2d0] ;  /* 0x0000b40084a57a20 */ /* 0x000fe20000410000 */
[----:B------:R-:W-:Y:S01]  /*170e0*/  @P0 LEA R142, P3, R136, c[0x0][0x1c8], 0x1 ;  /* 0x00007200888e0a11 */ /* 0x000fe200078608ff */
[----:B------:R-:W-:Y:S01]  /*170f0*/  FFMA.FTZ R170, R16, c[0x0][0x2d0], -R167 ;  /* 0x0000b40010aa7a23 */ /* 0x000fe200000108a7 */
[----:B------:R-:W-:Y:S01]  /*17100*/  @P0 IADD3.X R135, R137, R219, RZ, P1, !PT ;  /* 0x000000db89870210 */ /* 0x000fe20000ffe4ff */
[----:B------:R3:W-:Y:S01]  /*17110*/  @P0 LDGSTS.E.BYPASS.LTC128B.128 [R202+0x6100], [R140.64], !P5 ;  /* 0x061000008cca0fae */ /* 0x0007e2000e901d5c */
[----:B------:R-:W-:Y:S02]  /*17120*/  FFMA.FTZ R164, R6, c[0x0][0x2d0], -R165 ;  /* 0x0000b40006a47a23 */ /* 0x000fe400000108a5 */
[----:B------:R-:W-:Y:S01]  /*17130*/  @P0 LEA.HI.X R143, R136, c[0x0][0x1cc], R135, 0x1, P3 ;  /* 0x00007300888f0a11 */ /* 0x000fe200018f0c87 */
[--C-:B------:R-:W-:Y:S01]  /*17140*/  FFMA.FTZ R161, R7, c[0x0][0x2d0], -R165.reuse ;  /* 0x0000b40007a17a23 */ /* 0x100fe200000108a5 */
[----:B------:R-:W-:Y:S01]  /*17150*/  MUFU.EX2 R135, R138 ;  /* 0x0000008a00877308 */ /* 0x000fe20000000800 */
[--C-:B------:R-:W-:Y:S02]  /*17160*/  FFMA.FTZ R163, R10, c[0x0][0x2d0], -R165.reuse ;  /* 0x0000b4000aa37a23 */ /* 0x100fe400000108a5 */
[----:B------:R3:W-:Y:S01]  /*17170*/  @P0 LDGSTS.E.BYPASS.LTC128B.128 [R202+0x8100], [R142.64], !P6 ;  /* 0x081000008eca0fae */ /* 0x0007e2000f101d5c */
[----:B------:R-:W-:Y:S02]  /*17180*/  FFMA.FTZ R166, R11, c[0x0][0x2d0], -R165 ;  /* 0x0000b4000ba67a23 */ /* 0x000fe400000108a5 */
[----:B------:R-:W-:Y:S02]  /*17190*/  FFMA.FTZ R171, R17, c[0x0][0x2d0], -R167 ;  /* 0x0000b40011ab7a23 */ /* 0x000fe400000108a7 */
[--C-:B------:R-:W-:Y:S02]  /*171a0*/  FFMA.FTZ R174, R18, c[0x0][0x2d0], -R165.reuse ;  /* 0x0000b40012ae7a23 */ /* 0x100fe400000108a5 */
[----:B------:R-:W4:Y:S01]  /*171b0*/  MUFU.EX2 R3, R3 ;  /* 0x0000000300037308 */ /* 0x000f220000000800 */
[----:B------:R-:W-:Y:S02]  /*171c0*/  FFMA.FTZ R223, R19, c[0x0][0x2d0], -R165 ;  /* 0x0000b40013df7a23 */ /* 0x000fe400000108a5 */
[----:B-1----:R-:W-:Y:S01]  /*171d0*/  FFMA.FTZ R133, R5, c[0x0][0x2d0], -R167 ;  /* 0x0000b40005857a23 */ /* 0x002fe200000108a7 */
[C---:B------:R-:W-:Y:S01]  /*171e0*/  @P0 IADD3 R5, P4, R139.reuse, R134, RZ ;  /* 0x000000868b050210 */ /* 0x040fe20007f9e0ff */
[C---:B--2---:R-:W-:Y:S01]  /*171f0*/  FMUL.FTZ R6, R2.reuse, R130 ;  /* 0x0000008202067220 */ /* 0x044fe20000410000 */
[----:B------:R-:W-:Y:S01]  /*17200*/  @P0 IADD3 R139, P1, R139, UR6, RZ ;  /* 0x000000068b8b0c10 */ /* 0x000fe2000ff3e0ff */
[C---:B------:R-:W-:Y:S01]  /*17210*/  FMUL.FTZ R7, R2.reuse, R131 ;  /* 0x0000008302077220 */ /* 0x040fe20000410000 */
[----:B------:R-:W-:Y:S01]  /*17220*/  @P0 IADD3.X R4, R137, R218, RZ, P4, !PT ;  /* 0x000000da89040210 */ /* 0x000fe200027fe4ff */
[C---:B------:R-:W-:Y:S01]  /*17230*/  FMUL.FTZ R10, R2.reuse, R126 ;  /* 0x0000007e020a7220 */ /* 0x040fe20000410000 */
[----:B------:R-:W-:Y:S01]  /*17240*/  ISETP.NE.AND P4, PT, R199, RZ, PT ;  /* 0x000000ffc700720c */ /* 0x000fe20003f85270 */
[----:B------:R-:W-:Y:S01]  /*17250*/  MUFU.EX2 R162, R162 ;  /* 0x000000a200a27308 */ /* 0x000fe20000000800 */
[C---:B------:R-:W-:Y:S01]  /*17260*/  @P0 LEA R144, P2, R5.reuse, c[0x0][0x1c8], 0x1 ;  /* 0x0000720005900a11 */ /* 0x040fe200078408ff */
[C---:B------:R-:W-:Y:S02]  /*17270*/  FMUL.FTZ R11, R2.reuse, R127 ;  /* 0x0000007f020b7220 */ /* 0x040fe40000410000 */
[C---:B------:R-:W-:Y:S01]  /*17280*/  FMUL.FTZ R102, R2.reuse, R102 ;  /* 0x0000006602667220 */ /* 0x040fe20000410000 */
[----:B------:R-:W-:Y:S01]  /*17290*/  @P0 LEA.HI.X R145, R5, c[0x0][0x1cc], R4, 0x1, P2 ;  /* 0x0000730005910a11 */ /* 0x000fe200010f0c04 */
[C---:B------:R-:W-:Y:S01]  /*172a0*/  FMUL.FTZ R103, R2.reuse, R103 ;  /* 0x0000006702677220 */ /* 0x040fe20000410000 */
[----:B------:R-:W-:Y:S01]  /*172b0*/  @P0 IADD3 R4, P3, R139, R204, RZ ;  /* 0x000000cc8b040210 */ /* 0x000fe20007f7e0ff */
[----:B------:R-:W-:Y:S01]  /*172c0*/  FMUL.FTZ R106, R2, R106 ;  /* 0x0000006a026a7220 */ /* 0x000fe20000410000 */
[----:B------:R-:W-:Y:S01]  /*172d0*/  @P0 IADD3.X R5, R137, UR7, RZ, P1, !PT ;  /* 0x0000000789050c10 */ /* 0x000fe20008ffe4ff */
[----:B------:R-:W1:Y:S01]  /*172e0*/  MUFU.EX2 R133, R133 ;  /* 0x0000008500857308 */ /* 0x000e620000000800 */
[----:B------:R-:W-:Y:S01]  /*172f0*/  @P0 IADD3 R8, P2, R139, R213, RZ ;  /* 0x000000d58b080210 */ /* 0x000fe20007f5e0ff */
[----:B------:R2:W-:Y:S01]  /*17300*/  @P0 LDGSTS.E.BYPASS.LTC128B.128 [R202+0xa100], [R144.64], !P4 ;  /* 0x0a10000090ca0fae */ /* 0x0005e2000e101d5c */
[----:B------:R-:W-:Y:S01]  /*17310*/  @P0 IADD3.X R9, R5, R211, RZ, P3, !PT ;  /* 0x000000d305090210 */ /* 0x000fe20001ffe4ff */
[C---:B----4-:R-:W-:Y:S01]  /*17320*/  FMUL.FTZ R100, R3.reuse, R100 ;  /* 0x0000006403647220 */ /* 0x050fe20000410000 */
[C---:B------:R-:W-:Y:S01]  /*17330*/  @P0 LEA R146, P3, R4.reuse, c[0x0][0x1c8], 0x1 ;  /* 0x0000720004920a11 */ /* 0x040fe200078608ff */
[----:B------:R-:W-:Y:S01]  /*17340*/  FMUL.FTZ R101, R3, R101 ;  /* 0x0000006503657220 */ /* 0x000fe20000410000 */
[----:B------:R-:W-:Y:S01]  /*17350*/  @P0 IADD3.X R137, R5, R219, RZ, P2, !PT ;  /* 0x000000db05890210 */ /* 0x000fe200017fe4ff */
[C---:B------:R-:W-:Y:S01]  /*17360*/  FMUL.FTZ R104, R3.reuse, R104 ;  /* 0x0000006803687220 */ /* 0x040fe20000410000 */
[----:B------:R-:W-:Y:S01]  /*17370*/  @P0 LEA.HI.X R147, R4, c[0x0][0x1cc], R9, 0x1, P3 ;  /* 0x0000730004930a11 */ /* 0x000fe200018f0c09 */
[----:B------:R-:W4:Y:S01]  /*17380*/  MUFU.EX2 R160, R160 ;  /* 0x000000a000a07308 */ /* 0x000f220000000800 */
[C---:B------:R-:W-:Y:S01]  /*17390*/  @P0 LEA R148, P2, R8.reuse, c[0x0][0x1c8], 0x1 ;  /* 0x0000720008940a11 */ /* 0x040fe200078408ff */
[----:B------:R-:W-:Y:S01]  /*173a0*/  FMUL.FTZ R4, R3, R128 ;  /* 0x0000008003047220 */ /* 0x000fe20000410000 */
[----:B------:R-:W-:Y:S01]  /*173b0*/  @P0 IADD3 R136, P1, R139, R134, RZ ;  /* 0x000000868b880210 */ /* 0x000fe20007f3e0ff */
[----:B------:R2:W-:Y:S01]  /*173c0*/  @P0 LDGSTS.E.BYPASS.LTC128B.128 [R202+0x7100], [R146.64], !P5 ;  /* 0x0710000092ca0fae */ /* 0x0005e2000e901d5c */
[----:B------:R-:W-:Y:S01]  /*173d0*/  @P0 LEA.HI.X R149, R8, c[0x0][0x1cc], R137, 0x1, P2 ;  /* 0x0000730008950a11 */ /* 0x000fe200010f0c89 */
[----:B------:R-:W-:Y:S01]  /*173e0*/  FMUL.FTZ R8, R3, R124 ;  /* 0x0000007c03087220 */ /* 0x000fe20000410000 */
[----:B------:R-:W-:Y:S01]  /*173f0*/  @P0 IADD3.X R5, R5, R218, RZ, P1, !PT ;  /* 0x000000da05050210 */ /* 0x000fe20000ffe4ff */
[C---:B------:R-:W-:Y:S01]  /*17400*/  FMUL.FTZ R9, R3.reuse, R125 ;  /* 0x0000007d03097220 */ /* 0x040fe20000410000 */
[C---:B------:R-:W-:Y:S01]  /*17410*/  @P0 LEA R150, P1, R136.reuse, c[0x0][0x1c8], 0x1 ;  /* 0x0000720088960a11 */ /* 0x040fe200078208ff */
[----:B------:R-:W-:Y:S01]  /*17420*/  MUFU.EX2 R164, R164 ;  /* 0x000000a400a47308 */ /* 0x000fe20000000800 */
[C---:B------:R-:W-:Y:S01]  /*17430*/  FMUL.FTZ R105, R3.reuse, R105 ;  /* 0x0000006903697220 */ /* 0x040fe20000410000 */
[----:B------:R5:W-:Y:S01]  /*17440*/  @P0 LDGSTS.E.BYPASS.LTC128B.128 [R202+0x9100], [R148.64], !P6 ;  /* 0x0910000094ca0fae */ /* 0x000be2000f101d5c */
[----:B------:R-:W-:Y:S01]  /*17450*/  @P0 LEA.HI.X R151, R136, c[0x0][0x1cc], R5, 0x1, P1 ;  /* 0x0000730088970a11 */ /* 0x000fe200008f0c05 */
[----:B------:R-:W-:Y:S01]  /*17460*/  FMUL.FTZ R5, R3, R129 ;  /* 0x0000008103057220 */ /* 0x000fe20000410000 */
[----:B-1----:R-:W-:Y:S01]  /*17470*/  F2FP.BF16.PACK_AB R128, R133, R162 ;  /* 0x000000a28580723e */ /* 0x002fe200000010ff */
[----:B------:R-:W-:Y:S02]  /*17480*/  FMUL.FTZ R107, R2, R107 ;  /* 0x0000006b026b7220 */ /* 0x000fe40000410000 */
[C---:B------:R-:W-:Y:S02]  /*17490*/  FMUL.FTZ R108, R3.reuse, R108 ;  /* 0x0000006c036c7220 */ /* 0x040fe40000410000 */
[----:B------:R5:W-:Y:S01]  /*174a0*/  @P0 LDGSTS.E.BYPASS.LTC128B.128 [R202+0xb100], [R150.64], !P4 ;  /* 0x0b10000096ca0fae */ /* 0x000be2000e101d5c */
[----:B------:R-:W1:Y:S01]  /*174b0*/  MUFU.EX2 R161, R161 ;  /* 0x000000a100a17308 */ /* 0x000e620000000800 */
[----:B------:R-:W-:Y:S01]  /*174c0*/  FMUL.FTZ R109, R3, R109 ;  /* 0x0000006d036d7220 */ /* 0x000fe20000410000 */
[----:B------:R-:W-:Y:S01]  /*174d0*/  ISETP.GT.AND P0, PT, R222, UR4, PT ;  /* 0x00000004de007c0c */ /* 0x000fe2000bf04270 */
[----:B------:R-:W-:Y:S01]  /*174e0*/  FMUL.FTZ R110, R2, R110 ;  /* 0x0000006e026e7220 */ /* 0x000fe20000410000 */
[----:B----4-:R-:W-:Y:S01]  /*174f0*/  F2FP.BF16.PACK_AB R130, R160, R135 ;  /* 0x00000087a082723e */ /* 0x010fe200000010ff */
[----:B------:R-:W-:Y:S02]  /*17500*/  FMUL.FTZ R111, R2, R111 ;  /* 0x0000006f026f7220 */ /* 0x000fe40000410000 */
[----:B------:R-:W4:Y:S01]  /*17510*/  LDSM.16.MT88.4 R136, [R195+0x100] ;  /* 0x00010000c388783b */ /* 0x000f220000004200 */
[--C-:B------:R-:W-:Y:S02]  /*17520*/  FFMA.FTZ R224, R28, c[0x0][0x2d0], -R167.reuse ;  /* 0x0000b4001ce07a23 */ /* 0x100fe400000108a7 */
[----:B------:R-:W-:Y:S01]  /*17530*/  MUFU.EX2 R163, R163 ;  /* 0x000000a300a37308 */ /* 0x000fe20000000800 */
[--C-:B------:R-:W-:Y:S02]  /*17540*/  FFMA.FTZ R225, R29, c[0x0][0x2d0], -R167.reuse ;  /* 0x0000b4001de17a23 */ /* 0x100fe400000108a7 */
[----:B------:R-:W-:Y:S02]  /*17550*/  FFMA.FTZ R226, R32, c[0x0][0x2d0], -R167 ;  /* 0x0000b40020e27a23 */ /* 0x000fe400000108a7 */
[----:B---3--:R-:W3:Y:S01]  /*17560*/  LDSM.16.MT88.4 R140, [R190+0x100] ;  /* 0x00010000be8c783b */ /* 0x008ee20000004200 */
[--C-:B------:R-:W-:Y:S02]  /*17570*/  FFMA.FTZ R227, R30, c[0x0][0x2d0], -R165.reuse ;  /* 0x0000b4001ee37a23 */ /* 0x100fe400000108a5 */
[--C-:B------:R-:W-:Y:S02]  /*17580*/  FFMA.FTZ R228, R31, c[0x0][0x2d0], -R165.reuse ;  /* 0x0000b4001fe47a23 */ /* 0x100fe400000108a5 */
[----:B------:R-:W5:Y:S01]  /*17590*/  MUFU.EX2 R166, R166 ;  /* 0x000000a600a67308 */ /* 0x000f620000000800 */
[----:B------:R-:W-:Y:S02]  /*175a0*/  FFMA.FTZ R229, R34, c[0x0][0x2d0], -R165 ;  /* 0x0000b40022e57a23 */ /* 0x000fe400000108a5 */
[----:B--2---:R-:W2:Y:S01]  /*175b0*/  LDSM.16.MT88.4 R144, [R189+0x100] ;  /* 0x00010000bd90783b */ /* 0x004ea20000004200 */
[----:B-1----:R-:W-:Y:S01]  /*175c0*/  F2FP.BF16.PACK_AB R129, R161, R164 ;  /* 0x000000a4a181723e */ /* 0x002fe200000010ff */
[C---:B------:R-:W-:Y:S02]  /*175d0*/  FMUL.FTZ R112, R3.reuse, R112 ;  /* 0x0000007003707220 */ /* 0x040fe40000410000 */
[C---:B------:R-:W-:Y:S02]  /*175e0*/  FMUL.FTZ R113, R3.reuse, R113 ;  /* 0x0000007103717220 */ /* 0x040fe40000410000 */
[C---:B------:R-:W-:Y:S01]  /*175f0*/  FMUL.FTZ R114, R2.reuse, R114 ;  /* 0x0000007202727220 */ /* 0x040fe20000410000 */
[----:B------:R-:W-:Y:S01]  /*17600*/  MUFU.EX2 R170, R170 ;  /* 0x000000aa00aa7308 */ /* 0x000fe20000000800 */
[----:B------:R-:W1:Y:S01]  /*17610*/  LDSM.16.MT88.4 R124, [R188+0x100] ;  /* 0x00010000bc7c783b */ /* 0x000e620000004200 */
[C---:B------:R-:W-:Y:S02]  /*17620*/  FMUL.FTZ R115, R2.reuse, R115 ;  /* 0x0000007302737220 */ /* 0x040fe40000410000 */
[C---:B------:R-:W-:Y:S02]  /*17630*/  FMUL.FTZ R116, R3.reuse, R116 ;  /* 0x0000007403747220 */ /* 0x040fe40000410000 */
[C---:B------:R-:W-:Y:S02]  /*17640*/  FMUL.FTZ R117, R3.reuse, R117 ;  /* 0x0000007503757220 */ /* 0x040fe40000410000 */
[C---:B------:R-:W-:Y:S01]  /*17650*/  FMUL.FTZ R118, R2.reuse, R118 ;  /* 0x0000007602767220 */ /* 0x040fe20000410000 */
[----:B------:R-:W-:Y:S01]  /*17660*/  LDSM.16.MT88.4 R16, [R190+0x900] ;  /* 0x00090000be10783b */ /* 0x000fe20000004200 */
[----:B------:R-:W-:Y:S01]  /*17670*/  FMUL.FTZ R119, R2, R119 ;  /* 0x0000007702777220 */ /* 0x000fe20000410000 */
[----:B------:R-:W1:Y:S01]  /*17680*/  MUFU.EX2 R171, R171 ;  /* 0x000000ab00ab7308 */ /* 0x000e620000000800 */
[C---:B------:R-:W-:Y:S01]  /*17690*/  FMUL.FTZ R120, R3.reuse, R120 ;  /* 0x0000007803787220 */ /* 0x040fe20000410000 */
[----:B-----5:R-:W-:Y:S01]  /*176a0*/  F2FP.BF16.PACK_AB R131, R166, R163 ;  /* 0x000000a3a683723e */ /* 0x020fe200000010ff */
[C---:B------:R-:W-:Y:S03]  /*176b0*/  FMUL.FTZ R121, R3.reuse, R121 ;  /* 0x0000007903797220 */ /* 0x040fe60000410000 */
[----:B------:R-:W-:Y:S01]  /*176c0*/  LDSM.16.MT88.4 R148, [R195+0x2900] ;  /* 0x00290000c394783b */ /* 0x000fe20000004200 */
[C---:B------:R-:W-:Y:S02]  /*176d0*/  FMUL.FTZ R122, R2.reuse, R122 ;  /* 0x0000007a027a7220 */ /* 0x040fe40000410000 */
[C---:B------:R-:W-:Y:S01]  /*176e0*/  FMUL.FTZ R123, R2.reuse, R123 ;  /* 0x0000007b027b7220 */ /* 0x040fe20000410000 */
[C---:B----4-:R-:W-:Y:S01]  /*176f0*/  HMMA.16816.F32.BF16 R4, R128.reuse, R136, R4 ;  /* 0x000000888004723c */ /* 0x050fe20000041804 */
[----:B------:R-:W-:Y:S03]  /*17700*/  MUFU.EX2 R174, R174 ;  /* 0x000000ae00ae7308 */ /* 0x000fe60000000800 */
[----:B------:R-:W-:Y:S01]  /*17710*/  LDSM.16.MT88.4 R152, [R190+0x2900] ;  /* 0x00290000be98783b */ /* 0x000fe20000004200 */
[C---:B------:R-:W-:Y:S02]  /*17720*/  FMUL.FTZ R36, R3.reuse, R36 ;  /* 0x0000002403247220 */ /* 0x040fe40000410000 */
[C---:B------:R-:W-:Y:S01]  /*17730*/  FMUL.FTZ R37, R3.reuse, R37 ;  /* 0x0000002503257220 */ /* 0x040fe20000410000 */
[C---:B------:R-:W-:Y:S03]  /*17740*/  HMMA.16816.F32.BF16 R8, R128.reuse, R138, R8 ;  /* 0x0000008a8008723c */ /* 0x040fe60000041808 */
[----:B------:R-:W4:Y:S01]  /*17750*/  MUFU.EX2 R223, R223 ;  /* 0x000000df00df7308 */ /* 0x000f220000000800 */
[----:B------:R-:W5:Y:S01]  /*17760*/  LDSM.16.MT88.4 R136, [R195+0x2100] ;  /* 0x00210000c388783b */ /* 0x000f620000004200 */
[C---:B------:R-:W-:Y:S02]  /*17770*/  FMUL.FTZ R38, R2.reuse, R38 ;  /* 0x0000002602267220 */ /* 0x040fe40000410000 */
[C---:B------:R-:W-:Y:S01]  /*17780*/  FMUL.FTZ R39, R2.reuse, R39 ;  /* 0x0000002702277220 */ /* 0x040fe20000410000 */
[C---:B---3--:R-:W-:Y:S04]  /*17790*/  HMMA.16816.F32.BF16 R100, R128.reuse, R140, R100 ;  /* 0x0000008c8064723c */ /* 0x048fe80000041864 */
[----:B------:R-:W-:Y:S01]  /*177a0*/  LDSM.16.MT88.4 R156, [R189+0x2900] ;  /* 0x00290000bd9c783b */ /* 0x000fe20000004200 */
[C---:B------:R-:W-:Y:S01]  /*177b0*/  FMUL.FTZ R40, R3.reuse, R40 ;  /* 0x0000002803287220 */ /* 0x040fe20000410000 */
[----:B------:R-:W-:Y:S01]  /*177c0*/  MUFU.EX2 R224, R224 ;  /* 0x000000e000e07308 */ /* 0x000fe20000000800 */
[C---:B------:R-:W-:Y:S01]  /*177d0*/  FMUL.FTZ R41, R3.reuse, R41 ;  /* 0x0000002903297220 */ /* 0x040fe20000410000 */
[C---:B------:R-:W-:Y:S04]  /*177e0*/  HMMA.16816.F32.BF16 R104, R128.reuse, R142, R104 ;  /* 0x0000008e8068723c */ /* 0x040fe80000041868 */
[----:B------:R-:W3:Y:S01]  /*177f0*/  LDSM.16.MT88.4 R140, [R190+0x2100] ;  /* 0x00210000be8c783b */ /* 0x000ee20000004200 */
[C---:B------:R-:W-:Y:S02]  /*17800*/  FMUL.FTZ R42, R2.reuse, R42 ;  /* 0x0000002a022a7220 */ /* 0x040fe40000410000 */
[C---:B------:R-:W-:Y:S01]  /*17810*/  FMUL.FTZ R43, R2.reuse, R43 ;  /* 0x0000002b022b7220 */ /* 0x040fe20000410000 */
[C---:B--2---:R-:W-:Y:S01]  /*17820*/  HMMA.16816.F32.BF16 R108, R128.reuse, R144, R108 ;  /* 0x00000090806c723c */ /* 0x044fe2000004186c */
[----:B------:R-:W-:Y:S03]  /*17830*/  MUFU.EX2 R225, R225 ;  /* 0x000000e100e17308 */ /* 0x000fe60000000800 */
[----:B------:R-:W-:Y:S01]  /*17840*/  LDSM.16.MT88.4 R28, [R189+0x1900] ;  /* 0x00190000bd1c783b */ /* 0x000fe20000004200 */
[C---:B------:R-:W-:Y:S02]  /*17850*/  FMUL.FTZ R44, R3.reuse, R44 ;  /* 0x0000002c032c7220 */ /* 0x040fe40000410000 */
[C---:B------:R-:W-:Y:S01]  /*17860*/  FMUL.FTZ R45, R3.reuse, R45 ;  /* 0x0000002d032d7220 */ /* 0x040fe20000410000 */
[C---:B------:R-:W-:Y:S03]  /*17870*/  HMMA.16816.F32.BF16 R112, R128.reuse, R146, R112 ;  /* 0x000000928070723c */ /* 0x040fe60000041870 */
[----:B------:R-:W-:Y:S01]  /*17880*/  MUFU.EX2 R226, R226 ;  /* 0x000000e200e27308 */ /* 0x000fe20000000800 */
[----:B------:R-:W-:Y:S01]  /*17890*/  LDSM.16.MT88.4 R144, [R188+0x900] ;  /* 0x00090000bc90783b */ /* 0x000fe20000004200 */
[C---:B------:R-:W-:Y:S02]  /*178a0*/  FMUL.FTZ R46, R2.reuse, R46 ;  /* 0x0000002e022e7220 */ /* 0x040fe40000410000 */
[C---:B------:R-:W-:Y:S01]  /*178b0*/  FMUL.FTZ R47, R2.reuse, R47 ;  /* 0x0000002f022f7220 */ /* 0x040fe20000410000 */
[C---:B-1----:R-:W-:Y:S04]  /*178c0*/  HMMA.16816.F32.BF16 R116, R128.reuse, R124, R116 ;  /* 0x0000007c8074723c */ /* 0x042fe80000041874 */
[----:B------:R-:W0:Y:S01]  /*178d0*/  LDGDEPBAR ;  /* 0x00000000000079af */ /* 0x000e220000000000 */
[C---:B------:R-:W-:Y:S01]  /*178e0*/  FMUL.FTZ R48, R3.reuse, R48 ;  /* 0x0000003003307220 */ /* 0x040fe20000410000 */
[----:B------:R-:W-:Y:S01]  /*178f0*/  MUFU.EX2 R227, R227 ;  /* 0x000000e300e37308 */ /* 0x000fe20000000800 */
[C---:B------:R-:W-:Y:S01]  /*17900*/  FMUL.FTZ R49, R3.reuse, R49 ;  /* 0x0000003103317220 */ /* 0x040fe20000410000 */
[C---:B------:R-:W-:Y:S04]  /*17910*/  HMMA.16816.F32.BF16 R120, R128.reuse, R126, R120 ;  /* 0x0000007e8078723c */ /* 0x040fe80000041878 */
[----:B------:R-:W1:Y:S01]  /*17920*/  LDSM.16.MT88.4 R124, [R189+0x2100] ;  /* 0x00210000bd7c783b */ /* 0x000e620000004200 */
[C---:B------:R-:W-:Y:S02]  /*17930*/  FMUL.FTZ R50, R2.reuse, R50 ;  /* 0x0000003202327220 */ /* 0x040fe40000410000 */
[C---:B------:R-:W-:Y:S01]  /*17940*/  FMUL.FTZ R51, R2.reuse, R51 ;  /* 0x0000003302337220 */ /* 0x040fe20000410000 */
[C---:B-----5:R-:W-:Y:S01]  /*17950*/  HMMA.16816.F32.BF16 R36, R128.reuse, R136, R36 ;  /* 0x000000888024723c */ /* 0x060fe20000041824 */
[----:B------:R-:W-:Y:S03]  /*17960*/  MUFU.EX2 R228, R228 ;  /* 0x000000e400e47308 */ /* 0x000fe60000000800 */
[C---:B------:R-:W-:Y:S02]  /*17970*/  FMUL.FTZ R52, R3.reuse, R52 ;  /* 0x0000003403347220 */ /* 0x040fe40000410000 */
[C---:B------:R-:W-:Y:S02]  /*17980*/  FMUL.FTZ R53, R3.reuse, R53 ;  /* 0x0000003503357220 */ /* 0x040fe40000410000 */
[C---:B------:R-:W-:Y:S01]  /*17990*/  HMMA.16816.F32.BF16 R40, R128.reuse, R138, R40 ;  /* 0x0000008a8028723c */ /* 0x040fe20000041828 */
[----:B------:R-:W2:Y:S02]  /*179a0*/  LDSM.16.MT88.4 R136, [R188+0x2100] ;  /* 0x00210000bc88783b */ /* 0x000ea40000004200 */
[----:B------:R-:W-:Y:S01]  /*179b0*/  MUFU.EX2 R229, R229 ;  /* 0x000000e500e57308 */ /* 0x000fe20000000800 */
        /* <DEDUP_REMOVED lines=21> */
[C---:B------:R-:W-:Y:S04]  /*17b10*/  FMUL.FTZ R68, R3.reuse, R68 ;  /* 0x0000004403447220 */ /* 0x040fe80000410000 */
[C---:B------:R-:W-:Y:S01]  /*17b20*/  FMUL.FTZ R69, R3.reuse, R69 ;  /* 0x0000004503457220 */ /* 0x040fe20000410000 */
[C---:B------:R-:W-:Y:S01]  /*17b30*/  HMMA.16816.F32.BF16 R64, R128.reuse, R138, R64 ;  /* 0x0000008a8040723c */ /* 0x040fe20000041840 */
[----:B------:R-:W2:Y:S02]  /*17b40*/  LDSM.16.MT88.4 R136, [R189+0x4100] ;  /* 0x00410000bd88783b */ /* 0x000ea40000004200 */
[C---:B------:R-:W-:Y:S02]  /*17b50*/  FMUL.FTZ R70, R2.reuse, R70 ;  /* 0x0000004602467220 */ /* 0x040fe40000410000 */
[C---:B------:R-:W-:Y:S02]  /*17b60*/  FMUL.FTZ R71, R2.reuse, R71 ;  /* 0x0000004702477220 */ /* 0x040fe40000410000 */
[C---:B------:R-:W-:Y:S02]  /*17b70*/  FMUL.FTZ R72, R3.reuse, R72 ;  /* 0x0000004803487220 */ /* 0x040fe40000410000 */
[C---:B------:R-:W-:Y:S03]  /*17b80*/  FMUL.FTZ R73, R3.reuse, R73 ;  /* 0x0000004903497220 */ /* 0x040fe60000410000 */
[C---:B---3--:R-:W-:Y:S03]  /*17b90*/  HMMA.16816.F32.BF16 R68, R128.reuse, R140, R68 ;  /* 0x0000008c8044723c */ /* 0x048fe60000041844 */
[C---:B------:R-:W-:Y:S02]  /*17ba0*/  FMUL.FTZ R74, R2.reuse, R74 ;  /* 0x0000004a024a7220 */ /* 0x040fe40000410000 */
[C---:B------:R-:W-:Y:S02]  /*17bb0*/  FMUL.FTZ R75, R2.reuse, R75 ;  /* 0x0000004b024b7220 */ /* 0x040fe40000410000 */
[C---:B------:R-:W-:Y:S02]  /*17bc0*/  FMUL.FTZ R76, R3.reuse, R76 ;  /* 0x0000004c034c7220 */ /* 0x040fe40000410000 */
[C---:B------:R-:W-:Y:S03]  /*17bd0*/  FMUL.FTZ R77, R3.reuse, R77 ;  /* 0x0000004d034d7220 */ /* 0x040fe60000410000 */
[C---:B------:R-:W-:Y:S01]  /*17be0*/  HMMA.16816.F32.BF16 R72, R128.reuse, R142, R72 ;  /* 0x0000008e8048723c */ /* 0x040fe20000041848 */
[----:B------:R-:W3:Y:S02]  /*17bf0*/  LDSM.16.MT88.4 R140, [R188+0x4100] ;  /* 0x00410000bc8c783b */ /* 0x000ee40000004200 */
        /* <DEDUP_REMOVED lines=15> */
[C---:B--2---:R-:W-:Y:S01]  /*17cf0*/  HMMA.16816.F32.BF16 R84, R128.reuse, R136, R84 ;  /* 0x000000888054723c */ /* 0x044fe20000041854 */
[----:B------:R-:W-:Y:S02]  /*17d00*/  MUFU.EX2 R168, R168 ;  /* 0x000000a800a87308 */ /* 0x000fe40000000800 */
[--C-:B------:R-:W-:Y:S01]  /*17d10*/  FFMA.FTZ R172, R14, c[0x0][0x2d0], -R165.reuse ;  /* 0x0000b4000eac7a23 */ /* 0x100fe200000108a5 */
[----:B------:R-:W-:Y:S01]  /*17d20*/  F2FP.BF16.PACK_AB R14, R171, R170 ;  /* 0x000000aaab0e723e */ /* 0x000fe200000010ff */
[----:B------:R-:W-:Y:S01]  /*17d30*/  FFMA.FTZ R175, R15, c[0x0][0x2d0], -R165 ;  /* 0x0000b4000faf7a23 */ /* 0x000fe200000108a5 */
[----:B----4-:R-:W-:Y:S01]  /*17d40*/  F2FP.BF16.PACK_AB R15, R223, R174 ;  /* 0x000000aedf0f723e */ /* 0x010fe200000010ff */
[C---:B------:R-:W-:Y:S02]  /*17d50*/  FMUL.FTZ R88, R3.reuse, R88 ;  /* 0x0000005803587220 */ /* 0x040fe40000410000 */
[C---:B------:R-:W-:Y:S02]  /*17d60*/  FMUL.FTZ R89, R3.reuse, R89 ;  /* 0x0000005903597220 */ /* 0x040fe40000410000 */
[----:B------:R-:W2:Y:S01]  /*17d70*/  MUFU.EX2 R169, R169 ;  /* 0x000000a900a97308 */ /* 0x000ea20000000800 */
        /* <DEDUP_REMOVED lines=12> */
[C---:B---3--:R-:W-:Y:S01]  /*17e40*/  HMMA.16816.F32.BF16 R92, R128.reuse, R140, R92 ;  /* 0x0000008c805c723c */ /* 0x048fe2000004185c */
[----:B------:R-:W3:Y:S02]  /*17e50*/  MUFU.EX2 R175, R175 ;  /* 0x000000af00af7308 */ /* 0x000ee40000000800 */
[C---:B------:R-:W-:Y:S01]  /*17e60*/  FMUL.FTZ R99, R2.reuse, R99 ;  /* 0x0000006302637220 */ /* 0x040fe20000410000 */
[----:B--2---:R-:W-:Y:S01]  /*17e70*/  F2FP.BF16.PACK_AB R12, R169, R168 ;  /* 0x000000a8a90c723e */ /* 0x004fe200000010ff */
[----:B------:R-:W-:Y:S02]  /*17e80*/  FFMA.FTZ R162, R3, R212, R162 ;  /* 0x000000d403a27223 */ /* 0x000fe400000100a2 */
[----:B------:R-:W-:Y:S02]  /*17e90*/  FFMA.FTZ R164, R2, R209, R164 ;  /* 0x000000d102a47223 */ /* 0x000fe400000100a4 */
[----:B------:R-:W-:Y:S01]  /*17ea0*/  FADD.FTZ R162, R133, R162 ;  /* 0x000000a285a27221 */ /* 0x000fe20000010000 */
[----:B------:R-:W-:Y:S01]  /*17eb0*/  HMMA.16816.F32.BF16 R96, R128, R142, R96 ;  /* 0x0000008e8060723c */ /* 0x000fe20000041860 */
[----:B------:R-:W-:Y:S02]  /*17ec0*/  LDSM.16.MT88.4 R128, [R190+0x4900] ;  /* 0x00490000be80783b */ /* 0x000fe40000004200 */
[----:B------:R-:W-:Y:S01]  /*17ed0*/  MOV R133, R132 ;  /* 0x0000008400857202 */ /* 0x000fe20000000f00 */
[----:B------:R-:W-:Y:S02]  /*17ee0*/  FADD.FTZ R164, R161, R164 ;  /* 0x000000a4a1a47221 */ /* 0x000fe40000010000 */
[----:B------:R-:W-:Y:S02]  /*17ef0*/  FADD.FTZ R135, R135, R162 ;  /* 0x000000a287877221 */ /* 0x000fe40000010000 */
[----:B------:R-:W-:Y:S01]  /*17f00*/  FADD.FTZ R3, R163, R164 ;  /* 0x000000a4a3037221 */ /* 0x000fe20000010000 */
[----:B------:R-:W-:Y:S03]  /*17f10*/  LDSM.16.MT88.4 R140, [R190+0x3100] ;  /* 0x00310000be8c783b */ /* 0x000fe60000004200 */
[----:B------:R-:W-:Y:S02]  /*17f20*/  FADD.FTZ R135, R160, R135 ;  /* 0x00000087a0877221 */ /* 0x000fe40000010000 */
[----:B------:R-:W-:Y:S01]  /*17f30*/  FADD.FTZ R3, R166, R3 ;  /* 0x00000003a6037221 */ /* 0x000fe20000010000 */
[----:B---3--:R-:W-:Y:S01]  /*17f40*/  F2FP.BF16.PACK_AB R13, R175, R172 ;  /* 0x000000acaf0d723e */ /* 0x008fe200000010ff */
[----:B------:R-:W-:Y:S02]  /*17f50*/  FADD.FTZ R168, R168, R135 ;  /* 0x00000087a8a87221 */ /* 0x000fe40000010000 */
[----:B------:R-:W-:Y:S01]  /*17f60*/  FADD.FTZ R172, R172, R3 ;  /* 0x00000003acac7221 */ /* 0x000fe20000010000 */
[----:B------:R-:W-:Y:S01]  /*17f70*/  MOV R3, R0 ;  /* 0x0000000000037202 */ /* 0x000fe20000000f00 */
        /* <DEDUP_REMOVED lines=152> */
.L_x_1740:
        /* <DEDUP_REMOVED lines=8> */
[----:B------:R-:W-:Y:S01]  /*18980*/  IADD3 RZ, P0, R204, 0x80, RZ ;  /* 0x00000080ccff7810 */ /* 0x000fe20007f1e0ff */
        /* <DEDUP_REMOVED lines=15> */
.L_x_1751:
[----:B------:R-:W-:Y:S04]  /*18a80*/  DEPBAR.LE SB0, 0x0 ;  /* 0x000080000000791a */ /* 0x000fe80000000000 */
[----:B------:R-:W-:Y:S01]  /*18a90*/  BAR.SYNC.DEFER_BLOCKING 0x0 ;  /* 0x0000000000007b1d */ /* 0x000fe20000010000 */
[----:B------:R-:W-:Y:S01]  /*18aa0*/  SHF.R.S32.HI R0, RZ, 0x1f, R173 ;  /* 0x0000001fff007819 */ /* 0x000fe200000114ad */
[----:B------:R-:W-:Y:S01]  /*18ab0*/  IMAD R13, R173, UR11, RZ ;  /* 0x0000000bad0d7c24 */ /* 0x000fe2000f8e02ff */
[----:B------:R-:W-:Y:S01]  /*18ac0*/  ISETP.NE.AND P3, PT, R199, RZ, PT ;  /* 0x000000ffc700720c */ /* 0x000fe20003f65270 */
[C---:B------:R-:W-:Y:S04]  /*18ad0*/  IMAD.WIDE.U32 R20, R173.reuse, UR9, R216 ;  /* 0x00000009ad147c25 */ /* 0x040fe8000f8e00d8 */
[C---:B------:R-:W-:Y:S01]  /*18ae0*/  IMAD.WIDE.U32 R6, R173.reuse, UR9, R214 ;  /* 0x00000009ad067c25 */ /* 0x040fe2000f8e00d6 */
[----:B------:R-:W-:Y:S03]  /*18af0*/  LEA R166, P1, R20, c[0x0][0x1f8], 0x1 ;  /* 0x00007e0014a67a11 */ /* 0x000fe600078208ff */
[----:B------:R-:W-:Y:S01]  /*18b00*/  IMAD R13, R0, UR9, R13 ;  /* 0x00000009000d7c24 */ /* 0x000fe2000f8e020d */
[----:B------:R-:W-:Y:S01]  /*18b10*/  LEA R164, P0, R6, c[0x0][0x1f8], 0x1 ;  /* 0x00007e0006a47a11 */ /* 0x000fe200078008ff */
[----:B------:R-:W-:Y:S04]  /*18b20*/  IMAD.WIDE.U32 R22, R173, UR9, R206 ;  /* 0x00000009ad167c25 */ /* 0x000fe8000f8e00ce */
[C---:B------:R-:W-:Y:S01]  /*18b30*/  IMAD.IADD R4, R13.reuse, 0x1, R21 ;  /* 0x000000010d047824 */ /* 0x040fe200078e0215 */
[----:B------:R-:W-:Y:S01]  /*18b40*/  LEA R30, P2, R22, c[0x0][0x1f8], 0x1 ;  /* 0x00007e00161e7a11 */ /* 0x000fe200078408ff */
[----:B------:R-:W-:Y:S02]  /*18b50*/  IMAD.IADD R5, R13, 0x1, R7 ;  /* 0x000000010d057824 */ /* 0x000fe400078e0207 */
[----:B------:R-:W-:Y:S01]  /*18b60*/  IMAD.U32 R14, RZ, RZ, UR10 ;  /* 0x0000000aff0e7e24 */ /* 0x000fe2000f8e00ff */
[----:B------:R-:W-:Y:S01]  /*18b70*/  LEA.HI.X R167, R20, c[0x0][0x1fc], R4, 0x1, P1 ;  /* 0x00007f0014a77a11 */ /* 0x000fe200008f0c04 */
[----:B------:R-:W-:Y:S01]  /*18b80*/  LDSM.16.M88.4 R32, [R198+0xc100] ;  /* 0x00c10000c620783b */ /* 0x000fe20000000200 */
[----:B------:R-:W-:Y:S01]  /*18b90*/  LEA.HI.X R165, R6, c[0x0][0x1fc], R5, 0x1, P0 ;  /* 0x00007f0006a57a11 */ /* 0x000fe200000f0c05 */
[----:B------:R-:W-:Y:S02]  /*18ba0*/  IMAD.U32 R15, RZ, RZ, UR5 ;  /* 0x00000005ff0f7e24 */ /* 0x000fe4000f8e00ff */
[----:B------:R-:W-:Y:S01]  /*18bb0*/  IMAD.IADD R0, R23, 0x1, R13 ;  /* 0x0000000117007824 */ /* 0x000fe200078e020d */
[----:B------:R-:W1:Y:S01]  /*18bc0*/  LDSM.16.M88.4 R8, [R197+0x6100] ;  /* 0x00610000c508783b */ /* 0x000e620000000200 */
[----:B------:R-:W-:Y:S03]  /*18bd0*/  IMAD.WIDE.U32 R14, R173, UR9, R14 ;  /* 0x00000009ad0e7c25 */ /* 0x000fe6000f8e000e */
[----:B------:R-:W-:Y:S01]  /*18be0*/  LEA.HI.X R31, R22, c[0x0][0x1fc], R0, 0x1, P2 ;  /* 0x00007f00161f7a11 */ /* 0x000fe200010f0c00 */
[----:B------:R-:W2:Y:S01]  /*18bf0*/  LDSM.16.M88.4 R16, [R197+0x6900] ;  /* 0x00690000c510783b */ /* 0x000ea20000000200 */
[-C--:B------:R-:W-:Y:S01]  /*18c00*/  IADD3 R0, P2, R200, R14.reuse, RZ ;  /* 0x0000000ec8007210 */ /* 0x080fe20007f5e0ff */
[----:B------:R-:W-:Y:S01]  /*18c10*/  IMAD.IADD R13, R13, 0x1, R15 ;  /* 0x000000010d0d7824 */ /* 0x000fe200078e020f */
[-C--:B------:R-:W-:Y:S02]  /*18c20*/  IADD3 R20, P1, R216, R14.reuse, RZ ;  /* 0x0000000ed8147210 */ /* 0x080fe40007f3e0ff */
[----:B------:R-:W3:Y:S01]  /*18c30*/  LDSM.16.M88.4 R24, [R197+0x7100] ;  /* 0x00710000c518783b */ /* 0x000ee20000000200 */
[----:B------:R-:W-:Y:S01]  /*18c40*/  IADD3 R21, P0, R214, R14, RZ ;  /* 0x0000000ed6157210 */ /* 0x000fe20007f1e0ff */
[C---:B------:R-:W-:Y:S01]  /*18c50*/  IMAD.X R23, R13.reuse, 0x1, R207, P2 ;  /* 0x000000010d177824 */ /* 0x040fe200010e06cf */
[----:B------:R-:W-:Y:S01]  /*18c60*/  LEA R218, P2, R0, c[0x0][0x1f8], 0x1 ;  /* 0x00007e0000da7a11 */ /* 0x000fe200078408ff */
[C---:B------:R-:W-:Y:S01]  /*18c70*/  IMAD.X R29, R13.reuse, 0x1, R217, P1 ;  /* 0x000000010d1d7824 */ /* 0x040fe200008e06d9 */
[----:B------:R-:W4:Y:S01]  /*18c80*/  LDSM.16.M88.4 R132, [R197+0x7900] ;  /* 0x00790000c584783b */ /* 0x000f220000000200 */
[----:B------:R-:W-:Y:S01]  /*18c90*/  LEA R170, P1, R20, c[0x0][0x1f8], 0x1 ;  /* 0x00007e0014aa7a11 */ /* 0x000fe200078208ff */
[----:B------:R-:W-:Y:S01]  /*18ca0*/  IMAD.X R22, R13, 0x1, R215, P0 ;  /* 0x000000010d167824 */ /* 0x000fe200000e06d7 */
[C---:B------:R-:W-:Y:S02]  /*18cb0*/  LEA R168, P0, R21.reuse, c[0x0][0x1f8], 0x1 ;  /* 0x00007e0015a87a11 */ /* 0x040fe400078008ff */
[----:B------:R-:W-:Y:S01]  /*18cc0*/  LDSM.16.M88.4 R136, [R194+0xc100] ;  /* 0x00c10000c288783b */ /* 0x000fe20000000200 */
[----:B------:R-:W-:Y:S02]  /*18cd0*/  LEA.HI.X R219, R0, c[0x0][0x1fc], R23, 0x1, P2 ;  /* 0x00007f0000db7a11 */ /* 0x000fe400010f0c17 */
[----:B------:R-:W-:Y:S02]  /*18ce0*/  LEA.HI.X R171, R20, c[0x0][0x1fc], R29, 0x1, P1 ;  /* 0x00007f0014ab7a11 */ /* 0x000fe400008f0c1d */
[----:B------:R-:W5:Y:S01]  /*18cf0*/  LDSM.16.M88.4 R140, [R196] ;  /* 0x00000000c48c783b */ /* 0x000f620000000200 */
[----:B------:R-:W-:Y:S02]  /*18d00*/  LEA.HI.X R169, R21, c[0x0][0x1fc], R22, 0x1, P0 ;  /* 0x00007f0015a97a11 */ /* 0x000fe400000f0c16 */
[C---:B------:R-:W-:Y:S02]  /*18d10*/  ISETP.GT.AND P0, PT, R173.reuse, UR8, PT ;  /* 0x00000008ad007c0c */ /* 0x040fe4000bf04270 */
[----:B------:R-:W3:Y:S01]  /*18d20*/  LDSM.16.M88.4 R144, [R187] ;  /* 0x00000000bb90783b */ /* 0x000ee20000000200 */
[----:B------:R-:W-:Y:S02]  /*18d30*/  PLOP3.LUT P1, PT, PT, PT, UP3, 0x80, 0x0 ;  /* 0x000000000000781c */ /* 0x000fe40003f2f038 */
[----:B------:R-:W-:Y:S02]  /*18d40*/  PLOP3.LUT P2, PT, PT, PT, UP3, 0x80, 0x0 ;  /* 0x000000000000781c */ /* 0x000fe40003f4f038 */
[----:B------:R-:W4:Y:S01]  /*18d50*/  LDSM.16.M88.4 R148, [R186] ;  /* 0x00000000ba94783b */ /* 0x000f220000000200 */
[C---:B-1----:R-:W-:Y:S04]  /*18d60*/  HMMA.16816.F32.BF16 R4, R32.reuse, R8, RZ ;  /* 0x000000082004723c */ /* 0x042fe800000418ff */
[----:B------:R-:W1:Y:S01]  /*18d70*/  LDSM.16.M88.4 R152, [R185] ;  /* 0x00000000b998783b */ /* 0x000e620000000200 */
[----:B------:R-:W-:Y:S04]  /*18d80*/  @P0 IADD3 R0, R173, -0x1, RZ ;  /* 0xffffffffad000810 */ /* 0x000fe80007ffe0ff */
[----:B------:R-:W-:Y:S01]  /*18d90*/  @!PT LDS RZ, [RZ] ;  /* 0x00000000fffff984 */ /* 0x000fe20000000800 */
[----:B------:R-:W-:Y:S01]  /*18da0*/  @!PT LDS RZ, [RZ] ;  /* 0x00000000fffff984 */ /* 0x000fe20000000800 */
[----:B------:R-:W-:Y:S01]  /*18db0*/  @!PT LDS RZ, [RZ] ;  /* 0x00000000fffff984 */ /* 0x000fe20000000800 */
[----:B------:R4:W-:Y:S01]  /*18dc0*/  LDGSTS.E.BYPASS.LTC128B.128 [R202+0x100], [R30.64], !P5 ;  /* 0x001000001eca7fae */ /* 0x0009e2000e901d5c */
[C---:B------:R-:W-:Y:S04]  /*18dd0*/  HMMA.16816.F32.BF16 R8, R32.reuse, R10, RZ ;  /* 0x0000000a2008723c */ /* 0x040fe800000418ff */
[----:B------:R1:W-:Y:S04]  /*18de0*/  LDGSTS.E.BYPASS.LTC128B.128 [R202+0x2100], [R166.64], !P6 ;  /* 0x02100000a6ca7fae */ /* 0x0003e8000f101d5c */
[C---:B--2---:R-:W-:Y:S01]  /*18df0*/  HMMA.16816.F32.BF16 R12, R32.reuse, R16, RZ ;  /* 0x00000010200c723c */ /* 0x044fe200000418ff */
[----:B------:R1:W-:Y:S05]  /*18e00*/  LDGSTS.E.BYPASS.LTC128B.128 [R202+0x4100], [R164.64], !P3 ;  /* 0x04100000a4ca7fae */ /* 0x0003ea000d901d5c */
[----:B------:R2:W-:Y:S02]  /*18e10*/  LDGSTS.E.BYPASS.LTC128B.128 [R202+0x1100], [R218.64], !P5 ;  /* 0x01100000daca7fae */ /* 0x0005e4000e901d5c */
[C---:B------:R-:W-:Y:S03]  /*18e20*/  HMMA.16816.F32.BF16 R16, R32.reuse, R18, RZ ;  /* 0x000000122010723c */ /* 0x040fe600000418ff */
[----:B------:R1:W-:Y:S05]  /*18e30*/  LDGSTS.E.BYPASS.LTC128B.128 [R202+0x3100], [R170.64], !P6 ;  /* 0x03100000aaca7fae */ /* 0x0003ea000f101d5c */
[C---:B---3--:R-:W-:Y:S01]  /*18e40*/  HMMA.16816.F32.BF16 R20, R32.reuse, R24, RZ ;  /* 0x000000182014723c */ /* 0x048fe200000418ff */
[----:B------:R3:W-:Y:S05]  /*18e50*/  LDGSTS.E.BYPASS.LTC128B.128 [R202+0x5100], [R168.64], !P3 ;  /* 0x05100000a8ca7fae */ /* 0x0007ea000d901d5c */
[----:B------:R-:W-:Y:S02]  /*18e60*/  LDSM.16.M88.4 R156, [R193+0xc100] ;  /* 0x00c10000c19c783b */ /* 0x000fe40000000200 */
[C---:B------:R-:W-:Y:S03]  /*18e70*/  HMMA.16816.F32.BF16 R24, R32.reuse, R26, RZ ;  /* 0x0000001a2018723c */ /* 0x040fe600000418ff */
[----:B------:R-:W0:Y:S05]  /*18e80*/  LDGDEPBAR ;  /* 0x00000000000079af */ /* 0x000e2a0000000000 */
[C---:B----4-:R-:W-:Y:S01]  /*18e90*/  HMMA.16816.F32.BF16 R28, R32.reuse, R132, RZ ;  /* 0x00000084201c723c */ /* 0x050fe200000418ff */
[----:B------:R-:W4:Y:S05]  /*18ea0*/  LDSM.16.M88.4 R160, [R192+0x6100] ;  /* 0x00610000c0a0783b */ /* 0x000f2a0000000200 */
[----:B-1----:R-:W-:Y:S02]  /*18eb0*/  LDSM.16.M88.4 R164, [R197+0x8100] ;  /* 0x00810000c5a4783b */ /* 0x002fe40000000200 */
[----:B------:R-:W-:Y:S03]  /*18ec0*/  HMMA.16816.F32.BF16 R32, R32, R134, RZ ;  /* 0x000000862020723c */ /* 0x000fe600000418ff */
[----:B------:R-:W1:Y:S05]  /*18ed0*/  LDSM.16.M88.4 R132, [R192+0x6900] ;  /* 0x00690000c084783b */ /* 0x000e6a0000000200 */
[C---:B-----5:R-:W-:Y:S01]  /*18ee0*/  HMMA.16816.F32.BF16 R4, R136.reuse, R140, R4 ;  /* 0x0000008c8804723c */ /* 0x060fe20000041804 */
[----:B---3--:R-:W-:Y:S07]  /*18ef0*/  LDSM.16.M88.4 R168, [R192+0x8900] ;  /* 0x00890000c0a8783b */ /* 0x008fee0000000200 */
[C---:B------:R-:W-:Y:S01]  /*18f00*/  HMMA.16816.F32.BF16 R8, R136.reuse, R142, R8 ;  /* 0x0000008e8808723c */ /* 0x040fe20000041808 */
[----:B------:R-:W3:Y:S07]  /*18f10*/  LDSM.16.M88.4 R140, [R192+0x7100] ;  /* 0x00710000c08c783b */ /* 0x000eee0000000200 */
[C---:B------:R-:W-:Y:S08]  /*18f20*/  HMMA.16816.F32.BF16 R12, R136.reuse, R144, R12 ;  /* 0x00000090880c723c */ /* 0x040ff0000004180c */
[C---:B------:R-:W-:Y:S01]  /*18f30*/  HMMA.16816.F32.BF16 R16, R136.reuse, R146, R16 ;  /* 0x000000928810723c */ /* 0x040fe20000041810 */
[----:B------:R-:W5:Y:S07]  /*18f40*/  LDSM.16.M88.4 R144, [R192+0x7900] ;  /* 0x00790000c090783b */ /* 0x000f6e0000000200 */
[C---:B------:R-:W-:Y:S08]  /*18f50*/  HMMA.16816.F32.BF16 R20, R136.reuse, R148, R20 ;  /* 0x000000948814723c */ /* 0x040ff00000041814 */
[C---:B------:R-:W-:Y:S01]  /*18f60*/  HMMA.16816.F32.BF16 R24, R136.reuse, R150, R24 ;  /* 0x000000968818723c */ /* 0x040fe20000041818 */
[----:B------:R-:W-:Y:S07]  /*18f70*/  LDSM.16.M88.4 R148, [R184] ;  /* 0x00000000b894783b */ /* 0x000fee0000000200 */
[C---:B------:R-:W-:Y:S08]  /*18f80*/  HMMA.16816.F32.BF16 R28, R136.reuse, R152, R28 ;  /* 0x00000098881c723c */ /* 0x040ff0000004181c */
[----:B------:R-:W-:Y:S01]  /*18f90*/  HMMA.16816.F32.BF16 R32, R136, R154, R32 ;  /* 0x0000009a8820723c */ /* 0x000fe20000041820 */
[----:B------:R-:W2:Y:S05]  /*18fa0*/  LDSM.16.M88.4 R136, [R191+0xc100] ;  /* 0x00c10000bf88783b */ /* 0x000eaa0000000200 */
[----:B------:R-:W2:Y:S02]  /*18fb0*/  LDSM.16.M88.4 R152, [R184+0x800] ;  /* 0x00080000b898783b */ /* 0x000ea40000000200 */
        /* <DEDUP_REMOVED lines=9> */
[C---:B-----5:R-:W-:Y:S08]  /*19050*/  HMMA.16816.F32.BF16 R28, R156.reuse, R144, R28 ;  /* 0x000000909c1c723c */ /* 0x060ff0000004181c */
[----:B------:R-:W-:Y:S01]  /*19060*/  HMMA.16816.F32.BF16 R32, R156, R146, R32 ;  /* 0x000000929c20723c */ /* 0x000fe20000041820 */
[----:B------:R-:W4:Y:S05]  /*19070*/  LDSM.16.M88.4 R144, [R197+0x8900] ;  /* 0x00890000c590783b */ /* 0x000f2a0000000200 */
[----:B------:R-:W-:Y:S02]  /*19080*/  LDSM.16.M88.4 R156, [R181] ;  /* 0x00000000b59c783b */ /* 0x000fe40000000200 */
[C---:B--2---:R-:W-:Y:S08]  /*19090*/  HMMA.16816.F32.BF16 R4, R136.reuse, R148, R4 ;  /* 0x000000948804723c */ /* 0x044ff00000041804 */
[C---:B------:R-:W-:Y:S01]  /*190a0*/  HMMA.16816.F32.BF16 R8, R136.reuse, R150, R8 ;  /* 0x000000968808723c */ /* 0x040fe20000041808 */
[----:B------:R-:W2:Y:S07]  /*190b0*/  LDSM.16.M88.4 R148, [R197+0x9100] ;  /* 0x00910000c594783b */ /* 0x000eae0000000200 */
[C---:B------:R-:W-:Y:S08]  /*190c0*/  HMMA.16816.F32.BF16 R12, R136.reuse, R152, R12 ;  /* 0x00000098880c723c */ /* 0x040ff0000004180c */
[C---:B------:R-:W-:Y:S01]  /*190d0*/  HMMA.16816.F32.BF16 R16, R136.reuse, R154, R16 ;  /* 0x0000009a8810723c */ /* 0x040fe20000041810 */
[----:B------:R-:W-:Y:S07]  /*190e0*/  LDSM.16.M88.4 R152, [R182] ;  /* 0x00000000b698783b */ /* 0x000fee0000000200 */
[C---:B-1----:R-:W-:Y:S08]  /*190f0*/  HMMA.16816.F32.BF16 R20, R136.reuse, R132, R20 ;  /* 0x000000848814723c */ /* 0x042ff00000041814 */
[C---:B------:R-:W-:Y:S01]  /*19100*/  HMMA.16816.F32.BF16 R24, R136.reuse, R134, R24 ;  /* 0x000000868818723c */ /* 0x040fe20000041818 */
[----:B------:R-:W1:Y:S07]  /*19110*/  LDSM.16.M88.4 R132, [R197+0x9900] ;  /* 0x00990000c584783b */ /* 0x000e6e0000000200 */
[C---:B---3--:R-:W-:Y:S08]  /*19120*/  HMMA.16816.F32.BF16 R28, R136.reuse, R140, R28 ;  /* 0x0000008c881c723c */ /* 0x048ff0000004181c */
[----:B------:R-:W-:Y:S01]  /*19130*/  HMMA.16816.F32.BF16 R32, R136, R142, R32 ;  /* 0x0000008e8820723c */ /* 0x000fe20000041820 */
[----:B------:R-:W-:Y:S05]  /*19140*/  LDSM.16.M88.4 R136, [R194+0x10100] ;  /* 0x01010000c288783b */ /* 0x000fea0000000200 */
[----:B------:R-:W3:Y:S02]  /*19150*/  LDSM.16.M88.4 R140, [R183] ;  /* 0x00000000b78c783b */ /* 0x000ee40000000200 */
[C---:B------:R-:W-:Y:S08]  /*19160*/  HMMA.16816.F32.BF16 R4, R160.reuse, R164, R4 ;  /* 0x000000a4a004723c */ /* 0x040ff00000041804 */
[C---:B------:R-:W-:Y:S01]  /*19170*/  HMMA.16816.F32.BF16 R8, R160.reuse, R166, R8 ;  /* 0x000000a6a008723c */ /* 0x040fe20000041808 */
[----:B------:R-:W-:Y:S07]  /*19180*/  LDSM.16.M88.4 R164, [R192+0x8100] ;  /* 0x00810000c0a4783b */ /* 0x000fee0000000200 */
[C---:B----4-:R-:W-:Y:S08]  /*19190*/  HMMA.16816.F32.BF16 R12, R160.reuse, R144, R12 ;  /* 0x00000090a00c723c */ /* 0x050ff0000004180c */
[C---:B------:R-:W-:Y:S01]  /*191a0*/  HMMA.16816.F32.BF16 R16, R160.reuse, R146, R16 ;  /* 0x00000092a010723c */ /* 0x040fe20000041810 */
[----:B------:R-:W4:Y:S07]  /*191b0*/  LDSM.16.M88.4 R144, [R180] ;  /* 0x00000000b490783b */ /* 0x000f2e0000000200 */
[C---:B--2---:R-:W-:Y:S08]  /*191c0*/  HMMA.16816.F32.BF16 R20, R160.reuse, R148, R20 ;  /* 0x00000094a014723c */ /* 0x044ff00000041814 */
[C---:B------:R-:W-:Y:S01]  /*191d0*/  HMMA.16816.F32.BF16 R24, R160.reuse, R150, R24 ;  /* 0x00000096a018723c */ /* 0x040fe20000041818 */
[----:B------:R-:W2:Y:S07]  /*191e0*/  LDSM.16.M88.4 R148, [R193+0x10100] ;  /* 0x01010000c194783b */ /* 0x000eae0000000200 */
[C---:B-1----:R-:W-:Y:S08]  /*191f0*/  HMMA.16816.F32.BF16 R28, R160.reuse, R132, R28 ;  /* 0x00000084a01c723c */ /* 0x042ff0000004181c */
[----:B------:R-:W-:Y:S01]  /*19200*/  HMMA.16816.F32.BF16 R32, R160, R134, R32 ;  /* 0x00000086a020723c */ /* 0x000fe20000041820 */
[----:B------:R-:W1:Y:S05]  /*19210*/  LDSM.16.M88.4 R132, [R192+0x9100] ;  /* 0x00910000c084783b */ /* 0x000e6a0000000200 */
[----:B------:R-:W-:Y:S02]  /*19220*/  LDSM.16.M88.4 R160, [R184+0x2000] ;  /* 0x00200000b8a0783b */ /* 0x000fe40000000200 */
[C---:B---3--:R-:W-:Y:S08]  /*19230*/  HMMA.16816.F32.BF16 R4, R136.reuse, R140, R4 ;  /* 0x0000008c8804723c */ /* 0x048ff00000041804 */
[C---:B------:R-:W-:Y:S01]  /*19240*/  HMMA.16816.F32.BF16 R8, R136.reuse, R142, R8 ;  /* 0x0000008e8808723c */ /* 0x040fe20000041808 */
[----:B------:R-:W3:Y:S07]  /*19250*/  LDSM.16.M88.4 R140, [R192+0x9900] ;  /* 0x00990000c08c783b */ /* 0x000eee0000000200 */
[C---:B------:R-:W-:Y:S08]  /*19260*/  HMMA.16816.F32.BF16 R12, R136.reuse, R152, R12 ;  /* 0x00000098880c723c */ /* 0x040ff0000004180c */
[C---:B------:R-:W-:Y:S01]  /*19270*/  HMMA.16816.F32.BF16 R16, R136.reuse, R154, R16 ;  /* 0x0000009a8810723c */ /* 0x040fe20000041810 */
[----:B------:R-:W5:Y:S07]  /*19280*/  LDSM.16.M88.4 R152, [R191+0x10100] ;  /* 0x01010000bf98783b */ /* 0x000f6e0000000200 */
[C---:B------:R-:W-:Y:S08]  /*19290*/  HMMA.16816.F32.BF16 R20, R136.reuse, R156, R20 ;  /* 0x0000009c8814723c */ /* 0x040ff00000041814 */
[C---:B------:R-:W-:Y:S01]  /*192a0*/  HMMA.16816.F32.BF16 R24, R136.reuse, R158, R24 ;  /* 0x0000009e8818723c */ /* 0x040fe20000041818 */
[----:B------:R-:W-:Y:S07]  /*192b0*/  LDSM.16.M88.4 R156, [R197+0xa900] ;  /* 0x00a90000c59c783b */ /* 0x000fee0000000200 */
[C---:B----4-:R-:W-:Y:S08]  /*192c0*/  HMMA.16816.F32.BF16 R28, R136.reuse, R144, R28 ;  /* 0x00000090881c723c */ /* 0x050ff0000004181c */
[----:B------:R-:W-:Y:S01]  /*192d0*/  HMMA.16816.F32.BF16 R32, R136, R146, R32 ;  /* 0x000000928820723c */ /* 0x000fe20000041820 */
[----:B------:R-:W4:Y:S05]  /*192e0*/  LDSM.16.M88.4 R136, [R184+0x2800] ;  /* 0x00280000b888783b */ /* 0x000f2a0000000200 */
[----:B------:R-:W3:Y:S02]  /*192f0*/  LDSM.16.M88.4 R144, [R184+0x3000] ;  /* 0x00300000b890783b */ /* 0x000ee40000000200 */
[C---:B--2---:R-:W-:Y:S08]  /*19300*/  HMMA.16816.F32.BF16 R4, R148.reuse, R164, R4 ;  /* 0x000000a49404723c */ /* 0x044ff00000041804 */
[C---:B------:R-:W-:Y:S01]  /*19310*/  HMMA.16816.F32.BF16 R8, R148.reuse, R166, R8 ;  /* 0x000000a69408723c */ /* 0x040fe20000041808 */
[----:B------:R-:W-:Y:S07]  /*19320*/  LDSM.16.M88.4 R164, [R184+0x4000] ;  /* 0x00400000b8a4783b */ /* 0x000fee0000000200 */
[C---:B------:R-:W-:Y:S08]  /*19330*/  HMMA.16816.F32.BF16 R12, R148.reuse, R168, R12 ;  /* 0x000000a8940c723c */ /* 0x040ff0000004180c */
[C---:B------:R-:W-:Y:S08]  /*19340*/  HMMA.16816.F32.BF16 R16, R148.reuse, R170, R16 ;  /* 0x000000aa9410723c */ /* 0x040ff00000041810 */
[C---:B-1----:R-:W-:Y:S08]  /*19350*/  HMMA.16816.F32.BF16 R20, R148.reuse, R132, R20 ;  /* 0x000000849414723c */ /* 0x042ff00000041814 */
[C---:B------:R-:W-:Y:S01]  /*19360*/  HMMA.16816.F32.BF16 R24, R148.reuse, R134, R24 ;  /* 0x000000869418723c */ /* 0x040fe20000041818 */
[----:B------:R-:W1:Y:S07]  /*19370*/  LDSM.16.M88.4 R132, [R184+0x3800] ;  /* 0x00380000b884783b */ /* 0x000e6e0000000200 */
[C---:B---3--:R-:W-:Y:S08]  /*19380*/  HMMA.16816.F32.BF16 R28, R148.reuse, R140, R28 ;  /* 0x0000008c941c723c */ /* 0x048ff0000004181c */
[----:B------:R-:W-:Y:S01]  /*19390*/  HMMA.16816.F32.BF16 R32, R148, R142, R32 ;  /* 0x0000008e9420723c */ /* 0x000fe20000041820 */
[----:B------:R-:W-:Y:S05]  /*193a0*/  LDSM.16.M88.4 R140, [R198+0x14100] ;  /* 0x01410000c68c783b */ /* 0x000fea0000000200 */
[----:B------:R-:W2:Y:S02]  /*193b0*/  LDSM.16.M88.4 R148, [R197+0xa100] ;  /* 0x00a10000c594783b */ /* 0x000ea40000000200 */
[C---:B-----5:R-:W-:Y:S08]  /*193c0*/  HMMA.16816.F32.BF16 R4, R152.reuse, R160, R4 ;  /* 0x000000a09804723c */ /* 0x060ff00000041804 */
[C---:B------:R-:W-:Y:S01]  /*193d0*/  HMMA.16816.F32.BF16 R8, R152.reuse, R162, R8 ;  /* 0x000000a29808723c */ /* 0x040fe20000041808 */
[----:B------:R-:W-:Y:S07]  /*193e0*/  LDSM.16.M88.4 R160, [R197+0xb900] ;  /* 0x00b90000c5a0783b */ /* 0x000fee0000000200 */
[C---:B----4-:R-:W-:Y:S08]  /*193f0*/  HMMA.16816.F32.BF16 R12, R152.reuse, R136, R12 ;  /* 0x00000088980c723c */ /* 0x050ff0000004180c */
[C---:B------:R-:W-:Y:S01]  /*19400*/  HMMA.16816.F32.BF16 R16, R152.reuse, R138, R16 ;  /* 0x0000008a9810723c */ /* 0x040fe20000041810 */
[----:B------:R-:W3:Y:S07]  /*19410*/  LDSM.16.M88.4 R136, [R197+0xb100] ;  /* 0x00b10000c588783b */ /* 0x000eee0000000200 */
[C---:B------:R-:W-:Y:S08]  /*19420*/  HMMA.16816.F32.BF16 R20, R152.reuse, R144, R20 ;  /* 0x000000909814723c */ /* 0x040ff00000041814 */
[C---:B------:R-:W-:Y:S01]  /*19430*/  HMMA.16816.F32.BF16 R24, R152.reuse, R146, R24 ;  /* 0x000000929818723c */ /* 0x040fe20000041818 */
[----:B------:R-:W-:Y:S07]  /*19440*/  LDSM.16.M88.4 R144, [R179] ;  /* 0x00000000b390783b */ /* 0x000fee0000000200 */
[C---:B-1----:R-:W-:Y:S08]  /*19450*/  HMMA.16816.F32.BF16 R28, R152.reuse, R132, R28 ;  /* 0x00000084981c723c */ /* 0x042ff0000004181c */
[----:B------:R-:W-:Y:S01]  /*19460*/  HMMA.16816.F32.BF16 R32, R152, R134, R32 ;  /* 0x000000869820723c */ /* 0x000fe20000041820 */
[----:B------:R-:W1:Y:S05]  /*19470*/  LDSM.16.M88.4 R132, [R194+0x14100] ;  /* 0x01410000c284783b */ /* 0x000e6a0000000200 */
[----:B------:R-:W4:Y:S02]  /*19480*/  LDSM.16.M88.4 R152, [R178] ;  /* 0x00000000b298783b */ /* 0x000f240000000200 */
[C---:B--2---:R-:W-:Y:S08]  /*19490*/  HMMA.16816.F32.BF16 R4, R140.reuse, R148, R4 ;  /* 0x000000948c04723c */ /* 0x044ff00000041804 */
[C---:B------:R-:W-:Y:S01]  /*194a0*/  HMMA.16816.F32.BF16 R8, R140.reuse, R150, R8 ;  /* 0x000000968c08723c */ /* 0x040fe20000041808 */
[----:B------:R-:W-:Y:S07]  /*194b0*/  LDSM.16.M88.4 R148, [R176] ;  /* 0x00000000b094783b */ /* 0x000fee0000000200 */
[C---:B------:R-:W-:Y:S08]  /*194c0*/  HMMA.16816.F32.BF16 R12, R140.reuse, R156, R12 ;  /* 0x0000009c8c0c723c */ /* 0x040ff0000004180c */
[C---:B------:R-:W-:Y:S01]  /*194d0*/  HMMA.16816.F32.BF16 R16, R140.reuse, R158, R16 ;  /* 0x0000009e8c10723c */ /* 0x040fe20000041810 */
[----:B------:R-:W-:Y:S07]  /*194e0*/  LDSM.16.M88.4 R156, [R192+0xa100] ;  /* 0x00a10000c09c783b */ /* 0x000fee0000000200 */
[C---:B---3--:R-:W-:Y:S08]  /*194f0*/  HMMA.16816.F32.BF16 R20, R140.reuse, R136, R20 ;  /* 0x000000888c14723c */ /* 0x048ff00000041814 */
[C---:B------:R-:W-:Y:S01]  /*19500*/  HMMA.16816.F32.BF16 R24, R140.reuse, R138, R24 ;  /* 0x0000008a8c18723c */ /* 0x040fe20000041818 */
[----:B------:R-:W2:Y:S07]  /*19510*/  LDSM.16.M88.4 R136, [R177] ;  /* 0x00000000b188783b */ /* 0x000eae0000000200 */
[C---:B------:R-:W-:Y:S08]  /*19520*/  HMMA.16816.F32.BF16 R28, R140.reuse, R160, R28 ;  /* 0x000000a08c1c723c */ /* 0x040ff0000004181c */
[----:B------:R-:W-:Y:S01]  /*19530*/  HMMA.16816.F32.BF16 R32, R140, R162, R32 ;  /* 0x000000a28c20723c */ /* 0x000fe20000041820 */
[----:B------:R-:W3:Y:S05]  /*19540*/  LDSM.16.M88.4 R140, [R193+0x14100] ;  /* 0x01410000c18c783b */ /* 0x000eea0000000200 */
[----:B------:R-:W-:Y:S02]  /*19550*/  LDSM.16.M88.4 R160, [R192+0xb100] ;  /* 0x00b10000c0a0783b */ /* 0x000fe40000000200 */
[C---:B-1----:R-:W-:Y:S08]  /*19560*/  HMMA.16816.F32.BF16 R4, R132.reuse, R144, R4 ;  /* 0x000000908404723c */ /* 0x042ff00000041804 */
[C---:B------:R-:W-:Y:S01]  /*19570*/  HMMA.16816.F32.BF16 R8, R132.reuse, R146, R8 ;  /* 0x000000928408723c */ /* 0x040fe20000041808 */
[----:B------:R-:W1:Y:S07]  /*19580*/  LDSM.16.M88.4 R144, [R192+0xa900] ;  /* 0x00a90000c090783b */ /* 0x000e6e0000000200 */
[C---:B----4-:R-:W-:Y:S08]  /*19590*/  HMMA.16816.F32.BF16 R12, R132.reuse, R152, R12 ;  /* 0x00000098840c723c */ /* 0x050ff0000004180c */
[C---:B------:R-:W-:Y:S01]  /*195a0*/  HMMA.16816.F32.BF16 R16, R132.reuse, R154, R16 ;  /* 0x0000009a8410723c */ /* 0x040fe20000041810 */
[----:B------:R-:W4:Y:S07]  /*195b0*/  LDSM.16.M88.4 R152, [R192+0xb900] ;  /* 0x00b90000c098783b */ /* 0x000f2e0000000200 */
[C---:B--2---:R-:W-:Y:S08]  /*195c0*/  HMMA.16816.F32.BF16 R20, R132.reuse, R136, R20 ;  /* 0x000000888414723c */ /* 0x044ff00000041814 */
[C---:B------:R-:W-:Y:S01]  /*195d0*/  HMMA.16816.F32.BF16 R24, R132.reuse, R138, R24 ;  /* 0x0000008a8418723c */ /* 0x040fe20000041818 */
[----:B------:R-:W2:Y:S07]  /*195e0*/  LDSM.16.M88.4 R136, [R191+0x14100] ;  /* 0x01410000bf88783b */ /* 0x000eae0000000200 */
[C---:B------:R-:W-:Y:S07]  /*195f0*/  HMMA.16816.F32.BF16 R28, R132.reuse, R148, R28 ;  /* 0x00000094841c723c */ /* 0x040fee000004181c */
[C---:B------:R-:W-:Y:S01]  /*19600*/  @P0 IMAD.WIDE.U32 R148, R0.reuse, c[0x0][0x1e0], RZ ;  /* 0x0000780000940a25 */ /* 0x040fe200078e00ff */
[----:B------:R-:W-:Y:S01]  /*19610*/  HMMA.16816.F32.BF16 R32, R132, R150, R32 ;  /* 0x000000968420723c */ /* 0x000fe20000041820 */
[----:B------:R-:W5:Y:S07]  /*19620*/  LDSM.16.M88.4 R132, [R184+0x4800] ;  /* 0x00480000b884783b */ /* 0x000f6e0000000200 */
[C---:B---3--:R-:W-:Y:S08]  /*19630*/  HMMA.16816.F32.BF16 R4, R140.reuse, R156, R4 ;  /* 0x0000009c8c04723c */ /* 0x048ff00000041804 */
[C---:B------:R-:W-:Y:S08]  /*19640*/  HMMA.16816.F32.BF16 R8, R140.reuse, R158, R8 ;  /* 0x0000009e8c08723c */ /* 0x040ff00000041808 */
[C---:B-1----:R-:W-:Y:S07]  /*19650*/  HMMA.16816.F32.BF16 R12, R140.reuse, R144, R12 ;  /* 0x000000908c0c723c */ /* 0x042fee000004180c */
[----:B------:R-:W-:Y:S01]  /*19660*/  @P0 SHF.R.S32.HI R145, RZ, 0x1f, R0 ;  /* 0x0000001fff910819 */ /* 0x000fe20000011400 */
[C---:B------:R-:W-:Y:S04]  /*19670*/  HMMA.16816.F32.BF16 R16, R140.reuse, R146, R16 ;  /* 0x000000928c10723c */ /* 0x040fe80000041810 */
[----:B------:R-:W-:Y:S04]  /*19680*/  @P0 IMAD R145, R145, c[0x0][0x1e0], RZ ;  /* 0x0000780091910a24 */ /* 0x000fe800078e02ff */
[C---:B------:R-:W-:Y:S04]  /*19690*/  HMMA.16816.F32.BF16 R20, R140.reuse, R160, R20 ;  /* 0x000000a08c14723c */ /* 0x040fe80000041814 */
[----:B------:R-:W-:Y:S02]  /*196a0*/  @P0 IMAD R145, R0, c[0x0][0x1e4], R145 ;  /* 0x0000790000910a24 */ /* 0x000fe400078e0291 */
[----:B------:R-:W-:Y:S02]  /*196b0*/  IMAD.MOV.U32 R0, RZ, RZ, R203 ;  /* 0x000000ffff007224 */ /* 0x000fe400078e00cb */
[C---:B------:R-:W-:Y:S04]  /*196c0*/  HMMA.16816.F32.BF16 R24, R140.reuse, R162, R24 ;  /* 0x000000a28c18723c */ /* 0x040fe80000041818 */
[----:B------:R-:W-:Y:S02]  /*196d0*/  @P0 IMAD.IADD R145, R149, 0x1, R145 ;  /* 0x0000000195910824 */ /* 0x000fe400078e0291 */
[C---:B------:R-:W-:Y:S02]  /*196e0*/  @P0 IMAD.SHL.U32 R149, R148.reuse, 0x40, RZ ;  /* 0x0000004094950824 */ /* 0x040fe400078e00ff */
[C---:B----4-:R-:W-:Y:S04]  /*196f0*/  HMMA.16816.F32.BF16 R28, R140.reuse, R152, R28 ;  /* 0x000000988c1c723c */ /* 0x050fe8000004181c */
[----:B------:R-:W-:Y:S02]  /*19700*/  @P0 IADD3 R144, P3, R149, R204, RZ ;  /* 0x000000cc95900210 */ /* 0x000fe40007f7e0ff */
[----:B------:R-:W-:Y:S02]  /*19710*/  @P0 SHF.L.U64.HI R148, R148, 0x6, R145 ;  /* 0x0000000694940819 */ /* 0x000fe40000010291 */
[----:B------:R-:W-:Y:S01]  /*19720*/  HMMA.16816.F32.BF16 R32, R140, R154, R32 ;  /* 0x0000009a8c20723c */ /* 0x000fe20000041820 */
[----:B------:R-:W1:Y:S03]  /*19730*/  LDSM.16.M88.4 R140, [R184+0x5000] ;  /* 0x00500000b88c783b */ /* 0x000e660000000200 */
[----:B------:R-:W-:Y:S04]  /*19740*/  @P0 IMAD.X R145, R148, 0x1, R211, P3 ;  /* 0x0000000194910824 */ /* 0x000fe800018e06d3 */
[C---:B--2---:R-:W-:Y:S08]  /*19750*/  HMMA.16816.F32.BF16 R4, R136.reuse, R164, R4 ;  /* 0x000000a48804723c */ /* 0x044ff00000041804 */
[C---:B------:R-:W-:Y:S08]  /*19760*/  HMMA.16816.F32.BF16 R8, R136.reuse, R166, R8 ;  /* 0x000000a68808723c */ /* 0x040ff00000041808 */
[C---:B-----5:R-:W-:Y:S07]  /*19770*/  HMMA.16816.F32.BF16 R12, R136.reuse, R132, R12 ;  /* 0x00000084880c723c */ /* 0x060fee000004180c */
[----:B------:R-:W-:Y:S01]  /*19780*/  @P1 IMAD.HI.U32 R133, R203, c[0x0][0x2c8], RZ ;  /* 0x0000b200cb851a27 */ /* 0x000fe200078e00ff */
[C---:B------:R-:W-:Y:S01]  /*19790*/  @P0 LEA R132, P1, R144.reuse, c[0x0][0x1c8], 0x1 ;  /* 0x0000720090840a11 */ /* 0x040fe200078208ff */
[C---:B------:R-:W-:Y:S03]  /*197a0*/  HMMA.16816.F32.BF16 R16, R136.reuse, R134, R16 ;  /* 0x000000868810723c */ /* 0x040fe60000041810 */
[----:B------:R-:W-:Y:S02]  /*197b0*/  @P2 SHF.R.U32.HI R0, RZ, c[0x0][0x2cc], R133 ;  /* 0x0000b300ff002a19 */ /* 0x000fe40000011685 */
[----:B------:R-:W-:Y:S02]  /*197c0*/  @P0 LEA.HI.X R133, R144, c[0x0][0x1cc], R145, 0x1, P1 ;  /* 0x0000730090850a11 */ /* 0x000fe400008f0c91 */
[----:B------:R-:W2:Y:S01]  /*197d0*/  LDSM.16.M88.4 R144, [R184+0x5800] ;  /* 0x00580000b890783b */ /* 0x000ea20000000200 */
[C---:B------:R-:W-:Y:S01]  /*197e0*/  @P0 IADD3 R150, P2, R149.reuse, R174, RZ ;  /* 0x000000ae95960210 */ /* 0x040fe20007f5e0ff */
[----:B------:R-:W-:Y:S04]  /*197f0*/  DEPBAR.LE SB0, 0x0 ;  /* 0x000080000000791a */ /* 0x000fe80000000000 */
[----:B------:R-:W-:Y:S01]  /*19800*/  BAR.SYNC.DEFER_BLOCKING 0x0 ;  /* 0x0000000000007b1d */ /* 0x000fe20000010000 */
[C---:B------:R-:W-:Y:S01]  /*19810*/  @P0 IADD3 R134, P1, R149.reuse, R172, RZ ;  /* 0x000000ac95860210 */ /* 0x040fe20007f3e0ff */
[C---:B------:R-:W-:Y:S01]  /*19820*/  @P0 IMAD.X R135, R148.reuse, 0x1, R213, P2 ;  /* 0x0000000194870824 */ /* 0x040fe200010e06d5 */
[----:B------:R-:W-:Y:S01]  /*19830*/  @P0 IADD3 R149, P3, R149, UR6, RZ ;  /* 0x0000000695950c10 */ /* 0x000fe2000ff7e0ff */
[C---:B-1----:R-:W-:Y:S05]  /*19840*/  HMMA.16816.F32.BF16 R20, R136.reuse, R140, R20 ;  /* 0x0000008c8814723c */ /* 0x042fea0000041814 */
[----:B------:R-:W-:Y:S01]  /*19850*/  @P0 IMAD.X R151, R148, 0x1, R175, P1 ;  /* 0x0000000194970824 */ /* 0x000fe200008e06af */
[----:B------:R-:W-:Y:S02]  /*19860*/  @P0 LEA R154, P2, R150, c[0x0][0x1c8], 0x1 ;  /* 0x00007200969a0a11 */ /* 0x000fe400078408ff */
[----:B------:R-:W-:Y:S01]  /*19870*/  @P0 LEA R152, P1, R134, c[0x0][0x1c8], 0x1 ;  /* 0x0000720086980a11 */ /* 0x000fe200078208ff */
[C---:B------:R-:W-:Y:S03]  /*19880*/  HMMA.16816.F32.BF16 R24, R136.reuse, R142, R24 ;  /* 0x0000008e8818723c */ /* 0x040fe60000041818 */
[----:B------:R-:W-:Y:S02]  /*19890*/  @P0 LEA.HI.X R155, R150, c[0x0][0x1cc], R135, 0x1, P2 ;  /* 0x00007300969b0a11 */ /* 0x000fe400010f0c87 */
[----:B------:R-:W-:Y:S02]  /*198a0*/  @P0 LEA.HI.X R153, R134, c[0x0][0x1cc], R151, 0x1, P1 ;  /* 0x0000730086990a11 */ /* 0x000fe400008f0c97 */
[C---:B------:R-:W-:Y:S02]  /*198b0*/  @P0 IADD3 R134, P2, R149.reuse, R204, RZ ;  /* 0x000000cc95860210 */ /* 0x040fe40007f5e0ff */
[C---:B------:R-:W-:Y:S01]  /*198c0*/  @P0 IADD3 R135, P1, R149.reuse, R174, RZ ;  /* 0x000000ae95870210 */ /* 0x040fe20007f3e0ff */
[----:B------:R-:W-:Y:S01]  /*198d0*/  @!PT LDS RZ, [RZ] ;  /* 0x00000000fffff984 */ /* 0x000fe20000000800 */
[----:B------:R-:W-:Y:S01]  /*198e0*/  @!PT LDS RZ, [RZ] ;  /* 0x00000000fffff984 */ /* 0x000fe20000000800 */
[----:B------:R-:W-:Y:S01]  /*198f0*/  @!PT LDS RZ, [RZ] ;  /* 0x00000000fffff984 */ /* 0x000fe20000000800 */
[----:B------:R1:W-:Y:S02]  /*19900*/  @P0 LDGSTS.E.BYPASS.LTC128B.128 [R202+0x6100], [R132.64], !P5 ;  /* 0x0610000084ca0fae */ /* 0x0003e4000e901d5c */
[----:B------:R-:W-:Y:S02]  /*19910*/  @P0 IADD3.X R148, R148, UR7, RZ, P3, !PT ;  /* 0x0000000794940c10 */ /* 0x000fe40009ffe4ff */
[----:B------:R-:W-:Y:S01]  /*19920*/  @P0 IADD3 R149, P3, R149, R172, RZ ;  /* 0x000000ac95950210 */ /* 0x000fe20007f7e0ff */
[----:B------:R3:W-:Y:S02]  /*19930*/  @P0 LDGSTS.E.BYPASS.LTC128B.128 [R202+0x8100], [R154.64], !P6 ;  /* 0x081000009aca0fae */ /* 0x0007e4000f101d5c */
[----:B------:R-:W-:Y:S01]  /*19940*/  @P0 IMAD.X R141, R148, 0x1, R211, P2 ;  /* 0x00000001948d0824 */ /* 0x000fe200010e06d3 */
[----:B------:R-:W-:Y:S01]  /*19950*/  @P0 LEA R156, P4, R134, c[0x0][0x1c8], 0x1 ;  /* 0x00007200869c0a11 */ /* 0x000fe200078808ff */
[C---:B------:R-:W-:Y:S01]  /*19960*/  @P0 IMAD.X R140, R148.reuse, 0x1, R213, P1 ;  /* 0x00000001948c0824 */ /* 0x040fe200008e06d5 */
[----:B------:R-:W-:Y:S01]  /*19970*/  @P0 LEA R150, P2, R135, c[0x0][0x1c8], 0x1 ;  /* 0x0000720087960a11 */ /* 0x000fe200078408ff */
[----:B------:R-:W-:Y:S01]  /*19980*/  @P0 IMAD.X R148, R148, 0x1, R175, P3 ;  /* 0x0000000194940824 */ /* 0x000fe200018e06af */
[----:B------:R-:W-:Y:S01]  /*19990*/  ISETP.NE.AND P3, PT, R199, RZ, PT ;  /* 0x000000ffc700720c */ /* 0x000fe20003f65270 */
[C---:B--2---:R-:W-:Y:S03]  /*199a0*/  HMMA.16816.F32.BF16 R28, R136.reuse, R144, R28 ;  /* 0x00000090881c723c */ /* 0x044fe6000004181c */
[----:B------:R-:W-:Y:S02]  /*199b0*/  @P0 LEA.HI.X R157, R134, c[0x0][0x1cc], R141, 0x1, P4 ;  /* 0x00007300869d0a11 */ /* 0x000fe400020f0c8d */
[----:B------:R-:W2:Y:S01]  /*199c0*/  SHFL.IDX PT, R134, R0, RZ, 0x1c1f ;  /* 0x001c1fff00867589 */ /* 0x000ea200000e0000 */
[----:B------:R-:W-:Y:S01]  /*199d0*/  @P0 LEA.HI.X R151, R135, c[0x0][0x1cc], R140, 0x1, P2 ;  /* 0x0000730087970a11 */ /* 0x000fe200010f0c8c */
[----:B------:R-:W-:Y:S01]  /*199e0*/  IMAD.SHL.U32 R135, R173, 0x40, RZ ;  /* 0x00000040ad877824 */ /* 0x000fe200078e00ff */
[C---:B------:R-:W-:Y:S01]  /*199f0*/  @P0 LEA R158, P1, R149.reuse, c[0x0][0x1c8], 0x1 ;  /* 0x00007200959e0a11 */ /* 0x040fe200078208ff */
[----:B------:R-:W-:Y:S03]  /*19a00*/  HMMA.16816.F32.BF16 R32, R136, R146, R32 ;  /* 0x000000928820723c */ /* 0x000fe60000041820 */
[----:B------:R3:W-:Y:S01]  /*19a10*/  @P0 LDGSTS.E.BYPASS.LTC128B.128 [R202+0xa100], [R152.64], !P3 ;  /* 0x0a10000098ca0fae */ /* 0x0007e2000d901d5c */
[----:B------:R-:W-:Y:S01]  /*19a20*/  @P0 LEA.HI.X R159, R149, c[0x0][0x1cc], R148, 0x1, P1 ;  /* 0x00007300959f0a11 */ /* 0x000fe200008f0c94 */
[----:B-1----:R-:W-:Y:S01]  /*19a30*/  IMAD.U32 R133, RZ, RZ, UR23 ;  /* 0x00000017ff857e24 */ /* 0x002fe2000f8e00ff */
[----:B------:R-:W-:Y:S02]  /*19a40*/  IADD3 R132, -R208, 0x1, -R135 ;  /* 0x00000001d0847810 */ /* 0x000fe40007ffe987 */
[----:B------:R3:W-:Y:S04]  /*19a50*/  @P0 LDGSTS.E.BYPASS.LTC128B.128 [R202+0x7100], [R156.64], !P5 ;  /* 0x071000009cca0fae */ /* 0x0007e8000e901d5c */
[----:B------:R-:W-:Y:S01]  /*19a60*/  IADD3 R133, -R133, UR12, R132 ;  /* 0x0000000c85857c10 */ /* 0x000fe2000fffe184 */
[----:B------:R3:W-:Y:S03]  /*19a70*/  @P0 LDGSTS.E.BYPASS.LTC128B.128 [R202+0x9100], [R150.64], !P6 ;  /* 0x0910000096ca0fae */ /* 0x0007e6000f101d5c */
[C---:B------:R-:W-:Y:S02]  /*19a80*/  IADD3 R137, R133.reuse, c[0x0][0x328], RZ ;  /* 0x0000ca0085897a10 */ /* 0x040fe40007ffe0ff */
[----:B------:R3:W-:Y:S01]  /*19a90*/  @P0 LDGSTS.E.BYPASS.LTC128B.128 [R202+0xb100], [R158.64], !P3 ;  /* 0x0b1000009eca0fae */ /* 0x0007e2000d901d5c */
[----:B------:R-:W-:Y:S02]  /*19aa0*/  PLOP3.LUT P0, PT, PT, PT, UP2, 0x40, 0x0 ;  /* 0x000000000000781c */ /* 0x000fe40003f0e828 */
[----:B------:R-:W-:Y:S01]  /*19ab0*/  IADD3 R133, R133, UR4, RZ ;  /* 0x0000000485857c10 */ /* 0x000fe2000fffe0ff */
[--C-:B--2---:R-:W-:Y:S01]  /*19ac0*/  IMAD.IADD R141, R137, 0x1, R134.reuse ;  /* 0x00000001898d7824 */ /* 0x104fe200078e0286 */
[----:B------:R-:W0:Y:S03]  /*19ad0*/  LDGDEPBAR ;  /* 0x00000000000079af */ /* 0x000e260000000000 */
[----:B------:R-:W-:Y:S06]  /*19ae0*/  IMAD.IADD R139, R133, 0x1, R134 ;  /* 0x00000001858b7824 */ /* 0x000fec00078e0286 */
        /* <DEDUP_REMOVED lines=15> */
.L_x_1745:
[----:B------:R-:W-:Y:S04]  /*19be0*/  MOV R132, c[0x0][0x32c] ;  /* 0x0000cb0000847a02 */ /* 0x000fe80000000f00 */
[----:B------:R-:W-:Y:S11]  /*19bf0*/  ISETP.NE.AND P0, PT, R132, 0x1, PT ;  /* 0x000000018400780c */ /* 0x000ff60003f05270 */
[----:B------:R-:W-:Y:S02]  /*19c00*/  @!UPT UIADD3 URZ, URZ, URZ, URZ ;  /* 0x0000003f3f3ff290 */ /* 0x000fe4000fffe03f */
[----:B------:R-:W-:Y:S05]  /*19c10*/  @P0 IMAD.HI.U32 R132, R134, c[0x0][0x330], RZ ;  /* 0x0000cc0086840a27 */ /* 0x000fea00078e00ff */
[----:B------:R-:W-:Y:S02]  /*19c20*/  @P0 SHF.R.U32.HI R134, RZ, c[0x0][0x334], R132 ;  /* 0x0000cd00ff860a19 */ /* 0x000fe40000011684 */
.L_x_1746:
[----:B------:R-:W-:Y:S05]  /*19c30*/  BSYNC B0 ;  /* 0x0000000000007941 */ /* 0x000fea0003800000 */
.L_x_1744:
[----:B------:R-:W-:Y:S04]  /*19c40*/  IMAD R143, R134, c[0x0][0x32c], -R135 ;  /* 0x0000cb00868f7a24 */ /* 0x000fe800078e0a87 */
[----:B------:R-:W-:Y:S05]  /*19c50*/  IMAD.IADD R134, R143, 0x1, -R208 ;  /* 0x000000018f867824 */ /* 0x000fea00078e0ad0 */
[----:B------:R-:W-:Y:S02]  /*19c60*/  IADD3 R132, R134, c[0x0][0x32c], RZ ;  /* 0x0000cb0086847a10 */ /* 0x000fe40007ffe0ff */
[----:B------:R-:W-:Y:S02]  /*19c70*/  IMNMX R139, R139, R134, !PT ;  /* 0x000000868b8b7217 */ /* 0x000fe40007800200 */
[----:B------:R-:W-:Y:S02]  /*19c80*/  IMNMX R141, R141, R132, PT ;  /* 0x000000848d8d7217 */ /* 0x000fe40003800200 */
.L_x_1743:
[----:B------:R-:W-:Y:S04]  /*19c90*/  ISETP.GT.AND P1, PT, R173, -0x1, PT ;  /* 0xffffffffad00780c */ /* 0x000fe80003f24270 */
[C---:B------:R-:W-:Y:S02]  /*19ca0*/  ISETP.GT.AND P0, PT, R139.reuse, RZ, P1 ;  /* 0x000000ff8b00720c */ /* 0x040fe40000f04270 */
[----:B------:R-:W-:Y:S02]  /*19cb0*/  ISETP.GT.AND P2, PT, R139, 0x8, P1 ;  /* 0x000000088b00780c */ /* 0x000fe40000f44270 */
[----:B------:R-:W-:Y:S02]  /*19cc0*/  ISETP.LT.OR P0, PT, R141, 0x1, P0 ;  /* 0x000000018d00780c */ /* 0x000fe40000701670 */
        /* <DEDUP_REMOVED lines=10> */
[----:B---3--:R-:W-:Y:S02]  /*19d70*/  FSEL R150, R5, -INF , !P3 ;  /* 0xff80000005967808 */ /* 0x008fe40005800000 */
        /* <DEDUP_REMOVED lines=53> */
.L_x_1749:
[----:B------:R-:W-:Y:S04]  /*1a0d0*/  MOV R5, c[0x0][0x32c] ;  /* 0x0000cb0000057a02 */ /* 0x000fe80000000f00 */
[----:B------:R-:W-:Y:S11]  /*1a0e0*/  ISETP.NE.AND P0, PT, R5, 0x1, PT ;  /* 0x000000010500780c */ /* 0x000ff60003f05270 */
[----:B------:R-:W-:Y:S02]  /*1a0f0*/  @!UPT UIADD3 URZ, URZ, URZ, URZ ;  /* 0x0000003f3f3ff290 */ /* 0x000fe4000fffe03f */
[----:B------:R-:W-:Y:S05]  /*1a100*/  @P0 IMAD.HI.U32 R5, R12, c[0x0][0x330], RZ ;  /* 0x0000cc000c050a27 */ /* 0x000fea00078e00ff */
[----:B------:R-:W-:Y:S02]  /*1a110*/  @P0 SHF.R.U32.HI R12, RZ, c[0x0][0x334], R5 ;  /* 0x0000cd00ff0c0a19 */ /* 0x000fe40000011605 */
.L_x_1750:
[----:B------:R-:W-:Y:S05]  /*1a120*/  BSYNC B0 ;  /* 0x0000000000007941 */ /* 0x000fea0003800000 */
.L_x_1748:
[----:B------:R-:W-:Y:S04]  /*1a130*/  IMAD R135, R12, c[0x0][0x32c], -R135 ;  /* 0x0000cb000c877a24 */ /* 0x000fe800078e0a87 */
[----:B------:R-:W-:Y:S05]  /*1a140*/  IMAD.IADD R135, R135, 0x1, -R208 ;  /* 0x0000000187877824 */ /* 0x000fea00078e0ad0 */
[----:B------:R-:W-:Y:S02]  /*1a150*/  IADD3 R5, R135, c[0x0][0x32c], RZ ;  /* 0x0000cb0087057a10 */ /* 0x000fe40007ffe0ff */
[----:B------:R-:W-:Y:S02]  /*1a160*/  IMNMX R4, R4, R135, !PT ;  /* 0x0000008704047217 */ /* 0x000fe40007800200 */
[----:B------:R-:W-:Y:S02]  /*1a170*/  IMNMX R0, R0, R5, PT ;  /* 0x0000000500007217 */ /* 0x000fe40003800200 */
.L_x_1747:
[----:B------:R-:W-:Y:S02]  /*1a180*/  FMNMX.FTZ R5, R148, R3, !PT ;  /* 0x0000000394057209 */ /* 0x000fe40007810000 */
[----:B------:R-:W-:Y:S02]  /*1a190*/  ISETP.GT.AND P2, PT, R4, RZ, P1 ;  /* 0x000000ff0400720c */ /* 0x000fe40000f44270 */
        /* <DEDUP_REMOVED lines=13> */
[----:B------:R-:W-:Y:S02]  /*1a270*/  ISETP.LT.OR P3, PT, R0, 0x9, P3 ;  /* 0x000000090000780c */ /* 0x000fe40001f61670 */
[----:B------:R-:W-:Y:S02]  /*1a280*/  FSEL R17, R7, -INF , !P0 ;  /* 0xff80000007117808 */ /* 0x000fe40004000000 */
[----:B------:R-:W-:Y:S02]  /*1a290*/  ISETP.GT.AND P0, PT, R4, 0x9, P1 ;  /* 0x000000090400780c */ /* 0x000fe40000f04270 */
[----:B------:R-:W-:Y:S02]  /*1a2a0*/  FMNMX.FTZ R5, R168, R5, !PT ;  /* 0x00000005a8057209 */ /* 0x000fe40007810000 */
[----:B------:R-:W-:Y:S02]  /*1a2b0*/  ISETP.GT.AND P4, PT, R4, 0x10, P1 ;  /* 0x000000100400780c */ /* 0x000fe40000f84270 */
[----:B------:R-:W-:Y:S02]  /*1a2c0*/  ISETP.LT.OR P2, PT, R0, 0xa, P0 ;  /* 0x0000000a0000780c */ /* 0x000fe40000741670 */
[----:B------:R-:W-:Y:S02]  /*1a2d0*/  FSEL R9, R10, -INF , !P3 ;  /* 0xff8000000a097808 */ /* 0x000fe40005800000 */
[----:B------:R-:W-:Y:S02]  /*1a2e0*/  FMNMX.FTZ R5, R166, R5, !PT ;  /* 0x00000005a6057209 */ /* 0x000fe40007810000 */
[----:B------:R-:W-:Y:S02]  /*1a2f0*/  FMNMX.FTZ R6, R17, R6, !PT ;  /* 0x0000000611067209 */ /* 0x000fe40007810000 */
[----:B------:R-:W-:Y:S02]  /*1a300*/  ISETP.GT.AND P0, PT, R4, 0x11, P1 ;  /* 0x000000110400780c */ /* 0x000fe40000f04270 */
[----:B------:R-:W-:Y:S02]  /*1a310*/  FSEL R11, R11, -INF , !P2 ;  /* 0xff8000000b0b7808 */ /* 0x000fe40005000000 */
[----:B------:R-:W-:Y:S02]  /*1a320*/  ISETP.LT.OR P2, PT, R0, 0x11, P4 ;  /* 0x000000110000780c */ /* 0x000fe40002741670 */
[----:B------:R-:W-:Y:S02]  /*1a330*/  FMNMX.FTZ R5, R164, R5, !PT ;  /* 0x00000005a4057209 */ /* 0x000fe40007810000 */
[----:B------:R-:W-:Y:S02]  /*1a340*/  FMNMX.FTZ R6, R9, R6, !PT ;  /* 0x0000000609067209 */ /* 0x000fe40007810000 */
[----:B------:R-:W-:Y:S02]  /*1a350*/  FSEL R137, R14, -INF , !P2 ;  /* 0xff8000000e897808 */ /* 0x000fe40005000000 */
[----:B------:R-:W-:Y:S02]  /*1a360*/  ISETP.LT.OR P0, PT, R0, 0x12, P0 ;  /* 0x000000120000780c */ /* 0x000fe40000701670 */
[----:B------:R-:W-:Y:S02]  /*1a370*/  FMNMX.FTZ R10, R162, R5, !PT ;  /* 0x00000005a20a7209 */ /* 0x000fe40007810000 */
[C---:B------:R-:W-:Y:S02]  /*1a380*/  ISETP.GT.AND P2, PT, R4.reuse, 0x18, P1 ;  /* 0x000000180400780c */ /* 0x040fe40000f44270 */
[----:B------:R-:W-:Y:S02]  /*1a390*/  FMNMX.FTZ R6, R11, R6, !PT ;  /* 0x000000060b067209 */ /* 0x000fe40007810000 */
[----:B------:R-:W-:Y:S02]  /*1a3a0*/  FSEL R135, R15, -INF , !P0 ;  /* 0xff8000000f877808 */ /* 0x000fe40004000000 */
[----:B------:R-:W-:Y:S02]  /*1a3b0*/  FMNMX.FTZ R5, R147, R10, !PT ;  /* 0x0000000a93057209 */ /* 0x000fe40007810000 */
[----:B------:R-:W-:Y:S02]  /*1a3c0*/  FMNMX.FTZ R10, R137, R6, !PT ;  /* 0x00000006890a7209 */ /* 0x000fe40007810000 */
[----:B------:R-:W-:Y:S02]  /*1a3d0*/  ISETP.GT.AND P0, PT, R4, 0x19, P1 ;  /* 0x000000190400780c */ /* 0x000fe40000f04270 */
[----:B------:R-:W-:Y:S02]  /*1a3e0*/  ISETP.LT.OR P2, PT, R0, 0x19, P2 ;  /* 0x000000190000780c */ /* 0x000fe40001741670 */
[----:B------:R-:W-:Y:S02]  /*1a3f0*/  FMNMX.FTZ R10, R135, R10, !PT ;  /* 0x0000000a870a7209 */ /* 0x000fe40007810000 */
[----:B------:R-:W-:Y:S02]  /*1a400*/  FSEL R33, R18, -INF , !P2 ;  /* 0xff80000012217808 */ /* 0x000fe40005000000 */
        /* <DEDUP_REMOVED lines=65> */
[----:B------:R-:W-:Y:S01]  /*1a820*/  ISETP.GT.AND P0, PT, R173, UR8, PT ;  /* 0x00000008ad007c0c */ /* 0x000fe2000bf04270 */
        /* <DEDUP_REMOVED lines=206> */
[----:B------:R-:W-:Y:S01]  /*1b510*/  IADD3 R2, R173, -0x1, RZ ;  /* 0xffffffffad027810 */ /* 0x000fe20007ffe0ff */
[C---:B------:R-:W-:Y:S01]  /*1b520*/  HMMA.16816.F32.BF16 R100, R16.reuse, R32, R100 ;  /* 0x000000201064723c */ /* 0x040fe20000041864 */
[----:B------:R3:W-:Y:S03]  /*1b530*/  MUFU.EX2 R13, R140 ;  /* 0x0000008c000d7308 */ /* 0x0007e60000000800 */
[----:B------:R-:W-:Y:S01]  /*1b540*/  FADD.FTZ R15, R15, R148 ;  /* 0x000000940f0f7221 */ /* 0x000fe20000010000 */
[----:B------:R-:W-:Y:S01]  /*1b550*/  MOV R173, R2 ;  /* 0x0000000200ad7202 */ /* 0x000fe20000000f00 */
[----:B------:R-:W-:Y:S01]  /*1b560*/  FADD.FTZ R152, R152, R153 ;  /* 0x0000009998987221 */ /* 0x000fe20000010000 */
[----:B------:R-:W-:Y:S01]  /*1b570*/  MOV R2, R12 ;  /* 0x0000000c00027202 */ /* 0x000fe20000000f00 */
        /* <DEDUP_REMOVED lines=140> */
.L_x_1742:
        /* <DEDUP_REMOVED lines=123> */
.L_x_1665:
        /* <DEDUP_REMOVED lines=165> */
.L_x_1753:
        /* <DEDUP_REMOVED lines=146> */
.L_x_1755:
[----:B--2---:R-:W-:Y:S05]  /*1d960*/  BSYNC B0 ;  /* 0x0000000000007941 */ /* 0x004fea0003800000 */
.L_x_1754:
        /* <DEDUP_REMOVED lines=23> */
.L_x_1757:
[----:B------:R-:W-:Y:S05]  /*1dae0*/  BSYNC B0 ;  /* 0x0000000000007941 */ /* 0x000fea0003800000 */
.L_x_1756:
        /* <DEDUP_REMOVED lines=23> */
.L_x_1759:
[----:B------:R-:W-:Y:S05]  /*1dc60*/  BSYNC B0 ;  /* 0x0000000000007941 */ /* 0x000fea0003800000 */
.L_x_1758:
        /* <DEDUP_REMOVED lines=24> */
.L_x_1752:
        /* <DEDUP_REMOVED lines=31> */
.L_x_1760:
        /* <DEDUP_REMOVED lines=43> */
.L_x_1762:
[----:B------:R-:W-:Y:S05]  /*1e290*/  BSYNC B0 ;  /* 0x0000000000007941 */ /* 0x000fea0003800000 */
.L_x_1761:
        /* <DEDUP_REMOVED lines=70> */
.L_x_1764:
[----:B------:R-:W-:Y:S05]  /*1e700*/  BSYNC B0 ;  /* 0x0000000000007941 */ /* 0x000fea0003800000 */
.L_x_1763:
        /* <DEDUP_REMOVED lines=21> */
.L_x_1766:
[----:B------:R-:W-:Y:S05]  /*1e860*/  BSYNC B0 ;  /* 0x0000000000007941 */ /* 0x000fea0003800000 */
.L_x_1765:
        /* <DEDUP_REMOVED lines=21> */
.L_x_1768:
[----:B------:R-:W-:Y:S05]  /*1e9c0*/  BSYNC B0 ;  /* 0x0000000000007941 */ /* 0x000fea0003800000 */
.L_x_1767:
        /* <DEDUP_REMOVED lines=22> */
.L_x_1769:
        /* <DEDUP_REMOVED lines=13> */
.L_x_2644:


//--------------------- .text._ZN7cutlass13device_kernelIN5flash19enable_sm80_to_sm89INS1_16FlashAttnFwdSm80INS1_25CollectiveMainloopFwdSm80ILi8ELi1ELb1EN4cute5tupleIJNS5_1CILi128EEENS7_ILi96EEENS7_ILi192EEEEEELi192ENS_10bfloat16_tEfNS_4arch4Sm80ELb1ELb0ELb0ELb0ELb0ELb0ELb1ELb0EEENS1_21CollectiveEpilogueFwdINS6_IJS8_SA_S9_EEENS6_IJNS7_ILi1EEESI_SI_EEESC_SE_Li256ELb0ELb1ELb0ELb0EEENS1_30DynamicPersistentTileSchedulerILi256ELi256ELb0ELb1ELb0EEEEEEEEEvNT_6ParamsE --------------------------
	.section	.text._ZN7cutlass13device_kernelIN5flash19enable_sm80_to_sm89INS1_16FlashAttnFwdSm80INS1_25CollectiveMainloopFwdSm80ILi8ELi1ELb1EN4cute5tupleIJNS5_1CILi128EEENS7_ILi96EEENS7_ILi192EEEEEELi192ENS_10bfloat16_tEfNS_4arch4Sm80ELb1ELb0ELb0ELb0ELb0ELb0ELb1ELb0EEENS1_21CollectiveEpilogueFwdINS6_IJS8_SA_S9_EEENS6_IJNS7_ILi1EEESI_SI_EEESC_SE_Li256ELb0ELb1ELb0ELb0EEENS1_30DynamicPersistentTileSchedulerILi256ELi256ELb0ELb1ELb0EEEEEEEEEvNT_6ParamsE,"ax",@progbits
	.sectioninfo	@"SHI_REGISTERS=255"
	.align	128
.text._ZN7cutlass13device_kernelIN5flash19enable_sm80_to_sm89INS1_16FlashAttnFwdSm80INS1_25CollectiveMainloopFwdSm80ILi8ELi1ELb1EN4cute5tupleIJNS5_1CILi128EEENS7_ILi96EEENS7_ILi192EEEEEELi192ENS_10bfloat16_tEfNS_4arch4Sm80ELb1ELb0ELb0ELb0ELb0ELb0ELb1ELb0EEENS1_21CollectiveEpilogueFwdINS6_IJS8_SA_S9_EEENS6_IJNS7_ILi1EEESI_SI_EEESC_SE_Li256ELb0ELb1ELb0ELb0EEENS1_30DynamicPersistentTileSchedulerILi256ELi256ELb0ELb1ELb0EEEEEEEEEvNT_6ParamsE:
        .type           _ZN7cutlass13device_kernelIN5flash19enable_sm80_to_sm89INS1_16FlashAttnFwdSm80INS1_25CollectiveMainloopFwdSm80ILi8ELi1ELb1EN4cute5tupleIJNS5_1CILi128EEENS7_ILi96EEENS7_ILi192EEEEEELi192ENS_10bfloat16_tEfNS_4arch4Sm80ELb1ELb0ELb0ELb0ELb0ELb0ELb1ELb0EEENS1_21CollectiveEpilogueFwdINS6_IJS8_SA_S9_EEENS6_IJNS7_ILi1EEESI_SI_EEESC_SE_Li256ELb0ELb1ELb0ELb0EEENS1_30DynamicPersistentTileSchedulerILi256ELi256ELb0ELb1ELb0EEEEEEEEEvNT_6ParamsE,@function
        .size           _ZN7cutlass13device_kernelIN5flash19enable_sm80_to_sm89INS1_16FlashAttnFwdSm80INS1_25CollectiveMainloopFwdSm80ILi8ELi1ELb1EN4cute5tupleIJNS5_1CILi128EEENS7_ILi96EEENS7_ILi192EEEEEELi192ENS_10bfloat16_tEfNS_4arch4Sm80ELb1ELb0ELb0ELb0ELb0ELb0ELb1ELb0EEENS1_21CollectiveEpilogueFwdINS6_IJS8_SA_S9_EEENS6_IJNS7_ILi1EEESI_SI_EEESC_SE_Li256ELb0ELb1ELb0ELb0EEENS1_30DynamicPersistentTileSchedulerILi256ELi256ELb0ELb1ELb0EEEEEEEEEvNT_6ParamsE,(.L_x_2645 - _ZN7cutlass13device_kernelIN5flash19enable_sm80_to_sm89INS1_16FlashAttnFwdSm80INS1_25CollectiveMainloopFwdSm80ILi8ELi1ELb1EN4cute5tupleIJNS5_1CILi128EEENS7_ILi96EEENS7_ILi192EEEEEELi192ENS_10bfloat16_tEfNS_4arch4Sm80ELb1ELb0ELb0ELb0ELb0ELb0ELb1ELb0EEENS1_21CollectiveEpilogueFwdINS6_IJS8_SA_S9_EEENS6_IJNS7_ILi1EEESI_SI_EEESC_SE_Li256ELb0ELb1ELb0ELb0EEENS1_30DynamicPersistentTileSchedulerILi256ELi256ELb0ELb1ELb0EEEEEEEEEvNT_6ParamsE)
        .other          _ZN7cutlass13device_kernelIN5flash19enable_sm80_to_sm89INS1_16FlashAttnFwdSm80INS1_25CollectiveMainloopFwdSm80ILi8ELi1ELb1EN4cute5tupleIJNS5_1CILi128EEENS7_ILi96EEENS7_ILi192EEEEEELi192ENS_10bfloat16_tEfNS_4arch4Sm80ELb1ELb0ELb0ELb0ELb0ELb0ELb1ELb0EEENS1_21CollectiveEpilogueFwdINS6_IJS8_SA_S9_EEENS6_IJNS7_ILi1EEESI_SI_EEESC_SE_Li256ELb0ELb1ELb0ELb0EEENS1_30DynamicPersistentTileSchedulerILi256ELi256ELb0ELb1ELb0EEEEEEEEEvNT_6ParamsE,@"STO_CUDA_ENTRY STV_DEFAULT"
_ZN7cutlass13device_kernelIN5flash19enable_sm80_to_sm89INS1_16FlashAttnFwdSm80INS1_25CollectiveMainloopFwdSm80ILi8ELi1ELb1EN4cute5tupleIJNS5_1CILi128EEENS7_ILi96EEENS7_ILi192EEEEEELi192ENS_10bfloat16_tEfNS_4arch4Sm80ELb1ELb0ELb0ELb0ELb0ELb0ELb1ELb0EEENS1_21CollectiveEpilogueFwdINS6_IJS8_SA_S9_EEENS6_IJNS7_ILi1EEESI_SI_EEESC_SE_Li256ELb0ELb1ELb0ELb0EEENS1_30DynamicPersistentTileSchedulerILi256ELi256ELb0ELb1ELb0EEEEEEEEEvNT_6ParamsE:
        /* <DEDUP_REMOVED lines=168> */
.L_x_1811:
        /* <DEDUP_REMOVED lines=19> */
.L_x_1771:
[----:B------:R-:W-:-:S04]  /*0bb0*/  MOV R0, c[0x0][0x554] ;  /* 0x0001550000007a02 */ /* 0x000fc80000000f00 */
[----:B------:R-:W-:Y:S02]  /*0bc0*/  ISETP.NE.AND P0, PT, R0, 0x1, PT ;  /* 0x000000010000780c */ /* 0x000fe40003f05270 */
[----:B------:R-:W-:-:S11]  /*0bd0*/  MOV R0, R2 ;  /* 0x0000000200007202 */ /* 0x000fd60000000f00 */
[----:B------:R-:W-:-:S05]  /*0be0*/  @P0 IMAD.HI.U32 R4, R2, c[0x0][0x558], RZ ;  /* 0x0001560002040a27 */ /* 0x000fca00078e00ff */
[----:B------:R-:W-:-:S05]  /*0bf0*/  @P0 SHF.R.U32.HI R0, RZ, c[0x0][0x55c], R4 ;  /* 0x00015700ff000a19 */ /* 0x000fca0000011604 */
[----:B------:R-:W-:Y:S02]  /*0c00*/  IMAD R4, R0, c[0x0][0x554], RZ ;  /* 0x0001550000047a24 */ /* 0x000fe400078e02ff */
.L_x_1772:
[----:B------:R-:W-:Y:S05]  /*0c10*/  BSYNC B0 ;  /* 0x0000000000007941 */ /* 0x000fea0003800000 */
.L_x_1770:
        /* <DEDUP_REMOVED lines=191> */
[--C-:B------:R-:W-:Y:S01]  /*1810*/  SHF.R.S32.HI R6, RZ, 0x1f, R0.reuse ;  /* 0x0000001fff067819 */ /* 0x100fe20000011400 */
[----:B------:R-:W-:-:S04]  /*1820*/  IMAD.MOV R5, RZ, RZ, -R0 ;  /* 0x000000ffff057224 */ /* 0x000fc800078e0a00 */
        /* <DEDUP_REMOVED lines=69> */
[C---:B------:R-:W-:Y:S02]  /*1c80*/  ISETP.GE.AND P6, PT, R53.reuse, c[0x0][0x198], PT ;  /* 0x0000660035007a0c */ /* 0x040fe40003fc6270 */
[----:B-1----:R-:W-:Y:S01]  /*1c90*/  @!P5 LEA R4, P0, R53, R2, 0x1 ;  /* 0x000000023504d211 */ /* 0x002fe200078008ff */
[----:B-----5:R-:W-:-:S03]  /*1ca0*/  IMAD.WIDE.U32 R6, R9, c[0x0][0x1e0], RZ ;  /* 0x0000780009067a25 */ /* 0x020fc600078e00ff */
[----:B------:R-:W-:Y:S01]  /*1cb0*/  @!P5 LEA.HI.X R5, R53, R0, R28, 0x1, P0 ;  /* 0x000000003505d211 */ /* 0x000fe200000f0c1c */
[----:B------:R-:W-:Y:S01]  /*1cc0*/  IMAD R2, R9, c[0x0][0x1e4], R3 ;  /* 0x0000790009027a24 */ /* 0x000fe200078e0203 */
[----:B------:R-:W-:Y:S01]  /*1cd0*/  ISETP.GE.AND P0, PT, R8, 0x1, PT ;  /* 0x000000010800780c */ /* 0x000fe20003f06270 */
[----:B------:R-:W-:Y:S02]  /*1ce0*/  IMAD.MOV.U32 R118, RZ, RZ, R26 ;  /* 0x000000ffff767224 */ /* 0x000fe400078e001a */
[----:B------:R-:W-:Y:S02]  /*1cf0*/  IMAD.IADD R0, R7, 0x1, R2 ;  /* 0x0000000107007824 */ /* 0x000fe400078e0202 */
[----:B------:R-:W-:Y:S01]  /*1d00*/  IMAD.MOV.U32 R119, RZ, RZ, R25 ;  /* 0x000000ffff777224 */ /* 0x000fe200078e0019 */
[----:B------:R-:W-:Y:S01]  /*1d10*/  ISETP.NE.AND P3, PT, R19, RZ, PT ;  /* 0x000000ff1300720c */ /* 0x000fe20003f65270 */
[----:B------:R-:W-:Y:S01]  /*1d20*/  IMAD R0, R0, 0x60, RZ ;  /* 0x0000006000007824 */ /* 0x000fe200078e02ff */
[----:B------:R-:W-:Y:S01]  /*1d30*/  ISETP.NE.AND P2, PT, R18, RZ, PT ;  /* 0x000000ff1200720c */ /* 0x000fe20003f45270 */
[----:B------:R-:W-:Y:S01]  /*1d40*/  IMAD.WIDE.U32 R2, R6, 0x60, R118 ;  /* 0x0000006006027825 */ /* 0x000fe200078e0076 */
[----:B------:R1:W-:Y:S01]  /*1d50*/  @!P5 LDGSTS.E.BYPASS.LTC128B.128 [R122+0xb100], [R4.64], !P6 ;  /* 0x0b100000047adfae */ /* 0x0003e2000f101d46 */
[----:B------:R-:W-:-:S02]  /*1d60*/  ISETP.GE.AND P6, PT, R8, 0x21, PT ;  /* 0x000000210800780c */ /* 0x000fc40003fc6270 */
[----:B------:R-:W-:Y:S01]  /*1d70*/  IMAD.IADD R0, R3, 0x1, R0 ;  /* 0x0000000103007824 */ /* 0x000fe200078e0200 */
[----:B------:R-:W0:Y:S01]  /*1d80*/  LDGDEPBAR ;  /* 0x00000000000079af */ /* 0x000e220000000000 */
[----:B------:R-:W-:Y:S02]  /*1d90*/  IMAD.MOV.U32 R117, RZ, RZ, c[0x0][0x1e0] ;  /* 0x00007800ff757624 */ /* 0x000fe400078e00ff */
[----:B------:R-:W-:Y:S02]  /*1da0*/  IMAD.MOV.U32 R120, RZ, RZ, c[0x0][0x1e4] ;  /* 0x00007900ff787624 */ /* 0x000fe400078e00ff */
[----:B------:R-:W-:Y:S01]  /*1db0*/  IMAD.WIDE.U32 R6, R117, 0x40, RZ ;  /* 0x0000004075067825 */ /* 0x000fe200078e00ff */
[----:B-1----:R-:W-:-:S04]  /*1dc0*/  @P0 LEA R4, P5, R2, c[0x0][0x1c8], 0x1 ;  /* 0x0000720002040a11 */ /* 0x002fc800078a08ff */
[----:B------:R-:W-:Y:S02]  /*1dd0*/  @P0 LEA.HI.X R5, R2, c[0x0][0x1cc], R0, 0x1, P5 ;  /* 0x0000730002050a11 */ /* 0x000fe400028f0c00 */
[----:B------:R-:W-:-:S03]  /*1de0*/  ISETP.GE.AND P5, PT, R8, 0x41, PT ;  /* 0x000000410800780c */ /* 0x000fc60003fa6270 */
[----:B------:R1:W-:Y:S04]  /*1df0*/  @P0 LDGSTS.E.BYPASS.LTC128B.128 [R122+0xc100], [R4.64], !P4 ;  /* 0x0c100000047a0fae */ /* 0x0003e8000e101d46 */
[----:B------:R1:W-:Y:S04]  /*1e00*/  @P0 LDGSTS.E.BYPASS.LTC128B.128 [R122+0xf100], [R4.64+0x80], !P3 ;  /* 0x0f100080047a0fae */ /* 0x0003e8000d901d46 */
[----:B------:R1:W-:Y:S01]  /*1e10*/  @P0 LDGSTS.E.BYPASS.LTC128B.128 [R122+0x12100], [R4.64+0x100], !P2 ;  /* 0x12100100047a0fae */ /* 0x0003e2000d101d46 */
[----:B------:R-:W-:Y:S01]  /*1e20*/  @P6 LEA R3, P0, R117, R2, 0x5 ;  /* 0x0000000275036211 */ /* 0x000fe200078028ff */
[----:B------:R-:W-:-:S02]  /*1e30*/  IMAD R12, R12, c[0x0][0x208], RZ ;  /* 0x000082000c0c7a24 */ /* 0x000fc400078e02ff */
[----:B------:R-:W-:-:S04]  /*1e40*/  IMAD.WIDE.U32 R10, R9, c[0x0][0x208], RZ ;  /* 0x00008200090a7a25 */ /* 0x000fc800078e00ff */
[----:B------:R-:W-:Y:S01]  /*1e50*/  IMAD R12, R9, c[0x0][0x20c], R12 ;  /* 0x00008300090c7a24 */ /* 0x000fe200078e020c */
[----:B-1----:R-:W-:Y:S02]  /*1e60*/  @P6 LEA.HI.X R5, R117, R0, R120, 0x5, P0 ;  /* 0x0000000075056211 */ /* 0x002fe400000f2c78 */
[----:B------:R-:W-:-:S04]  /*1e70*/  @P6 LEA R4, P0, R3, c[0x0][0x1c8], 0x1 ;  /* 0x0000720003046a11 */ /* 0x000fc800078008ff */
[----:B------:R-:W-:Y:S02]  /*1e80*/  @P6 LEA.HI.X R5, R3, c[0x0][0x1cc], R5, 0x1, P0 ;  /* 0x0000730003056a11 */ /* 0x000fe400000f0c05 */
[----:B------:R-:W-:Y:S01]  /*1e90*/  @P5 IADD3 R3, P0, R2, R6, RZ ;  /* 0x0000000602035210 */ /* 0x000fe20007f1e0ff */
[----:B------:R-:W-:Y:S02]  /*1ea0*/  IMAD.SHL.U32 R2, R120, 0x40, RZ ;  /* 0x0000004078027824 */ /* 0x000fe400078e00ff */
        /* <DEDUP_REMOVED lines=12> */
[----:B------:R-:W-:Y:S02]  /*1f70*/  IMAD.MOV.U32 R6, RZ, RZ, R22 ;  /* 0x000000ffff067224 */ /* 0x000fe400078e0016 */
[----:B------:R-:W-:Y:S02]  /*1f80*/  IMAD.MOV.U32 R7, RZ, RZ, R24 ;  /* 0x000000ffff077224 */ /* 0x000fe400078e0018 */
[----:B------:R-:W-:Y:S02]  /*1f90*/  IMAD.IADD R0, R11, 0x1, R12 ;  /* 0x000000010b007824 */ /* 0x000fe400078e020c */
[----:B------:R-:W-:Y:S01]  /*1fa0*/  IMAD.WIDE.U32 R6, R10, 0x60, R6 ;  /* 0x000000600a067825 */ /* 0x000fe200078e0006 */
[----:B------:R-:W-:Y:S04]  /*1fb0*/  LDSM.16.M88.4 R156, [R250] ;  /* 0x00000000fa9c783b */ /* 0x000fe80000000200 */
[----:B------:R-:W-:Y:S04]  /*1fc0*/  LDSM.16.M88.4 R160, [R251] ;  /* 0x00000000fba0783b */ /* 0x000fe80000000200 */
[----:B------:R-:W-:Y:S04]  /*1fd0*/  LDSM.16.M88.4 R172, [R252] ;  /* 0x00000000fcac783b */ /* 0x000fe80000000200 */
        /* <DEDUP_REMOVED lines=8> */
[----:B------:R-:W-:Y:S04]  /*2060*/  LDSM.16.M88.4 R204, [R252+0x8000] ;  /* 0x00800000fccc783b */ /* 0x000fe80000000200 */
[----:B------:R-:W-:Y:S01]  /*2070*/  BAR.SYNC.DEFER_BLOCKING 0x0 ;  /* 0x0000000000007b1d */ /* 0x000fe20000010000 */
[----:B------:R-:W-:-:S02]  /*2080*/  IMAD R0, R0, 0x60, RZ ;  /* 0x0000006000007824 */ /* 0x000fc400078e02ff */
[----:B-1----:R-:W-:Y:S02]  /*2090*/  IMAD.MOV.U32 R5, RZ, RZ, c[0x0][0x208] ;  /* 0x00008200ff057624 */ /* 0x002fe400078e00ff */
[----:B--2---:R-:W-:Y:S01]  /*20a0*/  IMAD.MOV.U32 R3, RZ, RZ, 0x6 ;  /* 0x00000006ff037424 */ /* 0x004fe200078e00ff */
[C---:B------:R-:W-:Y:S01]  /*20b0*/  LEA R2, P0, R6.reuse, c[0x0][0x1f8], 0x1 ;  /* 0x00007e0006027a11 */ /* 0x040fe200078008ff */
[----:B------:R-:W-:Y:S02]  /*20c0*/  IMAD.IADD R0, R7, 0x1, R0 ;  /* 0x0000000107007824 */ /* 0x000fe400078e0200 */
[C---:B------:R-:W-:Y:S01]  /*20d0*/  IMAD.SHL.U32 R4, R5.reuse, 0x40, RZ ;  /* 0x0000004005047824 */ /* 0x040fe200078e00ff */
[----:B------:R-:W-:Y:S02]  /*20e0*/  SHF.L.U64.HI R5, R5, R3, c[0x0][0x20c] ;  /* 0x0000830005057619 */ /* 0x000fe40000010203 */
[----:B------:R-:W-:Y:S02]  /*20f0*/  LEA.HI.X R3, R6, c[0x0][0x1fc], R0, 0x1, P0 ;  /* 0x00007f0006037a11 */ /* 0x000fe400000f0c00 */
[----:B------:R-:W-:-:S02]  /*2100*/  IADD3 R10, P5, P0, R4, 0x80, R2 ;  /* 0x00000080040a7810 */ /* 0x000fc400078be002 */
[----:B------:R-:W-:Y:S02]  /*2110*/  LOP3.LUT R0, R20, 0x1, RZ, 0xc0, !PT ;  /* 0x0000000114007812 */ /* 0x000fe400078ec0ff */
        /* <DEDUP_REMOVED lines=10> */
[----:B------:R-:W-:Y:S04]  /*21c0*/  LDSM.16.M88.4 R12, [R225+0x800] ;  /* 0x00080000e10c783b */ /* 0x000fe80000000200 */
[----:B------:R-:W2:Y:S04]  /*21d0*/  LDSM.16.M88.4 R40, [R225+0x1000] ;  /* 0x00100000e128783b */ /* 0x000ea80000000200 */
[----:B------:R-:W3:Y:S04]  /*21e0*/  LDSM.16.M88.4 R44, [R225+0x1800] ;  /* 0x00180000e12c783b */ /* 0x000ee80000000200 */
[----:B------:R-:W-:Y:S04]  /*21f0*/  LDSM.16.M88.4 R60, [R225+0x2000] ;  /* 0x00200000e13c783b */ /* 0x000fe80000000200 */
[----:B------:R-:W-:Y:S04]  /*2200*/  LDSM.16.M88.4 R68, [R225+0x2800] ;  /* 0x00280000e144783b */ /* 0x000fe80000000200 */
[----:B------:R-:W-:Y:S04]  /*2210*/  LDSM.16.M88.4 R56, [R231] ;  /* 0x00000000e738783b */ /* 0x000fe80000000200 */
[----:B------:R-:W-:Y:S04]  /*2220*/  LDSM.16.M88.4 R52, [R248] ;  /* 0x00000000f834783b */ /* 0x000fe80000000200 */
[----:B------:R-:W4:Y:S04]  /*2230*/  LDSM.16.M88.4 R48, [R247] ;  /* 0x00000000f730783b */ /* 0x000f280000000200 */
[----:B------:R-:W5:Y:S04]  /*2240*/  LDSM.16.M88.4 R64, [R246] ;  /* 0x00000000f640783b */ /* 0x000f680000000200 */
[----:B------:R-:W1:Y:S04]  /*2250*/  LDSM.16.M88.4 R92, [R245] ;  /* 0x00000000f55c783b */ /* 0x000e680000000200 */
[----:B------:R-:W1:Y:S04]  /*2260*/  LDSM.16.M88.4 R104, [R244] ;  /* 0x00000000f468783b */ /* 0x000e680000000200 */
        /* <DEDUP_REMOVED lines=10> */
[----:B------:R-:W-:-:S05]  /*2310*/  IADD3 R4, P0, R2, R4, RZ ;  /* 0x0000000402047210 */ /* 0x000fca0007f1e0ff */
[----:B------:R-:W-:Y:S01]  /*2320*/  IMAD.X R5, R3, 0x1, R5, P0 ;  /* 0x0000000103057824 */ /* 0x000fe200000e0605 */
        /* <DEDUP_REMOVED lines=9> */
[----:B--2---:R-:W-:Y:S04]  /*23c0*/  HMMA.16816.F32.BF16 R16, R156, R42, RZ ;  /* 0x0000002a9c10723c */ /* 0x004fe800000418ff */
[----:B------:R2:W-:Y:S01]  /*23d0*/  LDGSTS.E.BYPASS.LTC128B.128 [R122+0x7100], [R6.64], !P0 ;  /* 0x07100000067a7fae */ /* 0x0005e2000c101d46 */
[----:B------:R-:W-:-:S02]  /*23e0*/  ISETP.NE.U32.AND P0, PT, R0, 0x1, PT ;  /* 0x000000010000780c */ /* 0x000fc40003f05070 */
[C---:B------:R-:W-:Y:S02]  /*23f0*/  ISETP.LT.OR P6, PT, R8.reuse, 0x41, !P6 ;  /* 0x000000410800780c */ /* 0x040fe400077c1670 */
[C---:B------:R-:W-:Y:S02]  /*2400*/  ISETP.LT.OR P0, PT, R8.reuse, 0x41, P0 ;  /* 0x000000410800780c */ /* 0x040fe40000701670 */
[----:B------:R-:W-:Y:S01]  /*2410*/  ISETP.LT.OR P5, PT, R8, 0x41, !P5 ;  /* 0x000000410800780c */ /* 0x000fe20006fa1670 */
[C---:B------:R-:W-:Y:S08]  /*2420*/  HMMA.16816.F32.BF16 R28, R156.reuse, R12, RZ ;  /* 0x0000000c9c1c723c */ /* 0x040ff000000418ff */
[C---:B------:R-:W-:Y:S02]  /*2430*/  HMMA.16816.F32.BF16 R24, R156.reuse, R14, RZ ;  /* 0x0000000e9c18723c */ /* 0x040fe400000418ff */
[----:B------:R2:W-:Y:S04]  /*2440*/  LDGSTS.E.BYPASS.LTC128B.128 [R122+0x2100], [R4.64], !P0 ;  /* 0x02100000047a7fae */ /* 0x0005e8000c101d46 */
[----:B------:R2:W-:Y:S02]  /*2450*/  LDGSTS.E.BYPASS.LTC128B.128 [R122+0x5100], [R4.64+0x80], !P6 ;  /* 0x05100080047a7fae */ /* 0x0005e4000f101d46 */
[C---:B------:R-:W-:Y:S02]  /*2460*/  HMMA.16816.F32.BF16 R20, R156.reuse, R40, RZ ;  /* 0x000000289c14723c */ /* 0x040fe400000418ff */
[----:B------:R2:W-:Y:S04]  /*2470*/  LDGSTS.E.BYPASS.LTC128B.128 [R122+0x8100], [R4.64+0x100], !P5 ;  /* 0x08100100047a7fae */ /* 0x0005e8000e901d46 */
[----:B------:R-:W-:Y:S02]  /*2480*/  LDSM.16.M88.4 R108, [R226+0x5000] ;  /* 0x00500000e26c783b */ /* 0x000fe40000000200 */
[----:B---3--:R-:W-:Y:S02]  /*2490*/  HMMA.16816.F32.BF16 R12, R156, R44, RZ ;  /* 0x0000002c9c0c723c */ /* 0x008fe400000418ff */
[----:B------:R-:W-:Y:S04]  /*24a0*/  LDSM.16.M88.4 R112, [R235] ;  /* 0x00000000eb70783b */ /* 0x000fe80000000200 */
[----:B------:R-:W0:Y:S02]  /*24b0*/  LDGDEPBAR ;  /* 0x00000000000079af */ /* 0x000e240000000000 */
[C---:B----4-:R-:W-:Y:S08]  /*24c0*/  HMMA.16816.F32.BF16 R80, R160.reuse, R50, R16 ;  /* 0x00000032a050723c */ /* 0x050ff00000041810 */
[----:B------:R-:W-:Y:S01]  /*24d0*/  HMMA.16816.F32.BF16 R100, R160, R58, R32 ;  /* 0x0000003aa064723c */ /* 0x000fe20000041820 */
[----:B------:R-:W3:Y:S07]  /*24e0*/  LDSM.16.M88.4 R32, [R229] ;  /* 0x00000000e520783b */ /* 0x000eee0000000200 */
[----:B------:R-:W-:Y:S08]  /*24f0*/  HMMA.16816.F32.BF16 R16, R156, R62, RZ ;  /* 0x0000003e9c10723c */ /* 0x000ff000000418ff */
[C---:B------:R-:W-:Y:S01]  /*2500*/  HMMA.16816.F32.BF16 R76, R160.reuse, R56, R36 ;  /* 0x00000038a04c723c */ /* 0x040fe20000041824 */
[----:B------:R-:W4:Y:S07]  /*2510*/  LDSM.16.M88.4 R36, [R229+0x800] ;  /* 0x00080000e524783b */ /* 0x000f2e0000000200 */
[C---:B------:R-:W-:Y:S01]  /*2520*/  HMMA.16816.F32.BF16 R84, R160.reuse, R48, R20 ;  /* 0x00000030a054723c */ /* 0x040fe20000041814 */
[----:B------:R-:W3:Y:S07]  /*2530*/  LDSM.16.M88.4 R48, [R229+0x1000] ;  /* 0x00100000e530783b */ /* 0x000eee0000000200 */
[----:B-----5:R-:W-:Y:S08]  /*2540*/  HMMA.16816.F32.BF16 R56, R160, R64, R12 ;  /* 0x00000040a038723c */ /* 0x020ff0000004180c */
[C---:B-1----:R-:W-:Y:S01]  /*2550*/  HMMA.16816.F32.BF16 R8, R156.reuse, R46, RZ ;  /* 0x0000002e9c08723c */ /* 0x042fe200000418ff */
[----:B------:R-:W1:Y:S07]  /*2560*/  LDSM.16.M88.4 R44, [R229+0x2000] ;  /* 0x00200000e52c783b */ /* 0x000e6e0000000200 */
[C---:B------:R-:W-:Y:S01]  /*2570*/  HMMA.16816.F32.BF16 R20, R156.reuse, R60, RZ ;  /* 0x0000003c9c14723c */ /* 0x040fe200000418ff */
[----:B------:R-:W-:Y:S07]  /*2580*/  LDSM.16.M88.4 R60, [R229+0x1800] ;  /* 0x00180000e53c783b */ /* 0x000fee0000000200 */
[C---:B------:R-:W-:Y:S08]  /*2590*/  HMMA.16816.F32.BF16 R12, R156.reuse, R68, RZ ;  /* 0x000000449c0c723c */ /* 0x040ff000000418ff */
[----:B--2---:R-:W-:Y:S01]  /*25a0*/  HMMA.16816.F32.BF16 R4, R156, R70, RZ ;  /* 0x000000469c04723c */ /* 0x004fe200000418ff */
[----:B------:R-:W-:Y:S07]  /*25b0*/  LDSM.16.M88.4 R68, [R226+0x1000] ;  /* 0x00100000e244783b */ /* 0x000fee0000000200 */
[C---:B------:R-:W-:Y:S01]  /*25c0*/  HMMA.16816.F32.BF16 R96, R160.reuse, R52, R28 ;  /* 0x00000034a060723c */ /* 0x040fe2000004181c */
[----:B------:R-:W-:Y:S07]  /*25d0*/  LDSM.16.M88.4 R28, [R226+0x800] ;  /* 0x00080000e21c783b */ /* 0x000fee0000000200 */
[C---:B------:R-:W-:Y:S01]  /*25e0*/  HMMA.16816.F32.BF16 R88, R160.reuse, R54, R24 ;  /* 0x00000036a058723c */ /* 0x040fe20000041818 */
[----:B------:R-:W2:Y:S07]  /*25f0*/  LDSM.16.M88.4 R24, [R229+0x2800] ;  /* 0x00280000e518783b */ /* 0x000eae0000000200 */
[C---:B------:R-:W-:Y:S01]  /*2600*/  HMMA.16816.F32.BF16 R52, R160.reuse, R94, R16 ;  /* 0x0000005ea034723c */ /* 0x040fe20000041810 */
[----:B------:R-:W5:Y:S07]  /*2610*/  LDSM.16.M88.4 R16, [R226] ;  /* 0x00000000e210783b */ /* 0x000f6e0000000200 */
[C---:B------:R-:W-:Y:S08]  /*2620*/  HMMA.16816.F32.BF16 R72, R160.reuse, R66, R8 ;  /* 0x00000042a048723c */ /* 0x040ff00000041808 */
[C---:B------:R-:W-:Y:S01]  /*2630*/  HMMA.16816.F32.BF16 R64, R160.reuse, R92, R20 ;  /* 0x0000005ca040723c */ /* 0x040fe20000041814 */
[----:B------:R-:W-:Y:S07]  /*2640*/  LDSM.16.M88.4 R92, [R226+0x2800] ;  /* 0x00280000e25c783b */ /* 0x000fee0000000200 */
[C---:B------:R-:W-:Y:S08]  /*2650*/  HMMA.16816.F32.BF16 R40, R160.reuse, R104, R12 ;  /* 0x00000068a028723c */ /* 0x040ff0000004180c */
[----:B------:R-:W-:Y:S01]  /*2660*/  HMMA.16816.F32.BF16 R20, R160, R106, R4 ;  /* 0x0000006aa014723c */ /* 0x000fe20000041804 */
[----:B------:R-:W-:Y:S07]  /*2670*/  LDSM.16.M88.4 R104, [R225+0x7800] ;  /* 0x00780000e168783b */ /* 0x000fee0000000200 */
[C---:B---3--:R-:W-:Y:S08]  /*2680*/  HMMA.16816.F32.BF16 R12, R168.reuse, R32, R76 ;  /* 0x00000020a80c723c */ /* 0x048ff0000004184c */
[C---:B------:R-:W-:Y:S01]  /*2690*/  HMMA.16816.F32.BF16 R8, R168.reuse, R34, R100 ;  /* 0x00000022a808723c */ /* 0x040fe20000041864 */
[----:B------:R-:W3:Y:S07]  /*26a0*/  LDSM.16.M88.4 R100, [R226+0x1800] ;  /* 0x00180000e264783b */ /* 0x000eee0000000200 */
[C---:B----4-:R-:W-:Y:S01]  /*26b0*/  HMMA.16816.F32.BF16 R4, R168.reuse, R36, R96 ;  /* 0x00000024a804723c */ /* 0x050fe20000041860 */
[----:B------:R-:W-:Y:S07]  /*26c0*/  LDSM.16.M88.4 R96, [R242] ;  /* 0x00000000f260783b */ /* 0x000fee0000000200 */
[C---:B------:R-:W-:Y:S01]  /*26d0*/  HMMA.16816.F32.BF16 R32, R168.reuse, R38, R88 ;  /* 0x00000026a820723c */ /* 0x040fe20000041858 */
[----:B------:R-:W4:Y:S07]  /*26e0*/  LDSM.16.M88.4 R88, [R226+0x2000] ;  /* 0x00200000e258783b */ /* 0x000f2e0000000200 */
[C---:B------:R-:W-:Y:S08]  /*26f0*/  HMMA.16816.F32.BF16 R36, R168.reuse, R48, R84 ;  /* 0x00000030a824723c */ /* 0x040ff00000041854 */
[C---:B-1----:R-:W-:Y:S08]  /*2700*/  HMMA.16816.F32.BF16 R84, R168.reuse, R46, R52 ;  /* 0x0000002ea854723c */ /* 0x042ff00000041834 */
[----:B--2---:R-:W-:Y:S08]  /*2710*/  HMMA.16816.F32.BF16 R76, R168, R24, R40 ;  /* 0x00000018a84c723c */ /* 0x004ff00000041828 */
[C---:B-----5:R-:W-:Y:S08]  /*2720*/  HMMA.16816.F32.BF16 R52, R172.reuse, R16, R12 ;  /* 0x00000010ac34723c */ /* 0x060ff0000004180c */
[C---:B------:R-:W-:Y:S08]  /*2730*/  HMMA.16816.F32.BF16 R40, R172.reuse, R18, R8 ;  /* 0x00000012ac28723c */ /* 0x040ff00000041808 */
[C---:B------:R-:W-:Y:S08]  /*2740*/  HMMA.16816.F32.BF16 R16, R172.reuse, R28, R4 ;  /* 0x0000001cac10723c */ /* 0x040ff00000041804 */
[----:B------:R-:W-:Y:S01]  /*2750*/  HMMA.16816.F32.BF16 R12, R172, R30, R32 ;  /* 0x0000001eac0c723c */ /* 0x000fe20000041820 */
[----:B------:R-:W1:Y:S07]  /*2760*/  LDSM.16.M88.4 R28, [R225+0x3000] ;  /* 0x00300000e11c783b */ /* 0x000e6e0000000200 */
[C---:B------:R-:W-:Y:S08]  /*2770*/  HMMA.16816.F32.BF16 R48, R168.reuse, R50, R80 ;  /* 0x00000032a830723c */ /* 0x040ff00000041850 */
[C---:B------:R-:W-:Y:S01]  /*2780*/  HMMA.16816.F32.BF16 R80, R168.reuse, R26, R20 ;  /* 0x0000001aa850723c */ /* 0x040fe20000041814 */
[----:B------:R-:W2:Y:S04]  /*2790*/  LDSM.16.M88.4 R24, [R225+0x3800] ;  /* 0x00380000e118783b */ /* 0x000ea80000000200 */
[----:B------:R-:W5:Y:S03]  /*27a0*/  LDSM.16.M88.4 R20, [R225+0x4000] ;  /* 0x00400000e114783b */ /* 0x000f660000000200 */
[C---:B------:R-:W-:Y:S08]  /*27b0*/  HMMA.16816.F32.BF16 R56, R168.reuse, R60, R56 ;  /* 0x0000003ca838723c */ /* 0x040ff00000041838 */
[C---:B------:R-:W-:Y:S01]  /*27c0*/  HMMA.16816.F32.BF16 R72, R168.reuse, R62, R72 ;  /* 0x0000003ea848723c */ /* 0x040fe20000041848 */
[----:B------:R-:W-:Y:S07]  /*27d0*/  LDSM.16.M88.4 R60, [R225+0x5000] ;  /* 0x00500000e13c783b */ /* 0x000fee0000000200 */
[----:B------:R-:W-:Y:S08]  /*27e0*/  HMMA.16816.F32.BF16 R64, R168, R44, R64 ;  /* 0x0000002ca840723c */ /* 0x000ff00000041840 */
[C---:B------:R-:W-:Y:S01]  /*27f0*/  HMMA.16816.F32.BF16 R8, R172.reuse, R68, R36 ;  /* 0x00000044ac08723c */ /* 0x040fe20000041824 */
[----:B------:R-:W1:Y:S07]  /*2800*/  LDSM.16.M88.4 R36, [R225+0x4800] ;  /* 0x00480000e124783b */ /* 0x000e6e0000000200 */
[C---:B---3--:R-:W-:Y:S08]  /*2810*/  HMMA.16816.F32.BF16 R32, R172.reuse, R100, R56 ;  /* 0x00000064ac20723c */ /* 0x048ff00000041838 */
[C---:B------:R-:W-:Y:S08]  /*2820*/  HMMA.16816.F32.BF16 R4, R172.reuse, R70, R48 ;  /* 0x00000046ac04723c */ /* 0x040ff00000041830 */
[C---:B------:R-:W-:Y:S01]  /*2830*/  HMMA.16816.F32.BF16 R44, R172.reuse, R102, R72 ;  /* 0x00000066ac2c723c */ /* 0x040fe20000041848 */
[----:B------:R-:W-:Y:S07]  /*2840*/  LDSM.16.M88.4 R100, [R241] ;  /* 0x00000000f164783b */ /* 0x000fee0000000200 */
[C---:B----4-:R-:W-:Y:S08]  /*2850*/  HMMA.16816.F32.BF16 R56, R172.reuse, R88, R64 ;  /* 0x00000058ac38723c */ /* 0x050ff00000041840 */
[C---:B------:R-:W-:Y:S01]  /*2860*/  HMMA.16816.F32.BF16 R64, R172.reuse, R90, R84 ;  /* 0x0000005aac40723c */ /* 0x040fe20000041854 */
[----:B------:R-:W-:Y:S04]  /*2870*/  LDSM.16.M88.4 R84, [R243] ;  /* 0x00000000f354783b */ /* 0x000fe80000000200 */
[----:B------:R-:W-:Y:S03]  /*2880*/  LDSM.16.M88.4 R88, [R238] ;  /* 0x00000000ee58783b */ /* 0x000fe60000000200 */
[----:B------:R-:W-:Y:S01]  /*2890*/  HMMA.16816.F32.BF16 R72, R172, R92, R76 ;  /* 0x0000005cac48723c */ /* 0x000fe2000004184c */
[----:B------:R-:W3:Y:S07]  /*28a0*/  LDSM.16.M88.4 R76, [R225+0x5800] ;  /* 0x00580000e14c783b */ /* 0x000eee0000000200 */
[----:B-1----:R-:W-:Y:S08]  /*28b0*/  HMMA.16816.F32.BF16 R68, R176, R28, R52 ;  /* 0x0000001cb044723c */ /* 0x002ff00000041834 */
[----:B------:R-:W-:Y:S01]  /*28c0*/  HMMA.16816.F32.BF16 R80, R172, R94, R80 ;  /* 0x0000005eac50723c */ /* 0x000fe20000041850 */
[----:B------:R-:W1:Y:S07]  /*28d0*/  LDSM.16.M88.4 R92, [R240] ;  /* 0x00000000f05c783b */ /* 0x000e6e0000000200 */
[C---:B------:R-:W-:Y:S08]  /*28e0*/  HMMA.16816.F32.BF16 R52, R176.reuse, R30, R40 ;  /* 0x0000001eb034723c */ /* 0x040ff00000041828 */
[C---:B--2---:R-:W-:Y:S08]  /*28f0*/  HMMA.16816.F32.BF16 R48, R176.reuse, R24, R16 ;  /* 0x00000018b030723c */ /* 0x044ff00000041810 */
[C---:B------:R-:W-:Y:S01]  /*2900*/  HMMA.16816.F32.BF16 R40, R176.reuse, R26, R12 ;  /* 0x0000001ab028723c */ /* 0x040fe2000004180c */
[----:B------:R-:W2:Y:S07]  /*2910*/  LDSM.16.M88.4 R24, [R239] ;  /* 0x00000000ef18783b */ /* 0x000eae0000000200 */
[C---:B-----5:R-:W-:Y:S08]  /*2920*/  HMMA.16816.F32.BF16 R28, R176.reuse, R20, R8 ;  /* 0x00000014b01c723c */ /* 0x060ff00000041808 */
[C---:B------:R-:W-:Y:S08]  /*2930*/  HMMA.16816.F32.BF16 R20, R176.reuse, R22, R4 ;  /* 0x00000016b014723c */ /* 0x040ff00000041804 */
[C---:B------:R-:W-:Y:S08]  /*2940*/  HMMA.16816.F32.BF16 R12, R176.reuse, R38, R44 ;  /* 0x00000026b00c723c */ /* 0x040ff0000004182c */
[C---:B------:R-:W-:Y:S08]  /*2950*/  HMMA.16816.F32.BF16 R8, R176.reuse, R60, R56 ;  /* 0x0000003cb008723c */ /* 0x040ff00000041838 */
[C---:B------:R-:W-:Y:S08]  /*2960*/  HMMA.16816.F32.BF16 R4, R176.reuse, R62, R64 ;  /* 0x0000003eb004723c */ /* 0x040ff00000041840 */
[C---:B------:R-:W-:Y:S08]  /*2970*/  HMMA.16816.F32.BF16 R16, R176.reuse, R36, R32 ;  /* 0x00000024b010723c */ /* 0x040ff00000041820 */
[C---:B---3--:R-:W-:Y:S08]  /*2980*/  HMMA.16816.F32.BF16 R64, R176.reuse, R76, R72 ;  /* 0x0000004cb040723c */ /* 0x048ff00000041848 */
[----:B------:R-:W-:Y:S08]  /*2990*/  HMMA.16816.F32.BF16 R80, R176, R78, R80 ;  /* 0x0000004eb050723c */ /* 0x000ff00000041850 */
[C---:B------:R-:W-:Y:S08]  /*29a0*/  HMMA.16816.F32.BF16 R76, R180.reuse, R84, R68 ;  /* 0x00000054b44c723c */ /* 0x040ff00000041844 */
[C---:B------:R-:W-:Y:S01]  /*29b0*/  HMMA.16816.F32.BF16 R68, R180.reuse, R96, R48 ;  /* 0x00000060b444723c */ /* 0x040fe20000041830 */
[----:B------:R-:W3:Y:S07]  /*29c0*/  LDSM.16.M88.4 R48, [R229+0x3000] ;  /* 0x00300000e530783b */ /* 0x000eee0000000200 */
[C---:B------:R-:W-:Y:S01]  /*29d0*/  HMMA.16816.F32.BF16 R60, R180.reuse, R98, R40 ;  /* 0x00000062b43c723c */ /* 0x040fe20000041828 */
[----:B------:R-:W4:Y:S04]  /*29e0*/  LDSM.16.M88.4 R40, [R229+0x3800] ;  /* 0x00380000e528783b */ /* 0x000f280000000200 */
[----:B------:R-:W-:Y:S03]  /*29f0*/  LDSM.16.M88.4 R96, [R226+0x4800] ;  /* 0x00480000e260783b */ /* 0x000fe60000000200 */
[C---:B------:R-:W-:Y:S01]  /*2a00*/  HMMA.16816.F32.BF16 R56, R180.reuse, R100, R28 ;  /* 0x00000064b438723c */ /* 0x040fe2000004181c */
[----:B------:R-:W5:Y:S07]  /*2a10*/  LDSM.16.M88.4 R28, [R229+0x4000] ;  /* 0x00400000e51c783b */ /* 0x000f6e0000000200 */
[C---:B-1----:R-:W-:Y:S08]  /*2a20*/  HMMA.16816.F32.BF16 R36, R180.reuse, R94, R12 ;  /* 0x0000005eb424723c */ /* 0x042ff0000004180c */
[C---:B--2---:R-:W-:Y:S08]  /*2a30*/  HMMA.16816.F32.BF16 R32, R180.reuse, R24, R8 ;  /* 0x00000018b420723c */ /* 0x044ff00000041808 */
[C---:B------:R-:W-:Y:S01]  /*2a40*/  HMMA.16816.F32.BF16 R12, R180.reuse, R26, R4 ;  /* 0x0000001ab40c723c */ /* 0x040fe20000041804 */
[----:B------:R-:W1:Y:S07]  /*2a50*/  LDSM.16.M88.4 R24, [R229+0x4800] ;  /* 0x00480000e518783b */ /* 0x000e6e0000000200 */
[C---:B------:R-:W-:Y:S01]  /*2a60*/  HMMA.16816.F32.BF16 R72, R180.reuse, R86, R52 ;  /* 0x00000056b448723c */ /* 0x040fe20000041834 */
[----:B------:R-:W-:Y:S07]  /*2a70*/  LDSM.16.M88.4 R84, [R226+0x3000] ;  /* 0x00300000e254783b */ /* 0x000fee0000000200 */
[C---:B------:R-:W-:Y:S01]  /*2a80*/  HMMA.16816.F32.BF16 R52, R180.reuse, R102, R20 ;  /* 0x00000066b434723c */ /* 0x040fe20000041814 */
[----:B------:R-:W2:Y:S04]  /*2a90*/  LDSM.16.M88.4 R20, [R229+0x5000] ;  /* 0x00500000e514783b */ /* 0x000ea80000000200 */
[----:B------:R-:W-:Y:S03]  /*2aa0*/  LDSM.16.M88.4 R100, [R236] ;  /* 0x00000000ec64783b */ /* 0x000fe60000000200 */
[C---:B------:R-:W-:Y:S01]  /*2ab0*/  HMMA.16816.F32.BF16 R44, R180.reuse, R92, R16 ;  /* 0x0000005cb42c723c */ /* 0x040fe20000041810 */
[----:B------:R-:W1:Y:S04]  /*2ac0*/  LDSM.16.M88.4 R16, [R229+0x5800] ;  /* 0x00580000e510783b */ /* 0x000e680000000200 */
[----:B------:R-:W-:Y:S03]  /*2ad0*/  LDSM.16.M88.4 R92, [R225+0x7000] ;  /* 0x00700000e15c783b */ /* 0x000fe60000000200 */
[C---:B------:R-:W-:Y:S08]  /*2ae0*/  HMMA.16816.F32.BF16 R8, R180.reuse, R88, R64 ;  /* 0x00000058b408723c */ /* 0x040ff00000041840 */
[----:B------:R-:W-:Y:S01]  /*2af0*/  HMMA.16816.F32.BF16 R4, R180, R90, R80 ;  /* 0x0000005ab404723c */ /* 0x000fe20000041850 */
[----:B------:R-:W1:Y:S04]  /*2b00*/  LDSM.16.M88.4 R80, [R226+0x3800] ;  /* 0x00380000e250783b */ /* 0x000e680000000200 */
[----:B------:R-:W1:Y:S03]  /*2b10*/  LDSM.16.M88.4 R88, [R226+0x4000] ;  /* 0x00400000e258783b */ /* 0x000e660000000200 */
[C---:B---3--:R-:W-:Y:S08]  /*2b20*/  HMMA.16816.F32.BF16 R76, R184.reuse, R48, R76 ;  /* 0x00000030b84c723c */ /* 0x048ff0000004184c */
[C---:B------:R-:W-:Y:S08]  /*2b30*/  HMMA.16816.F32.BF16 R72, R184.reuse, R50, R72 ;  /* 0x00000032b848723c */ /* 0x040ff00000041848 */
[C---:B----4-:R-:W-:Y:S08]  /*2b40*/  HMMA.16816.F32.BF16 R68, R184.reuse, R40, R68 ;  /* 0x00000028b844723c */ /* 0x050ff00000041844 */
[C---:B------:R-:W-:Y:S08]  /*2b50*/  HMMA.16816.F32.BF16 R64, R184.reuse, R42, R60 ;  /* 0x0000002ab840723c */ /* 0x040ff0000004183c */
[C---:B-----5:R-:W-:Y:S08]  /*2b60*/  HMMA.16816.F32.BF16 R40, R184.reuse, R28, R56 ;  /* 0x0000001cb828723c */ /* 0x060ff00000041838 */
[C---:B------:R-:W-:Y:S01]  /*2b70*/  HMMA.16816.F32.BF16 R48, R184.reuse, R30, R52 ;  /* 0x0000001eb830723c */ /* 0x040fe20000041834 */
[----:B------:R-:W-:Y:S07]  /*2b80*/  LDSM.16.M88.4 R28, [R225+0x6800] ;  /* 0x00680000e11c783b */ /* 0x000fee0000000200 */
[C---:B-1----:R-:W-:Y:S08]  /*2b90*/  HMMA.16816.F32.BF16 R60, R184.reuse, R24, R44 ;  /* 0x00000018b83c723c */ /* 0x042ff0000004182c */
[C---:B------:R-:W-:Y:S01]  /*2ba0*/  HMMA.16816.F32.BF16 R56, R184.reuse, R26, R36 ;  /* 0x0000001ab838723c */ /* 0x040fe20000041824 */
[----:B------:R-:W1:Y:S07]  /*2bb0*/  LDSM.16.M88.4 R24, [R226+0x5800] ;  /* 0x00580000e218783b */ /* 0x000e6e0000000200 */
[C---:B--2---:R-:W-:Y:S08]  /*2bc0*/  HMMA.16816.F32.BF16 R52, R184.reuse, R20, R32 ;  /* 0x00000014b834723c */ /* 0x044ff00000041820 */
[C---:B------:R-:W-:Y:S08]  /*2bd0*/  HMMA.16816.F32.BF16 R44, R184.reuse, R22, R12 ;  /* 0x00000016b82c723c */ /* 0x040ff0000004180c */
[C---:B------:R-:W-:Y:S08]  /*2be0*/  HMMA.16816.F32.BF16 R36, R184.reuse, R16, R8 ;  /* 0x00000010b824723c */ /* 0x040ff00000041808 */
[----:B------:R-:W-:Y:S01]  /*2bf0*/  HMMA.16816.F32.BF16 R20, R184, R18, R4 ;  /* 0x00000012b814723c */ /* 0x000fe20000041804 */
[----:B------:R-:W2:Y:S07]  /*2c00*/  LDSM.16.M88.4 R16, [R225+0x6000] ;  /* 0x00600000e110783b */ /* 0x000eae0000000200 */
[C---:B------:R-:W-:Y:S08]  /*2c10*/  HMMA.16816.F32.BF16 R12, R188.reuse, R84, R76 ;  /* 0x00000054bc0c723c */ /* 0x040ff0000004184c */
[C---:B------:R-:W-:Y:S01]  /*2c20*/  HMMA.16816.F32.BF16 R8, R188.reuse, R86, R72 ;  /* 0x00000056bc08723c */ /* 0x040fe20000041848 */
[----:B------:R-:W-:Y:S07]  /*2c30*/  LDSM.16.M88.4 R84, [R233] ;  /* 0x00000000e954783b */ /* 0x000fee0000000200 */
[C---:B------:R-:W-:Y:S08]  /*2c40*/  HMMA.16816.F32.BF16 R32, R188.reuse, R82, R64 ;  /* 0x00000052bc20723c */ /* 0x040ff00000041840 */
[C---:B------:R-:W-:Y:S01]  /*2c50*/  HMMA.16816.F32.BF16 R4, R188.reuse, R80, R68 ;  /* 0x00000050bc04723c */ /* 0x040fe20000041844 */
[----:B------:R-:W3:Y:S07]  /*2c60*/  LDSM.16.M88.4 R80, [R225+0x8000] ;  /* 0x00800000e150783b */ /* 0x000eee0000000200 */
[C---:B------:R-:W-:Y:S08]  /*2c70*/  HMMA.16816.F32.BF16 R40, R188.reuse, R88, R40 ;  /* 0x00000058bc28723c */ /* 0x040ff00000041828 */
[C---:B------:R-:W-:Y:S01]  /*2c80*/  HMMA.16816.F32.BF16 R48, R188.reuse, R90, R48 ;  /* 0x0000005abc30723c */ /* 0x040fe20000041830 */
[----:B------:R-:W4:Y:S07]  /*2c90*/  LDSM.16.M88.4 R88, [R225+0x8800] ;  /* 0x00880000e158783b */ /* 0x000f2e0000000200 */
[C---:B------:R-:W-:Y:S08]  /*2ca0*/  HMMA.16816.F32.BF16 R60, R188.reuse, R96, R60 ;  /* 0x00000060bc3c723c */ /* 0x040ff0000004183c */
[C---:B------:R-:W-:Y:S01]  /*2cb0*/  HMMA.16816.F32.BF16 R76, R188.reuse, R98, R56 ;  /* 0x00000062bc4c723c */ /* 0x040fe20000041838 */
[----:B------:R-:W5:Y:S07]  /*2cc0*/  LDSM.16.M88.4 R96, [R237] ;  /* 0x00000000ed60783b */ /* 0x000f6e0000000200 */
[C---:B------:R-:W-:Y:S08]  /*2cd0*/  HMMA.16816.F32.BF16 R72, R188.reuse, R108, R52 ;  /* 0x0000006cbc48723c */ /* 0x040ff00000041834 */
[C---:B------:R-:W-:Y:S01]  /*2ce0*/  HMMA.16816.F32.BF16 R68, R188.reuse, R110, R44 ;  /* 0x0000006ebc44723c */ /* 0x040fe2000004182c */
[----:B------:R-:W-:Y:S07]  /*2cf0*/  LDSM.16.M88.4 R108, [R229+0x6000] ;  /* 0x00600000e56c783b */ /* 0x000fee0000000200 */
[C---:B-1----:R-:W-:Y:S08]  /*2d00*/  HMMA.16816.F32.BF16 R64, R188.reuse, R24, R36 ;  /* 0x00000018bc40723c */ /* 0x042ff00000041824 */
[----:B------:R-:W-:Y:S01]  /*2d10*/  HMMA.16816.F32.BF16 R56, R188, R26, R20 ;  /* 0x0000001abc38723c */ /* 0x000fe20000041814 */
[----:B------:R-:W1:Y:S07]  /*2d20*/  LDSM.16.M88.4 R24, [R234] ;  /* 0x00000000ea18783b */ /* 0x000e6e0000000200 */
[C---:B--2---:R-:W-:Y:S08]  /*2d30*/  HMMA.16816.F32.BF16 R52, R192.reuse, R16, R12 ;  /* 0x00000010c034723c */ /* 0x044ff0000004180c */
[C---:B------:R-:W-:Y:S08]  /*2d40*/  HMMA.16816.F32.BF16 R44, R192.reuse, R18, R8 ;  /* 0x00000012c02c723c */ /* 0x040ff00000041808 */
[C---:B------:R-:W-:Y:S08]  /*2d50*/  HMMA.16816.F32.BF16 R16, R192.reuse, R30, R32 ;  /* 0x0000001ec010723c */ /* 0x040ff00000041820 */
[C---:B------:R-:W-:Y:S08]  /*2d60*/  HMMA.16816.F32.BF16 R12, R192.reuse, R92, R40 ;  /* 0x0000005cc00c723c */ /* 0x040ff00000041828 */
[C---:B------:R-:W-:Y:S01]  /*2d70*/  HMMA.16816.F32.BF16 R8, R192.reuse, R94, R48 ;  /* 0x0000005ec008723c */ /* 0x040fe20000041830 */
[----:B------:R-:W2:Y:S07]  /*2d80*/  LDSM.16.M88.4 R92, [R232] ;  /* 0x00000000e85c783b */ /* 0x000eae0000000200 */
[C---:B------:R-:W-:Y:S08]  /*2d90*/  HMMA.16816.F32.BF16 R20, R192.reuse, R28, R4 ;  /* 0x0000001cc014723c */ /* 0x040ff00000041804 */
[C---:B------:R-:W-:Y:S08]  /*2da0*/  HMMA.16816.F32.BF16 R4, R192.reuse, R104, R60 ;  /* 0x00000068c004723c */ /* 0x040ff0000004183c */
[C---:B------:R-:W-:Y:S01]  /*2db0*/  HMMA.16816.F32.BF16 R28, R192.reuse, R106, R76 ;  /* 0x0000006ac01c723c */ /* 0x040fe2000004184c */
[----:B------:R-:W-:Y:S04]  /*2dc0*/  LDSM.16.M88.4 R104, [R229+0x8800] ;  /* 0x00880000e568783b */ /* 0x000fe80000000200 */
[----:B------:R-:W-:Y:S03]  /*2dd0*/  LDSM.16.M88.4 R76, [R226+0x6800] ;  /* 0x00680000e24c783b */ /* 0x000fe60000000200 */
[C---:B---3--:R-:W-:Y:S08]  /*2de0*/  HMMA.16816.F32.BF16 R32, R192.reuse, R80, R72 ;  /* 0x00000050c020723c */ /* 0x048ff00000041848 */
[C---:B------:R-:W-:Y:S01]  /*2df0*/  HMMA.16816.F32.BF16 R36, R192.reuse, R82, R68 ;  /* 0x00000052c024723c */ /* 0x040fe20000041844 */
[----:B------:R-:W-:Y:S07]  /*2e00*/  LDSM.16.M88.4 R80, [R229+0x7000] ;  /* 0x00700000e550783b */ /* 0x000fee0000000200 */
[C---:B----4-:R-:W-:Y:S01]  /*2e10*/  HMMA.16816.F32.BF16 R40, R192.reuse, R88, R64 ;  /* 0x00000058c028723c */ /* 0x050fe20000041840 */
[----:B------:R-:W-:Y:S07]  /*2e20*/  LDSM.16.M88.4 R64, [R226+0x6000] ;  /* 0x00600000e240783b */ /* 0x000fee0000000200 */
[----:B------:R-:W-:Y:S01]  /*2e30*/  HMMA.16816.F32.BF16 R48, R192, R90, R56 ;  /* 0x0000005ac030723c */ /* 0x000fe20000041838 */
[----:B------:R-:W-:Y:S07]  /*2e40*/  LDSM.16.M88.4 R88, [R229+0x7800] ;  /* 0x00780000e558783b */ /* 0x000fee0000000200 */
[C---:B-----5:R-:W-:Y:S08]  /*2e50*/  HMMA.16816.F32.BF16 R56, R196.reuse, R98, R44 ;  /* 0x00000062c438723c */ /* 0x060ff0000004182c */
[C---:B------:R-:W-:Y:S01]  /*2e60*/  HMMA.16816.F32.BF16 R44, R196.reuse, R102, R16 ;  /* 0x00000066c42c723c */ /* 0x040fe20000041810 */
[----:B------:R-:W3:Y:S07]  /*2e70*/  LDSM.16.M88.4 R16, [R229+0x6800] ;  /* 0x00680000e510783b */ /* 0x000eee0000000200 */
[C---:B------:R-:W-:Y:S01]  /*2e80*/  HMMA.16816.F32.BF16 R60, R196.reuse, R96, R52 ;  /* 0x00000060c43c723c */ /* 0x040fe20000041834 */
[----:B------:R-:W4:Y:S07]  /*2e90*/  LDSM.16.M88.4 R96, [R229+0x8000] ;  /* 0x00800000e560783b */ /* 0x000f2e0000000200 */
[C---:B------:R-:W-:Y:S08]  /*2ea0*/  HMMA.16816.F32.BF16 R72, R196.reuse, R112, R12 ;  /* 0x00000070c448723c */ /* 0x040ff0000004180c */
[C---:B------:R-:W-:Y:S01]  /*2eb0*/  HMMA.16816.F32.BF16 R52, R196.reuse, R100, R20 ;  /* 0x00000064c434723c */ /* 0x040fe20000041814 */
[----:B------:R-:W5:Y:S07]  /*2ec0*/  LDSM.16.M88.4 R100, [R226+0x8000] ;  /* 0x00800000e264783b */ /* 0x000f6e0000000200 */
[C---:B------:R-:W-:Y:S08]  /*2ed0*/  HMMA.16816.F32.BF16 R68, R196.reuse, R114, R8 ;  /* 0x00000072c444723c */ /* 0x040ff00000041808 */
[C---:B-1----:R-:W-:Y:S08]  /*2ee0*/  HMMA.16816.F32.BF16 R12, R196.reuse, R24, R4 ;  /* 0x00000018c40c723c */ /* 0x042ff00000041804 */
[C---:B------:R-:W-:Y:S08]  /*2ef0*/  HMMA.16816.F32.BF16 R8, R196.reuse, R26, R28 ;  /* 0x0000001ac408723c */ /* 0x040ff0000004181c */
[C---:B------:R-:W-:Y:S08]  /*2f00*/  HMMA.16816.F32.BF16 R4, R196.reuse, R84, R32 ;  /* 0x00000054c404723c */ /* 0x040ff00000041820 */
[C---:B------:R-:W-:Y:S01]  /*2f10*/  HMMA.16816.F32.BF16 R20, R196.reuse, R86, R36 ;  /* 0x00000056c414723c */ /* 0x040fe20000041824 */
[----:B------:R-:W1:Y:S07]  /*2f20*/  LDSM.16.M88.4 R84, [R226+0x7000] ;  /* 0x00700000e254783b */ /* 0x000e6e0000000200 */
[C---:B--2---:R-:W-:Y:S08]  /*2f30*/  HMMA.16816.F32.BF16 R28, R196.reuse, R92, R40 ;  /* 0x0000005cc41c723c */ /* 0x044ff00000041828 */
[----:B------:R-:W-:Y:S01]  /*2f40*/  HMMA.16816.F32.BF16 R48, R196, R94, R48 ;  /* 0x0000005ec430723c */ /* 0x000fe20000041830 */
[----:B------:R-:W2:Y:S07]  /*2f50*/  LDSM.16.M88.4 R92, [R226+0x7800] ;  /* 0x00780000e25c783b */ /* 0x000eae0000000200 */
[C---:B------:R-:W-:Y:S08]  /*2f60*/  HMMA.16816.F32.BF16 R60, R200.reuse, R108, R60 ;  /* 0x0000006cc83c723c */ /* 0x040ff0000004183c */
[----:B------:R-:W-:Y:S01]  /*2f70*/  HMMA.16816.F32.BF16 R56, R200, R110, R56 ;  /* 0x0000006ec838723c */ /* 0x000fe20000041838 */
[----:B------:R-:W1:Y:S01]  /*2f80*/  LDSM.16.M88.4 R108, [R226+0x8800] ;  /* 0x00880000e26c783b */ /* 0x000e620000000200 */
[----:B------:R-:W-:-:S06]  /*2f90*/  DEPBAR.LE SB0, 0x0 ;  /* 0x000080000000791a */ /* 0x000fcc0000000000 */
[C---:B---3--:R-:W-:Y:S08]  /*2fa0*/  HMMA.16816.F32.BF16 R52, R200.reuse, R16, R52 ;  /* 0x00000010c834723c */ /* 0x048ff00000041834 */
[C---:B------:R-:W-:Y:S08]  /*2fb0*/  HMMA.16816.F32.BF16 R44, R200.reuse, R18, R44 ;  /* 0x00000012c82c723c */ /* 0x040ff0000004182c */
[C---:B------:R-:W-:Y:S08]  /*2fc0*/  HMMA.16816.F32.BF16 R32, R200.reuse, R88, R12 ;  /* 0x00000058c820723c */ /* 0x040ff0000004180c */
[C---:B------:R-:W-:Y:S08]  /*2fd0*/  HMMA.16816.F32.BF16 R24, R200.reuse, R90, R8 ;  /* 0x0000005ac818723c */ /* 0x040ff00000041808 */
[C---:B----4-:R-:W-:Y:S08]  /*2fe0*/  HMMA.16816.F32.BF16 R16, R200.reuse, R96, R4 ;  /* 0x00000060c810723c */ /* 0x050ff00000041804 */
[----:B------:R-:W-:Y:S01]  /*2ff0*/  HMMA.16816.F32.BF16 R40, R200, R80, R72 ;  /* 0x00000050c828723c */ /* 0x000fe20000041848 */
[----:B------:R-:W-:-:S07]  /*3000*/  IMAD.MOV.U32 R97, RZ, RZ, R123 ;  /* 0x000000ffff617224 */ /* 0x000fce00078e007b */
[C---:B------:R-:W-:Y:S08]  /*3010*/  HMMA.16816.F32.BF16 R36, R200.reuse, R82, R68 ;  /* 0x00000052c824723c */ /* 0x040ff00000041844 */
[C---:B------:R-:W-:Y:S08]  /*3020*/  HMMA.16816.F32.BF16 R12, R200.reuse, R98, R20 ;  /* 0x00000062c80c723c */ /* 0x040ff00000041814 */
[C---:B------:R-:W-:Y:S08]  /*3030*/  HMMA.16816.F32.BF16 R8, R200.reuse, R104, R28 ;  /* 0x00000068c808723c */ /* 0x040ff0000004181c */
[----:B------:R-:W-:Y:S01]  /*3040*/  HMMA.16816.F32.BF16 R4, R200, R106, R48 ;  /* 0x0000006ac804723c */ /* 0x000fe20000041830 */
[----:B------:R-:W-:Y:S01]  /*3050*/  ISETP.GE.AND P0, PT, R97, 0x2, PT ;  /* 0x000000026100780c */ /* 0x000fe20003f06270 */
[----:B------:R-:W-:Y:S06]  /*3060*/  BSSY B0, `(.L_x_1774) ;  /* 0x0000031000007945 */ /* 0x000fec0003800000 */
[C---:B------:R-:W-:Y:S08]  /*3070*/  HMMA.16816.F32.BF16 R20, R204.reuse, R64, R60 ;  /* 0x00000040cc14723c */ /* 0x040ff0000004183c */
[C---:B------:R-:W-:Y:S08]  /*3080*/  HMMA.16816.F32.BF16 R56, R204.reuse, R66, R56 ;  /* 0x00000042cc38723c */ /* 0x040ff00000041838 */
[C---:B-----5:R-:W-:Y:S08]  /*3090*/  HMMA.16816.F32.BF16 R64, R204.reuse, R100, R16 ;  /* 0x00000064cc40723c */ /* 0x060ff00000041810 */
        /* <DEDUP_REMOVED lines=8> */
[----:B------:R-:W-:Y:S01]  /*3120*/  HMMA.16816.F32.BF16 R48, R204, R110, R4 ;  /* 0x0000006ecc30723c */ /* 0x000fe20000041804 */
[----:B------:R-:W-:Y:S06]  /*3130*/  BAR.SYNC.DEFER_BLOCKING 0x0 ;  /* 0x0000000000007b1d */ /* 0x000fec0000010000 */
[----:B------:R-:W-:Y:S01]  /*3140*/  @!UPT UIADD3 URZ, URZ, URZ, URZ ;  /* 0x0000003f3f3ff290 */ /* 0x000fe2000fffe03f */
[----:B------:R-:W-:Y:S11]  /*3150*/  @!P0 BRA `(.L_x_1775) ;  /* 0x0000021000008947 */ /* 0x000ff60003800000 */
[----:B------:R-:W-:Y:S01]  /*3160*/  IADD3 R0, R97, -0x2, RZ ;  /* 0xfffffffe61007810 */ /* 0x000fe20007ffe0ff */
[C---:B------:R-:W-:Y:S01]  /*3170*/  IMAD.SHL.U32 R6, R117.reuse, 0x40, RZ ;  /* 0x0000004075067824 */ /* 0x040fe200078e00ff */
[----:B------:R-:W-:-:S02]  /*3180*/  SHF.L.U64.HI R7, R117, 0x6, R120 ;  /* 0x0000000675077819 */ /* 0x000fc40000010278 */
[----:B------:R-:W-:-:S05]  /*3190*/  SHF.R.S32.HI R2, RZ, 0x1f, R0 ;  /* 0x0000001fff027819 */ /* 0x000fca0000011400 */
[----:B------:R-:W-:Y:S02]  /*31a0*/  IMAD R4, R2, c[0x0][0x1e0], RZ ;  /* 0x0000780002047a24 */ /* 0x000fe400078e02ff */
[----:B------:R-:W-:-:S04]  /*31b0*/  IMAD.WIDE.U32 R2, R0, c[0x0][0x1e0], RZ ;  /* 0x0000780000027a25 */ /* 0x000fc800078e00ff */
[----:B------:R-:W-:Y:S02]  /*31c0*/  IMAD R0, R0, c[0x0][0x1e4], R4 ;  /* 0x0000790000007a24 */ /* 0x000fe400078e0204 */
[----:B------:R-:W-:-:S04]  /*31d0*/  IMAD.WIDE.U32 R4, R2, 0x60, R118 ;  /* 0x0000006002047825 */ /* 0x000fc800078e0076 */
[----:B------:R-:W-:Y:S01]  /*31e0*/  IMAD.IADD R0, R3, 0x1, R0 ;  /* 0x0000000103007824 */ /* 0x000fe200078e0200 */
[----:B------:R-:W-:-:S03]  /*31f0*/  LEA R2, P0, R4, c[0x0][0x1c8], 0x1 ;  /* 0x0000720004027a11 */ /* 0x000fc600078008ff */
[----:B------:R-:W-:Y:S01]  /*3200*/  IMAD R0, R0, 0x60, RZ ;  /* 0x0000006000007824 */ /* 0x000fe200078e02ff */
[----:B------:R-:W-:-:S03]  /*3210*/  IADD3 R10, P6, P5, R6, 0x80, R2 ;  /* 0x00000080060a7810 */ /* 0x000fc60007dde002 */
[----:B------:R-:W-:-:S05]  /*3220*/  IMAD.IADD R0, R5, 0x1, R0 ;  /* 0x0000000105007824 */ /* 0x000fca00078e0200 */
        /* <DEDUP_REMOVED lines=20> */
.L_x_1775:
[----:B------:R-:W-:Y:S05]  /*3370*/  BSYNC B0 ;  /* 0x0000000000007941 */ /* 0x000fea0003800000 */
.L_x_1774:
[----:B------:R-:W2:Y:S04]  /*3380*/  LDL R0, [R1+0x84] ;  /* 0x0000840001007983 */ /* 0x000ea80000100800 */
[----:B-1----:R-:W3:Y:S04]  /*3390*/  LDL R5, [R1+0x50] ;  /* 0x0000500001057983 */ /* 0x002ee80000100800 */
        /* <DEDUP_REMOVED lines=17> */
[----:B------:R-:W-:Y:S02]  /*34b0*/  ISETP.GT.AND P6, PT, R2, 0x1, PT ;  /* 0x000000010200780c */ /* 0x000fe40003fc4270 */
[----:B------:R-:W-:Y:S02]  /*34c0*/  FSEL R5, R20, -INF , P0 ;  /* 0xff80000014057808 */ /* 0x000fe40000000000 */
[----:B------:R-:W-:-:S02]  /*34d0*/  ISETP.GT.AND P0, PT, R0, 0x1, PT ;  /* 0x000000010000780c */ /* 0x000fc40003f04270 */
[----:B------:R-:W-:Y:S02]  /*34e0*/  ISETP.GT.AND P5, PT, R0, RZ, PT ;  /* 0x000000ff0000720c */ /* 0x000fe40003fa4270 */
[----:B------:R-:W-:Y:S02]  /*34f0*/  FSEL R6, R21, -INF , P6 ;  /* 0xff80000015067808 */ /* 0x000fe40003000000 */
[----:B------:R-:W-:Y:S02]  /*3500*/  ISETP.GT.AND P6, PT, R2, 0x8, PT ;  /* 0x000000080200780c */ /* 0x000fe40003fc4270 */
[----:B------:R-:W-:Y:S02]  /*3510*/  FSEL R13, R23, -INF , P0 ;  /* 0xff800000170d7808 */ /* 0x000fe40000000000 */
[----:B------:R-:W-:Y:S02]  /*3520*/  ISETP.GT.AND P0, PT, R0, 0x8, PT ;  /* 0x000000080000780c */ /* 0x000fe40003f04270 */
[----:B------:R-:W-:-:S02]  /*3530*/  FSEL R12, R22, -INF , P5 ;  /* 0xff800000160c7808 */ /* 0x000fc40002800000 */
[----:B------:R-:W-:Y:S02]  /*3540*/  ISETP.GT.AND P5, PT, R2, 0x9, PT ;  /* 0x000000090200780c */ /* 0x000fe40003fa4270 */
[----:B------:R-:W-:Y:S02]  /*3550*/  FSEL R7, R56, -INF , P6 ;  /* 0xff80000038077808 */ /* 0x000fe40003000000 */
[----:B------:R-:W-:Y:S02]  /*3560*/  FMNMX.FTZ R3, R5, R6, !PT ;  /* 0x0000000605037209 */ /* 0x000fe40007810000 */
[----:B------:R-:W-:Y:S02]  /*3570*/  FSEL R14, R58, -INF , P0 ;  /* 0xff8000003a0e7808 */ /* 0x000fe40000000000 */
[----:B------:R-:W-:Y:S02]  /*3580*/  ISETP.GT.AND P0, PT, R2, 0x11, PT ;  /* 0x000000110200780c */ /* 0x000fe40003f04270 */
[----:B------:R-:W-:-:S02]  /*3590*/  FSEL R8, R57, -INF , P5 ;  /* 0xff80000039087808 */ /* 0x000fc40002800000 */
[----:B------:R-:W-:Y:S02]  /*35a0*/  ISETP.GT.AND P6, PT, R2, 0x10, PT ;  /* 0x000000100200780c */ /* 0x000fe40003fc4270 */
[----:B------:R-:W-:Y:S02]  /*35b0*/  FMNMX.FTZ R3, R7, R3, !PT ;  /* 0x0000000307037209 */ /* 0x000fe40007810000 */
[----:B------:R-:W-:Y:S02]  /*35c0*/  ISETP.GT.AND P5, PT, R0, 0x9, PT ;  /* 0x000000090000780c */ /* 0x000fe40003fa4270 */
[----:B------:R-:W-:Y:S02]  /*35d0*/  FSEL R10, R53, -INF , P0 ;  /* 0xff800000350a7808 */ /* 0x000fe40000000000 */
[----:B------:R-:W-:Y:S02]  /*35e0*/  FSEL R9, R52, -INF , P6 ;  /* 0xff80000034097808 */ /* 0x000fe40003000000 */
[----:B------:R-:W-:-:S02]  /*35f0*/  ISETP.GT.AND P0, PT, R0, 0x11, PT ;  /* 0x000000110000780c */ /* 0x000fc40003f04270 */
[----:B------:R-:W-:Y:S02]  /*3600*/  FMNMX.FTZ R3, R8, R3, !PT ;  /* 0x0000000308037209 */ /* 0x000fe40007810000 */
[----:B------:R-:W-:Y:S02]  /*3610*/  FSEL R15, R59, -INF , P5 ;  /* 0xff8000003b0f7808 */ /* 0x000fe40002800000 */
[----:B------:R-:W-:Y:S01]  /*3620*/  ISETP.GT.AND P5, PT, R0, 0x10, PT ;  /* 0x000000100000780c */ /* 0x000fe20003fa4270 */
[----:B------:R-:W-:Y:S01]  /*3630*/  LDSM.16.MT88.4 R56, [R249] ;  /* 0x00000000f938783b */ /* 0x000fe20000004200 */
[----:B------:R-:W-:Y:S02]  /*3640*/  ISETP.GT.AND P6, PT, R2, 0x18, PT ;  /* 0x000000180200780c */ /* 0x000fe40003fc4270 */
[----:B------:R-:W-:Y:S02]  /*3650*/  FSEL R22, R55, -INF , P0 ;  /* 0xff80000037167808 */ /* 0x000fe40000000000 */
[----:B------:R-:W-:-:S02]  /*3660*/  FMNMX.FTZ R3, R9, R3, !PT ;  /* 0x0000000309037209 */ /* 0x000fc40007810000 */
[----:B------:R-:W-:Y:S02]  /*3670*/  ISETP.GT.AND P0, PT, R0, 0x18, PT ;  /* 0x000000180000780c */ /* 0x000fe40003f04270 */
[----:B------:R-:W-:Y:S02]  /*3680*/  FSEL R21, R54, -INF , P5 ;  /* 0xff80000036157808 */ /* 0x000fe40002800000 */
[----:B------:R-:W-:Y:S02]  /*3690*/  ISETP.GT.AND P5, PT, R2, 0x19, PT ;  /* 0x000000190200780c */ /* 0x000fe40003fa4270 */
[----:B------:R-:W-:Y:S02]  /*36a0*/  FSEL R11, R44, -INF , P6 ;  /* 0xff8000002c0b7808 */ /* 0x000fe40003000000 */
[----:B------:R-:W-:Y:S02]  /*36b0*/  FMNMX.FTZ R3, R10, R3, !PT ;  /* 0x000000030a037209 */ /* 0x000fe40007810000 */
[----:B------:R-:W-:-:S02]  /*36c0*/  FSEL R23, R46, -INF , P0 ;  /* 0xff8000002e177808 */ /* 0x000fc40000000000 */
[C---:B------:R-:W-:Y:S02]  /*36d0*/  ISETP.GT.AND P0, PT, R2.reuse, 0x21, PT ;  /* 0x000000210200780c */ /* 0x040fe40003f04270 */
[----:B------:R-:W-:Y:S02]  /*36e0*/  FSEL R20, R45, -INF , P5 ;  /* 0xff8000002d147808 */ /* 0x000fe40002800000 */
[----:B------:R-:W-:Y:S02]  /*36f0*/  ISETP.GT.AND P6, PT, R2, 0x20, PT ;  /* 0x000000200200780c */ /* 0x000fe40003fc4270 */
[----:B------:R-:W-:Y:S02]  /*3700*/  FMNMX.FTZ R3, R11, R3, !PT ;  /* 0x000000030b037209 */ /* 0x000fe40007810000 */
[----:B------:R-:W-:Y:S02]  /*3710*/  FSEL R88, R41, -INF , P0 ;  /* 0xff80000029587808 */ /* 0x000fe40000000000 */
[----:B------:R-:W-:-:S02]  /*3720*/  ISETP.GT.AND P0, PT, R0, 0x21, PT ;  /* 0x000000210000780c */ /* 0x000fc40003f04270 */
[----:B------:R-:W-:Y:S02]  /*3730*/  ISETP.GT.AND P5, PT, R0, 0x19, PT ;  /* 0x000000190000780c */ /* 0x000fe40003fa4270 */
[----:B------:R-:W-:Y:S02]  /*3740*/  FSEL R89, R40, -INF , P6 ;  /* 0xff80000028597808 */ /* 0x000fe40003000000 */
[----:B------:R-:W-:Y:S02]  /*3750*/  FMNMX.FTZ R3, R20, R3, !PT ;  /* 0x0000000314037209 */ /* 0x000fe40007810000 */
[----:B------:R-:W-:Y:S02]  /*3760*/  FSEL R101, R43, -INF , P0 ;  /* 0xff8000002b657808 */ /* 0x000fe40000000000 */
[----:B------:R-:W-:Y:S02]  /*3770*/  FSEL R24, R47, -INF , P5 ;  /* 0xff8000002f187808 */ /* 0x000fe40002800000 */
[----:B------:R-:W-:-:S02]  /*3780*/  ISETP.GT.AND P6, PT, R2, 0x28, PT ;  /* 0x000000280200780c */ /* 0x000fc40003fc4270 */
[----:B------:R-:W-:Y:S02]  /*3790*/  ISETP.GT.AND P0, PT, R2, 0x29, PT ;  /* 0x000000290200780c */ /* 0x000fe40003f04270 */
[----:B------:R-:W-:Y:S02]  /*37a0*/  FMNMX.FTZ R3, R89, R3, !PT ;  /* 0x0000000359037209 */ /* 0x000fe40007810000 */
[----:B------:R-:W-:Y:S02]  /*37b0*/  ISETP.GT.AND P5, PT, R0, 0x20, PT ;  /* 0x000000200000780c */ /* 0x000fe40003fa4270 */
[----:B------:R-:W-:Y:S02]  /*37c0*/  FSEL R79, R36, -INF , P6 ;  /* 0xff800000244f7808 */ /* 0x000fe40003000000 */
[----:B------:R-:W-:Y:S02]  /*37d0*/  FSEL R78, R37, -INF , P0 ;  /* 0xff800000254e7808 */ /* 0x000fe40000000000 */
[----:B------:R-:W-:-:S02]  /*37e0*/  FMNMX.FTZ R4, R12, R13, !PT ;  /* 0x0000000d0c047209 */ /* 0x000fc40007810000 */
[----:B------:R-:W-:Y:S02]  /*37f0*/  FMNMX.FTZ R3, R88, R3, !PT ;  /* 0x0000000358037209 */ /* 0x000fe40007810000 */
[----:B------:R-:W-:Y:S02]  /*3800*/  FSEL R100, R42, -INF , P5 ;  /* 0xff8000002a647808 */ /* 0x000fe40002800000 */
[C---:B------:R-:W-:Y:S01]  /*3810*/  ISETP.GT.AND P0, PT, R0.reuse, 0x29, PT ;  /* 0x000000290000780c */ /* 0x040fe20003f04270 */
[----:B------:R-:W-:Y:S01]  /*3820*/  LDSM.16.MT88.4 R40, [R228+0x800] ;  /* 0x00080000e428783b */ /* 0x000fe20000004200 */
[----:B------:R-:W-:Y:S02]  /*3830*/  ISETP.GT.AND P5, PT, R0, 0x28, PT ;  /* 0x000000280000780c */ /* 0x000fe40003fa4270 */
[----:B------:R-:W-:Y:S02]  /*3840*/  ISETP.GT.AND P6, PT, R2, 0x30, PT ;  /* 0x000000300200780c */ /* 0x000fe40003fc4270 */
[----:B------:R-:W-:-:S02]  /*3850*/  FMNMX.FTZ R4, R14, R4, !PT ;  /* 0x000000040e047209 */ /* 0x000fc40007810000 */
[----:B------:R-:W-:Y:S02]  /*3860*/  FMNMX.FTZ R3, R79, R3, !PT ;  /* 0x000000034f037209 */ /* 0x000fe40007810000 */
[----:B------:R-:W-:Y:S02]  /*3870*/  FSEL R91, R39, -INF , P0 ;  /* 0xff800000275b7808 */ /* 0x000fe40000000000 */
[----:B------:R-:W-:Y:S02]  /*3880*/  FSEL R90, R38, -INF , P5 ;  /* 0xff800000265a7808 */ /* 0x000fe40002800000 */
[----:B------:R-:W-:Y:S01]  /*3890*/  ISETP.GT.AND P0, PT, R2, 0x31, PT ;  /* 0x000000310200780c */ /* 0x000fe20003f04270 */
[----:B------:R-:W-:Y:S01]  /*38a0*/  LDSM.16.MT88.4 R36, [R227+0x800] ;  /* 0x00080000e324783b */ /* 0x000fe20000004200 */
[----:B------:R-:W-:Y:S02]  /*38b0*/  ISETP.GT.AND P5, PT, R0, 0x30, PT ;  /* 0x000000300000780c */ /* 0x000fe40003fa4270 */
[----:B------:R-:W-:-:S02]  /*38c0*/  FSEL R111, R32, -INF , P6 ;  /* 0xff800000206f7808 */ /* 0x000fc40003000000 */
[----:B------:R-:W-:Y:S02]  /*38d0*/  FMNMX.FTZ R4, R15, R4, !PT ;  /* 0x000000040f047209 */ /* 0x000fe40007810000 */
[----:B------:R-:W-:Y:S02]  /*38e0*/  FMNMX.FTZ R3, R78, R3, !PT ;  /* 0x000000034e037209 */ /* 0x000fe40007810000 */
[----:B------:R-:W-:Y:S02]  /*38f0*/  FSEL R102, R33, -INF , P0 ;  /* 0xff80000021667808 */ /* 0x000fe40000000000 */
[----:B------:R-:W-:Y:S02]  /*3900*/  ISETP.GT.AND P0, PT, R0, 0x31, PT ;  /* 0x000000310000780c */ /* 0x000fe40003f04270 */
[----:B------:R-:W-:Y:S02]  /*3910*/  FSEL R86, R34, -INF , P5 ;  /* 0xff80000022567808 */ /* 0x000fe40002800000 */
[----:B------:R-:W-:-:S02]  /*3920*/  ISETP.GT.AND P5, PT, R2, 0x38, PT ;  /* 0x000000380200780c */ /* 0x000fc40003fa4270 */
[----:B------:R-:W-:Y:S02]  /*3930*/  FMNMX.FTZ R4, R21, R4, !PT ;  /* 0x0000000415047209 */ /* 0x000fe40007810000 */
[----:B------:R-:W-:Y:S02]  /*3940*/  FMNMX.FTZ R3, R111, R3, !PT ;  /* 0x000000036f037209 */ /* 0x000fe40007810000 */
[----:B------:R-:W-:Y:S02]  /*3950*/  FSEL R113, R35, -INF , P0 ;  /* 0xff80000023717808 */ /* 0x000fe40000000000 */
        /* <DEDUP_REMOVED lines=24> */
[----:B------:R-:W-:Y:S02]  /*3ae0*/  FSEL R98, R16, -INF , P5 ;  /* 0xff80000010627808 */ /* 0x000fe40002800000 */
[----:B------:R-:W-:Y:S02]  /*3af0*/  ISETP.GT.AND P5, PT, R0, 0x38, PT ;  /* 0x000000380000780c */ /* 0x000fe40003fa4270 */
[----:B------:R-:W-:-:S02]  /*3b00*/  ISETP.GT.AND P0, PT, R2, 0x51, PT ;  /* 0x000000510200780c */ /* 0x000fc40003f04270 */
[----:B------:R-:W-:Y:S02]  /*3b10*/  FMNMX.FTZ R4, R91, R4, !PT ;  /* 0x000000045b047209 */ /* 0x000fe40007810000 */
[----:B------:R-:W-:Y:S02]  /*3b20*/  FMNMX.FTZ R3, R99, R3, !PT ;  /* 0x0000000363037209 */ /* 0x000fe40007810000 */
[----:B------:R-:W-:Y:S02]  /*3b30*/  FSEL R110, R30, -INF , P5 ;  /* 0xff8000001e6e7808 */ /* 0x000fe40002800000 */
[C---:B------:R-:W-:Y:S02]  /*3b40*/  ISETP.GT.AND P6, PT, R2.reuse, 0x58, PT ;  /* 0x000000580200780c */ /* 0x040fe40003fc4270 */
        /* <DEDUP_REMOVED lines=18> */
[----:B------:R-:W-:Y:S01]  /*3c70*/  ISETP.GT.AND P5, PT, R0, 0x48, PT ;  /* 0x000000480000780c */ /* 0x000fe20003fa4270 */
[----:B------:R-:W1:Y:S01]  /*3c80*/  SHFL.BFLY PT, R3, R141, 0x2, 0x1f ;  /* 0x0c401f008d037f89 */ /* 0x000e6200000e0000 */
[----:B------:R-:W-:-:S02]  /*3c90*/  FMNMX.FTZ R2, R84, R2, !PT ;  /* 0x0000000254027209 */ /* 0x000fc40007810000 */
[----:B------:R-:W-:Y:S02]  /*3ca0*/  ISETP.GT.AND P0, PT, R0, 0x49, PT ;  /* 0x000000490000780c */ /* 0x000fe40003f04270 */
[----:B------:R-:W-:Y:S02]  /*3cb0*/  FSEL R87, R62, -INF , P5 ;  /* 0xff8000003e577808 */ /* 0x000fe40002800000 */
[----:B------:R-:W-:Y:S02]  /*3cc0*/  FMNMX.FTZ R2, R93, R2, !PT ;  /* 0x000000025d027209 */ /* 0x000fe40007810000 */
[----:B------:R-:W-:Y:S02]  /*3cd0*/  FSEL R92, R63, -INF , P0 ;  /* 0xff8000003f5c7808 */ /* 0x000fe40000000000 */
[----:B------:R-:W-:Y:S01]  /*3ce0*/  ISETP.GT.AND P5, PT, R0, 0x50, PT ;  /* 0x000000500000780c */ /* 0x000fe20003fa4270 */
[----:B------:R-:W-:Y:S01]  /*3cf0*/  LDSM.16.MT88.4 R60, [R224+0x800] ;  /* 0x00080000e03c783b */ /* 0x000fe20000004200 */
[----:B------:R-:W-:-:S02]  /*3d00*/  FMNMX.FTZ R2, R87, R2, !PT ;  /* 0x0000000257027209 */ /* 0x000fc40007810000 */
[----:B------:R-:W-:Y:S02]  /*3d10*/  ISETP.GT.AND P0, PT, R0, 0x51, PT ;  /* 0x000000510000780c */ /* 0x000fe40003f04270 */
[----:B------:R-:W-:Y:S02]  /*3d20*/  FSEL R85, R18, -INF , P5 ;  /* 0xff80000012557808 */ /* 0x000fe40002800000 */
[----:B------:R-:W-:Y:S02]  /*3d30*/  FMNMX.FTZ R2, R92, R2, !PT ;  /* 0x000000025c027209 */ /* 0x000fe40007810000 */
[----:B------:R-:W-:Y:S02]  /*3d40*/  FSEL R114, R19, -INF , P0 ;  /* 0xff80000013727808 */ /* 0x000fe40000000000 */
[----:B------:R-:W-:Y:S01]  /*3d50*/  ISETP.GT.AND P5, PT, R0, 0x58, PT ;  /* 0x000000580000780c */ /* 0x000fe20003fa4270 */
[----:B------:R-:W-:Y:S01]  /*3d60*/  LDSM.16.MT88.4 R16, [R224] ;  /* 0x00000000e010783b */ /* 0x000fe20000004200 */
[----:B------:R-:W-:-:S02]  /*3d70*/  FMNMX.FTZ R2, R85, R2, !PT ;  /* 0x0000000255027209 */ /* 0x000fc40007810000 */
[----:B------:R-:W-:Y:S02]  /*3d80*/  ISETP.GT.AND P0, PT, R0, 0x59, PT ;  /* 0x000000590000780c */ /* 0x000fe40003f04270 */
[----:B------:R-:W-:Y:S02]  /*3d90*/  FSEL R112, R50, -INF , P5 ;  /* 0xff80000032707808 */ /* 0x000fe40002800000 */
[----:B------:R-:W-:Y:S02]  /*3da0*/  FMNMX.FTZ R0, R114, R2, !PT ;  /* 0x0000000272007209 */ /* 0x000fe40007810000 */
[----:B------:R-:W-:Y:S02]  /*3db0*/  FSEL R107, R51, -INF , P0 ;  /* 0xff800000336b7808 */ /* 0x000fe40000000000 */
[----:B------:R-:W-:Y:S01]  /*3dc0*/  FMNMX.FTZ R0, R112, R0, !PT ;  /* 0x0000000070007209 */ /* 0x000fe20007810000 */
[----:B------:R-:W-:Y:S01]  /*3dd0*/  LDSM.16.MT88.4 R48, [R224+0x3000] ;  /* 0x00300000e030783b */ /* 0x000fe20000004200 */
[----:B-1----:R-:W-:-:S02]  /*3de0*/  FMNMX.FTZ R141, R141, R3, !PT ;  /* 0x000000038d8d7209 */ /* 0x002fc40007810000 */
        /* <DEDUP_REMOVED lines=19> */
[--C-:B--2---:R-:W-:Y:S02]  /*3f20*/  FFMA.FTZ R2, R7, c[0x0][0x2d0], -R0.reuse ;  /* 0x0000b40007027a23 */ /* 0x104fe40000010800 */
[----:B------:R-:W1:Y:S05]  /*3f30*/  LDSM.16.MT88.4 R4, [R227] ;  /* 0x00000000e304783b */ /* 0x000e6a0000004200 */
[----:B------:R2:W-:Y:S02]  /*3f40*/  MUFU.EX2 R73, R2 ;  /* 0x0000000200497308 */ /* 0x0005e40000000800 */
[----:B--2---:R-:W-:Y:S01]  /*3f50*/  FFMA.FTZ R2, R8, c[0x0][0x2d0], -R0 ;  /* 0x0000b40008027a23 */ /* 0x004fe20000010800 */
[----:B---3--:R-:W-:-:S05]  /*3f60*/  F2FP.BF16.PACK_AB R8, R66, R67 ;  /* 0x000000434208723e */ /* 0x008fca00000010ff */
[----:B------:R2:W3:Y:S02]  /*3f70*/  MUFU.EX2 R74, R2 ;  /* 0x00000002004a7308 */ /* 0x0004e40000000800 */
[----:B--2---:R-:W-:Y:S01]  /*3f80*/  FFMA.FTZ R2, R9, c[0x0][0x2d0], -R0 ;  /* 0x0000b40009027a23 */ /* 0x004fe20000010800 */
[----:B---3--:R-:W-:-:S05]  /*3f90*/  F2FP.BF16.PACK_AB R10, R74, R73 ;  /* 0x000000494a0a723e */ /* 0x008fca00000010ff */
[----:B------:R2:W-:Y:S02]  /*3fa0*/  MUFU.EX2 R76, R2 ;  /* 0x00000002004c7308 */ /* 0x0005e40000000800 */
[----:B--2---:R-:W-:-:S05]  /*3fb0*/  FMUL.FTZ R2, R140, c[0x0][0x2d0] ;  /* 0x0000b4008c027a20 */ /* 0x004fca0000410000 */
[----:B------:R-:W-:-:S05]  /*3fc0*/  FSEL R2, R2, RZ, P0 ;  /* 0x000000ff02027208 */ /* 0x000fca0000000000 */
[----:B------:R-:W-:-:S04]  /*3fd0*/  FFMA.FTZ R3, R12, c[0x0][0x2d0], -R2 ;  /* 0x0000b4000c037a23 */ /* 0x000fc80000010802 */
[----:B------:R2:W-:Y:S02]  /*3fe0*/  MUFU.EX2 R53, R3 ;  /* 0x0000000300357308 */ /* 0x0005e40000000800 */
[----:B--2---:R-:W-:-:S06]  /*3ff0*/  FFMA.FTZ R3, R13, c[0x0][0x2d0], -R2 ;  /* 0x0000b4000d037a23 */ /* 0x004fcc0000010802 */
[----:B------:R2:W3:Y:S02]  /*4000*/  MUFU.EX2 R52, R3 ;  /* 0x0000000300347308 */ /* 0x0004e40000000800 */
[----:B--2---:R-:W-:Y:S01]  /*4010*/  FFMA.FTZ R3, R14, c[0x0][0x2d0], -R2 ;  /* 0x0000b4000e037a23 */ /* 0x004fe20000010802 */
[----:B---3--:R-:W-:-:S05]  /*4020*/  F2FP.BF16.PACK_AB R9, R52, R53 ;  /* 0x000000353409723e */ /* 0x008fca00000010ff */
[----:B------:R2:W-:Y:S02]  /*4030*/  MUFU.EX2 R54, R3 ;  /* 0x0000000300367308 */ /* 0x0005e40000000800 */
[----:B--2---:R-:W-:Y:S02]  /*4040*/  FFMA.FTZ R3, R15, c[0x0][0x2d0], -R2 ;  /* 0x0000b4000f037a23 */ /* 0x004fe40000010802 */
[----:B------:R-:W2:Y:S04]  /*4050*/  LDSM.16.MT88.4 R12, [R228] ;  /* 0x00000000e40c783b */ /* 0x000ea80000004200 */
[----:B------:R3:W4:Y:S02]  /*4060*/  MUFU.EX2 R55, R3 ;  /* 0x0000000300377308 */ /* 0x0007240000000800 */
[----:B---3--:R-:W-:Y:S01]  /*4070*/  FFMA.FTZ R3, R20, c[0x0][0x2d0], -R0 ;  /* 0x0000b40014037a23 */ /* 0x008fe20000010800 */
[----:B----4-:R-:W-:-:S05]  /*4080*/  F2FP.BF16.PACK_AB R11, R55, R54 ;  /* 0x00000036370b723e */ /* 0x010fca00000010ff */
[----:B------:R3:W4:Y:S02]  /*4090*/  MUFU.EX2 R143, R3 ;  /* 0x00000003008f7308 */ /* 0x0007240000000800 */
[C---:B------:R-:W-:Y:S08]  /*40a0*/  HMMA.16816.F32.BF16 R44, R8.reuse, R16, RZ ;  /* 0x00000010082c723c */ /* 0x040ff000000418ff */
[----:B------:R-:W-:Y:S01]  /*40b0*/  HMMA.16816.F32.BF16 R32, R8, R18, RZ ;  /* 0x000000120820723c */ /* 0x000fe200000418ff */
[----:B---3--:R-:W-:-:S04]  /*40c0*/  FFMA.FTZ R3, R21, c[0x0][0x2d0], -R2 ;  /* 0x0000b40015037a23 */ /* 0x008fc80000010802 */
[----:B------:R3:W-:Y:S03]  /*40d0*/  MUFU.EX2 R65, R3 ;  /* 0x0000000300417308 */ /* 0x0007e60000000800 */
[C---:B-1----:R-:W-:Y:S07]  /*40e0*/  HMMA.16816.F32.BF16 R16, R8.reuse, R6, RZ ;  /* 0x000000060810723c */ /* 0x042fee00000418ff */
[----:B----4-:R-:W-:Y:S01]  /*40f0*/  F2FP.BF16.PACK_AB R6, R143, R77 ;  /* 0x0000004d8f06723e */ /* 0x010fe200000010ff */
[----:B--2---:R-:W-:Y:S01]  /*4100*/  HMMA.16816.F32.BF16 R28, R8, R12, RZ ;  /* 0x0000000c081c723c */ /* 0x004fe200000418ff */
[----:B---3--:R-:W-:-:S04]  /*4110*/  FFMA.FTZ R3, R22, c[0x0][0x2d0], -R2 ;  /* 0x0000b40016037a23 */ /* 0x008fc80000010802 */
[----:B------:R1:W2:Y:S02]  /*4120*/  MUFU.EX2 R64, R3 ;  /* 0x0000000300407308 */ /* 0x0002a40000000800 */
[----:B-1----:R-:W-:Y:S02]  /*4130*/  FFMA.FTZ R3, R23, c[0x0][0x2d0], -R2 ;  /* 0x0000b40017037a23 */ /* 0x002fe40000010802 */
[----:B------:R-:W-:Y:S04]  /*4140*/  HMMA.16816.F32.BF16 R20, R8, R4, RZ ;  /* 0x000000040814723c */ /* 0x000fe800000418ff */
[----:B------:R1:W-:Y:S03]  /*4150*/  MUFU.EX2 R72, R3 ;  /* 0x0000000300487308 */ /* 0x0003e60000000800 */
[----:B------:R-:W-:-:S02]  /*4160*/  F2FP.BF16.PACK_AB R4, R75, R76 ;  /* 0x0000004c4b04723e */ /* 0x000fc400000010ff */
[----:B--2---:R-:W-:Y:S01]  /*4170*/  F2FP.BF16.PACK_AB R5, R64, R65 ;  /* 0x000000414005723e */ /* 0x004fe200000010ff */
[----:B-1----:R-:W-:Y:S02]  /*4180*/  FFMA.FTZ R3, R24, c[0x0][0x2d0], -R2 ;  /* 0x0000b40018037a23 */ /* 0x002fe40000010802 */
[C---:B------:R-:W-:Y:S02]  /*4190*/  HMMA.16816.F32.BF16 R24, R8.reuse, R14, RZ ;  /* 0x0000000e0818723c */ /* 0x040fe400000418ff */
[----:B------:R-:W1:Y:S06]  /*41a0*/  MUFU.EX2 R142, R3 ;  /* 0x00000003008e7308 */ /* 0x000e6c0000000800 */
[----:B------:R-:W-:Y:S01]  /*41b0*/  HMMA.16816.F32.BF16 R12, R8, R56, RZ ;  /* 0x00000038080c723c */ /* 0x000fe200000418ff */
[----:B-1----:R-:W-:Y:S01]  /*41c0*/  F2FP.BF16.PACK_AB R7, R142, R72 ;  /* 0x000000488e07723e */ /* 0x002fe200000010ff */
[----:B------:R-:W-:-:S02]  /*41d0*/  FADD.FTZ R3, R67, R66 ;  /* 0x0000004243037221 */ /* 0x000fc40000010000 */
[----:B------:R-:W-:Y:S02]  /*41e0*/  IMAD.MOV.U32 R66, RZ, RZ, R92 ;  /* 0x000000ffff427224 */ /* 0x000fe400078e005c */
[----:B------:R-:W-:Y:S02]  /*41f0*/  IMAD.MOV.U32 R67, RZ, RZ, R87 ;  /* 0x000000ffff437224 */ /* 0x000fe400078e0057 */
[C---:B------:R-:W-:Y:S01]  /*4200*/  HMMA.16816.F32.BF16 R220, R4.reuse, R60, R44 ;  /* 0x0000003c04dc723c */ /* 0x040fe2000004182c */
[----:B------:R-:W1:Y:S07]  /*4210*/  LDSM.16.MT88.4 R44, [R224+0x3800] ;  /* 0x00380000e02c783b */ /* 0x000e6e0000004200 */
[C---:B------:R-:W-:Y:S08]  /*4220*/  HMMA.16816.F32.BF16 R212, R4.reuse, R36, R20 ;  /* 0x0000002404d4723c */ /* 0x040ff00000041814 */
[C---:B------:R-:W-:Y:S01]  /*4230*/  HMMA.16816.F32.BF16 R144, R4.reuse, R38, R16 ;  /* 0x000000260490723c */ /* 0x040fe20000041810 */
[----:B------:R-:W2:Y:S07]  /*4240*/  LDSM.16.MT88.4 R36, [R227+0x3000] ;  /* 0x00300000e324783b */ /* 0x000eae0000004200 */
[C---:B------:R-:W-:Y:S01]  /*4250*/  HMMA.16816.F32.BF16 R164, R4.reuse, R62, R32 ;  /* 0x0000003e04a4723c */ /* 0x040fe20000041820 */
[----:B------:R-:W3:Y:S04]  /*4260*/  LDSM.16.MT88.4 R60, [R228+0x3800] ;  /* 0x00380000e43c783b */ /* 0x000ee80000004200 */
[----:B------:R-:W-:Y:S03]  /*4270*/  LDSM.16.MT88.4 R32, [R230+0x3800] ;  /* 0x00380000e620783b */ /* 0x000fe60000004200 */
[C---:B------:R-:W-:Y:S01]  /*4280*/  HMMA.16816.F32.BF16 R216, R4.reuse, R40, R28 ;  /* 0x0000002804d8723c */ /* 0x040fe2000004181c */
[----:B------:R-:W-:Y:S07]  /*4290*/  LDSM.16.MT88.4 R28, [R227+0x3800] ;  /* 0x00380000e31c783b */ /* 0x000fee0000004200 */
        /* <DEDUP_REMOVED lines=8> */
[----:B------:R-:W-:Y:S08]  /*4320*/  HMMA.16816.F32.BF16 R24, R8, R58, RZ ;  /* 0x0000003a0818723c */ /* 0x000ff000000418ff */
[C---:B-1----:R-:W-:Y:S07]  /*4330*/  HMMA.16816.F32.BF16 R136, R4.reuse, R44, R20 ;  /* 0x0000002c0488723c */ /* 0x042fee0000041814 */
[----:B------:R-:W-:Y:S01]  /*4340*/  IMAD.MOV.U32 R45, RZ, RZ, R107 ;  /* 0x000000ffff2d7224 */ /* 0x000fe200078e006b */
[----:B------:R-:W-:Y:S01]  /*4350*/  HMMA.16816.F32.BF16 R56, R4, R46, R16 ;  /* 0x0000002e0438723c */ /* 0x000fe20000041810 */
[----:B------:R-:W-:-:S06]  /*4360*/  IMAD.MOV.U32 R44, RZ, RZ, R106 ;  /* 0x000000ffff2c7224 */ /* 0x000fcc00078e006a */
[----:B------:R-:W-:Y:S01]  /*4370*/  IMAD.MOV.U32 R47, RZ, RZ, R105 ;  /* 0x000000ffff2f7224 */ /* 0x000fe200078e0069 */
[----:B--2---:R-:W-:Y:S01]  /*4380*/  HMMA.16816.F32.BF16 R20, R8, R36, RZ ;  /* 0x000000240814723c */ /* 0x004fe200000418ff */
[----:B------:R-:W-:-:S07]  /*4390*/  IMAD.MOV.U32 R46, RZ, RZ, R104 ;  /* 0x000000ffff2e7224 */ /* 0x000fce00078e0068 */
[----:B------:R-:W-:Y:S01]  /*43a0*/  HMMA.16816.F32.BF16 R16, R8, R38, RZ ;  /* 0x000000260810723c */ /* 0x000fe200000418ff */
[----:B------:R-:W1:Y:S07]  /*43b0*/  LDSM.16.MT88.4 R36, [R224+0x6000] ;  /* 0x00600000e024783b */ /* 0x000e6e0000004200 */
[----:B---3--:R-:W-:Y:S07]  /*43c0*/  HMMA.16816.F32.BF16 R132, R4, R60, R12 ;  /* 0x0000003c0484723c */ /* 0x008fee000004180c */
[----:B------:R-:W-:Y:S01]  /*43d0*/  IMAD.MOV.U32 R61, RZ, RZ, R114 ;  /* 0x000000ffff3d7224 */ /* 0x000fe200078e0072 */
[----:B----4-:R-:W-:Y:S01]  /*43e0*/  HMMA.16816.F32.BF16 R12, R8, R40, RZ ;  /* 0x00000028080c723c */ /* 0x010fe200000418ff */
[----:B------:R-:W-:-:S06]  /*43f0*/  IMAD.MOV.U32 R60, RZ, RZ, R113 ;  /* 0x000000ffff3c7224 */ /* 0x000fcc00078e0071 */
[----:B------:R-:W-:Y:S01]  /*4400*/  IMAD.MOV.U32 R40, RZ, RZ, R111 ;  /* 0x000000ffff287224 */ /* 0x000fe200078e006f */
[----:B------:R-:W-:Y:S01]  /*4410*/  HMMA.16816.F32.BF16 R124, R4, R28, R20 ;  /* 0x0000001c047c723c */ /* 0x000fe20000041814 */
[----:B------:R-:W2:Y:S01]  /*4420*/  LDSM.16.MT88.4 R20, [R224+0x6800] ;  /* 0x00680000e014783b */ /* 0x000ea20000004200 */
[----:B------:R-:W-:-:S06]  /*4430*/  IMAD.MOV.U32 R41, RZ, RZ, R112 ;  /* 0x000000ffff297224 */ /* 0x000fcc00078e0070 */
[C---:B------:R-:W-:Y:S08]  /*4440*/  HMMA.16816.F32.BF16 R128, R4.reuse, R70, R24 ;  /* 0x000000460480723c */ /* 0x040ff00000041818 */
[----:B------:R-:W-:Y:S07]  /*4450*/  HMMA.16816.F32.BF16 R148, R4, R32, R12 ;  /* 0x000000200494723c */ /* 0x000fee000004180c */
[----:B------:R-:W-:Y:S01]  /*4460*/  IMAD.MOV.U32 R33, RZ, RZ, R108 ;  /* 0x000000ffff217224 */ /* 0x000fe200078e006c */
[----:B-1----:R-:W-:Y:S01]  /*4470*/  HMMA.16816.F32.BF16 R12, R8, R36, RZ ;  /* 0x00000024080c723c */ /* 0x002fe200000418ff */
[----:B------:R-:W-:-:S06]  /*4480*/  IMAD.MOV.U32 R32, RZ, RZ, R99 ;  /* 0x000000ffff207224 */ /* 0x000fcc00078e0063 */
[----:B------:R-:W-:Y:S01]  /*4490*/  IMAD.MOV.U32 R37, RZ, RZ, R95 ;  /* 0x000000ffff257224 */ /* 0x000fe200078e005f */
[----:B------:R-:W-:Y:S01]  /*44a0*/  HMMA.16816.F32.BF16 R24, R8, R82, RZ ;  /* 0x000000520818723c */ /* 0x000fe200000418ff */
[----:B------:R-:W-:-:S07]  /*44b0*/  IMAD.MOV.U32 R36, RZ, RZ, R94 ;  /* 0x000000ffff247224 */ /* 0x000fce00078e005e */
[C---:B------:R-:W-:Y:S08]  /*44c0*/  HMMA.16816.F32.BF16 R80, R4.reuse, R30, R16 ;  /* 0x0000001e0450723c */ /* 0x040ff00000041810 */
[C---:B--2---:R-:W-:Y:S08]  /*44d0*/  HMMA.16816.F32.BF16 R116, R4.reuse, R20, R12 ;  /* 0x000000140474723c */ /* 0x044ff0000004180c */
[----:B------:R-:W-:Y:S01]  /*44e0*/  HMMA.16816.F32.BF16 R120, R4, R62, R24 ;  /* 0x0000003e0478723c */ /* 0x000fe20000041818 */
[----:B------:R-:W1:Y:S06]  /*44f0*/  LDSM.16.MT88.4 R24, [R228+0x6000] ;  /* 0x00600000e418783b */ /* 0x000e6c0000004200 */
[----:B------:R-:W-:Y:S01]  /*4500*/  IMAD.MOV.U32 R63, RZ, RZ, R110 ;  /* 0x000000ffff3f7224 */ /* 0x000fe200078e006e */
[----:B------:R-:W-:Y:S01]  /*4510*/  HMMA.16816.F32.BF16 R12, R8, R38, RZ ;  /* 0x00000026080c723c */ /* 0x000fe200000418ff */
[----:B------:R-:W-:-:S06]  /*4520*/  IMAD.MOV.U32 R62, RZ, RZ, R109 ;  /* 0x000000ffff3e7224 */ /* 0x000fcc00078e006d */
[----:B------:R-:W-:Y:S01]  /*4530*/  IMAD.MOV.U32 R39, RZ, RZ, R86 ;  /* 0x000000ffff277224 */ /* 0x000fe200078e0056 */
[----:B------:R-:W-:Y:S07]  /*4540*/  HMMA.16816.F32.BF16 R16, R8, R42, RZ ;  /* 0x0000002a0810723c */ /* 0x000fee00000418ff */
        /* <DEDUP_REMOVED lines=12> */
[----:B------:R-:W-:-:S04]  /*4610*/  FADD.FTZ R3, R55, R3 ;  /* 0x0000000337037221 */ /* 0x000fc80000010000 */
[----:B------:R-:W-:-:S04]  /*4620*/  FADD.FTZ R3, R65, R3 ;  /* 0x0000000341037221 */ /* 0x000fc80000010000 */
[----:B------:R-:W-:Y:S11]  /*4630*/  FADD.FTZ R3, R64, R3 ;  /* 0x0000000340037221 */ /* 0x000ff60000010000 */
[----:B------:R-:W-:Y:S02]  /*4640*/  @!UPT UIADD3 URZ, URZ, URZ, URZ ;  /* 0x0000003f3f3ff290 */ /* 0x000fe4000fffe03f */
[----:B--2---:R-:W-:Y:S07]  /*4650*/  HMMA.16816.F32.BF16 R104, R4, R20, R12 ;  /* 0x000000140468723c */ /* 0x004fee000004180c */
[----:B------:R-:W-:Y:S02]  /*4660*/  FADD.FTZ R12, R76, R16 ;  /* 0x000000104c0c7221 */ /* 0x000fe40000010000 */
[----:B------:R-:W-:Y:S02]  /*4670*/  FADD.FTZ R21, R72, R3 ;  /* 0x0000000348157221 */ /* 0x000fe40000010000 */
[----:B------:R-:W-:-:S02]  /*4680*/  FADD.FTZ R16, R75, R12 ;  /* 0x0000000c4b107221 */ /* 0x000fc40000010000 */
[----:B------:R-:W-:Y:S01]  /*4690*/  HMMA.16816.F32.BF16 R12, R8, R26, RZ ;  /* 0x0000001a080c723c */ /* 0x000fe200000418ff */
[----:B------:R-:W1:Y:S01]  /*46a0*/  LDSM.16.MT88.4 R24, [R227+0x6000] ;  /* 0x00600000e318783b */ /* 0x000e620000004200 */
[----:B------:R-:W-:Y:S11]  /*46b0*/  FFMA.FTZ R3, R89, c[0x0][0x2d0], -R0 ;  /* 0x0000b40059037a23 */ /* 0x000ff60000010800 */
[----:B------:R-:W-:Y:S11]  /*46c0*/  @!UPT UIADD3 URZ, URZ, URZ, URZ ;  /* 0x0000003f3f3ff290 */ /* 0x000ff6000fffe03f */
        /* <DEDUP_REMOVED lines=20> */
[----:B------:R-:W2:Y:S06]  /*4810*/  LDSM.16.MT88.4 R8, [R224+0x1000] ;  /* 0x00100000e008783b */ /* 0x000eac0000004200 */
[----:B------:R-:W-:-:S02]  /*4820*/  IMAD.MOV.U32 R15, RZ, RZ, R61 ;  /* 0x000000ffff0f7224 */ /* 0x000fc400078e003d */
[----:B-1----:R-:W-:-:S04]  /*4830*/  FFMA.FTZ R3, R88, c[0x0][0x2d0], -R0 ;  /* 0x0000b40058037a23 */ /* 0x002fc80000010800 */
        /* <DEDUP_REMOVED lines=21> */
[----:B------:R-:W-:Y:S01]  /*4990*/  HMMA.16816.F32.BF16 R52, R4, R10, R164 ;  /* 0x0000000a0434723c */ /* 0x000fe200000418a4 */
[----:B------:R-:W1:Y:S01]  /*49a0*/  LDSM.16.MT88.4 R8, [R228+0x1000] ;  /* 0x00100000e408783b */ /* 0x000e620000004200 */
[----:B------:R-:W-:-:S02]  /*49b0*/  IMAD.MOV.U32 R220, RZ, RZ, R43 ;  /* 0x000000ffffdc7224 */ /* 0x000fc400078e002b */
[----:B------:R-:W-:Y:S02]  /*49c0*/  IMAD.MOV.U32 R223, RZ, RZ, R36 ;  /* 0x000000ffffdf7224 */ /* 0x000fe400078e0024 */
[----:B------:R-:W-:Y:S02]  /*49d0*/  IMAD.MOV.U32 R222, RZ, RZ, R37 ;  /* 0x000000ffffde7224 */ /* 0x000fe400078e0025 */
[----:B------:R-:W-:Y:S02]  /*49e0*/  IMAD.MOV.U32 R165, RZ, RZ, R68 ;  /* 0x000000ffffa57224 */ /* 0x000fe400078e0044 */
[----:B------:R-:W-:Y:S02]  /*49f0*/  IMAD.MOV.U32 R164, RZ, RZ, R69 ;  /* 0x000000ffffa47224 */ /* 0x000fe400078e0045 */
[----:B------:R-:W-:Y:S02]  /*4a00*/  IMAD.MOV.U32 R166, RZ, RZ, R41 ;  /* 0x000000ffffa67224 */ /* 0x000fe400078e0029 */
[----:B------:R-:W-:-:S02]  /*4a10*/  IMAD.MOV.U32 R167, RZ, RZ, R60 ;  /* 0x000000ffffa77224 */ /* 0x000fc400078e003c */
[--C-:B------:R-:W-:Y:S02]  /*4a20*/  FFMA.FTZ R220, R220, c[0x0][0x2d0], -R0.reuse ;  /* 0x0000b400dcdc7a23 */ /* 0x100fe40000010800 */
[--C-:B------:R-:W-:Y:S02]  /*4a30*/  FFMA.FTZ R221, R221, c[0x0][0x2d0], -R0.reuse ;  /* 0x0000b400dddd7a23 */ /* 0x100fe40000010800 */
        /* <DEDUP_REMOVED lines=12> */
[----:B------:R-:W-:Y:S01]  /*4b00*/  IMAD.MOV.U32 R155, RZ, RZ, R32 ;  /* 0x000000ffff9b7224 */ /* 0x000fe200078e0020 */
        /* <DEDUP_REMOVED lines=8> */
[----:B------:R2:W-:Y:S01]  /*4b90*/  MUFU.EX2 R15, R3 ;  /* 0x00000003000f7308 */ /* 0x0005e20000000800 */
[C---:B-1----:R-:W-:Y:S07]  /*4ba0*/  HMMA.16816.F32.BF16 R64, R4.reuse, R8, R208 ;  /* 0x000000080440723c */ /* 0x042fee00000418d0 */
[----:B------:R-:W-:Y:S01]  /*4bb0*/  IMAD.MOV.U32 R211, RZ, RZ, R33 ;  /* 0x000000ffffd37224 */ /* 0x000fe200078e0021 */
[----:B------:R-:W-:Y:S01]  /*4bc0*/  HMMA.16816.F32.BF16 R40, R4, R10, R128 ;  /* 0x0000000a0428723c */ /* 0x000fe20000041880 */
[----:B------:R-:W1:Y:S01]  /*4bd0*/  LDSM.16.MT88.4 R8, [R224+0x4000] ;  /* 0x00400000e008783b */ /* 0x000e620000004200 */
[----:B------:R-:W-:-:S02]  /*4be0*/  IMAD.MOV.U32 R210, RZ, RZ, R103 ;  /* 0x000000ffffd27224 */ /* 0x000fc400078e0067 */
[----:B------:R-:W-:-:S04]  /*4bf0*/  IMAD.MOV.U32 R209, RZ, RZ, R102 ;  /* 0x000000ffffd17224 */ /* 0x000fc800078e0066 */
[----:B--2---:R-:W-:Y:S01]  /*4c00*/  FFMA.FTZ R3, R209, c[0x0][0x2d0], -R0 ;  /* 0x0000b400d1037a23 */ /* 0x004fe20000010800 */
        /* <DEDUP_REMOVED lines=33> */
[----:B------:R1:W-:Y:S01]  /*4e20*/  MUFU.EX2 R86, R3 ;  /* 0x0000000300567308 */ /* 0x0003e20000000800 */
[----:B------:R-:W-:Y:S02]  /*4e30*/  IMAD.MOV.U32 R27, RZ, RZ, R219 ;  /* 0x000000ffff1b7224 */ /* 0x000fe400078e00db */
[--C-:B----4-:R-:W-:Y:S02]  /*4e40*/  FFMA.FTZ R4, R215, c[0x0][0x2d0], -R2.reuse ;  /* 0x0000b400d7047a23 */ /* 0x110fe40000010802 */
[----:B------:R-:W-:-:S03]  /*4e50*/  FFMA.FTZ R27, R27, c[0x0][0x2d0], -R2 ;  /* 0x0000b4001b1b7a23 */ /* 0x000fc60000010802 */
        /* <DEDUP_REMOVED lines=9> */
[----:B------:R1:W-:Y:S01]  /*4ef0*/  MUFU.EX2 R24, R3 ;  /* 0x0000000300187308 */ /* 0x0003e20000000800 */
[----:B------:R-:W-:Y:S02]  /*4f00*/  IMAD.MOV.U32 R143, RZ, RZ, R218 ;  /* 0x000000ffff8f7224 */ /* 0x000fe400078e00da */
[----:B-1----:R-:W-:-:S05]  /*4f10*/  FFMA.FTZ R3, R214, c[0x0][0x2d0], -R2 ;  /* 0x0000b400d6037a23 */ /* 0x002fca0000010802 */
        /* <DEDUP_REMOVED lines=16> */
[----:B------:R-:W-:Y:S01]  /*5020*/  IMAD.MOV.U32 R55, RZ, RZ, R167 ;  /* 0x000000ffff377224 */ /* 0x000fe200078e00a7 */
        /* <DEDUP_REMOVED lines=21> */
[C---:B-1----:R-:W-:Y:S08]  /*5180*/  HMMA.16816.F32.BF16 R64, R4.reuse, R8, R148 ;  /* 0x000000080440723c */ /* 0x042ff00000041894 */
[C---:B------:R-:W-:Y:S01]  /*5190*/  HMMA.16816.F32.BF16 R52, R4.reuse, R10, R100 ;  /* 0x0000000a0434723c */ /* 0x040fe20000041864 */
[----:B------:R-:W1:Y:S07]  /*51a0*/  LDSM.16.MT88.4 R8, [R224+0x7800] ;  /* 0x00780000e008783b */ /* 0x000e6e0000004200 */
[C---:B-1----:R-:W-:Y:S01]  /*51b0*/  HMMA.16816.F32.BF16 R44, R4.reuse, R8, R144 ;  /* 0x00000008042c723c */ /* 0x042fe20000041890 */
[----:B------:R1:W-:Y:S06]  /*51c0*/  MUFU.EX2 R144, R17 ;  /* 0x0000001100907308 */ /* 0x0003ec0000000800 */
[----:B------:R-:W-:Y:S01]  /*51d0*/  IMAD.MOV.U32 R146, RZ, RZ, R223 ;  /* 0x000000ffff927224 */ /* 0x000fe200078e00df */
[----:B------:R-:W-:Y:S01]  /*51e0*/  HMMA.16816.F32.BF16 R32, R4, R10, R124 ;  /* 0x0000000a0420723c */ /* 0x000fe2000004187c */
[----:B------:R-:W2:Y:S01]  /*51f0*/  LDSM.16.MT88.4 R8, [R228+0x7800] ;  /* 0x00780000e408783b */ /* 0x000ea20000004200 */
[----:B------:R-:W-:Y:S01]  /*5200*/  MUFU.EX2 R145, R21 ;  /* 0x0000001500917308 */ /* 0x000fe20000000800 */
[----:B------:R-:W-:-:S05]  /*5210*/  IMAD.MOV.U32 R147, RZ, RZ, R22 ;  /* 0x000000ffff937224 */ /* 0x000fca00078e0016 */
[C---:B--2---:R-:W-:Y:S07]  /*5220*/  HMMA.16816.F32.BF16 R80, R4.reuse, R8, R136 ;  /* 0x000000080450723c */ /* 0x044fee0000041888 */
[----:B------:R-:W-:Y:S01]  /*5230*/  IMAD.MOV.U32 R139, RZ, RZ, R222 ;  /* 0x000000ffff8b7224 */ /* 0x000fe200078e00de */
[----:B------:R-:W-:Y:S01]  /*5240*/  HMMA.16816.F32.BF16 R68, R4, R10, R120 ;  /* 0x0000000a0444723c */ /* 0x000fe20000041878 */
[----:B------:R-:W2:Y:S01]  /*5250*/  LDSM.16.MT88.4 R8, [R227+0x7800] ;  /* 0x00780000e308783b */ /* 0x000ea20000004200 */
[----:B------:R-:W-:-:S02]  /*5260*/  IMAD.MOV.U32 R138, RZ, RZ, R221 ;  /* 0x000000ffff8a7224 */ /* 0x000fc400078e00dd */
[----:B------:R-:W-:-:S04]  /*5270*/  IMAD.MOV.U32 R137, RZ, RZ, R220 ;  /* 0x000000ffff897224 */ /* 0x000fc800078e00dc */
[C---:B--2---:R-:W-:Y:S08]  /*5280*/  HMMA.16816.F32.BF16 R60, R4.reuse, R8, R132 ;  /* 0x00000008043c723c */ /* 0x044ff00000041884 */
[C---:B------:R-:W-:Y:S01]  /*5290*/  HMMA.16816.F32.BF16 R48, R4.reuse, R10, R116 ;  /* 0x0000000a0430723c */ /* 0x040fe20000041874 */
[----:B------:R-:W2:Y:S07]  /*52a0*/  LDSM.16.MT88.4 R8, [R230+0x7800] ;  /* 0x00780000e608783b */ /* 0x000eae0000004200 */
[C---:B--2---:R-:W-:Y:S01]  /*52b0*/  HMMA.16816.F32.BF16 R40, R4.reuse, R8, R128 ;  /* 0x000000080428723c */ /* 0x044fe20000041880 */
        /* <DEDUP_REMOVED lines=8> */
[----:B-1----:R-:W-:Y:S01]  /*5340*/  LDSM.16.MT88.4 R16, [R228+0x2000] ;  /* 0x00200000e410783b */ /* 0x002fe20000004200 */
[--C-:B------:R-:W-:Y:S02]  /*5350*/  FFMA.FTZ R0, R142, c[0x0][0x2d0], -R2.reuse ;  /* 0x0000b4008e007a23 */ /* 0x100fe40000010802 */
[----:B------:R1:W-:Y:S01]  /*5360*/  MUFU.EX2 R142, R4 ;  /* 0x00000004008e7308 */ /* 0x0003e20000000800 */
[----:B--2---:R-:W2:Y:S01]  /*5370*/  LDSM.16.MT88.4 R12, [R227+0x2000] ;  /* 0x00200000e30c783b */ /* 0x004ea20000004200 */
[----:B------:R-:W-:-:S02]  /*5380*/  FFMA.FTZ R11, R58, c[0x0][0x2d0], -R2 ;  /* 0x0000b4003a0b7a23 */ /* 0x000fc40000010802 */
[--C-:B------:R-:W-:Y:S01]  /*5390*/  FFMA.FTZ R10, R59, c[0x0][0x2d0], -R2.reuse ;  /* 0x0000b4003b0a7a23 */ /* 0x100fe20000010802 */
[----:B------:R-:W3:Y:S03]  /*53a0*/  LDSM.16.MT88.4 R20, [R224+0x2000] ;  /* 0x00200000e014783b */ /* 0x000ee60000004200 */
[----:B------:R-:W4:Y:S01]  /*53b0*/  MUFU.EX2 R0, R0 ;  /* 0x0000000000007308 */ /* 0x000f220000000800 */
[----:B-1----:R-:W-:-:S07]  /*53c0*/  FFMA.FTZ R4, R143, c[0x0][0x2d0], -R2 ;  /* 0x0000b4008f047a23 */ /* 0x002fce0000010802 */
[----:B------:R1:W5:Y:S02]  /*53d0*/  MUFU.EX2 R143, R4 ;  /* 0x00000004008f7308 */ /* 0x0003640000000800 */
[----:B-1----:R-:W-:Y:S01]  /*53e0*/  FADD.FTZ R4, R25, R5 ;  /* 0x0000000519047221 */ /* 0x002fe20000010000 */
[----:B----4-:R-:W-:Y:S01]  /*53f0*/  F2FP.BF16.PACK_AB R5, R0, R3 ;  /* 0x000000030005723e */ /* 0x010fe200000010ff */
[----:B------:R-:W-:Y:S01]  /*5400*/  FFMA.FTZ R25, R57, c[0x0][0x2d0], -R2 ;  /* 0x0000b40039197a23 */ /* 0x000fe20000010802 */
[----:B-----5:R-:W-:Y:S01]  /*5410*/  F2FP.BF16.PACK_AB R7, R143, R142 ;  /* 0x0000008e8f07723e */ /* 0x020fe200000010ff */
[----:B------:R-:W-:Y:S01]  /*5420*/  FADD.FTZ R2, R26, R6 ;  /* 0x000000061a027221 */ /* 0x000fe20000010000 */
[----:B------:R-:W-:Y:S01]  /*5430*/  F2FP.BF16.PACK_AB R6, R145, R144 ;  /* 0x000000909106723e */ /* 0x000fe200000010ff */
[----:B------:R-:W-:Y:S01]  /*5440*/  FADD.FTZ R24, R24, R4 ;  /* 0x0000000418187221 */ /* 0x000fe20000010000 */
[----:B------:R-:W-:-:S07]  /*5450*/  F2FP.BF16.PACK_AB R4, R9, R8 ;  /* 0x000000080904723e */ /* 0x000fce00000010ff */
[C---:B--2---:R-:W-:Y:S08]  /*5460*/  HMMA.16816.F32.BF16 R116, R4.reuse, R12, R164 ;  /* 0x0000000c0474723c */ /* 0x044ff000000418a4 */
[----:B------:R-:W-:Y:S01]  /*5470*/  HMMA.16816.F32.BF16 R220, R4, R14, R112 ;  /* 0x0000000e04dc723c */ /* 0x000fe20000041870 */
[----:B------:R-:W1:Y:S01]  /*5480*/  LDSM.16.MT88.4 R12, [R228+0x5000] ;  /* 0x00500000e40c783b */ /* 0x000e620000004200 */
[----:B------:R-:W-:-:S03]  /*5490*/  FADD.FTZ R2, R86, R2 ;  /* 0x0000000256027221 */ /* 0x000fc60000010000 */
[----:B------:R-:W-:Y:S03]  /*54a0*/  LDSM.16.MT88.4 R112, [R227+0x2800] ;  /* 0x00280000e370783b */ /* 0x000fe60000004200 */
[C---:B---3--:R-:W-:Y:S08]  /*54b0*/  HMMA.16816.F32.BF16 R56, R4.reuse, R22, R212 ;  /* 0x000000160438723c */ /* 0x048ff000000418d4 */
[----:B------:R-:W-:Y:S01]  /*54c0*/  HMMA.16816.F32.BF16 R148, R4, R20, R216 ;  /* 0x000000140494723c */ /* 0x000fe200000418d8 */
[----:B------:R-:W2:Y:S01]  /*54d0*/  LDSM.16.MT88.4 R20, [R230+0x2000] ;  /* 0x00200000e614783b */ /* 0x000ea20000004200 */
[----:B------:R-:W-:-:S02]  /*54e0*/  IMAD.MOV.U32 R123, RZ, RZ, R116 ;  /* 0x000000ffff7b7224 */ /* 0x000fc400078e0074 */
[----:B------:R-:W-:Y:S02]  /*54f0*/  IMAD.MOV.U32 R122, RZ, RZ, R117 ;  /* 0x000000ffff7a7224 */ /* 0x000fe400078e0075 */
[----:B------:R-:W-:Y:S02]  /*5500*/  IMAD.MOV.U32 R121, RZ, RZ, R118 ;  /* 0x000000ffff797224 */ /* 0x000fe400078e0076 */
[----:B------:R-:W-:Y:S01]  /*5510*/  HMMA.16816.F32.BF16 R100, R4, R16, R208 ;  /* 0x000000100464723c */ /* 0x000fe200000418d0 */
[----:B------:R-:W-:-:S07]  /*5520*/  IMAD.MOV.U32 R120, RZ, RZ, R119 ;  /* 0x000000ffff787224 */ /* 0x000fce00078e0077 */
[C---:B------:R-:W-:Y:S01]  /*5530*/  HMMA.16816.F32.BF16 R76, R4.reuse, R18, R76 ;  /* 0x00000012044c723c */ /* 0x040fe2000004184c */
[----:B------:R-:W3:Y:S07]  /*5540*/  LDSM.16.MT88.4 R16, [R224+0x5000] ;  /* 0x00500000e010783b */ /* 0x000eee0000004200 */
[C---:B-1----:R-:W-:Y:S08]  /*5550*/  HMMA.16816.F32.BF16 R92, R4.reuse, R12, R92 ;  /* 0x0000000c045c723c */ /* 0x042ff0000004185c */
[C---:B------:R-:W-:Y:S01]  /*5560*/  HMMA.16816.F32.BF16 R36, R4.reuse, R14, R36 ;  /* 0x0000000e0424723c */ /* 0x040fe20000041824 */
[----:B------:R-:W1:Y:S07]  /*5570*/  LDSM.16.MT88.4 R12, [R224+0x8000] ;  /* 0x00800000e00c783b */ /* 0x000e6e0000004200 */
[C---:B--2---:R-:W-:Y:S01]  /*5580*/  HMMA.16816.F32.BF16 R116, R4.reuse, R20, R152 ;  /* 0x000000140474723c */ /* 0x044fe20000041898 */
[----:B------:R-:W-:Y:S07]  /*5590*/  LDSM.16.MT88.4 R152, [R224+0x2800] ;  /* 0x00280000e098783b */ /* 0x000fee0000004200 */
[----:B------:R-:W-:Y:S01]  /*55a0*/  HMMA.16816.F32.BF16 R208, R4, R22, R108 ;  /* 0x0000001604d0723c */ /* 0x000fe2000004186c */
[----:B------:R-:W2:Y:S01]  /*55b0*/  LDSM.16.MT88.4 R20, [R227+0x5000] ;  /* 0x00500000e314783b */ /* 0x000ea20000004200 */
[----:B------:R-:W-:-:S05]  /*55c0*/  FADD.FTZ R2, R87, R2 ;  /* 0x0000000257027221 */ /* 0x000fca0000010000 */
[----:B------:R-:W-:Y:S01]  /*55d0*/  IMAD.MOV.U32 R108, RZ, RZ, R123 ;  /* 0x000000ffff6c7224 */ /* 0x000fe200078e007b */
[----:B---3--:R-:W-:Y:S01]  /*55e0*/  HMMA.16816.F32.BF16 R124, R4, R16, R104 ;  /* 0x00000010047c723c */ /* 0x008fe20000041868 */
[----:B------:R-:W-:Y:S01]  /*55f0*/  IMAD.MOV.U32 R109, RZ, RZ, R122 ;  /* 0x000000ffff6d7224 */ /* 0x000fe200078e007a */
[----:B------:R-:W-:Y:S01]  /*5600*/  LDSM.16.MT88.4 R104, [R228+0x2800] ;  /* 0x00280000e468783b */ /* 0x000fe20000004200 */
[----:B------:R-:W-:Y:S02]  /*5610*/  IMAD.MOV.U32 R110, RZ, RZ, R121 ;  /* 0x000000ffff6e7224 */ /* 0x000fe400078e0079 */
[----:B------:R-:W-:-:S03]  /*5620*/  IMAD.MOV.U32 R111, RZ, RZ, R120 ;  /* 0x000000ffff6f7224 */ /* 0x000fc600078e0078 */
[C---:B------:R-:W-:Y:S01]  /*5630*/  HMMA.16816.F32.BF16 R132, R4.reuse, R18, R96 ;  /* 0x000000120484723c */ /* 0x040fe20000041860 */
[----:B------:R-:W3:Y:S07]  /*5640*/  LDSM.16.MT88.4 R16, [R230+0x5000] ;  /* 0x00500000e610783b */ /* 0x000eee0000004200 */
        /* <DEDUP_REMOVED lines=8> */
[C---:B---3--:R-:W-:Y:S08]  /*56d0*/  HMMA.16816.F32.BF16 R128, R4.reuse, R16, R64 ;  /* 0x000000100480723c */ /* 0x048ff00000041840 */
[C---:B------:R-:W-:Y:S01]  /*56e0*/  HMMA.16816.F32.BF16 R216, R4.reuse, R18, R52 ;  /* 0x0000001204d8723c */ /* 0x040fe20000041834 */
[----:B------:R-:W3:Y:S07]  /*56f0*/  LDSM.16.MT88.4 R16, [R227+0x8000] ;  /* 0x00800000e310783b */ /* 0x000eee0000004200 */
[C---:B-1----:R-:W-:Y:S01]  /*5700*/  HMMA.16816.F32.BF16 R28, R4.reuse, R14, R28 ;  /* 0x0000000e041c723c */ /* 0x042fe2000004181c */
[----:B------:R1:W-:Y:S07]  /*5710*/  MUFU.EX2 R14, R146 ;  /* 0x00000092000e7308 */ /* 0x0003ee0000000800 */
[----:B------:R-:W-:Y:S01]  /*5720*/  IMAD.MOV.U32 R66, RZ, RZ, R128 ;  /* 0x000000ffff427224 */ /* 0x000fe200078e0080 */
[----:B------:R-:W-:Y:S01]  /*5730*/  HMMA.16816.F32.BF16 R40, R4, R12, R40 ;  /* 0x0000000c0428723c */ /* 0x000fe20000041828 */
[----:B------:R-:W-:Y:S01]  /*5740*/  MUFU.EX2 R13, R137 ;  /* 0x00000089000d7308 */ /* 0x000fe20000000800 */
[----:B------:R-:W-:-:S02]  /*5750*/  IMAD.MOV.U32 R65, RZ, RZ, R129 ;  /* 0x000000ffff417224 */ /* 0x000fc400078e0081 */
[----:B------:R-:W-:Y:S02]  /*5760*/  IMAD.MOV.U32 R64, RZ, RZ, R130 ;  /* 0x000000ffff407224 */ /* 0x000fe400078e0082 */
[----:B------:R-:W-:Y:S02]  /*5770*/  IMAD.MOV.U32 R26, RZ, RZ, R131 ;  /* 0x000000ffff1a7224 */ /* 0x000fe400078e0083 */
[C---:B--2---:R-:W-:Y:S01]  /*5780*/  HMMA.16816.F32.BF16 R44, R4.reuse, R20, R80 ;  /* 0x00000014042c723c */ /* 0x044fe20000041850 */
[----:B-1----:R-:W2:Y:S01]  /*5790*/  LDL R146, [R1+0x54] ;  /* 0x0000540001927983 */ /* 0x002ea20000100800 */
[----:B------:R-:W1:Y:S03]  /*57a0*/  MUFU.EX2 R15, R139 ;  /* 0x0000008b000f7308 */ /* 0x000e660000000800 */
[----:B------:R-:W4:Y:S03]  /*57b0*/  LDSM.16.MT88.4 R128, [R224+0x5800] ;  /* 0x00580000e080783b */ /* 0x000f260000004200 */
[C---:B------:R-:W-:Y:S01]  /*57c0*/  HMMA.16816.F32.BF16 R32, R4.reuse, R22, R68 ;  /* 0x000000160420723c */ /* 0x040fe20000041844 */
[----:B------:R-:W-:Y:S01]  /*57d0*/  LDSM.16.MT88.4 R80, [R228+0x8800] ;  /* 0x00880000e450783b */ /* 0x000fe20000004200 */
[----:B------:R-:W-:Y:S05]  /*57e0*/  MUFU.EX2 R12, R25 ;  /* 0x00000019000c7308 */ /* 0x000fea0000000800 */
[----:B------:R-:W-:Y:S01]  /*57f0*/  IMAD.MOV.U32 R71, RZ, RZ, R26 ;  /* 0x000000ffff477224 */ /* 0x000fe200078e001a */
[C---:B---3--:R-:W-:Y:S01]  /*5800*/  HMMA.16816.F32.BF16 R20, R4.reuse, R16, R60 ;  /* 0x000000100414723c */ /* 0x048fe2000004183c */
[----:B------:R-:W-:Y:S01]  /*5810*/  IMAD.MOV.U32 R68, RZ, RZ, R66 ;  /* 0x000000ffff447224 */ /* 0x000fe200078e0042 */
[----:B------:R-:W3:Y:S06]  /*5820*/  MUFU.EX2 R16, R138 ;  /* 0x0000008a00107308 */ /* 0x000eec0000000800 */
[----:B------:R-:W-:Y:S01]  /*5830*/  HMMA.16816.F32.BF16 R48, R4, R18, R48 ;  /* 0x000000120430723c */ /* 0x000fe20000041830 */
[----:B-1----:R-:W-:Y:S01]  /*5840*/  F2FP.BF16.PACK_AB R98, R14, R15 ;  /* 0x0000000f0e62723e */ /* 0x002fe200000010ff */
[----:B------:R-:W1:Y:S01]  /*5850*/  MUFU.EX2 R7, R11 ;  /* 0x0000000b00077308 */ /* 0x000e620000000800 */
[----:B------:R-:W-:-:S02]  /*5860*/  IMAD.MOV.U32 R69, RZ, RZ, R65 ;  /* 0x000000ffff457224 */ /* 0x000fc400078e0041 */
[----:B------:R-:W-:Y:S01]  /*5870*/  IMAD.MOV.U32 R70, RZ, RZ, R64 ;  /* 0x000000ffff467224 */ /* 0x000fe200078e0040 */
[----:B---3--:R-:W-:-:S04]  /*5880*/  F2FP.BF16.PACK_AB R96, R16, R13 ;  /* 0x0000000d1060723e */ /* 0x008fc800000010ff */
[----:B------:R-:W-:Y:S01]  /*5890*/  MUFU.EX2 R5, R10 ;  /* 0x0000000a00057308 */ /* 0x000fe20000000800 */
[----:B------:R-:W-:Y:S01]  /*58a0*/  FADD.FTZ R4, R85, R24 ;  /* 0x0000001855047221 */ /* 0x000fe20000010000 */
[----:B------:R-:W3:Y:S06]  /*58b0*/  LDSM.16.MT88.4 R136, [R228+0x5800] ;  /* 0x00580000e488783b */ /* 0x000eec0000004200 */
[----:B------:R-:W5:Y:S01]  /*58c0*/  MUFU.EX2 R6, R27 ;  /* 0x0000001b00067308 */ /* 0x000f620000000800 */
[----:B-1----:R-:W-:Y:S01]  /*58d0*/  F2FP.BF16.PACK_AB R97, R7, R12 ;  /* 0x0000000c0761723e */ /* 0x002fe200000010ff */
[----:B------:R-:W-:Y:S01]  /*58e0*/  IMAD.MOV.U32 R26, RZ, RZ, c[0x0][0x168] ;  /* 0x00005a00ff1a7624 */ /* 0x000fe200078e00ff */
[----:B------:R-:W-:Y:S01]  /*58f0*/  LDSM.16.MT88.4 R64, [R230+0x5800] ;  /* 0x00580000e640783b */ /* 0x000fe20000004200 */
[----:B-----5:R-:W-:-:S07]  /*5900*/  F2FP.BF16.PACK_AB R99, R6, R5 ;  /* 0x000000050663723e */ /* 0x020fce00000010ff */
[C---:B------:R-:W-:Y:S08]  /*5910*/  HMMA.16816.F32.BF16 R148, R96.reuse, R152, R148 ;  /* 0x000000986094723c */ /* 0x040ff00000041894 */
[----:B------:R-:W-:Y:S01]  /*5920*/  HMMA.16816.F32.BF16 R152, R96, R154, R56 ;  /* 0x0000009a6098723c */ /* 0x000fe20000041838 */
[----:B------:R-:W1:Y:S01]  /*5930*/  LDSM.16.MT88.4 R56, [R227+0x5800] ;  /* 0x00580000e338783b */ /* 0x000e620000004200 */
[----:B------:R-:W-:-:S04]  /*5940*/  FADD.FTZ R4, R84, R4 ;  /* 0x0000000454047221 */ /* 0x000fc80000010000 */
[----:B------:R-:W-:Y:S02]  /*5950*/  FADD.FTZ R3, R3, R4 ;  /* 0x0000000403037221 */ /* 0x000fe40000010000 */
[----:B------:R-:W-:Y:S02]  /*5960*/  FADD.FTZ R4, R9, R2 ;  /* 0x0000000209047221 */ /* 0x000fe40000010000 */
[----:B------:R-:W5:Y:S01]  /*5970*/  LDSM.16.MT88.4 R8, [R230+0x8800] ;  /* 0x00880000e608783b */ /* 0x000f620000004200 */
[----:B------:R-:W-:Y:S01]  /*5980*/  FADD.FTZ R3, R0, R3 ;  /* 0x0000000300037221 */ /* 0x000fe20000010000 */
[C---:B----4-:R-:W-:Y:S08]  /*5990*/  HMMA.16816.F32.BF16 R124, R96.reuse, R128, R124 ;  /* 0x00000080607c723c */ /* 0x050ff0000004187c */
[C---:B------:R-:W-:Y:S08]  /*59a0*/  HMMA.16816.F32.BF16 R128, R96.reuse, R130, R132 ;  /* 0x000000826080723c */ /* 0x040ff00000041884 */
[C---:B---3--:R-:W-:Y:S08]  /*59b0*/  HMMA.16816.F32.BF16 R132, R96.reuse, R136, R92 ;  /* 0x000000886084723c */ /* 0x048ff0000004185c */
[C---:B-1----:R-:W-:Y:S01]  /*59c0*/  HMMA.16816.F32.BF16 R52, R96.reuse, R56, R88 ;  /* 0x000000386034723c */ /* 0x042fe20000041858 */
[----:B------:R-:W-:Y:S07]  /*59d0*/  LDSM.16.MT88.4 R88, [R227+0x8800] ;  /* 0x00880000e358783b */ /* 0x000fee0000004200 */
[C---:B------:R-:W-:Y:S01]  /*59e0*/  HMMA.16816.F32.BF16 R56, R96.reuse, R58, R72 ;  /* 0x0000003a6038723c */ /* 0x040fe20000041848 */
[----:B------:R-:W1:Y:S07]  /*59f0*/  LDSM.16.MT88.4 R72, [R224+0x8800] ;  /* 0x00880000e048783b */ /* 0x000e6e0000004200 */
[----:B-----5:R-:W-:Y:S07]  /*5a00*/  HMMA.16816.F32.BF16 R92, R96, R8, R40 ;  /* 0x00000008605c723c */ /* 0x020fee0000041828 */
[----:B------:R-:W-:-:S05]  /*5a10*/  IADD3 R8, R147, -0x2, RZ ;  /* 0xfffffffe93087810 */ /* 0x000fca0007ffe0ff */
[----:B------:R-:W-:Y:S01]  /*5a20*/  STL [R1+0x8], R8 ;  /* 0x0000080801007387 */ /* 0x000fe20000100800 */
        /* <DEDUP_REMOVED lines=12> */
[----:B------:R-:W-:Y:S01]  /*5af0*/  HMMA.16816.F32.BF16 R72, R96, R74, R164 ;  /* 0x0000004a6048723c */ /* 0x000fe200000418a4 */
[----:B--2---:R-:W-:-:S04]  /*5b00*/  @P1 IMAD.HI.U32 R2, R146, c[0x0][0x2c8], RZ ;  /* 0x0000b20092021a27 */ /* 0x004fc800078e00ff */
        /* <DEDUP_REMOVED lines=14> */
[----:B------:R-:W-:Y:S02]  /*5bf0*/  FADD.FTZ R7, R7, R12 ;  /* 0x0000000c07077221 */ /* 0x000fe40000010000 */
[----:B------:R-:W-:Y:S02]  /*5c00*/  FADD.FTZ R15, R15, R16 ;  /* 0x000000100f0f7221 */ /* 0x000fe40000010000 */
[----:B------:R-:W-:Y:S01]  /*5c10*/  FADD.FTZ R5, R5, R7 ;  /* 0x0000000705057221 */ /* 0x000fe20000010000 */
[----:B------:R1:W-:Y:S01]  /*5c20*/  STL [R1+0x18], R0 ;  /* 0x0000180001007387 */ /* 0x0003e20000100800 */
[----:B------:R-:W-:Y:S01]  /*5c30*/  ISETP.GE.AND P0, PT, R8, R0, PT ;  /* 0x000000000800720c */ /* 0x000fe20003f06270 */
[----:B------:R-:W-:Y:S01]  /*5c40*/  FADD.FTZ R2, R14, R15 ;  /* 0x0000000f0e027221 */ /* 0x000fe20000010000 */
[----:B------:R-:W-:Y:S01]  /*5c50*/  HMMA.16816.F32.BF16 R80, R96, R82, R32 ;  /* 0x000000526050723c */ /* 0x000fe20000041820 */
[----:B-1----:R-:W-:-:S05]  /*5c60*/  FADD.FTZ R0, R6, R5 ;  /* 0x0000000506007221 */ /* 0x002fca0000010000 */
[----:B------:R1:W-:Y:S04]  /*5c70*/  STL [R1+0x10], R0 ;  /* 0x0000100001007387 */ /* 0x0003e80000100800 */
[----:B------:R1:W-:Y:S01]  /*5c80*/  STL [R1+0xc], R2 ;  /* 0x00000c0201007387 */ /* 0x0003e20000100800 */
[C---:B------:R-:W-:Y:S08]  /*5c90*/  HMMA.16816.F32.BF16 R88, R96.reuse, R90, R48 ;  /* 0x0000005a6058723c */ /* 0x040ff00000041830 */
[----:B------:R-:W-:Y:S01]  /*5ca0*/  HMMA.16816.F32.BF16 R96, R96, R10, R28 ;  /* 0x0000000a6060723c */ /* 0x000fe2000004181c */
[----:B------:R-:W-:Y:S07]  /*5cb0*/  @!P0 BRA `(.L_x_1776) ;  /* 0x000043e000008947 */ /* 0x000fee0003800000 */
[----:B------:R-:W2:Y:S01]  /*5cc0*/  LDL R147, [R1+0x84] ;  /* 0x0000840001937983 */ /* 0x000ea20000100800 */
[----:B------:R-:W-:Y:S01]  /*5cd0*/  IMAD.MOV.U32 R144, RZ, RZ, R140 ;  /* 0x000000ffff907224 */ /* 0x000fe200078e008c */
[----:B------:R-:W-:-:S02]  /*5ce0*/  MOV R143, R141 ;  /* 0x0000008d008f7202 */ /* 0x000fc40000000f00 */
[----:B------:R-:W-:Y:S01]  /*5cf0*/  MOV R217, R8 ;  /* 0x0000000800d97202 */ /* 0x000fe20000000f00 */
[----:B-12---:R-:W-:-:S05]  /*5d00*/  IMAD.IADD R0, R147, 0x1, R146 ;  /* 0x0000000193007824 */ /* 0x006fca00078e0292 */
[----:B------:R1:W-:Y:S02]  /*5d10*/  STL [R1+0x14], R0 ;  /* 0x0000140001007387 */ /* 0x0003e40000100800 */
[----:B-1----:R-:W-:-:S05]  /*5d20*/  @P1 IMAD.HI.U32 R0, R0, c[0x0][0x2c8], RZ ;  /* 0x0000b20000001a27 */ /* 0x002fca00078e00ff */
[----:B------:R-:W-:-:S05]  /*5d30*/  @P1 SHF.R.U32.HI R0, RZ, c[0x0][0x2cc], R0 ;  /* 0x0000b300ff001a19 */ /* 0x000fca0000011600 */
[----:B------:R1:W-:Y:S02]  /*5d40*/  @P1 STL [R1+0x1c], R0 ;  /* 0x00001c0001001387 */ /* 0x0003e40000100800 */
.L_x_1777:
[----:B------:R-:W-:Y:S04]  /*5d50*/  DEPBAR.LE SB0, 0x0 ;  /* 0x000080000000791a */ /* 0x000fe80000000000 */
[----:B------:R-:W-:Y:S01]  /*5d60*/  WARPSYNC 0xffffffff ;  /* 0xffffffff00007948 */ /* 0x000fe20003800000 */
[----:B------:R-:W-:Y:S01]  /*5d70*/  BAR.SYNC.DEFER_BLOCKING 0x0 ;  /* 0x0000000000007b1d */ /* 0x000fe20000010000 */
[C---:B------:R-:W-:Y:S11]  /*5d80*/  ISETP.GE.AND P6, PT, R217.reuse, RZ, PT ;  /* 0x000000ffd900720c */ /* 0x040ff60003fc6270 */
[----:B------:R-:W-:Y:S02]  /*5d90*/  @!UPT UIADD3 URZ, URZ, URZ, URZ ;  /* 0x0000003f3f3ff290 */ /* 0x000fe4000fffe03f */
[----:B-1----:R-:W-:Y:S01]  /*5da0*/  @P6 SHF.R.S32.HI R0, RZ, 0x1f, R217 ;  /* 0x0000001fff006819 */ /* 0x002fe200000114d9 */
[C---:B------:R-:W-:Y:S04]  /*5db0*/  @P6 IMAD.WIDE.U32 R140, R217.reuse, c[0x0][0x208], RZ ;  /* 0x00008200d98c6a25 */ /* 0x040fe800078e00ff */
[----:B------:R-:W-:Y:S04]  /*5dc0*/  @P6 IMAD R0, R0, c[0x0][0x208], RZ ;  /* 0x0000820000006a24 */ /* 0x000fe800078e02ff */
[----:B------:R-:W-:Y:S01]  /*5dd0*/  @P6 IMAD R0, R217, c[0x0][0x20c], R0 ;  /* 0x00008300d9006a24 */ /* 0x000fe200078e0200 */
[----:B------:R-:W1:Y:S03]  /*5de0*/  LDSM.16.M88.4 R8, [R225] ;  /* 0x00000000e108783b */ /* 0x000e660000000200 */
[----:B------:R-:W-:Y:S04]  /*5df0*/  @P6 IMAD.IADD R0, R141, 0x1, R0 ;  /* 0x000000018d006824 */ /* 0x000fe800078e0200 */
[----:B------:R-:W-:Y:S01]  /*5e00*/  @P6 IMAD R0, R0, 0x60, RZ ;  /* 0x0000006000006824 */ /* 0x000fe200078e02ff */
[----:B------:R-:W2:Y:S08]  /*5e10*/  LDSM.16.M88.4 R16, [R225+0x800] ;  /* 0x00080000e110783b */ /* 0x000eb00000000200 */
[----:B------:R-:W3:Y:S04]  /*5e20*/  LDL R145, [R1+0x3c] ;  /* 0x00003c0001917983 */ /* 0x000ee80000100800 */
[----:B------:R-:W3:Y:S06]  /*5e30*/  LDL.64 R2, [R1+0x28] ;  /* 0x0000280001027983 */ /* 0x000eec0000100a00 */
        /* <DEDUP_REMOVED lines=31> */
[----:B---3--:R-:W-:Y:S05]  /*6030*/  @P6 IMAD.MOV.U32 R3, RZ, RZ, R145 ;  /* 0x000000ffff036224 */ /* 0x008fea00078e0091 */
[----:B------:R-:W2:Y:S03]  /*6040*/  LDL R145, [R1+0x50] ;  /* 0x0000500001917983 */ /* 0x000ea60000100800 */
[----:B------:R-:W-:Y:S05]  /*6050*/  @P6 IMAD.WIDE.U32 R2, R140, 0x60, R2 ;  /* 0x000000608c026825 */ /* 0x000fea00078e0002 */
[----:B------:R-:W-:Y:S01]  /*6060*/  @P6 IADD3 R0, R3, R0, RZ ;  /* 0x0000000003006210 */ /* 0x000fe20007ffe0ff */
[C---:B-1----:R-:W-:Y:S03]  /*6070*/  HMMA.16816.F32.BF16 R36, R160.reuse, R164, R36 ;  /* 0x000000a4a024723c */ /* 0x042fe60000041824 */
[C---:B------:R-:W-:Y:S01]  /*6080*/  @P6 SHF.L.U64.HI R140, R2.reuse, 0x1, R0 ;  /* 0x00000001028c6819 */ /* 0x040fe20000010200 */
[----:B------:R-:W-:Y:S04]  /*6090*/  @P6 IMAD.SHL.U32 R0, R2, 0x2, RZ ;  /* 0x0000000202006824 */ /* 0x000fe800078e00ff */
        /* <DEDUP_REMOVED lines=14> */
[----:B----4-:R-:W-:Y:S05]  /*6180*/  @P6 IADD3 R146, P0, R0, c[0x0][0x1f8], RZ ;  /* 0x00007e0000926a10 */ /* 0x010fea0007f1e0ff */
[----:B------:R-:W-:Y:S01]  /*6190*/  HMMA.16816.F32.BF16 R48, R160, R166, R48 ;  /* 0x000000a6a030723c */ /* 0x000fe20000041830 */
[----:B------:R-:W-:Y:S03]  /*61a0*/  @P6 IMAD.MOV.U32 R0, RZ, RZ, 0x6 ;  /* 0x00000006ff006424 */ /* 0x000fe600078e00ff */
[----:B------:R-:W-:Y:S02]  /*61b0*/  @P6 IADD3.X R147, RZ, c[0x0][0x1fc], R140, P0, P5 ;  /* 0x00007f00ff936a10 */ /* 0x000fe400007ea48c */
[----:B------:R-:W-:Y:S03]  /*61c0*/  @P6 MOV R140, c[0x0][0x208] ;  /* 0x00008200008c6a02 */ /* 0x000fe60000000f00 */
[----:B------:R1:W-:Y:S03]  /*61d0*/  @P6 LDGSTS.E.BYPASS.LTC128B.128 [R142+0x6100], [R146.64], !P2 ;  /* 0x06100000928e6fae */ /* 0x0003e6000d101d46 */
[C---:B------:R-:W-:Y:S02]  /*61e0*/  @P6 SHF.L.U64.HI R0, R140.reuse, R0, c[0x0][0x20c] ;  /* 0x000083008c006619 */ /* 0x040fe40000010200 */
[----:B------:R-:W-:Y:S04]  /*61f0*/  @P6 SHF.L.U32 R140, R140, 0x6, RZ ;  /* 0x000000068c8c6819 */ /* 0x000fe800000006ff */
[----:B---3--:R-:W-:Y:S05]  /*6200*/  @P6 IADD3 R2, P0, R2, R140, RZ ;  /* 0x0000008c02026210 */ /* 0x008fea0007f1e0ff */
[----:B------:R-:W-:Y:S01]  /*6210*/  @P6 IMAD.X R3, R3, 0x1, R0, P0 ;  /* 0x0000000103036824 */ /* 0x000fe200000e0600 */
        /* <DEDUP_REMOVED lines=8> */
[----:B---3--:R-:W-:Y:S07]  /*62a0*/  IMAD R3, R217, -0x60, RZ ;  /* 0xffffffa0d9037824 */ /* 0x008fee00078e02ff */
[----:B------:R-:W3:Y:S08]  /*62b0*/  LDSM.16.M88.4 R164, [R229] ;  /* 0x00000000e5a4783b */ /* 0x000ef00000000200 */
[----:B------:R-:W0:Y:S08]  /*62c0*/  LDGDEPBAR ;  /* 0x00000000000079af */ /* 0x000e300000000000 */
[----:B------:R1:W5:Y:S04]  /*62d0*/  LDL R2, [R1+0x14] ;  /* 0x0000140001027983 */ /* 0x0003680000100800 */
[----:B------:R-:W4:Y:S01]  /*62e0*/  LDL.LU R209, [R1+0xc] ;  /* 0x00000c0001d17983 */ /* 0x000f220000300800 */
[C---:B---3--:R-:W-:Y:S08]  /*62f0*/  HMMA.16816.F32.BF16 R4, R168.reuse, R164, R4 ;  /* 0x000000a4a804723c */ /* 0x048ff00000041804 */
[C---:B------:R-:W-:Y:S01]  /*6300*/  HMMA.16816.F32.BF16 R8, R168.reuse, R166, R8 ;  /* 0x000000a6a808723c */ /* 0x040fe20000041808 */
[----:B------:R-:W3:Y:S07]  /*6310*/  LDSM.16.M88.4 R164, [R229+0x800] ;  /* 0x00080000e5a4783b */ /* 0x000eee0000000200 */
[C---:B---3--:R-:W-:Y:S08]  /*6320*/  HMMA.16816.F32.BF16 R12, R168.reuse, R164, R12 ;  /* 0x000000a4a80c723c */ /* 0x048ff0000004180c */
[C---:B------:R-:W-:Y:S01]  /*6330*/  HMMA.16816.F32.BF16 R16, R168.reuse, R166, R16 ;  /* 0x000000a6a810723c */ /* 0x040fe20000041810 */
[----:B------:R-:W3:Y:S07]  /*6340*/  LDSM.16.M88.4 R164, [R229+0x1000] ;  /* 0x00100000e5a4783b */ /* 0x000eee0000000200 */
[C---:B---3--:R-:W-:Y:S08]  /*6350*/  HMMA.16816.F32.BF16 R20, R168.reuse, R164, R20 ;  /* 0x000000a4a814723c */ /* 0x048ff00000041814 */
[C---:B------:R-:W-:Y:S01]  /*6360*/  HMMA.16816.F32.BF16 R24, R168.reuse, R166, R24 ;  /* 0x000000a6a818723c */ /* 0x040fe20000041818 */
[----:B------:R-:W3:Y:S03]  /*6370*/  LDSM.16.M88.4 R164, [R229+0x1800] ;  /* 0x00180000e5a4783b */ /* 0x000ee60000000200 */
[----:B--2---:R-:W-:Y:S04]  /*6380*/  IADD3 R3, -R145, 0x1, R3 ;  /* 0x0000000191037810 */ /* 0x004fe80007ffe103 */
[----:B------:R-:W-:Y:S04]  /*6390*/  IADD3 R3, R3, c[0x0][0x1d0], RZ ;  /* 0x0000740003037a10 */ /* 0x000fe80007ffe0ff */
[----:B------:R-:W-:Y:S01]  /*63a0*/  IADD3 R3, R3, -c[0x0][0x168], RZ ;  /* 0x80005a0003037a10 */ /* 0x000fe20007ffe0ff */
[C---:B---3--:R-:W-:Y:S08]  /*63b0*/  HMMA.16816.F32.BF16 R28, R168.reuse, R164, R28 ;  /* 0x000000a4a81c723c */ /* 0x048ff0000004181c */
[C---:B------:R-:W-:Y:S01]  /*63c0*/  HMMA.16816.F32.BF16 R32, R168.reuse, R166, R32 ;  /* 0x000000a6a820723c */ /* 0x040fe20000041820 */
[----:B------:R-:W2:Y:S07]  /*63d0*/  LDSM.16.M88.4 R164, [R229+0x2000] ;  /* 0x00200000e5a4783b */ /* 0x000eae0000000200 */
[C---:B--2---:R-:W-:Y:S08]  /*63e0*/  HMMA.16816.F32.BF16 R36, R168.reuse, R164, R36 ;  /* 0x000000a4a824723c */ /* 0x044ff00000041824 */
[C---:B------:R-:W-:Y:S01]  /*63f0*/  HMMA.16816.F32.BF16 R40, R168.reuse, R166, R40 ;  /* 0x000000a6a828723c */ /* 0x040fe20000041828 */
[----:B------:R-:W2:Y:S07]  /*6400*/  LDSM.16.M88.4 R164, [R229+0x2800] ;  /* 0x00280000e5a4783b */ /* 0x000eae0000000200 */
[C---:B--2---:R-:W-:Y:S08]  /*6410*/  HMMA.16816.F32.BF16 R44, R168.reuse, R164, R44 ;  /* 0x000000a4a82c723c */ /* 0x044ff0000004182c */
[----:B------:R-:W-:Y:S01]  /*6420*/  HMMA.16816.F32.BF16 R48, R168, R166, R48 ;  /* 0x000000a6a830723c */ /* 0x000fe20000041830 */
[----:B------:R-:W2:Y:S03]  /*6430*/  LDSM.16.M88.4 R164, [R226] ;  /* 0x00000000e2a4783b */ /* 0x000ea60000000200 */
[----:B-----5:R-:W-:Y:S05]  /*6440*/  @P1 IMAD.MOV.U32 R2, RZ, RZ, R208 ;  /* 0x000000ffff021224 */ /* 0x020fea00078e00d0 */
[----:B------:R-:W3:Y:S01]  /*6450*/  SHFL.IDX PT, R0, R2, RZ, 0x1c1f ;  /* 0x001c1fff02007589 */ /* 0x000ee200000e0000 */
[C---:B--2---:R-:W-:Y:S08]  /*6460*/  HMMA.16816.F32.BF16 R4, R172.reuse, R164, R4 ;  /* 0x000000a4ac04723c */ /* 0x044ff00000041804 */
[C---:B------:R-:W-:Y:S01]  /*6470*/  HMMA.16816.F32.BF16 R8, R172.reuse, R166, R8 ;  /* 0x000000a6ac08723c */ /* 0x040fe20000041808 */
[----:B------:R-:W2:Y:S03]  /*6480*/  LDSM.16.M88.4 R164, [R226+0x800] ;  /* 0x00080000e2a4783b */ /* 0x000ea60000000200 */
[----:B---3--:R-:W-:Y:S04]  /*6490*/  IADD3 R0, R3, R0, RZ ;  /* 0x0000000003007210 */ /* 0x008fe80007ffe0ff */
[C---:B------:R-:W-:Y:S02]  /*64a0*/  ISETP.GT.AND P6, PT, R0.reuse, RZ, PT ;  /* 0x000000ff0000720c */ /* 0x040fe40003fc4270 */
[C---:B------:R-:W-:Y:S02]  /*64b0*/  ISETP.GT.AND P5, PT, R0.reuse, 0x1, PT ;  /* 0x000000010000780c */ /* 0x040fe40003fa4270 */
[----:B------:R-:W-:Y:S01]  /*64c0*/  ISETP.GT.AND P0, PT, R0, 0x8, PT ;  /* 0x000000080000780c */ /* 0x000fe20003f04270 */
        /* <DEDUP_REMOVED lines=32> */
[----:B------:R-:W2:Y:S07]  /*66d0*/  LDSM.16.M88.4 R164, [R243] ;  /* 0x00000000f3a4783b */ /* 0x000eae0000000200 */
[C---:B--2---:R-:W-:Y:S08]  /*66e0*/  HMMA.16816.F32.BF16 R4, R180.reuse, R164, R4 ;  /* 0x000000a4b404723c */ /* 0x044ff00000041804 */
[C---:B------:R-:W-:Y:S01]  /*66f0*/  HMMA.16816.F32.BF16 R8, R180.reuse, R166, R8 ;  /* 0x000000a6b408723c */ /* 0x040fe20000041808 */
        /* <DEDUP_REMOVED lines=110> */
[----:B------:R-:W-:Y:S02]  /*6de0*/  FSEL R4, R4, -INF , P6 ;  /* 0xff80000004047808 */ /* 0x000fe40003000000 */
[C---:B------:R-:W-:Y:S06]  /*6df0*/  ISETP.GT.AND P6, PT, R0.reuse, 0x9, PT ;  /* 0x000000090000780c */ /* 0x040fec0003fc4270 */
[----:B------:R-:W-:Y:S02]  /*6e00*/  FSEL R208, R9, -INF , P6 ;  /* 0xff80000009d07808 */ /* 0x000fe40003000000 */
[----:B------:R-:W-:Y:S01]  /*6e10*/  ISETP.GT.AND P6, PT, R0, 0x18, PT ;  /* 0x000000180000780c */ /* 0x000fe20003fc4270 */
[C---:B--2---:R-:W-:Y:S08]  /*6e20*/  HMMA.16816.F32.BF16 R12, R204.reuse, R164, R12 ;  /* 0x000000a4cc0c723c */ /* 0x044ff0000004180c */
[C---:B------:R-:W-:Y:S01]  /*6e30*/  HMMA.16816.F32.BF16 R16, R204.reuse, R166, R16 ;  /* 0x000000a6cc10723c */ /* 0x040fe20000041810 */
[----:B------:R-:W2:Y:S11]  /*6e40*/  LDSM.16.M88.4 R164, [R226+0x7000] ;  /* 0x00700000e2a4783b */ /* 0x000eb60000000200 */
[----:B------:R-:W-:Y:S11]  /*6e50*/  @!UPT UIADD3 URZ, URZ, URZ, URZ ;  /* 0x0000003f3f3ff290 */ /* 0x000ff6000fffe03f */
[----:B------:R-:W-:Y:S01]  /*6e60*/  @!UPT UIADD3 URZ, URZ, URZ, URZ ;  /* 0x0000003f3f3ff290 */ /* 0x000fe2000fffe03f */
[----:B------:R-:W-:Y:S02]  /*6e70*/  FSEL R216, R16, -INF , P6 ;  /* 0xff80000010d87808 */ /* 0x000fe40003000000 */
[C---:B------:R-:W-:Y:S01]  /*6e80*/  ISETP.GT.AND P6, PT, R0.reuse, 0x21, PT ;  /* 0x000000210000780c */ /* 0x040fe20003fc4270 */
[C---:B--2---:R-:W-:Y:S08]  /*6e90*/  HMMA.16816.F32.BF16 R20, R204.reuse, R164, R20 ;  /* 0x000000a4cc14723c */ /* 0x044ff00000041814 */
[C---:B------:R-:W-:Y:S01]  /*6ea0*/  HMMA.16816.F32.BF16 R24, R204.reuse, R166, R24 ;  /* 0x000000a6cc18723c */ /* 0x040fe20000041818 */
[----:B------:R-:W2:Y:S11]  /*6eb0*/  LDSM.16.M88.4 R164, [R226+0x7800] ;  /* 0x00780000e2a4783b */ /* 0x000eb60000000200 */
[----:B------:R-:W-:Y:S04]  /*6ec0*/  @!UPT UIADD3 URZ, URZ, URZ, URZ ;  /* 0x0000003f3f3ff290 */ /* 0x000fe8000fffe03f */
[----:B------:R-:W-:Y:S02]  /*6ed0*/  FSEL R21, R21, -INF , P6 ;  /* 0xff80000015157808 */ /* 0x000fe40003000000 */
[----:B------:R-:W-:Y:S01]  /*6ee0*/  ISETP.GT.AND P6, PT, R0, 0x30, PT ;  /* 0x000000300000780c */ /* 0x000fe20003fc4270 */
        /* <DEDUP_REMOVED lines=10> */
[----:B------:R-:W2:Y:S01]  /*6f90*/  LDSM.16.M88.4 R164, [R226+0x8800] ;  /* 0x00880000e2a4783b */ /* 0x000ea20000000200 */
[----:B------:R-:W-:Y:S07]  /*6fa0*/  DEPBAR.LE SB0, 0x0 ;  /* 0x000080000000791a */ /* 0x000fee0000000000 */
[----:B------:R-:W-:Y:S11]  /*6fb0*/  BAR.SYNC.DEFER_BLOCKING 0x0 ;  /* 0x0000000000007b1d */ /* 0x000ff60000010000 */
[----:B------:R-:W-:Y:S04]  /*6fc0*/  @!UPT UIADD3 URZ, URZ, URZ, URZ ;  /* 0x0000003f3f3ff290 */ /* 0x000fe8000fffe03f */
[----:B------:R-:W-:Y:S02]  /*6fd0*/  FSEL R40, R40, -INF , P6 ;  /* 0xff80000028287808 */ /* 0x000fe40003000000 */
[C---:B------:R-:W-:Y:S01]  /*6fe0*/  ISETP.GT.AND P6, PT, R0.reuse, 0x51, PT ;  /* 0x000000510000780c */ /* 0x040fe20003fc4270 */
[C---:B--2---:R-:W-:Y:S08]  /*6ff0*/  HMMA.16816.F32.BF16 R44, R204.reuse, R164, R44 ;  /* 0x000000a4cc2c723c */ /* 0x044ff0000004182c */
[----:B------:R-:W-:Y:S07]  /*7000*/  HMMA.16816.F32.BF16 R48, R204, R166, R48 ;  /* 0x000000a6cc30723c */ /* 0x000fee0000041830 */
[----:B------:R-:W-:Y:S02]  /*7010*/  FSEL R166, R5, -INF , P5 ;  /* 0xff80000005a67808 */ /* 0x000fe40002800000 */
[----:B------:R-:W-:Y:S01]  /*7020*/  ISETP.GT.AND P5, PT, R0, 0x10, PT ;  /* 0x000000100000780c */ /* 0x000fe20003fa4270 */
[----:B------:R2:W3:Y:S02]  /*7030*/  SHFL.IDX PT, R5, R2, 0x1, 0x1c1f ;  /* 0x003c1f0002057f89 */ /* 0x0004e400000e0000 */
[----:B------:R-:W-:Y:S01]  /*7040*/  FSEL R167, R8, -INF , P0 ;  /* 0xff80000008a77808 */ /* 0x000fe20000000000 */
[----:B------:R-:W-:Y:S01]  /*7050*/  IMAD.MOV.U32 R8, RZ, RZ, R142 ;  /* 0x000000ffff087224 */ /* 0x000fe200078e008e */
[----:B------:R-:W-:Y:S02]  /*7060*/  ISETP.GT.AND P0, PT, R0, 0x11, PT ;  /* 0x000000110000780c */ /* 0x000fe40003f04270 */
[----:B------:R-:W-:Y:S02]  /*7070*/  FSEL R214, R12, -INF , P5 ;  /* 0xff8000000cd67808 */ /* 0x000fe40002800000 */
[----:B------:R-:W-:Y:S02]  /*7080*/  FSEL R215, R13, -INF , P0 ;  /* 0xff8000000dd77808 */ /* 0x000fe40000000000 */
[C---:B------:R-:W-:Y:S02]  /*7090*/  ISETP.GT.AND P5, PT, R0.reuse, 0x19, PT ;  /* 0x000000190000780c */ /* 0x040fe40003fa4270 */
        /* <DEDUP_REMOVED lines=21> */
[----:B------:R-:W-:Y:S02]  /*71f0*/  FMNMX.FTZ R0, R4, R143, !PT ;  /* 0x0000008f04007209 */ /* 0x000fe40007810000 */
[----:B------:R-:W-:Y:S02]  /*7200*/  FSEL R45, R45, -INF , P6 ;  /* 0xff8000002d2d7808 */ /* 0x000fe40003000000 */
[----:B------:R-:W-:Y:S02]  /*7210*/  FMNMX.FTZ R0, R166, R0, !PT ;  /* 0x00000000a6007209 */ /* 0x000fe40007810000 */
[----:B------:R-:W-:Y:S02]  /*7220*/  FSEL R48, R48, -INF , P5 ;  /* 0xff80000030307808 */ /* 0x000fe40002800000 */
[----:B------:R-:W-:Y:S02]  /*7230*/  FMNMX.FTZ R0, R167, R0, !PT ;  /* 0x00000000a7007209 */ /* 0x000fe40007810000 */
[----:B------:R-:W-:Y:S02]  /*7240*/  FSEL R49, R49, -INF , P0 ;  /* 0xff80000031317808 */ /* 0x000fe40000000000 */
[----:B------:R-:W-:Y:S04]  /*7250*/  FMNMX.FTZ R0, R208, R0, !PT ;  /* 0x00000000d0007209 */ /* 0x000fe80007810000 */
        /* <DEDUP_REMOVED lines=14> */
[----:B--2---:R-:W-:Y:S02]  /*7340*/  FMNMX.FTZ R2, R40, R0, !PT ;  /* 0x0000000028027209 */ /* 0x004fe40007810000 */
[----:B---3--:R-:W-:Y:S02]  /*7350*/  IADD3 R0, R3, R5, RZ ;  /* 0x0000000503007210 */ /* 0x008fe40007ffe0ff */
[----:B------:R-:W-:Y:S02]  /*7360*/  FMNMX.FTZ R2, R41, R2, !PT ;  /* 0x0000000229027209 */ /* 0x000fe40007810000 */
[----:B------:R-:W-:Y:S02]  /*7370*/  ISETP.GT.AND P5, PT, R0, RZ, PT ;  /* 0x000000ff0000720c */ /* 0x000fe40003fa4270 */
[----:B------:R-:W-:Y:S02]  /*7380*/  FMNMX.FTZ R2, R44, R2, !PT ;  /* 0x000000022c027209 */ /* 0x000fe40007810000 */
[----:B------:R-:W-:Y:S02]  /*7390*/  ISETP.GT.AND P0, PT, R0, 0x1, PT ;  /* 0x000000010000780c */ /* 0x000fe40003f04270 */
[----:B------:R-:W-:Y:S02]  /*73a0*/  FMNMX.FTZ R2, R45, R2, !PT ;  /* 0x000000022d027209 */ /* 0x000fe40007810000 */
[----:B------:R-:W-:Y:S02]  /*73b0*/  FSEL R6, R6, -INF , P5 ;  /* 0xff80000006067808 */ /* 0x000fe40002800000 */
[----:B------:R-:W-:Y:S02]  /*73c0*/  FMNMX.FTZ R2, R48, R2, !PT ;  /* 0x0000000230027209 */ /* 0x000fe40007810000 */
[----:B-1----:R-:W-:Y:S02]  /*73d0*/  FSEL R147, R7, -INF , P0 ;  /* 0xff80000007937808 */ /* 0x002fe40000000000 */
[----:B------:R-:W-:Y:S02]  /*73e0*/  FMNMX.FTZ R2, R49, R2, !PT ;  /* 0x0000000231027209 */ /* 0x000fe40007810000 */
[C---:B------:R-:W-:Y:S02]  /*73f0*/  ISETP.GT.AND P5, PT, R0.reuse, 0x8, PT ;  /* 0x000000080000780c */ /* 0x040fe40003fa4270 */
[----:B------:R-:W-:Y:S01]  /*7400*/  ISETP.GT.AND P0, PT, R0, 0x9, PT ;  /* 0x000000090000780c */ /* 0x000fe20003f04270 */
[----:B------:R-:W1:Y:S01]  /*7410*/  SHFL.BFLY PT, R3, R2, 0x2, 0x1f ;  /* 0x0c401f0002037f89 */ /* 0x000e6200000e0000 */
[----:B------:R-:W-:Y:S02]  /*7420*/  FSEL R164, R10, -INF , P5 ;  /* 0xff8000000aa47808 */ /* 0x000fe40002800000 */
[----:B------:R-:W-:Y:S02]  /*7430*/  FSEL R165, R11, -INF , P0 ;  /* 0xff8000000ba57808 */ /* 0x000fe40000000000 */
[C---:B------:R-:W-:Y:S02]  /*7440*/  ISETP.GT.AND P5, PT, R0.reuse, 0x10, PT ;  /* 0x000000100000780c */ /* 0x040fe40003fa4270 */
[----:B------:R-:W-:Y:S02]  /*7450*/  ISETP.GT.AND P0, PT, R0, 0x11, PT ;  /* 0x000000110000780c */ /* 0x000fe40003f04270 */
[----:B------:R-:W-:Y:S02]  /*7460*/  FSEL R211, R14, -INF , P5 ;  /* 0xff8000000ed37808 */ /* 0x000fe40002800000 */
[----:B------:R-:W-:Y:S01]  /*7470*/  FSEL R210, R15, -INF , P0 ;  /* 0xff8000000fd27808 */ /* 0x000fe20000000000 */
[----:B------:R-:W-:Y:S01]  /*7480*/  IMAD.MOV.U32 R15, RZ, RZ, R49 ;  /* 0x000000ffff0f7224 */ /* 0x000fe200078e0031 */
[C---:B------:R-:W-:Y:S02]  /*7490*/  ISETP.GT.AND P5, PT, R0.reuse, 0x18, PT ;  /* 0x000000180000780c */ /* 0x040fe40003fa4270 */
[----:B------:R-:W-:Y:S02]  /*74a0*/  ISETP.GT.AND P0, PT, R0, 0x19, PT ;  /* 0x000000190000780c */ /* 0x000fe40003f04270 */
[----:B------:R-:W-:Y:S02]  /*74b0*/  FSEL R212, R18, -INF , P5 ;  /* 0xff80000012d47808 */ /* 0x000fe40002800000 */
[----:B------:R-:W-:Y:S01]  /*74c0*/  FSEL R213, R19, -INF , P0 ;  /* 0xff80000013d57808 */ /* 0x000fe20000000000 */
[----:B------:R-:W-:Y:S01]  /*74d0*/  IMAD.MOV.U32 R19, RZ, RZ, R25 ;  /* 0x000000ffff137224 */ /* 0x000fe200078e0019 */
[C---:B------:R-:W-:Y:S02]  /*74e0*/  ISETP.GT.AND P5, PT, R0.reuse, 0x20, PT ;  /* 0x000000200000780c */ /* 0x040fe40003fa4270 */
[----:B------:R-:W-:Y:S02]  /*74f0*/  ISETP.GT.AND P0, PT, R0, 0x21, PT ;  /* 0x000000210000780c */ /* 0x000fe40003f04270 */
[----:B-1----:R-:W-:Y:S02]  /*7500*/  FMNMX.FTZ R2, R2, R3, !PT ;  /* 0x0000000302027209 */ /* 0x002fe40007810000 */
[----:B------:R-:W-:Y:S02]  /*7510*/  FMNMX.FTZ R3, R6, R144, !PT ;  /* 0x0000009006037209 */ /* 0x000fe40007810000 */
[----:B------:R-:W-:Y:S01]  /*7520*/  FSEL R220, R22, -INF , P5 ;  /* 0xff80000016dc7808 */ /* 0x000fe20002800000 */
[----:B----4-:R-:W1:Y:S01]  /*7530*/  SHFL.BFLY PT, R141, R2, 0x1, 0x1f ;  /* 0x0c201f00028d7f89 */ /* 0x010e6200000e0000 */
[----:B------:R-:W-:Y:S01]  /*7540*/  FMNMX.FTZ R3, R147, R3, !PT ;  /* 0x0000000393037209 */ /* 0x000fe20007810000 */
[----:B------:R-:W-:Y:S01]  /*7550*/  IMAD.MOV.U32 R22, RZ, RZ, R33 ;  /* 0x000000ffff167224 */ /* 0x000fe200078e0021 */
[----:B------:R-:W-:Y:S02]  /*7560*/  FSEL R219, R23, -INF , P0 ;  /* 0xff80000017db7808 */ /* 0x000fe40000000000 */
[----:B------:R-:W-:Y:S02]  /*7570*/  FMNMX.FTZ R3, R164, R3, !PT ;  /* 0x00000003a4037209 */ /* 0x000fe40007810000 */
[C---:B------:R-:W-:Y:S02]  /*7580*/  ISETP.GT.AND P5, PT, R0.reuse, 0x28, PT ;  /* 0x000000280000780c */ /* 0x040fe40003fa4270 */
[----:B------:R-:W-:Y:S02]  /*7590*/  FMNMX.FTZ R3, R165, R3, !PT ;  /* 0x00000003a5037209 */ /* 0x000fe40007810000 */
[----:B------:R-:W-:Y:S02]  /*75a0*/  ISETP.GT.AND P0, PT, R0, 0x29, PT ;  /* 0x000000290000780c */ /* 0x000fe40003f04270 */
[----:B------:R-:W-:Y:S02]  /*75b0*/  FMNMX.FTZ R3, R211, R3, !PT ;  /* 0x00000003d3037209 */ /* 0x000fe40007810000 */
[----:B------:R-:W-:Y:S02]  /*75c0*/  FSEL R221, R26, -INF , P5 ;  /* 0xff8000001add7808 */ /* 0x000fe40002800000 */
[----:B------:R-:W-:Y:S02]  /*75d0*/  FMNMX.FTZ R3, R210, R3, !PT ;  /* 0x00000003d2037209 */ /* 0x000fe40007810000 */
[----:B------:R-:W-:Y:S02]  /*75e0*/  FSEL R222, R27, -INF , P0 ;  /* 0xff8000001bde7808 */ /* 0x000fe40000000000 */
[----:B------:R-:W-:Y:S02]  /*75f0*/  FMNMX.FTZ R3, R212, R3, !PT ;  /* 0x00000003d4037209 */ /* 0x000fe40007810000 */
[----:B------:R-:W-:Y:S02]  /*7600*/  ISETP.GT.AND P5, PT, R0, 0x30, PT ;  /* 0x000000300000780c */ /* 0x000fe40003fa4270 */
[----:B------:R-:W-:Y:S02]  /*7610*/  FMNMX.FTZ R3, R213, R3, !PT ;  /* 0x00000003d5037209 */ /* 0x000fe40007810000 */
[----:B------:R-:W-:Y:S01]  /*7620*/  FSEL R14, R30, -INF , P5 ;  /* 0xff8000001e0e7808 */ /* 0x000fe20002800000 */
[----:B------:R-:W-:Y:S01]  /*7630*/  IMAD.MOV.U32 R30, RZ, RZ, R45 ;  /* 0x000000ffff1e7224 */ /* 0x000fe200078e002d */
[----:B------:R-:W-:Y:S02]  /*7640*/  FMNMX.FTZ R3, R220, R3, !PT ;  /* 0x00000003dc037209 */ /* 0x000fe40007810000 */
[C---:B------:R-:W-:Y:S02]  /*7650*/  ISETP.GT.AND P0, PT, R0.reuse, 0x31, PT ;  /* 0x000000310000780c */ /* 0x040fe40003f04270 */
[----:B------:R-:W-:Y:S02]  /*7660*/  FMNMX.FTZ R3, R219, R3, !PT ;  /* 0x00000003db037209 */ /* 0x000fe40007810000 */
[----:B------:R-:W-:Y:S02]  /*7670*/  FSEL R10, R31, -INF , P0 ;  /* 0xff8000001f0a7808 */ /* 0x000fe40000000000 */
[----:B------:R-:W-:Y:S02]  /*7680*/  FMNMX.FTZ R3, R221, R3, !PT ;  /* 0x00000003dd037209 */ /* 0x000fe40007810000 */
[----:B------:R-:W-:Y:S02]  /*7690*/  ISETP.GT.AND P5, PT, R0, 0x38, PT ;  /* 0x000000380000780c */ /* 0x000fe40003fa4270 */
[----:B------:R-:W-:Y:S02]  /*76a0*/  FMNMX.FTZ R3, R222, R3, !PT ;  /* 0x00000003de037209 */ /* 0x000fe40007810000 */
[----:B------:R-:W-:Y:S02]  /*76b0*/  FSEL R34, R34, -INF , P5 ;  /* 0xff80000022227808 */ /* 0x000fe40002800000 */
[----:B------:R-:W-:Y:S02]  /*76c0*/  FMNMX.FTZ R3, R14, R3, !PT ;  /* 0x000000030e037209 */ /* 0x000fe40007810000 */
[----:B------:R-:W-:Y:S02]  /*76d0*/  ISETP.GT.AND P0, PT, R0, 0x39, PT ;  /* 0x000000390000780c */ /* 0x000fe40003f04270 */
[----:B------:R-:W-:Y:S02]  /*76e0*/  FMNMX.FTZ R3, R10, R3, !PT ;  /* 0x000000030a037209 */ /* 0x000fe40007810000 */
[----:B------:R-:W-:Y:S01]  /*76f0*/  FSEL R11, R35, -INF , P0 ;  /* 0xff800000230b7808 */ /* 0x000fe20000000000 */
[----:B------:R-:W-:Y:S01]  /*7700*/  IMAD.MOV.U32 R35, RZ, RZ, R41 ;  /* 0x000000ffff237224 */ /* 0x000fe200078e0029 */
[----:B------:R-:W-:Y:S02]  /*7710*/  ISETP.GT.AND P0, PT, R0, 0x40, PT ;  /* 0x000000400000780c */ /* 0x000fe40003f04270 */
[----:B------:R-:W-:Y:S02]  /*7720*/  FMNMX.FTZ R3, R34, R3, !PT ;  /* 0x0000000322037209 */ /* 0x000fe40007810000 */
[----:B------:R-:W-:Y:S02]  /*7730*/  FSEL R7, R38, -INF , P0 ;  /* 0xff80000026077808 */ /* 0x000fe40000000000 */
[C---:B------:R-:W-:Y:S02]  /*7740*/  ISETP.GT.AND P6, PT, R0.reuse, 0x41, PT ;  /* 0x000000410000780c */ /* 0x040fe40003fc4270 */
[----:B------:R-:W-:Y:S02]  /*7750*/  FMNMX.FTZ R3, R11, R3, !PT ;  /* 0x000000030b037209 */ /* 0x000fe40007810000 */
[----:B------:R-:W-:Y:S02]  /*7760*/  FSEL R39, R39, -INF , P6 ;  /* 0xff80000027277808 */ /* 0x000fe40003000000 */
[C---:B------:R-:W-:Y:S02]  /*7770*/  ISETP.GT.AND P0, PT, R0.reuse, 0x49, PT ;  /* 0x000000490000780c */ /* 0x040fe40003f04270 */
[----:B------:R-:W-:Y:S02]  /*7780*/  FMNMX.FTZ R3, R7, R3, !PT ;  /* 0x0000000307037209 */ /* 0x000fe40007810000 */
[----:B------:R-:W-:Y:S02]  /*7790*/  ISETP.GT.AND P5, PT, R0, 0x48, PT ;  /* 0x000000480000780c */ /* 0x000fe40003fa4270 */
[----:B------:R-:W-:Y:S02]  /*77a0*/  FSEL R43, R43, -INF , P0 ;  /* 0xff8000002b2b7808 */ /* 0x000fe40000000000 */
[----:B------:R-:W-:Y:S02]  /*77b0*/  FSEL R42, R42, -INF , P5 ;  /* 0xff8000002a2a7808 */ /* 0x000fe40002800000 */
[C---:B------:R-:W-:Y:S02]  /*77c0*/  ISETP.GT.AND P0, PT, R0.reuse, 0x50, PT ;  /* 0x000000500000780c */ /* 0x040fe40003f04270 */
[----:B------:R-:W-:Y:S02]  /*77d0*/  FMNMX.FTZ R3, R39, R3, !PT ;  /* 0x0000000327037209 */ /* 0x000fe40007810000 */
[----:B------:R-:W-:Y:S02]  /*77e0*/  ISETP.GT.AND P6, PT, R0, 0x51, PT ;  /* 0x000000510000780c */ /* 0x000fe40003fc4270 */
        /* <DEDUP_REMOVED lines=8> */
[----:B------:R-:W-:Y:S01]  /*7870*/  FSEL R142, R51, -INF , P0 ;  /* 0xff800000338e7808 */ /* 0x000fe20000000000 */
[----:B------:R-:W-:Y:S01]  /*7880*/  IMAD.MOV.U32 R51, RZ, RZ, R37 ;  /* 0x000000ffff337224 */ /* 0x000fe200078e0025 */
[----:B------:R-:W-:Y:S02]  /*7890*/  FMNMX.FTZ R0, R47, R0, !PT ;  /* 0x000000002f007209 */ /* 0x000fe40007810000 */
[----:B-1----:R-:W-:Y:S02]  /*78a0*/  FMNMX.FTZ R141, R2, R141, !PT ;  /* 0x0000008d028d7209 */ /* 0x002fe40007810000 */
[----:B------:R-:W-:Y:S02]  /*78b0*/  FMNMX.FTZ R0, R50, R0, !PT ;  /* 0x0000000032007209 */ /* 0x000fe40007810000 */
[C---:B------:R-:W-:Y:S02]  /*78c0*/  FSETP.NEU.FTZ.AND P0, PT, R141.reuse, -INF , PT ;  /* 0xff8000008d00780b */ /* 0x040fe40003f1d000 */
[----:B------:R-:W-:Y:S02]  /*78d0*/  FMNMX.FTZ R0, R142, R0, !PT ;  /* 0x000000008e007209 */ /* 0x000fe40007810000 */
[----:B------:R-:W-:Y:S02]  /*78e0*/  FSEL R3, R141, RZ, P0 ;  /* 0x000000ff8d037208 */ /* 0x000fe40000000000 */
[----:B------:R-:W-:Y:S01]  /*78f0*/  MOV R26, R8 ;  /* 0x00000008001a7202 */ /* 0x000fe20000000f00 */
[----:B------:R-:W1:Y:S01]  /*7900*/  SHFL.BFLY PT, R2, R0, 0x2, 0x1f ;  /* 0x0c401f0000027f89 */ /* 0x000e6200000e0000 */
[----:B------:R-:W-:Y:S02]  /*7910*/  MOV R18, R21 ;  /* 0x0000001500127202 */ /* 0x000fe40000000f00 */
[----:B------:R-:W-:Y:S02]  /*7920*/  MOV R23, R32 ;  /* 0x0000002000177202 */ /* 0x000fe40000000f00 */
[----:B------:R-:W-:Y:S02]  /*7930*/  MOV R27, R48 ;  /* 0x00000030001b7202 */ /* 0x000fe40000000f00 */
[----:B------:R-:W-:Y:S02]  /*7940*/  MOV R31, R44 ;  /* 0x0000002c001f7202 */ /* 0x000fe40000000f00 */
[----:B------:R-:W-:Y:S02]  /*7950*/  MOV R38, R40 ;  /* 0x0000002800267202 */ /* 0x000fe40000000f00 */
[----:B------:R-:W-:Y:S02]  /*7960*/  ISETP.GE.AND P6, PT, R217, 0x1, PT ;  /* 0x00000001d900780c */ /* 0x000fe40003fc6270 */
        /* <DEDUP_REMOVED lines=16> */
[----:B--2---:R-:W-:Y:S01]  /*7a70*/  FMUL.FTZ R8, R2, R152 ;  /* 0x0000009802087220 */ /* 0x004fe20000410000 */
[----:B------:R-:W-:Y:S01]  /*7a80*/  FSEL R144, R144, RZ, P0 ;  /* 0x000000ff90907208 */ /* 0x000fe20000000000 */
[----:B------:R-:W2:Y:S01]  /*7a90*/  LDL.LU R152, [R1+0x10] ;  /* 0x0000100001987983 */ /* 0x000ea20000300800 */
[C---:B------:R-:W-:Y:S01]  /*7aa0*/  FFMA.FTZ R209, R2.reuse, R209, R146 ;  /* 0x000000d102d17223 */ /* 0x040fe20000010092 */
[----:B------:R-:W1:Y:S01]  /*7ab0*/  MUFU.EX2 R0, R0 ;  /* 0x0000000000007308 */ /* 0x000e620000000800 */
[----:B------:R-:W-:Y:S01]  /*7ac0*/  FMUL.FTZ R4, R2, R148 ;  /* 0x0000009402047220 */ /* 0x000fe20000410000 */
[----:B------:R-:W-:Y:S01]  /*7ad0*/  MOV R148, R28 ;  /* 0x0000001c00947202 */ /* 0x000fe20000000f00 */
[----:B------:R-:W-:Y:S02]  /*7ae0*/  FFMA.FTZ R6, R6, c[0x0][0x2d0], -R144 ;  /* 0x0000b40006067a23 */ /* 0x000fe40000010890 */
[C---:B------:R-:W-:Y:S02]  /*7af0*/  FMUL.FTZ R5, R2.reuse, R149 ;  /* 0x0000009502057220 */ /* 0x040fe40000410000 */
[C---:B------:R-:W-:Y:S02]  /*7b00*/  FMUL.FTZ R9, R2.reuse, R153 ;  /* 0x0000009902097220 */ /* 0x040fe40000410000 */
[C---:B------:R-:W-:Y:S01]  /*7b10*/  FMUL.FTZ R12, R2.reuse, R100 ;  /* 0x00000064020c7220 */ /* 0x040fe20000410000 */
[----:B------:R3:W2:Y:S01]  /*7b20*/  MUFU.EX2 R145, R6 ;  /* 0x0000000600917308 */ /* 0x0006a20000000800 */
[C---:B------:R-:W-:Y:S02]  /*7b30*/  FMUL.FTZ R13, R2.reuse, R101 ;  /* 0x00000065020d7220 */ /* 0x040fe40000410000 */
[C---:B------:R-:W-:Y:S02]  /*7b40*/  FMUL.FTZ R16, R2.reuse, R104 ;  /* 0x0000006802107220 */ /* 0x040fe40000410000 */
[C---:B------:R-:W-:Y:S02]  /*7b50*/  FMUL.FTZ R17, R2.reuse, R105 ;  /* 0x0000006902117220 */ /* 0x040fe40000410000 */
[C---:B------:R-:W-:Y:S02]  /*7b60*/  FMUL.FTZ R20, R2.reuse, R108 ;  /* 0x0000006c02147220 */ /* 0x040fe40000410000 */
        /* <DEDUP_REMOVED lines=46> */
[----:B-1----:R-:W-:Y:S02]  /*7e50*/  FMUL.FTZ R18, R0, R106 ;  /* 0x0000006a00127220 */ /* 0x002fe40000410000 */
[----:B---3--:R-:W-:Y:S01]  /*7e60*/  IMAD.MOV.U32 R6, RZ, RZ, R29 ;  /* 0x000000ffff067224 */ /* 0x008fe200078e001d */
[----:B------:R-:W3:Y:S01]  /*7e70*/  LDL R106, [R1+0x38] ;  /* 0x00003800016a7983 */ /* 0x000ee20000100800 */
[C---:B------:R-:W-:Y:S01]  /*7e80*/  FMUL.FTZ R29, R2.reuse, R117 ;  /* 0x00000075021d7220 */ /* 0x040fe20000410000 */
[----:B------:R-:W-:Y:S01]  /*7e90*/  MOV R117, R39 ;  /* 0x0000002700757202 */ /* 0x000fe20000000f00 */
[----:B------:R-:W-:Y:S02]  /*7ea0*/  IMAD.MOV.U32 R149, RZ, RZ, R24 ;  /* 0x000000ffff957224 */ /* 0x000fe400078e0018 */
[----:B------:R-:W-:Y:S02]  /*7eb0*/  FMUL.FTZ R24, R2, R112 ;  /* 0x0000007002187220 */ /* 0x000fe40000410000 */
[C---:B------:R-:W-:Y:S01]  /*7ec0*/  FMUL.FTZ R14, R0.reuse, R102 ;  /* 0x00000066000e7220 */ /* 0x040fe20000410000 */
[----:B------:R-:W-:Y:S01]  /*7ed0*/  MOV R102, R3 ;  /* 0x0000000300667202 */ /* 0x000fe20000000f00 */
[C---:B------:R-:W-:Y:S01]  /*7ee0*/  FMUL.FTZ R19, R0.reuse, R107 ;  /* 0x0000006b00137220 */ /* 0x040fe20000410000 */
[----:B------:R-:W3:Y:S01]  /*7ef0*/  LDL.64 R2, [R1+0x20] ;  /* 0x0000200001027983 */ /* 0x000ee20000100a00 */
[----:B------:R-:W-:Y:S01]  /*7f00*/  IADD3 R107, R217, -0x1, RZ ;  /* 0xffffffffd96b7810 */ /* 0x000fe20007ffe0ff */
[----:B------:R-:W-:Y:S02]  /*7f10*/  IMAD.MOV.U32 R137, RZ, RZ, R7 ;  /* 0x000000ffff897224 */ /* 0x000fe400078e0007 */
[----:B------:R-:W-:Y:S02]  /*7f20*/  IMAD.MOV.U32 R153, RZ, RZ, R43 ;  /* 0x000000ffff997224 */ /* 0x000fe400078e002b */
[C---:B------:R-:W-:Y:S02]  /*7f30*/  FMUL.FTZ R7, R0.reuse, R151 ;  /* 0x0000009700077220 */ /* 0x040fe40000410000 */
[C---:B------:R-:W-:Y:S01]  /*7f40*/  FMUL.FTZ R10, R0.reuse, R154 ;  /* 0x0000009a000a7220 */ /* 0x040fe20000410000 */
[----:B------:R-:W-:Y:S01]  /*7f50*/  MOV R154, R38 ;  /* 0x00000026009a7202 */ /* 0x000fe20000000f00 */
[----:B------:R-:W-:Y:S02]  /*7f60*/  IMAD.MOV.U32 R116, RZ, RZ, R23 ;  /* 0x000000ffff747224 */ /* 0x000fe400078e0017 */
[C---:B------:R-:W-:Y:S02]  /*7f70*/  FMUL.FTZ R23, R0.reuse, R111 ;  /* 0x0000006f00177220 */ /* 0x040fe40000410000 */
[----:B------:R-:W-:Y:S02]  /*7f80*/  IMAD.MOV.U32 R112, RZ, RZ, R34 ;  /* 0x000000ffff707224 */ /* 0x000fe400078e0022 */
        /* <DEDUP_REMOVED lines=34> */
[----:B------:R-:W-:Y:S02]  /*81b0*/  IMAD.MOV.U32 R149, RZ, RZ, R47 ;  /* 0x000000ffff957224 */ /* 0x000fe400078e002f */
[C---:B------:R-:W-:Y:S02]  /*81c0*/  FMUL.FTZ R47, R0.reuse, R135 ;  /* 0x00000087002f7220 */ /* 0x040fe40000410000 */
[----:B------:R-:W-:Y:S02]  /*81d0*/  IMAD.MOV.U32 R125, RZ, RZ, R6 ;  /* 0x000000ffff7d7224 */ /* 0x000fe400078e0006 */
[C---:B------:R-:W-:Y:S01]  /*81e0*/  FMUL.FTZ R6, R0.reuse, R150 ;  /* 0x0000009600067220 */ /* 0x040fe20000410000 */
[----:B------:R-:W-:Y:S01]  /*81f0*/  MOV R150, R31 ;  /* 0x0000001f00967202 */ /* 0x000fe20000000f00 */
[C---:B------:R-:W-:Y:S02]  /*8200*/  FMUL.FTZ R31, R0.reuse, R119 ;  /* 0x00000077001f7220 */ /* 0x040fe40000410000 */
[----:B------:R-:W-:Y:S02]  /*8210*/  IMAD.MOV.U32 R129, RZ, RZ, R11 ;  /* 0x000000ffff817224 */ /* 0x000fe400078e000b */
[C---:B------:R-:W-:Y:S02]  /*8220*/  FMUL.FTZ R11, R0.reuse, R155 ;  /* 0x0000009b000b7220 */ /* 0x040fe40000410000 */
[----:B------:R-:W-:Y:S02]  /*8230*/  IMAD.MOV.U32 R155, RZ, RZ, R51 ;  /* 0x000000ffff9b7224 */ /* 0x000fe400078e0033 */
[C---:B------:R-:W-:Y:S02]  /*8240*/  FMUL.FTZ R51, R0.reuse, R139 ;  /* 0x0000008b00337220 */ /* 0x040fe40000410000 */
[----:B------:R-:W-:Y:S01]  /*8250*/  IMAD.MOV.U32 R151, RZ, RZ, R35 ;  /* 0x000000ffff977224 */ /* 0x000fe200078e0023 */
[----:B------:R-:W-:Y:S01]  /*8260*/  MOV R127, R155 ;  /* 0x0000009b007f7202 */ /* 0x000fe20000000f00 */
        /* <DEDUP_REMOVED lines=10> */
[C---:B------:R-:W-:Y:S01]  /*8310*/  @P6 IMAD.WIDE.U32 R100, R107.reuse, c[0x0][0x1e0], RZ ;  /* 0x000078006b646a25 */ /* 0x040fe200078e00ff */
[----:B------:R-:W-:Y:S03]  /*8320*/  MOV R111, R103 ;  /* 0x00000067006f7202 */ /* 0x000fe60000000f00 */
[----:B------:R-:W-:Y:S02]  /*8330*/  IMAD.MOV.U32 R139, RZ, RZ, R105 ;  /* 0x000000ffff8b7224 */ /* 0x000fe400078e0069 */
[----:B------:R-:W-:Y:S02]  /*8340*/  IMAD.MOV.U32 R130, RZ, RZ, R154 ;  /* 0x000000ffff827224 */ /* 0x000fe400078e009a */
[----:B------:R-:W-:Y:S02]  /*8350*/  IMAD.MOV.U32 R154, RZ, RZ, R150 ;  /* 0x000000ffff9a7224 */ /* 0x000fe400078e0096 */
[----:B------:R-:W-:Y:S01]  /*8360*/  IMAD.MOV.U32 R150, RZ, RZ, R132 ;  /* 0x000000ffff967224 */ /* 0x000fe200078e0084 */
[----:B------:R-:W-:Y:S01]  /*8370*/  MOV R132, R117 ;  /* 0x0000007500847202 */ /* 0x000fe20000000f00 */
[----:B------:R-:W-:Y:S02]  /*8380*/  IMAD.MOV.U32 R135, RZ, RZ, R112 ;  /* 0x000000ffff877224 */ /* 0x000fe400078e0070 */
[----:B------:R-:W-:Y:S02]  /*8390*/  IMAD.MOV.U32 R131, RZ, RZ, R116 ;  /* 0x000000ffff837224 */ /* 0x000fe400078e0074 */
[----:B------:R-:W-:Y:S02]  /*83a0*/  IMAD.MOV.U32 R124, RZ, RZ, R120 ;  /* 0x000000ffff7c7224 */ /* 0x000fe400078e0078 */
[C---:B--2---:R-:W-:Y:S01]  /*83b0*/  FFMA.FTZ R104, R0.reuse, R152, R145 ;  /* 0x0000009800687223 */ /* 0x044fe20000010091 */
[----:B------:R-:W-:Y:S01]  /*83c0*/  MOV R152, R46 ;  /* 0x0000002e00987202 */ /* 0x000fe20000000f00 */
[----:B------:R-:W-:Y:S01]  /*83d0*/  FMUL.FTZ R46, R0, R134 ;  /* 0x00000086002e7220 */ /* 0x000fe20000410000 */
[----:B------:R-:W-:Y:S02]  /*83e0*/  @P6 SHF.R.S32.HI R0, RZ, 0x1f, R107 ;  /* 0x0000001fff006819 */ /* 0x000fe4000001146b */
[----:B------:R-:W-:Y:S03]  /*83f0*/  MOV R134, R113 ;  /* 0x0000007100867202 */ /* 0x000fe60000000f00 */
[----:B------:R-:W-:Y:S04]  /*8400*/  @P6 IMAD R0, R0, c[0x0][0x1e0], RZ ;  /* 0x0000780000006a24 */ /* 0x000fe800078e02ff */
[----:B------:R-:W-:Y:S01]  /*8410*/  @P6 IMAD R0, R107, c[0x0][0x1e4], R0 ;  /* 0x000079006b006a24 */ /* 0x000fe200078e0200 */
[----:B------:R-:W-:Y:S01]  /*8420*/  MOV R107, R133 ;  /* 0x00000085006b7202 */ /* 0x000fe20000000f00 */
[----:B------:R-:W-:Y:S01]  /*8430*/  IMAD.MOV.U32 R133, RZ, RZ, R129 ;  /* 0x000000ffff857224 */ /* 0x000fe200078e0081 */
[----:B------:R-:W-:Y:S01]  /*8440*/  MOV R129, R108 ;  /* 0x0000006c00817202 */ /* 0x000fe20000000f00 */
[----:B------:R-:W-:Y:S01]  /*8450*/  FFMA.FTZ R108, R167, c[0x0][0x2d0], -R143 ;  /* 0x0000b400a76c7a23 */ /* 0x000fe2000001088f */
[----:B------:R-:W-:Y:S02]  /*8460*/  @P6 IADD3 R0, R101, R0, RZ ;  /* 0x0000000065006210 */ /* 0x000fe40007ffe0ff */
[----:B------:R-:W-:Y:S03]  /*8470*/  MOV R122, R107 ;  /* 0x0000006b007a7202 */ /* 0x000fe60000000f00 */
[----:B------:R-:W-:Y:S01]  /*8480*/  @P6 IMAD R0, R0, 0x60, RZ ;  /* 0x0000006000006824 */ /* 0x000fe200078e02ff */
[----:B------:R-:W-:Y:S01]  /*8490*/  MUFU.EX2 R108, R108 ;  /* 0x0000006c006c7308 */ /* 0x000fe20000000800 */
[----:B---3--:R-:W-:Y:S02]  /*84a0*/  @P6 IMAD.MOV.U32 R3, RZ, RZ, R106 ;  /* 0x000000ffff036224 */ /* 0x008fe400078e006a */
[----:B------:R-:W-:Y:S02]  /*84b0*/  IMAD.MOV.U32 R106, RZ, RZ, R102 ;  /* 0x000000ffff6a7224 */ /* 0x000fe400078e0066 */
[----:B------:R-:W-:Y:S04]  /*84c0*/  @P6 IMAD.WIDE.U32 R2, R100, 0x60, R2 ;  /* 0x0000006064026825 */ /* 0x000fe800078e0002 */
[----:B------:R-:W-:Y:S02]  /*84d0*/  @P6 IMAD.IADD R0, R3, 0x1, R0 ;  /* 0x0000000103006824 */ /* 0x000fe400078e0200 */
[----:B------:R-:W-:Y:S03]  /*84e0*/  IMAD.MOV.U32 R126, RZ, RZ, R106 ;  /* 0x000000ffff7e7224 */ /* 0x000fe600078e006a */
        /* <DEDUP_REMOVED lines=14> */
[----:B------:R-:W-:Y:S01]  /*85d0*/  IMAD.MOV.U32 R135, RZ, RZ, R127 ;  /* 0x000000ffff877224 */ /* 0x000fe200078e007f */
[----:B------:R-:W-:Y:S01]  /*85e0*/  @P6 MOV R100, 0x6 ;  /* 0x0000000600646802 */ /* 0x000fe20000000f00 */
[----:B------:R-:W2:Y:S01]  /*85f0*/  MUFU.EX2 R0, R0 ;  /* 0x0000000000007308 */ /* 0x000ea20000000800 */
[----:B------:R-:W-:Y:S01]  /*8600*/  IMAD.MOV.U32 R127, RZ, RZ, R128 ;  /* 0x000000ffff7f7224 */ /* 0x000fe200078e0080 */
[----:B------:R3:W-:Y:S01]  /*8610*/  @P6 LDGSTS.E.BYPASS.LTC128B.128 [R111+0x12100], [R102.64], !P2 ;  /* 0x12100000666f6fae */ /* 0x0007e2000d101d46 */
[----:B------:R-:W-:Y:S02]  /*8620*/  IMAD.MOV.U32 R128, RZ, RZ, R121 ;  /* 0x000000ffff807224 */ /* 0x000fe400078e0079 */
[----:B---3--:R-:W-:Y:S05]  /*8630*/  @P6 IMAD.MOV.U32 R102, RZ, RZ, c[0x0][0x1e0] ;  /* 0x00007800ff666624 */ /* 0x008fea00078e00ff */
[C---:B------:R-:W-:Y:S01]  /*8640*/  @P6 SHF.L.U64.HI R100, R102.reuse, R100, c[0x0][0x1e4] ;  /* 0x0000790066646619 */ /* 0x040fe20000010264 */
[----:B------:R-:W-:Y:S05]  /*8650*/  @P6 IMAD.SHL.U32 R102, R102, 0x40, RZ ;  /* 0x0000004066666824 */ /* 0x000fea00078e00ff */
[----:B-1----:R-:W-:Y:S04]  /*8660*/  @P6 IADD3 R2, P0, R2, R102, RZ ;  /* 0x0000006602026210 */ /* 0x002fe80007f1e0ff */
[----:B------:R-:W-:Y:S02]  /*8670*/  @P6 IADD3.X R3, R100, R3, RZ, P0, !PT ;  /* 0x0000000364036210 */ /* 0x000fe400007fe4ff */
[----:B------:R-:W-:Y:S03]  /*8680*/  @P6 IADD3 R102, P0, R102, R2, RZ ;  /* 0x0000000266666210 */ /* 0x000fe60007f1e0ff */
[----:B------:R1:W-:Y:S02]  /*8690*/  @P6 LDGSTS.E.BYPASS.LTC128B.128 [R111+0xd100], [R2.64], !P4 ;  /* 0x0d100000026f6fae */ /* 0x0003e4000e101d46 */
[----:B------:R-:W-:Y:S01]  /*86a0*/  @P6 IMAD.X R103, R100, 0x1, R3, P0 ;  /* 0x0000000164676824 */ /* 0x000fe200000e0603 */
[----:B--2---:R-:W-:Y:S05]  /*86b0*/  F2FP.BF16.PACK_AB R100, R0, R146 ;  /* 0x000000920064723e */ /* 0x004fea00000010ff */
[----:B------:R1:W-:Y:S08]  /*86c0*/  @P6 LDGSTS.E.BYPASS.LTC128B.128 [R111+0x10100], [R2.64+0x80], !P3 ;  /* 0x10100080026f6fae */ /* 0x0003f0000d901d46 */
[----:B------:R1:W-:Y:S08]  /*86d0*/  @P6 LDGSTS.E.BYPASS.LTC128B.128 [R111+0x13100], [R2.64+0x100], !P2 ;  /* 0x13100100026f6fae */ /* 0x0003f0000d101d46 */
[----:B------:R2:W-:Y:S08]  /*86e0*/  @P6 LDGSTS.E.BYPASS.LTC128B.128 [R111+0xe100], [R102.64], !P4 ;  /* 0x0e100000666f6fae */ /* 0x0005f0000e101d46 */
[----:B------:R2:W-:Y:S08]  /*86f0*/  @P6 LDGSTS.E.BYPASS.LTC128B.128 [R111+0x11100], [R102.64+0x80], !P3 ;  /* 0x11100080666f6fae */ /* 0x0005f0000d901d46 */
[----:B------:R2:W-:Y:S01]  /*8700*/  @P6 LDGSTS.E.BYPASS.LTC128B.128 [R111+0x14100], [R102.64+0x100], !P2 ;  /* 0x14100100666f6fae */ /* 0x0005e2000d101d46 */
[--C-:B-1----:R-:W-:Y:S01]  /*8710*/  FFMA.FTZ R2, R147, c[0x0][0x2d0], -R144.reuse ;  /* 0x0000b40093027a23 */ /* 0x102fe20000010890 */
[----:B------:R-:W-:Y:S01]  /*8720*/  MOV R147, R138 ;  /* 0x0000008a00937202 */ /* 0x000fe20000000f00 */
[----:B------:R-:W-:Y:S02]  /*8730*/  FFMA.FTZ R3, R208, c[0x0][0x2d0], -R143 ;  /* 0x0000b400d0037a23 */ /* 0x000fe4000001088f */
[----:B------:R-:W-:Y:S03]  /*8740*/  IMAD.MOV.U32 R138, RZ, RZ, R131 ;  /* 0x000000ffff8a7224 */ /* 0x000fe600078e0083 */
[----:B------:R-:W0:Y:S01]  /*8750*/  LDGDEPBAR ;  /* 0x00000000000079af */ /* 0x000e220000000000 */
[----:B------:R-:W1:Y:S01]  /*8760*/  MUFU.EX2 R2, R2 ;  /* 0x0000000200027308 */ /* 0x000e620000000800 */
[----:B------:R-:W-:Y:S02]  /*8770*/  MOV R131, R126 ;  /* 0x0000007e00837202 */ /* 0x000fe40000000f00 */
[----:B------:R-:W-:Y:S02]  /*8780*/  MOV R208, R138 ;  /* 0x0000008a00d07202 */ /* 0x000fe40000000f00 */
[----:B------:R-:W-:Y:S01]  /*8790*/  MOV R126, R133 ;  /* 0x00000085007e7202 */ /* 0x000fe20000000f00 */
[----:B------:R-:W-:Y:S01]  /*87a0*/  IMAD.MOV.U32 R138, RZ, RZ, R131 ;  /* 0x000000ffff8a7224 */ /* 0x000fe200078e0083 */
[----:B------:R-:W-:Y:S03]  /*87b0*/  MOV R133, R125 ;  /* 0x0000007d00857202 */ /* 0x000fe60000000f00 */
[----:B------:R3:W4:Y:S01]  /*87c0*/  MUFU.EX2 R110, R3 ;  /* 0x00000003006e7308 */ /* 0x0007220000000800 */
[----:B--2---:R-:W-:Y:S02]  /*87d0*/  FADD.FTZ R102, R0, R209 ;  /* 0x000000d100667221 */ /* 0x004fe40000010000 */
[----:B------:R-:W-:Y:S02]  /*87e0*/  FFMA.FTZ R0, R165, c[0x0][0x2d0], -R144 ;  /* 0x0000b400a5007a23 */ /* 0x000fe40000010890 */
[----:B------:R-:W-:Y:S02]  /*87f0*/  FADD.FTZ R111, R108, R102 ;  /* 0x000000666c6f7221 */ /* 0x000fe40000010000 */
[C---:B-1----:R-:W-:Y:S03]  /*8800*/  FADD.FTZ R117, R2.reuse, R104 ;  /* 0x0000006802757221 */ /* 0x042fe60000010000 */
[----:B------:R1:W-:Y:S01]  /*8810*/  MUFU.EX2 R109, R0 ;  /* 0x00000000006d7308 */ /* 0x0003e20000000800 */
[----:B------:R-:W2:Y:S01]  /*8820*/  LDSM.16.MT88.4 R104, [R224] ;  /* 0x00000000e068783b */ /* 0x000ea20000004200 */
[----:B------:R-:W-:Y:S01]  /*8830*/  F2FP.BF16.PACK_AB R101, R2, R145 ;  /* 0x000000910265723e */ /* 0x000fe200000010ff */
[--C-:B------:R-:W-:Y:S02]  /*8840*/  FFMA.FTZ R2, R215, c[0x0][0x2d0], -R143.reuse ;  /* 0x0000b400d7027a23 */ /* 0x100fe4000001088f */
[--C-:B---3--:R-:W-:Y:S01]  /*8850*/  FFMA.FTZ R3, R164, c[0x0][0x2d0], -R144.reuse ;  /* 0x0000b400a4037a23 */ /* 0x108fe20000010890 */
[----:B----4-:R-:W-:Y:S04]  /*8860*/  F2FP.BF16.PACK_AB R102, R110, R108 ;  /* 0x0000006c6e66723e */ /* 0x010fe800000010ff */
[----:B------:R3:W-:Y:S01]  /*8870*/  MUFU.EX2 R115, R2 ;  /* 0x0000000200737308 */ /* 0x0007e20000000800 */
[--C-:B------:R-:W-:Y:S09]  /*8880*/  FFMA.FTZ R108, R212, c[0x0][0x2d0], -R144.reuse ;  /* 0x0000b400d46c7a23 */ /* 0x100ff20000010890 */
[----:B------:R-:W4:Y:S01]  /*8890*/  MUFU.EX2 R3, R3 ;  /* 0x0000000300037308 */ /* 0x000f220000000800 */
[----:B-1----:R-:W-:Y:S09]  /*88a0*/  FFMA.FTZ R0, R214, c[0x0][0x2d0], -R143 ;  /* 0x0000b400d6007a23 */ /* 0x002ff2000001088f */
[----:B------:R-:W-:Y:S01]  /*88b0*/  MUFU.EX2 R116, R108 ;  /* 0x0000006c00747308 */ /* 0x000fe20000000800 */
[--C-:B---3--:R-:W-:Y:S09]  /*88c0*/  FFMA.FTZ R2, R211, c[0x0][0x2d0], -R144.reuse ;  /* 0x0000b400d3027a23 */ /* 0x108ff20000010890 */
[----:B------:R1:W-:Y:S01]  /*88d0*/  MUFU.EX2 R112, R2 ;  /* 0x0000000200707308 */ /* 0x0003e20000000800 */
[----:B----4-:R-:W-:Y:S01]  /*88e0*/  F2FP.BF16.PACK_AB R103, R109, R3 ;  /* 0x000000036d67723e */ /* 0x010fe200000010ff */
[----:B------:R-:W-:Y:S04]  /*88f0*/  FADD.FTZ R3, R3, R117 ;  /* 0x0000007503037221 */ /* 0x000fe80000010000 */
[----:B------:R-:W-:Y:S04]  /*8900*/  FADD.FTZ R118, R109, R3 ;  /* 0x000000036d767221 */ /* 0x000fe80000010000 */
[----:B------:R-:W3:Y:S01]  /*8910*/  MUFU.EX2 R0, R0 ;  /* 0x0000000000007308 */ /* 0x000ee20000000800 */
[C---:B--2---:R-:W-:Y:S05]  /*8920*/  HMMA.16816.F32.BF16 R4, R100.reuse, R104, R4 ;  /* 0x000000686404723c */ /* 0x044fea0000041804 */
[--C-:B------:R-:W-:Y:S03]  /*8930*/  FFMA.FTZ R3, R221, c[0x0][0x2d0], -R144.reuse ;  /* 0x0000b400dd037a23 */ /* 0x100fe60000010890 */
[C---:B------:R-:W-:Y:S01]  /*8940*/  HMMA.16816.F32.BF16 R8, R100.reuse, R106, R8 ;  /* 0x0000006a6408723c */ /* 0x040fe20000041808 */
[----:B------:R-:W2:Y:S03]  /*8950*/  LDSM.16.MT88.4 R104, [R228] ;  /* 0x00000000e468783b */ /* 0x000ea60000004200 */
[--C-:B-1----:R-:W-:Y:S04]  /*8960*/  FFMA.FTZ R2, R210, c[0x0][0x2d0], -R144.reuse ;  /* 0x0000b400d2027a23 */ /* 0x102fe80000010890 */
[----:B------:R1:W4:Y:S04]  /*8970*/  MUFU.EX2 R114, R2 ;  /* 0x0000000200727308 */ /* 0x0003280000000800 */
[--C-:B-1----:R-:W-:Y:S06]  /*8980*/  FFMA.FTZ R2, R216, c[0x0][0x2d0], -R143.reuse ;  /* 0x0000b400d8027a23 */ /* 0x102fec000001088f */
[----:B------:R1:W-:Y:S01]  /*8990*/  MUFU.EX2 R113, R2 ;  /* 0x0000000200717308 */ /* 0x0003e20000000800 */
[C---:B--2---:R-:W-:Y:S08]  /*89a0*/  HMMA.16816.F32.BF16 R12, R100.reuse, R104, R12 ;  /* 0x00000068640c723c */ /* 0x044ff0000004180c */
[C---:B------:R-:W-:Y:S01]  /*89b0*/  HMMA.16816.F32.BF16 R16, R100.reuse, R106, R16 ;  /* 0x0000006a6410723c */ /* 0x040fe20000041810 */
[----:B------:R-:W2:Y:S03]  /*89c0*/  LDSM.16.MT88.4 R104, [R227] ;  /* 0x00000000e368783b */ /* 0x000ea60000004200 */
[----:B-1----:R-:W-:Y:S04]  /*89d0*/  FFMA.FTZ R2, R218, c[0x0][0x2d0], -R143 ;  /* 0x0000b400da027a23 */ /* 0x002fe8000001088f */
[----:B------:R1:W5:Y:S04]  /*89e0*/  MUFU.EX2 R123, R2 ;  /* 0x00000002007b7308 */ /* 0x0003680000000800 */
[----:B-1----:R-:W-:Y:S01]  /*89f0*/  FFMA.FTZ R2, R213, c[0x0][0x2d0], -R144 ;  /* 0x0000b400d5027a23 */ /* 0x002fe20000010890 */
[C---:B--2---:R-:W-:Y:S05]  /*8a00*/  HMMA.16816.F32.BF16 R20, R100.reuse, R104, R20 ;  /* 0x000000686414723c */ /* 0x044fea0000041814 */
[----:B------:R1:W2:Y:S03]  /*8a10*/  MUFU.EX2 R120, R2 ;  /* 0x0000000200787308 */ /* 0x0002a60000000800 */
[C---:B------:R-:W-:Y:S01]  /*8a20*/  HMMA.16816.F32.BF16 R24, R100.reuse, R106, R24 ;  /* 0x0000006a6418723c */ /* 0x040fe20000041818 */
[----:B------:R-:W2:Y:S03]  /*8a30*/  LDSM.16.MT88.4 R104, [R249] ;  /* 0x00000000f968783b */ /* 0x000ea60000004200 */
[----:B-1----:R-:W-:Y:S05]  /*8a40*/  FADD.FTZ R2, R110, R111 ;  /* 0x0000006f6e027221 */ /* 0x002fea0000010000 */
[----:B------:R-:W-:Y:S03]  /*8a50*/  LDSM.16.MT88.4 R108, [R228+0x1000] ;  /* 0x00100000e46c783b */ /* 0x000fe60000004200 */
[----:B---3--:R-:W-:Y:S02]  /*8a60*/  FADD.FTZ R117, R0, R2 ;  /* 0x0000000200757221 */ /* 0x008fe40000010000 */
[----:B------:R-:W-:Y:S04]  /*8a70*/  FADD.FTZ R2, R112, R118 ;  /* 0x0000007670027221 */ /* 0x000fe80000010000 */
[----:B----4-:R-:W-:Y:S04]  /*8a80*/  FADD.FTZ R2, R114, R2 ;  /* 0x0000000272027221 */ /* 0x010fe80000010000 */
[----:B------:R-:W-:Y:S01]  /*8a90*/  FADD.FTZ R2, R116, R2 ;  /* 0x0000000274027221 */ /* 0x000fe20000010000 */
[C---:B--2---:R-:W-:Y:S08]  /*8aa0*/  HMMA.16816.F32.BF16 R28, R100.reuse, R104, R28 ;  /* 0x00000068641c723c */ /* 0x044ff0000004181c */
        /* <DEDUP_REMOVED lines=26> */
[----:B------:R-:W-:Y:S01]  /*8c50*/  F2FP.BF16.PACK_AB R100, R115, R0 ;  /* 0x000000007364723e */ /* 0x000fe200000010ff */
[--C-:B------:R-:W-:Y:S01]  /*8c60*/  FFMA.FTZ R0, R223, c[0x0][0x2d0], -R143.reuse ;  /* 0x0000b400df007a23 */ /* 0x100fe2000001088f */
[----:B------:R-:W-:Y:S03]  /*8c70*/  F2FP.BF16.PACK_AB R101, R114, R112 ;  /* 0x000000707265723e */ /* 0x000fe600000010ff */
[----:B-----5:R-:W-:Y:S01]  /*8c80*/  F2FP.BF16.PACK_AB R102, R123, R113 ;  /* 0x000000717b66723e */ /* 0x020fe200000010ff */
[----:B------:R2:W3:Y:S01]  /*8c90*/  MUFU.EX2 R119, R0 ;  /* 0x0000000000777308 */ /* 0x0004e20000000800 */
[C---:B------:R-:W-:Y:S01]  /*8ca0*/  F2FP.BF16.PACK_AB R103, R120.reuse, R116 ;  /* 0x000000747867723e */ /* 0x040fe200000010ff */
[----:B------:R-:W-:Y:S01]  /*8cb0*/  FADD.FTZ R120, R120, R2 ;  /* 0x0000000278787221 */ /* 0x000fe20000010000 */
[----:B------:R-:W-:Y:S01]  /*8cc0*/  IADD3 R223, R217, -0x1, RZ ;  /* 0xffffffffd9df7810 */ /* 0x000fe20007ffe0ff */
[----:B--2---:R-:W-:Y:S01]  /*8cd0*/  FFMA.FTZ R0, R139, c[0x0][0x2d0], -R143 ;  /* 0x0000b4008b007a23 */ /* 0x004fe2000001088f */
[----:B------:R-:W-:Y:S02]  /*8ce0*/  MOV R139, R134 ;  /* 0x00000086008b7202 */ /* 0x000fe40000000f00 */
[----:B------:R-:W-:Y:S01]  /*8cf0*/  MOV R134, R130 ;  /* 0x0000008200867202 */ /* 0x000fe20000000f00 */
[C---:B-1----:R-:W-:Y:S02]  /*8d00*/  HMMA.16816.F32.BF16 R4, R100.reuse, R104, R4 ;  /* 0x000000686404723c */ /* 0x042fe40000041804 */
[----:B------:R1:W2:Y:S01]  /*8d10*/  MUFU.EX2 R125, R0 ;  /* 0x00000000007d7308 */ /* 0x0002a20000000800 */
[----:B------:R-:W-:Y:S02]  /*8d20*/  IMAD.MOV.U32 R130, RZ, RZ, R122 ;  /* 0x000000ffff827224 */ /* 0x000fe400078e007a */
[----:B------:R-:W-:Y:S03]  /*8d30*/  IMAD.MOV.U32 R167, RZ, RZ, R139 ;  /* 0x000000ffffa77224 */ /* 0x000fe600078e008b */
[C---:B------:R-:W-:Y:S01]  /*8d40*/  HMMA.16816.F32.BF16 R8, R100.reuse, R106, R8 ;  /* 0x0000006a6408723c */ /* 0x040fe20000041808 */
[----:B------:R-:W4:Y:S03]  /*8d50*/  LDSM.16.MT88.4 R104, [R228+0x800] ;  /* 0x00080000e468783b */ /* 0x000f260000004200 */
[----:B------:R-:W-:Y:S01]  /*8d60*/  MOV R139, R130 ;  /* 0x00000082008b7202 */ /* 0x000fe20000000f00 */
[--C-:B-1----:R-:W-:Y:S04]  /*8d70*/  FFMA.FTZ R0, R220, c[0x0][0x2d0], -R144.reuse ;  /* 0x0000b400dc007a23 */ /* 0x102fe80000010890 */
[----:B------:R1:W-:Y:S01]  /*8d80*/  MUFU.EX2 R121, R0 ;  /* 0x0000000000797308 */ /* 0x0003e20000000800 */
[C---:B----4-:R-:W-:Y:S03]  /*8d90*/  HMMA.16816.F32.BF16 R12, R100.reuse, R104, R12 ;  /* 0x00000068640c723c */ /* 0x050fe6000004180c */
[--C-:B-1----:R-:W-:Y:S05]  /*8da0*/  FFMA.FTZ R0, R219, c[0x0][0x2d0], -R144.reuse ;  /* 0x0000b400db007a23 */ /* 0x102fea0000010890 */
[C---:B------:R-:W-:Y:S01]  /*8db0*/  HMMA.16816.F32.BF16 R16, R100.reuse, R106, R16 ;  /* 0x0000006a6410723c */ /* 0x040fe20000041810 */
[----:B------:R-:W1:Y:S01]  /*8dc0*/  LDSM.16.MT88.4 R104, [R227+0x800] ;  /* 0x00080000e368783b */ /* 0x000e620000004200 */
[----:B------:R4:W-:Y:S02]  /*8dd0*/  MUFU.EX2 R122, R0 ;  /* 0x00000000007a7308 */ /* 0x0009e40000000800 */
[--C-:B----4-:R-:W-:Y:S08]  /*8de0*/  FFMA.FTZ R0, R129, c[0x0][0x2d0], -R143.reuse ;  /* 0x0000b40081007a23 */ /* 0x110ff0000001088f */
[----:B------:R4:W5:Y:S01]  /*8df0*/  MUFU.EX2 R129, R0 ;  /* 0x0000000000817308 */ /* 0x0009620000000800 */
[C---:B-1----:R-:W-:Y:S08]  /*8e00*/  HMMA.16816.F32.BF16 R20, R100.reuse, R104, R20 ;  /* 0x000000686414723c */ /* 0x042ff00000041814 */
[C---:B------:R-:W-:Y:S01]  /*8e10*/  HMMA.16816.F32.BF16 R24, R100.reuse, R106, R24 ;  /* 0x0000006a6418723c */ /* 0x040fe20000041818 */
[----:B------:R-:W1:Y:S03]  /*8e20*/  LDSM.16.MT88.4 R104, [R230+0x800] ;  /* 0x00080000e668783b */ /* 0x000e660000004200 */
[----:B----4-:R-:W-:Y:S01]  /*8e30*/  FFMA.FTZ R0, R147, c[0x0][0x2d0], -R143 ;  /* 0x0000b40093007a23 */ /* 0x010fe2000001088f */
[----:B------:R-:W-:Y:S01]  /*8e40*/  MOV R147, R166 ;  /* 0x000000a600937202 */ /* 0x000fe20000000f00 */
[----:B------:R-:W-:Y:S01]  /*8e50*/  IMAD.MOV.U32 R166, RZ, RZ, R127 ;  /* 0x000000ffffa67224 */ /* 0x000fe200078e007f */
[----:B------:R-:W-:Y:S01]  /*8e60*/  MOV R127, R128 ;  /* 0x00000080007f7202 */ /* 0x000fe20000000f00 */
[----:B------:R4:W1:Y:S10]  /*8e70*/  MUFU.EX2 R131, R0 ;  /* 0x0000000000837308 */ /* 0x0008740000000800 */
[----:B------:R-:W-:Y:S01]  /*8e80*/  MUFU.EX2 R128, R3 ;  /* 0x0000000300807308 */ /* 0x000fe20000000800 */
[----:B----4-:R-:W-:Y:S02]  /*8e90*/  FFMA.FTZ R0, R222, c[0x0][0x2d0], -R144 ;  /* 0x0000b400de007a23 */ /* 0x010fe40000010890 */
[----:B------:R-:W4:Y:S07]  /*8ea0*/  LDL R222, [R1+0x18] ;  /* 0x0000180001de7983 */ /* 0x000f2e0000100800 */
[----:B------:R2:W-:Y:S01]  /*8eb0*/  MUFU.EX2 R130, R0 ;  /* 0x0000000000827308 */ /* 0x0005e20000000800 */
[C---:B-1----:R-:W-:Y:S08]  /*8ec0*/  HMMA.16816.F32.BF16 R28, R100.reuse, R104, R28 ;  /* 0x00000068641c723c */ /* 0x042ff0000004181c */
[C---:B------:R-:W-:Y:S01]  /*8ed0*/  HMMA.16816.F32.BF16 R32, R100.reuse, R106, R32 ;  /* 0x0000006a6420723c */ /* 0x040fe20000041820 */
[----:B------:R-:W1:Y:S03]  /*8ee0*/  LDSM.16.MT88.4 R104, [R224+0x3800] ;  /* 0x00380000e068783b */ /* 0x000e660000004200 */
[----:B--2---:R-:W-:Y:S04]  /*8ef0*/  FADD.FTZ R0, R115, R117 ;  /* 0x0000007573007221 */ /* 0x004fe80000010000 */
[----:B------:R-:W-:Y:S02]  /*8f00*/  FADD.FTZ R118, R113, R0 ;  /* 0x0000000071767221 */ /* 0x000fe40000010000 */
[----:B------:R-:W-:Y:S02]  /*8f10*/  LDSM.16.MT88.4 R112, [R228+0x1800] ;  /* 0x00180000e470783b */ /* 0x000fe40000004200 */
[--C-:B------:R-:W-:Y:S02]  /*8f20*/  FFMA.FTZ R0, R127, c[0x0][0x2d0], -R143.reuse ;  /* 0x0000b4007f007a23 */ /* 0x100fe4000001088f */
[----:B------:R-:W-:Y:S02]  /*8f30*/  FADD.FTZ R118, R123, R118 ;  /* 0x000000767b767221 */ /* 0x000fe40000010000 */
[----:B------:R2:W2:Y:S02]  /*8f40*/  MUFU.EX2 R127, R0 ;  /* 0x00000000007f7308 */ /* 0x0004a40000000800 */
[----:B---3--:R-:W-:Y:S04]  /*8f50*/  FADD.FTZ R2, R119, R118 ;  /* 0x0000007677027221 */ /* 0x008fe80000010000 */
[----:B------:R-:W-:Y:S04]  /*8f60*/  FADD.FTZ R2, R125, R2 ;  /* 0x000000027d027221 */ /* 0x000fe80000010000 */
[----:B-----5:R-:W-:Y:S04]  /*8f70*/  FADD.FTZ R2, R129, R2 ;  /* 0x0000000281027221 */ /* 0x020fe80000010000 */
[----:B------:R-:W-:Y:S01]  /*8f80*/  FADD.FTZ R2, R131, R2 ;  /* 0x0000000283027221 */ /* 0x000fe20000010000 */
[C---:B-1----:R-:W-:Y:S03]  /*8f90*/  HMMA.16816.F32.BF16 R36, R100.reuse, R104, R36 ;  /* 0x000000686424723c */ /* 0x042fe60000041824 */
[----:B--2---:R-:W-:Y:S05]  /*8fa0*/  FFMA.FTZ R0, R133, c[0x0][0x2d0], -R143 ;  /* 0x0000b40085007a23 */ /* 0x004fea000001088f */
[C---:B------:R-:W-:Y:S01]  /*8fb0*/  HMMA.16816.F32.BF16 R40, R100.reuse, R106, R40 ;  /* 0x0000006a6428723c */ /* 0x040fe20000041828 */
[----:B------:R-:W1:Y:S01]  /*8fc0*/  LDSM.16.MT88.4 R104, [R228+0x3800] ;  /* 0x00380000e468783b */ /* 0x000e620000004200 */
[----:B------:R2:W3:Y:S02]  /*8fd0*/  MUFU.EX2 R133, R0 ;  /* 0x0000000000857308 */ /* 0x0004e40000000800 */
[----:B------:R-:W-:Y:S02]  /*8fe0*/  FADD.FTZ R2, R127, R2 ;  /* 0x000000027f027221 */ /* 0x000fe40000010000 */
[----:B--2---:R-:W-:Y:S02]  /*8ff0*/  FFMA.FTZ R0, R166, c[0x0][0x2d0], -R144 ;  /* 0x0000b400a6007a23 */ /* 0x004fe40000010890 */
[----:B------:R-:W-:Y:S04]  /*9000*/  IMAD.MOV.U32 R166, RZ, RZ, R126 ;  /* 0x000000ffffa67224 */ /* 0x000fe800078e007e */
[----:B------:R2:W-:Y:S01]  /*9010*/  MUFU.EX2 R126, R0 ;  /* 0x00000000007e7308 */ /* 0x0005e20000000800 */
[----:B---3--:R-:W-:Y:S01]  /*9020*/  FADD.FTZ R2, R133, R2 ;  /* 0x0000000285027221 */ /* 0x008fe20000010000 */
[C---:B-1----:R-:W-:Y:S08]  /*9030*/  HMMA.16816.F32.BF16 R44, R100.reuse, R104, R44 ;  /* 0x00000068642c723c */ /* 0x042ff0000004182c */
[C---:B------:R-:W-:Y:S01]  /*9040*/  HMMA.16816.F32.BF16 R48, R100.reuse, R106, R48 ;  /* 0x0000006a6430723c */ /* 0x040fe20000041830 */
[----:B------:R-:W1:Y:S03]  /*9050*/  LDSM.16.MT88.4 R104, [R227+0x3800] ;  /* 0x00380000e368783b */ /* 0x000e660000004200 */
[----:B--2---:R-:W-:Y:S01]  /*9060*/  FFMA.FTZ R0, R139, c[0x0][0x2d0], -R144 ;  /* 0x0000b4008b007a23 */ /* 0x004fe20000010890 */
[----:B------:R-:W-:Y:S01]  /*9070*/  MOV R139, R138 ;  /* 0x0000008a008b7202 */ /* 0x000fe20000000f00 */
[----:B------:R-:W-:Y:S01]  /*9080*/  IMAD.MOV.U32 R138, RZ, RZ, R135 ;  /* 0x000000ffff8a7224 */ /* 0x000fe200078e0087 */
[----:B------:R-:W-:Y:S01]  /*9090*/  MOV R135, R134 ;  /* 0x0000008600877202 */ /* 0x000fe20000000f00 */
[----:B------:R-:W-:Y:S01]  /*90a0*/  IMAD.MOV.U32 R134, RZ, RZ, R155 ;  /* 0x000000ffff867224 */ /* 0x000fe200078e009b */
[----:B------:R-:W-:Y:S03]  /*90b0*/  MOV R155, R154 ;  /* 0x0000009a009b7202 */ /* 0x000fe60000000f00 */
[----:B------:R-:W-:Y:S01]  /*90c0*/  IMAD.MOV.U32 R154, RZ, RZ, R151 ;  /* 0x000000ffff9a7224 */ /* 0x000fe200078e0097 */
[----:B------:R-:W-:Y:S01]  /*90d0*/  MOV R151, R150 ;  /* 0x0000009600977202 */ /* 0x000fe20000000f00 */
[--C-:B------:R-:W-:Y:S02]  /*90e0*/  FFMA.FTZ R116, R135, c[0x0][0x2d0], -R143.reuse ;  /* 0x0000b40087747a23 */ /* 0x100fe4000001088f */
[--C-:B------:R-:W-:Y:S02]  /*90f0*/  FFMA.FTZ R117, R134, c[0x0][0x2d0], -R143.reuse ;  /* 0x0000b40086757a23 */ /* 0x100fe4000001088f */
[--C-:B------:R-:W-:Y:S01]  /*9100*/  FFMA.FTZ R3, R138, c[0x0][0x2d0], -R143.reuse ;  /* 0x0000b4008a037a23 */ /* 0x100fe2000001088f */
[----:B------:R-:W-:Y:S01]  /*9110*/  MUFU.EX2 R214, R116 ;  /* 0x0000007400d67308 */ /* 0x000fe20000000800 */
[----:B------:R-:W-:Y:S01]  /*9120*/  IMAD.MOV.U32 R150, RZ, RZ, R136 ;  /* 0x000000ffff967224 */ /* 0x000fe200078e0088 */
[----:B------:R-:W-:Y:S01]  /*9130*/  MOV R136, R132 ;  /* 0x0000008400887202 */ /* 0x000fe20000000f00 */
[--C-:B------:R-:W-:Y:S07]  /*9140*/  FFMA.FTZ R165, R151, c[0x0][0x2d0], -R143.reuse ;  /* 0x0000b40097a57a23 */ /* 0x100fee000001088f */
[----:B------:R-:W-:Y:S10]  /*9150*/  MUFU.EX2 R211, R117 ;  /* 0x0000007500d37308 */ /* 0x000ff40000000800 */
[----:B------:R2:W-:Y:S01]  /*9160*/  MUFU.EX2 R215, R3 ;  /* 0x0000000300d77308 */ /* 0x0005e20000000800 */
[C---:B-1----:R-:W-:Y:S08]  /*9170*/  HMMA.16816.F32.BF16 R52, R100.reuse, R104, R52 ;  /* 0x000000686434723c */ /* 0x042ff00000041834 */
[C---:B------:R-:W-:Y:S01]  /*9180*/  HMMA.16816.F32.BF16 R56, R100.reuse, R106, R56 ;  /* 0x0000006a6438723c */ /* 0x040fe20000041838 */
[----:B------:R-:W1:Y:S01]  /*9190*/  LDSM.16.MT88.4 R104, [R230+0x3800] ;  /* 0x00380000e668783b */ /* 0x000e620000004200 */
[----:B------:R3:W-:Y:S10]  /*91a0*/  MUFU.EX2 R132, R0 ;  /* 0x0000000000847308 */ /* 0x0007f40000000800 */
[----:B------:R-:W-:Y:S01]  /*91b0*/  MUFU.EX2 R165, R165 ;  /* 0x000000a500a57308 */ /* 0x000fe20000000800 */
[----:B--2---:R-:W-:Y:S09]  /*91c0*/  FFMA.FTZ R3, R152, c[0x0][0x2d0], -R144 ;  /* 0x0000b40098037a23 */ /* 0x004ff20000010890 */
[----:B------:R-:W-:Y:S01]  /*91d0*/  MUFU.EX2 R3, R3 ;  /* 0x0000000300037308 */ /* 0x000fe20000000800 */
[--C-:B---3--:R-:W-:Y:S02]  /*91e0*/  FFMA.FTZ R0, R208, c[0x0][0x2d0], -R143.reuse ;  /* 0x0000b400d0007a23 */ /* 0x108fe4000001088f */
[--C-:B------:R-:W-:Y:S07]  /*91f0*/  FFMA.FTZ R208, R154, c[0x0][0x2d0], -R143.reuse ;  /* 0x0000b4009ad07a23 */ /* 0x100fee000001088f */
[----:B------:R2:W3:Y:S01]  /*9200*/  MUFU.EX2 R221, R0 ;  /* 0x0000000000dd7308 */ /* 0x0004e20000000800 */
[C---:B-1----:R-:W-:Y:S09]  /*9210*/  HMMA.16816.F32.BF16 R60, R100.reuse, R104, R60 ;  /* 0x00000068643c723c */ /* 0x042ff2000004183c */
[----:B------:R-:W-:Y:S01]  /*9220*/  MUFU.EX2 R208, R208 ;  /* 0x000000d000d07308 */ /* 0x000fe20000000800 */
[C---:B------:R-:W-:Y:S01]  /*9230*/  HMMA.16816.F32.BF16 R64, R100.reuse, R106, R64 ;  /* 0x0000006a6440723c */ /* 0x040fe20000041840 */
[----:B------:R-:W1:Y:S02]  /*9240*/  LDSM.16.MT88.4 R104, [R224+0x6800] ;  /* 0x00680000e068783b */ /* 0x000e640000004200 */
[--C-:B--2---:R-:W-:Y:S02]  /*9250*/  FFMA.FTZ R0, R167, c[0x0][0x2d0], -R143.reuse ;  /* 0x0000b400a7007a23 */ /* 0x104fe4000001088f */
[--C-:B------:R-:W-:Y:S04]  /*9260*/  FFMA.FTZ R167, R155, c[0x0][0x2d0], -R143.reuse ;  /* 0x0000b4009ba77a23 */ /* 0x100fe8000001088f */
[----:B------:R2:W5:Y:S03]  /*9270*/  MUFU.EX2 R220, R0 ;  /* 0x0000000000dc7308 */ /* 0x0005660000000800 */
[----:B---3--:R-:W-:Y:S07]  /*9280*/  FADD.FTZ R2, R221, R2 ;  /* 0x00000002dd027221 */ /* 0x008fee0000010000 */
[----:B------:R-:W-:Y:S01]  /*9290*/  MUFU.EX2 R167, R167 ;  /* 0x000000a700a77308 */ /* 0x000fe20000000800 */
[----:B--2---:R-:W-:Y:S02]  /*92a0*/  FFMA.FTZ R0, R147, c[0x0][0x2d0], -R144 ;  /* 0x0000b40093007a23 */ /* 0x004fe40000010890 */
[----:B-----5:R-:W-:Y:S07]  /*92b0*/  FADD.FTZ R2, R220, R2 ;  /* 0x00000002dc027221 */ /* 0x020fee0000010000 */
[----:B------:R2:W-:Y:S01]  /*92c0*/  MUFU.EX2 R219, R0 ;  /* 0x0000000000db7308 */ /* 0x0005e20000000800 */
[C---:B-1----:R-:W-:Y:S08]  /*92d0*/  HMMA.16816.F32.BF16 R68, R100.reuse, R104, R68 ;  /* 0x000000686444723c */ /* 0x042ff00000041844 */
[C---:B------:R-:W-:Y:S01]  /*92e0*/  HMMA.16816.F32.BF16 R72, R100.reuse, R106, R72 ;  /* 0x0000006a6448723c */ /* 0x040fe20000041848 */
[----:B------:R-:W1:Y:S03]  /*92f0*/  LDSM.16.MT88.4 R104, [R228+0x6800] ;  /* 0x00680000e468783b */ /* 0x000e660000004200 */
[--C-:B--2---:R-:W-:Y:S02]  /*9300*/  FFMA.FTZ R0, R166, c[0x0][0x2d0], -R144.reuse ;  /* 0x0000b400a6007a23 */ /* 0x104fe40000010890 */
[--C-:B------:R-:W-:Y:S02]  /*9310*/  FFMA.FTZ R166, R149, c[0x0][0x2d0], -R144.reuse ;  /* 0x0000b40095a67a23 */ /* 0x100fe40000010890 */
[----:B------:R2:W-:Y:S10]  /*9320*/  MUFU.EX2 R218, R0 ;  /* 0x0000000000da7308 */ /* 0x0005f40000000800 */
[----:B------:R-:W3:Y:S01]  /*9330*/  MUFU.EX2 R166, R166 ;  /* 0x000000a600a67308 */ /* 0x000ee20000000800 */
[C---:B-1----:R-:W-:Y:S03]  /*9340*/  HMMA.16816.F32.BF16 R76, R100.reuse, R104, R76 ;  /* 0x00000068644c723c */ /* 0x042fe6000004184c */
[--C-:B--2---:R-:W-:Y:S01]  /*9350*/  FFMA.FTZ R0, R139, c[0x0][0x2d0], -R143.reuse ;  /* 0x0000b4008b007a23 */ /* 0x104fe2000001088f */
[----:B----4-:R-:W-:Y:S01]  /*9360*/  ISETP.GT.AND P0, PT, R217, R222, PT ;  /* 0x000000ded900720c */ /* 0x010fe20003f04270 */
[----:B------:R-:W-:Y:S04]  /*9370*/  FFMA.FTZ R143, R150, c[0x0][0x2d0], -R143 ;  /* 0x0000b400968f7a23 */ /* 0x000fe8000001088f */
[----:B------:R1:W2:Y:S01]  /*9380*/  MUFU.EX2 R216, R0 ;  /* 0x0000000000d87308 */ /* 0x0002a20000000800 */
[C---:B------:R-:W-:Y:S01]  /*9390*/  HMMA.16816.F32.BF16 R80, R100.reuse, R106, R80 ;  /* 0x0000006a6450723c */ /* 0x040fe20000041850 */
[----:B------:R-:W4:Y:S02]  /*93a0*/  LDSM.16.MT88.4 R104, [R227+0x6800] ;  /* 0x00680000e368783b */ /* 0x000f240000004200 */
[----:B---3--:R-:W-:Y:S01]  /*93b0*/  F2FP.BF16.PACK_AB R145, R166, R3 ;  /* 0x00000003a691723e */ /* 0x008fe200000010ff */
[----:B------:R-:W-:Y:S05]  /*93c0*/  IMAD.MOV.U32 R217, RZ, RZ, R223 ;  /* 0x000000ffffd97224 */ /* 0x000fea00078e00df */
[----:B------:R-:W3:Y:S03]  /*93d0*/  MUFU.EX2 R164, R143 ;  /* 0x0000008f00a47308 */ /* 0x000ee60000000800 */
[----:B-1----:R-:W-:Y:S02]  /*93e0*/  FFMA.FTZ R0, R137, c[0x0][0x2d0], -R144 ;  /* 0x0000b40089007a23 */ /* 0x002fe40000010890 */
[----:B--2---:R-:W-:Y:S05]  /*93f0*/  FADD.FTZ R2, R216, R2 ;  /* 0x00000002d8027221 */ /* 0x004fea0000010000 */
[----:B------:R1:W-:Y:S01]  /*9400*/  MUFU.EX2 R212, R0 ;  /* 0x0000000000d47308 */ /* 0x0003e20000000800 */
[----:B------:R-:W-:Y:S01]  /*9410*/  FADD.FTZ R2, R215, R2 ;  /* 0x00000002d7027221 */ /* 0x000fe20000010000 */
[----:B---3--:R-:W-:Y:S03]  /*9420*/  F2FP.BF16.PACK_AB R146, R164, R165 ;  /* 0x000000a5a492723e */ /* 0x008fe600000010ff */
[----:B------:R-:W-:Y:S04]  /*9430*/  FADD.FTZ R2, R214, R2 ;  /* 0x00000002d6027221 */ /* 0x000fe80000010000 */
[----:B------:R-:W-:Y:S01]  /*9440*/  FADD.FTZ R2, R211, R2 ;  /* 0x00000002d3027221 */ /* 0x000fe20000010000 */
[C---:B----4-:R-:W-:Y:S03]  /*9450*/  HMMA.16816.F32.BF16 R84, R100.reuse, R104, R84 ;  /* 0x000000686454723c */ /* 0x050fe60000041854 */
[----:B------:R-:W-:Y:S05]  /*9460*/  FADD.FTZ R2, R167, R2 ;  /* 0x00000002a7027221 */ /* 0x000fea0000010000 */
[C---:B------:R-:W-:Y:S01]  /*9470*/  HMMA.16816.F32.BF16 R88, R100.reuse, R106, R88 ;  /* 0x0000006a6458723c */ /* 0x040fe20000041858 */
[----:B------:R-:W2:Y:S03]  /*9480*/  LDSM.16.MT88.4 R104, [R230+0x6800] ;  /* 0x00680000e668783b */ /* 0x000ea60000004200 */
[--C-:B-1----:R-:W-:Y:S04]  /*9490*/  FFMA.FTZ R0, R136, c[0x0][0x2d0], -R144.reuse ;  /* 0x0000b40088007a23 */ /* 0x102fe80000010890 */
[----:B------:R1:W-:Y:S01]  /*94a0*/  MUFU.EX2 R213, R0 ;  /* 0x0000000000d57308 */ /* 0x0003e20000000800 */
[----:B------:R-:W-:Y:S03]  /*94b0*/  LDSM.16.MT88.4 R136, [R228+0x5800] ;  /* 0x00580000e488783b */ /* 0x000fe60000004200 */
[--C-:B-1----:R-:W-:Y:S02]  /*94c0*/  FFMA.FTZ R0, R124, c[0x0][0x2d0], -R144.reuse ;  /* 0x0000b4007c007a23 */ /* 0x102fe40000010890 */
[--C-:B------:R-:W-:Y:S04]  /*94d0*/  FFMA.FTZ R124, R148, c[0x0][0x2d0], -R144.reuse ;  /* 0x0000b400947c7a23 */ /* 0x100fe80000010890 */
[----:B------:R1:W-:Y:S01]  /*94e0*/  MUFU.EX2 R210, R0 ;  /* 0x0000000000d27308 */ /* 0x0003e20000000800 */
[C---:B--2---:R-:W-:Y:S09]  /*94f0*/  HMMA.16816.F32.BF16 R92, R100.reuse, R104, R92 ;  /* 0x00000068645c723c */ /* 0x044ff2000004185c */
[----:B------:R-:W-:Y:S01]  /*9500*/  MUFU.EX2 R143, R124 ;  /* 0x0000007c008f7308 */ /* 0x000fe20000000800 */
[----:B------:R-:W-:Y:S01]  /*9510*/  HMMA.16816.F32.BF16 R96, R100, R106, R96 ;  /* 0x0000006a6460723c */ /* 0x000fe20000041860 */
[----:B------:R-:W2:Y:S06]  /*9520*/  LDSM.16.MT88.4 R104, [R224+0x1000] ;  /* 0x00100000e068783b */ /* 0x000eac0000004200 */
[----:B------:R-:W-:Y:S02]  /*9530*/  F2FP.BF16.PACK_AB R100, R125, R119 ;  /* 0x000000777d64723e */ /* 0x000fe400000010ff */
[----:B------:R-:W-:Y:S01]  /*9540*/  F2FP.BF16.PACK_AB R101, R122, R121 ;  /* 0x000000797a65723e */ /* 0x000fe200000010ff */
[----:B------:R-:W-:Y:S02]  /*9550*/  LDSM.16.MT88.4 R116, [R227+0x2000] ;  /* 0x00200000e374783b */ /* 0x000fe40000004200 */
[----:B------:R-:W-:Y:S01]  /*9560*/  F2FP.BF16.PACK_AB R102, R131, R129 ;  /* 0x000000818366723e */ /* 0x000fe200000010ff */
[--C-:B-1----:R-:W-:Y:S01]  /*9570*/  FFMA.FTZ R0, R153, c[0x0][0x2d0], -R144.reuse ;  /* 0x0000b40099007a23 */ /* 0x102fe20000010890 */
[----:B------:R-:W-:Y:S01]  /*9580*/  F2FP.BF16.PACK_AB R103, R130, R128 ;  /* 0x000000808267723e */ /* 0x000fe200000010ff */
[----:B------:R-:W-:Y:S02]  /*9590*/  FFMA.FTZ R144, R142, c[0x0][0x2d0], -R144 ;  /* 0x0000b4008e907a23 */ /* 0x000fe40000010890 */
[----:B------:R1:W-:Y:S01]  /*95a0*/  MUFU.EX2 R209, R0 ;  /* 0x0000000000d17308 */ /* 0x0003e20000000800 */
[----:B------:R-:W-:Y:S09]  /*95b0*/  LDSM.16.MT88.4 R152, [R224+0x2800] ;  /* 0x00280000e098783b */ /* 0x000ff20000004200 */
[----:B------:R3:W4:Y:S01]  /*95c0*/  MUFU.EX2 R142, R144 ;  /* 0x00000090008e7308 */ /* 0x0007220000000800 */
[C---:B--2---:R-:W-:Y:S03]  /*95d0*/  HMMA.16816.F32.BF16 R4, R100.reuse, R104, R4 ;  /* 0x000000686404723c */ /* 0x044fe60000041804 */
[----:B-1----:R-:W-:Y:S04]  /*95e0*/  FADD.FTZ R0, R121, R120 ;  /* 0x0000007879007221 */ /* 0x002fe80000010000 */
[----:B------:R-:W-:Y:S01]  /*95f0*/  FADD.FTZ R0, R122, R0 ;  /* 0x000000007a007221 */ /* 0x000fe20000010000 */
[C---:B------:R-:W-:Y:S01]  /*9600*/  HMMA.16816.F32.BF16 R8, R100.reuse, R106, R8 ;  /* 0x0000006a6408723c */ /* 0x040fe20000041808 */
[----:B------:R-:W1:Y:S03]  /*9610*/  LDSM.16.MT88.4 R104, [R227+0x1000] ;  /* 0x00100000e368783b */ /* 0x000e660000004200 */
[----:B------:R-:W-:Y:S01]  /*9620*/  FADD.FTZ R0, R128, R0 ;  /* 0x0000000080007221 */ /* 0x000fe20000010000 */
[----:B---3--:R-:W-:Y:S02]  /*9630*/  F2FP.BF16.PACK_AB R144, R208, R167 ;  /* 0x000000a7d090723e */ /* 0x008fe400000010ff */
[----:B----4-:R-:W-:Y:S01]  /*9640*/  F2FP.BF16.PACK_AB R147, R142, R143 ;  /* 0x0000008f8e93723e */ /* 0x010fe200000010ff */
[C---:B------:R-:W-:Y:S01]  /*9650*/  HMMA.16816.F32.BF16 R12, R100.reuse, R108, R12 ;  /* 0x0000006c640c723c */ /* 0x040fe2000004180c */
[----:B------:R-:W-:Y:S03]  /*9660*/  LDSM.16.MT88.4 R120, [R228+0x5000] ;  /* 0x00500000e478783b */ /* 0x000fe60000004200 */
[----:B------:R-:W-:Y:S04]  /*9670*/  FADD.FTZ R0, R130, R0 ;  /* 0x0000000082007221 */ /* 0x000fe80000010000 */
[C---:B------:R-:W-:Y:S01]  /*9680*/  HMMA.16816.F32.BF16 R16, R100.reuse, R110, R16 ;  /* 0x0000006e6410723c */ /* 0x040fe20000041810 */
[----:B------:R-:W2:Y:S03]  /*9690*/  LDSM.16.MT88.4 R108, [R230+0x1000] ;  /* 0x00100000e66c783b */ /* 0x000ea60000004200 */
[----:B------:R-:W-:Y:S04]  /*96a0*/  FADD.FTZ R0, R126, R0 ;  /* 0x000000007e007221 */ /* 0x000fe80000010000 */
[----:B------:R-:W-:Y:S01]  /*96b0*/  FADD.FTZ R0, R132, R0 ;  /* 0x0000000084007221 */ /* 0x000fe20000010000 */
[----:B------:R-:W-:Y:S03]  /*96c0*/  LDSM.16.MT88.4 R128, [R224+0x5800] ;  /* 0x00580000e080783b */ /* 0x000fe60000004200 */
[----:B------:R-:W-:Y:S04]  /*96d0*/  FADD.FTZ R0, R219, R0 ;  /* 0x00000000db007221 */ /* 0x000fe80000010000 */
[----:B------:R-:W-:Y:S04]  /*96e0*/  FADD.FTZ R0, R218, R0 ;  /* 0x00000000da007221 */ /* 0x000fe80000010000 */
[----:B------:R-:W-:Y:S04]  /*96f0*/  FADD.FTZ R0, R212, R0 ;  /* 0x00000000d4007221 */ /* 0x000fe80000010000 */
[----:B------:R-:W-:Y:S01]  /*9700*/  FADD.FTZ R0, R213, R0 ;  /* 0x00000000d5007221 */ /* 0x000fe20000010000 */
[C---:B-1----:R-:W-:Y:S03]  /*9710*/  HMMA.16816.F32.BF16 R20, R100.reuse, R104, R20 ;  /* 0x000000686414723c */ /* 0x042fe60000041814 */
[----:B------:R-:W-:Y:S04]  /*9720*/  FADD.FTZ R0, R210, R0 ;  /* 0x00000000d2007221 */ /* 0x000fe80000010000 */
        /* <DEDUP_REMOVED lines=12> */
[----:B------:R-:W-:Y:S01]  /*97f0*/  IMAD.MOV.U32 R143, RZ, RZ, R141 ;  /* 0x000000ffff8f7224 */ /* 0x000fe200078e008d */
[----:B------:R-:W-:Y:S03]  /*9800*/  STL [R1+0xc], R2 ;  /* 0x00000c0201007387 */ /* 0x000fe60000100800 */
[----:B------:R-:W-:Y:S01]  /*9810*/  FADD.FTZ R0, R142, R0 ;  /* 0x000000008e007221 */ /* 0x000fe20000010000 */
[----:B------:R-:W-:Y:S04]  /*9820*/  STL [R1+0x8], R223 ;  /* 0x000008df01007387 */ /* 0x000fe80000100800 */
[----:B------:R-:W-:Y:S01]  /*9830*/  STL [R1+0x10], R0 ;  /* 0x0000100001007387 */ /* 0x000fe20000100800 */
        /* <DEDUP_REMOVED lines=22> */
[----:B------:R-:W-:Y:S01]  /*99a0*/  HMMA.16816.F32.BF16 R96, R100, R110, R96 ;  /* 0x0000006e6460723c */ /* 0x000fe20000041860 */
[----:B------:R-:W2:Y:S06]  /*99b0*/  LDSM.16.MT88.4 R108, [R227+0x1800] ;  /* 0x00180000e36c783b */ /* 0x000eac0000004200 */
[----:B------:R-:W-:Y:S02]  /*99c0*/  F2FP.BF16.PACK_AB R100, R133, R127 ;  /* 0x0000007f8564723e */ /* 0x000fe400000010ff */
[----:B------:R-:W-:Y:S03]  /*99d0*/  F2FP.BF16.PACK_AB R101, R132, R126 ;  /* 0x0000007e8465723e */ /* 0x000fe600000010ff */
[----:B------:R-:W-:Y:S02]  /*99e0*/  F2FP.BF16.PACK_AB R102, R220, R221 ;  /* 0x000000dddc66723e */ /* 0x000fe400000010ff */
[----:B------:R-:W-:Y:S07]  /*99f0*/  F2FP.BF16.PACK_AB R103, R218, R219 ;  /* 0x000000dbda67723e */ /* 0x000fee00000010ff */
[C---:B-1----:R-:W-:Y:S08]  /*9a00*/  HMMA.16816.F32.BF16 R4, R100.reuse, R104, R4 ;  /* 0x000000686404723c */ /* 0x042ff00000041804 */
        /* <DEDUP_REMOVED lines=47> */
[----:B------:R-:W4:Y:S07]  /*9d00*/  LDSM.16.MT88.4 R116, [R230+0x5000] ;  /* 0x00500000e674783b */ /* 0x000f2e0000004200 */
[C---:B--2---:R-:W-:Y:S08]  /*9d10*/  HMMA.16816.F32.BF16 R28, R100.reuse, R108, R28 ;  /* 0x0000006c641c723c */ /* 0x044ff0000004181c */
[C---:B------:R-:W-:Y:S01]  /*9d20*/  HMMA.16816.F32.BF16 R32, R100.reuse, R110, R32 ;  /* 0x0000006e6420723c */ /* 0x040fe20000041820 */
[----:B------:R-:W-:Y:S07]  /*9d30*/  LDSM.16.MT88.4 R108, [R228+0x8000] ;  /* 0x00800000e46c783b */ /* 0x000fee0000004200 */
[C---:B-1----:R-:W-:Y:S08]  /*9d40*/  HMMA.16816.F32.BF16 R36, R100.reuse, R104, R36 ;  /* 0x000000686424723c */ /* 0x042ff00000041824 */
        /* <DEDUP_REMOVED lines=12> */
[C---:B------:R-:W-:Y:S01]  /*9e10*/  HMMA.16816.F32.BF16 R72, R100.reuse, R106, R72 ;  /* 0x0000006a6448723c */ /* 0x040fe20000041848 */
[----:B------:R-:W1:Y:S07]  /*9e20*/  LDSM.16.MT88.4 R104, [R228+0x2800] ;  /* 0x00280000e468783b */ /* 0x000e6e0000004200 */
[C---:B------:R-:W-:Y:S08]  /*9e30*/  HMMA.16816.F32.BF16 R76, R100.reuse, R108, R76 ;  /* 0x0000006c644c723c */ /* 0x040ff0000004184c */
[C---:B------:R-:W-:Y:S08]  /*9e40*/  HMMA.16816.F32.BF16 R80, R100.reuse, R110, R80 ;  /* 0x0000006e6450723c */ /* 0x040ff00000041850 */
[C---:B--2---:R-:W-:Y:S08]  /*9e50*/  HMMA.16816.F32.BF16 R84, R100.reuse, R120, R84 ;  /* 0x000000786454723c */ /* 0x044ff00000041854 */
[C---:B------:R-:W-:Y:S01]  /*9e60*/  HMMA.16816.F32.BF16 R88, R100.reuse, R122, R88 ;  /* 0x0000007a6458723c */ /* 0x040fe20000041858 */
[----:B------:R-:W2:Y:S07]  /*9e70*/  LDSM.16.MT88.4 R120, [R230+0x2800] ;  /* 0x00280000e678783b */ /* 0x000eae0000004200 */
[C---:B---3--:R-:W-:Y:S08]  /*9e80*/  HMMA.16816.F32.BF16 R92, R100.reuse, R112, R92 ;  /* 0x00000070645c723c */ /* 0x048ff0000004185c */
[----:B------:R-:W-:Y:S08]  /*9e90*/  HMMA.16816.F32.BF16 R96, R100, R114, R96 ;  /* 0x000000726460723c */ /* 0x000ff00000041860 */
[C---:B------:R-:W-:Y:S01]  /*9ea0*/  HMMA.16816.F32.BF16 R148, R144.reuse, R152, R4 ;  /* 0x000000989094723c */ /* 0x040fe20000041804 */
[----:B------:R-:W3:Y:S07]  /*9eb0*/  LDSM.16.MT88.4 R4, [R227+0x5800] ;  /* 0x00580000e304783b */ /* 0x000eee0000004200 */
[C---:B------:R-:W-:Y:S01]  /*9ec0*/  HMMA.16816.F32.BF16 R152, R144.reuse, R154, R8 ;  /* 0x0000009a9098723c */ /* 0x040fe20000041808 */
[----:B------:R-:W4:Y:S07]  /*9ed0*/  LDSM.16.MT88.4 R8, [R230+0x5800] ;  /* 0x00580000e608783b */ /* 0x000f2e0000004200 */
[C---:B-1----:R-:W-:Y:S01]  /*9ee0*/  HMMA.16816.F32.BF16 R100, R144.reuse, R104, R12 ;  /* 0x000000689064723c */ /* 0x042fe2000004180c */
[----:B------:R-:W1:Y:S07]  /*9ef0*/  LDSM.16.MT88.4 R12, [R224+0x8800] ;  /* 0x00880000e00c783b */ /* 0x000e6e0000004200 */
[C---:B------:R-:W-:Y:S01]  /*9f00*/  HMMA.16816.F32.BF16 R104, R144.reuse, R106, R16 ;  /* 0x0000006a9068723c */ /* 0x040fe20000041810 */
[----:B------:R-:W5:Y:S07]  /*9f10*/  LDSM.16.MT88.4 R16, [R228+0x8800] ;  /* 0x00880000e410783b */ /* 0x000f6e0000004200 */
[C---:B------:R-:W-:Y:S01]  /*9f20*/  HMMA.16816.F32.BF16 R108, R144.reuse, R116, R20 ;  /* 0x00000074906c723c */ /* 0x040fe20000041814 */
[----:B------:R-:W1:Y:S07]  /*9f30*/  LDSM.16.MT88.4 R20, [R227+0x8800] ;  /* 0x00880000e314783b */ /* 0x000e6e0000004200 */
[C---:B------:R-:W-:Y:S01]  /*9f40*/  HMMA.16816.F32.BF16 R112, R144.reuse, R118, R24 ;  /* 0x000000769070723c */ /* 0x040fe20000041818 */
[----:B------:R-:W1:Y:S07]  /*9f50*/  LDSM.16.MT88.4 R24, [R230+0x8800] ;  /* 0x00880000e618783b */ /* 0x000e6e0000004200 */
[C---:B--2---:R-:W-:Y:S08]  /*9f60*/  HMMA.16816.F32.BF16 R116, R144.reuse, R120, R28 ;  /* 0x000000789074723c */ /* 0x044ff0000004181c */
[C---:B------:R-:W-:Y:S08]  /*9f70*/  HMMA.16816.F32.BF16 R120, R144.reuse, R122, R32 ;  /* 0x0000007a9078723c */ /* 0x040ff00000041820 */
[C---:B------:R-:W-:Y:S08]  /*9f80*/  HMMA.16816.F32.BF16 R124, R144.reuse, R128, R36 ;  /* 0x00000080907c723c */ /* 0x040ff00000041824 */
[C---:B------:R-:W-:Y:S08]  /*9f90*/  HMMA.16816.F32.BF16 R128, R144.reuse, R130, R40 ;  /* 0x000000829080723c */ /* 0x040ff00000041828 */
[C---:B------:R-:W-:Y:S08]  /*9fa0*/  HMMA.16816.F32.BF16 R132, R144.reuse, R136, R44 ;  /* 0x000000889084723c */ /* 0x040ff0000004182c */
[C---:B------:R-:W-:Y:S08]  /*9fb0*/  HMMA.16816.F32.BF16 R136, R144.reuse, R138, R48 ;  /* 0x0000008a9088723c */ /* 0x040ff00000041830 */
[C---:B---3--:R-:W-:Y:S08]  /*9fc0*/  HMMA.16816.F32.BF16 R52, R144.reuse, R4, R52 ;  /* 0x000000049034723c */ /* 0x048ff00000041834 */
[C---:B------:R-:W-:Y:S08]  /*9fd0*/  HMMA.16816.F32.BF16 R56, R144.reuse, R6, R56 ;  /* 0x000000069038723c */ /* 0x040ff00000041838 */
[C---:B----4-:R-:W-:Y:S08]  /*9fe0*/  HMMA.16816.F32.BF16 R60, R144.reuse, R8, R60 ;  /* 0x00000008903c723c */ /* 0x050ff0000004183c */
[C---:B------:R-:W-:Y:S08]  /*9ff0*/  HMMA.16816.F32.BF16 R64, R144.reuse, R10, R64 ;  /* 0x0000000a9040723c */ /* 0x040ff00000041840 */
[C---:B-1----:R-:W-:Y:S08]  /*a000*/  HMMA.16816.F32.BF16 R68, R144.reuse, R12, R68 ;  /* 0x0000000c9044723c */ /* 0x042ff00000041844 */
[C---:B------:R-:W-:Y:S08]  /*a010*/  HMMA.16816.F32.BF16 R72, R144.reuse, R14, R72 ;  /* 0x0000000e9048723c */ /* 0x040ff00000041848 */
[C---:B-----5:R-:W-:Y:S08]  /*a020*/  HMMA.16816.F32.BF16 R76, R144.reuse, R16, R76 ;  /* 0x00000010904c723c */ /* 0x060ff0000004184c */
[C---:B------:R-:W-:Y:S08]  /*a030*/  HMMA.16816.F32.BF16 R80, R144.reuse, R18, R80 ;  /* 0x000000129050723c */ /* 0x040ff00000041850 */
[C---:B------:R-:W-:Y:S08]  /*a040*/  HMMA.16816.F32.BF16 R84, R144.reuse, R20, R84 ;  /* 0x000000149054723c */ /* 0x040ff00000041854 */
[C---:B------:R-:W-:Y:S08]  /*a050*/  HMMA.16816.F32.BF16 R88, R144.reuse, R22, R88 ;  /* 0x000000169058723c */ /* 0x040ff00000041858 */
[C---:B------:R-:W-:Y:S08]  /*a060*/  HMMA.16816.F32.BF16 R92, R144.reuse, R24, R92 ;  /* 0x00000018905c723c */ /* 0x040ff0000004185c */
[----:B------:R-:W-:Y:S07]  /*a070*/  HMMA.16816.F32.BF16 R96, R144, R26, R96 ;  /* 0x0000001a9060723c */ /* 0x000fee0000041860 */
[----:B------:R-:W-:Y:S01]  /*a080*/  MOV R144, R140 ;  /* 0x0000008c00907202 */ /* 0x000fe20000000f00 */
[----:B------:R-:W-:-:S05]  /*a090*/  @P0 BRA `(.L_x_1777) ;  /* 0xffffbcb000000947 */ /* 0x000fca000383ffff */
.L_x_1776:
[----:B-1----:R-:W2:Y:S02]  /*a0a0*/  LDL R0, [R1+0x8] ;  /* 0x0000080001007983 */ /* 0x002ea40000100800 */
[----:B--2---:R-:W-:-:S13]  /*a0b0*/  ISETP.GE.AND P0, PT, R0, RZ, PT ;  /* 0x000000ff0000720c */ /* 0x004fda0003f06270 */
[----:B------:R-:W-:Y:S05]  /*a0c0*/  @!P0 BRA `(.L_x_1778) ;  /* 0x000037c000008947 */ /* 0x000fea0003800000 */
[----:B------:R-:W-:Y:S02]  /*a0d0*/  MOV R143, R140 ;  /* 0x0000008c008f7202 */ /* 0x000fe40000000f00 */
[----:B------:R-:W-:Y:S02]  /*a0e0*/  MOV R142, R141 ;  /* 0x0000008d008e7202 */ /* 0x000fe40000000f00 */
.L_x_1779:
[----:B-1----:R-:W2:Y:S01]  /*a0f0*/  LDL.64 R2, [R1+0x28] ;  /* 0x0000280001027983 */ /* 0x002ea20000100a00 */
[----:B------:R-:W-:Y:S04]  /*a100*/  DEPBAR.LE SB0, 0x0 ;  /* 0x000080000000791a */ /* 0x000fe80000000000 */
[----:B------:R-:W-:Y:S01]  /*a110*/  WARPSYNC 0xffffffff ;  /* 0xffffffff00007948 */ /* 0x000fe20003800000 */
[----:B------:R-:W2:Y:S01]  /*a120*/  LDL R22, [R1+0x3c] ;  /* 0x00003c0001167983 */ /* 0x000ea20000100800 */
[----:B------:R-:W-:Y:S03]  /*a130*/  MOV R141, 0x6 ;  /* 0x00000006008d7802 */ /* 0x000fe60000000f00 */
[----:B-----5:R1:W-:Y:S04]  /*a140*/  STL [R1+0x98], R251 ;  /* 0x000098fb01007387 */ /* 0x0203e80000100800 */
[----:B------:R-:W-:Y:S08]  /*a150*/  BAR.SYNC.DEFER_BLOCKING 0x0 ;  /* 0x0000000000007b1d */ /* 0x000ff00000010000 */
[----:B------:R-:W3:Y:S08]  /*a160*/  LDSM.16.M88.4 R8, [R225] ;  /* 0x00000000e108783b */ /* 0x000ef00000000200 */
[----:B-1----:R-:W4:Y:S04]  /*a170*/  LDL.LU R251, [R1+0x8] ;  /* 0x0000080001fb7983 */ /* 0x002f280000300800 */
[----:B------:R1:W-:Y:S04]  /*a180*/  STL [R1+0x94], R250 ;  /* 0x000094fa01007387 */ /* 0x0003e80000100800 */
[----:B------:R-:W1:Y:S08]  /*a190*/  LDSM.16.M88.4 R16, [R225+0x800] ;  /* 0x00080000e110783b */ /* 0x000e700000000200 */
[----:B------:R-:W2:Y:S08]  /*a1a0*/  LDSM.16.M88.4 R24, [R225+0x1000] ;  /* 0x00100000e118783b */ /* 0x000eb00000000200 */
[----:B------:R-:W2:Y:S01]  /*a1b0*/  LDSM.16.M88.4 R32, [R225+0x1800] ;  /* 0x00180000e120783b */ /* 0x000ea20000000200 */
[C---:B---3--:R-:W-:Y:S07]  /*a1c0*/  HMMA.16816.F32.BF16 R4, R156.reuse, R8, RZ ;  /* 0x000000089c04723c */ /* 0x048fee00000418ff */
[----:B-1----:R-:W3:Y:S04]  /*a1d0*/  LDL R250, [R1+0x4] ;  /* 0x0000040001fa7983 */ /* 0x002ee80000100800 */
[----:B------:R-:W1:Y:S01]  /*a1e0*/  LDSM.16.M88.4 R40, [R225+0x2000] ;  /* 0x00200000e128783b */ /* 0x000e620000000200 */
[C---:B------:R-:W-:Y:S07]  /*a1f0*/  HMMA.16816.F32.BF16 R8, R156.reuse, R10, RZ ;  /* 0x0000000a9c08723c */ /* 0x040fee00000418ff */
        /* <DEDUP_REMOVED lines=8> */
[----:B------:R-:W1:Y:S01]  /*a280*/  LDSM.16.M88.4 R220, [R244] ;  /* 0x00000000f4dc783b */ /* 0x000e620000000200 */
[----:B--2---:R-:W-:Y:S02]  /*a290*/  MOV R3, R22 ;  /* 0x0000001600037202 */ /* 0x004fe40000000f00 */
[----:B----4-:R-:W-:Y:S01]  /*a2a0*/  SHF.R.S32.HI R0, RZ, 0x1f, R251 ;  /* 0x0000001fff007819 */ /* 0x010fe200000114fb */
[C---:B------:R-:W-:Y:S04]  /*a2b0*/  IMAD.WIDE.U32 R20, R251.reuse, c[0x0][0x208], RZ ;  /* 0x00008200fb147a25 */ /* 0x040fe800078e00ff */
        /* <DEDUP_REMOVED lines=29> */
[----:B--2---:R-:W-:Y:S04]  /*a490*/  IADD3 R2, P1, R2, R140, RZ ;  /* 0x0000008c02027210 */ /* 0x004fe80007f3e0ff */
[----:B------:R-:W-:Y:S02]  /*a4a0*/  IADD3.X R3, R3, R0, RZ, P1, !PT ;  /* 0x0000000003037210 */ /* 0x000fe40000ffe4ff */
[----:B------:R-:W-:Y:S01]  /*a4b0*/  IADD3 R140, P0, R140, R2, RZ ;  /* 0x000000028c8c7210 */ /* 0x000fe20007f1e0ff */
[C---:B-1----:R-:W-:Y:S02]  /*a4c0*/  HMMA.16816.F32.BF16 R36, R156.reuse, R40, RZ ;  /* 0x000000289c24723c */ /* 0x042fe400000418ff */
        /* <DEDUP_REMOVED lines=30> */
[----:B------:R-:W-:Y:S07]  /*a6b0*/  LDSM.16.M88.4 R220, [R241] ;  /* 0x00000000f1dc783b */ /* 0x000fee0000000200 */
        /* <DEDUP_REMOVED lines=36> */
[C---:B-1----:R-:W-:Y:S08]  /*a900*/  HMMA.16816.F32.BF16 R4, R176.reuse, R208, R4 ;  /* 0x000000d0b004723c */ /* 0x042ff00000041804 */
[C---:B------:R-:W-:Y:S01]  /*a910*/  HMMA.16816.F32.BF16 R8, R176.reuse, R210, R8 ;  /* 0x000000d2b008723c */ /* 0x040fe20000041808 */
[----:B------:R-:W1:Y:S07]  /*a920*/  LDSM.16.M88.4 R208, [R225+0x5800] ;  /* 0x00580000e1d0783b */ /* 0x000e6e0000000200 */
[C---:B------:R-:W-:Y:S08]  /*a930*/  HMMA.16816.F32.BF16 R12, R176.reuse, R212, R12 ;  /* 0x000000d4b00c723c */ /* 0x040ff0000004180c */
[C---:B------:R-:W-:Y:S01]  /*a940*/  HMMA.16816.F32.BF16 R16, R176.reuse, R214, R16 ;  /* 0x000000d6b010723c */ /* 0x040fe20000041810 */
[----:B------:R-:W1:Y:S07]  /*a950*/  LDSM.16.M88.4 R212, [R243] ;  /* 0x00000000f3d4783b */ /* 0x000e6e0000000200 */
[C---:B--2---:R-:W-:Y:S08]  /*a960*/  HMMA.16816.F32.BF16 R20, R176.reuse, R216, R20 ;  /* 0x000000d8b014723c */ /* 0x044ff00000041814 */
[C---:B------:R-:W-:Y:S01]  /*a970*/  HMMA.16816.F32.BF16 R24, R176.reuse, R218, R24 ;  /* 0x000000dab018723c */ /* 0x040fe20000041818 */
[----:B------:R-:W2:Y:S07]  /*a980*/  LDSM.16.M88.4 R216, [R242] ;  /* 0x00000000f2d8783b */ /* 0x000eae0000000200 */
[C---:B---3--:R-:W-:Y:S08]  /*a990*/  HMMA.16816.F32.BF16 R28, R176.reuse, R144, R28 ;  /* 0x00000090b01c723c */ /* 0x048ff0000004181c */
[C---:B------:R-:W-:Y:S01]  /*a9a0*/  HMMA.16816.F32.BF16 R32, R176.reuse, R146, R32 ;  /* 0x00000092b020723c */ /* 0x040fe20000041820 */
[----:B------:R-:W3:Y:S07]  /*a9b0*/  LDSM.16.M88.4 R144, [R240] ;  /* 0x00000000f090783b */ /* 0x000eee0000000200 */
[C---:B----4-:R-:W-:Y:S08]  /*a9c0*/  HMMA.16816.F32.BF16 R36, R176.reuse, R164, R36 ;  /* 0x000000a4b024723c */ /* 0x050ff00000041824 */
[C---:B------:R-:W-:Y:S01]  /*a9d0*/  HMMA.16816.F32.BF16 R40, R176.reuse, R166, R40 ;  /* 0x000000a6b028723c */ /* 0x040fe20000041828 */
[----:B------:R-:W4:Y:S07]  /*a9e0*/  LDSM.16.M88.4 R164, [R239] ;  /* 0x00000000efa4783b */ /* 0x000f2e0000000200 */
[C---:B-1----:R-:W-:Y:S08]  /*a9f0*/  HMMA.16816.F32.BF16 R44, R176.reuse, R208, R44 ;  /* 0x000000d0b02c723c */ /* 0x042ff0000004182c */
[----:B------:R-:W-:Y:S01]  /*aa00*/  HMMA.16816.F32.BF16 R48, R176, R210, R48 ;  /* 0x000000d2b030723c */ /* 0x000fe20000041830 */
[----:B------:R-:W1:Y:S07]  /*aa10*/  LDSM.16.M88.4 R208, [R238] ;  /* 0x00000000eed0783b */ /* 0x000e6e0000000200 */
[C---:B------:R-:W-:Y:S08]  /*aa20*/  HMMA.16816.F32.BF16 R4, R180.reuse, R212, R4 ;  /* 0x000000d4b404723c */ /* 0x040ff00000041804 */
[C---:B------:R-:W-:Y:S01]  /*aa30*/  HMMA.16816.F32.BF16 R8, R180.reuse, R214, R8 ;  /* 0x000000d6b408723c */ /* 0x040fe20000041808 */
[----:B------:R-:W1:Y:S07]  /*aa40*/  LDSM.16.M88.4 R212, [R229+0x3000] ;  /* 0x00300000e5d4783b */ /* 0x000e6e0000000200 */
        /* <DEDUP_REMOVED lines=12> */
[C---:B-1----:R-:W-:Y:S08]  /*ab10*/  HMMA.16816.F32.BF16 R44, R180.reuse, R208, R44 ;  /* 0x000000d0b42c723c */ /* 0x042ff0000004182c */
[----:B------:R-:W-:Y:S01]  /*ab20*/  HMMA.16816.F32.BF16 R48, R180, R210, R48 ;  /* 0x000000d2b430723c */ /* 0x000fe20000041830 */
        /* <DEDUP_REMOVED lines=18> */
[----:B------:R-:W-:Y:S07]  /*ac50*/  LDSM.16.M88.4 R220, [R225+0x6000] ;  /* 0x00600000e1dc783b */ /* 0x000fee0000000200 */
        /* <DEDUP_REMOVED lines=18> */
[C---:B------:R-:W-:Y:S08]  /*ad80*/  HMMA.16816.F32.BF16 R4, R192.reuse, R220, R4 ;  /* 0x000000dcc004723c */ /* 0x040ff00000041804 */
[C---:B------:R-:W-:Y:S01]  /*ad90*/  HMMA.16816.F32.BF16 R8, R192.reuse, R222, R8 ;  /* 0x000000dec008723c */ /* 0x040fe20000041808 */
[----:B------:R-:W-:Y:S07]  /*ada0*/  LDSM.16.M88.4 R220, [R235] ;  /* 0x00000000ebdc783b */ /* 0x000fee0000000200 */
        /* <DEDUP_REMOVED lines=10> */
[C---:B------:R-:W-:Y:S01]  /*ae50*/  HMMA.16816.F32.BF16 R40, R192.reuse, R210, R40 ;  /* 0x000000d2c028723c */ /* 0x040fe20000041828 */
[----:B------:R-:W1:Y:S07]  /*ae60*/  LDSM.16.M88.4 R208, [R233] ;  /* 0x00000000e9d0783b */ /* 0x000e6e0000000200 */
[C---:B------:R-:W-:Y:S08]  /*ae70*/  HMMA.16816.F32.BF16 R44, R192.reuse, R212, R44 ;  /* 0x000000d4c02c723c */ /* 0x040ff0000004182c */
[----:B------:R-:W-:Y:S01]  /*ae80*/  HMMA.16816.F32.BF16 R48, R192, R214, R48 ;  /* 0x000000d6c030723c */ /* 0x000fe20000041830 */
[----:B------:R-:W1:Y:S07]  /*ae90*/  LDSM.16.M88.4 R212, [R232] ;  /* 0x00000000e8d4783b */ /* 0x000e6e0000000200 */
[C---:B--2---:R-:W-:Y:S08]  /*aea0*/  HMMA.16816.F32.BF16 R4, R196.reuse, R216, R4 ;  /* 0x000000d8c404723c */ /* 0x044ff00000041804 */
[C---:B------:R-:W-:Y:S01]  /*aeb0*/  HMMA.16816.F32.BF16 R8, R196.reuse, R218, R8 ;  /* 0x000000dac408723c */ /* 0x040fe20000041808 */
[----:B------:R-:W-:Y:S07]  /*aec0*/  LDSM.16.M88.4 R216, [R229+0x6800] ;  /* 0x00680000e5d8783b */ /* 0x000fee0000000200 */
[C---:B---3--:R-:W-:Y:S08]  /*aed0*/  HMMA.16816.F32.BF16 R12, R196.reuse, R144, R12 ;  /* 0x00000090c40c723c */ /* 0x048ff0000004180c */
        /* <DEDUP_REMOVED lines=8> */
[C---:B-1----:R-:W-:Y:S08]  /*af60*/  HMMA.16816.F32.BF16 R36, R196.reuse, R208, R36 ;  /* 0x000000d0c424723c */ /* 0x042ff00000041824 */
[C---:B------:R-:W-:Y:S01]  /*af70*/  HMMA.16816.F32.BF16 R40, R196.reuse, R210, R40 ;  /* 0x000000d2c428723c */ /* 0x040fe20000041828 */
[----:B------:R-:W1:Y:S07]  /*af80*/  LDSM.16.M88.4 R208, [R229+0x7800] ;  /* 0x00780000e5d0783b */ /* 0x000e6e0000000200 */
[C---:B------:R-:W-:Y:S08]  /*af90*/  HMMA.16816.F32.BF16 R44, R196.reuse, R212, R44 ;  /* 0x000000d4c42c723c */ /* 0x040ff0000004182c */
        /* <DEDUP_REMOVED lines=13> */
[----:B------:R-:W-:Y:S07]  /*b070*/  LDSM.16.M88.4 R208, [R226+0x8000] ;  /* 0x00800000e2d0783b */ /* 0x000fee0000000200 */
[C---:B----4-:R-:W-:Y:S01]  /*b080*/  HMMA.16816.F32.BF16 R36, R200.reuse, R212, R36 ;  /* 0x000000d4c824723c */ /* 0x050fe20000041824 */
[----:B------:R-:W4:Y:S07]  /*b090*/  LDL R213, [R1+0x38] ;  /* 0x0000380001d57983 */ /* 0x000f2e0000100800 */
[C---:B------:R-:W-:Y:S08]  /*b0a0*/  HMMA.16816.F32.BF16 R40, R200.reuse, R214, R40 ;  /* 0x000000d6c828723c */ /* 0x040ff00000041828 */
[C---:B--2---:R-:W-:Y:S08]  /*b0b0*/  HMMA.16816.F32.BF16 R44, R200.reuse, R144, R44 ;  /* 0x00000090c82c723c */ /* 0x044ff0000004182c */
[----:B------:R-:W-:Y:S01]  /*b0c0*/  HMMA.16816.F32.BF16 R48, R200, R146, R48 ;  /* 0x00000092c830723c */ /* 0x000fe20000041830 */
[----:B------:R-:W1:Y:S07]  /*b0d0*/  LDSM.16.M88.4 R144, [R226+0x7800] ;  /* 0x00780000e290783b */ /* 0x000e6e0000000200 */
[C---:B------:R-:W-:Y:S01]  /*b0e0*/  HMMA.16816.F32.BF16 R4, R204.reuse, R220, R4 ;  /* 0x000000dccc04723c */ /* 0x040fe20000041804 */
[----:B------:R-:W2:Y:S06]  /*b0f0*/  LDL.64 R220, [R1+0x20] ;  /* 0x0000200001dc7983 */ /* 0x000eac0000100a00 */
[----:B------:R-:W-:Y:S01]  /*b100*/  STL [R1+0x8], R251 ;  /* 0x000008fb01007387 */ /* 0x000fe20000100800 */
[C---:B------:R-:W-:Y:S08]  /*b110*/  HMMA.16816.F32.BF16 R8, R204.reuse, R222, R8 ;  /* 0x000000decc08723c */ /* 0x040ff00000041808 */
[C---:B------:R-:W-:Y:S08]  /*b120*/  HMMA.16816.F32.BF16 R12, R204.reuse, R216, R12 ;  /* 0x000000d8cc0c723c */ /* 0x040ff0000004180c */
[C---:B------:R-:W-:Y:S04]  /*b130*/  HMMA.16816.F32.BF16 R16, R204.reuse, R218, R16 ;  /* 0x000000dacc10723c */ /* 0x040fe80000041810 */
[----:B------:R-:W-:Y:S02]  /*b140*/  FMNMX.FTZ R0, R4, R142, !PT ;  /* 0x0000008e04007209 */ /* 0x000fe40007810000 */
[----:B------:R-:W-:Y:S02]  /*b150*/  FMNMX.FTZ R2, R6, R143, !PT ;  /* 0x0000008f06027209 */ /* 0x000fe40007810000 */
[C---:B---3--:R-:W-:Y:S04]  /*b160*/  HMMA.16816.F32.BF16 R20, R204.reuse, R164, R20 ;  /* 0x000000a4cc14723c */ /* 0x048fe80000041814 */
[----:B------:R-:W-:Y:S02]  /*b170*/  FMNMX.FTZ R0, R5, R0, !PT ;  /* 0x0000000005007209 */ /* 0x000fe40007810000 */
[----:B------:R-:W-:Y:S02]  /*b180*/  FMNMX.FTZ R2, R7, R2, !PT ;  /* 0x0000000207027209 */ /* 0x000fe40007810000 */
[C---:B------:R-:W-:Y:S01]  /*b190*/  HMMA.16816.F32.BF16 R24, R204.reuse, R166, R24 ;  /* 0x000000a6cc18723c */ /* 0x040fe20000041818 */
[----:B------:R-:W3:Y:S01]  /*b1a0*/  LDSM.16.M88.4 R164, [R226+0x8800] ;  /* 0x00880000e2a4783b */ /* 0x000ee20000000200 */
[----:B------:R-:W-:Y:S04]  /*b1b0*/  DEPBAR.LE SB0, 0x0 ;  /* 0x000080000000791a */ /* 0x000fe80000000000 */
[----:B------:R-:W-:Y:S02]  /*b1c0*/  FMNMX.FTZ R0, R8, R0, !PT ;  /* 0x0000000008007209 */ /* 0x000fe40007810000 */
[C---:B-1----:R-:W-:Y:S01]  /*b1d0*/  HMMA.16816.F32.BF16 R28, R204.reuse, R144, R28 ;  /* 0x00000090cc1c723c */ /* 0x042fe2000004181c */
[----:B------:R-:W-:Y:S04]  /*b1e0*/  BAR.SYNC.DEFER_BLOCKING 0x0 ;  /* 0x0000000000007b1d */ /* 0x000fe80000010000 */
[----:B------:R-:W-:Y:S02]  /*b1f0*/  FMNMX.FTZ R0, R9, R0, !PT ;  /* 0x0000000009007209 */ /* 0x000fe40007810000 */
[----:B------:R-:W-:Y:S01]  /*b200*/  FMNMX.FTZ R2, R10, R2, !PT ;  /* 0x000000020a027209 */ /* 0x000fe20007810000 */
[C---:B------:R-:W-:Y:S04]  /*b210*/  HMMA.16816.F32.BF16 R32, R204.reuse, R146, R32 ;  /* 0x00000092cc20723c */ /* 0x040fe80000041820 */
[----:B------:R-:W-:Y:S01]  /*b220*/  FMNMX.FTZ R0, R12, R0, !PT ;  /* 0x000000000c007209 */ /* 0x000fe20007810000 */
[----:B------:R-:W-:Y:S01]  /*b230*/  @P0 IMAD.WIDE.U32 R144, R251, c[0x0][0x1e0], RZ ;  /* 0x00007800fb900a25 */ /* 0x000fe200078e00ff */
[----:B------:R-:W-:Y:S02]  /*b240*/  FMNMX.FTZ R2, R11, R2, !PT ;  /* 0x000000020b027209 */ /* 0x000fe40007810000 */
[C---:B------:R-:W-:Y:S04]  /*b250*/  HMMA.16816.F32.BF16 R36, R204.reuse, R208, R36 ;  /* 0x000000d0cc24723c */ /* 0x040fe80000041824 */
[----:B------:R-:W-:Y:S02]  /*b260*/  FMNMX.FTZ R0, R13, R0, !PT ;  /* 0x000000000d007209 */ /* 0x000fe40007810000 */
[----:B------:R-:W-:Y:S02]  /*b270*/  FMNMX.FTZ R2, R14, R2, !PT ;  /* 0x000000020e027209 */ /* 0x000fe40007810000 */
[C---:B------:R-:W-:Y:S04]  /*b280*/  HMMA.16816.F32.BF16 R40, R204.reuse, R210, R40 ;  /* 0x000000d2cc28723c */ /* 0x040fe80000041828 */
[----:B------:R-:W-:Y:S02]  /*b290*/  FMNMX.FTZ R0, R16, R0, !PT ;  /* 0x0000000010007209 */ /* 0x000fe40007810000 */
[----:B------:R-:W-:Y:S02]  /*b2a0*/  FMNMX.FTZ R2, R15, R2, !PT ;  /* 0x000000020f027209 */ /* 0x000fe40007810000 */
[----:B------:R-:W-:Y:S01]  /*b2b0*/  FMNMX.FTZ R0, R17, R0, !PT ;  /* 0x0000000011007209 */ /* 0x000fe20007810000 */
[C---:B---3--:R-:W-:Y:S03]  /*b2c0*/  HMMA.16816.F32.BF16 R44, R204.reuse, R164, R44 ;  /* 0x000000a4cc2c723c */ /* 0x048fe6000004182c */
[----:B------:R-:W-:Y:S02]  /*b2d0*/  FMNMX.FTZ R0, R20, R0, !PT ;  /* 0x0000000014007209 */ /* 0x000fe40007810000 */
[----:B------:R-:W-:Y:S02]  /*b2e0*/  FMNMX.FTZ R2, R18, R2, !PT ;  /* 0x0000000212027209 */ /* 0x000fe40007810000 */
[----:B------:R-:W-:Y:S01]  /*b2f0*/  FMNMX.FTZ R0, R21, R0, !PT ;  /* 0x0000000015007209 */ /* 0x000fe20007810000 */
        /* <DEDUP_REMOVED lines=29> */
[----:B------:R-:W-:Y:S04]  /*b4d0*/  FMNMX.FTZ R2, R46, R2, !PT ;  /* 0x000000022e027209 */ /* 0x000fe80007810000 */
[----:B------:R-:W-:Y:S04]  /*b4e0*/  FMNMX.FTZ R0, R47, R2, !PT ;  /* 0x000000022f007209 */ /* 0x000fe80007810000 */
[----:B------:R-:W-:Y:S04]  /*b4f0*/  FMNMX.FTZ R0, R50, R0, !PT ;  /* 0x0000000032007209 */ /* 0x000fe80007810000 */
[----:B------:R-:W-:Y:S05]  /*b500*/  FMNMX.FTZ R0, R51, R0, !PT ;  /* 0x0000000033007209 */ /* 0x000fea0007810000 */
[----:B------:R-:W3:Y:S01]  /*b510*/  SHFL.BFLY PT, R2, R0, 0x2, 0x1f ;  /* 0x0c401f0000027f89 */ /* 0x000ee200000e0000 */
[----:B-1----:R-:W-:Y:S07]  /*b520*/  FMNMX.FTZ R141, R141, R3, !PT ;  /* 0x000000038d8d7209 */ /* 0x002fee0007810000 */
[----:B------:R-:W1:Y:S01]  /*b530*/  SHFL.BFLY PT, R140, R141, 0x1, 0x1f ;  /* 0x0c201f008d8c7f89 */ /* 0x000e6200000e0000 */
[----:B---3--:R-:W-:Y:S07]  /*b540*/  FMNMX.FTZ R0, R0, R2, !PT ;  /* 0x0000000200007209 */ /* 0x008fee0007810000 */
[----:B------:R-:W3:Y:S01]  /*b550*/  SHFL.BFLY PT, R3, R0, 0x1, 0x1f ;  /* 0x0c201f0000037f89 */ /* 0x000ee200000e0000 */
[----:B-1----:R-:W-:Y:S05]  /*b560*/  FMNMX.FTZ R141, R141, R140, !PT ;  /* 0x0000008c8d8d7209 */ /* 0x002fea0007810000 */
[C---:B------:R-:W-:Y:S02]  /*b570*/  FMUL.FTZ R212, R141.reuse, c[0x0][0x2d0] ;  /* 0x0000b4008dd47a20 */ /* 0x040fe40000410000 */
[----:B------:R-:W-:Y:S02]  /*b580*/  FADD.FTZ R2, -R141, R142 ;  /* 0x0000008e8d027221 */ /* 0x000fe40000010100 */
[--C-:B------:R-:W-:Y:S02]  /*b590*/  FFMA.FTZ R5, R5, c[0x0][0x2d0], -R212.reuse ;  /* 0x0000b40005057a23 */ /* 0x100fe400000108d4 */
[--C-:B------:R-:W-:Y:S02]  /*b5a0*/  FFMA.FTZ R4, R4, c[0x0][0x2d0], -R212.reuse ;  /* 0x0000b40004047a23 */ /* 0x100fe400000108d4 */
[----:B------:R1:W-:Y:S01]  /*b5b0*/  MUFU.EX2 R219, R5 ;  /* 0x0000000500db7308 */ /* 0x0003e20000000800 */
[--C-:B------:R-:W-:Y:S02]  /*b5c0*/  FFMA.FTZ R9, R9, c[0x0][0x2d0], -R212.reuse ;  /* 0x0000b40009097a23 */ /* 0x100fe400000108d4 */
[--C-:B------:R-:W-:Y:S01]  /*b5d0*/  FFMA.FTZ R12, R12, c[0x0][0x2d0], -R212.reuse ;  /* 0x0000b4000c0c7a23 */ /* 0x100fe200000108d4 */
[----:B---3--:R-:W-:Y:S01]  /*b5e0*/  FMNMX.FTZ R140, R0, R3, !PT ;  /* 0x00000003008c7209 */ /* 0x008fe20007810000 */
[----:B------:R-:W-:Y:S01]  /*b5f0*/  FMUL.FTZ R0, R2, c[0x0][0x2d0] ;  /* 0x0000b40002007a20 */ /* 0x000fe20000410000 */
[----:B------:R-:W-:Y:S01]  /*b600*/  @P0 SHF.R.S32.HI R3, RZ, 0x1f, R251 ;  /* 0x0000001fff030819 */ /* 0x000fe200000114fb */
[--C-:B------:R-:W-:Y:S03]  /*b610*/  FFMA.FTZ R13, R13, c[0x0][0x2d0], -R212.reuse ;  /* 0x0000b4000d0d7a23 */ /* 0x100fe600000108d4 */
[----:B------:R3:W3:Y:S01]  /*b620*/  MUFU.EX2 R2, R0 ;  /* 0x0000000000027308 */ /* 0x0006e20000000800 */
[--C-:B------:R-:W-:Y:S02]  /*b630*/  FFMA.FTZ R16, R16, c[0x0][0x2d0], -R212.reuse ;  /* 0x0000b40010107a23 */ /* 0x100fe400000108d4 */
[----:B------:R-:W-:Y:S02]  /*b640*/  @P0 IMAD R3, R3, c[0x0][0x1e0], RZ ;  /* 0x0000780003030a24 */ /* 0x000fe400078e02ff */
[--C-:B------:R-:W-:Y:S02]  /*b650*/  FFMA.FTZ R17, R17, c[0x0][0x2d0], -R212.reuse ;  /* 0x0000b40011117a23 */ /* 0x100fe400000108d4 */
[----:B------:R-:W-:Y:S02]  /*b660*/  @P0 IMAD R3, R251, c[0x0][0x1e4], R3 ;  /* 0x00007900fb030a24 */ /* 0x000fe400078e0203 */
[----:B------:R2:W5:Y:S01]  /*b670*/  LDL.LU R251, [R1+0x98] ;  /* 0x0000980001fb7983 */ /* 0x0005620000300800 */
[----:B------:R-:W-:Y:S01]  /*b680*/  MUFU.EX2 R214, R4 ;  /* 0x0000000400d67308 */ /* 0x000fe20000000800 */
[--C-:B------:R-:W-:Y:S01]  /*b690*/  FFMA.FTZ R20, R20, c[0x0][0x2d0], -R212.reuse ;  /* 0x0000b40014147a23 */ /* 0x100fe200000108d4 */
[----:B------:R-:W-:Y:S01]  /*b6a0*/  @P0 IADD3 R3, R145, R3, RZ ;  /* 0x0000000391030210 */ /* 0x000fe20007ffe0ff */
[--C-:B------:R-:W-:Y:S02]  /*b6b0*/  FFMA.FTZ R21, R21, c[0x0][0x2d0], -R212.reuse ;  /* 0x0000b40015157a23 */ /* 0x100fe400000108d4 */
[--C-:B-1----:R-:W-:Y:S01]  /*b6c0*/  FFMA.FTZ R5, R8, c[0x0][0x2d0], -R212.reuse ;  /* 0x0000b40008057a23 */ /* 0x102fe200000108d4 */
[----:B------:R-:W-:Y:S01]  /*b6d0*/  @P0 MOV R8, c[0x0][0x1e0] ;  /* 0x0000780000080a02 */ /* 0x000fe20000000f00 */
[----:B------:R-:W-:Y:S02]  /*b6e0*/  @P0 IMAD R3, R3, 0x60, RZ ;  /* 0x0000006003030824 */ /* 0x000fe400078e02ff */
[--C-:B------:R-:W-:Y:S01]  /*b6f0*/  FFMA.FTZ R24, R24, c[0x0][0x2d0], -R212.reuse ;  /* 0x0000b40018187a23 */ /* 0x100fe200000108d4 */
[----:B------:R-:W-:Y:S01]  /*b700*/  MUFU.EX2 R223, R5 ;  /* 0x0000000500df7308 */ /* 0x000fe20000000800 */
[--C-:B------:R-:W-:Y:S02]  /*b710*/  FFMA.FTZ R25, R25, c[0x0][0x2d0], -R212.reuse ;  /* 0x0000b40019197a23 */ /* 0x100fe400000108d4 */
[----:B------:R-:W-:Y:S02]  /*b720*/  FFMA.FTZ R28, R28, c[0x0][0x2d0], -R212 ;  /* 0x0000b4001c1c7a23 */ /* 0x000fe400000108d4 */
[----:B---3--:R-:W-:Y:S02]  /*b730*/  FADD.FTZ R0, -R140, R143 ;  /* 0x0000008f8c007221 */ /* 0x008fe40000010100 */
[----:B------:R-:W-:Y:S02]  /*b740*/  FMUL.FTZ R100, R2, R100 ;  /* 0x0000006402647220 */ /* 0x000fe40000410000 */
[----:B------:R-:W-:Y:S01]  /*b750*/  FMUL.FTZ R0, R0, c[0x0][0x2d0] ;  /* 0x0000b40000007a20 */ /* 0x000fe20000410000 */
[----:B------:R-:W-:Y:S01]  /*b760*/  MUFU.EX2 R222, R9 ;  /* 0x0000000900de7308 */ /* 0x000fe20000000800 */
[C---:B------:R-:W-:Y:S02]  /*b770*/  FMUL.FTZ R101, R2.reuse, R101 ;  /* 0x0000006502657220 */ /* 0x040fe40000410000 */
[C---:B------:R-:W-:Y:S02]  /*b780*/  FMUL.FTZ R104, R2.reuse, R104 ;  /* 0x0000006802687220 */ /* 0x040fe40000410000 */
[C---:B------:R-:W-:Y:S02]  /*b790*/  FMUL.FTZ R105, R2.reuse, R105 ;  /* 0x0000006902697220 */ /* 0x040fe40000410000 */
[C---:B------:R-:W-:Y:S02]  /*b7a0*/  FMUL.FTZ R108, R2.reuse, R108 ;  /* 0x0000006c026c7220 */ /* 0x040fe40000410000 */
[C---:B------:R-:W-:Y:S01]  /*b7b0*/  FMUL.FTZ R109, R2.reuse, R109 ;  /* 0x0000006d026d7220 */ /* 0x040fe20000410000 */
[----:B------:R-:W1:Y:S01]  /*b7c0*/  MUFU.EX2 R0, R0 ;  /* 0x0000000000007308 */ /* 0x000e620000000800 */
[C---:B------:R-:W-:Y:S01]  /*b7d0*/  FMUL.FTZ R112, R2.reuse, R112 ;  /* 0x0000007002707220 */ /* 0x040fe20000410000 */
[----:B----4-:R-:W-:Y:S01]  /*b7e0*/  @P0 MOV R143, R213 ;  /* 0x000000d5008f0202 */ /* 0x010fe20000000f00 */
[C---:B------:R-:W-:Y:S01]  /*b7f0*/  FMUL.FTZ R113, R2.reuse, R113 ;  /* 0x0000007102717220 */ /* 0x040fe20000410000 */
[----:B------:R-:W-:Y:S01]  /*b800*/  MOV R213, 0x6 ;  /* 0x0000000600d57802 */ /* 0x000fe20000000f00 */
[C---:B------:R-:W-:Y:S02]  /*b810*/  FMUL.FTZ R116, R2.reuse, R116 ;  /* 0x0000007402747220 */ /* 0x040fe40000410000 */
[----:B------:R-:W-:Y:S01]  /*b820*/  FMUL.FTZ R117, R2, R117 ;  /* 0x0000007502757220 */ /* 0x000fe20000410000 */
[----:B------:R-:W-:Y:S01]  /*b830*/  @P0 SHF.L.U64.HI R146, R8, R213, c[0x0][0x1e4] ;  /* 0x0000790008920619 */ /* 0x000fe200000102d5 */
[C---:B------:R-:W-:Y:S02]  /*b840*/  FMUL.FTZ R120, R2.reuse, R120 ;  /* 0x0000007802787220 */ /* 0x040fe40000410000 */
[C---:B------:R-:W-:Y:S02]  /*b850*/  FMUL.FTZ R121, R2.reuse, R121 ;  /* 0x0000007902797220 */ /* 0x040fe40000410000 */
[C---:B------:R-:W-:Y:S02]  /*b860*/  FMUL.FTZ R124, R2.reuse, R124 ;  /* 0x0000007c027c7220 */ /* 0x040fe40000410000 */
[C---:B------:R-:W-:Y:S02]  /*b870*/  FMUL.FTZ R125, R2.reuse, R125 ;  /* 0x0000007d027d7220 */ /* 0x040fe40000410000 */
[C---:B------:R-:W-:Y:S02]  /*b880*/  FMUL.FTZ R128, R2.reuse, R128 ;  /* 0x0000008002807220 */ /* 0x040fe40000410000 */
[C---:B------:R-:W-:Y:S02]  /*b890*/  FMUL.FTZ R129, R2.reuse, R129 ;  /* 0x0000008102817220 */ /* 0x040fe40000410000 */
[----:B------:R-:W-:Y:S02]  /*b8a0*/  FMUL.FTZ R132, R2, R132 ;  /* 0x0000008402847220 */ /* 0x000fe40000410000 */
[C---:B-1----:R-:W-:Y:S02]  /*b8b0*/  FMUL.FTZ R102, R0.reuse, R102 ;  /* 0x0000006600667220 */ /* 0x042fe40000410000 */
[C---:B------:R-:W-:Y:S02]  /*b8c0*/  FMUL.FTZ R103, R0.reuse, R103 ;  /* 0x0000006700677220 */ /* 0x040fe40000410000 */
[C---:B------:R-:W-:Y:S02]  /*b8d0*/  FMUL.FTZ R106, R0.reuse, R106 ;  /* 0x0000006a006a7220 */ /* 0x040fe40000410000 */
[C---:B------:R-:W-:Y:S02]  /*b8e0*/  FMUL.FTZ R107, R0.reuse, R107 ;  /* 0x0000006b006b7220 */ /* 0x040fe40000410000 */
[C---:B------:R-:W-:Y:S02]  /*b8f0*/  FMUL.FTZ R110, R0.reuse, R110 ;  /* 0x0000006e006e7220 */ /* 0x040fe40000410000 */
[C---:B------:R-:W-:Y:S01]  /*b900*/  FMUL.FTZ R111, R0.reuse, R111 ;  /* 0x0000006f006f7220 */ /* 0x040fe20000410000 */
[----:B--2---:R-:W-:Y:S01]  /*b910*/  @P0 MOV R142, R220 ;  /* 0x000000dc008e0202 */ /* 0x004fe20000000f00 */
[C---:B------:R-:W-:Y:S01]  /*b920*/  FMUL.FTZ R114, R0.reuse, R114 ;  /* 0x0000007200727220 */ /* 0x040fe20000410000 */
[----:B------:R-:W-:Y:S01]  /*b930*/  MUFU.EX2 R221, R16 ;  /* 0x0000001000dd7308 */ /* 0x000fe20000000800 */
[----:B------:R-:W-:Y:S02]  /*b940*/  FMUL.FTZ R115, R0, R115 ;  /* 0x0000007300737220 */ /* 0x000fe40000410000 */
[----:B------:R-:W-:Y:S04]  /*b950*/  @P0 IMAD.WIDE.U32 R142, R144, 0x60, R142 ;  /* 0x00000060908e0825 */ /* 0x000fe800078e008e */
[C---:B------:R-:W-:Y:S01]  /*b960*/  FMUL.FTZ R118, R0.reuse, R118 ;  /* 0x0000007600767220 */ /* 0x040fe20000410000 */
[----:B------:R-:W-:Y:S01]  /*b970*/  @P0 IADD3 R4, R143, R3, RZ ;  /* 0x000000038f040210 */ /* 0x000fe20007ffe0ff */
[----:B------:R-:W-:Y:S01]  /*b980*/  FMUL.FTZ R119, R0, R119 ;  /* 0x0000007700777220 */ /* 0x000fe20000410000 */
[----:B------:R-:W-:Y:S01]  /*b990*/  @P0 SHF.L.U32 R3, R142, 0x1, RZ ;  /* 0x000000018e030819 */ /* 0x000fe200000006ff */
[----:B------:R-:W-:Y:S01]  /*b9a0*/  FMUL.FTZ R122, R0, R122 ;  /* 0x0000007a007a7220 */ /* 0x000fe20000410000 */
[----:B------:R-:W-:Y:S01]  /*b9b0*/  @P0 SHF.L.U64.HI R142, R142, 0x1, R4 ;  /* 0x000000018e8e0819 */ /* 0x000fe20000010204 */
[C---:B------:R-:W-:Y:S01]  /*b9c0*/  FMUL.FTZ R123, R0.reuse, R123 ;  /* 0x0000007b007b7220 */ /* 0x040fe20000410000 */
[C---:B------:R-:W-:Y:S01]  /*b9d0*/  @P0 IADD3 R4, P6, R3.reuse, c[0x0][0x1c8], RZ ;  /* 0x0000720003040a10 */ /* 0x040fe20007fde0ff */
[C---:B------:R-:W-:Y:S01]  /*b9e0*/  FMUL.FTZ R126, R0.reuse, R126 ;  /* 0x0000007e007e7220 */ /* 0x040fe20000410000 */
[C---:B------:R-:W-:Y:S01]  /*b9f0*/  @P0 IADD3 R144, P5, R3.reuse, 0x80, RZ ;  /* 0x0000008003900810 */ /* 0x040fe20007fbe0ff */
[----:B------:R-:W-:Y:S01]  /*ba00*/  FMUL.FTZ R127, R0, R127 ;  /* 0x0000007f007f7220 */ /* 0x000fe20000410000 */
[----:B------:R-:W-:Y:S01]  /*ba10*/  @P0 IADD3.X R5, R142, c[0x0][0x1cc], RZ, P6, !PT ;  /* 0x000073008e050a10 */ /* 0x000fe200037fe4ff */
[----:B------:R-:W-:Y:S01]  /*ba20*/  FMUL.FTZ R130, R0, R130 ;  /* 0x0000008200827220 */ /* 0x000fe20000410000 */
[----:B------:R-:W-:Y:S01]  /*ba30*/  @P0 IADD3 R144, P1, R144, c[0x0][0x1c8], RZ ;  /* 0x0000720090900a10 */ /* 0x000fe20007f3e0ff */
[----:B------:R-:W-:Y:S01]  /*ba40*/  FMUL.FTZ R131, R0, R131 ;  /* 0x0000008300837220 */ /* 0x000fe20000410000 */
[----:B------:R-:W-:Y:S01]  /*ba50*/  @P0 IADD3 R3, P6, R3, 0x100, RZ ;  /* 0x0000010003030810 */ /* 0x000fe20007fde0ff */
[----:B------:R1:W-:Y:S01]  /*ba60*/  @P0 LDGSTS.E.BYPASS.LTC128B.128 [R250+0xc100], [R4.64], !P4 ;  /* 0x0c10000004fa0fae */ /* 0x0003e2000e101d46 */
[--C-:B------:R-:W-:Y:S01]  /*ba70*/  @P0 IADD3.X R145, RZ, c[0x0][0x1cc], R142.reuse, P1, P5 ;  /* 0x00007300ff910a10 */ /* 0x100fe20000fea48e */
[----:B------:R-:W-:Y:S01]  /*ba80*/  FMUL.FTZ R133, R2, R133 ;  /* 0x0000008502857220 */ /* 0x000fe20000410000 */
[----:B------:R-:W-:Y:S01]  /*ba90*/  @P0 SHF.L.U32 R143, R8, 0x6, RZ ;  /* 0x00000006088f0819 */ /* 0x000fe200000006ff */
[----:B------:R-:W-:Y:S01]  /*baa0*/  FMUL.FTZ R134, R0, R134 ;  /* 0x0000008600867220 */ /* 0x000fe20000410000 */
[----:B------:R-:W-:Y:S01]  /*bab0*/  @P0 IADD3 R8, P5, R3, c[0x0][0x1c8], RZ ;  /* 0x0000720003080a10 */ /* 0x000fe20007fbe0ff */
[----:B------:R-:W-:Y:S01]  /*bac0*/  FMUL.FTZ R3, R140, c[0x0][0x2d0] ;  /* 0x0000b4008c037a20 */ /* 0x000fe20000410000 */
[----:B------:R-:W-:Y:S01]  /*bad0*/  MUFU.EX2 R220, R17 ;  /* 0x0000001100dc7308 */ /* 0x000fe20000000800 */
[----:B------:R2:W-:Y:S01]  /*bae0*/  @P0 LDGSTS.E.BYPASS.LTC128B.128 [R250+0xf100], [R144.64], !P3 ;  /* 0x0f10000090fa0fae */ /* 0x0005e2000d901d46 */
[----:B------:R-:W-:Y:S01]  /*baf0*/  @P0 IADD3.X R9, RZ, c[0x0][0x1cc], R142, P5, P6 ;  /* 0x00007300ff090a10 */ /* 0x000fe20002fec48e */
[--C-:B------:R-:W-:Y:S02]  /*bb00*/  FFMA.FTZ R6, R6, c[0x0][0x2d0], -R3.reuse ;  /* 0x0000b40006067a23 */ /* 0x100fe40000010803 */
[--C-:B------:R-:W-:Y:S02]  /*bb10*/  FFMA.FTZ R142, R7, c[0x0][0x2d0], -R3.reuse ;  /* 0x0000b400078e7a23 */ /* 0x100fe40000010803 */
[--C-:B------:R-:W-:Y:S02]  /*bb20*/  FFMA.FTZ R10, R10, c[0x0][0x2d0], -R3.reuse ;  /* 0x0000b4000a0a7a23 */ /* 0x100fe40000010803 */
[----:B------:R3:W-:Y:S01]  /*bb30*/  @P0 LDGSTS.E.BYPASS.LTC128B.128 [R250+0x12100], [R8.64], !P2 ;  /* 0x1210000008fa0fae */ /* 0x0007e2000d101d46 */
[----:B------:R4:W-:Y:S01]  /*bb40*/  MUFU.EX2 R218, R6 ;  /* 0x0000000600da7308 */ /* 0x0009e20000000800 */
[--C-:B------:R-:W-:Y:S02]  /*bb50*/  FFMA.FTZ R11, R11, c[0x0][0x2d0], -R3.reuse ;  /* 0x0000b4000b0b7a23 */ /* 0x100fe40000010803 */
[----:B------:R-:W-:Y:S02]  /*bb60*/  FMUL.FTZ R135, R0, R135 ;  /* 0x0000008700877220 */ /* 0x000fe40000410000 */
[C---:B------:R-:W-:Y:S02]  /*bb70*/  FMUL.FTZ R136, R2.reuse, R136 ;  /* 0x0000008802887220 */ /* 0x040fe40000410000 */
[----:B------:R-:W-:Y:S02]  /*bb80*/  FMUL.FTZ R137, R2, R137 ;  /* 0x0000008902897220 */ /* 0x000fe40000410000 */
[----:B------:R-:W-:Y:S01]  /*bb90*/  FMUL.FTZ R138, R0, R138 ;  /* 0x0000008a008a7220 */ /* 0x000fe20000410000 */
[----:B-1----:R-:W-:Y:S01]  /*bba0*/  @P0 IADD3 R4, P1, R4, R143, RZ ;  /* 0x0000008f04040210 */ /* 0x002fe20007f3e0ff */
[----:B------:R-:W1:Y:S01]  /*bbb0*/  MUFU.EX2 R217, R142 ;  /* 0x0000008e00d97308 */ /* 0x000e620000000800 */
[----:B------:R-:W-:Y:S02]  /*bbc0*/  FMUL.FTZ R139, R0, R139 ;  /* 0x0000008b008b7220 */ /* 0x000fe40000410000 */
[----:B------:R-:W-:Y:S01]  /*bbd0*/  @P0 IADD3.X R5, R5, R146, RZ, P1, !PT ;  /* 0x0000009205050210 */ /* 0x000fe20000ffe4ff */
[C---:B------:R-:W-:Y:S02]  /*bbe0*/  FMUL.FTZ R52, R2.reuse, R52 ;  /* 0x0000003402347220 */ /* 0x040fe40000410000 */
[----:B------:R-:W-:Y:S01]  /*bbf0*/  FMUL.FTZ R53, R2, R53 ;  /* 0x0000003502357220 */ /* 0x000fe20000410000 */
[----:B--2---:R-:W-:Y:S01]  /*bc00*/  F2FP.BF16.PACK_AB R144, R219, R214 ;  /* 0x000000d6db90723e */ /* 0x004fe200000010ff */
[----:B------:R2:W-:Y:S01]  /*bc10*/  @P0 LDGSTS.E.BYPASS.LTC128B.128 [R250+0xd100], [R4.64], !P4 ;  /* 0x0d10000004fa0fae */ /* 0x0005e2000e101d46 */
[C---:B------:R-:W-:Y:S01]  /*bc20*/  FMUL.FTZ R54, R0.reuse, R54 ;  /* 0x0000003600367220 */ /* 0x040fe20000410000 */
[----:B------:R2:W-:Y:S01]  /*bc30*/  MUFU.EX2 R216, R10 ;  /* 0x0000000a00d87308 */ /* 0x0005e20000000800 */
[----:B------:R-:W-:Y:S01]  /*bc40*/  FMUL.FTZ R55, R0, R55 ;  /* 0x0000003700377220 */ /* 0x000fe20000410000 */
[----:B----4-:R-:W-:Y:S01]  /*bc50*/  @P0 IADD3 R6, P5, R143, R4, RZ ;  /* 0x000000048f060210 */ /* 0x010fe20007fbe0ff */
[----:B------:R-:W-:Y:S03]  /*bc60*/  FMUL.FTZ R56, R2, R56 ;  /* 0x0000003802387220 */ /* 0x000fe60000410000 */
[----:B------:R4:W-:Y:S01]  /*bc70*/  @P0 LDGSTS.E.BYPASS.LTC128B.128 [R250+0x10100], [R4.64+0x80], !P3 ;  /* 0x1010008004fa0fae */ /* 0x0009e2000d901d46 */
[----:B------:R-:W-:Y:S01]  /*bc80*/  @P0 IADD3.X R7, R146, R5, RZ, P5, !PT ;  /* 0x0000000592070210 */ /* 0x000fe20002ffe4ff */
[----:B---3--:R-:W-:Y:S01]  /*bc90*/  FMUL.FTZ R8, R2, R152 ;  /* 0x0000009802087220 */ /* 0x008fe20000410000 */
[----:B------:R-:W-:Y:S01]  /*bca0*/  F2FP.BF16.PACK_AB R146, R222, R223 ;  /* 0x000000dfde92723e */ /* 0x000fe200000010ff */
[----:B------:R-:W3:Y:S01]  /*bcb0*/  MUFU.EX2 R215, R11 ;  /* 0x0000000b00d77308 */ /* 0x000ee20000000800 */
[C---:B------:R-:W-:Y:S02]  /*bcc0*/  FMUL.FTZ R9, R2.reuse, R153 ;  /* 0x0000009902097220 */ /* 0x040fe40000410000 */
[----:B------:R-:W-:Y:S01]  /*bcd0*/  FMUL.FTZ R57, R2, R57 ;  /* 0x0000003902397220 */ /* 0x000fe20000410000 */
[----:B------:R4:W-:Y:S01]  /*bce0*/  @P0 LDGSTS.E.BYPASS.LTC128B.128 [R250+0x13100], [R4.64+0x100], !P2 ;  /* 0x1310010004fa0fae */ /* 0x0009e2000d101d46 */
[----:B-1----:R-:W-:Y:S01]  /*bcf0*/  F2FP.BF16.PACK_AB R145, R217, R218 ;  /* 0x000000dad991723e */ /* 0x002fe200000010ff */
[C---:B------:R-:W-:Y:S02]  /*bd00*/  FMUL.FTZ R58, R0.reuse, R58 ;  /* 0x0000003a003a7220 */ /* 0x040fe40000410000 */
[----:B------:R-:W-:Y:S02]  /*bd10*/  FMUL.FTZ R59, R0, R59 ;  /* 0x0000003b003b7220 */ /* 0x000fe40000410000 */
[C---:B------:R-:W-:Y:S01]  /*bd20*/  FMUL.FTZ R60, R2.reuse, R60 ;  /* 0x0000003c023c7220 */ /* 0x040fe20000410000 */
[----:B------:R-:W-:Y:S01]  /*bd30*/  MUFU.EX2 R143, R12 ;  /* 0x0000000c008f7308 */ /* 0x000fe20000000800 */
[----:B------:R1:W-:Y:S01]  /*bd40*/  @P0 LDGSTS.E.BYPASS.LTC128B.128 [R250+0xe100], [R6.64], !P4 ;  /* 0x0e10000006fa0fae */ /* 0x0003e2000e101d46 */
[----:B------:R-:W-:Y:S02]  /*bd50*/  FMUL.FTZ R61, R2, R61 ;  /* 0x0000003d023d7220 */ /* 0x000fe40000410000 */
[C---:B--2---:R-:W-:Y:S02]  /*bd60*/  FMUL.FTZ R10, R0.reuse, R154 ;  /* 0x0000009a000a7220 */ /* 0x044fe40000410000 */
[C---:B------:R-:W-:Y:S02]  /*bd70*/  FMUL.FTZ R62, R0.reuse, R62 ;  /* 0x0000003e003e7220 */ /* 0x040fe40000410000 */
[----:B------:R-:W-:Y:S01]  /*bd80*/  FMUL.FTZ R63, R0, R63 ;  /* 0x0000003f003f7220 */ /* 0x000fe20000410000 */
[----:B------:R1:W-:Y:S01]  /*bd90*/  @P0 LDGSTS.E.BYPASS.LTC128B.128 [R250+0x11100], [R6.64+0x80], !P3 ;  /* 0x1110008006fa0fae */ /* 0x0003e2000d901d46 */
[--C-:B------:R-:W-:Y:S02]  /*bda0*/  FFMA.FTZ R14, R14, c[0x0][0x2d0], -R3.reuse ;  /* 0x0000b4000e0e7a23 */ /* 0x100fe40000010803 */
[--C-:B------:R-:W-:Y:S01]  /*bdb0*/  FFMA.FTZ R15, R15, c[0x0][0x2d0], -R3.reuse ;  /* 0x0000b4000f0f7a23 */ /* 0x100fe20000010803 */
[----:B---3--:R-:W-:Y:S01]  /*bdc0*/  F2FP.BF16.PACK_AB R147, R215, R216 ;  /* 0x000000d8d793723e */ /* 0x008fe200000010ff */
[----:B------:R-:W-:Y:S01]  /*bdd0*/  FMUL.FTZ R11, R0, R155 ;  /* 0x0000009b000b7220 */ /* 0x000fe20000410000 */
[----:B------:R-:W-:Y:S01]  /*bde0*/  MUFU.EX2 R213, R14 ;  /* 0x0000000e00d57308 */ /* 0x000fe20000000800 */
[C---:B------:R-:W-:Y:S01]  /*bdf0*/  FMUL.FTZ R64, R2.reuse, R64 ;  /* 0x0000004002407220 */ /* 0x040fe20000410000 */
[----:B------:R1:W-:Y:S01]  /*be00*/  @P0 LDGSTS.E.BYPASS.LTC128B.128 [R250+0x14100], [R6.64+0x100], !P2 ;  /* 0x1410010006fa0fae */ /* 0x0003e2000d101d46 */
[C---:B------:R-:W-:Y:S02]  /*be10*/  FMUL.FTZ R65, R2.reuse, R65 ;  /* 0x0000004102417220 */ /* 0x040fe40000410000 */
[C---:B----4-:R-:W-:Y:S02]  /*be20*/  FMUL.FTZ R4, R2.reuse, R148 ;  /* 0x0000009402047220 */ /* 0x050fe40000410000 */
[----:B------:R-:W-:Y:S02]  /*be30*/  FMUL.FTZ R5, R2, R149 ;  /* 0x0000009502057220 */ /* 0x000fe40000410000 */
[C---:B------:R-:W-:Y:S01]  /*be40*/  FMUL.FTZ R66, R0.reuse, R66 ;  /* 0x0000004200427220 */ /* 0x040fe20000410000 */
[----:B------:R-:W2:Y:S01]  /*be50*/  LDSM.16.MT88.4 R164, [R224] ;  /* 0x00000000e0a4783b */ /* 0x000ea20000004200 */
[----:B------:R-:W-:Y:S02]  /*be60*/  FMUL.FTZ R67, R0, R67 ;  /* 0x0000004300437220 */ /* 0x000fe40000410000 */
[C---:B------:R-:W-:Y:S02]  /*be70*/  FMUL.FTZ R68, R2.reuse, R68 ;  /* 0x0000004402447220 */ /* 0x040fe40000410000 */
[----:B------:R-:W-:Y:S02]  /*be80*/  FMUL.FTZ R69, R2, R69 ;  /* 0x0000004502457220 */ /* 0x000fe40000410000 */
[C---:B------:R-:W-:Y:S01]  /*be90*/  FMUL.FTZ R70, R0.reuse, R70 ;  /* 0x0000004600467220 */ /* 0x040fe20000410000 */
[----:B------:R-:W3:Y:S01]  /*bea0*/  LDSM.16.MT88.4 R208, [R228] ;  /* 0x00000000e4d0783b */ /* 0x000ee20000004200 */
[----:B------:R-:W-:Y:S02]  /*beb0*/  FMUL.FTZ R71, R0, R71 ;  /* 0x0000004700477220 */ /* 0x000fe40000410000 */
[C---:B------:R-:W-:Y:S02]  /*bec0*/  FMUL.FTZ R72, R2.reuse, R72 ;  /* 0x0000004802487220 */ /* 0x040fe40000410000 */
[----:B------:R-:W-:Y:S02]  /*bed0*/  FMUL.FTZ R73, R2, R73 ;  /* 0x0000004902497220 */ /* 0x000fe40000410000 */
[C---:B------:R-:W-:Y:S01]  /*bee0*/  FMUL.FTZ R74, R0.reuse, R74 ;  /* 0x0000004a004a7220 */ /* 0x040fe20000410000 */
[----:B------:R-:W-:Y:S01]  /*bef0*/  LDSM.16.MT88.4 R152, [R249] ;  /* 0x00000000f998783b */ /* 0x000fe20000004200 */
[C---:B------:R-:W-:Y:S02]  /*bf00*/  FMUL.FTZ R75, R0.reuse, R75 ;  /* 0x0000004b004b7220 */ /* 0x040fe40000410000 */
[C---:B-1----:R-:W-:Y:S02]  /*bf10*/  FMUL.FTZ R6, R0.reuse, R150 ;  /* 0x0000009600067220 */ /* 0x042fe40000410000 */
[----:B------:R-:W-:Y:S02]  /*bf20*/  FMUL.FTZ R7, R0, R151 ;  /* 0x0000009700077220 */ /* 0x000fe40000410000 */
[--C-:B------:R-:W-:Y:S01]  /*bf30*/  FFMA.FTZ R18, R18, c[0x0][0x2d0], -R3.reuse ;  /* 0x0000b40012127a23 */ /* 0x100fe20000010803 */
[----:B------:R-:W1:Y:S01]  /*bf40*/  LDSM.16.MT88.4 R148, [R227] ;  /* 0x00000000e394783b */ /* 0x000e620000004200 */
[--C-:B------:R-:W-:Y:S02]  /*bf50*/  FFMA.FTZ R142, R19, c[0x0][0x2d0], -R3.reuse ;  /* 0x0000b400138e7a23 */ /* 0x100fe40000010803 */
[--C-:B------:R-:W-:Y:S02]  /*bf60*/  FFMA.FTZ R22, R22, c[0x0][0x2d0], -R3.reuse ;  /* 0x0000b40016167a23 */ /* 0x100fe40000010803 */
[--C-:B------:R-:W-:Y:S02]  /*bf70*/  FFMA.FTZ R23, R23, c[0x0][0x2d0], -R3.reuse ;  /* 0x0000b40017177a23 */ /* 0x100fe40000010803 */
[--C-:B------:R-:W-:Y:S01]  /*bf80*/  FFMA.FTZ R26, R26, c[0x0][0x2d0], -R3.reuse ;  /* 0x0000b4001a1a7a23 */ /* 0x100fe20000010803 */
[----:B------:R-:W0:Y:S01]  /*bf90*/  LDGDEPBAR ;  /* 0x00000000000079af */ /* 0x000e220000000000 */
[--C-:B------:R-:W-:Y:S02]  /*bfa0*/  FFMA.FTZ R27, R27, c[0x0][0x2d0], -R3.reuse ;  /* 0x0000b4001b1b7a23 */ /* 0x100fe40000010803 */
[--C-:B------:R-:W-:Y:S02]  /*bfb0*/  FFMA.FTZ R34, R34, c[0x0][0x2d0], -R3.reuse ;  /* 0x0000b40022227a23 */ /* 0x100fe40000010803 */
[--C-:B------:R-:W-:Y:S02]  /*bfc0*/  FFMA.FTZ R29, R29, c[0x0][0x2d0], -R212.reuse ;  /* 0x0000b4001d1d7a23 */ /* 0x100fe400000108d4 */
[--C-:B------:R-:W-:Y:S01]  /*bfd0*/  FFMA.FTZ R30, R30, c[0x0][0x2d0], -R3.reuse ;  /* 0x0000b4001e1e7a23 */ /* 0x100fe20000010803 */
[C---:B--2---:R-:W-:Y:S01]  /*bfe0*/  HMMA.16816.F32.BF16 R4, R144.reuse, R164, R4 ;  /* 0x000000a49004723c */ /* 0x044fe20000041804 */
[----:B------:R2:W5:Y:S04]  /*bff0*/  LDL.LU R250, [R1+0x94] ;  /* 0x0000940001fa7983 */ /* 0x0005680000300800 */
[--C-:B------:R-:W-:Y:S02]  /*c000*/  FFMA.FTZ R31, R31, c[0x0][0x2d0], -R3.reuse ;  /* 0x0000b4001f1f7a23 */ /* 0x100fe40000010803 */
[C---:B------:R-:W-:Y:S01]  /*c010*/  FMUL.FTZ R76, R2.reuse, R76 ;  /* 0x0000004c024c7220 */ /* 0x040fe20000410000 */
[C---:B------:R-:W-:Y:S01]  /*c020*/  HMMA.16816.F32.BF16 R8, R144.reuse, R166, R8 ;  /* 0x000000a69008723c */ /* 0x040fe20000041808 */
[----:B------:R-:W4:Y:S03]  /*c030*/  LDSM.16.MT88.4 R164, [R224+0x3000] ;  /* 0x00300000e0a4783b */ /* 0x000f260000004200 */
[----:B------:R-:W-:Y:S02]  /*c040*/  FMUL.FTZ R77, R2, R77 ;  /* 0x0000004d024d7220 */ /* 0x000fe40000410000 */
[C---:B------:R-:W-:Y:S02]  /*c050*/  FMUL.FTZ R78, R0.reuse, R78 ;  /* 0x0000004e004e7220 */ /* 0x040fe40000410000 */
[C---:B---3--:R-:W-:Y:S01]  /*c060*/  HMMA.16816.F32.BF16 R100, R144.reuse, R208, R100 ;  /* 0x000000d09064723c */ /* 0x048fe20000041864 */
[----:B------:R-:W3:Y:S03]  /*c070*/  MUFU.EX2 R208, R13 ;  /* 0x0000000d00d07308 */ /* 0x000ee60000000800 */
[----:B------:R-:W-:Y:S02]  /*c080*/  FMUL.FTZ R79, R0, R79 ;  /* 0x0000004f004f7220 */ /* 0x000fe40000410000 */
[C---:B------:R-:W-:Y:S02]  /*c090*/  FMUL.FTZ R80, R2.reuse, R80 ;  /* 0x0000005002507220 */ /* 0x040fe40000410000 */
[C---:B------:R-:W-:Y:S03]  /*c0a0*/  HMMA.16816.F32.BF16 R104, R144.reuse, R210, R104 ;  /* 0x000000d29068723c */ /* 0x040fe60000041868 */
[----:B------:R2:W2:Y:S01]  /*c0b0*/  MUFU.EX2 R211, R15 ;  /* 0x0000000f00d37308 */ /* 0x0004a20000000800 */
[----:B------:R-:W-:Y:S02]  /*c0c0*/  FMUL.FTZ R81, R2, R81 ;  /* 0x0000005102517220 */ /* 0x000fe40000410000 */
[C---:B------:R-:W-:Y:S02]  /*c0d0*/  FMUL.FTZ R82, R0.reuse, R82 ;  /* 0x0000005200527220 */ /* 0x040fe40000410000 */
[C---:B-1----:R-:W-:Y:S04]  /*c0e0*/  HMMA.16816.F32.BF16 R108, R144.reuse, R148, R108 ;  /* 0x00000094906c723c */ /* 0x042fe8000004186c */
[----:B------:R-:W-:Y:S01]  /*c0f0*/  FMUL.FTZ R83, R0, R83 ;  /* 0x0000005300537220 */ /* 0x000fe20000410000 */
[----:B------:R1:W-:Y:S01]  /*c100*/  MUFU.EX2 R210, R18 ;  /* 0x0000001200d27308 */ /* 0x0003e20000000800 */
[C---:B------:R-:W-:Y:S02]  /*c110*/  FMUL.FTZ R84, R2.reuse, R84 ;  /* 0x0000005402547220 */ /* 0x040fe40000410000 */
[C---:B------:R-:W-:Y:S01]  /*c120*/  HMMA.16816.F32.BF16 R112, R144.reuse, R150, R112 ;  /* 0x000000969070723c */ /* 0x040fe20000041870 */
[----:B------:R-:W3:Y:S03]  /*c130*/  LDSM.16.MT88.4 R148, [R228+0x3000] ;  /* 0x00300000e494783b */ /* 0x000ee60000004200 */
[----:B------:R-:W-:Y:S02]  /*c140*/  FMUL.FTZ R85, R2, R85 ;  /* 0x0000005502557220 */ /* 0x000fe40000410000 */
[C---:B------:R-:W-:Y:S01]  /*c150*/  FMUL.FTZ R86, R0.reuse, R86 ;  /* 0x0000005600567220 */ /* 0x040fe20000410000 */
[----:B------:R3:W3:Y:S01]  /*c160*/  MUFU.EX2 R209, R142 ;  /* 0x0000008e00d17308 */ /* 0x0006e20000000800 */
[C---:B------:R-:W-:Y:S01]  /*c170*/  HMMA.16816.F32.BF16 R116, R144.reuse, R152, R116 ;  /* 0x000000989074723c */ /* 0x040fe20000041874 */
[----:B--2---:R-:W-:Y:S03]  /*c180*/  LDSM.16.MT88.4 R12, [R230+0x6000] ;  /* 0x00600000e60c783b */ /* 0x004fe60000004200 */
[----:B------:R-:W-:Y:S02]  /*c190*/  FMUL.FTZ R87, R0, R87 ;  /* 0x0000005700577220 */ /* 0x000fe40000410000 */
[C---:B------:R-:W-:Y:S02]  /*c1a0*/  FMUL.FTZ R88, R2.reuse, R88 ;  /* 0x0000005802587220 */ /* 0x040fe40000410000 */
[C---:B------:R-:W-:Y:S01]  /*c1b0*/  HMMA.16816.F32.BF16 R120, R144.reuse, R154, R120 ;  /* 0x0000009a9078723c */ /* 0x040fe20000041878 */
[----:B------:R-:W2:Y:S03]  /*c1c0*/  LDSM.16.MT88.4 R152, [R227+0x3000] ;  /* 0x00300000e398783b */ /* 0x000ea60000004200 */
[----:B------:R-:W-:Y:S02]  /*c1d0*/  FMUL.FTZ R89, R2, R89 ;  /* 0x0000005902597220 */ /* 0x000fe40000410000 */
[C---:B------:R-:W-:Y:S02]  /*c1e0*/  FMUL.FTZ R90, R0.reuse, R90 ;  /* 0x0000005a005a7220 */ /* 0x040fe40000410000 */
[C---:B----4-:R-:W-:Y:S01]  /*c1f0*/  HMMA.16816.F32.BF16 R124, R144.reuse, R164, R124 ;  /* 0x000000a4907c723c */ /* 0x050fe2000004187c */
[----:B-1----:R-:W-:Y:S03]  /*c200*/  LDSM.16.MT88.4 R16, [R228+0x800] ;  /* 0x00080000e410783b */ /* 0x002fe60000004200 */
[----:B------:R-:W-:Y:S02]  /*c210*/  FMUL.FTZ R91, R0, R91 ;  /* 0x0000005b005b7220 */ /* 0x000fe40000410000 */
[C---:B------:R-:W-:Y:S01]  /*c220*/  FMUL.FTZ R92, R2.reuse, R92 ;  /* 0x0000005c025c7220 */ /* 0x040fe20000410000 */
[----:B---3--:R-:W-:Y:S01]  /*c230*/  MOV R142, R208 ;  /* 0x000000d0008e7202 */ /* 0x008fe20000000f00 */
[C---:B------:R-:W-:Y:S01]  /*c240*/  HMMA.16816.F32.BF16 R128, R144.reuse, R166, R128 ;  /* 0x000000a69080723c */ /* 0x040fe20000041880 */
[----:B------:R-:W-:Y:S01]  /*c250*/  MUFU.EX2 R208, R22 ;  /* 0x0000001600d07308 */ /* 0x000fe20000000800 */
[----:B------:R-:W1:Y:S02]  /*c260*/  LDSM.16.MT88.4 R164, [R230+0x3000] ;  /* 0x00300000e6a4783b */ /* 0x000e640000004200 */
[----:B------:R-:W-:Y:S02]  /*c270*/  FMUL.FTZ R93, R2, R93 ;  /* 0x0000005d025d7220 */ /* 0x000fe40000410000 */
[C---:B------:R-:W-:Y:S02]  /*c280*/  FMUL.FTZ R94, R0.reuse, R94 ;  /* 0x0000005e005e7220 */ /* 0x040fe40000410000 */
[----:B------:R-:W-:Y:S01]  /*c290*/  FMUL.FTZ R95, R0, R95 ;  /* 0x0000005f005f7220 */ /* 0x000fe20000410000 */
[C---:B------:R-:W-:Y:S03]  /*c2a0*/  HMMA.16816.F32.BF16 R132, R144.reuse, R148, R132 ;  /* 0x000000949084723c */ /* 0x040fe60000041884 */
[C---:B------:R-:W-:Y:S02]  /*c2b0*/  FMUL.FTZ R96, R2.reuse, R96 ;  /* 0x0000006002607220 */ /* 0x040fe40000410000 */
[----:B------:R-:W-:Y:S02]  /*c2c0*/  FMUL.FTZ R97, R2, R97 ;  /* 0x0000006102617220 */ /* 0x000fe40000410000 */
[C---:B------:R-:W-:Y:S01]  /*c2d0*/  FMUL.FTZ R98, R0.reuse, R98 ;  /* 0x0000006200627220 */ /* 0x040fe20000410000 */
[C---:B------:R-:W-:Y:S01]  /*c2e0*/  HMMA.16816.F32.BF16 R136, R144.reuse, R150, R136 ;  /* 0x000000969088723c */ /* 0x040fe20000041888 */
[----:B------:R-:W3:Y:S03]  /*c2f0*/  LDSM.16.MT88.4 R148, [R224+0x6000] ;  /* 0x00600000e094783b */ /* 0x000ee60000004200 */
[----:B------:R-:W-:Y:S02]  /*c300*/  FMUL.FTZ R99, R0, R99 ;  /* 0x0000006300637220 */ /* 0x000fe40000410000 */
[--C-:B------:R-:W-:Y:S02]  /*c310*/  FFMA.FTZ R32, R32, c[0x0][0x2d0], -R212.reuse ;  /* 0x0000b40020207a23 */ /* 0x100fe400000108d4 */
[--C-:B------:R-:W-:Y:S01]  /*c320*/  FFMA.FTZ R33, R33, c[0x0][0x2d0], -R212.reuse ;  /* 0x0000b40021217a23 */ /* 0x100fe200000108d4 */
[C---:B--2---:R-:W-:Y:S03]  /*c330*/  HMMA.16816.F32.BF16 R52, R144.reuse, R152, R52 ;  /* 0x000000989034723c */ /* 0x044fe60000041834 */
[--C-:B------:R-:W-:Y:S02]  /*c340*/  FFMA.FTZ R35, R35, c[0x0][0x2d0], -R3.reuse ;  /* 0x0000b40023237a23 */ /* 0x100fe40000010803 */
        /* <DEDUP_REMOVED lines=11> */
[C---:B------:R-:W-:Y:S01]  /*c400*/  HMMA.16816.F32.BF16 R64, R144.reuse, R166, R64 ;  /* 0x000000a69040723c */ /* 0x040fe20000041840 */
[----:B------:R-:W1:Y:S03]  /*c410*/  LDSM.16.MT88.4 R164, [R227+0x6000] ;  /* 0x00600000e3a4783b */ /* 0x000e660000004200 */
[--C-:B------:R-:W-:Y:S02]  /*c420*/  FFMA.FTZ R38, R38, c[0x0][0x2d0], -R3.reuse ;  /* 0x0000b40026267a23 */ /* 0x100fe40000010803 */
[--C-:B------:R-:W-:Y:S01]  /*c430*/  FFMA.FTZ R39, R39, c[0x0][0x2d0], -R3.reuse ;  /* 0x0000b40027277a23 */ /* 0x100fe20000010803 */
[----:B------:R-:W-:Y:S01]  /*c440*/  MUFU.EX2 R42, R42 ;  /* 0x0000002a002a7308 */ /* 0x000fe20000000800 */
[C---:B---3--:R-:W-:Y:S04]  /*c450*/  HMMA.16816.F32.BF16 R68, R144.reuse, R148, R68 ;  /* 0x000000949044723c */ /* 0x048fe80000041844 */
[--C-:B------:R-:W-:Y:S02]  /*c460*/  FFMA.FTZ R44, R44, c[0x0][0x2d0], -R212.reuse ;  /* 0x0000b4002c2c7a23 */ /* 0x100fe400000108d4 */
[--C-:B------:R-:W-:Y:S02]  /*c470*/  FFMA.FTZ R45, R45, c[0x0][0x2d0], -R212.reuse ;  /* 0x0000b4002d2d7a23 */ /* 0x100fe400000108d4 */
[C---:B------:R-:W-:Y:S01]  /*c480*/  HMMA.16816.F32.BF16 R72, R144.reuse, R150, R72 ;  /* 0x000000969048723c */ /* 0x040fe20000041848 */
[----:B------:R-:W3:Y:S01]  /*c490*/  LDSM.16.MT88.4 R148, [R224+0x800] ;  /* 0x00080000e094783b */ /* 0x000ee20000004200 */
[----:B------:R-:W-:Y:S02]  /*c4a0*/  MUFU.EX2 R43, R43 ;  /* 0x0000002b002b7308 */ /* 0x000fe40000000800 */
[--C-:B------:R-:W-:Y:S02]  /*c4b0*/  FFMA.FTZ R48, R48, c[0x0][0x2d0], -R212.reuse ;  /* 0x0000b40030307a23 */ /* 0x100fe400000108d4 */
[----:B------:R-:W-:Y:S02]  /*c4c0*/  FFMA.FTZ R212, R49, c[0x0][0x2d0], -R212 ;  /* 0x0000b40031d47a23 */ /* 0x000fe400000108d4 */
[C---:B--2---:R-:W-:Y:S04]  /*c4d0*/  HMMA.16816.F32.BF16 R76, R144.reuse, R152, R76 ;  /* 0x00000098904c723c */ /* 0x044fe8000004184c */
[----:B------:R-:W-:Y:S04]  /*c4e0*/  MUFU.EX2 R212, R212 ;  /* 0x000000d400d47308 */ /* 0x000fe80000000800 */
[C---:B------:R-:W-:Y:S01]  /*c4f0*/  HMMA.16816.F32.BF16 R80, R144.reuse, R154, R80 ;  /* 0x0000009a9050723c */ /* 0x040fe20000041850 */
[----:B------:R-:W2:Y:S05]  /*c500*/  LDSM.16.MT88.4 R152, [R227+0x800] ;  /* 0x00080000e398783b */ /* 0x000eaa0000004200 */
[----:B------:R-:W-:Y:S02]  /*c510*/  MUFU.EX2 R44, R44 ;  /* 0x0000002c002c7308 */ /* 0x000fe40000000800 */
[C---:B-1----:R-:W-:Y:S07]  /*c520*/  HMMA.16816.F32.BF16 R84, R144.reuse, R164, R84 ;  /* 0x000000a49054723c */ /* 0x042fee0000041854 */
[----:B------:R-:W-:Y:S01]  /*c530*/  MOV R164, R219 ;  /* 0x000000db00a47202 */ /* 0x000fe20000000f00 */
[C---:B------:R-:W-:Y:S01]  /*c540*/  HMMA.16816.F32.BF16 R88, R144.reuse, R166, R88 ;  /* 0x000000a69058723c */ /* 0x040fe20000041858 */
[----:B------:R-:W1:Y:S03]  /*c550*/  MUFU.EX2 R166, R20 ;  /* 0x0000001400a67308 */ /* 0x000e660000000800 */
[----:B------:R-:W-:Y:S04]  /*c560*/  MOV R165, R223 ;  /* 0x000000df00a57202 */ /* 0x000fe80000000f00 */
[C---:B------:R-:W-:Y:S03]  /*c570*/  HMMA.16816.F32.BF16 R92, R144.reuse, R12, R92 ;  /* 0x0000000c905c723c */ /* 0x040fe6000004185c */
[----:B------:R-:W-:Y:S04]  /*c580*/  MUFU.EX2 R219, R21 ;  /* 0x0000001500db7308 */ /* 0x000fe80000000800 */
[----:B------:R-:W-:Y:S01]  /*c590*/  F2FP.BF16.PACK_AB R12, R142, R143 ;  /* 0x0000008f8e0c723e */ /* 0x000fe200000010ff */
[----:B------:R-:W-:Y:S01]  /*c5a0*/  HMMA.16816.F32.BF16 R96, R144, R14, R96 ;  /* 0x0000000e9060723c */ /* 0x000fe20000041860 */
[----:B------:R-:W4:Y:S03]  /*c5b0*/  LDSM.16.MT88.4 R144, [R230+0x800] ;  /* 0x00080000e690783b */ /* 0x000f260000004200 */
[----:B------:R-:W-:Y:S01]  /*c5c0*/  F2FP.BF16.PACK_AB R13, R211, R213 ;  /* 0x000000d5d30d723e */ /* 0x000fe200000010ff */
[----:B------:R1:W-:Y:S02]  /*c5d0*/  MUFU.EX2 R167, R23 ;  /* 0x0000001700a77308 */ /* 0x0003e40000000800 */
[-C--:B------:R-:W-:Y:S02]  /*c5e0*/  F2FP.BF16.PACK_AB R14, R220, R221.reuse ;  /* 0x000000dddc0e723e */ /* 0x080fe400000010ff */
[----:B------:R-:W-:Y:S06]  /*c5f0*/  F2FP.BF16.PACK_AB R15, R209, R210 ;  /* 0x000000d2d10f723e */ /* 0x000fec00000010ff */
[----:B------:R-:W-:Y:S01]  /*c600*/  MUFU.EX2 R223, R25 ;  /* 0x0000001900df7308 */ /* 0x000fe20000000800 */
[C---:B---3--:R-:W-:Y:S08]  /*c610*/  HMMA.16816.F32.BF16 R4, R12.reuse, R148, R4 ;  /* 0x000000940c04723c */ /* 0x048ff00000041804 */
[C---:B------:R-:W-:Y:S01]  /*c620*/  HMMA.16816.F32.BF16 R8, R12.reuse, R150, R8 ;  /* 0x000000960c08723c */ /* 0x040fe20000041808 */
[----:B------:R-:W3:Y:S01]  /*c630*/  LDSM.16.MT88.4 R148, [R224+0x3800] ;  /* 0x00380000e094783b */ /* 0x000ee20000004200 */
[----:B------:R-:W-:Y:S06]  /*c640*/  MUFU.EX2 R45, R45 ;  /* 0x0000002d002d7308 */ /* 0x000fec0000000800 */
[C---:B------:R-:W-:Y:S01]  /*c650*/  HMMA.16816.F32.BF16 R100, R12.reuse, R16, R100 ;  /* 0x000000100c64723c */ /* 0x040fe20000041864 */
[----:B-1----:R-:W-:Y:S03]  /*c660*/  LDSM.16.MT88.4 R20, [R228+0x1000] ;  /* 0x00100000e414783b */ /* 0x002fe60000004200 */
[----:B------:R-:W-:Y:S04]  /*c670*/  MUFU.EX2 R48, R48 ;  /* 0x0000003000307308 */ /* 0x000fe80000000800 */
        /* <DEDUP_REMOVED lines=20> */
[C---:B---3--:R-:W-:Y:S01]  /*c7c0*/  HMMA.16816.F32.BF16 R68, R12.reuse, R148, R68 ;  /* 0x000000940c44723c */ /* 0x048fe20000041844 */
[----:B------:R-:W3:Y:S06]  /*c7d0*/  MUFU.EX2 R148, R24 ;  /* 0x0000001800947308 */ /* 0x000eec0000000800 */
[----:B------:R-:W-:Y:S01]  /*c7e0*/  MOV R149, R221 ;  /* 0x000000dd00957202 */ /* 0x000fe20000000f00 */
[C---:B------:R-:W-:Y:S03]  /*c7f0*/  HMMA.16816.F32.BF16 R72, R12.reuse, R150, R72 ;  /* 0x000000960c48723c */ /* 0x040fe60000041848 */
[----:B------:R-:W-:Y:S04]  /*c800*/  MUFU.EX2 R221, R29 ;  /* 0x0000001d00dd7308 */ /* 0x000fe80000000800 */
[----:B------:R-:W-:Y:S01]  /*c810*/  MOV R151, R166 ;  /* 0x000000a600977202 */ /* 0x000fe20000000f00 */
[C---:B-1----:R-:W-:Y:S05]  /*c820*/  HMMA.16816.F32.BF16 R76, R12.reuse, R16, R76 ;  /* 0x000000100c4c723c */ /* 0x042fea000004184c */
[----:B------:R-:W-:Y:S03]  /*c830*/  MUFU.EX2 R166, R26 ;  /* 0x0000001a00a67308 */ /* 0x000fe60000000800 */
[C---:B------:R-:W-:Y:S01]  /*c840*/  HMMA.16816.F32.BF16 R80, R12.reuse, R18, R80 ;  /* 0x000000120c50723c */ /* 0x040fe20000041850 */
[----:B------:R-:W1:Y:S07]  /*c850*/  LDSM.16.MT88.4 R16, [R224+0x1000] ;  /* 0x00100000e010783b */ /* 0x000e6e0000004200 */
[C---:B--2---:R-:W-:Y:S07]  /*c860*/  HMMA.16816.F32.BF16 R84, R12.reuse, R152, R84 ;  /* 0x000000980c54723c */ /* 0x044fee0000041854 */
[----:B------:R-:W-:Y:S01]  /*c870*/  MOV R152, R165 ;  /* 0x000000a500987202 */ /* 0x000fe20000000f00 */
[C---:B------:R-:W-:Y:S01]  /*c880*/  HMMA.16816.F32.BF16 R88, R12.reuse, R154, R88 ;  /* 0x0000009a0c58723c */ /* 0x040fe20000041858 */
[----:B------:R2:W1:Y:S03]  /*c890*/  MUFU.EX2 R165, R27 ;  /* 0x0000001b00a57308 */ /* 0x0004660000000800 */
[----:B------:R-:W-:Y:S03]  /*c8a0*/  MOV R153, R164 ;  /* 0x000000a400997202 */ /* 0x000fe60000000f00 */
[----:B---3--:R-:W-:Y:S01]  /*c8b0*/  MOV R154, R148 ;  /* 0x00000094009a7202 */ /* 0x008fe20000000f00 */
[C---:B----4-:R-:W-:Y:S03]  /*c8c0*/  HMMA.16816.F32.BF16 R92, R12.reuse, R144, R92 ;  /* 0x000000900c5c723c */ /* 0x050fe6000004185c */
[----:B------:R-:W-:Y:S01]  /*c8d0*/  MUFU.EX2 R164, R30 ;  /* 0x0000001e00a47308 */ /* 0x000fe20000000800 */
[----:B------:R-:W-:Y:S02]  /*c8e0*/  MOV R155, R222 ;  /* 0x000000de009b7202 */ /* 0x000fe40000000f00 */
[----:B------:R-:W-:Y:S02]  /*c8f0*/  MOV R49, R154 ;  /* 0x0000009a00317202 */ /* 0x000fe40000000f00 */
[----:B------:R-:W-:Y:S01]  /*c900*/  HMMA.16816.F32.BF16 R96, R12, R146, R96 ;  /* 0x000000920c60723c */ /* 0x000fe20000041860 */
[----:B------:R-:W-:Y:S03]  /*c910*/  LDSM.16.MT88.4 R144, [R230+0x1000] ;  /* 0x00100000e690783b */ /* 0x000fe60000004200 */
[----:B------:R-:W-:Y:S01]  /*c920*/  MOV R148, R220 ;  /* 0x000000dc00947202 */ /* 0x000fe20000000f00 */
[----:B------:R-:W3:Y:S02]  /*c930*/  MUFU.EX2 R222, R28 ;  /* 0x0000001c00de7308 */ /* 0x000ee40000000800 */
[----:B------:R-:W-:Y:S02]  /*c940*/  F2FP.BF16.PACK_AB R14, R223, R154 ;  /* 0x0000009adf0e723e */ /* 0x000fe400000010ff */
[----:B--2---:R-:W2:Y:S03]  /*c950*/  LDSM.16.MT88.4 R24, [R227+0x1000] ;  /* 0x00100000e318783b */ /* 0x004ea60000004200 */
[----:B------:R-:W-:Y:S02]  /*c960*/  F2FP.BF16.PACK_AB R12, R219, R151 ;  /* 0x00000097db0c723e */ /* 0x000fe400000010ff */
[----:B------:R-:W-:Y:S01]  /*c970*/  F2FP.BF16.PACK_AB R13, R167, R208 ;  /* 0x000000d0a70d723e */ /* 0x000fe200000010ff */
[----:B------:R4:W-:Y:S01]  /*c980*/  MUFU.EX2 R220, R32 ;  /* 0x0000002000dc7308 */ /* 0x0009e20000000800 */
[----:B-1----:R-:W-:Y:S02]  /*c990*/  F2FP.BF16.PACK_AB R15, R165, R166 ;  /* 0x000000a6a50f723e */ /* 0x002fe400000010ff */
[----:B------:R-:W-:Y:S02]  /*c9a0*/  MOV R150, R148 ;  /* 0x0000009400967202 */ /* 0x000fe40000000f00 */
[----:B------:R-:W-:Y:S03]  /*c9b0*/  MOV R148, R142 ;  /* 0x0000008e00947202 */ /* 0x000fe60000000f00 */
[C---:B------:R-:W-:Y:S02]  /*c9c0*/  HMMA.16816.F32.BF16 R4, R12.reuse, R16, R4 ;  /* 0x000000100c04723c */ /* 0x040fe40000041804 */
[----:B------:R1:W-:Y:S06]  /*c9d0*/  MUFU.EX2 R142, R39 ;  /* 0x00000027008e7308 */ /* 0x0003ec0000000800 */
[C---:B------:R-:W-:Y:S01]  /*c9e0*/  HMMA.16816.F32.BF16 R8, R12.reuse, R18, R8 ;  /* 0x000000120c08723c */ /* 0x040fe20000041808 */
[----:B------:R-:W3:Y:S07]  /*c9f0*/  LDSM.16.MT88.4 R16, [R224+0x4000] ;  /* 0x00400000e010783b */ /* 0x000eee0000004200 */
[C---:B------:R-:W-:Y:S04]  /*ca00*/  HMMA.16816.F32.BF16 R100, R12.reuse, R20, R100 ;  /* 0x000000140c64723c */ /* 0x040fe80000041864 */
[----:B----4-:R-:W-:Y:S02]  /*ca10*/  MOV R32, R219 ;  /* 0x000000db00207202 */ /* 0x010fe40000000f00 */
[----:B------:R4:W-:Y:S02]  /*ca20*/  MUFU.EX2 R219, R33 ;  /* 0x0000002100db7308 */ /* 0x0009e40000000800 */
[C---:B------:R-:W-:Y:S01]  /*ca30*/  HMMA.16816.F32.BF16 R104, R12.reuse, R22, R104 ;  /* 0x000000160c68723c */ /* 0x040fe20000041868 */
[----:B------:R-:W3:Y:S03]  /*ca40*/  LDSM.16.MT88.4 R20, [R228+0x4000] ;  /* 0x00400000e414783b */ /* 0x000ee60000004200 */
[--C-:B-1----:R-:W-:Y:S04]  /*ca50*/  FFMA.FTZ R39, R47, c[0x0][0x2d0], -R3.reuse ;  /* 0x0000b4002f277a23 */ /* 0x102fe80000010803 */
[C---:B--2---:R-:W-:Y:S02]  /*ca60*/  HMMA.16816.F32.BF16 R108, R12.reuse, R24, R108 ;  /* 0x000000180c6c723c */ /* 0x044fe4000004186c */
[----:B------:R-:W-:Y:S06]  /*ca70*/  MUFU.EX2 R39, R39 ;  /* 0x0000002700277308 */ /* 0x000fec0000000800 */
[C---:B------:R-:W-:Y:S01]  /*ca80*/  HMMA.16816.F32.BF16 R112, R12.reuse, R26, R112 ;  /* 0x0000001a0c70723c */ /* 0x040fe20000041870 */
[----:B------:R-:W1:Y:S03]  /*ca90*/  LDSM.16.MT88.4 R24, [R227+0x4000] ;  /* 0x00400000e318783b */ /* 0x000e660000004200 */
[----:B----4-:R-:W-:Y:S04]  /*caa0*/  MOV R33, R151 ;  /* 0x0000009700217202 */ /* 0x010fe80000000f00 */
[C---:B------:R-:W-:Y:S04]  /*cab0*/  HMMA.16816.F32.BF16 R116, R12.reuse, R144, R116 ;  /* 0x000000900c74723c */ /* 0x040fe80000041874 */
[----:B------:R-:W-:Y:S02]  /*cac0*/  MOV R47, R33 ;  /* 0x00000021002f7202 */ /* 0x000fe40000000f00 */
[----:B------:R-:W-:Y:S02]  /*cad0*/  MOV R151, R149 ;  /* 0x0000009500977202 */ /* 0x000fe40000000f00 */
[C---:B------:R-:W-:Y:S01]  /*cae0*/  HMMA.16816.F32.BF16 R120, R12.reuse, R146, R120 ;  /* 0x000000920c78723c */ /* 0x040fe20000041878 */
[----:B------:R-:W2:Y:S03]  /*caf0*/  LDSM.16.MT88.4 R144, [R230+0x4000] ;  /* 0x00400000e690783b */ /* 0x000ea60000004200 */
[----:B------:R-:W-:Y:S02]  /*cb00*/  MOV R149, R143 ;  /* 0x0000008f00957202 */ /* 0x000fe40000000f00 */
[----:B------:R4:W-:Y:S02]  /*cb10*/  MUFU.EX2 R143, R38 ;  /* 0x00000026008f7308 */ /* 0x0009e40000000800 */
[C---:B---3--:R-:W-:Y:S08]  /*cb20*/  HMMA.16816.F32.BF16 R124, R12.reuse, R16, R124 ;  /* 0x000000100c7c723c */ /* 0x048ff0000004187c */
[C---:B------:R-:W-:Y:S01]  /*cb30*/  HMMA.16816.F32.BF16 R128, R12.reuse, R18, R128 ;  /* 0x000000120c80723c */ /* 0x040fe20000041880 */
[----:B------:R-:W3:Y:S07]  /*cb40*/  LDSM.16.MT88.4 R16, [R224+0x7000] ;  /* 0x00700000e010783b */ /* 0x000eee0000004200 */
[C---:B------:R-:W-:Y:S04]  /*cb50*/  HMMA.16816.F32.BF16 R132, R12.reuse, R20, R132 ;  /* 0x000000140c84723c */ /* 0x040fe80000041884 */
[--C-:B----4-:R-:W-:Y:S01]  /*cb60*/  FFMA.FTZ R38, R46, c[0x0][0x2d0], -R3.reuse ;  /* 0x0000b4002e267a23 */ /* 0x110fe20000010803 */
[----:B------:R-:W-:Y:S03]  /*cb70*/  MOV R46, R32 ;  /* 0x00000020002e7202 */ /* 0x000fe60000000f00 */
[C---:B------:R-:W-:Y:S01]  /*cb80*/  HMMA.16816.F32.BF16 R136, R12.reuse, R22, R136 ;  /* 0x000000160c88723c */ /* 0x040fe20000041888 */
[----:B------:R-:W4:Y:S01]  /*cb90*/  LDSM.16.MT88.4 R20, [R228+0x7000] ;  /* 0x00700000e414783b */ /* 0x000f220000004200 */
[----:B------:R-:W-:Y:S06]  /*cba0*/  MUFU.EX2 R38, R38 ;  /* 0x0000002600267308 */ /* 0x000fec0000000800 */
[C---:B-1----:R-:W-:Y:S08]  /*cbb0*/  HMMA.16816.F32.BF16 R52, R12.reuse, R24, R52 ;  /* 0x000000180c34723c */ /* 0x042ff00000041834 */
[C---:B------:R-:W-:Y:S01]  /*cbc0*/  HMMA.16816.F32.BF16 R56, R12.reuse, R26, R56 ;  /* 0x0000001a0c38723c */ /* 0x040fe20000041838 */
[----:B------:R-:W1:Y:S07]  /*cbd0*/  LDSM.16.MT88.4 R24, [R227+0x7000] ;  /* 0x00700000e318783b */ /* 0x000e6e0000004200 */
[C---:B--2---:R-:W-:Y:S01]  /*cbe0*/  HMMA.16816.F32.BF16 R60, R12.reuse, R144, R60 ;  /* 0x000000900c3c723c */ /* 0x044fe2000004183c */
[----:B------:R2:W-:Y:S07]  /*cbf0*/  MUFU.EX2 R145, R34 ;  /* 0x0000002200917308 */ /* 0x0005ee0000000800 */
[C---:B------:R-:W-:Y:S03]  /*cc00*/  HMMA.16816.F32.BF16 R64, R12.reuse, R146, R64 ;  /* 0x000000920c40723c */ /* 0x040fe60000041840 */
[----:B------:R1:W1:Y:S05]  /*cc10*/  MUFU.EX2 R146, R31 ;  /* 0x0000001f00927308 */ /* 0x00026a0000000800 */
[C---:B---3--:R-:W-:Y:S05]  /*cc20*/  HMMA.16816.F32.BF16 R68, R12.reuse, R16, R68 ;  /* 0x000000100c44723c */ /* 0x048fea0000041844 */
[----:B------:R3:W3:Y:S03]  /*cc30*/  MUFU.EX2 R144, R35 ;  /* 0x0000002300907308 */ /* 0x0006e60000000800 */
[C---:B------:R-:W-:Y:S01]  /*cc40*/  HMMA.16816.F32.BF16 R72, R12.reuse, R18, R72 ;  /* 0x000000120c48723c */ /* 0x040fe20000041848 */
[----:B--2---:R-:W2:Y:S04]  /*cc50*/  LDL.LU R34, [R1+0xc] ;  /* 0x00000c0001227983 */ /* 0x004ea80000300800 */
[----:B------:R-:W-:Y:S02]  /*cc60*/  LDSM.16.MT88.4 R16, [R224+0x1800] ;  /* 0x00180000e010783b */ /* 0x000fe40000004200 */
[----:B------:R3:W-:Y:S01]  /*cc70*/  MUFU.EX2 R147, R37 ;  /* 0x0000002500937308 */ /* 0x0007e20000000800 */
[C---:B----4-:R-:W-:Y:S05]  /*cc80*/  HMMA.16816.F32.BF16 R76, R12.reuse, R20, R76 ;  /* 0x000000140c4c723c */ /* 0x050fea000004184c */
[----:B-1----:R-:W1:Y:S03]  /*cc90*/  LDSM.16.MT88.4 R28, [R230+0x7000] ;  /* 0x00700000e61c783b */ /* 0x002e660000004200 */
[C---:B------:R-:W-:Y:S05]  /*cca0*/  HMMA.16816.F32.BF16 R80, R12.reuse, R22, R80 ;  /* 0x000000160c50723c */ /* 0x040fea0000041850 */
[----:B------:R-:W4:Y:S01]  /*ccb0*/  LDSM.16.MT88.4 R20, [R228+0x1800] ;  /* 0x00180000e414783b */ /* 0x000f220000004200 */
[----:B---3--:R-:W-:Y:S02]  /*ccc0*/  MOV R35, R214 ;  /* 0x000000d600237202 */ /* 0x008fe40000000f00 */
[C---:B------:R-:W-:Y:S01]  /*ccd0*/  HMMA.16816.F32.BF16 R84, R12.reuse, R24, R84 ;  /* 0x000000180c54723c */ /* 0x040fe20000041854 */
[----:B------:R-:W3:Y:S03]  /*cce0*/  MUFU.EX2 R214, R36 ;  /* 0x0000002400d67308 */ /* 0x000ee60000000800 */
[--C-:B------:R-:W-:Y:S04]  /*ccf0*/  FFMA.FTZ R37, R50, c[0x0][0x2d0], -R3.reuse ;  /* 0x0000b40032257a23 */ /* 0x100fe80000010803 */
[C---:B------:R-:W-:Y:S01]  /*cd00*/  HMMA.16816.F32.BF16 R88, R12.reuse, R26, R88 ;  /* 0x0000001a0c58723c */ /* 0x040fe20000041858 */
[----:B------:R-:W3:Y:S03]  /*cd10*/  LDSM.16.MT88.4 R24, [R227+0x1800] ;  /* 0x00180000e318783b */ /* 0x000ee60000004200 */
[----:B------:R-:W-:Y:S01]  /*cd20*/  MOV R50, R155 ;  /* 0x0000009b00327202 */ /* 0x000fe20000000f00 */
[----:B------:R-:W-:Y:S01]  /*cd30*/  FFMA.FTZ R3, R51, c[0x0][0x2d0], -R3 ;  /* 0x0000b40033037a23 */ /* 0x000fe20000010803 */
[----:B------:R-:W-:Y:S01]  /*cd40*/  MOV R51, R152 ;  /* 0x0000009800337202 */ /* 0x000fe20000000f00 */
[----:B------:R-:W-:Y:S10]  /*cd50*/  MUFU.EX2 R37, R37 ;  /* 0x0000002500257308 */ /* 0x000ff40000000800 */
[----:B------:R3:W2:Y:S01]  /*cd60*/  MUFU.EX2 R36, R3 ;  /* 0x0000000300247308 */ /* 0x0006a20000000800 */
[C---:B-1----:R-:W-:Y:S08]  /*cd70*/  HMMA.16816.F32.BF16 R92, R12.reuse, R28, R92 ;  /* 0x0000001c0c5c723c */ /* 0x042ff0000004185c */
[----:B------:R-:W-:Y:S01]  /*cd80*/  HMMA.16816.F32.BF16 R96, R12, R30, R96 ;  /* 0x0000001e0c60723c */ /* 0x000fe20000041860 */
[----:B------:R-:W1:Y:S06]  /*cd90*/  LDSM.16.MT88.4 R28, [R230+0x1800] ;  /* 0x00180000e61c783b */ /* 0x000e6c0000004200 */
[----:B------:R-:W-:Y:S02]  /*cda0*/  F2FP.BF16.PACK_AB R12, R221, R222 ;  /* 0x000000dedd0c723e */ /* 0x000fe400000010ff */
[----:B------:R-:W-:Y:S03]  /*cdb0*/  F2FP.BF16.PACK_AB R13, R146, R164 ;  /* 0x000000a4920d723e */ /* 0x000fe600000010ff */
[----:B------:R-:W-:Y:S02]  /*cdc0*/  F2FP.BF16.PACK_AB R14, R219, R220 ;  /* 0x000000dcdb0e723e */ /* 0x000fe400000010ff */
[----:B------:R-:W-:Y:S02]  /*cdd0*/  F2FP.BF16.PACK_AB R15, R144, R145 ;  /* 0x00000091900f723e */ /* 0x000fe400000010ff */
[----:B---3--:R-:W-:Y:S05]  /*cde0*/  MOV R3, R148 ;  /* 0x0000009400037202 */ /* 0x008fea0000000f00 */
[C---:B------:R-:W-:Y:S08]  /*cdf0*/  HMMA.16816.F32.BF16 R4, R12.reuse, R16, R4 ;  /* 0x000000100c04723c */ /* 0x040ff00000041804 */
[C---:B------:R-:W-:Y:S01]  /*ce00*/  HMMA.16816.F32.BF16 R8, R12.reuse, R18, R8 ;  /* 0x000000120c08723c */ /* 0x040fe20000041808 */
[----:B------:R-:W3:Y:S07]  /*ce10*/  LDSM.16.MT88.4 R16, [R224+0x4800] ;  /* 0x00480000e010783b */ /* 0x000eee0000004200 */
        /* <DEDUP_REMOVED lines=37> */
[C---:B---3--:R-:W-:Y:S08]  /*d070*/  HMMA.16816.F32.BF16 R4, R12.reuse, R16, R4 ;  /* 0x000000100c04723c */ /* 0x048ff00000041804 */
[C---:B------:R-:W-:Y:S01]  /*d080*/  HMMA.16816.F32.BF16 R8, R12.reuse, R18, R8 ;  /* 0x000000120c08723c */ /* 0x040fe20000041808 */
[----:B------:R-:W3:Y:S03]  /*d090*/  LDSM.16.MT88.4 R16, [R224+0x5000] ;  /* 0x00500000e010783b */ /* 0x000ee60000004200 */
[----:B--2---:R-:W-:Y:S04]  /*d0a0*/  FFMA.FTZ R2, R2, R34, R35 ;  /* 0x0000002202027223 */ /* 0x004fe80000010023 */
[C---:B----4-:R-:W-:Y:S01]  /*d0b0*/  HMMA.16816.F32.BF16 R100, R12.reuse, R20, R100 ;  /* 0x000000140c64723c */ /* 0x050fe20000041864 */
[----:B------:R-:W2:Y:S07]  /*d0c0*/  LDSM.16.MT88.4 R32, [R228+0x5000] ;  /* 0x00500000e420783b */ /* 0x000eae0000004200 */
[C---:B------:R-:W-:Y:S01]  /*d0d0*/  HMMA.16816.F32.BF16 R104, R12.reuse, R22, R104 ;  /* 0x000000160c68723c */ /* 0x040fe20000041868 */
[----:B------:R-:W4:Y:S07]  /*d0e0*/  LDSM.16.MT88.4 R20, [R227+0x5000] ;  /* 0x00500000e314783b */ /* 0x000f2e0000004200 */
[C---:B------:R-:W-:Y:S08]  /*d0f0*/  HMMA.16816.F32.BF16 R108, R12.reuse, R24, R108 ;  /* 0x000000180c6c723c */ /* 0x040ff0000004186c */
[C---:B------:R-:W-:Y:S01]  /*d100*/  HMMA.16816.F32.BF16 R112, R12.reuse, R26, R112 ;  /* 0x0000001a0c70723c */ /* 0x040fe20000041870 */
[----:B------:R-:W4:Y:S07]  /*d110*/  LDSM.16.MT88.4 R24, [R230+0x5000] ;  /* 0x00500000e618783b */ /* 0x000f2e0000004200 */
[C---:B-1----:R-:W-:Y:S08]  /*d120*/  HMMA.16816.F32.BF16 R116, R12.reuse, R28, R116 ;  /* 0x0000001c0c74723c */ /* 0x042ff00000041874 */
[C---:B------:R-:W-:Y:S01]  /*d130*/  HMMA.16816.F32.BF16 R120, R12.reuse, R30, R120 ;  /* 0x0000001e0c78723c */ /* 0x040fe20000041878 */
[----:B------:R-:W-:Y:S07]  /*d140*/  LDSM.16.MT88.4 R28, [R228+0x8000] ;  /* 0x00800000e41c783b */ /* 0x000fee0000004200 */
[C---:B---3--:R-:W-:Y:S08]  /*d150*/  HMMA.16816.F32.BF16 R124, R12.reuse, R16, R124 ;  /* 0x000000100c7c723c */ /* 0x048ff0000004187c */
[C---:B------:R-:W-:Y:S01]  /*d160*/  HMMA.16816.F32.BF16 R128, R12.reuse, R18, R128 ;  /* 0x000000120c80723c */ /* 0x040fe20000041880 */
[----:B------:R-:W1:Y:S07]  /*d170*/  LDSM.16.MT88.4 R16, [R224+0x8000] ;  /* 0x00800000e010783b */ /* 0x000e6e0000004200 */
[C---:B--2---:R-:W-:Y:S08]  /*d180*/  HMMA.16816.F32.BF16 R132, R12.reuse, R32, R132 ;  /* 0x000000200c84723c */ /* 0x044ff00000041884 */
[C---:B------:R-:W-:Y:S01]  /*d190*/  HMMA.16816.F32.BF16 R136, R12.reuse, R34, R136 ;  /* 0x000000220c88723c */ /* 0x040fe20000041888 */
[----:B------:R-:W2:Y:S07]  /*d1a0*/  LDSM.16.MT88.4 R32, [R227+0x8000] ;  /* 0x00800000e320783b */ /* 0x000eae0000004200 */
[C---:B----4-:R-:W-:Y:S08]  /*d1b0*/  HMMA.16816.F32.BF16 R52, R12.reuse, R20, R52 ;  /* 0x000000140c34723c */ /* 0x050ff00000041834 */
[C---:B------:R-:W-:Y:S01]  /*d1c0*/  HMMA.16816.F32.BF16 R56, R12.reuse, R22, R56 ;  /* 0x000000160c38723c */ /* 0x040fe20000041838 */
[----:B------:R-:W3:Y:S07]  /*d1d0*/  LDSM.16.MT88.4 R20, [R230+0x8000] ;  /* 0x00800000e614783b */ /* 0x000eee0000004200 */
[C---:B------:R-:W-:Y:S01]  /*d1e0*/  HMMA.16816.F32.BF16 R60, R12.reuse, R24, R60 ;  /* 0x000000180c3c723c */ /* 0x040fe2000004183c */
[----:B------:R-:W4:Y:S07]  /*d1f0*/  LDL.LU R25, [R1+0x10] ;  /* 0x0000100001197983 */ /* 0x000f2e0000300800 */
[C---:B------:R-:W-:Y:S08]  /*d200*/  HMMA.16816.F32.BF16 R64, R12.reuse, R26, R64 ;  /* 0x0000001a0c40723c */ /* 0x040ff00000041840 */
[C---:B-1----:R-:W-:Y:S08]  /*d210*/  HMMA.16816.F32.BF16 R68, R12.reuse, R16, R68 ;  /* 0x000000100c44723c */ /* 0x042ff00000041844 */
[C---:B------:R-:W-:Y:S01]  /*d220*/  HMMA.16816.F32.BF16 R72, R12.reuse, R18, R72 ;  /* 0x000000120c48723c */ /* 0x040fe20000041848 */
[----:B------:R-:W-:Y:S07]  /*d230*/  LDSM.16.MT88.4 R16, [R228+0x2800] ;  /* 0x00280000e410783b */ /* 0x000fee0000004200 */
[C---:B------:R-:W-:Y:S07]  /*d240*/  HMMA.16816.F32.BF16 R76, R12.reuse, R28, R76 ;  /* 0x0000001c0c4c723c */ /* 0x040fee000004184c */
[----:B------:R-:W-:Y:S01]  /*d250*/  MOV R29, R153 ;  /* 0x00000099001d7202 */ /* 0x000fe20000000f00 */
[C---:B------:R-:W-:Y:S01]  /*d260*/  HMMA.16816.F32.BF16 R80, R12.reuse, R30, R80 ;  /* 0x0000001e0c50723c */ /* 0x040fe20000041850 */
[----:B------:R-:W1:Y:S03]  /*d270*/  LDSM.16.MT88.4 R152, [R224+0x2800] ;  /* 0x00280000e098783b */ /* 0x000e660000004200 */
[----:B------:R-:W-:Y:S04]  /*d280*/  FADD.FTZ R2, R29, R2 ;  /* 0x000000021d027221 */ /* 0x000fe80000010000 */
[C---:B--2---:R-:W-:Y:S01]  /*d290*/  HMMA.16816.F32.BF16 R84, R12.reuse, R32, R84 ;  /* 0x000000200c54723c */ /* 0x044fe20000041854 */
[----:B------:R-:W-:Y:S03]  /*d2a0*/  LDSM.16.MT88.4 R28, [R227+0x5800] ;  /* 0x00580000e31c783b */ /* 0x000fe60000004200 */
[----:B------:R-:W-:Y:S01]  /*d2b0*/  FADD.FTZ R2, R51, R2 ;  /* 0x0000000233027221 */ /* 0x000fe20000010000 */
[----:B------:R-:W-:Y:S03]  /*d2c0*/  MOV R51, R151 ;  /* 0x0000009700337202 */ /* 0x000fe60000000f00 */
[C---:B------:R-:W-:Y:S01]  /*d2d0*/  HMMA.16816.F32.BF16 R88, R12.reuse, R34, R88 ;  /* 0x000000220c58723c */ /* 0x040fe20000041858 */
[----:B------:R-:W-:Y:S03]  /*d2e0*/  LDSM.16.MT88.4 R32, [R230+0x5800] ;  /* 0x00580000e620783b */ /* 0x000fe60000004200 */
[----:B------:R-:W-:Y:S01]  /*d2f0*/  FADD.FTZ R2, R50, R2 ;  /* 0x0000000232027221 */ /* 0x000fe20000010000 */
[----:B------:R-:W-:Y:S03]  /*d300*/  MOV R50, R150 ;  /* 0x0000009600327202 */ /* 0x000fe60000000f00 */
[C---:B---3--:R-:W-:Y:S08]  /*d310*/  HMMA.16816.F32.BF16 R92, R12.reuse, R20, R92 ;  /* 0x000000140c5c723c */ /* 0x048ff0000004185c */
[----:B------:R-:W-:Y:S01]  /*d320*/  HMMA.16816.F32.BF16 R96, R12, R22, R96 ;  /* 0x000000160c60723c */ /* 0x000fe20000041860 */
[----:B------:R-:W-:Y:S06]  /*d330*/  LDSM.16.MT88.4 R20, [R230+0x2800] ;  /* 0x00280000e614783b */ /* 0x000fec0000004200 */
[----:B------:R-:W-:Y:S02]  /*d340*/  F2FP.BF16.PACK_AB R12, R45, R44 ;  /* 0x0000002c2d0c723e */ /* 0x000fe400000010ff */
[----:B------:R-:W-:Y:S03]  /*d350*/  F2FP.BF16.PACK_AB R13, R39, R38 ;  /* 0x00000026270d723e */ /* 0x000fe600000010ff */
[----:B------:R-:W-:Y:S02]  /*d360*/  F2FP.BF16.PACK_AB R14, R212, R48 ;  /* 0x00000030d40e723e */ /* 0x000fe400000010ff */
[----:B------:R-:W-:Y:S01]  /*d370*/  F2FP.BF16.PACK_AB R15, R36, R37 ;  /* 0x00000025240f723e */ /* 0x000fe200000010ff */
[----:B----4-:R-:W-:Y:S01]  /*d380*/  FFMA.FTZ R0, R0, R25, R218 ;  /* 0x0000001900007223 */ /* 0x010fe200000100da */
[----:B------:R-:W-:Y:S01]  /*d390*/  MOV R218, R149 ;  /* 0x0000009500da7202 */ /* 0x000fe20000000f00 */
[----:B------:R-:W2:Y:S04]  /*d3a0*/  LDSM.16.MT88.4 R24, [R227+0x2800] ;  /* 0x00280000e318783b */ /* 0x000ea80000004200 */
[C---:B-1----:R-:W-:Y:S03]  /*d3b0*/  HMMA.16816.F32.BF16 R148, R12.reuse, R152, R4 ;  /* 0x000000980c94723c */ /* 0x042fe60000041804 */
[----:B------:R-:W-:Y:S02]  /*d3c0*/  FADD.FTZ R2, R218, R2 ;  /* 0x00000002da027221 */ /* 0x000fe40000010000 */
[----:B------:R-:W-:Y:S01]  /*d3d0*/  FADD.FTZ R0, R217, R0 ;  /* 0x00000000d9007221 */ /* 0x000fe20000010000 */
[----:B------:R-:W1:Y:S02]  /*d3e0*/  LDSM.16.MT88.4 R4, [R224+0x5800] ;  /* 0x00580000e004783b */ /* 0x000e640000004200 */
[C---:B------:R-:W-:Y:S04]  /*d3f0*/  HMMA.16816.F32.BF16 R152, R12.reuse, R154, R8 ;  /* 0x0000009a0c98723c */ /* 0x040fe80000041808 */
[----:B------:R-:W-:Y:S02]  /*d400*/  FADD.FTZ R2, R3, R2 ;  /* 0x0000000203027221 */ /* 0x000fe40000010000 */
[----:B------:R-:W-:Y:S01]  /*d410*/  FADD.FTZ R0, R216, R0 ;  /* 0x00000000d8007221 */ /* 0x000fe20000010000 */
[----:B------:R-:W3:Y:S01]  /*d420*/  LDSM.16.MT88.4 R8, [R228+0x5800] ;  /* 0x00580000e408783b */ /* 0x000ee20000004200 */
[C---:B------:R-:W-:Y:S04]  /*d430*/  HMMA.16816.F32.BF16 R100, R12.reuse, R16, R100 ;  /* 0x000000100c64723c */ /* 0x040fe80000041864 */
[----:B------:R-:W-:Y:S02]  /*d440*/  FADD.FTZ R2, R51, R2 ;  /* 0x0000000233027221 */ /* 0x000fe40000010000 */
[----:B------:R-:W-:Y:S02]  /*d450*/  FADD.FTZ R0, R215, R0 ;  /* 0x00000000d7007221 */ /* 0x000fe40000010000 */
[C---:B------:R-:W-:Y:S01]  /*d460*/  HMMA.16816.F32.BF16 R104, R12.reuse, R18, R104 ;  /* 0x000000120c68723c */ /* 0x040fe20000041868 */
[----:B------:R-:W4:Y:S03]  /*d470*/  LDSM.16.MT88.4 R16, [R224+0x8800] ;  /* 0x00880000e010783b */ /* 0x000f260000004200 */
[----:B------:R-:W-:Y:S02]  /*d480*/  FADD.FTZ R2, R50, R2 ;  /* 0x0000000232027221 */ /* 0x000fe40000010000 */
[----:B------:R-:W-:Y:S02]  /*d490*/  FADD.FTZ R0, R213, R0 ;  /* 0x00000000d5007221 */ /* 0x000fe40000010000 */
[----:B------:R-:W-:Y:S04]  /*d4a0*/  FADD.FTZ R2, R47, R2 ;  /* 0x000000022f027221 */ /* 0x000fe80000010000 */
[----:B------:R-:W-:Y:S02]  /*d4b0*/  FADD.FTZ R2, R46, R2 ;  /* 0x000000022e027221 */ /* 0x000fe40000010000 */
[----:B------:R-:W-:Y:S01]  /*d4c0*/  FADD.FTZ R0, R211, R0 ;  /* 0x00000000d3007221 */ /* 0x000fe20000010000 */
[C---:B--2---:R-:W-:Y:S03]  /*d4d0*/  HMMA.16816.F32.BF16 R108, R12.reuse, R24, R108 ;  /* 0x000000180c6c723c */ /* 0x044fe6000004186c */
        /* <DEDUP_REMOVED lines=30> */
[C---:B------:R-:W-:Y:S04]  /*d6c0*/  HMMA.16816.F32.BF16 R56, R12.reuse, R30, R56 ;  /* 0x0000001e0c38723c */ /* 0x040fe80000041838 */
[----:B------:R-:W-:Y:S04]  /*d6d0*/  FADD.FTZ R0, R144, R0 ;  /* 0x0000000090007221 */ /* 0x000fe80000010000 */
[C---:B------:R-:W-:Y:S04]  /*d6e0*/  HMMA.16816.F32.BF16 R60, R12.reuse, R32, R60 ;  /* 0x000000200c3c723c */ /* 0x040fe8000004183c */
[----:B------:R-:W-:Y:S01]  /*d6f0*/  FADD.FTZ R0, R143, R0 ;  /* 0x000000008f007221 */ /* 0x000fe20000010000 */
[----:B------:R-:W-:Y:S03]  /*d700*/  MOV R143, R140 ;  /* 0x0000008c008f7202 */ /* 0x000fe60000000f00 */
[C---:B------:R-:W-:Y:S04]  /*d710*/  HMMA.16816.F32.BF16 R64, R12.reuse, R34, R64 ;  /* 0x000000220c40723c */ /* 0x040fe80000041840 */
[----:B------:R-:W-:Y:S01]  /*d720*/  FADD.FTZ R0, R142, R0 ;  /* 0x000000008e007221 */ /* 0x000fe20000010000 */
[----:B------:R-:W-:Y:S03]  /*d730*/  MOV R142, R141 ;  /* 0x0000008d008e7202 */ /* 0x000fe60000000f00 */
[C---:B----4-:R-:W-:Y:S04]  /*d740*/  HMMA.16816.F32.BF16 R68, R12.reuse, R16, R68 ;  /* 0x000000100c44723c */ /* 0x050fe80000041844 */
[----:B------:R-:W-:Y:S04]  /*d750*/  FADD.FTZ R0, R42, R0 ;  /* 0x000000002a007221 */ /* 0x000fe80000010000 */
[C---:B------:R-:W-:Y:S04]  /*d760*/  HMMA.16816.F32.BF16 R72, R12.reuse, R18, R72 ;  /* 0x000000120c48723c */ /* 0x040fe80000041848 */
        /* <DEDUP_REMOVED lines=12> */
[----:B------:R1:W-:Y:S03]  /*d830*/  STL [R1+0xc], R2 ;  /* 0x00000c0201007387 */ /* 0x0003e60000100800 */
[----:B------:R-:W-:Y:S04]  /*d840*/  FADD.FTZ R0, R36, R0 ;  /* 0x0000000024007221 */ /* 0x000fe80000010000 */
[C---:B---3--:R-:W-:Y:S01]  /*d850*/  HMMA.16816.F32.BF16 R92, R12.reuse, R8, R92 ;  /* 0x000000080c5c723c */ /* 0x048fe2000004185c */
[----:B------:R1:W-:Y:S07]  /*d860*/  STL [R1+0x10], R0 ;  /* 0x0000100001007387 */ /* 0x0003ee0000100800 */
[----:B------:R-:W-:Y:S01]  /*d870*/  HMMA.16816.F32.BF16 R96, R12, R10, R96 ;  /* 0x0000000a0c60723c */ /* 0x000fe20000041860 */
[----:B------:R-:W-:-:S07]  /*d880*/  @P0 BRA `(.L_x_1779) ;  /* 0xffffc86000000947 */ /* 0x000fce000383ffff */
.L_x_1778:
[----:B------:R-:W-:Y:S07]  /*d890*/  @!UPT UIADD3 URZ, URZ, URZ, URZ ;  /* 0x0000003f3f3ff290 */ /* 0x000fee000fffe03f */
[----:B------:R-:W-:Y:S02]  /*d8a0*/  MOV R7, 0x1f ;  /* 0x0000001f00077802 */ /* 0x000fe40000000f00 */
[----:B------:R-:W-:Y:S01]  /*d8b0*/  MOV R6, 0xffffffff ;  /* 0xffffffff00067802 */ /* 0x000fe20000000f00 */
[----:B------:R-:W-:Y:S06]  /*d8c0*/  BRA.DIV ~URZ, `(.L_x_1780) ;  /* 0x000028227f007947 */ /* 0x000fec000b800000 */
[----:B-1----:R-:W2:Y:S04]  /*d8d0*/  LDL R0, [R1+0xc] ;  /* 0x00000c0001007983 */ /* 0x002ea80000100800 */
[----:B--2---:R1:W2:Y:S02]  /*d8e0*/  SHFL.BFLY PT, R4, R0, 0x2, 0x1f ;  /* 0x0c401f0000047f89 */ /* 0x0042a400000e0000 */
.L_x_1812:
        /* <DEDUP_REMOVED lines=9> */
.L_x_1813:
        /* <DEDUP_REMOVED lines=117> */
.L_x_1773:
        /* <DEDUP_REMOVED lines=19> */
.L_x_1783:
[----:B-1----:R-:W-:Y:S05]  /*e200*/  BSYNC B0 ;  /* 0x0000000000007941 */ /* 0x002fea0003800000 */
.L_x_1782:
        /* <DEDUP_REMOVED lines=120> */
[----:B------:R-:W-:Y:S05]  /*e990*/  CALL.REL.NOINC `($__internal_7_$__cuda_sm70_shflsync_idx_p) ;  /* 0x00001c9000007944 */ /* 0x000fea0003c00000 */
.L_x_1786:
        /* <DEDUP_REMOVED lines=119> */
.L_x_1788:
[----:B---34-:R-:W-:Y:S05]  /*f110*/  BSYNC B0 ;  /* 0x0000000000007941 */ /* 0x018fea0003800000 */
.L_x_1787:
        /* <DEDUP_REMOVED lines=18> */
.L_x_1790:
[----:B------:R-:W-:Y:S05]  /*f240*/  BSYNC B0 ;  /* 0x0000000000007941 */ /* 0x000fea0003800000 */
.L_x_1789:
        /* <DEDUP_REMOVED lines=18> */
.L_x_1792:
[----:B------:R-:W-:Y:S05]  /*f370*/  BSYNC B0 ;  /* 0x0000000000007941 */ /* 0x000fea0003800000 */
.L_x_1791:
        /* <DEDUP_REMOVED lines=19> */
.L_x_1785:
        /* <DEDUP_REMOVED lines=40> */
.L_x_1795:
[----:B------:R-:W-:Y:S05]  /*f730*/  BSYNC B0 ;  /* 0x0000000000007941 */ /* 0x000fea0003800000 */
.L_x_1794:
        /* <DEDUP_REMOVED lines=35> */
.L_x_1814:
[----:B------:R-:W-:Y:S05]  /*f970*/  BRA.DIV ~URZ, `(.L_x_1797) ;  /* 0x000009427f007947 */ /* 0x000fea000b800000 */
[----:B------:R3:W4:Y:S02]  /*f980*/  SHFL.IDX PT, R4, R3, RZ, 0x181f ;  /* 0x00181fff03047589 */ /* 0x00072400000e0000 */
.L_x_1815:
        /* <DEDUP_REMOVED lines=22> */
.L_x_1799:
[----:B------:R-:W-:Y:S05]  /*faf0*/  BSYNC B0 ;  /* 0x0000000000007941 */ /* 0x000fea0003800000 */
.L_x_1798:
[----:B------:R-:W-:Y:S05]  /*fb00*/  BRA.DIV ~URZ, `(.L_x_1800) ;  /* 0x000008127f007947 */ /* 0x000fea000b800000 */
[----:B--2---:R2:W1:Y:S04]  /*fb10*/  SHFL.IDX PT, R5, R2, 0x1, 0x181f ;  /* 0x00381f0002057f89 */ /* 0x00446800000e0000 */
[----:B----4-:R2:W4:Y:S02]  /*fb20*/  SHFL.IDX PT, R4, R3, 0x1, 0x181f ;  /* 0x00381f0003047f89 */ /* 0x01052400000e0000 */
.L_x_1816:
        /* <DEDUP_REMOVED lines=21> */
.L_x_1802:
[----:B------:R-:W-:Y:S05]  /*fc80*/  BSYNC B0 ;  /* 0x0000000000007941 */ /* 0x000fea0003800000 */
.L_x_1801:
[----:B------:R-:W-:Y:S05]  /*fc90*/  BRA.DIV ~URZ, `(.L_x_1803) ;  /* 0x000007427f007947 */ /* 0x000fea000b800000 */
[----:B-1----:R1:W2:Y:S02]  /*fca0*/  SHFL.IDX PT, R5, R2, 0x2, 0x181f ;  /* 0x00581f0002057f89 */ /* 0x0022a400000e0000 */
.L_x_1817:
[----:B------:R-:W-:Y:S05]  /*fcb0*/  BRA.DIV ~URZ, `(.L_x_1804) ;  /* 0x000007927f007947 */ /* 0x000fea000b800000 */
[----:B----4-:R4:W1:Y:S02]  /*fcc0*/  SHFL.IDX PT, R4, R3, 0x2, 0x181f ;  /* 0x00581f0003047f89 */ /* 0x01086400000e0000 */
.L_x_1818:
        /* <DEDUP_REMOVED lines=21> */
.L_x_1806:
[----:B------:R-:W-:Y:S05]  /*fe20*/  BSYNC B0 ;  /* 0x0000000000007941 */ /* 0x000fea0003800000 */
.L_x_1805:
[----:B------:R-:W-:Y:S05]  /*fe30*/  BRA.DIV ~URZ, `(.L_x_1807) ;  /* 0x000006727f007947 */ /* 0x000fea000b800000 */
[----:B-12---:R-:W1:Y:S04]  /*fe40*/  SHFL.IDX PT, R2, R2, 0x3, 0x181f ;  /* 0x00781f0002027f89 */ /* 0x006e6800000e0000 */
[----:B---34-:R-:W2:Y:S02]  /*fe50*/  SHFL.IDX PT, R3, R3, 0x3, 0x181f ;  /* 0x00781f0003037f89 */ /* 0x018ea400000e0000 */
.L_x_1819:
        /* <DEDUP_REMOVED lines=20> */
.L_x_1793:
[----:B------:R-:W-:Y:S05]  /*ffa0*/  BSYNC B1 ;  /* 0x0000000000017941 */ /* 0x000fea0003800000 */
.L_x_1784:
        /* <DEDUP_REMOVED lines=10> */
.L_x_1820:
[----:B------:R-:W-:Y:S01]  /*10050*/  WARPSYNC 0xffffffff ;  /* 0xffffffff00007948 */ /* 0x000fe20003800000 */
[----:B------:R-:W-:Y:S06]  /*10060*/  BAR.SYNC.DEFER_BLOCKING 0x4, 0x100 ;  /* 0x0104000000007b1d */ /* 0x000fec0000010000 */
[----:B---3--:R3:W-:Y:S04]  /*10070*/  STL [R1+0x60], R0 ;  /* 0x0000600001007387 */ /* 0x0087e80000100800 */
[----:B------:R3:W-:Y:S04]  /*10080*/  @!P6 STS [0x15100], R61 ;  /* 0x0151003dff00e388 */ /* 0x0007e80000000800 */
[----:B------:R-:W-:Y:S06]  /*10090*/  BAR.ARV 0x5, 0x100 ;  /* 0x0144000000007b1d */ /* 0x000fec0000002000 */
.L_x_1808:
[----:B---34-:R-:W3:Y:S02]  /*100a0*/  LDL R0, [R1+0x60] ;  /* 0x0000600001007983 */ /* 0x018ee40000100800 */
[----:B---3--:R-:W-:-:S13]  /*100b0*/  ISETP.GE.AND P0, PT, R0, c[0x0][0x538], PT ;  /* 0x00014e0000007a0c */ /* 0x008fda0003f06270 */
[----:B-12--5:R-:W-:Y:S01]  /*100c0*/  @P0 CALL.REL.NOINC `(.L_x_1810) ;  /* 0x0000001000000944 */ /* 0x026fe20003c00000 */
[----:B------:R-:W-:Y:S05]  /*100d0*/  BRA `(.L_x_1811) ;  /* 0xffff09a000007947 */ /* 0x000fea000383ffff */
.L_x_1810:
[----:B------:R-:W-:Y:S05]  /*100e0*/  EXIT ;  /* 0x000000000000794d */ /* 0x000fea0003800000 */
.L_x_1780:
[----:B-1----:R1:W5:Y:S01]  /*100f0*/  LDL R0, [R1+0xc] ;  /* 0x00000c0001007983 */ /* 0x0023620000100800 */
[----:B------:R-:W-:Y:S02]  /*10100*/  MOV R3, 0x2 ;  /* 0x0000000200037802 */ /* 0x000fe40000000f00 */
[----:B------:R-:W-:Y:S02]  /*10110*/  MOV R2, 0x10130 ;  /* 0x0001013000027802 */ /* 0x000fe40000000f00 */
[----:B-1---5:R-:W-:Y:S05]  /*10120*/  CALL.REL.NOINC `($__internal_6_$__cuda_sm70_shflsync_bfly_p) ;  /* 0x000004c000007944 */ /* 0x022fea0003c00000 */
[----:B------:R-:W-:Y:S01]  /*10130*/  MOV R4, R5 ;  /* 0x0000000500047202 */ /* 0x000fe20000000f00 */
[----:B------:R-:W-:Y:S05]  /*10140*/  BRA `(.L_x_1812) ;  /* 0xffffd7a000007947 */ /* 0x000fea000383ffff */
.L_x_1781:
[----:B------:R-:W-:Y:S01]  /*10150*/  IMAD.MOV.U32 R0, RZ, RZ, R4 ;  /* 0x000000ffff007224 */ /* 0x000fe200078e0004 */
[----:B------:R-:W-:Y:S02]  /*10160*/  MOV R3, 0x1 ;  /* 0x0000000100037802 */ /* 0x000fe40000000f00 */
[----:B------:R-:W-:Y:S02]  /*10170*/  MOV R2, 0x10190 ;  /* 0x0001019000027802 */ /* 0x000fe40000000f00 */
[----:B-----5:R-:W-:Y:S05]  /*10180*/  CALL.REL.NOINC `($__internal_6_$__cuda_sm70_shflsync_bfly_p) ;  /* 0x0000046000007944 */ /* 0x020fea0003c00000 */
[----:B------:R1:W5:Y:S01]  /*10190*/  LDL R0, [R1+0x10] ;  /* 0x0000100001007983 */ /* 0x0003620000100800 */
[----:B------:R-:W-:Y:S01]  /*101a0*/  FADD.FTZ R4, R4, R5 ;  /* 0x0000000504047221 */ /* 0x000fe20000010000 */
[----:B------:R-:W-:Y:S02]  /*101b0*/  MOV R3, 0x2 ;  /* 0x0000000200037802 */ /* 0x000fe40000000f00 */
[----:B------:R-:W-:-:S02]  /*101c0*/  MOV R2, 0x101e0 ;  /* 0x000101e000027802 */ /* 0x000fc40000000f00 */
[----:B-1---5:R-:W-:Y:S05]  /*101d0*/  CALL.REL.NOINC `($__internal_6_$__cuda_sm70_shflsync_bfly_p) ;  /* 0x0000041000007944 */ /* 0x022fea0003c00000 */
[----:B------:R-:W2:Y:S01]  /*101e0*/  LDL.LU R0, [R1+0x10] ;  /* 0x0000100001007983 */ /* 0x000ea20000300800 */
[----:B------:R-:W-:-:S02]  /*101f0*/  MOV R3, 0x1 ;  /* 0x0000000100037802 */ /* 0x000fc40000000f00 */
[----:B------:R-:W-:Y:S01]  /*10200*/  MOV R2, 0x10230 ;  /* 0x0001023000027802 */ /* 0x000fe20000000f00 */
[----:B--2---:R-:W-:Y:S02]  /*10210*/  FADD.FTZ R0, R0, R5 ;  /* 0x0000000500007221 */ /* 0x004fe40000010000 */
[----:B------:R-:W-:Y:S05]  /*10220*/  CALL.REL.NOINC `($__internal_6_$__cuda_sm70_shflsync_bfly_p) ;  /* 0x000003c000007944 */ /* 0x000fea0003c00000 */
[----:B------:R-:W-:Y:S01]  /*10230*/  MOV R3, R5 ;  /* 0x0000000500037202 */ /* 0x000fe20000000f00 */
[----:B------:R-:W-:Y:S05]  /*10240*/  BRA `(.L_x_1813) ;  /* 0xffffd73000007947 */ /* 0x000fea000383ffff */
.L_x_1796:
[----:B------:R-:W-:Y:S01]  /*10250*/  IMAD.MOV.U32 R7, RZ, RZ, R2 ;  /* 0x000000ffff077224 */ /* 0x000fe200078e0002 */
[----:B------:R-:W-:Y:S01]  /*10260*/  MOV R6, RZ ;  /* 0x000000ff00067202 */ /* 0x000fe20000000f00 */
[----:B------:R-:W-:Y:S01]  /*10270*/  IMAD.MOV.U32 R4, RZ, RZ, 0x181f ;  /* 0x0000181fff047424 */ /* 0x000fe200078e00ff */
[----:B------:R-:W-:Y:S02]  /*10280*/  MOV R8, 0x102a0 ;  /* 0x000102a000087802 */ /* 0x000fe40000000f00 */
[----:B------:R-:W-:Y:S05]  /*10290*/  CALL.REL.NOINC `($__internal_7_$__cuda_sm70_shflsync_idx_p) ;  /* 0x0000039000007944 */ /* 0x000fea0003c00000 */
[----:B------:R-:W-:Y:S01]  /*102a0*/  MOV R5, R4 ;  /* 0x0000000400057202 */ /* 0x000fe20000000f00 */
[----:B------:R-:W-:Y:S05]  /*102b0*/  BRA `(.L_x_1814) ;  /* 0xfffff6b000007947 */ /* 0x000fea000383ffff */
.L_x_1797:
[----:B------:R-:W-:Y:S01]  /*102c0*/  IMAD.MOV.U32 R7, RZ, RZ, R3 ;  /* 0x000000ffff077224 */ /* 0x000fe200078e0003 */
[----:B------:R-:W-:Y:S01]  /*102d0*/  MOV R6, RZ ;  /* 0x000000ff00067202 */ /* 0x000fe20000000f00 */
[----:B------:R-:W-:Y:S01]  /*102e0*/  IMAD.MOV.U32 R4, RZ, RZ, 0x181f ;  /* 0x0000181fff047424 */ /* 0x000fe200078e00ff */
[----:B------:R-:W-:Y:S02]  /*102f0*/  MOV R8, 0x10310 ;  /* 0x0001031000087802 */ /* 0x000fe40000000f00 */
[----:B-12---:R-:W-:Y:S05]  /*10300*/  CALL.REL.NOINC `($__internal_7_$__cuda_sm70_shflsync_idx_p) ;  /* 0x0000032000007944 */ /* 0x006fea0003c00000 */
[----:B------:R-:W-:Y:S05]  /*10310*/  BRA `(.L_x_1815) ;  /* 0xfffff67000007947 */ /* 0x000fea000383ffff */
.L_x_1800:
[----:B--2---:R-:W-:Y:S01]  /*10320*/  IMAD.MOV.U32 R7, RZ, RZ, R2 ;  /* 0x000000ffff077224 */ /* 0x004fe200078e0002 */
[----:B------:R-:W-:Y:S01]  /*10330*/  MOV R6, 0x1 ;  /* 0x0000000100067802 */ /* 0x000fe20000000f00 */
[----:B----4-:R-:W-:Y:S01]  /*10340*/  IMAD.MOV.U32 R4, RZ, RZ, 0x181f ;  /* 0x0000181fff047424 */ /* 0x010fe200078e00ff */
[----:B------:R-:W-:-:S02]  /*10350*/  MOV R8, 0x10370 ;  /* 0x0001037000087802 */ /* 0x000fc40000000f00 */
[----:B-1-3--:R-:W-:Y:S05]  /*10360*/  CALL.REL.NOINC `($__internal_7_$__cuda_sm70_shflsync_idx_p) ;  /* 0x000002c000007944 */ /* 0x00afea0003c00000 */
[----:B------:R-:W-:Y:S01]  /*10370*/  IMAD.MOV.U32 R5, RZ, RZ, R4 ;  /* 0x000000ffff057224 */ /* 0x000fe200078e0004 */
[----:B------:R-:W-:Y:S01]  /*10380*/  MOV R6, 0x1 ;  /* 0x0000000100067802 */ /* 0x000fe20000000f00 */
[----:B------:R-:W-:Y:S01]  /*10390*/  IMAD.MOV.U32 R7, RZ, RZ, R3 ;  /* 0x000000ffff077224 */ /* 0x000fe200078e0003 */
[----:B------:R-:W-:-:S02]  /*103a0*/  MOV R4, 0x181f ;  /* 0x0000181f00047802 */ /* 0x000fc40000000f00 */
[----:B------:R-:W-:Y:S02]  /*103b0*/  MOV R8, 0x103d0 ;  /* 0x000103d000087802 */ /* 0x000fe40000000f00 */
[----:B------:R-:W-:Y:S05]  /*103c0*/  CALL.REL.NOINC `($__internal_7_$__cuda_sm70_shflsync_idx_p) ;  /* 0x0000026000007944 */ /* 0x000fea0003c00000 */
[----:B------:R-:W-:Y:S05]  /*103d0*/  BRA `(.L_x_1816) ;  /* 0xfffff75000007947 */ /* 0x000fea000383ffff */
.L_x_1803:
[----:B-1----:R-:W-:Y:S01]  /*103e0*/  IMAD.MOV.U32 R7, RZ, RZ, R2 ;  /* 0x000000ffff077224 */ /* 0x002fe200078e0002 */
[----:B------:R-:W-:Y:S01]  /*103f0*/  MOV R6, 0x2 ;  /* 0x0000000200067802 */ /* 0x000fe20000000f00 */
[----:B----4-:R-:W-:Y:S01]  /*10400*/  IMAD.MOV.U32 R4, RZ, RZ, 0x181f ;  /* 0x0000181fff047424 */ /* 0x010fe200078e00ff */
[----:B------:R-:W-:Y:S02]  /*10410*/  MOV R8, 0x10430 ;  /* 0x0001043000087802 */ /* 0x000fe40000000f00 */
[----:B--23--:R-:W-:Y:S05]  /*10420*/  CALL.REL.NOINC `($__internal_7_$__cuda_sm70_shflsync_idx_p) ;  /* 0x0000020000007944 */ /* 0x00cfea0003c00000 */
[----:B------:R-:W-:Y:S01]  /*10430*/  MOV R5, R4 ;  /* 0x0000000400057202 */ /* 0x000fe20000000f00 */
[----:B------:R-:W-:Y:S05]  /*10440*/  BRA `(.L_x_1817) ;  /* 0xfffff86000007947 */ /* 0x000fea000383ffff */
.L_x_1804:
[----:B------:R-:W-:Y:S01]  /*10450*/  IMAD.MOV.U32 R7, RZ, RZ, R3 ;  /* 0x000000ffff077224 */ /* 0x000fe200078e0003 */
[----:B------:R-:W-:Y:S01]  /*10460*/  MOV R6, 0x2 ;  /* 0x0000000200067802 */ /* 0x000fe20000000f00 */
[----:B----4-:R-:W-:Y:S01]  /*10470*/  IMAD.MOV.U32 R4, RZ, RZ, 0x181f ;  /* 0x0000181fff047424 */ /* 0x010fe200078e00ff */
[----:B------:R-:W-:Y:S02]  /*10480*/  MOV R8, 0x104a0 ;  /* 0x000104a000087802 */ /* 0x000fe40000000f00 */
[----:B-123--:R-:W-:Y:S05]  /*10490*/  CALL.REL.NOINC `($__internal_7_$__cuda_sm70_shflsync_idx_p) ;  /* 0x0000019000007944 */ /* 0x00efea0003c00000 */
[----:B------:R-:W-:Y:S05]  /*104a0*/  BRA `(.L_x_1818) ;  /* 0xfffff82000007947 */ /* 0x000fea000383ffff */
.L_x_1807:
[----:B-1----:R-:W-:Y:S01]  /*104b0*/  IMAD.MOV.U32 R7, RZ, RZ, R2 ;  /* 0x000000ffff077224 */ /* 0x002fe200078e0002 */
[----:B------:R-:W-:Y:S01]  /*104c0*/  MOV R6, 0x3 ;  /* 0x0000000300067802 */ /* 0x000fe20000000f00 */
[----:B------:R-:W-:Y:S01]  /*104d0*/  IMAD.MOV.U32 R4, RZ, RZ, 0x181f ;  /* 0x0000181fff047424 */ /* 0x000fe200078e00ff */
[----:B------:R-:W-:-:S02]  /*104e0*/  MOV R8, 0x10500 ;  /* 0x0001050000087802 */ /* 0x000fc40000000f00 */
[----:B--234-:R-:W-:Y:S05]  /*104f0*/  CALL.REL.NOINC `($__internal_7_$__cuda_sm70_shflsync_idx_p) ;  /* 0x0000013000007944 */ /* 0x01cfea0003c00000 */
[----:B------:R-:W-:Y:S01]  /*10500*/  IMAD.MOV.U32 R2, RZ, RZ, R4 ;  /* 0x000000ffff027224 */ /* 0x000fe200078e0004 */
[----:B------:R-:W-:Y:S01]  /*10510*/  MOV R6, 0x3 ;  /* 0x0000000300067802 */ /* 0x000fe20000000f00 */
[----:B------:R-:W-:Y:S01]  /*10520*/  IMAD.MOV.U32 R7, RZ, RZ, R3 ;  /* 0x000000ffff077224 */ /* 0x000fe200078e0003 */
[----:B------:R-:W-:-:S02]  /*10530*/  MOV R4, 0x181f ;  /* 0x0000181f00047802 */ /* 0x000fc40000000f00 */
[----:B------:R-:W-:Y:S02]  /*10540*/  MOV R8, 0x10560 ;  /* 0x0001056000087802 */ /* 0x000fe40000000f00 */
[----:B------:R-:W-:Y:S05]  /*10550*/  CALL.REL.NOINC `($__internal_7_$__cuda_sm70_shflsync_idx_p) ;  /* 0x000000d000007944 */ /* 0x000fea0003c00000 */
[----:B------:R-:W-:Y:S01]  /*10560*/  MOV R3, R4 ;  /* 0x0000000400037202 */ /* 0x000fe20000000f00 */
[----:B------:R-:W-:Y:S05]  /*10570*/  BRA `(.L_x_1819) ;  /* 0xfffff8e000007947 */ /* 0x000fea000383ffff */
.L_x_1809:
[----:B-12---:R-:W-:Y:S01]  /*10580*/  IMAD.MOV.U32 R7, RZ, RZ, R61 ;  /* 0x000000ffff077224 */ /* 0x006fe200078e003d */
[----:B------:R-:W-:Y:S01]  /*10590*/  MOV R6, RZ ;  /* 0x000000ff00067202 */ /* 0x000fe20000000f00 */
[----:B------:R-:W-:Y:S01]  /*105a0*/  IMAD.MOV.U32 R4, RZ, RZ, 0x1f ;  /* 0x0000001fff047424 */ /* 0x000fe200078e00ff */
[----:B------:R-:W-:Y:S02]  /*105b0*/  MOV R8, 0x105d0 ;  /* 0x000105d000087802 */ /* 0x000fe40000000f00 */
[----:B---345:R-:W-:Y:S05]  /*105c0*/  CALL.REL.NOINC `($__internal_7_$__cuda_sm70_shflsync_idx_p) ;  /* 0x0000006000007944 */ /* 0x038fea0003c00000 */
[----:B------:R-:W-:Y:S01]  /*105d0*/  MOV R0, R4 ;  /* 0x0000000400007202 */ /* 0x000fe20000000f00 */
[----:B------:R-:W-:Y:S05]  /*105e0*/  BRA `(.L_x_1820) ;  /* 0xfffffa6000007947 */ /* 0x000fea000383ffff */
        .weak           $__internal_6_$__cuda_sm70_shflsync_bfly_p
        .type           $__internal_6_$__cuda_sm70_shflsync_bfly_p,@function
        .size           $__internal_6_$__cuda_sm70_shflsync_bfly_p,($__internal_7_$__cuda_sm70_shflsync_idx_p - $__internal_6_$__cuda_sm70_shflsync_bfly_p)
$__internal_6_$__cuda_sm70_shflsync_bfly_p:
[----:B------:R-:W-:Y:S04]  /*105f0*/  WARPSYNC R6 ;  /* 0x0000000600007348 */ /* 0x000fe80003800000 */
[----:B------:R1:W2:Y:S02]  /*10600*/  SHFL.BFLY PT, R5, R0, R3, R7 ;  /* 0x0c00000300057389 */ /* 0x0002a400000e0007 */
[----:B-1----:R-:W-:-:S04]  /*10610*/  MOV R3, 0x0 ;  /* 0x0000000000037802 */ /* 0x002fc80000000f00 */
[----:B--2---:R-:W-:Y:S05]  /*10620*/  RET.REL.NODEC R2 `(_ZN7cutlass13device_kernelIN5flash19enable_sm80_to_sm89INS1_16FlashAttnFwdSm80INS1_25CollectiveMainloopFwdSm80ILi8ELi1ELb1EN4cute5tupleIJNS5_1CILi128EEENS7_ILi96EEENS7_ILi192EEEEEELi192ENS_10bfloat16_tEfNS_4arch4Sm80ELb1ELb0ELb0ELb0ELb0ELb0ELb1ELb0EEENS1_21CollectiveEpilogueFwdINS6_IJS8_SA_S9_EEENS6_IJNS7_ILi1EEESI_SI_EEESC_SE_Li256ELb0ELb1ELb0ELb0EEENS1_30DynamicPersistentTileSchedulerILi256ELi256ELb0ELb1ELb0EEEEEEEEEvNT_6ParamsE) ;  /* 0xfffef9d002007950 */ /* 0x004fea0003c3ffff */
        .weak           $__internal_7_$__cuda_sm70_shflsync_idx_p
        .type           $__internal_7_$__cuda_sm70_shflsync_idx_p,@function
        .size           $__internal_7_$__cuda_sm70_shflsync_idx_p,(.L_x_2645 - $__internal_7_$__cuda_sm70_shflsync_idx_p)
$__internal_7_$__cuda_sm70_shflsync_idx_p:
[----:B------:R-:W-:Y:S04]  /*10630*/  WARPSYNC R63 ;  /* 0x0000003f00007348 */ /* 0x000fe80003800000 */
[----:B------:R1:W2:Y:S02]  /*10640*/  SHFL.IDX PT, R4, R7, R6, R4 ;  /* 0x0000000607047389 */ /* 0x0002a400000e0004 */
[----:B-1----:R-:W-:Y:S02]  /*10650*/  MOV R6, R8 ;  /* 0x0000000800067202 */ /* 0x002fe40000000f00 */
[----:B------:R-:W-:-:S04]  /*10660*/  MOV R7, 0x0 ;  /* 0x0000000000077802 */ /* 0x000fc80000000f00 */
[----:B--2---:R-:W-:Y:S05]  /*10670*/  RET.REL.NODEC R6 `(_ZN7cutlass13device_kernelIN5flash19enable_sm80_to_sm89INS1_16FlashAttnFwdSm80INS1_25CollectiveMainloopFwdSm80ILi8ELi1ELb1EN4cute5tupleIJNS5_1CILi128EEENS7_ILi96EEENS7_ILi192EEEEEELi192ENS_10bfloat16_tEfNS_4arch4Sm80ELb1ELb0ELb0ELb0ELb0ELb0ELb1ELb0EEENS1_21CollectiveEpilogueFwdINS6_IJS8_SA_S9_EEENS6_IJNS7_ILi1EEESI_SI_EEESC_SE_Li256ELb0ELb1ELb0ELb0EEENS1_30DynamicPersistentTileSchedulerILi256ELi256ELb0ELb1ELb0EEEEEEEEEvNT_6ParamsE) ;  /* 0xfffef98006007950 */ /* 0x004fea0003c3ffff */
.L_x_1821:
        /* <DEDUP_REMOVED lines=16> */
.L_x_2645:


//--------------------- .text._ZN7cutlass13device_kernelIN5flash19enable_sm80_to_sm89INS1_16FlashAttnFwdSm80INS1_25CollectiveMainloopFwdSm80ILi8ELi1ELb1EN4cute5tupleIJNS5_1CILi128EEENS7_ILi96EEENS7_ILi192EEEEEELi192ENS_10bfloat16_tEfNS_4arch4Sm80ELb1ELb0ELb0ELb1ELb0ELb0ELb1ELb0EEENS1_21CollectiveEpilogueFwdINS6_IJS8_SA_S9_EEENS6_IJNS7_ILi1EEESI_SI_EEESC_SE_Li256ELb1ELb1ELb0ELb0EEENS1_19SingleTileSchedulerILb1ELb0ELb1ELi128EEEEEEEEEvNT_6ParamsE --------------------------
	.section	.text._ZN7cutlass13device_kernelIN5flash19enable_sm80_to_sm89INS1_16FlashAttnFwdSm80INS1_25CollectiveMainloopFwdSm80ILi8ELi1ELb1EN4cute5tupleIJNS5_1CILi128EEENS7_ILi96EEENS7_ILi192EEEEEELi192ENS_10bfloat16_tEfNS_4arch4Sm80ELb1ELb0ELb0ELb1ELb0ELb0ELb1ELb0EEENS1_21CollectiveEpilogueFwdINS6_IJS8_SA_S9_EEENS6_IJNS7_ILi1EEESI_SI_EEESC_SE_Li256ELb1ELb1ELb0ELb0EEENS1_19SingleTileSchedulerILb1ELb0ELb1ELi128EEEEEEEEEvNT_6ParamsE,"ax",@progbits
	.sectioninfo	@"SHI_REGISTERS=255"
	.align	128
.text._ZN7cutlass13device_kernelIN5flash19enable_sm80_to_sm89INS1_16FlashAttnFwdSm80INS1_25CollectiveMainloopFwdSm80ILi8ELi1ELb1EN4cute5tupleIJNS5_1CILi128EEENS7_ILi96EEENS7_ILi192EEEEEELi192ENS_10bfloat16_tEfNS_4arch4Sm80ELb1ELb0ELb0ELb1ELb0ELb0ELb1ELb0EEENS1_21CollectiveEpilogueFwdINS6_IJS8_SA_S9_EEENS6_IJNS7_ILi1EEESI_SI_EEESC_SE_Li256ELb1ELb1ELb0ELb0EEENS1_19SingleTileSchedulerILb1ELb0ELb1ELi128EEEEEEEEEvNT_6ParamsE:
        .type           _ZN7cutlass13device_kernelIN5flash19enable_sm80_to_sm89INS1_16FlashAttnFwdSm80INS1_25CollectiveMainloopFwdSm80ILi8ELi1ELb1EN4cute5tupleIJNS5_1CILi128EEENS7_ILi96EEENS7_ILi192EEEEEELi192ENS_10bfloat16_tEfNS_4arch4Sm80ELb1ELb0ELb0ELb1ELb0ELb0ELb1ELb0EEENS1_21CollectiveEpilogueFwdINS6_IJS8_SA_S9_EEENS6_IJNS7_ILi1EEESI_SI_EEESC_SE_Li256ELb1ELb1ELb0ELb0EEENS1_19SingleTileSchedulerILb1ELb0ELb1ELi128EEEEEEEEEvNT_6ParamsE,@function
        .size           _ZN7cutlass13device_kernelIN5flash19enable_sm80_to_sm89INS1_16FlashAttnFwdSm80INS1_25CollectiveMainloopFwdSm80ILi8ELi1ELb1EN4cute5tupleIJNS5_1CILi128EEENS7_ILi96EEENS7_ILi192EEEEEELi192ENS_10bfloat16_tEfNS_4arch4Sm80ELb1ELb0ELb0ELb1ELb0ELb0ELb1ELb0EEENS1_21CollectiveEpilogueFwdINS6_IJS8_SA_S9_EEENS6_IJNS7_ILi1EEESI_SI_EEESC_SE_Li256ELb1ELb1ELb0ELb0EEENS1_19SingleTileSchedulerILb1ELb0ELb1ELi128EEEEEEEEEvNT_6ParamsE,(.L_x_2648 - _ZN7cutlass13device_kernelIN5flash19enable_sm80_to_sm89INS1_16FlashAttnFwdSm80INS1_25CollectiveMainloopFwdSm80ILi8ELi1ELb1EN4cute5tupleIJNS5_1CILi128EEENS7_ILi96EEENS7_ILi192EEEEEELi192ENS_10bfloat16_tEfNS_4arch4Sm80ELb1ELb0ELb0ELb1ELb0ELb0ELb1ELb0EEENS1_21CollectiveEpilogueFwdINS6_IJS8_SA_S9_EEENS6_IJNS7_ILi1EEESI_SI_EEESC_SE_Li256ELb1ELb1ELb0ELb0EEENS1_19SingleTileSchedulerILb1ELb0ELb1ELi128EEEEEEEEEvNT_6ParamsE)
        .other          _ZN7cutlass13device_kernelIN5flash19enable_sm80_to_sm89INS1_16FlashAttnFwdSm80INS1_25CollectiveMainloopFwdSm80ILi8ELi1ELb1EN4cute5tupleIJNS5_1CILi128EEENS7_ILi96EEENS7_ILi192EEEEEELi192ENS_10bfloat16_tEfNS_4arch4Sm80ELb1ELb0ELb0ELb1ELb0ELb0ELb1ELb0EEENS1_21CollectiveEpilogueFwdINS6_IJS8_SA_S9_EEENS6_IJNS7_ILi1EEESI_SI_EEESC_SE_Li256ELb1ELb1ELb0ELb0EEENS1_19SingleTileSchedulerILb1ELb0ELb1ELi128EEEEEEEEEvNT_6ParamsE,@"STO_CUDA_ENTRY STV_DEFAULT"
_ZN7cutlass13device_kernelIN5flash19enable_sm80_to_sm89INS1_16FlashAttnFwdSm80INS1_25CollectiveMainloopFwdSm80ILi8ELi1ELb1EN4cute5tupleIJNS5_1CILi128EEENS7_ILi96EEENS7_ILi192EEEEEELi192ENS_10bfloat16_tEfNS_4arch4Sm80ELb1ELb0ELb0ELb1ELb0ELb0ELb1ELb0EEENS1_21CollectiveEpilogueFwdINS6_IJS8_SA_S9_EEENS6_IJNS7_ILi1EEESI_SI_EEESC_SE_Li256ELb1ELb1ELb0ELb0EEENS1_19SingleTileSchedulerILb1ELb0ELb1ELi128EEEEEEEEEvNT_6ParamsE:
        /* <DEDUP_REMOVED lines=17> */
.L_x_1823:
        /* <DEDUP_REMOVED lines=8> */
.L_x_1825:
[----:B------:R-:W-:-:S04]  /*0190*/  MOV R0, c[0x0][0x54c] ;  /* 0x0001530000007a02 */ /* 0x000fc80000000f00 */
.L_x_1824:
[----:B------:R-:W-:Y:S01]  /*01a0*/  USHF.L.U32 UR21, UR21, 0x7, URZ ;  /* 0x0000000715157899 */ /* 0x000fe2000800063f */
[----:B-----5:R-:W-:-:S05]  /*01b0*/  IMAD R0, R0, c[0x0][0x548], RZ ;  /* 0x0001520000007a24 */ /* 0x020fca00078e02ff */
[----:B------:R-:W-:-:S04]  /*01c0*/  ISETP.LE.AND P0, PT, R0, UR21, PT ;  /* 0x0000001500007c0c */ /* 0x000fc8000bf03270 */
[----:B------:R-:W-:-:S05]  /*01d0*/  SEL R0, R5, 0xffffffff, !P0 ;  /* 0xffffffff05007807 */ /* 0x000fca0004000000 */
[----:B------:R2:W-:Y:S01]  /*01e0*/  STL [R1+0x50], R0 ;  /* 0x0000500001007387 */ /* 0x0005e20000100800 */
[----:B------:R-:W-:Y:S05]  /*01f0*/  BRA `(.L_x_1826) ;  /* 0x0000013000007947 */ /* 0x000fea0003800000 */
.L_x_1822:
[----:B------:R-:W-:-:S04]  /*0200*/  ISETP.NE.U32.AND P0, PT, RZ, c[0x0][0x568], PT ;  /* 0x00015a00ff007a0c */ /* 0x000fc80003f05070 */
[----:B------:R-:W-:-:S13]  /*0210*/  ISETP.NE.AND.EX P0, PT, RZ, c[0x0][0x56c], PT, P0 ;  /* 0x00015b00ff007a0c */ /* 0x000fda0003f05300 */
[----:B------:R-:W-:Y:S05]  /*0220*/  @!P0 BRA `(.L_x_1827) ;  /* 0x0000002000008947 */ /* 0x000fea0003800000 */
[----:B------:R1:W5:Y:S01]  /*0230*/  LDG.E R0, [R2.64] ;  /* 0x0000001202007981 */ /* 0x000362000c1e1900 */
[----:B------:R-:W-:Y:S05]  /*0240*/  BRA `(.L_x_1828) ;  /* 0x0000009000007947 */ /* 0x000fea0003800000 */
.L_x_1827:
        /* <DEDUP_REMOVED lines=8> */
.L_x_1829:
[----:B------:R-:W-:-:S04]  /*02d0*/  MOV R0, c[0x0][0x54c] ;  /* 0x0001530000007a02 */ /* 0x000fc80000000f00 */
.L_x_1828:
[----:B------:R-:W-:Y:S01]  /*02e0*/  USHF.L.U32 UR21, UR21, 0x7, URZ ;  /* 0x0000000715157899 */ /* 0x000fe2000800063f */
[----:B-----5:R-:W-:-:S05]  /*02f0*/  IMAD R0, R0, c[0x0][0x548], RZ ;  /* 0x0001520000007a24 */ /* 0x020fca00078e02ff */
[----:B------:R-:W-:-:S04]  /*0300*/  ISETP.LE.AND P0, PT, R0, UR21, PT ;  /* 0x0000001500007c0c */ /* 0x000fc8000bf03270 */
[----:B------:R-:W-:-:S05]  /*0310*/  SEL R0, R5, 0xffffffff, !P0 ;  /* 0xffffffff05007807 */ /* 0x000fca0004000000 */
[----:B------:R2:W-:Y:S04]  /*0320*/  STL [R1+0x50], R0 ;  /* 0x0000500001007387 */ /* 0x0005e80000100800 */
.L_x_1826:
        /* <DEDUP_REMOVED lines=32> */
.L_x_1830:
[----:B------:R-:W-:-:S04]  /*0530*/  ISETP.NE.U32.AND P0, PT, RZ, c[0x0][0x368], PT ;  /* 0x0000da00ff007a0c */ /* 0x000fc80003f05070 */
[----:B------:R-:W-:-:S13]  /*0540*/  ISETP.NE.AND.EX P0, PT, RZ, c[0x0][0x36c], PT, P0 ;  /* 0x0000db00ff007a0c */ /* 0x000fda0003f05300 */
[----:B------:R-:W-:Y:S05]  /*0550*/  @!P0 BRA `(.L_x_1831) ;  /* 0x0000004000008947 */ /* 0x000fea0003800000 */
[----:B------:R-:W-:-:S05]  /*0560*/  IMAD.WIDE R2, R39, R26, c[0x0][0x368] ;  /* 0x0000da0027027625 */ /* 0x000fca00078e021a */
[----:B------:R-:W2:Y:S02]  /*0570*/  LDG.E R0, [R2.64] ;  /* 0x0000001202007981 */ /* 0x000ea4000c1e1900 */
[----:B--2---:R1:W2:Y:S02]  /*0580*/  R2UR UR8, R0 ;  /* 0x00000000000873c2 */ /* 0x0042a400000e0000 */
[----:B-12---:R-:W-:Y:S05]  /*0590*/  BRA `(.L_x_1832) ;  /* 0x0000006000007947 */ /* 0x006fea0003800000 */
.L_x_1831:
[----:B------:R-:W-:Y:S05]  /*05a0*/  @!P6 BRA `(.L_x_1832) ;  /* 0x000000500000e947 */ /* 0x000fea0003800000 */
[----:B------:R1:W2:Y:S04]  /*05b0*/  LDG.E R0, [R2.64] ;  /* 0x0000001202007981 */ /* 0x0002a8000c1e1900 */
[----:B-1----:R-:W3:Y:S01]  /*05c0*/  LDG.E R2, [R2.64+0x4] ;  /* 0x0000041202027981 */ /* 0x002ee2000c1e1900 */
[----:B--2---:R-:W1:Y:S08]  /*05d0*/  R2UR UR8, R0 ;  /* 0x00000000000873c2 */ /* 0x004e7000000e0000 */
[----:B---3--:R-:W1:Y:S02]  /*05e0*/  R2UR UR4, R2 ;  /* 0x00000000020473c2 */ /* 0x008e6400000e0000 */
[----:B-1----:R-:W-:-:S06]  /*05f0*/  UIADD3 UR8, -UR8, UR4, URZ ;  /* 0x0000000408087290 */ /* 0x002fcc000fffe13f */
.L_x_1832:
        /* <DEDUP_REMOVED lines=603> */
[C---:B----4-:R-:W-:Y:S08]  /*2bb0*/  HMMA.16816.F32.BF16 R8, R204.reuse, R40, R92 ;  /* 0x00000028cc08723c */ /* 0x050ff0000004185c */
[----:B------:R-:W-:Y:S08]  /*2bc0*/  HMMA.16816.F32.BF16 R40, R204, R42, R80 ;  /* 0x0000002acc28723c */ /* 0x000ff00000041850 */
[----:B-1----:R-:W-:Y:S01]  /*2bd0*/  HMMA.16816.F32.BF16 R80, R208, R28, R56 ;  /* 0x0000001cd050723c */ /* 0x002fe20000041838 */
[----:B------:R-:W1:Y:S07]  /*2be0*/  LDSM.16.M88.4 R56, [R224+0x14900] ;  /* 0x01490000e038783b */ /* 0x000e6e0000000200 */
[----:B------:R-:W-:Y:S08]  /*2bf0*/  HMMA.16816.F32.BF16 R96, R204, R54, R68 ;  /* 0x00000036cc60723c */ /* 0x000ff00000041844 */
[C---:B--2---:R-:W-:Y:S01]  /*2c00*/  HMMA.16816.F32.BF16 R68, R208.reuse, R24, R16 ;  /* 0x00000018d044723c */ /* 0x044fe20000041810 */
[----:B------:R-:W2:Y:S07]  /*2c10*/  LDSM.16.M88.4 R16, [R231+0x7000] ;  /* 0x00700000e710783b */ /* 0x000eae0000000200 */
[C---:B------:R-:W-:Y:S08]  /*2c20*/  HMMA.16816.F32.BF16 R84, R208.reuse, R32, R64 ;  /* 0x00000020d054723c */ /* 0x040ff00000041840 */
[C---:B------:R-:W-:Y:S01]  /*2c30*/  HMMA.16816.F32.BF16 R92, R208.reuse, R34, R60 ;  /* 0x00000022d05c723c */ /* 0x040fe2000004183c */
[----:B------:R-:W4:Y:S07]  /*2c40*/  LDSM.16.M88.4 R60, [R231+0x6000] ;  /* 0x00600000e73c783b */ /* 0x000f2e0000000200 */
[C---:B------:R-:W-:Y:S01]  /*2c50*/  HMMA.16816.F32.BF16 R64, R208.reuse, R26, R12 ;  /* 0x0000001ad040723c */ /* 0x040fe2000004180c */
[----:B------:R-:W5:Y:S07]  /*2c60*/  LDSM.16.M88.4 R12, [R231+0x7800] ;  /* 0x00780000e70c783b */ /* 0x000f6e0000000200 */
        /* <DEDUP_REMOVED lines=8> */
[C---:B------:R-:W-:Y:S01]  /*2cf0*/  HMMA.16816.F32.BF16 R36, R208.reuse, R50, R76 ;  /* 0x00000032d024723c */ /* 0x040fe2000004184c */
[----:B------:R-:W3:Y:S04]  /*2d00*/  LDSM.16.M88.4 R48, [R230+0x12100] ;  /* 0x01210000e630783b */ /* 0x000ee80000000200 */
[----:B------:R-:W-:Y:S03]  /*2d10*/  LDSM.16.M88.4 R76, [R227+0x6800] ;  /* 0x00680000e34c783b */ /* 0x000fe60000000200 */
[C---:B-1----:R-:W-:Y:S08]  /*2d20*/  HMMA.16816.F32.BF16 R32, R208.reuse, R56, R88 ;  /* 0x00000038d020723c */ /* 0x042ff00000041858 */
[----:B------:R-:W-:Y:S08]  /*2d30*/  HMMA.16816.F32.BF16 R44, R208, R58, R96 ;  /* 0x0000003ad02c723c */ /* 0x000ff00000041860 */
[C---:B--2---:R-:W-:Y:S01]  /*2d40*/  HMMA.16816.F32.BF16 R120, R212.reuse, R16, R68 ;  /* 0x00000010d478723c */ /* 0x044fe20000041844 */
[----:B------:R-:W-:Y:S07]  /*2d50*/  LDSM.16.M88.4 R68, [R227+0x7000] ;  /* 0x00700000e344783b */ /* 0x000fee0000000200 */
[C---:B------:R-:W-:Y:S01]  /*2d60*/  HMMA.16816.F32.BF16 R116, R212.reuse, R18, R64 ;  /* 0x00000012d474723c */ /* 0x040fe20000041840 */
[----:B------:R-:W1:Y:S07]  /*2d70*/  LDSM.16.M88.4 R16, [R230+0x12900] ;  /* 0x01290000e610783b */ /* 0x000e6e0000000200 */
[C---:B----4-:R-:W-:Y:S01]  /*2d80*/  HMMA.16816.F32.BF16 R56, R212.reuse, R60, R84 ;  /* 0x0000003cd438723c */ /* 0x050fe20000041854 */
[----:B------:R-:W-:Y:S07]  /*2d90*/  LDSM.16.M88.4 R84, [R230+0x14900] ;  /* 0x01490000e654783b */ /* 0x000fee0000000200 */
[C---:B-----5:R-:W-:Y:S01]  /*2da0*/  HMMA.16816.F32.BF16 R108, R212.reuse, R14, R8 ;  /* 0x0000000ed46c723c */ /* 0x060fe20000041808 */
[----:B------:R-:W2:Y:S07]  /*2db0*/  LDSM.16.M88.4 R8, [R230+0x13900] ;  /* 0x01390000e608783b */ /* 0x000eae0000000200 */
[C---:B------:R-:W-:Y:S01]  /*2dc0*/  HMMA.16816.F32.BF16 R100, R212.reuse, R28, R24 ;  /* 0x0000001cd464723c */ /* 0x040fe20000041818 */
[----:B------:R-:W4:Y:S07]  /*2dd0*/  LDSM.16.M88.4 R24, [R230+0x14100] ;  /* 0x01410000e618783b */ /* 0x000f2e0000000200 */
[C---:B------:R-:W-:Y:S01]  /*2de0*/  HMMA.16816.F32.BF16 R112, R212.reuse, R12, R52 ;  /* 0x0000000cd470723c */ /* 0x040fe20000041834 */
[----:B------:R-:W5:Y:S04]  /*2df0*/  LDSM.16.M88.4 R12, [R230+0x13100] ;  /* 0x01310000e60c783b */ /* 0x000f680000000200 */
[----:B------:R-:W-:Y:S03]  /*2e00*/  LDSM.16.M88.4 R52, [R227+0x8000] ;  /* 0x00800000e334783b */ /* 0x000fe60000000200 */
[C---:B------:R-:W-:Y:S08]  /*2e10*/  HMMA.16816.F32.BF16 R60, R212.reuse, R62, R92 ;  /* 0x0000003ed43c723c */ /* 0x040ff0000004185c */
[C---:B------:R-:W-:Y:S01]  /*2e20*/  HMMA.16816.F32.BF16 R104, R212.reuse, R20, R80 ;  /* 0x00000014d468723c */ /* 0x040fe20000041850 */
[----:B------:R-:W-:Y:S07]  /*2e30*/  LDSM.16.M88.4 R80, [R227+0x6000] ;  /* 0x00600000e350783b */ /* 0x000fee0000000200 */
[C---:B------:R-:W-:Y:S08]  /*2e40*/  HMMA.16816.F32.BF16 R20, R212.reuse, R22, R72 ;  /* 0x00000016d414723c */ /* 0x040ff00000041848 */
[C---:B------:R-:W-:Y:S08]  /*2e50*/  HMMA.16816.F32.BF16 R96, R212.reuse, R30, R36 ;  /* 0x0000001ed460723c */ /* 0x040ff00000041824 */
[C---:B---3--:R-:W-:Y:S08]  /*2e60*/  HMMA.16816.F32.BF16 R92, R212.reuse, R40, R32 ;  /* 0x00000028d45c723c */ /* 0x048ff00000041820 */
[----:B------:R-:W-:Y:S08]  /*2e70*/  HMMA.16816.F32.BF16 R88, R212, R42, R44 ;  /* 0x0000002ad458723c */ /* 0x000ff0000004182c */
[C---:B------:R-:W-:Y:S01]  /*2e80*/  HMMA.16816.F32.BF16 R72, R216.reuse, R48, R56 ;  /* 0x00000030d848723c */ /* 0x040fe20000041838 */
[----:B------:R-:W3:Y:S07]  /*2e90*/  LDSM.16.M88.4 R56, [R227+0x7800] ;  /* 0x00780000e338783b */ /* 0x000eee0000000200 */
[----:B------:R-:W-:Y:S01]  /*2ea0*/  HMMA.16816.F32.BF16 R64, R216, R50, R60 ;  /* 0x00000032d840723c */ /* 0x000fe2000004183c */
[----:B------:R-:W3:Y:S01]  /*2eb0*/  LDSM.16.M88.4 R48, [R227+0x8800] ;  /* 0x00880000e330783b */ /* 0x000ee20000000200 */
[----:B------:R-:W-:-:S06]  /*2ec0*/  DEPBAR.LE SB0, 0x0 ;  /* 0x000080000000791a */ /* 0x000fcc0000000000 */
[C---:B-1----:R-:W-:Y:S08]  /*2ed0*/  HMMA.16816.F32.BF16 R60, R216.reuse, R16, R104 ;  /* 0x00000010d83c723c */ /* 0x042ff00000041868 */
[C---:B------:R-:W-:Y:S08]  /*2ee0*/  HMMA.16816.F32.BF16 R44, R216.reuse, R18, R20 ;  /* 0x00000012d82c723c */ /* 0x040ff00000041814 */
[C---:B--2---:R-:W-:Y:S08]  /*2ef0*/  HMMA.16816.F32.BF16 R28, R216.reuse, R10, R108 ;  /* 0x0000000ad81c723c */ /* 0x044ff0000004186c */
[C---:B----4-:R-:W-:Y:S08]  /*2f00*/  HMMA.16816.F32.BF16 R20, R216.reuse, R24, R100 ;  /* 0x00000018d814723c */ /* 0x050ff00000041864 */
[C---:B-----5:R-:W-:Y:S08]  /*2f10*/  HMMA.16816.F32.BF16 R40, R216.reuse, R12, R120 ;  /* 0x0000000cd828723c */ /* 0x060ff00000041878 */
[C---:B------:R-:W-:Y:S08]  /*2f20*/  HMMA.16816.F32.BF16 R36, R216.reuse, R14, R116 ;  /* 0x0000000ed824723c */ /* 0x040ff00000041874 */
[C---:B------:R-:W-:Y:S08]  /*2f30*/  HMMA.16816.F32.BF16 R16, R216.reuse, R26, R96 ;  /* 0x0000001ad810723c */ /* 0x040ff00000041860 */
[C---:B------:R-:W-:Y:S08]  /*2f40*/  HMMA.16816.F32.BF16 R32, R216.reuse, R8, R112 ;  /* 0x00000008d820723c */ /* 0x040ff00000041870 */
[C---:B------:R-:W-:Y:S08]  /*2f50*/  HMMA.16816.F32.BF16 R12, R216.reuse, R84, R92 ;  /* 0x00000054d80c723c */ /* 0x040ff0000004185c */
[----:B------:R-:W-:Y:S08]  /*2f60*/  HMMA.16816.F32.BF16 R8, R216, R86, R88 ;  /* 0x00000056d808723c */ /* 0x000ff00000041858 */
[C---:B------:R-:W-:Y:S08]  /*2f70*/  HMMA.16816.F32.BF16 R60, R220.reuse, R76, R60 ;  /* 0x0000004cdc3c723c */ /* 0x040ff0000004183c */
        /* <DEDUP_REMOVED lines=11> */
[----:B------:R-:W-:Y:S06]  /*3030*/  BAR.SYNC.DEFER_BLOCKING 0x0 ;  /* 0x0000000000007b1d */ /* 0x000fec0000010000 */
[----:B------:R-:W-:Y:S05]  /*3040*/  @!P0 BRA `(.L_x_1834) ;  /* 0x000001f000008947 */ /* 0x000fea0003800000 */
[----:B------:R-:W-:Y:S02]  /*3050*/  UIADD3 UR5, UR20, -0x2, URZ ;  /* 0xfffffffe14057890 */ /* 0x000fe4000fffe03f */
        /* <DEDUP_REMOVED lines=30> */
.L_x_1834:
[----:B------:R-:W-:Y:S01]  /*3240*/  LOP3.LUT R2, R126, 0xffffffe0, RZ, 0xc0, !PT ;  /* 0xffffffe07e027812 */ /* 0x000fe200078ec0ff */
[----:B------:R-:W-:Y:S01]  /*3250*/  UIADD3 UR22, UR8, UR22, URZ ;  /* 0x0000001608167290 */ /* 0x000fe2000fffe03f */
[----:B------:R-:W-:Y:S01]  /*3260*/  LEA.HI R5, R127, R129, RZ, 0x2 ;  /* 0x000000817f057211 */ /* 0x000fe200078f10ff */
[----:B------:R-:W-:Y:S01]  /*3270*/  IMAD.SHL.U32 R225, R4, 0x2, RZ ;  /* 0x0000000204e17824 */ /* 0x000fe200078e00ff */
[----:B-1----:R-:W-:Y:S01]  /*3280*/  SHF.R.S32.HI R7, RZ, 0x1f, R125 ;  /* 0x0000001fff077819 */ /* 0x002fe2000001147d */
[----:B------:R-:W-:Y:S01]  /*3290*/  IMAD.IADD R2, R129, 0x1, -R2 ;  /* 0x0000000181027824 */ /* 0x000fe200078e0a02 */
[----:B------:R-:W-:Y:S01]  /*32a0*/  LOP3.LUT R5, R5, 0xfffffffc, RZ, 0xc0, !PT ;  /* 0xfffffffc05057812 */ /* 0x000fe200078ec0ff */
[--C-:B------:R-:W-:Y:S01]  /*32b0*/  IMAD R229, R0, 0x2, R225.reuse ;  /* 0x0000000200e57824 */ /* 0x100fe200078e02e1 */
[----:B------:R-:W-:Y:S01]  /*32c0*/  LEA.HI R7, R7, R125, RZ, 0x3 ;  /* 0x0000007d07077211 */ /* 0x000fe200078f18ff */
[----:B------:R-:W-:Y:S01]  /*32d0*/  IMAD R226, R3, 0x2, R225 ;  /* 0x0000000203e27824 */ /* 0x000fe200078e02e1 */
[----:B------:R-:W-:Y:S01]  /*32e0*/  SHF.R.S32.HI R6, RZ, 0x1f, R2 ;  /* 0x0000001fff067819 */ /* 0x000fe20000011402 */
[----:B------:R-:W-:Y:S01]  /*32f0*/  IMAD.IADD R5, R129, 0x1, -R5 ;  /* 0x0000000181057824 */ /* 0x000fe200078e0a05 */
[----:B------:R-:W-:Y:S01]  /*3300*/  LOP3.LUT R7, R7, 0xffffff8, RZ, 0xc0, !PT ;  /* 0x0ffffff807077812 */ /* 0x000fe200078ec0ff */
[----:B------:R-:W-:Y:S01]  /*3310*/  LDSM.16.MT88.4 R84, [R229+0x3900] ;  /* 0x00390000e554783b */ /* 0x000fe20000004200 */
[----:B------:R-:W-:Y:S01]  /*3320*/  LEA.HI R6, R6, R2, RZ, 0x2 ;  /* 0x0000000206067211 */ /* 0x000fe200078f10ff */
[----:B------:R-:W-:Y:S01]  /*3330*/  ULDC.64 UR4, c[0x0][0x2c8] ;  /* 0x0000b20000047ab9 */ /* 0x000fe20000000a00 */
[----:B------:R-:W-:Y:S01]  /*3340*/  LEA.HI R8, R5, R5, RZ, 0x1 ;  /* 0x0000000505087211 */ /* 0x000fe200078f08ff */
[----:B------:R-:W-:Y:S01]  /*3350*/  IMAD.IADD R9, R125, 0x1, -R7 ;  /* 0x000000017d097824 */ /* 0x000fe200078e0a07 */
[----:B------:R-:W-:Y:S01]  /*3360*/  PLOP3.LUT P1, PT, PT, PT, UP1, 0x80, 0x0 ;  /* 0x000000000000781c */ /* 0x000fe20003f2f018 */
[----:B------:R-:W-:Y:S01]  /*3370*/  LDSM.16.MT88.4 R68, [R226+0x3900] ;  /* 0x00390000e244783b */ /* 0x000fe20000004200 */
[----:B------:R-:W-:Y:S01]  /*3380*/  LEA.HI.SX32 R7, R6, UR21, 0x1e ;  /* 0x0000001506077c11 */ /* 0x000fe2000f8ff2ff */
[----:B------:R-:W-:Y:S01]  /*3390*/  UIMAD.WIDE.U32 UR6, UR21, UR4, URZ ;  /* 0x00000004150672a5 */ /* 0x000fe2000f8e003f */
[----:B------:R-:W-:Y:S01]  /*33a0*/  LOP3.LUT R8, R8, 0x1ffffffe, RZ, 0xc0, !PT ;  /* 0x1ffffffe08087812 */ /* 0x000fe200078ec0ff */
[----:B------:R-:W-:Y:S01]  /*33b0*/  UIADD3 UR20, UR20, -0x2, URZ ;  /* 0xfffffffe14147890 */ /* 0x000fe2000fffe03f */
[----:B------:R-:W-:Y:S01]  /*33c0*/  LEA R7, R9, R7, 0x4 ;  /* 0x0000000709077211 */ /* 0x000fe200078e20ff */
[----:B------:R-:W-:Y:S01]  /*33d0*/  @UP1 USHF.R.U32.HI UR21, URZ, UR5, UR7 ;  /* 0x000000053f151299 */ /* 0x000fe20008011607 */
[----:B------:R-:W-:Y:S01]  /*33e0*/  PLOP3.LUT P0, PT, PT, PT, UP1, 0x80, 0x0 ;  /* 0x000000000000781c */ /* 0x000fe20003f0f018 */
[----:B------:R-:W-:Y:S01]  /*33f0*/  IMAD.IADD R5, R5, 0x1, -R8 ;  /* 0x0000000105057824 */ /* 0x000fe200078e0a08 */
[----:B------:R-:W-:Y:S01]  /*3400*/  LEA R228, R0, R226, 0x1 ;  /* 0x000000e200e47211 */ /* 0x000fe200078e08ff */
[----:B------:R-:W-:Y:S01]  /*3410*/  UIADD3 UR21, UR21, UR8, -UR12 ;  /* 0x0000000815157290 */ /* 0x000fe2000fffe80c */
[----:B------:R-:W0:Y:S01]  /*3420*/  LDGDEPBAR ;  /* 0x00000000000079af */ /* 0x000e220000000000 */
[----:B------:R-:W-:-:S02]  /*3430*/  IMAD R10, R5, 0x8, R7 ;  /* 0x00000008050a7824 */ /* 0x000fc400078e0207 */
[----:B------:R-:W-:Y:S01]  /*3440*/  UIMAD.WIDE UR4, UR21, 0x2aaaaaab, URZ ;  /* 0x2aaaaaab150478a5 */ /* 0x000fe2000f8e023f */
[----:B------:R-:W-:Y:S01]  /*3450*/  LDSM.16.MT88.4 R80, [R228+0x3900] ;  /* 0x00390000e450783b */ /* 0x000fe20000004200 */
[----:B------:R-:W-:Y:S02]  /*3460*/  @P1 IMAD.HI.U32 R7, R10, c[0x0][0x2c8], RZ ;  /* 0x0000b2000a071a27 */ /* 0x000fe400078e00ff */
[----:B------:R-:W-:Y:S01]  /*3470*/  USHF.R.U32.HI UR21, URZ, 0x1f, UR5 ;  /* 0x0000001f3f157899 */ /* 0x000fe20008011605 */
[----:B------:R-:W-:Y:S01]  /*3480*/  STL [R1+0x30], R10 ;  /* 0x0000300a01007387 */ /* 0x000fe20000100800 */
[----:B------:R-:W-:Y:S01]  /*3490*/  IMAD.MOV.U32 R5, RZ, RZ, R10 ;  /* 0x000000ffff057224 */ /* 0x000fe200078e000a */
[----:B------:R-:W-:Y:S01]  /*34a0*/  @P0 SHF.R.U32.HI R5, RZ, c[0x0][0x2cc], R7 ;  /* 0x0000b300ff050a19 */ /* 0x000fe20000011607 */
[----:B------:R-:W-:-:S04]  /*34b0*/  ULEA.HI.SX32 UR21, UR5, UR21, 0x1c ;  /* 0x0000001505157291 */ /* 0x000fc8000f8fe23f */
[----:B------:R-:W1:Y:S01]  /*34c0*/  SHFL.IDX PT, R8, R5, RZ, 0x1c1f ;  /* 0x001c1fff05087589 */ /* 0x000e6200000e0000 */
[----:B------:R-:W-:-:S03]  /*34d0*/  UISETP.LT.AND UP0, UPT, URZ, UR21, UPT ;  /* 0x000000153f00728c */ /* 0x000fc6000bf01270 */
[----:B------:R2:W3:Y:S01]  /*34e0*/  SHFL.IDX PT, R7, R5, 0x1, 0x1c1f ;  /* 0x003c1f0005077f89 */ /* 0x0004e200000e0000 */
[----:B------:R-:W-:-:S04]  /*34f0*/  USEL UR21, URZ, UR21, !UP0 ;  /* 0x000000153f157287 */ /* 0x000fc8000c000000 */
[----:B------:R-:W-:Y:S01]  /*3500*/  UISETP.GE.AND UP0, UPT, UR20, UR21, UPT ;  /* 0x000000151400728c */ /* 0x000fe2000bf06270 */
[----:B--2---:R-:W-:-:S04]  /*3510*/  LOP3.LUT R5, R6, 0x7ffffffc, RZ, 0xc0, !PT ;  /* 0x7ffffffc06057812 */ /* 0x004fc800078ec0ff */
[----:B------:R-:W-:Y:S01]  /*3520*/  IADD3 R5, R2, -R5, RZ ;  /* 0x8000000502057210 */ /* 0x000fe20007ffe0ff */
[----:B------:R-:W-:-:S04]  /*3530*/  IMAD.U32 R2, RZ, RZ, UR22 ;  /* 0x00000016ff027e24 */ /* 0x000fc8000f8e00ff */
[----:B------:R-:W-:-:S05]  /*3540*/  IMAD.SHL.U32 R9, R5, 0x2, RZ ;  /* 0x0000000205097824 */ /* 0x000fca00078e00ff */
[C---:B------:R-:W-:Y:S01]  /*3550*/  IADD3 R2, -R9.reuse, 0x1, R2 ;  /* 0x0000000109027810 */ /* 0x040fe20007ffe102 */
[----:B------:R2:W-:Y:S01]  /*3560*/  STL [R1+0x34], R9 ;  /* 0x0000340901007387 */ /* 0x0005e20000100800 */
[----:B------:R-:W-:Y:S02]  /*3570*/  IADD3 R6, -R9, UR22, RZ ;  /* 0x0000001609067c10 */ /* 0x000fe4000fffe1ff */
[----:B------:R-:W-:-:S05]  /*3580*/  IADD3 R2, R2, -UR12, RZ ;  /* 0x8000000c02027c10 */ /* 0x000fca000fffe0ff */
[C---:B-1----:R-:W-:Y:S01]  /*3590*/  IMAD.IADD R5, R2.reuse, 0x1, R8 ;  /* 0x0000000102057824 */ /* 0x042fe200078e0208 */
[----:B---3--:R-:W-:-:S04]  /*35a0*/  IADD3 R2, R2, R7, RZ ;  /* 0x0000000702027210 */ /* 0x008fc80007ffe0ff */
[C---:B------:R-:W-:Y:S02]  /*35b0*/  IMNMX R5, R6.reuse, R5, PT ;  /* 0x0000000506057217 */ /* 0x040fe40003800200 */
[----:B------:R-:W-:Y:S02]  /*35c0*/  IMNMX R2, R6, R2, PT ;  /* 0x0000000206027217 */ /* 0x000fe40003800200 */
[C---:B------:R-:W-:Y:S02]  /*35d0*/  ISETP.GT.AND P0, PT, R5.reuse, RZ, PT ;  /* 0x000000ff0500720c */ /* 0x040fe40003f04270 */
[C---:B------:R-:W-:Y:S02]  /*35e0*/  ISETP.GT.AND P6, PT, R5.reuse, 0x1, PT ;  /* 0x000000010500780c */ /* 0x040fe40003fc4270 */
[----:B------:R-:W-:Y:S02]  /*35f0*/  FSEL R8, R72, -INF , P0 ;  /* 0xff80000048087808 */ /* 0x000fe40000000000 */
[----:B------:R-:W-:-:S02]  /*3600*/  ISETP.GT.AND P0, PT, R5, 0x8, PT ;  /* 0x000000080500780c */ /* 0x000fc40003f04270 */
[----:B------:R-:W-:Y:S02]  /*3610*/  ISETP.GT.AND P5, PT, R2, RZ, PT ;  /* 0x000000ff0200720c */ /* 0x000fe40003fa4270 */
[----:B------:R-:W-:Y:S02]  /*3620*/  FSEL R10, R64, -INF , P0 ;  /* 0xff800000400a7808 */ /* 0x000fe40000000000 */
[----:B------:R-:W-:Y:S02]  /*3630*/  ISETP.GT.AND P0, PT, R2, 0x9, PT ;  /* 0x000000090200780c */ /* 0x000fe40003f04270 */
[----:B--2---:R-:W-:Y:S02]  /*3640*/  FSEL R9, R73, -INF , P6 ;  /* 0xff80000049097808 */ /* 0x004fe40003000000 */
[----:B------:R-:W-:Y:S02]  /*3650*/  FSEL R14, R74, -INF , P5 ;  /* 0xff8000004a0e7808 */ /* 0x000fe40002800000 */
[----:B------:R-:W-:-:S02]  /*3660*/  FSEL R21, R67, -INF , P0 ;  /* 0xff80000043157808 */ /* 0x000fc40000000000 */
[C---:B------:R-:W-:Y:S02]  /*3670*/  ISETP.GT.AND P5, PT, R5.reuse, 0x9, PT ;  /* 0x000000090500780c */ /* 0x040fe40003fa4270 */
[----:B------:R-:W-:Y:S02]  /*3680*/  ISETP.GT.AND P0, PT, R5, 0x11, PT ;  /* 0x000000110500780c */ /* 0x000fe40003f04270 */
[----:B------:R-:W-:Y:S02]  /*3690*/  FMNMX.FTZ R6, R8, R9, !PT ;  /* 0x0000000908067209 */ /* 0x000fe40007810000 */
[----:B------:R-:W-:Y:S02]  /*36a0*/  ISETP.GT.AND P1, PT, R2, 0x1, PT ;  /* 0x000000010200780c */ /* 0x000fe40003f24270 */
[----:B------:R-:W-:Y:S02]  /*36b0*/  FSEL R11, R65, -INF , P5 ;  /* 0xff800000410b7808 */ /* 0x000fe40002800000 */
[----:B------:R-:W-:-:S02]  /*36c0*/  FSEL R22, R61, -INF , P0 ;  /* 0xff8000003d167808 */ /* 0x000fc40000000000 */
[----:B------:R-:W-:Y:S02]  /*36d0*/  ISETP.GT.AND P5, PT, R5, 0x10, PT ;  /* 0x000000100500780c */ /* 0x000fe40003fa4270 */
[----:B------:R-:W-:Y:S02]  /*36e0*/  ISETP.GT.AND P0, PT, R2, 0x10, PT ;  /* 0x000000100200780c */ /* 0x000fe40003f04270 */
[----:B------:R-:W-:Y:S02]  /*36f0*/  FMNMX.FTZ R6, R10, R6, !PT ;  /* 0x000000060a067209 */ /* 0x000fe40007810000 */
[----:B------:R-:W-:Y:S02]  /*3700*/  FSEL R15, R75, -INF , P1 ;  /* 0xff8000004b0f7808 */ /* 0x000fe40000800000 */
[----:B------:R-:W-:Y:S01]  /*3710*/  ISETP.GT.AND P1, PT, R2, 0x8, PT ;  /* 0x000000080200780c */ /* 0x000fe20003f24270 */
[----:B------:R-:W-:Y:S01]  /*3720*/  LDSM.16.MT88.4 R72, [R228+0x6100] ;  /* 0x00610000e448783b */ /* 0x000fe20000004200 */
[----:B------:R-:W-:-:S02]  /*3730*/  FSEL R13, R60, -INF , P5 ;  /* 0xff8000003c0d7808 */ /* 0x000fc40002800000 */
[----:B------:R-:W-:Y:S02]  /*3740*/  FSEL R25, R62, -INF , P0 ;  /* 0xff8000003e197808 */ /* 0x000fe40000000000 */
[----:B------:R-:W-:Y:S02]  /*3750*/  FMNMX.FTZ R6, R11, R6, !PT ;  /* 0x000000060b067209 */ /* 0x000fe40007810000 */
[----:B------:R-:W-:Y:S02]  /*3760*/  ISETP.GT.AND P0, PT, R2, 0x19, PT ;  /* 0x000000190200780c */ /* 0x000fe40003f04270 */
[----:B------:R-:W-:Y:S02]  /*3770*/  FSEL R20, R66, -INF , P1 ;  /* 0xff80000042147808 */ /* 0x000fe40000800000 */
[----:B------:R-:W-:Y:S01]  /*3780*/  ISETP.GT.AND P1, PT, R5, 0x18, PT ;  /* 0x000000180500780c */ /* 0x000fe20003f24270 */
[----:B------:R-:W-:Y:S01]  /*3790*/  LDSM.16.MT88.4 R64, [R226+0x3100] ;  /* 0x00310000e240783b */ /* 0x000fe20000004200 */
[----:B------:R-:W-:-:S02]  /*37a0*/  FMNMX.FTZ R6, R13, R6, !PT ;  /* 0x000000060d067209 */ /* 0x000fc40007810000 */
[----:B------:R-:W-:Y:S02]  /*37b0*/  FSEL R56, R79, -INF , P0 ;  /* 0xff8000004f387808 */ /* 0x000fe40000000000 */
[C---:B------:R-:W-:Y:S02]  /*37c0*/  ISETP.GT.AND P0, PT, R5.reuse, 0x20, PT ;  /* 0x000000200500780c */ /* 0x040fe40003f04270 */
[----:B------:R-:W-:Y:S02]  /*37d0*/  ISETP.GT.AND P6, PT, R5, 0x19, PT ;  /* 0x000000190500780c */ /* 0x000fe40003fc4270 */
[----:B------:R-:W-:Y:S02]  /*37e0*/  FSEL R23, R76, -INF , P1 ;  /* 0xff8000004c177808 */ /* 0x000fe40000800000 */
[----:B------:R-:W-:Y:S02]  /*37f0*/  FMNMX.FTZ R6, R22, R6, !PT ;  /* 0x0000000616067209 */ /* 0x000fe40007810000 */
[----:B------:R-:W-:-:S02]  /*3800*/  FSEL R96, R40, -INF , P0 ;  /* 0xff80000028607808 */ /* 0x000fc40000000000 */
[C---:B------:R-:W-:Y:S02]  /*3810*/  ISETP.GT.AND P5, PT, R2.reuse, 0x11, PT ;  /* 0x000000110200780c */ /* 0x040fe40003fa4270 */
[----:B------:R-:W-:Y:S02]  /*3820*/  ISETP.GT.AND P0, PT, R2, 0x21, PT ;  /* 0x000000210200780c */ /* 0x000fe40003f04270 */
[----:B------:R-:W-:Y:S02]  /*3830*/  FSEL R24, R77, -INF , P6 ;  /* 0xff8000004d187808 */ /* 0x000fe40003000000 */
[----:B------:R-:W-:Y:S02]  /*3840*/  FMNMX.FTZ R6, R23, R6, !PT ;  /* 0x0000000617067209 */ /* 0x000fe40007810000 */
[----:B------:R-:W-:Y:S02]  /*3850*/  FSEL R26, R63, -INF , P5 ;  /* 0xff8000003f1a7808 */ /* 0x000fe40002800000 */
[----:B------:R-:W-:-:S02]  /*3860*/  FSEL R97, R43, -INF , P0 ;  /* 0xff8000002b617808 */ /* 0x000fc40000000000 */
[C---:B------:R-:W-:Y:S02]  /*3870*/  ISETP.GT.AND P5, PT, R5.reuse, 0x21, PT ;  /* 0x000000210500780c */ /* 0x040fe40003fa4270 */
[----:B------:R-:W-:Y:S02]  /*3880*/  ISETP.GT.AND P0, PT, R5, 0x28, PT ;  /* 0x000000280500780c */ /* 0x000fe40003f04270 */
[----:B------:R-:W-:Y:S02]  /*3890*/  FMNMX.FTZ R6, R24, R6, !PT ;  /* 0x0000000618067209 */ /* 0x000fe40007810000 */
[----:B------:R-:W-:Y:S02]  /*38a0*/  FMNMX.FTZ R7, R14, R15, !PT ;  /* 0x0000000f0e077209 */ /* 0x000fe40007810000 */
[----:B------:R-:W-:Y:S02]  /*38b0*/  FSEL R95, R41, -INF , P5 ;  /* 0xff800000295f7808 */ /* 0x000fe40002800000 */
[----:B------:R-:W-:-:S02]  /*38c0*/  FSEL R93, R36, -INF , P0 ;  /* 0xff800000245d7808 */ /* 0x000fc40000000000 */
[----:B------:R-:W-:Y:S02]  /*38d0*/  FMNMX.FTZ R6, R96, R6, !PT ;  /* 0x0000000660067209 */ /* 0x000fe40007810000 */
[----:B------:R-:W-:Y:S02]  /*38e0*/  ISETP.GT.AND P0, PT, R2, 0x29, PT ;  /* 0x000000290200780c */ /* 0x000fe40003f04270 */
[----:B------:R-:W-:Y:S02]  /*38f0*/  FMNMX.FTZ R7, R20, R7, !PT ;  /* 0x0000000714077209 */ /* 0x000fe40007810000 */
[----:B------:R-:W-:Y:S02]  /*3900*/  ISETP.GT.AND P1, PT, R2, 0x18, PT ;  /* 0x000000180200780c */ /* 0x000fe40003f24270 */
[----:B------:R-:W-:Y:S02]  /*3910*/  ISETP.GT.AND P5, PT, R5, 0x29, PT ;  /* 0x000000290500780c */ /* 0x000fe40003fa4270 */
[----:B------:R-:W-:-:S02]  /*3920*/  FMNMX.FTZ R6, R95, R6, !PT ;  /* 0x000000065f067209 */ /* 0x000fc40007810000 */
[----:B------:R-:W-:Y:S02]  /*3930*/  FSEL R99, R39, -INF , P0 ;  /* 0xff80000027637808 */ /* 0x000fe40000000000 */
[----:B------:R-:W-:Y:S02]  /*3940*/  FMNMX.FTZ R7, R21, R7, !PT ;  /* 0x0000000715077209 */ /* 0x000fe40007810000 */
[----:B------:R-:W-:Y:S02]  /*3950*/  ISETP.GT.AND P0, PT, R5, 0x30, PT ;  /* 0x000000300500780c */ /* 0x000fe40003f04270 */
[----:B------:R-:W-:Y:S02]  /*3960*/  FSEL R27, R78, -INF , P1 ;  /* 0xff8000004e1b7808 */ /* 0x000fe40000800000 */
[----:B------:R-:W-:Y:S01]  /*3970*/  FSEL R92, R37, -INF , P5 ;  /* 0xff800000255c7808 */ /* 0x000fe20002800000 */
[----:B------:R-:W-:Y:S01]  /*3980*/  LDSM.16.MT88.4 R76, [R228+0x900] ;  /* 0x00090000e44c783b */ /* 0x000fe20000004200 */
[----:B------:R-:W-:-:S02]  /*3990*/  FMNMX.FTZ R6, R93, R6, !PT ;  /* 0x000000065d067209 */ /* 0x000fc40007810000 */
[----:B------:R-:W-:Y:S02]  /*39a0*/  ISETP.GT.AND P1, PT, R2, 0x20, PT ;  /* 0x000000200200780c */ /* 0x000fe40003f24270 */
[----:B------:R-:W-:Y:S02]  /*39b0*/  FMNMX.FTZ R7, R25, R7, !PT ;  /* 0x0000000719077209 */ /* 0x000fe40007810000 */
[----:B------:R-:W-:Y:S02]  /*39c0*/  FSEL R168, R32, -INF , P0 ;  /* 0xff80000020a87808 */ /* 0x000fe40000000000 */
[----:B------:R-:W-:Y:S02]  /*39d0*/  ISETP.GT.AND P0, PT, R2, 0x31, PT ;  /* 0x000000310200780c */ /* 0x000fe40003f04270 */
[----:B------:R-:W-:Y:S02]  /*39e0*/  ISETP.GT.AND P5, PT, R5, 0x31, PT ;  /* 0x000000310500780c */ /* 0x000fe40003fa4270 */
[----:B------:R-:W-:-:S02]  /*39f0*/  FMNMX.FTZ R6, R92, R6, !PT ;  /* 0x000000065c067209 */ /* 0x000fc40007810000 */
[----:B------:R-:W-:Y:S02]  /*3a00*/  FSEL R98, R42, -INF , P1 ;  /* 0xff8000002a627808 */ /* 0x000fe40000800000 */
[----:B------:R-:W-:Y:S01]  /*3a10*/  FMNMX.FTZ R7, R26, R7, !PT ;  /* 0x000000071a077209 */ /* 0x000fe20007810000 */
[----:B------:R-:W-:Y:S01]  /*3a20*/  LDSM.16.MT88.4 R40, [R225+0x900] ;  /* 0x00090000e128783b */ /* 0x000fe20000004200 */
[----:B------:R-:W-:Y:S02]  /*3a30*/  ISETP.GT.AND P1, PT, R2, 0x28, PT ;  /* 0x000000280200780c */ /* 0x000fe40003f24270 */
[----:B------:R-:W-:Y:S02]  /*3a40*/  FSEL R167, R35, -INF , P0 ;  /* 0xff80000023a77808 */ /* 0x000fe40000000000 */
[----:B------:R-:W-:Y:S02]  /*3a50*/  FSEL R166, R33, -INF , P5 ;  /* 0xff80000021a67808 */ /* 0x000fe40002800000 */
[----:B------:R-:W-:-:S02]  /*3a60*/  ISETP.GT.AND P0, PT, R5, 0x38, PT ;  /* 0x000000380500780c */ /* 0x000fc40003f04270 */
[----:B------:R-:W-:Y:S02]  /*3a70*/  FMNMX.FTZ R6, R168, R6, !PT ;  /* 0x00000006a8067209 */ /* 0x000fe40007810000 */
[----:B------:R-:W-:Y:S02]  /*3a80*/  FMNMX.FTZ R7, R27, R7, !PT ;  /* 0x000000071b077209 */ /* 0x000fe40007810000 */
        /* <DEDUP_REMOVED lines=20> */
[----:B------:R-:W-:Y:S02]  /*3bd0*/  ISETP.GT.AND P1, PT, R5, 0x49, PT ;  /* 0x000000490500780c */ /* 0x000fe40003f24270 */
[----:B------:R-:W-:Y:S02]  /*3be0*/  FMNMX.FTZ R7, R94, R7, !PT ;  /* 0x000000075e077209 */ /* 0x000fe40007810000 */
[----:B------:R-:W-:Y:S02]  /*3bf0*/  FSEL R177, R52, -INF , P5 ;  /* 0xff80000034b17808 */ /* 0x000fe40002800000 */
[----:B------:R-:W-:-:S02]  /*3c00*/  FMNMX.FTZ R6, R178, R6, !PT ;  /* 0x00000006b2067209 */ /* 0x000fc40007810000 */
[----:B------:R-:W-:Y:S02]  /*3c10*/  FSEL R176, R53, -INF , P1 ;  /* 0xff80000035b07808 */ /* 0x000fe40000800000 */
[----:B------:R-:W-:Y:S02]  /*3c20*/  FMNMX.FTZ R7, R99, R7, !PT ;  /* 0x0000000763077209 */ /* 0x000fe40007810000 */
[----:B------:R-:W-:Y:S02]  /*3c30*/  ISETP.GT.AND P1, PT, R2, 0x38, PT ;  /* 0x000000380200780c */ /* 0x000fe40003f24270 */
[----:B------:R-:W-:Y:S02]  /*3c40*/  ISETP.GT.AND P0, PT, R5, 0x50, PT ;  /* 0x000000500500780c */ /* 0x000fe40003f04270 */
[----:B------:R-:W-:Y:S02]  /*3c50*/  FMNMX.FTZ R6, R177, R6, !PT ;  /* 0x00000006b1067209 */ /* 0x000fe40007810000 */
[----:B------:R-:W-:-:S02]  /*3c60*/  FMNMX.FTZ R7, R169, R7, !PT ;  /* 0x00000007a9077209 */ /* 0x000fc40007810000 */
[----:B------:R-:W-:Y:S02]  /*3c70*/  FSEL R142, R46, -INF , P1 ;  /* 0xff8000002e8e7808 */ /* 0x000fe40000800000 */
[C---:B------:R-:W-:Y:S02]  /*3c80*/  ISETP.GT.AND P6, PT, R5.reuse, 0x51, PT ;  /* 0x000000510500780c */ /* 0x040fe40003fc4270 */
[C---:B------:R-:W-:Y:S02]  /*3c90*/  ISETP.GT.AND P5, PT, R5.reuse, 0x58, PT ;  /* 0x000000580500780c */ /* 0x040fe40003fa4270 */
[----:B------:R-:W-:Y:S02]  /*3ca0*/  FSEL R250, R16, -INF , P0 ;  /* 0xff80000010fa7808 */ /* 0x000fe40000000000 */
[----:B------:R-:W-:Y:S02]  /*3cb0*/  ISETP.GT.AND P1, PT, R5, 0x59, PT ;  /* 0x000000590500780c */ /* 0x000fe40003f24270 */
[----:B------:R-:W-:-:S02]  /*3cc0*/  ISETP.GT.AND P0, PT, R2, 0x39, PT ;  /* 0x000000390200780c */ /* 0x000fc40003f04270 */
[----:B------:R-:W-:Y:S02]  /*3cd0*/  FMNMX.FTZ R5, R176, R6, !PT ;  /* 0x00000006b0057209 */ /* 0x000fe40007810000 */
[----:B------:R-:W-:Y:S02]  /*3ce0*/  FMNMX.FTZ R6, R167, R7, !PT ;  /* 0x00000007a7067209 */ /* 0x000fe40007810000 */
[----:B------:R-:W-:Y:S02]  /*3cf0*/  FSEL R143, R47, -INF , P0 ;  /* 0xff8000002f8f7808 */ /* 0x000fe40000000000 */
[----:B------:R-:W-:Y:S01]  /*3d00*/  FSEL R100, R17, -INF , P6 ;  /* 0xff80000011647808 */ /* 0x000fe20003000000 */
[----:B------:R-:W-:Y:S01]  /*3d10*/  LDSM.16.MT88.4 R44, [R229+0x100] ;  /* 0x00010000e52c783b */ /* 0x000fe20000004200 */
[----:B------:R-:W-:Y:S02]  /*3d20*/  FMNMX.FTZ R5, R250, R5, !PT ;  /* 0x00000005fa057209 */ /* 0x000fe40007810000 */
[----:B------:R-:W-:-:S02]  /*3d30*/  ISETP.GT.AND P0, PT, R2, 0x40, PT ;  /* 0x000000400200780c */ /* 0x000fc40003f04270 */
[----:B------:R-:W-:Y:S02]  /*3d40*/  FMNMX.FTZ R6, R142, R6, !PT ;  /* 0x000000068e067209 */ /* 0x000fe40007810000 */
[----:B------:R-:W-:Y:S02]  /*3d50*/  FSEL R251, R48, -INF , P5 ;  /* 0xff80000030fb7808 */ /* 0x000fe40002800000 */
[----:B------:R-:W-:Y:S02]  /*3d60*/  FMNMX.FTZ R141, R100, R5, !PT ;  /* 0x00000005648d7209 */ /* 0x000fe40007810000 */
[----:B------:R-:W-:Y:S02]  /*3d70*/  ISETP.GT.AND P5, PT, R2, 0x41, PT ;  /* 0x000000410200780c */ /* 0x000fe40003fa4270 */
[----:B------:R-:W-:Y:S02]  /*3d80*/  FSEL R174, R30, -INF , P0 ;  /* 0xff8000001eae7808 */ /* 0x000fe40000000000 */
[----:B------:R-:W-:-:S02]  /*3d90*/  FMNMX.FTZ R5, R143, R6, !PT ;  /* 0x000000068f057209 */ /* 0x000fc40007810000 */
[----:B------:R-:W-:Y:S02]  /*3da0*/  FSEL R89, R49, -INF , P1 ;  /* 0xff80000031597808 */ /* 0x000fe40000800000 */
[----:B------:R-:W-:Y:S02]  /*3db0*/  FSEL R173, R31, -INF , P5 ;  /* 0xff8000001fad7808 */ /* 0x000fe40002800000 */
[----:B------:R-:W-:Y:S02]  /*3dc0*/  ISETP.GT.AND P1, PT, R2, 0x48, PT ;  /* 0x000000480200780c */ /* 0x000fe40003f24270 */
[----:B------:R-:W-:Y:S02]  /*3dd0*/  FMNMX.FTZ R5, R174, R5, !PT ;  /* 0x00000005ae057209 */ /* 0x000fe40007810000 */
[----:B------:R-:W-:Y:S02]  /*3de0*/  ISETP.GT.AND P0, PT, R2, 0x49, PT ;  /* 0x000000490200780c */ /* 0x000fe40003f04270 */
[----:B------:R-:W-:-:S02]  /*3df0*/  FSEL R172, R54, -INF , P1 ;  /* 0xff80000036ac7808 */ /* 0x000fc40000800000 */
[----:B------:R-:W-:Y:S02]  /*3e00*/  FMNMX.FTZ R5, R173, R5, !PT ;  /* 0x00000005ad057209 */ /* 0x000fe40007810000 */
[----:B------:R-:W-:Y:S02]  /*3e10*/  FSEL R175, R55, -INF , P0 ;  /* 0xff80000037af7808 */ /* 0x000fe40000000000 */
[----:B------:R-:W-:Y:S01]  /*3e20*/  ISETP.GT.AND P1, PT, R2, 0x50, PT ;  /* 0x000000500200780c */ /* 0x000fe20003f24270 */
[----:B------:R-:W-:Y:S01]  /*3e30*/  LDSM.16.MT88.4 R52, [R228+0x100] ;  /* 0x00010000e434783b */ /* 0x000fe20000004200 */
        /* <DEDUP_REMOVED lines=10> */
[----:B------:R-:W-:Y:S01]  /*3ee0*/  ISETP.GT.AND P0, PT, R2, 0x59, PT ;  /* 0x000000590200780c */ /* 0x000fe20003f04270 */
[----:B------:R-:W-:Y:S01]  /*3ef0*/  LDSM.16.MT88.4 R16, [R225+0x100] ;  /* 0x00010000e110783b */ /* 0x000fe20000004200 */
[----:B------:R-:W-:Y:S02]  /*3f00*/  FSEL R170, R50, -INF , P1 ;  /* 0xff80000032aa7808 */ /* 0x000fe40000800000 */
[----:B------:R-:W-:Y:S02]  /*3f10*/  FMNMX.FTZ R2, R171, R5, !PT ;  /* 0x00000005ab027209 */ /* 0x000fe40007810000 */
[----:B------:R-:W-:Y:S02]  /*3f20*/  FSEL R252, R51, -INF , P0 ;  /* 0xff80000033fc7808 */ /* 0x000fe40000000000 */
[----:B------:R-:W-:-:S04]  /*3f30*/  FMNMX.FTZ R2, R170, R2, !PT ;  /* 0x00000002aa027209 */ /* 0x000fc80007810000 */
        /* <DEDUP_REMOVED lines=10> */
[----:B------:R-:W-:-:S04]  /*3fe0*/  FFMA.FTZ R5, R8, c[0x0][0x2d0], -R12 ;  /* 0x0000b40008057a23 */ /* 0x000fc8000001080c */
[----:B------:R1:W-:Y:S01]  /*3ff0*/  MUFU.EX2 R90, R5 ;  /* 0x00000005005a7308 */ /* 0x0003e20000000800 */
[----:B--2---:R-:W-:-:S04]  /*4000*/  FMNMX.FTZ R140, R2, R140, !PT ;  /* 0x0000008c028c7209 */ /* 0x004fc80007810000 */
[C---:B------:R-:W-:Y:S01]  /*4010*/  FSETP.NEU.FTZ.AND P0, PT, R140.reuse, -INF , PT ;  /* 0xff8000008c00780b */ /* 0x040fe20003f1d000 */
[----:B------:R-:W-:-:S05]  /*4020*/  FMUL.FTZ R2, R140, c[0x0][0x2d0] ;  /* 0x0000b4008c027a20 */ /* 0x000fca0000410000 */
[----:B------:R-:W-:Y:S02]  /*4030*/  FSEL R2, R2, RZ, P0 ;  /* 0x000000ff02027208 */ /* 0x000fe40000000000 */
[----:B------:R-:W-:Y:S01]  /*4040*/  PLOP3.LUT P0, PT, PT, PT, UP0, 0x80, 0x0 ;  /* 0x000000000000781c */ /* 0x000fe20003f0f008 */
[----:B-1----:R-:W-:Y:S02]  /*4050*/  FFMA.FTZ R5, R9, c[0x0][0x2d0], -R12 ;  /* 0x0000b40009057a23 */ /* 0x002fe4000001080c */
[--C-:B------:R-:W-:Y:S02]  /*4060*/  FFMA.FTZ R4, R14, c[0x0][0x2d0], -R2.reuse ;  /* 0x0000b4000e047a23 */ /* 0x100fe40000010802 */
[----:B------:R1:W2:Y:S01]  /*4070*/  MUFU.EX2 R101, R5 ;  /* 0x0000000500657308 */ /* 0x0002a20000000800 */
[--C-:B------:R-:W-:Y:S02]  /*4080*/  FFMA.FTZ R3, R20, c[0x0][0x2d0], -R2.reuse ;  /* 0x0000b40014037a23 */ /* 0x100fe40000010802 */
[----:B------:R-:W-:-:S05]  /*4090*/  FFMA.FTZ R0, R26, c[0x0][0x2d0], -R2 ;  /* 0x0000b4001a007a23 */ /* 0x000fca0000010802 */
[----:B------:R3:W-:Y:S01]  /*40a0*/  MUFU.EX2 R105, R4 ;  /* 0x0000000400697308 */ /* 0x0007e20000000800 */
[----:B-1----:R-:W-:-:S07]  /*40b0*/  FFMA.FTZ R5, R10, c[0x0][0x2d0], -R12 ;  /* 0x0000b4000a057a23 */ /* 0x002fce000001080c */
[----:B------:R1:W-:Y:S01]  /*40c0*/  MUFU.EX2 R57, R0 ;  /* 0x0000000000397308 */ /* 0x0003e20000000800 */
[----:B--2---:R-:W-:Y:S01]  /*40d0*/  F2FP.BF16.PACK_AB R8, R101, R90 ;  /* 0x0000005a6508723e */ /* 0x004fe200000010ff */
[----:B---3--:R-:W-:-:S06]  /*40e0*/  FFMA.FTZ R4, R15, c[0x0][0x2d0], -R2 ;  /* 0x0000b4000f047a23 */ /* 0x008fcc0000010802 */
[----:B------:R2:W-:Y:S08]  /*40f0*/  MUFU.EX2 R181, R5 ;  /* 0x0000000500b57308 */ /* 0x0005f00000000800 */
[----:B------:R-:W3:Y:S01]  /*4100*/  MUFU.EX2 R14, R4 ;  /* 0x00000004000e7308 */ /* 0x000ee20000000800 */
[----:B-1----:R-:W-:Y:S02]  /*4110*/  FFMA.FTZ R0, R27, c[0x0][0x2d0], -R2 ;  /* 0x0000b4001b007a23 */ /* 0x002fe40000010802 */
[----:B--2---:R-:W-:-:S05]  /*4120*/  FFMA.FTZ R5, R11, c[0x0][0x2d0], -R12 ;  /* 0x0000b4000b057a23 */ /* 0x004fca000001080c */
[----:B------:R1:W-:Y:S01]  /*4130*/  MUFU.EX2 R15, R0 ;  /* 0x00000000000f7308 */ /* 0x0003e20000000800 */
[----:B---3--:R-:W-:-:S07]  /*4140*/  F2FP.BF16.PACK_AB R9, R14, R105 ;  /* 0x000000690e09723e */ /* 0x008fce00000010ff */
[----:B------:R2:W3:Y:S01]  /*4150*/  MUFU.EX2 R183, R5 ;  /* 0x0000000500b77308 */ /* 0x0004e20000000800 */
[----:B-1----:R-:W-:Y:S02]  /*4160*/  FFMA.FTZ R0, R56, c[0x0][0x2d0], -R2 ;  /* 0x0000b40038007a23 */ /* 0x002fe40000010802 */
[----:B--2---:R-:W-:Y:S01]  /*4170*/  FFMA.FTZ R5, R13, c[0x0][0x2d0], -R12 ;  /* 0x0000b4000d057a23 */ /* 0x004fe2000001080c */
[----:B---3--:R-:W-:-:S04]  /*4180*/  F2FP.BF16.PACK_AB R10, R183, R181 ;  /* 0x000000b5b70a723e */ /* 0x008fc800000010ff */
[----:B------:R1:W-:Y:S08]  /*4190*/  MUFU.EX2 R13, R3 ;  /* 0x00000003000d7308 */ /* 0x0003f00000000800 */
[----:B------:R2:W-:Y:S01]  /*41a0*/  MUFU.EX2 R102, R5 ;  /* 0x0000000500667308 */ /* 0x0005e20000000800 */
[----:B-1----:R-:W-:-:S07]  /*41b0*/  FFMA.FTZ R3, R21, c[0x0][0x2d0], -R2 ;  /* 0x0000b40015037a23 */ /* 0x002fce0000010802 */
[----:B------:R1:W3:Y:S01]  /*41c0*/  MUFU.EX2 R180, R3 ;  /* 0x0000000300b47308 */ /* 0x0002e20000000800 */
[----:B--2---:R-:W2:Y:S01]  /*41d0*/  LDSM.16.MT88.4 R4, [R226+0x100] ;  /* 0x00010000e204783b */ /* 0x004ea20000004200 */
[----:B-1----:R-:W-:Y:S01]  /*41e0*/  FFMA.FTZ R3, R22, c[0x0][0x2d0], -R12 ;  /* 0x0000b40016037a23 */ /* 0x002fe2000001080c */
[----:B---3--:R-:W-:-:S05]  /*41f0*/  F2FP.BF16.PACK_AB R11, R180, R13 ;  /* 0x0000000db40b723e */ /* 0x008fca00000010ff */
[----:B------:R1:W3:Y:S02]  /*4200*/  MUFU.EX2 R103, R3 ;  /* 0x0000000300677308 */ /* 0x0002e40000000800 */
[C---:B------:R-:W-:Y:S08]  /*4210*/  HMMA.16816.F32.BF16 R60, R8.reuse, R16, RZ ;  /* 0x00000010083c723c */ /* 0x040ff000000418ff */
[----:B------:R-:W-:Y:S01]  /*4220*/  HMMA.16816.F32.BF16 R48, R8, R18, RZ ;  /* 0x000000120830723c */ /* 0x000fe200000418ff */
[----:B-1----:R-:W-:-:S04]  /*4230*/  FFMA.FTZ R3, R23, c[0x0][0x2d0], -R12 ;  /* 0x0000b40017037a23 */ /* 0x002fc8000001080c */
[----:B------:R1:W-:Y:S03]  /*4240*/  MUFU.EX2 R104, R3 ;  /* 0x0000000300687308 */ /* 0x0003e60000000800 */
[C---:B------:R-:W-:Y:S08]  /*4250*/  HMMA.16816.F32.BF16 R20, R8.reuse, R44, RZ ;  /* 0x0000002c0814723c */ /* 0x040ff000000418ff */
[----:B------:R-:W-:Y:S01]  /*4260*/  HMMA.16816.F32.BF16 R16, R8, R46, RZ ;  /* 0x0000002e0810723c */ /* 0x000fe200000418ff */
[----:B------:R-:W-:Y:S01]  /*4270*/  LDSM.16.MT88.4 R44, [R228+0x3100] ;  /* 0x00310000e42c783b */ /* 0x000fe20000004200 */
[----:B-1----:R-:W-:-:S06]  /*4280*/  FFMA.FTZ R3, R24, c[0x0][0x2d0], -R12 ;  /* 0x0000b40018037a23 */ /* 0x002fcc000001080c */
[C---:B--2---:R-:W-:Y:S01]  /*4290*/  HMMA.16816.F32.BF16 R28, R8.reuse, R4, RZ ;  /* 0x00000004081c723c */ /* 0x044fe200000418ff */
[----:B------:R1:W2:Y:S06]  /*42a0*/  MUFU.EX2 R182, R3 ;  /* 0x0000000300b67308 */ /* 0x0002ac0000000800 */
[----:B---3--:R-:W-:Y:S01]  /*42b0*/  F2FP.BF16.PACK_AB R4, R103, R102 ;  /* 0x000000666704723e */ /* 0x008fe200000010ff */
[----:B-1----:R-:W-:Y:S02]  /*42c0*/  FFMA.FTZ R3, R25, c[0x0][0x2d0], -R2 ;  /* 0x0000b40019037a23 */ /* 0x002fe40000010802 */
[----:B------:R-:W-:Y:S02]  /*42d0*/  HMMA.16816.F32.BF16 R24, R8, R6, RZ ;  /* 0x000000060818723c */ /* 0x000fe400000418ff */
[----:B------:R-:W-:Y:S05]  /*42e0*/  MUFU.EX2 R91, R3 ;  /* 0x00000003005b7308 */ /* 0x000fea0000000800 */
[----:B--2---:R-:W-:-:S03]  /*42f0*/  F2FP.BF16.PACK_AB R6, R182, R104 ;  /* 0x00000068b606723e */ /* 0x004fc600000010ff */
[----:B------:R1:W2:Y:S02]  /*4300*/  MUFU.EX2 R3, R0 ;  /* 0x0000000000037308 */ /* 0x0002a40000000800 */
[----:B-1----:R-:W-:Y:S01]  /*4310*/  IMAD.MOV.U32 R0, RZ, RZ, R57 ;  /* 0x000000ffff007224 */ /* 0x002fe200078e0039 */
[----:B--2---:R-:W-:Y:S01]  /*4320*/  F2FP.BF16.PACK_AB R7, R3, R15 ;  /* 0x0000000f0307723e */ /* 0x004fe200000010ff */
[----:B------:R-:W1:Y:S03]  /*4330*/  LDSM.16.MT88.4 R56, [R225+0x3100] ;  /* 0x00310000e138783b */ /* 0x000e660000004200 */
        /* <DEDUP_REMOVED lines=11> */
[C---:B------:R-:W-:Y:S01]  /*43f0*/  HMMA.16816.F32.BF16 R28, R8.reuse, R54, RZ ;  /* 0x00000036081c723c */ /* 0x040fe200000418ff */
[----:B------:R-:W4:Y:S07]  /*4400*/  LDSM.16.MT88.4 R52, [R226+0x6100] ;  /* 0x00610000e234783b */ /* 0x000f2e0000004200 */
[C---:B-1----:R-:W-:Y:S08]  /*4410*/  HMMA.16816.F32.BF16 R24, R8.reuse, R56, RZ ;  /* 0x000000380818723c */ /* 0x042ff000000418ff */
[C---:B------:R-:W-:Y:S08]  /*4420*/  HMMA.16816.F32.BF16 R20, R8.reuse, R58, RZ ;  /* 0x0000003a0814723c */ /* 0x040ff000000418ff */
[----:B------:R-:W-:Y:S08]  /*4430*/  HMMA.16816.F32.BF16 R16, R8, R64, RZ ;  /* 0x000000400810723c */ /* 0x000ff000000418ff */
[C---:B------:R-:W-:Y:S01]  /*4440*/  HMMA.16816.F32.BF16 R116, R4.reuse, R76, R40 ;  /* 0x0000004c0474723c */ /* 0x040fe20000041828 */
[----:B------:R-:W1:Y:S07]  /*4450*/  LDSM.16.MT88.4 R40, [R229+0x6100] ;  /* 0x00610000e528783b */ /* 0x000e6e0000004200 */
[C---:B------:R-:W-:Y:S01]  /*4460*/  HMMA.16816.F32.BF16 R108, R4.reuse, R78, R28 ;  /* 0x0000004e046c723c */ /* 0x040fe2000004181c */
[----:B------:R-:W5:Y:S07]  /*4470*/  LDSM.16.MT88.4 R76, [R225+0x6900] ;  /* 0x00690000e14c783b */ /* 0x000f6e0000004200 */
[C---:B--2---:R-:W-:Y:S08]  /*4480*/  HMMA.16816.F32.BF16 R120, R4.reuse, R32, R24 ;  /* 0x000000200478723c */ /* 0x044ff00000041818 */
[----:B------:R-:W-:Y:S08]  /*4490*/  HMMA.16816.F32.BF16 R128, R4, R34, R20 ;  /* 0x000000220480723c */ /* 0x000ff00000041814 */
[C---:B------:R-:W-:Y:S08]  /*44a0*/  HMMA.16816.F32.BF16 R64, R8.reuse, R66, RZ ;  /* 0x000000420840723c */ /* 0x040ff000000418ff */
[C---:B---3--:R-:W-:Y:S08]  /*44b0*/  HMMA.16816.F32.BF16 R32, R8.reuse, R36, RZ ;  /* 0x000000240820723c */ /* 0x048ff000000418ff */
[C---:B------:R-:W-:Y:S08]  /*44c0*/  HMMA.16816.F32.BF16 R28, R8.reuse, R38, RZ ;  /* 0x00000026081c723c */ /* 0x040ff000000418ff */
[----:B------:R-:W-:Y:S08]  /*44d0*/  HMMA.16816.F32.BF16 R24, R8, R44, RZ ;  /* 0x0000002c0818723c */ /* 0x000ff000000418ff */
[----:B------:R-:W-:Y:S07]  /*44e0*/  HMMA.16816.F32.BF16 R132, R4, R68, R16 ;  /* 0x000000440484723c */ /* 0x000fee0000041810 */
[----:B------:R-:W-:Y:S01]  /*44f0*/  IMAD.MOV.U32 R68, RZ, RZ, R105 ;  /* 0x000000ffff447224 */ /* 0x000fe200078e0069 */
[----:B------:R-:W-:Y:S01]  /*4500*/  HMMA.16816.F32.BF16 R20, R8, R46, RZ ;  /* 0x0000002e0814723c */ /* 0x000fe200000418ff */
[----:B------:R-:W-:-:S07]  /*4510*/  IMAD.MOV.U32 R69, RZ, RZ, R104 ;  /* 0x000000ffff457224 */ /* 0x000fce00078e0068 */
[C---:B------:R-:W-:Y:S08]  /*4520*/  HMMA.16816.F32.BF16 R16, R8.reuse, R48, RZ ;  /* 0x000000300810723c */ /* 0x040ff000000418ff */
[C---:B------:R-:W-:Y:S08]  /*4530*/  HMMA.16816.F32.BF16 R60, R8.reuse, R50, RZ ;  /* 0x00000032083c723c */ /* 0x040ff000000418ff */
[C---:B----4-:R-:W-:Y:S08]  /*4540*/  HMMA.16816.F32.BF16 R56, R8.reuse, R52, RZ ;  /* 0x000000340838723c */ /* 0x050ff000000418ff */
[C---:B-1----:R-:W-:Y:S08]  /*4550*/  HMMA.16816.F32.BF16 R48, R8.reuse, R40, RZ ;  /* 0x000000280830723c */ /* 0x042ff000000418ff */
[C---:B------:R-:W-:Y:S08]  /*4560*/  HMMA.16816.F32.BF16 R44, R8.reuse, R42, RZ ;  /* 0x0000002a082c723c */ /* 0x040ff000000418ff */
[C---:B------:R-:W-:Y:S08]  /*4570*/  HMMA.16816.F32.BF16 R52, R8.reuse, R54, RZ ;  /* 0x000000360834723c */ /* 0x040ff000000418ff */
[C---:B------:R-:W-:Y:S08]  /*4580*/  HMMA.16816.F32.BF16 R40, R8.reuse, R72, RZ ;  /* 0x000000480828723c */ /* 0x040ff000000418ff */
[----:B------:R-:W-:Y:S07]  /*4590*/  HMMA.16816.F32.BF16 R36, R8, R74, RZ ;  /* 0x0000004a0824723c */ /* 0x000fee00000418ff */
[----:B------:R-:W-:Y:S01]  /*45a0*/  MOV R8, R103 ;  /* 0x0000006700087202 */ /* 0x000fe20000000f00 */
[----:B------:R-:W-:Y:S01]  /*45b0*/  IMAD.MOV.U32 R9, RZ, RZ, R102 ;  /* 0x000000ffff097224 */ /* 0x000fe200078e0066 */
[----:B------:R-:W-:Y:S01]  /*45c0*/  HMMA.16816.F32.BF16 R104, R4, R70, R64 ;  /* 0x000000460468723c */ /* 0x000fe20000041840 */
[----:B------:R-:W-:-:S02]  /*45d0*/  IMAD.MOV.U32 R10, RZ, RZ, R101 ;  /* 0x000000ffff0a7224 */ /* 0x000fc400078e0065 */
[----:B------:R-:W-:-:S04]  /*45e0*/  IMAD.MOV.U32 R11, RZ, RZ, R100 ;  /* 0x000000ffff0b7224 */ /* 0x000fc800078e0064 */
        /* <DEDUP_REMOVED lines=8> */
[----:B------:R-:W-:Y:S01]  /*4670*/  MOV R27, R66 ;  /* 0x00000042001b7202 */ /* 0x000fe20000000f00 */
[----:B------:R-:W-:Y:S01]  /*4680*/  HMMA.16816.F32.BF16 R88, R4, R86, R28 ;  /* 0x000000560458723c */ /* 0x000fe2000004181c */
[----:B------:R-:W-:-:S06]  /*4690*/  IMAD.MOV.U32 R26, RZ, RZ, R67 ;  /* 0x000000ffff1a7224 */ /* 0x000fcc00078e0043 */
[----:B------:R-:W-:Y:S01]  /*46a0*/  IMAD.MOV.U32 R87, RZ, RZ, R68 ;  /* 0x000000ffff577224 */ /* 0x000fe200078e0044 */
[C---:B------:R-:W-:Y:S01]  /*46b0*/  HMMA.16816.F32.BF16 R80, R4.reuse, R82, R20 ;  /* 0x000000520450723c */ /* 0x040fe20000041814 */
[----:B------:R-:W-:Y:S01]  /*46c0*/  IMAD.MOV.U32 R86, RZ, RZ, R69 ;  /* 0x000000ffff567224 */ /* 0x000fe200078e0045 */
[----:B------:R-:W1:Y:S01]  /*46d0*/  LDSM.16.MT88.4 R20, [R226+0x6900] ;  /* 0x00690000e214783b */ /* 0x000e620000004200 */
[----:B------:R-:W-:Y:S02]  /*46e0*/  IMAD.MOV.U32 R31, RZ, RZ, R8 ;  /* 0x000000ffff1f7224 */ /* 0x000fe400078e0008 */
[----:B------:R-:W-:Y:S02]  /*46f0*/  IMAD.MOV.U32 R30, RZ, RZ, R11 ;  /* 0x000000ffff1e7224 */ /* 0x000fe400078e000b */
[----:B------:R-:W2:Y:S01]  /*4700*/  LDSM.16.MT88.4 R8, [R228+0x6900] ;  /* 0x00690000e408783b */ /* 0x000ea20000004200 */
[C---:B-----5:R-:W-:Y:S03]  /*4710*/  HMMA.16816.F32.BF16 R68, R4.reuse, R76, R16 ;  /* 0x0000004c0444723c */ /* 0x060fe60000041810 */
[----:B------:R-:W3:Y:S05]  /*4720*/  LDSM.16.MT88.4 R16, [R229+0x6900] ;  /* 0x00690000e510783b */ /* 0x000eea0000004200 */
[C---:B------:R-:W-:Y:S08]  /*4730*/  HMMA.16816.F32.BF16 R76, R4.reuse, R78, R60 ;  /* 0x0000004e044c723c */ /* 0x040ff0000004183c */
[C---:B-1----:R-:W-:Y:S08]  /*4740*/  HMMA.16816.F32.BF16 R64, R4.reuse, R20, R56 ;  /* 0x000000140440723c */ /* 0x042ff00000041838 */
[C---:B--2---:R-:W-:Y:S08]  /*4750*/  HMMA.16816.F32.BF16 R40, R4.reuse, R8, R40 ;  /* 0x000000080428723c */ /* 0x044ff00000041828 */
[C---:B---3--:R-:W-:Y:S07]  /*4760*/  HMMA.16816.F32.BF16 R56, R4.reuse, R16, R48 ;  /* 0x000000100438723c */ /* 0x048fee0000041830 */
[----:B------:R-:W-:Y:S01]  /*4770*/  IMAD.MOV.U32 R49, RZ, RZ, R0 ;  /* 0x000000ffff317224 */ /* 0x000fe200078e0000 */
[----:B------:R-:W-:Y:S01]  /*4780*/  MOV R51, R34 ;  /* 0x0000002200337202 */ /* 0x000fe20000000f00 */
[----:B------:R-:W-:Y:S01]  /*4790*/  FFMA.FTZ R0, R96, c[0x0][0x2d0], -R12 ;  /* 0x0000b40060007a23 */ /* 0x000fe2000001080c */
[----:B------:R-:W-:Y:S01]  /*47a0*/  HMMA.16816.F32.BF16 R44, R4, R18, R44 ;  /* 0x00000012042c723c */ /* 0x000fe2000004182c */
[----:B------:R-:W-:Y:S01]  /*47b0*/  IMAD.MOV.U32 R48, RZ, RZ, R35 ;  /* 0x000000ffff307224 */ /* 0x000fe200078e0023 */
[----:B------:R-:W1:Y:S01]  /*47c0*/  LDSM.16.MT88.4 R16, [R225+0x1100] ;  /* 0x00110000e110783b */ /* 0x000e620000004200 */
[----:B------:R2:W-:Y:S01]  /*47d0*/  MUFU.EX2 R25, R0 ;  /* 0x0000000000197308 */ /* 0x0005e20000000800 */
[----:B------:R-:W-:-:S04]  /*47e0*/  IMAD.MOV.U32 R50, RZ, RZ, R252 ;  /* 0x000000ffff327224 */ /* 0x000fc800078e00fc */
[C---:B------:R-:W-:Y:S01]  /*47f0*/  HMMA.16816.F32.BF16 R32, R4.reuse, R10, R36 ;  /* 0x0000000a0420723c */ /* 0x040fe20000041824 */
[----:B------:R-:W3:Y:S06]  /*4800*/  LDSM.16.MT88.4 R8, [R226+0x1100] ;  /* 0x00110000e208783b */ /* 0x000eec0000004200 */
[----:B------:R-:W-:Y:S01]  /*4810*/  MOV R38, R181 ;  /* 0x000000b500267202 */ /* 0x000fe20000000f00 */
[----:B------:R-:W-:Y:S01]  /*4820*/  HMMA.16816.F32.BF16 R60, R4, R22, R52 ;  /* 0x00000016043c723c */ /* 0x000fe20000041834 */
[----:B------:R-:W-:Y:S01]  /*4830*/  IMAD.MOV.U32 R37, RZ, RZ, R51 ;  /* 0x000000ffff257224 */ /* 0x000fe200078e0033 */
[----:B------:R-:W4:Y:S01]  /*4840*/  LDSM.16.MT88.4 R20, [R229+0x1100] ;  /* 0x00110000e514783b */ /* 0x000f220000004200 */
[----:B--2---:R-:W-:-:S04]  /*4850*/  FFMA.FTZ R0, R95, c[0x0][0x2d0], -R12 ;  /* 0x0000b4005f007a23 */ /* 0x004fc8000001080c */
[----:B------:R2:W5:Y:S02]  /*4860*/  MUFU.EX2 R181, R0 ;  /* 0x0000000000b57308 */ /* 0x0005640000000800 */
[----:B--2---:R-:W-:Y:S01]  /*4870*/  FFMA.FTZ R0, R93, c[0x0][0x2d0], -R12 ;  /* 0x0000b4005d007a23 */ /* 0x004fe2000001080c */
[----:B-----5:R-:W-:-:S05]  /*4880*/  F2FP.BF16.PACK_AB R4, R181, R25 ;  /* 0x00000019b504723e */ /* 0x020fca00000010ff */
[----:B------:R2:W-:Y:S02]  /*4890*/  MUFU.EX2 R29, R0 ;  /* 0x00000000001d7308 */ /* 0x0005e40000000800 */
[----:B--2---:R-:W-:-:S06]  /*48a0*/  FFMA.FTZ R0, R92, c[0x0][0x2d0], -R12 ;  /* 0x0000b4005c007a23 */ /* 0x004fcc000001080c */
        /* <DEDUP_REMOVED lines=10> */
[----:B------:R-:W2:Y:S02]  /*4950*/  MUFU.EX2 R28, R0 ;  /* 0x00000000001c7308 */ /* 0x000ea40000000800 */
[----:B--2---:R-:W-:Y:S01]  /*4960*/  F2FP.BF16.PACK_AB R7, R28, R39 ;  /* 0x000000271c07723e */ /* 0x004fe200000010ff */
[----:B------:R-:W-:-:S06]  /*4970*/  IMAD.MOV.U32 R0, RZ, RZ, R86 ;  /* 0x000000ffff007224 */ /* 0x000fcc00078e0056 */
[C---:B-1----:R-:W-:Y:S07]  /*4980*/  HMMA.16816.F32.BF16 R52, R4.reuse, R16, R160 ;  /* 0x000000100434723c */ /* 0x042fee00000418a0 */
[----:B------:R-:W-:Y:S01]  /*4990*/  IMAD.MOV.U32 R161, RZ, RZ, R38 ;  /* 0x000000ffffa17224 */ /* 0x000fe200078e0026 */
[----:B------:R-:W-:Y:S01]  /*49a0*/  MOV R38, R50 ;  /* 0x0000003200267202 */ /* 0x000fe20000000f00 */
[----:B------:R-:W-:Y:S01]  /*49b0*/  IMAD.MOV.U32 R163, RZ, RZ, R48 ;  /* 0x000000ffffa37224 */ /* 0x000fe200078e0030 */
[----:B---3--:R-:W-:Y:S01]  /*49c0*/  HMMA.16816.F32.BF16 R92, R4, R10, R124 ;  /* 0x0000000a045c723c */ /* 0x008fe2000004187c */
[----:B------:R-:W-:-:S02]  /*49d0*/  IMAD.MOV.U32 R162, RZ, RZ, R49 ;  /* 0x000000ffffa27224 */ /* 0x000fc400078e0031 */
[----:B------:R-:W-:-:S05]  /*49e0*/  IMAD.MOV.U32 R160, RZ, RZ, R87 ;  /* 0x000000ffffa07224 */ /* 0x000fca00078e0057 */
[C---:B------:R-:W-:Y:S01]  /*49f0*/  HMMA.16816.F32.BF16 R48, R4.reuse, R18, R144 ;  /* 0x000000120430723c */ /* 0x040fe20000041890 */
[----:B------:R-:W1:Y:S06]  /*4a00*/  LDSM.16.MT88.4 R16, [R228+0x1100] ;  /* 0x00110000e410783b */ /* 0x000e6c0000004200 */
[----:B------:R-:W-:Y:S01]  /*4a10*/  IMAD.MOV.U32 R146, RZ, RZ, R84 ;  /* 0x000000ffff927224 */ /* 0x000fe200078e0054 */
[----:B------:R-:W-:Y:S01]  /*4a20*/  MOV R144, R29 ;  /* 0x0000001d00907202 */ /* 0x000fe20000000f00 */
[----:B------:R-:W-:Y:S01]  /*4a30*/  IMAD.MOV.U32 R147, RZ, RZ, R85 ;  /* 0x000000ffff937224 */ /* 0x000fe200078e0055 */
[----:B----4-:R-:W-:Y:S01]  /*4a40*/  HMMA.16816.F32.BF16 R96, R4, R20, R112 ;  /* 0x000000140460723c */ /* 0x010fe20000041870 */
[----:B------:R-:W-:-:S07]  /*4a50*/  IMAD.MOV.U32 R145, RZ, RZ, R30 ;  /* 0x000000ffff917224 */ /* 0x000fce00078e001e */
[C---:B------:R-:W-:Y:S01]  /*4a60*/  HMMA.16816.F32.BF16 R84, R4.reuse, R8, R136 ;  /* 0x000000080454723c */ /* 0x040fe20000041888 */
[----:B------:R-:W2:Y:S06]  /*4a70*/  LDSM.16.MT88.4 R8, [R225+0x4100] ;  /* 0x00410000e108783b */ /* 0x000eac0000004200 */
[----:B------:R-:W-:Y:S01]  /*4a80*/  MOV R136, R28 ;  /* 0x0000001c00887202 */ /* 0x000fe20000000f00 */
[----:B------:R-:W-:Y:S01]  /*4a90*/  IMAD.MOV.U32 R137, RZ, RZ, R31 ;  /* 0x000000ffff897224 */ /* 0x000fe200078e001f */
[----:B------:R-:W-:Y:S01]  /*4aa0*/  HMMA.16816.F32.BF16 R112, R4, R22, R148 ;  /* 0x000000160470723c */ /* 0x000fe20000041894 */
[----:B------:R-:W3:Y:S01]  /*4ab0*/  LDSM.16.MT88.4 R28, [R226+0x4100] ;  /* 0x00410000e21c783b */ /* 0x000ee20000004200 */
[----:B------:R-:W-:-:S02]  /*4ac0*/  IMAD.MOV.U32 R138, RZ, RZ, R25 ;  /* 0x000000ffff8a7224 */ /* 0x000fc400078e0019 */
[----:B------:R-:W-:Y:S01]  /*4ad0*/  IMAD.MOV.U32 R139, RZ, RZ, R24 ;  /* 0x000000ffff8b7224 */ /* 0x000fe200078e0018 */
[----:B------:R-:W-:Y:S03]  /*4ae0*/  LDSM.16.MT88.4 R20, [R226+0x7100] ;  /* 0x00710000e214783b */ /* 0x000fe60000004200 */
        /* <DEDUP_REMOVED lines=8> */
[----:B------:R-:W-:Y:S01]  /*4b70*/  IMAD.MOV.U32 R28, RZ, RZ, R27 ;  /* 0x000000ffff1c7224 */ /* 0x000fe200078e001b */
[C---:B------:R-:W-:Y:S01]  /*4b80*/  HMMA.16816.F32.BF16 R148, R4.reuse, R30, R104 ;  /* 0x0000001e0494723c */ /* 0x040fe20000041868 */
[----:B------:R-:W3:Y:S06]  /*4b90*/  LDSM.16.MT88.4 R24, [R225+0x7100] ;  /* 0x00710000e118783b */ /* 0x000eec0000004200 */
[----:B------:R-:W-:Y:S01]  /*4ba0*/  MOV R105, R144 ;  /* 0x0000009000697202 */ /* 0x000fe20000000f00 */
[----:B------:R-:W-:Y:S01]  /*4bb0*/  IMAD.MOV.U32 R106, RZ, RZ, R145 ;  /* 0x000000ffff6a7224 */ /* 0x000fe200078e0091 */
[----:B-1----:R-:W-:Y:S01]  /*4bc0*/  HMMA.16816.F32.BF16 R124, R4, R18, R88 ;  /* 0x00000012047c723c */ /* 0x002fe20000041858 */
[----:B------:R-:W-:-:S02]  /*4bd0*/  IMAD.MOV.U32 R104, RZ, RZ, R146 ;  /* 0x000000ffff687224 */ /* 0x000fc400078e0092 */
[----:B------:R-:W-:Y:S02]  /*4be0*/  IMAD.MOV.U32 R107, RZ, RZ, R147 ;  /* 0x000000ffff6b7224 */ /* 0x000fe400078e0093 */
[----:B------:R-:W-:Y:S02]  /*4bf0*/  IMAD.MOV.U32 R30, RZ, RZ, R136 ;  /* 0x000000ffff1e7224 */ /* 0x000fe400078e0088 */
[----:B------:R-:W-:Y:S01]  /*4c00*/  IMAD.MOV.U32 R31, RZ, RZ, R137 ;  /* 0x000000ffff1f7224 */ /* 0x000fe200078e0089 */
        /* <DEDUP_REMOVED lines=8> */
[C---:B------:R-:W-:Y:S07]  /*4c90*/  HMMA.16816.F32.BF16 R72, R4.reuse, R20, R64 ;  /* 0x000000140448723c */ /* 0x040fee0000041840 */
[----:B------:R-:W-:Y:S01]  /*4ca0*/  IMAD.MOV.U32 R21, RZ, RZ, R39 ;  /* 0x000000ffff157224 */ /* 0x000fe200078e0027 */
[C---:B------:R-:W-:Y:S07]  /*4cb0*/  HMMA.16816.F32.BF16 R136, R4.reuse, R26, R76 ;  /* 0x0000001a0488723c */ /* 0x040fee000004184c */
[----:B------:R-:W-:Y:S01]  /*4cc0*/  IMAD.MOV.U32 R79, RZ, RZ, R0 ;  /* 0x000000ffff4f7224 */ /* 0x000fe200078e0000 */
[----:B------:R-:W-:Y:S01]  /*4cd0*/  MOV R77, R163 ;  /* 0x000000a3004d7202 */ /* 0x000fe20000000f00 */
[----:B------:R-:W-:Y:S01]  /*4ce0*/  FFMA.FTZ R0, R168, c[0x0][0x2d0], -R12 ;  /* 0x0000b400a8007a23 */ /* 0x000fe2000001080c */
[----:B------:R-:W-:Y:S01]  /*4cf0*/  MOV R78, R104 ;  /* 0x00000068004e7202 */ /* 0x000fe20000000f00 */
[----:B------:R-:W-:Y:S01]  /*4d00*/  IMAD.MOV.U32 R168, RZ, RZ, R162 ;  /* 0x000000ffffa87224 */ /* 0x000fe200078e00a2 */
[----:B-1----:R-:W-:Y:S01]  /*4d10*/  HMMA.16816.F32.BF16 R64, R4, R16, R56 ;  /* 0x000000100440723c */ /* 0x002fe20000041838 */
[----:B------:R-:W-:-:S02]  /*4d20*/  IMAD.MOV.U32 R162, RZ, RZ, R250 ;  /* 0x000000ffffa27224 */ /* 0x000fc400078e00fa */
[----:B------:R1:W-:Y:S01]  /*4d30*/  MUFU.EX2 R250, R0 ;  /* 0x0000000000fa7308 */ /* 0x0003e20000000800 */
[----:B------:R-:W-:Y:S02]  /*4d40*/  IMAD.MOV.U32 R163, RZ, RZ, R183 ;  /* 0x000000ffffa37224 */ /* 0x000fe400078e00b7 */
[----:B------:R-:W-:Y:S02]  /*4d50*/  IMAD.MOV.U32 R76, RZ, RZ, R182 ;  /* 0x000000ffff4c7224 */ /* 0x000fe400078e00b6 */
[----:B------:R-:W-:Y:S01]  /*4d60*/  IMAD.MOV.U32 R27, RZ, RZ, R30 ;  /* 0x000000ffff1b7224 */ /* 0x000fe200078e001e */
[C---:B------:R-:W-:Y:S01]  /*4d70*/  HMMA.16816.F32.BF16 R44, R4.reuse, R18, R44 ;  /* 0x00000012042c723c */ /* 0x040fe2000004182c */
[----:B------:R-:W-:Y:S01]  /*4d80*/  IMAD.MOV.U32 R30, RZ, RZ, R36 ;  /* 0x000000ffff1e7224 */ /* 0x000fe200078e0024 */
[----:B------:R-:W3:Y:S01]  /*4d90*/  LDSM.16.MT88.4 R16, [R225+0x1900] ;  /* 0x00190000e110783b */ /* 0x000ee20000004200 */
[----:B------:R-:W-:Y:S02]  /*4da0*/  IMAD.MOV.U32 R26, RZ, RZ, R31 ;  /* 0x000000ffff1a7224 */ /* 0x000fe400078e001f */
[----:B------:R-:W-:Y:S01]  /*4db0*/  IMAD.MOV.U32 R31, RZ, RZ, R107 ;  /* 0x000000ffff1f7224 */ /* 0x000fe200078e006b */
[----:B------:R-:W-:Y:S01]  /*4dc0*/  MOV R107, R37 ;  /* 0x00000025006b7202 */ /* 0x000fe20000000f00 */
[----:B------:R-:W-:Y:S01]  /*4dd0*/  IMAD.MOV.U32 R104, RZ, RZ, R38 ;  /* 0x000000ffff687224 */ /* 0x000fe200078e0026 */
[----:B--2---:R-:W-:Y:S01]  /*4de0*/  HMMA.16816.F32.BF16 R32, R4, R10, R32 ;  /* 0x0000000a0420723c */ /* 0x004fe20000041820 */
[----:B-1----:R-:W-:-:S04]  /*4df0*/  FFMA.FTZ R0, R166, c[0x0][0x2d0], -R12 ;  /* 0x0000b400a6007a23 */ /* 0x002fc8000001080c */
[----:B------:R1:W2:Y:S03]  /*4e00*/  MUFU.EX2 R183, R0 ;  /* 0x0000000000b77308 */ /* 0x0002a60000000800 */
[C---:B------:R-:W-:Y:S01]  /*4e10*/  HMMA.16816.F32.BF16 R36, R4.reuse, R8, R40 ;  /* 0x000000080424723c */ /* 0x040fe20000041828 */
[----:B------:R-:W4:Y:S07]  /*4e20*/  LDSM.16.MT88.4 R8, [R226+0x1900] ;  /* 0x00190000e208783b */ /* 0x000f2e0000004200 */
[----:B------:R-:W-:Y:S01]  /*4e30*/  HMMA.16816.F32.BF16 R68, R4, R22, R60 ;  /* 0x000000160444723c */ /* 0x000fe2000004183c */
[----:B-1----:R-:W-:-:S06]  /*4e40*/  FFMA.FTZ R0, R165, c[0x0][0x2d0], -R12 ;  /* 0x0000b400a5007a23 */ /* 0x002fcc000001080c */
[----:B--2---:R-:W-:Y:S01]  /*4e50*/  F2FP.BF16.PACK_AB R4, R183, R250 ;  /* 0x000000fab704723e */ /* 0x004fe200000010ff */
[----:B------:R-:W-:Y:S01]  /*4e60*/  IMAD.MOV.U32 R165, RZ, RZ, R251 ;  /* 0x000000ffffa57224 */ /* 0x000fe200078e00fb */
[----:B------:R1:W-:Y:S02]  /*4e70*/  MUFU.EX2 R182, R0 ;  /* 0x0000000000b67308 */ /* 0x0003e40000000800 */
[----:B-1----:R-:W-:Y:S01]  /*4e80*/  FFMA.FTZ R0, R164, c[0x0][0x2d0], -R12 ;  /* 0x0000b400a4007a23 */ /* 0x002fe2000001080c */
[----:B------:R-:W-:Y:S02]  /*4e90*/  MOV R164, R21 ;  /* 0x0000001500a47202 */ /* 0x000fe40000000f00 */
[----:B------:R-:W1:Y:S03]  /*4ea0*/  LDSM.16.MT88.4 R20, [R229+0x1900] ;  /* 0x00190000e514783b */ /* 0x000e660000004200 */
[----:B------:R2:W5:Y:S02]  /*4eb0*/  MUFU.EX2 R251, R0 ;  /* 0x0000000000fb7308 */ /* 0x0005640000000800 */
[----:B--2---:R-:W-:Y:S01]  /*4ec0*/  FFMA.FTZ R0, R169, c[0x0][0x2d0], -R2 ;  /* 0x0000b400a9007a23 */ /* 0x004fe20000010802 */
[----:B-----5:R-:W-:Y:S01]  /*4ed0*/  F2FP.BF16.PACK_AB R6, R251, R182 ;  /* 0x000000b6fb06723e */ /* 0x020fe200000010ff */
[----:B------:R-:W-:-:S02]  /*4ee0*/  IMAD.MOV.U32 R169, RZ, RZ, R78 ;  /* 0x000000ffffa97224 */ /* 0x000fc400078e004e */
[----:B------:R-:W-:Y:S01]  /*4ef0*/  IMAD.MOV.U32 R78, RZ, RZ, R79 ;  /* 0x000000ffff4e7224 */ /* 0x000fe200078e004f */
[----:B------:R-:W-:Y:S01]  /*4f00*/  MOV R79, R30 ;  /* 0x0000001e004f7202 */ /* 0x000fe20000000f00 */
[----:B------:R-:W-:Y:S02]  /*4f10*/  IMAD.MOV.U32 R30, RZ, RZ, R180 ;  /* 0x000000ffff1e7224 */ /* 0x000fe400078e00b4 */
[----:B------:R2:W-:Y:S02]  /*4f20*/  MUFU.EX2 R180, R0 ;  /* 0x0000000000b47308 */ /* 0x0005e40000000800 */
[----:B--2---:R-:W-:-:S06]  /*4f30*/  FFMA.FTZ R0, R167, c[0x0][0x2d0], -R2 ;  /* 0x0000b400a7007a23 */ /* 0x004fcc0000010802 */
[----:B------:R2:W5:Y:S02]  /*4f40*/  MUFU.EX2 R166, R0 ;  /* 0x0000000000a67308 */ /* 0x0005640000000800 */
[----:B--2---:R-:W-:Y:S01]  /*4f50*/  FFMA.FTZ R0, R142, c[0x0][0x2d0], -R2 ;  /* 0x0000b4008e007a23 */ /* 0x004fe20000010802 */
[----:B-----5:R-:W-:Y:S01]  /*4f60*/  F2FP.BF16.PACK_AB R5, R166, R180 ;  /* 0x000000b4a605723e */ /* 0x020fe200000010ff */
[----:B------:R-:W-:Y:S02]  /*4f70*/  IMAD.MOV.U32 R142, RZ, RZ, R104 ;  /* 0x000000ffff8e7224 */ /* 0x000fe400078e0068 */
[----:B------:R-:W-:Y:S01]  /*4f80*/  IMAD.MOV.U32 R104, RZ, RZ, R105 ;  /* 0x000000ffff687224 */ /* 0x000fe200078e0069 */
[----:B------:R-:W-:Y:S02]  /*4f90*/  MOV R105, R181 ;  /* 0x000000b500697202 */ /* 0x000fe40000000f00 */
[----:B------:R2:W-:Y:S02]  /*4fa0*/  MUFU.EX2 R181, R0 ;  /* 0x0000000000b57308 */ /* 0x0005e40000000800 */
[----:B--2---:R-:W-:-:S02]  /*4fb0*/  FFMA.FTZ R0, R143, c[0x0][0x2d0], -R2 ;  /* 0x0000b4008f007a23 */ /* 0x004fc40000010802 */
[----:B------:R-:W-:-:S04]  /*4fc0*/  IMAD.MOV.U32 R143, RZ, RZ, R76 ;  /* 0x000000ffff8f7224 */ /* 0x000fc800078e004c */
[----:B------:R-:W2:Y:S02]  /*4fd0*/  MUFU.EX2 R167, R0 ;  /* 0x0000000000a77308 */ /* 0x000ea40000000800 */
[----:B--2---:R-:W-:Y:S01]  /*4fe0*/  F2FP.BF16.PACK_AB R7, R167, R181 ;  /* 0x000000b5a707723e */ /* 0x004fe200000010ff */
[----:B------:R-:W-:-:S06]  /*4ff0*/  IMAD.MOV.U32 R0, RZ, RZ, R77 ;  /* 0x000000ffff007224 */ /* 0x000fcc00078e004d */
[C---:B---3--:R-:W-:Y:S08]  /*5000*/  HMMA.16816.F32.BF16 R60, R4.reuse, R16, R52 ;  /* 0x00000010043c723c */ /* 0x048ff00000041834 */
[C---:B------:R-:W-:Y:S01]  /*5010*/  HMMA.16816.F32.BF16 R56, R4.reuse, R18, R48 ;  /* 0x000000120438723c */ /* 0x040fe20000041830 */
[----:B------:R-:W2:Y:S07]  /*5020*/  LDSM.16.MT88.4 R16, [R228+0x1900] ;  /* 0x00190000e410783b */ /* 0x000eae0000004200 */
[C---:B----4-:R-:W-:Y:S08]  /*5030*/  HMMA.16816.F32.BF16 R52, R4.reuse, R8, R84 ;  /* 0x000000080434723c */ /* 0x050ff00000041854 */
[C---:B------:R-:W-:Y:S01]  /*5040*/  HMMA.16816.F32.BF16 R48, R4.reuse, R10, R92 ;  /* 0x0000000a0430723c */ /* 0x040fe2000004185c */
[----:B------:R-:W3:Y:S07]  /*5050*/  LDSM.16.MT88.4 R8, [R225+0x4900] ;  /* 0x00490000e108783b */ /* 0x000eee0000004200 */
[C---:B-1----:R-:W-:Y:S07]  /*5060*/  HMMA.16816.F32.BF16 R40, R4.reuse, R20, R96 ;  /* 0x000000140428723c */ /* 0x042fee0000041860 */
[----:B------:R-:W-:Y:S01]  /*5070*/  IMAD.MOV.U32 R96, RZ, RZ, R30 ;  /* 0x000000ffff607224 */ /* 0x000fe200078e001e */
[----:B------:R-:W-:Y:S01]  /*5080*/  MOV R99, R29 ;  /* 0x0000001d00637202 */ /* 0x000fe20000000f00 */
[----:B------:R-:W-:Y:S01]  /*5090*/  IMAD.MOV.U32 R97, RZ, RZ, R31 ;  /* 0x000000ffff617224 */ /* 0x000fe200078e001f */
[----:B------:R-:W-:Y:S01]  /*50a0*/  HMMA.16816.F32.BF16 R112, R4, R22, R112 ;  /* 0x000000160470723c */ /* 0x000fe20000041870 */
[----:B------:R-:W-:Y:S01]  /*50b0*/  IMAD.MOV.U32 R98, RZ, RZ, R28 ;  /* 0x000000ffff627224 */ /* 0x000fe200078e001c */
[----:B------:R-:W-:Y:S01]  /*50c0*/  MOV R21, R79 ;  /* 0x0000004f00157202 */ /* 0x000fe20000000f00 */
[----:B------:R-:W1:Y:S01]  /*50d0*/  LDSM.16.MT88.4 R28, [R226+0x4900] ;  /* 0x00490000e21c783b */ /* 0x000e620000004200 */
[----:B------:R-:W-:-:S03]  /*50e0*/  IMAD.MOV.U32 R20, RZ, RZ, R78 ;  /* 0x000000ffff147224 */ /* 0x000fc600078e004e */
[----:B------:R-:W-:Y:S01]  /*50f0*/  IMAD.MOV.U32 R22, RZ, RZ, R104 ;  /* 0x000000ffff167224 */ /* 0x000fe200078e0068 */
[----:B--2---:R-:W-:Y:S01]  /*5100*/  HMMA.16816.F32.BF16 R116, R4, R16, R116 ;  /* 0x000000100474723c */ /* 0x004fe20000041874 */
[----:B------:R-:W-:-:S06]  /*5110*/  IMAD.MOV.U32 R23, RZ, RZ, R105 ;  /* 0x000000ffff177224 */ /* 0x000fcc00078e0069 */
[----:B------:R-:W-:Y:S01]  /*5120*/  IMAD.MOV.U32 R16, RZ, RZ, R106 ;  /* 0x000000ffff107224 */ /* 0x000fe200078e006a */
[----:B------:R-:W-:Y:S01]  /*5130*/  MOV R17, R107 ;  /* 0x0000006b00117202 */ /* 0x000fe20000000f00 */
[C---:B------:R-:W-:Y:S08]  /*5140*/  HMMA.16816.F32.BF16 R92, R4.reuse, R18, R108 ;  /* 0x00000012045c723c */ /* 0x040ff0000004186c */
[C---:B---3--:R-:W-:Y:S07]  /*5150*/  HMMA.16816.F32.BF16 R104, R4.reuse, R8, R120 ;  /* 0x000000080468723c */ /* 0x048fee0000041878 */
        /* <DEDUP_REMOVED lines=11> */
[----:B-1----:R-:W-:Y:S01]  /*5210*/  HMMA.16816.F32.BF16 R76, R4, R28, R132 ;  /* 0x0000001c044c723c */ /* 0x002fe20000041884 */
[----:B------:R-:W-:-:S02]  /*5220*/  IMAD.MOV.U32 R142, RZ, RZ, R24 ;  /* 0x000000ffff8e7224 */ /* 0x000fc400078e0018 */
[----:B------:R-:W-:Y:S02]  /*5230*/  IMAD.MOV.U32 R128, RZ, RZ, R96 ;  /* 0x000000ffff807224 */ /* 0x000fe400078e0060 */
[----:B------:R-:W-:Y:S02]  /*5240*/  IMAD.MOV.U32 R130, RZ, RZ, R98 ;  /* 0x000000ffff827224 */ /* 0x000fe400078e0062 */
[----:B------:R-:W-:Y:S01]  /*5250*/  IMAD.MOV.U32 R135, RZ, RZ, R16 ;  /* 0x000000ffff877224 */ /* 0x000fe200078e0010 */
[----:B------:R-:W-:Y:S01]  /*5260*/  HMMA.16816.F32.BF16 R148, R4, R30, R148 ;  /* 0x0000001e0494723c */ /* 0x000fe20000041894 */
[----:B------:R-:W-:Y:S02]  /*5270*/  IMAD.MOV.U32 R134, RZ, RZ, R17 ;  /* 0x000000ffff867224 */ /* 0x000fe400078e0011 */
[----:B------:R-:W-:Y:S01]  /*5280*/  IMAD.MOV.U32 R132, RZ, RZ, R26 ;  /* 0x000000ffff847224 */ /* 0x000fe200078e001a */
[----:B------:R-:W1:Y:S01]  /*5290*/  LDSM.16.MT88.4 R16, [R229+0x4900] ;  /* 0x00490000e510783b */ /* 0x000e620000004200 */
[----:B------:R-:W-:-:S02]  /*52a0*/  IMAD.MOV.U32 R131, RZ, RZ, R99 ;  /* 0x000000ffff837224 */ /* 0x000fc400078e0063 */
[----:B------:R-:W-:Y:S01]  /*52b0*/  IMAD.MOV.U32 R133, RZ, RZ, R22 ;  /* 0x000000ffff857224 */ /* 0x000fe200078e0016 */
[----:B------:R-:W3:Y:S01]  /*52c0*/  LDSM.16.MT88.4 R24, [R225+0x7900] ;  /* 0x00790000e118783b */ /* 0x000ee20000004200 */
[----:B------:R-:W-:Y:S01]  /*52d0*/  IMAD.MOV.U32 R22, RZ, RZ, R0 ;  /* 0x000000ffff167224 */ /* 0x000fe200078e0000 */
[----:B------:R-:W-:Y:S01]  /*52e0*/  MOV R28, R131 ;  /* 0x00000083001c7202 */ /* 0x000fe20000000f00 */
[----:B------:R-:W-:Y:S02]  /*52f0*/  IMAD.MOV.U32 R29, RZ, RZ, R21 ;  /* 0x000000ffff1d7224 */ /* 0x000fe400078e0015 */
[----:B------:R-:W-:Y:S02]  /*5300*/  IMAD.MOV.U32 R0, RZ, RZ, R171 ;  /* 0x000000ffff007224 */ /* 0x000fe400078e00ab */
[----:B------:R-:W-:Y:S02]  /*5310*/  IMAD.MOV.U32 R21, RZ, RZ, R169 ;  /* 0x000000ffff157224 */ /* 0x000fe400078e00a9 */
[----:B------:R-:W-:-:S02]  /*5320*/  IMAD.MOV.U32 R31, RZ, RZ, R170 ;  /* 0x000000ffff1f7224 */ /* 0x000fc400078e00aa */
[----:B------:R-:W-:Y:S01]  /*5330*/  IMAD.MOV.U32 R131, RZ, RZ, R23 ;  /* 0x000000ffff837224 */ /* 0x000fe200078e0017 */
[----:B------:R-:W-:Y:S01]  /*5340*/  MOV R30, R21 ;  /* 0x00000015001e7202 */ /* 0x000fe20000000f00 */
[C---:B--2---:R-:W-:Y:S08]  /*5350*/  HMMA.16816.F32.BF16 R96, R4.reuse, R8, R100 ;  /* 0x000000080460723c */ /* 0x044ff00000041864 */
[C---:B------:R-:W-:Y:S01]  /*5360*/  HMMA.16816.F32.BF16 R88, R4.reuse, R10, R88 ;  /* 0x0000000a0458723c */ /* 0x040fe20000041858 */
[----:B------:R-:W2:Y:S07]  /*5370*/  LDSM.16.MT88.4 R8, [R228+0x7900] ;  /* 0x00790000e408783b */ /* 0x000eae0000004200 */
[C---:B-1----:R-:W-:Y:S08]  /*5380*/  HMMA.16816.F32.BF16 R168, R4.reuse, R16, R144 ;  /* 0x0000001004a8723c */ /* 0x042ff00000041890 */
[C---:B------:R-:W-:Y:S01]  /*5390*/  HMMA.16816.F32.BF16 R108, R4.reuse, R18, R124 ;  /* 0x00000012046c723c */ /* 0x040fe2000004187c */
[----:B------:R-:W1:Y:S07]  /*53a0*/  LDSM.16.MT88.4 R16, [R229+0x7900] ;  /* 0x00790000e510783b */ /* 0x000e6e0000004200 */
[C---:B---3--:R-:W-:Y:S07]  /*53b0*/  HMMA.16816.F32.BF16 R136, R4.reuse, R26, R136 ;  /* 0x0000001a0488723c */ /* 0x048fee0000041888 */
[----:B------:R-:W-:Y:S01]  /*53c0*/  IMAD.MOV.U32 R26, RZ, RZ, R0 ;  /* 0x000000ffff1a7224 */ /* 0x000fe200078e0000 */
[----:B------:R-:W-:Y:S01]  /*53d0*/  HMMA.16816.F32.BF16 R80, R4, R24, R80 ;  /* 0x000000180450723c */ /* 0x000fe20000041850 */
[----:B------:R-:W-:Y:S01]  /*53e0*/  FFMA.FTZ R0, R179, c[0x0][0x2d0], -R12 ;  /* 0x0000b400b3007a23 */ /* 0x000fe2000001080c */
[----:B------:R-:W-:Y:S01]  /*53f0*/  MOV R179, R165 ;  /* 0x000000a500b37202 */ /* 0x000fe20000000f00 */
[----:B------:R-:W-:-:S02]  /*5400*/  IMAD.MOV.U32 R27, RZ, RZ, R31 ;  /* 0x000000ffff1b7224 */ /* 0x000fc400078e001f */
[----:B------:R-:W-:Y:S02]  /*5410*/  IMAD.MOV.U32 R31, RZ, RZ, R142 ;  /* 0x000000ffff1f7224 */ /* 0x000fe400078e008e */
[----:B------:R3:W-:Y:S01]  /*5420*/  MUFU.EX2 R142, R0 ;  /* 0x00000000008e7308 */ /* 0x0007e20000000800 */
[----:B------:R-:W-:Y:S01]  /*5430*/  IMAD.MOV.U32 R25, RZ, RZ, R29 ;  /* 0x000000ffff197224 */ /* 0x000fe200078e001d */
[C---:B--2---:R-:W-:Y:S01]  /*5440*/  HMMA.16816.F32.BF16 R36, R4.reuse, R8, R36 ;  /* 0x000000080424723c */ /* 0x044fe20000041824 */
[----:B------:R-:W-:Y:S02]  /*5450*/  IMAD.MOV.U32 R29, RZ, RZ, R22 ;  /* 0x000000ffff1d7224 */ /* 0x000fe400078e0016 */
[----:B------:R-:W-:Y:S02]  /*5460*/  IMAD.MOV.U32 R24, RZ, RZ, R20 ;  /* 0x000000ffff187224 */ /* 0x000fe400078e0014 */
[----:B------:R-:W2:Y:S03]  /*5470*/  LDSM.16.MT88.4 R20, [R226+0x7900] ;  /* 0x00790000e214783b */ /* 0x000ea60000004200 */
[----:B------:R-:W-:Y:S01]  /*5480*/  HMMA.16816.F32.BF16 R32, R4, R10, R32 ;  /* 0x0000000a0420723c */ /* 0x000fe20000041820 */
[----:B------:R-:W4:Y:S01]  /*5490*/  LDSM.16.MT88.4 R8, [R226+0x2100] ;  /* 0x00210000e208783b */ /* 0x000f220000004200 */
[----:B---3--:R-:W-:Y:S01]  /*54a0*/  FFMA.FTZ R0, R178, c[0x0][0x2d0], -R12 ;  /* 0x0000b400b2007a23 */ /* 0x008fe2000001080c */
[----:B------:R-:W-:-:S05]  /*54b0*/  MOV R178, R162 ;  /* 0x000000a200b27202 */ /* 0x000fca0000000f00 */
[C---:B-1----:R-:W-:Y:S01]  /*54c0*/  HMMA.16816.F32.BF16 R64, R4.reuse, R16, R64 ;  /* 0x000000100440723c */ /* 0x042fe20000041840 */
[----:B------:R1:W3:Y:S07]  /*54d0*/  MUFU.EX2 R162, R0 ;  /* 0x0000000000a27308 */ /* 0x0002ee0000000800 */
[----:B------:R-:W-:Y:S01]  /*54e0*/  HMMA.16816.F32.BF16 R44, R4, R18, R44 ;  /* 0x00000012042c723c */ /* 0x000fe2000004182c */
[----:B------:R-:W5:Y:S01]  /*54f0*/  LDSM.16.MT88.4 R16, [R225+0x2100] ;  /* 0x00210000e110783b */ /* 0x000f620000004200 */
[----:B-1----:R-:W-:-:S02]  /*5500*/  FFMA.FTZ R0, R177, c[0x0][0x2d0], -R12 ;  /* 0x0000b400b1007a23 */ /* 0x002fc4000001080c */
[----:B------:R-:W-:Y:S02]  /*5510*/  IMAD.MOV.U32 R177, RZ, RZ, R28 ;  /* 0x000000ffffb17224 */ /* 0x000fe400078e001c */
[----:B------:R-:W-:Y:S02]  /*5520*/  IMAD.MOV.U32 R28, RZ, RZ, R163 ;  /* 0x000000ffff1c7224 */ /* 0x000fe400078e00a3 */
[----:B------:R1:W-:Y:S01]  /*5530*/  MUFU.EX2 R163, R0 ;  /* 0x0000000000a37308 */ /* 0x0003e20000000800 */
[C---:B--2---:R-:W-:Y:S08]  /*5540*/  HMMA.16816.F32.BF16 R72, R4.reuse, R20, R72 ;  /* 0x000000140448723c */ /* 0x044ff00000041848 */
[----:B------:R-:W-:Y:S01]  /*5550*/  HMMA.16816.F32.BF16 R68, R4, R22, R68 ;  /* 0x000000160444723c */ /* 0x000fe20000041844 */
[----:B------:R-:W2:Y:S01]  /*5560*/  LDSM.16.MT88.4 R20, [R229+0x2100] ;  /* 0x00210000e514783b */ /* 0x000ea20000004200 */
[----:B-1----:R-:W-:-:S02]  /*5570*/  FFMA.FTZ R0, R176, c[0x0][0x2d0], -R12 ;  /* 0x0000b400b0007a23 */ /* 0x002fc4000001080c */
[----:B------:R-:W-:Y:S02]  /*5580*/  IMAD.MOV.U32 R176, RZ, RZ, R30 ;  /* 0x000000ffffb07224 */ /* 0x000fe400078e001e */
[----:B------:R1:W1:Y:S01]  /*5590*/  MUFU.EX2 R165, R0 ;  /* 0x0000000000a57308 */ /* 0x0002620000000800 */
[----:B---3--:R-:W-:Y:S01]  /*55a0*/  F2FP.BF16.PACK_AB R4, R162, R142 ;  /* 0x0000008ea204723e */ /* 0x008fe200000010ff */
[----:B-1----:R-:W-:Y:S01]  /*55b0*/  FFMA.FTZ R0, R174, c[0x0][0x2d0], -R2 ;  /* 0x0000b400ae007a23 */ /* 0x002fe20000010802 */
[----:B------:R-:W-:Y:S01]  /*55c0*/  F2FP.BF16.PACK_AB R6, R165, R163 ;  /* 0x000000a3a506723e */ /* 0x000fe200000010ff */
[----:B------:R-:W-:-:S04]  /*55d0*/  IMAD.MOV.U32 R174, RZ, RZ, R143 ;  /* 0x000000ffffae7224 */ /* 0x000fc800078e008f */
[----:B------:R1:W-:Y:S02]  /*55e0*/  MUFU.EX2 R143, R0 ;  /* 0x00000000008f7308 */ /* 0x0003e40000000800 */
[----:B-1----:R-:W-:Y:S02]  /*55f0*/  FFMA.FTZ R0, R173, c[0x0][0x2d0], -R2 ;  /* 0x0000b400ad007a23 */ /* 0x002fe40000010802 */
[----:B------:R-:W-:-:S04]  /*5600*/  IMAD.MOV.U32 R173, RZ, RZ, R160 ;  /* 0x000000ffffad7224 */ /* 0x000fc800078e00a0 */
[----:B------:R1:W3:Y:S02]  /*5610*/  MUFU.EX2 R160, R0 ;  /* 0x0000000000a07308 */ /* 0x0002e40000000800 */
[----:B-1----:R-:W-:Y:S01]  /*5620*/  FFMA.FTZ R0, R172, c[0x0][0x2d0], -R2 ;  /* 0x0000b400ac007a23 */ /* 0x002fe20000010802 */
[----:B---3--:R-:W-:Y:S01]  /*5630*/  F2FP.BF16.PACK_AB R5, R160, R143 ;  /* 0x0000008fa005723e */ /* 0x008fe200000010ff */
[----:B------:R-:W-:-:S04]  /*5640*/  IMAD.MOV.U32 R172, RZ, RZ, R161 ;  /* 0x000000ffffac7224 */ /* 0x000fc800078e00a1 */
[----:B------:R1:W-:Y:S02]  /*5650*/  MUFU.EX2 R161, R0 ;  /* 0x0000000000a17308 */ /* 0x0003e40000000800 */
[----:B-1----:R-:W-:Y:S01]  /*5660*/  FFMA.FTZ R0, R175, c[0x0][0x2d0], -R2 ;  /* 0x0000b400af007a23 */ /* 0x002fe20000010802 */
[----:B------:R-:W-:-:S05]  /*5670*/  MOV R175, R164 ;  /* 0x000000a400af7202 */ /* 0x000fca0000000f00 */
[----:B------:R-:W1:Y:S02]  /*5680*/  MUFU.EX2 R164, R0 ;  /* 0x0000000000a47308 */ /* 0x000e640000000800 */
[----:B-1----:R-:W-:Y:S01]  /*5690*/  F2FP.BF16.PACK_AB R7, R164, R161 ;  /* 0x000000a1a407723e */ /* 0x002fe200000010ff */
[----:B------:R-:W-:-:S06]  /*56a0*/  IMAD.MOV.U32 R0, RZ, RZ, R31 ;  /* 0x000000ffff007224 */ /* 0x000fcc00078e001f */
[C---:B----4-:R-:W-:Y:S08]  /*56b0*/  HMMA.16816.F32.BF16 R100, R4.reuse, R8, R52 ;  /* 0x000000080464723c */ /* 0x050ff00000041834 */
[C---:B------:R-:W-:Y:S01]  /*56c0*/  HMMA.16816.F32.BF16 R52, R4.reuse, R10, R48 ;  /* 0x0000000a0434723c */ /* 0x040fe20000041830 */
[----:B------:R-:W1:Y:S07]  /*56d0*/  LDSM.16.MT88.4 R8, [R225+0x5100] ;  /* 0x00510000e108783b */ /* 0x000e6e0000004200 */
[C---:B-----5:R-:W-:Y:S08]  /*56e0*/  HMMA.16816.F32.BF16 R144, R4.reuse, R16, R60 ;  /* 0x000000100490723c */ /* 0x060ff0000004183c */
[C---:B------:R-:W-:Y:S01]  /*56f0*/  HMMA.16816.F32.BF16 R60, R4.reuse, R18, R56 ;  /* 0x00000012043c723c */ /* 0x040fe20000041838 */
[----:B------:R-:W3:Y:S07]  /*5700*/  LDSM.16.MT88.4 R16, [R228+0x2100] ;  /* 0x00210000e410783b */ /* 0x000eee0000004200 */
[C---:B--2---:R-:W-:Y:S07]  /*5710*/  HMMA.16816.F32.BF16 R40, R4.reuse, R20, R40 ;  /* 0x000000140428723c */ /* 0x044fee0000041828 */
[----:B------:R-:W-:Y:S01]  /*5720*/  IMAD.MOV.U32 R20, RZ, RZ, R28 ;  /* 0x000000ffff147224 */ /* 0x000fe200078e001c */
[----:B------:R-:W-:Y:S01]  /*5730*/  HMMA.16816.F32.BF16 R48, R4, R22, R112 ;  /* 0x000000160430723c */ /* 0x000fe20000041870 */
[----:B------:R-:W-:-:S02]  /*5740*/  IMAD.MOV.U32 R21, RZ, RZ, R29 ;  /* 0x000000ffff157224 */ /* 0x000fc400078e001d */
[----:B------:R-:W2:Y:S04]  /*5750*/  LDSM.16.MT88.4 R28, [R226+0x5100] ;  /* 0x00510000e21c783b */ /* 0x000ea80000004200 */
[----:B------:R-:W-:Y:S01]  /*5760*/  IMAD.MOV.U32 R23, RZ, RZ, R0 ;  /* 0x000000ffff177224 */ /* 0x000fe200078e0000 */
[----:B------:R-:W-:Y:S01]  /*5770*/  MOV R113, R172 ;  /* 0x000000ac00717202 */ /* 0x000fe20000000f00 */
[----:B-1----:R-:W-:Y:S01]  /*5780*/  HMMA.16816.F32.BF16 R124, R4, R8, R104 ;  /* 0x00000008047c723c */ /* 0x002fe20000041868 */
[----:B------:R-:W-:Y:S02]  /*5790*/  IMAD.MOV.U32 R115, RZ, RZ, R176 ;  /* 0x000000ffff737224 */ /* 0x000fe400078e00b0 */
[----:B------:R-:W-:Y:S01]  /*57a0*/  IMAD.MOV.U32 R0, RZ, RZ, R178 ;  /* 0x000000ffff007224 */ /* 0x000fe200078e00b2 */
[----:B------:R-:W-:Y:S01]  /*57b0*/  MOV R178, R135 ;  /* 0x0000008700b27202 */ /* 0x000fe20000000f00 */
[----:B------:R-:W-:-:S02]  /*57c0*/  IMAD.MOV.U32 R176, RZ, RZ, R133 ;  /* 0x000000ffffb07224 */ /* 0x000fc400078e0085 */
[----:B------:R-:W-:Y:S01]  /*57d0*/  MOV R106, R20 ;  /* 0x00000014006a7202 */ /* 0x000fe20000000f00 */
[----:B------:R-:W-:Y:S01]  /*57e0*/  IMAD.MOV.U32 R104, RZ, RZ, R174 ;  /* 0x000000ffff687224 */ /* 0x000fe200078e00ae */
[----:B------:R-:W-:Y:S01]  /*57f0*/  MOV R20, R177 ;  /* 0x000000b100147202 */ /* 0x000fe20000000f00 */
[----:B------:R-:W-:Y:S01]  /*5800*/  IMAD.MOV.U32 R177, RZ, RZ, R134 ;  /* 0x000000ffffb17224 */ /* 0x000fe200078e0086 */
[----:B------:R-:W-:Y:S01]  /*5810*/  MOV R174, R132 ;  /* 0x0000008400ae7202 */ /* 0x000fe20000000f00 */
[----:B------:R-:W-:Y:S01]  /*5820*/  IMAD.MOV.U32 R105, RZ, RZ, R21 ;  /* 0x000000ffff697224 */ /* 0x000fe200078e0015 */
[----:B------:R-:W-:Y:S01]  /*5830*/  HMMA.16816.F32.BF16 R132, R4, R10, R84 ;  /* 0x0000000a0484723c */ /* 0x000fe20000041854 */
[----:B------:R-:W1:Y:S01]  /*5840*/  LDSM.16.MT88.4 R8, [R228+0x5100] ;  /* 0x00510000e408783b */ /* 0x000e620000004200 */
[----:B------:R-:W-:Y:S02]  /*5850*/  IMAD.MOV.U32 R21, RZ, RZ, R26 ;  /* 0x000000ffff157224 */ /* 0x000fe400078e001a */
[----:B------:R-:W-:Y:S01]  /*5860*/  IMAD.MOV.U32 R112, RZ, RZ, R175 ;  /* 0x000000ffff707224 */ /* 0x000fe200078e00af */
[----:B------:R-:W-:Y:S01]  /*5870*/  MOV R175, R27 ;  /* 0x0000001b00af7202 */ /* 0x000fe20000000f00 */
[----:B------:R-:W-:-:S02]  /*5880*/  IMAD.MOV.U32 R114, RZ, RZ, R173 ;  /* 0x000000ffff727224 */ /* 0x000fc400078e00ad */
[C---:B---3--:R-:W-:Y:S01]  /*5890*/  HMMA.16816.F32.BF16 R116, R4.reuse, R16, R116 ;  /* 0x000000100474723c */ /* 0x048fe20000041874 */
[----:B------:R-:W-:Y:S02]  /*58a0*/  IMAD.MOV.U32 R172, RZ, RZ, R24 ;  /* 0x000000ffffac7224 */ /* 0x000fe400078e0018 */
[----:B------:R-:W-:Y:S02]  /*58b0*/  IMAD.MOV.U32 R173, RZ, RZ, R25 ;  /* 0x000000ffffad7224 */ /* 0x000fe400078e0019 */
[----:B------:R-:W-:Y:S01]  /*58c0*/  IMAD.MOV.U32 R107, RZ, RZ, R21 ;  /* 0x000000ffff6b7224 */ /* 0x000fe200078e0015 */
[----:B------:R-:W3:Y:S01]  /*58d0*/  LDSM.16.MT88.4 R24, [R225+0x8100] ;  /* 0x00810000e118783b */ /* 0x000ee20000004200 */
[----:B------:R-:W-:Y:S01]  /*58e0*/  FFMA.FTZ R0, R0, c[0x0][0x2d0], -R12 ;  /* 0x0000b40000007a23 */ /* 0x000fe2000001080c */
[C---:B------:R-:W-:Y:S02]  /*58f0*/  HMMA.16816.F32.BF16 R56, R4.reuse, R18, R92 ;  /* 0x000000120438723c */ /* 0x040fe4000004185c */
[----:B------:R-:W4:Y:S06]  /*5900*/  LDSM.16.MT88.4 R16, [R229+0x5100] ;  /* 0x00510000e510783b */ /* 0x000f2c0000004200 */
[C---:B--2---:R-:W-:Y:S08]  /*5910*/  HMMA.16816.F32.BF16 R76, R4.reuse, R28, R76 ;  /* 0x0000001c044c723c */ /* 0x044ff0000004184c */
[C---:B------:R-:W-:Y:S07]  /*5920*/  HMMA.16816.F32.BF16 R92, R4.reuse, R30, R148 ;  /* 0x0000001e045c723c */ /* 0x040fee0000041894 */
[----:B------:R-:W-:Y:S01]  /*5930*/  IMAD.MOV.U32 R151, RZ, RZ, R23 ;  /* 0x000000ffff977224 */ /* 0x000fe200078e0017 */
[----:B------:R-:W-:Y:S01]  /*5940*/  MOV R149, R113 ;  /* 0x0000007100957202 */ /* 0x000fe20000000f00 */
[----:B-1----:R-:W-:Y:S01]  /*5950*/  HMMA.16816.F32.BF16 R28, R4, R8, R96 ;  /* 0x00000008041c723c */ /* 0x002fe20000041860 */
[----:B------:R-:W-:Y:S01]  /*5960*/  IMAD.MOV.U32 R150, RZ, RZ, R112 ;  /* 0x000000ffff967224 */ /* 0x000fe200078e0070 */
[----:B------:R-:W-:Y:S01]  /*5970*/  MOV R113, R172 ;  /* 0x000000ac00717202 */ /* 0x000fe20000000f00 */
[----:B------:R-:W-:-:S02]  /*5980*/  IMAD.MOV.U32 R148, RZ, RZ, R114 ;  /* 0x000000ffff947224 */ /* 0x000fc400078e0072 */
[----:B------:R-:W-:Y:S02]  /*5990*/  IMAD.MOV.U32 R112, RZ, RZ, R175 ;  /* 0x000000ffff707224 */ /* 0x000fe400078e00af */
[----:B------:R-:W-:Y:S01]  /*59a0*/  IMAD.MOV.U32 R98, RZ, RZ, R178 ;  /* 0x000000ffff627224 */ /* 0x000fe200078e00b2 */
[----:B------:R-:W-:Y:S01]  /*59b0*/  HMMA.16816.F32.BF16 R88, R4, R10, R88 ;  /* 0x0000000a0458723c */ /* 0x000fe20000041858 */
[----:B------:R-:W1:Y:S01]  /*59c0*/  LDSM.16.MT88.4 R8, [R228+0x8100] ;  /* 0x00810000e408783b */ /* 0x000e620000004200 */
[----:B------:R-:W-:Y:S01]  /*59d0*/  MOV R99, R179 ;  /* 0x000000b300637202 */ /* 0x000fe20000000f00 */
[----:B------:R-:W-:Y:S01]  /*59e0*/  IMAD.MOV.U32 R114, RZ, RZ, R173 ;  /* 0x000000ffff727224 */ /* 0x000fe200078e00ad */
[----:B------:R-:W-:-:S04]  /*59f0*/  MOV R97, R148 ;  /* 0x0000009400617202 */ /* 0x000fc80000000f00 */
[C---:B---3--:R-:W-:Y:S08]  /*5a00*/  HMMA.16816.F32.BF16 R80, R4.reuse, R24, R80 ;  /* 0x000000180450723c */ /* 0x048ff00000041850 */
[C---:B----4-:R-:W-:Y:S07]  /*5a10*/  HMMA.16816.F32.BF16 R84, R4.reuse, R18, R108 ;  /* 0x000000120454723c */ /* 0x050fee000004186c */
[----:B------:R-:W-:Y:S01]  /*5a20*/  MOV R109, R20 ;  /* 0x00000014006d7202 */ /* 0x000fe20000000f00 */
[----:B------:R-:W-:Y:S01]  /*5a30*/  HMMA.16816.F32.BF16 R168, R4, R16, R168 ;  /* 0x0000001004a8723c */ /* 0x000fe200000418a8 */
[----:B------:R-:W2:Y:S01]  /*5a40*/  LDSM.16.MT88.4 R20, [R226+0x8100] ;  /* 0x00810000e214783b */ /* 0x000ea20000004200 */
[----:B------:R-:W-:Y:S01]  /*5a50*/  IMAD.MOV.U32 R108, RZ, RZ, R177 ;  /* 0x000000ffff6c7224 */ /* 0x000fe200078e00b1 */
[----:B------:R-:W-:Y:S01]  /*5a60*/  MOV R110, R176 ;  /* 0x000000b0006e7202 */ /* 0x000fe20000000f00 */
[----:B------:R-:W-:Y:S01]  /*5a70*/  IMAD.MOV.U32 R111, RZ, RZ, R115 ;  /* 0x000000ffff6f7224 */ /* 0x000fe200078e0073 */
[----:B------:R-:W3:Y:S01]  /*5a80*/  LDSM.16.MT88.4 R16, [R229+0x8100] ;  /* 0x00810000e510783b */ /* 0x000ee20000004200 */
[----:B------:R-:W-:-:S02]  /*5a90*/  IMAD.MOV.U32 R115, RZ, RZ, R174 ;  /* 0x000000ffff737224 */ /* 0x000fc400078e00ae */
[----:B------:R-:W-:Y:S01]  /*5aa0*/  HMMA.16816.F32.BF16 R24, R4, R26, R136 ;  /* 0x0000001a0418723c */ /* 0x000fe20000041888 */
[----:B------:R-:W-:Y:S02]  /*5ab0*/  IMAD.MOV.U32 R96, RZ, RZ, R109 ;  /* 0x000000ffff607224 */ /* 0x000fe400078e006d */
[----:B------:R-:W-:-:S04]  /*5ac0*/  IMAD.MOV.U32 R109, RZ, RZ, R104 ;  /* 0x000000ffff6d7224 */ /* 0x000fc800078e0068 */
[----:B------:R-:W-:Y:S01]  /*5ad0*/  MOV R139, R3 ;  /* 0x00000003008b7202 */ /* 0x000fe20000000f00 */
[----:B------:R-:W-:Y:S01]  /*5ae0*/  IMAD.MOV.U32 R138, RZ, RZ, R123 ;  /* 0x000000ffff8a7224 */ /* 0x000fe200078e007b */
[----:B-1----:R-:W-:Y:S01]  /*5af0*/  HMMA.16816.F32.BF16 R32, R4, R10, R32 ;  /* 0x0000000a0420723c */ /* 0x002fe20000041820 */
[----:B------:R1:W-:Y:S01]  /*5b00*/  MUFU.EX2 R10, R0 ;  /* 0x00000000000a7308 */ /* 0x0003e20000000800 */
[----:B------:R-:W-:Y:S01]  /*5b10*/  MOV R136, R121 ;  /* 0x0000007900887202 */ /* 0x000fe20000000f00 */
[----:B------:R-:W-:-:S05]  /*5b20*/  IMAD.MOV.U32 R137, RZ, RZ, R122 ;  /* 0x000000ffff897224 */ /* 0x000fca00078e007a */
[C---:B------:R-:W-:Y:S01]  /*5b30*/  HMMA.16816.F32.BF16 R36, R4.reuse, R8, R36 ;  /* 0x000000080424723c */ /* 0x040fe20000041824 */
[----:B-1----:R-:W-:Y:S02]  /*5b40*/  FFMA.FTZ R0, R98, c[0x0][0x2d0], -R12 ;  /* 0x0000b40062007a23 */ /* 0x002fe4000001080c */
[----:B------:R-:W-:Y:S02]  /*5b50*/  IMAD.MOV.U32 R98, RZ, RZ, R149 ;  /* 0x000000ffff627224 */ /* 0x000fe400078e0095 */
[----:B------:R1:W-:Y:S03]  /*5b60*/  MUFU.EX2 R9, R0 ;  /* 0x0000000000097308 */ /* 0x0003e60000000800 */
[C---:B--2---:R-:W-:Y:S07]  /*5b70*/  HMMA.16816.F32.BF16 R172, R4.reuse, R20, R72 ;  /* 0x0000001404ac723c */ /* 0x044fee0000041848 */
[----:B------:R-:W-:Y:S01]  /*5b80*/  MOV R73, R114 ;  /* 0x0000007200497202 */ /* 0x000fe20000000f00 */
[----:B------:R-:W-:Y:S01]  /*5b90*/  HMMA.16816.F32.BF16 R20, R4, R22, R68 ;  /* 0x000000160414723c */ /* 0x000fe20000041844 */
[----:B------:R-:W-:-:S02]  /*5ba0*/  IMAD.MOV.U32 R74, RZ, RZ, R115 ;  /* 0x000000ffff4a7224 */ /* 0x000fc400078e0073 */
[----:B------:R-:W-:Y:S02]  /*5bb0*/  IMAD.MOV.U32 R72, RZ, RZ, R111 ;  /* 0x000000ffff487224 */ /* 0x000fe400078e006f */
[----:B-1----:R-:W-:Y:S02]  /*5bc0*/  FFMA.FTZ R0, R99, c[0x0][0x2d0], -R12 ;  /* 0x0000b40063007a23 */ /* 0x002fe4000001080c */
[----:B------:R-:W-:Y:S01]  /*5bd0*/  IMAD.MOV.U32 R99, RZ, RZ, R150 ;  /* 0x000000ffff637224 */ /* 0x000fe200078e0096 */
[----:B---3--:R-:W-:Y:S01]  /*5be0*/  HMMA.16816.F32.BF16 R176, R4, R16, R64 ;  /* 0x0000001004b0723c */ /* 0x008fe20000041840 */
[----:B------:R1:W-:Y:S01]  /*5bf0*/  MUFU.EX2 R8, R0 ;  /* 0x0000000000087308 */ /* 0x0003e20000000800 */
[----:B------:R-:W-:Y:S01]  /*5c00*/  IMAD.MOV.U32 R111, RZ, RZ, R106 ;  /* 0x000000ffff6f7224 */ /* 0x000fe200078e006a */
[----:B------:R-:W-:Y:S01]  /*5c10*/  LDSM.16.MT88.4 R64, [R228+0x5900] ;  /* 0x00590000e440783b */ /* 0x000fe20000004200 */
[----:B------:R-:W-:-:S03]  /*5c20*/  IMAD.MOV.U32 R75, RZ, RZ, R120 ;  /* 0x000000ffff4b7224 */ /* 0x000fc600078e0078 */
[----:B------:R-:W-:Y:S01]  /*5c30*/  IMAD.MOV.U32 R17, RZ, RZ, R99 ;  /* 0x000000ffff117224 */ /* 0x000fe200078e0063 */
[----:B------:R-:W-:Y:S01]  /*5c40*/  HMMA.16816.F32.BF16 R44, R4, R18, R44 ;  /* 0x00000012042c723c */ /* 0x000fe2000004182c */
[----:B------:R-:W-:Y:S06]  /*5c50*/  LDSM.16.MT88.4 R120, [R228+0x2900] ;  /* 0x00290000e478783b */ /* 0x000fec0000004200 */
[----:B------:R-:W-:Y:S01]  /*5c60*/  MOV R19, R109 ;  /* 0x0000006d00137202 */ /* 0x000fe20000000f00 */
[----:B------:R-:W-:Y:S02]  /*5c70*/  IMAD.MOV.U32 R18, RZ, RZ, R110 ;  /* 0x000000ffff127224 */ /* 0x000fe400078e006e */
[----:B-1----:R-:W-:Y:S01]  /*5c80*/  FFMA.FTZ R0, R108, c[0x0][0x2d0], -R12 ;  /* 0x0000b4006c007a23 */ /* 0x002fe2000001080c */
[----:B------:R-:W-:-:S02]  /*5c90*/  MOV R108, R151 ;  /* 0x00000097006c7202 */ /* 0x000fc40000000f00 */
[----:B------:R-:W-:Y:S01]  /*5ca0*/  MOV R12, R136 ;  /* 0x00000088000c7202 */ /* 0x000fe20000000f00 */
[----:B------:R1:W-:Y:S01]  /*5cb0*/  MUFU.EX2 R7, R0 ;  /* 0x0000000000077308 */ /* 0x0003e20000000800 */
[----:B------:R-:W2:Y:S01]  /*5cc0*/  LDSM.16.MT88.4 R148, [R225+0x2900] ;  /* 0x00290000e194783b */ /* 0x000ea20000004200 */
[----:B------:R-:W-:Y:S02]  /*5cd0*/  IMAD.MOV.U32 R16, RZ, RZ, R108 ;  /* 0x000000ffff107224 */ /* 0x000fe400078e006c */
[----:B-1----:R-:W-:-:S04]  /*5ce0*/  FFMA.FTZ R0, R105, c[0x0][0x2d0], -R2 ;  /* 0x0000b40069007a23 */ /* 0x002fc80000010802 */
[----:B------:R1:W-:Y:S02]  /*5cf0*/  MUFU.EX2 R6, R0 ;  /* 0x0000000000067308 */ /* 0x0003e40000000800 */
[--C-:B-1----:R-:W-:Y:S02]  /*5d00*/  FFMA.FTZ R0, R107, c[0x0][0x2d0], -R2.reuse ;  /* 0x0000b4006b007a23 */ /* 0x102fe40000010802 */
[----:B------:R-:W-:Y:S04]  /*5d10*/  LDSM.16.MT88.4 R104, [R226+0x2900] ;  /* 0x00290000e268783b */ /* 0x000fe80000004200 */
[----:B------:R1:W3:Y:S02]  /*5d20*/  MUFU.EX2 R5, R0 ;  /* 0x0000000000057308 */ /* 0x0002e40000000800 */
[----:B-1----:R-:W-:-:S02]  /*5d30*/  FFMA.FTZ R0, R112, c[0x0][0x2d0], -R2 ;  /* 0x0000b40070007a23 */ /* 0x002fc40000010802 */
[----:B------:R-:W-:Y:S02]  /*5d40*/  FFMA.FTZ R2, R113, c[0x0][0x2d0], -R2 ;  /* 0x0000b40071027a23 */ /* 0x000fe40000010802 */
[----:B------:R-:W1:Y:S02]  /*5d50*/  LDSM.16.MT88.4 R112, [R229+0x2900] ;  /* 0x00290000e570783b */ /* 0x000e640000004200 */
[----:B------:R4:W-:Y:S08]  /*5d60*/  MUFU.EX2 R4, R0 ;  /* 0x0000000000047308 */ /* 0x0009f00000000800 */
[----:B------:R5:W2:Y:S01]  /*5d70*/  MUFU.EX2 R3, R2 ;  /* 0x0000000200037308 */ /* 0x000aa20000000800 */
[----:B----4-:R-:W-:Y:S01]  /*5d80*/  FADD.FTZ R0, R97, R14 ;  /* 0x0000000e61007221 */ /* 0x010fe20000010000 */
[----:B---3--:R-:W-:Y:S01]  /*5d90*/  F2FP.BF16.PACK_AB R97, R5, R6 ;  /* 0x000000060561723e */ /* 0x008fe200000010ff */
[----:B------:R-:W-:-:S02]  /*5da0*/  IMAD.MOV.U32 R14, RZ, RZ, R75 ;  /* 0x000000ffff0e7224 */ /* 0x000fc400078e004b */
[----:B------:R-:W-:Y:S02]  /*5db0*/  FADD.FTZ R11, R13, R0 ;  /* 0x000000000d0b7221 */ /* 0x000fe40000010000 */
[----:B------:R-:W-:Y:S02]  /*5dc0*/  IMAD.MOV.U32 R0, RZ, RZ, R111 ;  /* 0x000000ffff007224 */ /* 0x000fe400078e006f */
[----:B-----5:R-:W-:Y:S01]  /*5dd0*/  FADD.FTZ R2, R96, R72 ;  /* 0x0000004860027221 */ /* 0x020fe20000010000 */
[----:B------:R-:W-:Y:S01]  /*5de0*/  F2FP.BF16.PACK_AB R96, R9, R10 ;  /* 0x0000000a0960723e */ /* 0x000fe200000010ff */
[----:B------:R-:W-:Y:S01]  /*5df0*/  IMAD.MOV.U32 R13, RZ, RZ, R74 ;  /* 0x000000ffff0d7224 */ /* 0x000fe200078e004a */
[----:B--2---:R-:W-:Y:S01]  /*5e00*/  F2FP.BF16.PACK_AB R99, R3, R4 ;  /* 0x000000040363723e */ /* 0x004fe200000010ff */
[----:B------:R-:W-:Y:S01]  /*5e10*/  FADD.FTZ R2, R98, R2 ;  /* 0x0000000262027221 */ /* 0x000fe20000010000 */
[----:B------:R-:W-:-:S03]  /*5e20*/  F2FP.BF16.PACK_AB R98, R7, R8 ;  /* 0x000000080762723e */ /* 0x000fc600000010ff */
[----:B------:R-:W-:-:S04]  /*5e30*/  FADD.FTZ R0, R0, R2 ;  /* 0x0000000200007221 */ /* 0x000fc80000010000 */
[C---:B------:R-:W-:Y:S08]  /*5e40*/  HMMA.16816.F32.BF16 R144, R96.reuse, R148, R144 ;  /* 0x000000946090723c */ /* 0x040ff00000041890 */
[C---:B-1----:R-:W-:Y:S07]  /*5e50*/  HMMA.16816.F32.BF16 R108, R96.reuse, R112, R40 ;  /* 0x00000070606c723c */ /* 0x042fee0000041828 */
[----:B------:R-:W-:Y:S01]  /*5e60*/  MOV R40, R139 ;  /* 0x0000008b00287202 */ /* 0x000fe20000000f00 */
[C---:B------:R-:W-:Y:S01]  /*5e70*/  HMMA.16816.F32.BF16 R112, R96.reuse, R114, R48 ;  /* 0x000000726070723c */ /* 0x040fe20000041830 */
[----:B------:R-:W-:Y:S01]  /*5e80*/  IMAD.MOV.U32 R41, RZ, RZ, R138 ;  /* 0x000000ffff297224 */ /* 0x000fe200078e008a */
[----:B------:R-:W-:Y:S01]  /*5e90*/  MOV R43, R73 ;  /* 0x00000049002b7202 */ /* 0x000fe20000000f00 */
[----:B------:R-:W-:Y:S01]  /*5ea0*/  IMAD.MOV.U32 R42, RZ, RZ, R137 ;  /* 0x000000ffff2a7224 */ /* 0x000fe200078e0089 */
[----:B------:R-:W1:Y:S03]  /*5eb0*/  LDSM.16.MT88.4 R72, [R225+0x8900] ;  /* 0x00890000e148783b */ /* 0x000e660000004200 */
[----:B------:R-:W-:Y:S01]  /*5ec0*/  IMAD.MOV.U32 R48, RZ, RZ, R128 ;  /* 0x000000ffff307224 */ /* 0x000fe200078e0080 */
[----:B------:R-:W-:Y:S01]  /*5ed0*/  MOV R50, R130 ;  /* 0x0000008200327202 */ /* 0x000fe20000000f00 */
[----:B------:R-:W-:Y:S01]  /*5ee0*/  IMAD.MOV.U32 R49, RZ, RZ, R129 ;  /* 0x000000ffff317224 */ /* 0x000fe200078e0081 */
[----:B------:R-:W-:Y:S01]  /*5ef0*/  HMMA.16816.F32.BF16 R116, R96, R120, R116 ;  /* 0x000000786074723c */ /* 0x000fe20000041874 */
[----:B------:R-:W-:Y:S01]  /*5f00*/  FADD.FTZ R2, R48, R11 ;  /* 0x0000000b30027221 */ /* 0x000fe20000010000 */
[----:B------:R-:W-:Y:S01]  /*5f10*/  LDSM.16.MT88.4 R136, [R226+0x5900] ;  /* 0x00590000e288783b */ /* 0x000fe20000004200 */
[----:B------:R-:W-:-:S02]  /*5f20*/  FADD.FTZ R0, R49, R0 ;  /* 0x0000000031007221 */ /* 0x000fc40000010000 */
[----:B------:R-:W-:Y:S02]  /*5f30*/  FADD.FTZ R2, R50, R2 ;  /* 0x0000000232027221 */ /* 0x000fe40000010000 */
[----:B------:R-:W-:Y:S01]  /*5f40*/  FADD.FTZ R0, R13, R0 ;  /* 0x000000000d007221 */ /* 0x000fe20000010000 */
[C---:B------:R-:W-:Y:S01]  /*5f50*/  HMMA.16816.F32.BF16 R148, R96.reuse, R150, R60 ;  /* 0x000000966094723c */ /* 0x040fe2000004183c */
[----:B------:R-:W-:Y:S02]  /*5f60*/  FADD.FTZ R2, R14, R2 ;  /* 0x000000020e027221 */ /* 0x000fe40000010000 */
[----:B------:R-:W-:Y:S02]  /*5f70*/  IMAD.MOV.U32 R51, RZ, RZ, R131 ;  /* 0x000000ffff337224 */ /* 0x000fe400078e0083 */
[----:B------:R-:W-:Y:S01]  /*5f80*/  FADD.FTZ R0, R12, R0 ;  /* 0x000000000c007221 */ /* 0x000fe20000010000 */
[----:B------:R-:W2:Y:S01]  /*5f90*/  LDSM.16.MT88.4 R128, [R225+0x5900] ;  /* 0x00590000e180783b */ /* 0x000ea20000004200 */
        /* <DEDUP_REMOVED lines=14> */
[----:B------:R-:W-:Y:S01]  /*6080*/  FADD.FTZ R0, R16, R0 ;  /* 0x0000000010007221 */ /* 0x000fe20000010000 */
[----:B------:R-:W-:Y:S01]  /*6090*/  LDSM.16.MT88.4 R88, [R229+0x8900] ;  /* 0x00890000e558783b */ /* 0x000fe20000004200 */
[----:B------:R-:W-:-:S02]  /*60a0*/  FADD.FTZ R2, R17, R2 ;  /* 0x0000000211027221 */ /* 0x000fc40000010000 */
[----:B------:R-:W-:Y:S02]  /*60b0*/  FADD.FTZ R0, R250, R0 ;  /* 0x00000000fa007221 */ /* 0x000fe40000010000 */
[----:B------:R-:W-:Y:S01]  /*60c0*/  FADD.FTZ R2, R180, R2 ;  /* 0x00000002b4027221 */ /* 0x000fe20000010000 */
[C---:B-1----:R-:W-:Y:S01]  /*60d0*/  HMMA.16816.F32.BF16 R68, R96.reuse, R72, R80 ;  /* 0x000000486044723c */ /* 0x042fe20000041850 */
[----:B------:R-:W-:Y:S01]  /*60e0*/  FADD.FTZ R0, R183, R0 ;  /* 0x00000000b7007221 */ /* 0x000fe20000010000 */
[----:B------:R-:W1:Y:S01]  /*60f0*/  LDSM.16.MT88.4 R80, [R226+0x8900] ;  /* 0x00890000e250783b */ /* 0x000e620000004200 */
        /* <DEDUP_REMOVED lines=23> */
[----:B---3--:R-:W-:Y:S01]  /*6270*/  HMMA.16816.F32.BF16 R52, R96, R56, R168 ;  /* 0x000000386034723c */ /* 0x008fe200000418a8 */
        /* <DEDUP_REMOVED lines=26> */
.L_x_1836:
        /* <DEDUP_REMOVED lines=10> */
[----:B-1----:R-:W-:Y:S03]  /*64c0*/  IMAD.U32 R0, RZ, RZ, UR24 ;  /* 0x00000018ff007e24 */ /* 0x002fe6000f8e00ff */
        /* <DEDUP_REMOVED lines=24> */
[----:B------:R-:W-:Y:S01]  /*6650*/  STL [R1+0x60], R246 ;  /* 0x000060f601007387 */ /* 0x000fe20000100800 */
[----:B--2---:R-:W-:Y:S04]  /*6660*/  @P0 IMAD.MOV.U32 R21, RZ, RZ, R23 ;  /* 0x000000ffff150224 */ /* 0x004fe800078e0017 */
[----:B------:R-:W-:Y:S05]  /*6670*/  @P0 IMAD.WIDE.U32 R20, R0, 0x60, R20 ;  /* 0x0000006000140825 */ /* 0x000fea00078e0014 */
[----:B------:R-:W-:Y:S02]  /*6680*/  @P0 SHF.L.U32 R0, R20, 0x1, RZ ;  /* 0x0000000114000819 */ /* 0x000fe400000006ff */
[----:B------:R-:W-:Y:S01]  /*6690*/  @P0 IADD3 R2, R21, UR20, RZ ;  /* 0x0000001415020c10 */ /* 0x000fe2000fffe0ff */
[----:B------:R-:W-:Y:S01]  /*66a0*/  UIMAD UR20, UR22, -0x60, URZ ;  /* 0xffffffa0161478a4 */ /* 0x000fe2000f8e023f */
        /* <DEDUP_REMOVED lines=16> */
[----:B------:R-:W-:Y:S02]  /*67b0*/  @P0 IADD3.X R47, RZ, c[0x0][0x1fc], R2, P5, P6 ;  /* 0x00007f00ff2f0a10 */ /* 0x000fe40002fec402 */
[----:B------:R-:W-:Y:S02]  /*67c0*/  MOV R2, UR12 ;  /* 0x0000000c00027c02 */ /* 0x000fe40008000f00 */
        /* <DEDUP_REMOVED lines=57> */
[----:B---3--:R-:W-:Y:S04]  /*6b60*/  @P0 IMAD.MOV.U32 R0, RZ, RZ, R140 ;  /* 0x000000ffff000224 */ /* 0x008fe800078e008c */
[C---:B----4-:R-:W-:Y:S01]  /*6b70*/  HMMA.16816.F32.BF16 R12, R188.reuse, R168, R12 ;  /* 0x000000a8bc0c723c */ /* 0x050fe2000004180c */
[----:B------:R-:W-:Y:S07]  /*6b80*/  SHFL.IDX PT, R140, R0, 0x1, 0x1c1f ;  /* 0x003c1f00008c7f89 */ /* 0x000fee00000e0000 */
[C---:B------:R-:W-:Y:S01]  /*6b90*/  HMMA.16816.F32.BF16 R16, R188.reuse, R170, R16 ;  /* 0x000000aabc10723c */ /* 0x040fe20000041810 */
[----:B------:R-:W-:Y:S07]  /*6ba0*/  LDSM.16.M88.4 R168, [R224+0xf100] ;  /* 0x00f10000e0a8783b */ /* 0x000fee0000000200 */
[C---:B------:R-:W-:Y:S01]  /*6bb0*/  HMMA.16816.F32.BF16 R20, R188.reuse, R172, R20 ;  /* 0x000000acbc14723c */ /* 0x040fe20000041814 */
[----:B------:R3:W4:Y:S07]  /*6bc0*/  SHFL.IDX PT, R141, R0, RZ, 0x1c1f ;  /* 0x001c1fff008d7589 */ /* 0x00072e00000e0000 */
[C---:B------:R-:W-:Y:S01]  /*6bd0*/  HMMA.16816.F32.BF16 R24, R188.reuse, R174, R24 ;  /* 0x000000aebc18723c */ /* 0x040fe20000041818 */
[----:B------:R-:W4:Y:S07]  /*6be0*/  LDSM.16.M88.4 R172, [R224+0xf900] ;  /* 0x00f90000e0ac783b */ /* 0x000f2e0000000200 */
[C---:B------:R-:W-:Y:S08]  /*6bf0*/  HMMA.16816.F32.BF16 R28, R188.reuse, R176, R28 ;  /* 0x000000b0bc1c723c */ /* 0x040ff0000004181c */
[C---:B------:R-:W-:Y:S01]  /*6c00*/  HMMA.16816.F32.BF16 R32, R188.reuse, R178, R32 ;  /* 0x000000b2bc20723c */ /* 0x040fe20000041820 */
[----:B------:R-:W4:Y:S03]  /*6c10*/  LDSM.16.M88.4 R176, [R224+0x10100] ;  /* 0x01010000e0b0783b */ /* 0x000f260000000200 */
[----:B---3--:R-:W-:Y:S01]  /*6c20*/  IMAD.U32 R0, RZ, RZ, UR20 ;  /* 0x00000014ff007e24 */ /* 0x008fe2000f8e00ff */
[----:B------:R-:W-:Y:S03]  /*6c30*/  UIADD3 UR20, UR22, -0x1, URZ ;  /* 0xffffffff16147890 */ /* 0x000fe6000fffe03f */
[C---:B-1----:R-:W-:Y:S01]  /*6c40*/  HMMA.16816.F32.BF16 R36, R188.reuse, R160, R36 ;  /* 0x000000a0bc24723c */ /* 0x042fe20000041824 */
[----:B------:R-:W-:Y:S02]  /*6c50*/  @UP0 UIMAD.WIDE.U32 UR24, UR20, UR4, URZ ;  /* 0x00000004141802a5 */ /* 0x000fe4000f8e003f */
[----:B------:R-:W-:Y:S01]  /*6c60*/  @UP0 USHF.R.S32.HI UR23, URZ, 0x1f, UR20 ;  /* 0x0000001f3f170899 */ /* 0x000fe20008011414 */
[----:B------:R-:W-:Y:S03]  /*6c70*/  IADD3 R0, -R142, 0x1, R0 ;  /* 0x000000018e007810 */ /* 0x000fe60007ffe100 */
[----:B------:R-:W-:Y:S01]  /*6c80*/  @UP0 UIMAD UR23, UR23, UR4, URZ ;  /* 0x00000004171702a4 */ /* 0x000fe2000f8e023f */
[C---:B------:R-:W-:Y:S01]  /*6c90*/  HMMA.16816.F32.BF16 R40, R188.reuse, R162, R40 ;  /* 0x000000a2bc28723c */ /* 0x040fe20000041828 */
[----:B------:R-:W1:Y:S02]  /*6ca0*/  LDSM.16.M88.4 R160, [R224+0x10900] ;  /* 0x01090000e0a0783b */ /* 0x000e640000000200 */
[----:B------:R-:W-:Y:S01]  /*6cb0*/  @UP0 UIMAD UR23, UR20, UR5, UR23 ;  /* 0x00000005141702a4 */ /* 0x000fe2000f8e0217 */
[----:B------:R-:W-:Y:S03]  /*6cc0*/  IADD3 R0, -R2, UR8, R0 ;  /* 0x0000000802007c10 */ /* 0x000fe6000fffe100 */
[----:B------:R-:W-:Y:S01]  /*6cd0*/  @UP0 UIADD3 UR23, UR25, UR23, URZ ;  /* 0x0000001719170290 */ /* 0x000fe2000fffe03f */
[C---:B--2---:R-:W-:Y:S03]  /*6ce0*/  HMMA.16816.F32.BF16 R44, R188.reuse, R164, R44 ;  /* 0x000000a4bc2c723c */ /* 0x044fe6000004182c */
[----:B------:R-:W-:Y:S01]  /*6cf0*/  @UP0 UIMAD UR23, UR23, 0x60, URZ ;  /* 0x00000060171708a4 */ /* 0x000fe2000f8e023f */
[C---:B----4-:R-:W-:Y:S02]  /*6d00*/  IMAD.IADD R2, R0.reuse, 0x1, R141 ;  /* 0x0000000100027824 */ /* 0x050fe400078e028d */
[----:B------:R-:W-:Y:S02]  /*6d10*/  IMAD.IADD R0, R0, 0x1, R140 ;  /* 0x0000000100007824 */ /* 0x000fe400078e028c */
[----:B------:R-:W-:Y:S01]  /*6d20*/  HMMA.16816.F32.BF16 R48, R188, R166, R48 ;  /* 0x000000a6bc30723c */ /* 0x000fe20000041830 */
[----:B------:R-:W2:Y:S02]  /*6d30*/  LDSM.16.M88.4 R164, [R224+0x11100] ;  /* 0x01110000e0a4783b */ /* 0x000ea40000000200 */
[C---:B------:R-:W-:Y:S02]  /*6d40*/  ISETP.GT.AND P6, PT, R2.reuse, RZ, PT ;  /* 0x000000ff0200720c */ /* 0x040fe40003fc4270 */
[----:B------:R-:W-:Y:S02]  /*6d50*/  ISETP.GT.AND P5, PT, R2, 0x1, PT ;  /* 0x000000010200780c */ /* 0x000fe40003fa4270 */
[C---:B------:R-:W-:Y:S01]  /*6d60*/  ISETP.GT.AND P1, PT, R0.reuse, RZ, PT ;  /* 0x000000ff0000720c */ /* 0x040fe20003f24270 */
[C---:B------:R-:W-:Y:S05]  /*6d70*/  HMMA.16816.F32.BF16 R4, R192.reuse, R168, R4 ;  /* 0x000000a8c004723c */ /* 0x040fea0000041804 */
[----:B------:R-:W-:Y:S03]  /*6d80*/  ISETP.GT.AND P0, PT, R0, 0x1, PT ;  /* 0x000000010000780c */ /* 0x000fe60003f04270 */
[C---:B------:R-:W-:Y:S01]  /*6d90*/  HMMA.16816.F32.BF16 R8, R192.reuse, R170, R8 ;  /* 0x000000aac008723c */ /* 0x040fe20000041808 */
[----:B------:R-:W3:Y:S07]  /*6da0*/  LDSM.16.M88.4 R168, [R224+0x11900] ;  /* 0x01190000e0a8783b */ /* 0x000eee0000000200 */
[C---:B------:R-:W-:Y:S08]  /*6db0*/  HMMA.16816.F32.BF16 R12, R192.reuse, R172, R12 ;  /* 0x000000acc00c723c */ /* 0x040ff0000004180c */
        /* <DEDUP_REMOVED lines=83> */
[C---:B------:R-:W-:Y:S08]  /*72f0*/  HMMA.16816.F32.BF16 R44, R208.reuse, R176, R44 ;  /* 0x000000b0d02c723c */ /* 0x040ff0000004182c */
        /* <DEDUP_REMOVED lines=32> */
[C---:B------:R-:W-:Y:S08]  /*7500*/  HMMA.16816.F32.BF16 R36, R216.reuse, R176, R36 ;  /* 0x000000b0d824723c */ /* 0x040ff00000041824 */
[C---:B------:R-:W-:Y:S08]  /*7510*/  HMMA.16816.F32.BF16 R40, R216.reuse, R178, R40 ;  /* 0x000000b2d828723c */ /* 0x040ff00000041828 */
[C---:B----4-:R-:W-:Y:S08]  /*7520*/  HMMA.16816.F32.BF16 R44, R216.reuse, R172, R44 ;  /* 0x000000acd82c723c */ /* 0x050ff0000004182c */
[----:B------:R-:W-:Y:S01]  /*7530*/  HMMA.16816.F32.BF16 R48, R216, R174, R48 ;  /* 0x000000aed830723c */ /* 0x000fe20000041830 */
[----:B------:R-:W4:Y:S07]  /*7540*/  LDSM.16.M88.4 R172, [R227+0x7800] ;  /* 0x00780000e3ac783b */ /* 0x000f2e0000000200 */
[C---:B-1----:R-:W-:Y:S08]  /*7550*/  HMMA.16816.F32.BF16 R4, R220.reuse, R160, R4 ;  /* 0x000000a0dc04723c */ /* 0x042ff00000041804 */
[C---:B------:R-:W-:Y:S01]  /*7560*/  HMMA.16816.F32.BF16 R8, R220.reuse, R162, R8 ;  /* 0x000000a2dc08723c */ /* 0x040fe20000041808 */
[----:B------:R-:W1:Y:S07]  /*7570*/  LDSM.16.M88.4 R160, [R227+0x8000] ;  /* 0x00800000e3a0783b */ /* 0x000e6e0000000200 */
[C---:B--2---:R-:W-:Y:S08]  /*7580*/  HMMA.16816.F32.BF16 R12, R220.reuse, R164, R12 ;  /* 0x000000a4dc0c723c */ /* 0x044ff0000004180c */
[C---:B------:R-:W-:Y:S04]  /*7590*/  HMMA.16816.F32.BF16 R16, R220.reuse, R166, R16 ;  /* 0x000000a6dc10723c */ /* 0x040fe80000041810 */
[----:B------:R-:W-:Y:S02]  /*75a0*/  FSEL R165, R4, -INF , P6 ;  /* 0xff80000004a57808 */ /* 0x000fe40003000000 */
[C---:B------:R-:W-:Y:S02]  /*75b0*/  ISETP.GT.AND P6, PT, R2.reuse, 0x8, PT ;  /* 0x000000080200780c */ /* 0x040fe40003fc4270 */
[C---:B---3--:R-:W-:Y:S04]  /*75c0*/  HMMA.16816.F32.BF16 R20, R220.reuse, R168, R20 ;  /* 0x000000a8dc14723c */ /* 0x048fe80000041814 */
[----:B------:R-:W-:Y:S02]  /*75d0*/  FSEL R167, R5, -INF , P5 ;  /* 0xff80000005a77808 */ /* 0x000fe40002800000 */
[----:B------:R-:W-:Y:S02]  /*75e0*/  ISETP.GT.AND P5, PT, R2, 0x9, PT ;  /* 0x000000090200780c */ /* 0x000fe40003fa4270 */
[C---:B------:R-:W-:Y:S04]  /*75f0*/  HMMA.16816.F32.BF16 R24, R220.reuse, R170, R24 ;  /* 0x000000aadc18723c */ /* 0x040fe80000041818 */
[----:B------:R-:W-:Y:S02]  /*7600*/  FSEL R166, R9, -INF , P5 ;  /* 0xff80000009a67808 */ /* 0x000fe40002800000 */
[----:B------:R-:W-:Y:S02]  /*7610*/  FSEL R140, R8, -INF , P6 ;  /* 0xff800000088c7808 */ /* 0x000fe40003000000 */
[C---:B----4-:R-:W-:Y:S03]  /*7620*/  HMMA.16816.F32.BF16 R28, R220.reuse, R172, R28 ;  /* 0x000000acdc1c723c */ /* 0x050fe6000004181c */
[----:B------:R-:W-:Y:S02]  /*7630*/  ISETP.GT.AND P6, PT, R2, 0x10, PT ;  /* 0x000000100200780c */ /* 0x000fe40003fc4270 */
[----:B------:R-:W-:Y:S02]  /*7640*/  FSEL R170, R6, -INF , P1 ;  /* 0xff80000006aa7808 */ /* 0x000fe40000800000 */
[----:B------:R-:W-:Y:S01]  /*7650*/  FSEL R171, R7, -INF , P0 ;  /* 0xff80000007ab7808 */ /* 0x000fe20000000000 */
[C---:B------:R-:W-:Y:S01]  /*7660*/  HMMA.16816.F32.BF16 R32, R220.reuse, R174, R32 ;  /* 0x000000aedc20723c */ /* 0x040fe20000041820 */
[----:B------:R-:W2:Y:S01]  /*7670*/  LDSM.16.M88.4 R4, [R227+0x8800] ;  /* 0x00880000e304783b */ /* 0x000ea20000000200 */
[----:B------:R-:W-:Y:S07]  /*7680*/  DEPBAR.LE SB0, 0x0 ;  /* 0x000080000000791a */ /* 0x000fee0000000000 */
[----:B------:R-:W-:Y:S01]  /*7690*/  BAR.SYNC.DEFER_BLOCKING 0x0 ;  /* 0x0000000000007b1d */ /* 0x000fe20000010000 */
[C---:B-1----:R-:W-:Y:S05]  /*76a0*/  HMMA.16816.F32.BF16 R36, R220.reuse, R160, R36 ;  /* 0x000000a0dc24723c */ /* 0x042fea0000041824 */
[----:B------:R-:W-:Y:S02]  /*76b0*/  FMNMX.FTZ R8, R165, R3, !PT ;  /* 0x00000003a5087209 */ /* 0x000fe40007810000 */
[----:B------:R-:W-:Y:S01]  /*76c0*/  ISETP.GT.AND P1, PT, R0, 0x8, PT ;  /* 0x000000080000780c */ /* 0x000fe20003f24270 */
[C---:B------:R-:W-:Y:S03]  /*76d0*/  HMMA.16816.F32.BF16 R40, R220.reuse, R162, R40 ;  /* 0x000000a2dc28723c */ /* 0x040fe60000041828 */
[----:B------:R-:W-:Y:S02]  /*76e0*/  ISETP.GT.AND P5, PT, R2, 0x11, PT ;  /* 0x000000110200780c */ /* 0x000fe40003fa4270 */
[----:B------:R-:W-:Y:S02]  /*76f0*/  FMNMX.FTZ R8, R167, R8, !PT ;  /* 0x00000008a7087209 */ /* 0x000fe40007810000 */
[----:B------:R-:W-:Y:S02]  /*7700*/  FSEL R172, R12, -INF , P6 ;  /* 0xff8000000cac7808 */ /* 0x000fe40003000000 */
[----:B------:R-:W-:Y:S02]  /*7710*/  FMNMX.FTZ R8, R140, R8, !PT ;  /* 0x000000088c087209 */ /* 0x000fe40007810000 */
[----:B------:R-:W-:Y:S02]  /*7720*/  ISETP.GT.AND P0, PT, R0, 0x9, PT ;  /* 0x000000090000780c */ /* 0x000fe40003f04270 */
[----:B------:R-:W-:Y:S02]  /*7730*/  FMNMX.FTZ R8, R166, R8, !PT ;  /* 0x00000008a6087209 */ /* 0x000fe40007810000 */
[----:B------:R-:W-:Y:S02]  /*7740*/  FSEL R168, R10, -INF , P1 ;  /* 0xff8000000aa87808 */ /* 0x000fe40000800000 */
[----:B------:R-:W-:Y:S02]  /*7750*/  FSEL R169, R11, -INF , P0 ;  /* 0xff8000000ba97808 */ /* 0x000fe40000000000 */
[----:B------:R-:W3:Y:S01]  /*7760*/  LDL.64 R10, [R1+0x28] ;  /* 0x00002800010a7983 */ /* 0x000ee20000100a00 */
[----:B------:R-:W-:Y:S02]  /*7770*/  FMNMX.FTZ R8, R172, R8, !PT ;  /* 0x00000008ac087209 */ /* 0x000fe40007810000 */
[----:B------:R-:W-:Y:S01]  /*7780*/  FSEL R173, R13, -INF , P5 ;  /* 0xff8000000dad7808 */ /* 0x000fe20002800000 */
[C---:B--2---:R-:W-:Y:S03]  /*7790*/  HMMA.16816.F32.BF16 R44, R220.reuse, R4, R44 ;  /* 0x00000004dc2c723c */ /* 0x044fe6000004182c */
[C---:B------:R-:W-:Y:S02]  /*77a0*/  ISETP.GT.AND P6, PT, R2.reuse, 0x18, PT ;  /* 0x000000180200780c */ /* 0x040fe40003fc4270 */
[----:B------:R-:W-:Y:S02]  /*77b0*/  ISETP.GT.AND P5, PT, R2, 0x19, PT ;  /* 0x000000190200780c */ /* 0x000fe40003fa4270 */
[----:B------:R-:W-:Y:S01]  /*77c0*/  FMNMX.FTZ R4, R173, R8, !PT ;  /* 0x00000008ad047209 */ /* 0x000fe20007810000 */
[----:B------:R-:W-:Y:S01]  /*77d0*/  HMMA.16816.F32.BF16 R48, R220, R6, R48 ;  /* 0x00000006dc30723c */ /* 0x000fe20000041830 */
[----:B------:R-:W2:Y:S02]  /*77e0*/  LDL.64 R8, [R1+0x38] ;  /* 0x0000380001087983 */ /* 0x000ea40000100a00 */
[----:B------:R-:W-:Y:S02]  /*77f0*/  ISETP.GT.AND P1, PT, R0, 0x10, PT ;  /* 0x000000100000780c */ /* 0x000fe40003f24270 */
[----:B------:R-:W-:Y:S02]  /*7800*/  FSEL R176, R16, -INF , P6 ;  /* 0xff80000010b07808 */ /* 0x000fe40003000000 */
[----:B------:R-:W-:Y:S02]  /*7810*/  ISETP.GT.AND P6, PT, R2, 0x20, PT ;  /* 0x000000200200780c */ /* 0x000fe40003fc4270 */
[----:B------:R-:W-:Y:S02]  /*7820*/  FSEL R177, R17, -INF , P5 ;  /* 0xff80000011b17808 */ /* 0x000fe40002800000 */
[----:B------:R-:W-:Y:S02]  /*7830*/  ISETP.GT.AND P0, PT, R0, 0x11, PT ;  /* 0x000000110000780c */ /* 0x000fe40003f04270 */
[----:B------:R-:W-:Y:S02]  /*7840*/  FMNMX.FTZ R4, R176, R4, !PT ;  /* 0x00000004b0047209 */ /* 0x000fe40007810000 */
[----:B------:R-:W-:Y:S02]  /*7850*/  FSEL R183, R20, -INF , P6 ;  /* 0xff80000014b77808 */ /* 0x000fe40003000000 */
[----:B------:R-:W-:Y:S02]  /*7860*/  FSEL R174, R14, -INF , P1 ;  /* 0xff8000000eae7808 */ /* 0x000fe40000800000 */
[----:B------:R-:W-:Y:S02]  /*7870*/  ISETP.GT.AND P1, PT, R0, 0x18, PT ;  /* 0x000000180000780c */ /* 0x000fe40003f24270 */
[----:B------:R-:W-:Y:S02]  /*7880*/  ISETP.GT.AND P5, PT, R2, 0x21, PT ;  /* 0x000000210200780c */ /* 0x000fe40003fa4270 */
[----:B------:R-:W-:Y:S02]  /*7890*/  FMNMX.FTZ R4, R177, R4, !PT ;  /* 0x00000004b1047209 */ /* 0x000fe40007810000 */
[----:B------:R-:W-:Y:S02]  /*78a0*/  FSEL R182, R21, -INF , P5 ;  /* 0xff80000015b67808 */ /* 0x000fe40002800000 */
[----:B------:R-:W-:Y:S02]  /*78b0*/  FSEL R175, R15, -INF , P0 ;  /* 0xff8000000faf7808 */ /* 0x000fe40000000000 */
[----:B------:R-:W-:Y:S02]  /*78c0*/  ISETP.GT.AND P0, PT, R0, 0x19, PT ;  /* 0x000000190000780c */ /* 0x000fe40003f04270 */
[----:B------:R-:W-:Y:S02]  /*78d0*/  FSEL R178, R18, -INF , P1 ;  /* 0xff80000012b27808 */ /* 0x000fe40000800000 */
[----:B------:R-:W-:Y:S02]  /*78e0*/  ISETP.GT.AND P1, PT, R0, 0x20, PT ;  /* 0x000000200000780c */ /* 0x000fe40003f24270 */
[----:B------:R-:W-:Y:S02]  /*78f0*/  ISETP.GT.AND P6, PT, R2, 0x28, PT ;  /* 0x000000280200780c */ /* 0x000fe40003fc4270 */
[----:B------:R-:W-:Y:S02]  /*7900*/  FMNMX.FTZ R141, R183, R4, !PT ;  /* 0x00000004b78d7209 */ /* 0x000fe40007810000 */
[----:B------:R-:W-:Y:S02]  /*7910*/  FSEL R180, R22, -INF , P1 ;  /* 0xff80000016b47808 */ /* 0x000fe40000800000 */
[----:B------:R-:W-:Y:S02]  /*7920*/  FSEL R179, R19, -INF , P0 ;  /* 0xff80000013b37808 */ /* 0x000fe40000000000 */
[C---:B------:R-:W-:Y:S02]  /*7930*/  ISETP.GT.AND P0, PT, R0.reuse, 0x21, PT ;  /* 0x000000210000780c */ /* 0x040fe40003f04270 */
[----:B------:R-:W-:Y:S02]  /*7940*/  ISETP.GT.AND P1, PT, R0, 0x28, PT ;  /* 0x000000280000780c */ /* 0x000fe40003f24270 */
[----:B------:R-:W-:Y:S02]  /*7950*/  ISETP.GT.AND P5, PT, R2, 0x29, PT ;  /* 0x000000290200780c */ /* 0x000fe40003fa4270 */
[----:B------:R-:W-:Y:S02]  /*7960*/  FSEL R181, R24, -INF , P6 ;  /* 0xff80000018b57808 */ /* 0x000fe40003000000 */
[----:B------:R-:W-:Y:S02]  /*7970*/  FMNMX.FTZ R141, R182, R141, !PT ;  /* 0x0000008db68d7209 */ /* 0x000fe40007810000 */
[----:B------:R-:W-:Y:S02]  /*7980*/  FSEL R250, R23, -INF , P0 ;  /* 0xff80000017fa7808 */ /* 0x000fe40000000000 */
[----:B------:R-:W-:Y:S02]  /*7990*/  ISETP.GT.AND P0, PT, R0, 0x29, PT ;  /* 0x000000290000780c */ /* 0x000fe40003f04270 */
[----:B------:R-:W-:Y:S02]  /*79a0*/  FSEL R251, R25, -INF , P5 ;  /* 0xff80000019fb7808 */ /* 0x000fe40002800000 */
[----:B------:R-:W-:Y:S02]  /*79b0*/  FSEL R252, R26, -INF , P1 ;  /* 0xff8000001afc7808 */ /* 0x000fe40000800000 */
[----:B------:R-:W-:Y:S02]  /*79c0*/  ISETP.GT.AND P1, PT, R2, 0x30, PT ;  /* 0x000000300200780c */ /* 0x000fe40003f24270 */
[----:B------:R-:W-:Y:S02]  /*79d0*/  FMNMX.FTZ R141, R181, R141, !PT ;  /* 0x0000008db58d7209 */ /* 0x000fe40007810000 */
[----:B------:R-:W-:Y:S02]  /*79e0*/  FMNMX.FTZ R4, R170, R143, !PT ;  /* 0x0000008faa047209 */ /* 0x000fe40007810000 */
[----:B------:R-:W-:Y:S02]  /*79f0*/  FSEL R19, R28, -INF , P1 ;  /* 0xff8000001c137808 */ /* 0x000fe40000800000 */
[----:B------:R-:W-:Y:S02]  /*7a00*/  FSEL R164, R27, -INF , P0 ;  /* 0xff8000001ba47808 */ /* 0x000fe40000000000 */
[C---:B------:R-:W-:Y:S02]  /*7a10*/  ISETP.GT.AND P0, PT, R2.reuse, 0x31, PT ;  /* 0x000000310200780c */ /* 0x040fe40003f04270 */
[----:B------:R-:W-:Y:S02]  /*7a20*/  FMNMX.FTZ R141, R251, R141, !PT ;  /* 0x0000008dfb8d7209 */ /* 0x000fe40007810000 */
[----:B------:R-:W-:Y:S02]  /*7a30*/  FMNMX.FTZ R4, R171, R4, !PT ;  /* 0x00000004ab047209 */ /* 0x000fe40007810000 */
[----:B------:R-:W-:Y:S02]  /*7a40*/  FSEL R29, R29, -INF , P0 ;  /* 0xff8000001d1d7808 */ /* 0x000fe40000000000 */
[----:B------:R-:W-:Y:S02]  /*7a50*/  ISETP.GT.AND P5, PT, R2, 0x38, PT ;  /* 0x000000380200780c */ /* 0x000fe40003fa4270 */
[----:B------:R-:W-:Y:S02]  /*7a60*/  FMNMX.FTZ R141, R19, R141, !PT ;  /* 0x0000008d138d7209 */ /* 0x000fe40007810000 */
        /* <DEDUP_REMOVED lines=8> */
[----:B------:R-:W-:Y:S02]  /*7af0*/  ISETP.GT.AND P0, PT, R2, 0x40, PT ;  /* 0x000000400200780c */ /* 0x000fe40003f04270 */
[----:B------:R-:W-:Y:S02]  /*7b00*/  FMNMX.FTZ R4, R174, R4, !PT ;  /* 0x00000004ae047209 */ /* 0x000fe40007810000 */
[----:B------:R-:W-:Y:S02]  /*7b10*/  FSEL R142, R30, -INF , P6 ;  /* 0xff8000001e8e7808 */ /* 0x000fe40003000000 */
[----:B------:R-:W-:Y:S02]  /*7b20*/  FMNMX.FTZ R141, R13, R141, !PT ;  /* 0x0000008d0d8d7209 */ /* 0x000fe40007810000 */
[----:B------:R-:W-:Y:S02]  /*7b30*/  ISETP.GT.AND P6, PT, R2, 0x41, PT ;  /* 0x000000410200780c */ /* 0x000fe40003fc4270 */
[----:B------:R-:W-:Y:S01]  /*7b40*/  FSEL R32, R36, -INF , P0 ;  /* 0xff80000024207808 */ /* 0x000fe20000000000 */
[----:B------:R-:W-:Y:S01]  /*7b50*/  IMAD.MOV.U32 R36, RZ, RZ, R14 ;  /* 0x000000ffff247224 */ /* 0x000fe200078e000e */
[----:B------:R-:W-:Y:S02]  /*7b60*/  FMNMX.FTZ R4, R175, R4, !PT ;  /* 0x00000004af047209 */ /* 0x000fe40007810000 */
[----:B------:R-:W-:Y:S02]  /*7b70*/  FSEL R37, R37, -INF , P6 ;  /* 0xff80000025257808 */ /* 0x000fe40003000000 */
[----:B------:R-:W-:Y:S02]  /*7b80*/  FMNMX.FTZ R141, R32, R141, !PT ;  /* 0x0000008d208d7209 */ /* 0x000fe40007810000 */
[----:B------:R-:W-:Y:S02]  /*7b90*/  ISETP.GT.AND P5, PT, R2, 0x48, PT ;  /* 0x000000480200780c */ /* 0x000fe40003fa4270 */
[----:B------:R-:W-:Y:S02]  /*7ba0*/  FMNMX.FTZ R4, R178, R4, !PT ;  /* 0x00000004b2047209 */ /* 0x000fe40007810000 */
[----:B------:R-:W-:Y:S02]  /*7bb0*/  FMNMX.FTZ R141, R37, R141, !PT ;  /* 0x0000008d258d7209 */ /* 0x000fe40007810000 */
[----:B------:R-:W-:Y:S02]  /*7bc0*/  FSEL R24, R40, -INF , P5 ;  /* 0xff80000028187808 */ /* 0x000fe40002800000 */
[C---:B------:R-:W-:Y:S02]  /*7bd0*/  ISETP.GT.AND P1, PT, R2.reuse, 0x49, PT ;  /* 0x000000490200780c */ /* 0x040fe40003f24270 */
[----:B------:R-:W-:Y:S02]  /*7be0*/  FMNMX.FTZ R4, R179, R4, !PT ;  /* 0x00000004b3047209 */ /* 0x000fe40007810000 */
[----:B------:R-:W-:Y:S01]  /*7bf0*/  FSEL R16, R41, -INF , P1 ;  /* 0xff80000029107808 */ /* 0x000fe20000800000 */
[----:B------:R-:W-:Y:S01]  /*7c00*/  IMAD.MOV.U32 R41, RZ, RZ, R142 ;  /* 0x000000ffff297224 */ /* 0x000fe200078e008e */
[----:B------:R-:W-:Y:S02]  /*7c10*/  ISETP.GT.AND P0, PT, R2, 0x50, PT ;  /* 0x000000500200780c */ /* 0x000fe40003f04270 */
[----:B------:R-:W-:Y:S02]  /*7c20*/  FMNMX.FTZ R141, R24, R141, !PT ;  /* 0x0000008d188d7209 */ /* 0x000fe40007810000 */
[----:B------:R-:W-:Y:S02]  /*7c30*/  ISETP.GT.AND P5, PT, R2, 0x58, PT ;  /* 0x000000580200780c */ /* 0x000fe40003fa4270 */
[----:B------:R-:W-:Y:S02]  /*7c40*/  FMNMX.FTZ R4, R180, R4, !PT ;  /* 0x00000004b4047209 */ /* 0x000fe40007810000 */
[----:B------:R-:W-:Y:S02]  /*7c50*/  ISETP.GT.AND P6, PT, R2, 0x51, PT ;  /* 0x000000510200780c */ /* 0x000fe40003fc4270 */
[----:B------:R-:W-:Y:S02]  /*7c60*/  FSEL R40, R44, -INF , P0 ;  /* 0xff8000002c287808 */ /* 0x000fe40000000000 */
[----:B------:R-:W-:Y:S02]  /*7c70*/  FMNMX.FTZ R141, R16, R141, !PT ;  /* 0x0000008d108d7209 */ /* 0x000fe40007810000 */
[----:B------:R-:W-:Y:S02]  /*7c80*/  FSEL R6, R48, -INF , P5 ;  /* 0xff80000030067808 */ /* 0x000fe40002800000 */
[----:B------:R-:W-:Y:S02]  /*7c90*/  ISETP.GT.AND P1, PT, R2, 0x59, PT ;  /* 0x000000590200780c */ /* 0x000fe40003f24270 */
[----:B------:R-:W-:Y:S02]  /*7ca0*/  FMNMX.FTZ R2, R250, R4, !PT ;  /* 0x00000004fa027209 */ /* 0x000fe40007810000 */
[----:B------:R-:W-:Y:S02]  /*7cb0*/  FSEL R45, R45, -INF , P6 ;  /* 0xff8000002d2d7808 */ /* 0x000fe40003000000 */
[----:B------:R-:W-:Y:S02]  /*7cc0*/  FMNMX.FTZ R141, R40, R141, !PT ;  /* 0x0000008d288d7209 */ /* 0x000fe40007810000 */
[----:B------:R-:W-:Y:S01]  /*7cd0*/  FSEL R246, R49, -INF , P1 ;  /* 0xff80000031f67808 */ /* 0x000fe20000800000 */
[----:B------:R-:W-:Y:S01]  /*7ce0*/  IMAD.MOV.U32 R49, RZ, RZ, R6 ;  /* 0x000000ffff317224 */ /* 0x000fe200078e0006 */
[----:B------:R-:W-:Y:S01]  /*7cf0*/  ISETP.GT.AND P0, PT, R0, 0x31, PT ;  /* 0x000000310000780c */ /* 0x000fe20003f04270 */
[----:B------:R-:W-:Y:S01]  /*7d00*/  IMAD.U32 R6, RZ, RZ, UR24 ;  /* 0x00000018ff067e24 */ /* 0x000fe2000f8e00ff */
[----:B------:R-:W-:Y:S01]  /*7d10*/  MOV R33, R164 ;  /* 0x000000a400217202 */ /* 0x000fe20000000f00 */
[----:B------:R-:W-:Y:S01]  /*7d20*/  @UP0 USHF.L.U64.HI UR24, UR4, 0x6, UR5 ;  /* 0x0000000604180899 */ /* 0x000fe20008010205 */
[----:B------:R-:W-:Y:S02]  /*7d30*/  FMNMX.FTZ R2, R252, R2, !PT ;  /* 0x00000002fc027209 */ /* 0x000fe40007810000 */
[----:B------:R-:W-:Y:S02]  /*7d40*/  FMNMX.FTZ R141, R45, R141, !PT ;  /* 0x0000008d2d8d7209 */ /* 0x000fe40007810000 */
[----:B------:R-:W-:Y:S02]  /*7d50*/  FSEL R5, R31, -INF , P0 ;  /* 0xff8000001f057808 */ /* 0x000fe40000000000 */
[----:B------:R-:W-:Y:S02]  /*7d60*/  ISETP.GT.AND P0, PT, R0, 0x38, PT ;  /* 0x000000380000780c */ /* 0x000fe40003f04270 */
[----:B------:R-:W-:Y:S02]  /*7d70*/  FMNMX.FTZ R2, R33, R2, !PT ;  /* 0x0000000221027209 */ /* 0x000fe40007810000 */
[----:B------:R-:W-:Y:S02]  /*7d80*/  FMNMX.FTZ R141, R49, R141, !PT ;  /* 0x0000008d318d7209 */ /* 0x000fe40007810000 */
[----:B------:R-:W-:Y:S02]  /*7d90*/  FMNMX.FTZ R2, R41, R2, !PT ;  /* 0x0000000229027209 */ /* 0x000fe40007810000 */
[----:B------:R-:W-:Y:S02]  /*7da0*/  FSEL R48, R34, -INF , P0 ;  /* 0xff80000022307808 */ /* 0x000fe40000000000 */
[----:B------:R-:W-:Y:S02]  /*7db0*/  MOV R34, R5 ;  /* 0x0000000500227202 */ /* 0x000fe40000000f00 */
[----:B------:R-:W-:Y:S02]  /*7dc0*/  FMNMX.FTZ R141, R246, R141, !PT ;  /* 0x0000008df68d7209 */ /* 0x000fe40007810000 */
[----:B------:R-:W-:Y:S02]  /*7dd0*/  ISETP.GT.AND P1, PT, R0, 0x39, PT ;  /* 0x000000390000780c */ /* 0x000fe40003f24270 */
[----:B------:R-:W-:Y:S01]  /*7de0*/  FMNMX.FTZ R2, R34, R2, !PT ;  /* 0x0000000222027209 */ /* 0x000fe20007810000 */
[----:B------:R-:W1:Y:S01]  /*7df0*/  SHFL.BFLY PT, R4, R141, 0x2, 0x1f ;  /* 0x0c401f008d047f89 */ /* 0x000e6200000e0000 */
[----:B------:R-:W-:Y:S02]  /*7e00*/  FSEL R17, R35, -INF , P1 ;  /* 0xff80000023117808 */ /* 0x000fe40000800000 */
[----:B------:R-:W-:Y:S02]  /*7e10*/  ISETP.GT.AND P1, PT, R0, 0x40, PT ;  /* 0x000000400000780c */ /* 0x000fe40003f24270 */
[----:B------:R-:W-:Y:S02]  /*7e20*/  FMNMX.FTZ R2, R48, R2, !PT ;  /* 0x0000000230027209 */ /* 0x000fe40007810000 */
[----:B------:R-:W-:Y:S02]  /*7e30*/  FSEL R38, R38, -INF , P1 ;  /* 0xff80000026267808 */ /* 0x000fe40000800000 */
[C---:B------:R-:W-:Y:S02]  /*7e40*/  ISETP.GT.AND P1, PT, R0.reuse, 0x48, PT ;  /* 0x000000480000780c */ /* 0x040fe40003f24270 */
[----:B------:R-:W-:Y:S02]  /*7e50*/  ISETP.GT.AND P0, PT, R0, 0x41, PT ;  /* 0x000000410000780c */ /* 0x000fe40003f04270 */
[----:B------:R-:W-:Y:S02]  /*7e60*/  FMNMX.FTZ R2, R17, R2, !PT ;  /* 0x0000000211027209 */ /* 0x000fe40007810000 */
[----:B------:R-:W-:Y:S01]  /*7e70*/  FSEL R5, R42, -INF , P1 ;  /* 0xff8000002a057808 */ /* 0x000fe20000800000 */
[----:B------:R-:W-:Y:S01]  /*7e80*/  IMAD.MOV.U32 R42, RZ, RZ, R17 ;  /* 0x000000ffff2a7224 */ /* 0x000fe200078e0011 */
[----:B------:R-:W-:Y:S01]  /*7e90*/  FSEL R26, R39, -INF , P0 ;  /* 0xff800000271a7808 */ /* 0x000fe20000000000 */
[----:B------:R-:W-:Y:S01]  /*7ea0*/  IMAD.MOV.U32 R39, RZ, RZ, R13 ;  /* 0x000000ffff277224 */ /* 0x000fe200078e000d */
[----:B------:R-:W-:Y:S02]  /*7eb0*/  ISETP.GT.AND P0, PT, R0, 0x49, PT ;  /* 0x000000490000780c */ /* 0x000fe40003f04270 */
[----:B------:R-:W-:Y:S02]  /*7ec0*/  FMNMX.FTZ R2, R38, R2, !PT ;  /* 0x0000000226027209 */ /* 0x000fe40007810000 */
[----:B------:R-:W-:Y:S01]  /*7ed0*/  FSEL R44, R43, -INF , P0 ;  /* 0xff8000002b2c7808 */ /* 0x000fe20000000000 */
[----:B------:R-:W-:Y:S01]  /*7ee0*/  IMAD.MOV.U32 R43, RZ, RZ, R5 ;  /* 0x000000ffff2b7224 */ /* 0x000fe200078e0005 */
[----:B------:R-:W-:Y:S02]  /*7ef0*/  FMNMX.FTZ R2, R26, R2, !PT ;  /* 0x000000021a027209 */ /* 0x000fe40007810000 */
[----:B------:R-:W-:Y:S02]  /*7f00*/  ISETP.GT.AND P1, PT, R0, 0x50, PT ;  /* 0x000000500000780c */ /* 0x000fe40003f24270 */
[----:B------:R-:W-:Y:S02]  /*7f10*/  FMNMX.FTZ R2, R43, R2, !PT ;  /* 0x000000022b027209 */ /* 0x000fe40007810000 */
[----:B------:R-:W-:Y:S02]  /*7f20*/  FSEL R25, R46, -INF , P1 ;  /* 0xff8000002e197808 */ /* 0x000fe40000800000 */
[----:B------:R-:W-:Y:S02]  /*7f30*/  FMNMX.FTZ R2, R44, R2, !PT ;  /* 0x000000022c027209 */ /* 0x000fe40007810000 */
[C---:B------:R-:W-:Y:S02]  /*7f40*/  ISETP.GT.AND P0, PT, R0.reuse, 0x51, PT ;  /* 0x000000510000780c */ /* 0x040fe40003f04270 */
[----:B-1----:R-:W-:Y:S02]  /*7f50*/  FMNMX.FTZ R141, R141, R4, !PT ;  /* 0x000000048d8d7209 */ /* 0x002fe40007810000 */
[----:B------:R-:W-:Y:S02]  /*7f60*/  FSEL R247, R47, -INF , P0 ;  /* 0xff8000002ff77808 */ /* 0x000fe40000000000 */
[----:B------:R-:W-:Y:S01]  /*7f70*/  ISETP.GT.AND P1, PT, R0, 0x58, PT ;  /* 0x000000580000780c */ /* 0x000fe20003f24270 */
[----:B------:R-:W1:Y:S01]  /*7f80*/  SHFL.BFLY PT, R4, R141, 0x1, 0x1f ;  /* 0x0c201f008d047f89 */ /* 0x000e6200000e0000 */
[----:B------:R-:W-:Y:S02]  /*7f90*/  FMNMX.FTZ R2, R25, R2, !PT ;  /* 0x0000000219027209 */ /* 0x000fe40007810000 */
[----:B------:R-:W-:Y:S02]  /*7fa0*/  FSEL R248, R50, -INF , P1 ;  /* 0xff80000032f87808 */ /* 0x000fe40000800000 */
[----:B------:R-:W-:Y:S02]  /*7fb0*/  ISETP.GT.AND P0, PT, R0, 0x59, PT ;  /* 0x000000590000780c */ /* 0x000fe40003f04270 */
[----:B------:R-:W-:Y:S02]  /*7fc0*/  FMNMX.FTZ R0, R247, R2, !PT ;  /* 0x00000002f7007209 */ /* 0x000fe40007810000 */
[----:B------:R-:W-:Y:S02]  /*7fd0*/  FSEL R142, R51, -INF , P0 ;  /* 0xff800000338e7808 */ /* 0x000fe40000000000 */
[----:B------:R-:W-:Y:S02]  /*7fe0*/  FMNMX.FTZ R0, R248, R0, !PT ;  /* 0x00000000f8007209 */ /* 0x000fe40007810000 */
[----:B------:R-:W-:Y:S02]  /*7ff0*/  PLOP3.LUT P5, PT, PT, PT, UP0, 0x80, 0x0 ;  /* 0x000000000000781c */ /* 0x000fe40003faf008 */
[----:B------:R-:W-:Y:S02]  /*8000*/  FMNMX.FTZ R0, R142, R0, !PT ;  /* 0x000000008e007209 */ /* 0x000fe40007810000 */
[----:B------:R-:W-:Y:S02]  /*8010*/  MOV R35, R29 ;  /* 0x0000001d00237202 */ /* 0x000fe40000000f00 */
[----:B------:R-:W-:Y:S01]  /*8020*/  MOV R50, R16 ;  /* 0x0000001000327202 */ /* 0x000fe20000000f00 */
[----:B------:R-:W4:Y:S01]  /*8030*/  SHFL.BFLY PT, R2, R0, 0x2, 0x1f ;  /* 0x0c401f0000027f89 */ /* 0x000f2200000e0000 */
[----:B-1----:R-:W-:Y:S04]  /*8040*/  FMNMX.FTZ R141, R141, R4, !PT ;  /* 0x000000048d8d7209 */ /* 0x002fe80007810000 */
[C---:B------:R-:W-:Y:S01]  /*8050*/  FSETP.NEU.FTZ.AND P1, PT, R141.reuse, -INF , PT ;  /* 0xff8000008d00780b */ /* 0x040fe20003f3d000 */
[----:B------:R-:W-:Y:S05]  /*8060*/  FMUL.FTZ R164, R141, c[0x0][0x2d0] ;  /* 0x0000b4008da47a20 */ /* 0x000fea0000410000 */
[----:B------:R-:W-:Y:S05]  /*8070*/  FSEL R164, R164, RZ, P1 ;  /* 0x000000ffa4a47208 */ /* 0x000fea0000800000 */
[----:B------:R-:W-:Y:S04]  /*8080*/  FFMA.FTZ R7, R165, c[0x0][0x2d0], -R164 ;  /* 0x0000b400a5077a23 */ /* 0x000fe800000108a4 */
[----:B------:R-:W-:Y:S01]  /*8090*/  MUFU.EX2 R231, R7 ;  /* 0x0000000700e77308 */ /* 0x000fe20000000800 */
[----:B----4-:R-:W-:Y:S05]  /*80a0*/  FMNMX.FTZ R0, R0, R2, !PT ;  /* 0x0000000200007209 */ /* 0x010fea0007810000 */
[----:B------:R-:W1:Y:S01]  /*80b0*/  SHFL.BFLY PT, R2, R0, 0x1, 0x1f ;  /* 0x0c201f0000027f89 */ /* 0x000e6200000e0000 */
[----:B---3--:R-:W-:Y:S01]  /*80c0*/  @P5 IMAD.MOV.U32 R5, RZ, RZ, R11 ;  /* 0x000000ffff055224 */ /* 0x008fe200078e000b */
[----:B--2---:R-:W-:Y:S05]  /*80d0*/  @P5 MOV R4, R8 ;  /* 0x0000000800045202 */ /* 0x004fea0000000f00 */
[----:B------:R-:W-:Y:S04]  /*80e0*/  @P5 IMAD.WIDE.U32 R4, R6, 0x60, R4 ;  /* 0x0000006006045825 */ /* 0x000fe800078e0004 */
[C---:B------:R-:W-:Y:S01]  /*80f0*/  @P5 IMAD.SHL.U32 R6, R4.reuse, 0x2, RZ ;  /* 0x0000000204065824 */ /* 0x040fe200078e00ff */
[----:B------:R-:W-:Y:S01]  /*8100*/  @P5 IADD3 R5, R5, UR23, RZ ;  /* 0x0000001705055c10 */ /* 0x000fe2000fffe0ff */
[----:B------:R-:W-:Y:S02]  /*8110*/  @UP0 USHF.L.U32 UR23, UR4, 0x6, URZ ;  /* 0x0000000604170899 */ /* 0x000fe4000800063f */
[----:B------:R-:W-:Y:S01]  /*8120*/  UISETP.GT.AND UP0, UPT, UR22, UR21, UPT ;  /* 0x000000151600728c */ /* 0x000fe2000bf04270 */
[----:B------:R-:W-:Y:S01]  /*8130*/  @P5 SHF.L.U64.HI R5, R4, 0x1, R5 ;  /* 0x0000000104055819 */ /* 0x000fe20000010205 */
[----:B------:R-:W-:Y:S01]  /*8140*/  FFMA.FTZ R4, R167, c[0x0][0x2d0], -R164 ;  /* 0x0000b400a7047a23 */ /* 0x000fe200000108a4 */
[----:B------:R-:W-:Y:S01]  /*8150*/  @P5 IADD3 R8, P6, R6, 0x80, RZ ;  /* 0x0000008006085810 */ /* 0x000fe20007fde0ff */
[----:B------:R-:W-:Y:S01]  /*8160*/  IMAD.MOV.U32 R167, RZ, RZ, R38 ;  /* 0x000000ffffa77224 */ /* 0x000fe200078e0026 */
[----:B------:R-:W-:Y:S01]  /*8170*/  UMOV UR22, UR20 ;  /* 0x0000001400167c82 */ /* 0x000fe20008000000 */
[----:B------:R2:W3:Y:S01]  /*8180*/  MUFU.EX2 R15, R4 ;  /* 0x00000004000f7308 */ /* 0x0004e20000000800 */
[----:B------:R-:W-:Y:S04]  /*8190*/  @P5 IADD3 R8, P0, R8, c[0x0][0x1c8], RZ ;  /* 0x0000720008085a10 */ /* 0x000fe80007f1e0ff */
[--C-:B------:R-:W-:Y:S02]  /*81a0*/  @P5 IADD3.X R9, RZ, c[0x0][0x1cc], R5.reuse, P0, P6 ;  /* 0x00007300ff095a10 */ /* 0x100fe400007ec405 */
[----:B------:R-:W-:Y:S04]  /*81b0*/  @P5 IADD3 R10, P6, R6, 0x100, RZ ;  /* 0x00000100060a5810 */ /* 0x000fe80007fde0ff */
[----:B------:R-:W-:Y:S04]  /*81c0*/  @P5 IADD3 R10, P0, R10, c[0x0][0x1c8], RZ ;  /* 0x000072000a0a5a10 */ /* 0x000fe80007f1e0ff */
[----:B------:R-:W-:Y:S01]  /*81d0*/  @P5 IADD3.X R11, RZ, c[0x0][0x1cc], R5, P0, P6 ;  /* 0x00007300ff0b5a10 */ /* 0x000fe200007ec405 */
[--C-:B--2---:R-:W-:Y:S01]  /*81e0*/  FFMA.FTZ R4, R140, c[0x0][0x2d0], -R164.reuse ;  /* 0x0000b4008c047a23 */ /* 0x104fe200000108a4 */
[----:B-1----:R-:W-:Y:S01]  /*81f0*/  FMNMX.FTZ R140, R0, R2, !PT ;  /* 0x00000002008c7209 */ /* 0x002fe20007810000 */
[--C-:B------:R-:W-:Y:S02]  /*8200*/  FFMA.FTZ R0, R166, c[0x0][0x2d0], -R164.reuse ;  /* 0x0000b400a6007a23 */ /* 0x100fe400000108a4 */
[----:B------:R1:W-:Y:S01]  /*8210*/  MUFU.EX2 R12, R4 ;  /* 0x00000004000c7308 */ /* 0x0003e20000000800 */
[C---:B------:R-:W-:Y:S01]  /*8220*/  FSETP.NEU.FTZ.AND P0, PT, R140.reuse, -INF , PT ;  /* 0xff8000008c00780b */ /* 0x040fe20003f1d000 */
[----:B------:R-:W-:Y:S02]  /*8230*/  FMUL.FTZ R165, R140, c[0x0][0x2d0] ;  /* 0x0000b4008ca57a20 */ /* 0x000fe40000410000 */
[----:B------:R-:W-:Y:S03]  /*8240*/  IMAD.MOV.U32 R166, RZ, RZ, R45 ;  /* 0x000000ffffa67224 */ /* 0x000fe600078e002d */
[----:B------:R-:W-:Y:S01]  /*8250*/  FSEL R165, R165, RZ, P0 ;  /* 0x000000ffa5a57208 */ /* 0x000fe20000000000 */
[----:B------:R-:W-:Y:S02]  /*8260*/  FFMA.FTZ R166, R166, c[0x0][0x2d0], -R164 ;  /* 0x0000b400a6a67a23 */ /* 0x000fe400000108a4 */
[----:B------:R2:W-:Y:S02]  /*8270*/  MUFU.EX2 R18, R0 ;  /* 0x0000000000127308 */ /* 0x0005e40000000800 */
[--C-:B------:R-:W-:Y:S08]  /*8280*/  FFMA.FTZ R2, R169, c[0x0][0x2d0], -R165.reuse ;  /* 0x0000b400a9027a23 */ /* 0x100ff000000108a5 */
[----:B------:R-:W-:Y:S01]  /*8290*/  MUFU.EX2 R166, R166 ;  /* 0x000000a600a67308 */ /* 0x000fe20000000800 */
[----:B-1----:R-:W-:Y:S04]  /*82a0*/  @P5 IADD3 R4, P6, R6, c[0x0][0x1c8], RZ ;  /* 0x0000720006045a10 */ /* 0x002fe80007fde0ff */
[----:B------:R-:W-:Y:S05]  /*82b0*/  @P5 IADD3.X R5, R5, c[0x0][0x1cc], RZ, P6, !PT ;  /* 0x0000730005055a10 */ /* 0x000fea00037fe4ff */
[----:B------:R1:W-:Y:S01]  /*82c0*/  @P5 LDGSTS.E.BYPASS.LTC128B.128 [R249+0xc100], [R4.64], !P4 ;  /* 0x0c10000004f95fae */ /* 0x0003e2000e101d52 */
[--C-:B--2---:R-:W-:Y:S01]  /*82d0*/  FFMA.FTZ R0, R170, c[0x0][0x2d0], -R165.reuse ;  /* 0x0000b400aa007a23 */ /* 0x104fe200000108a5 */
[----:B------:R-:W-:Y:S03]  /*82e0*/  MOV R170, R44 ;  /* 0x0000002c00aa7202 */ /* 0x000fe60000000f00 */
[----:B------:R2:W-:Y:S03]  /*82f0*/  MUFU.EX2 R51, R0 ;  /* 0x0000000000337308 */ /* 0x0005e60000000800 */
[----:B------:R4:W-:Y:S08]  /*8300*/  @P5 LDGSTS.E.BYPASS.LTC128B.128 [R249+0xf100], [R8.64], !P3 ;  /* 0x0f10000008f95fae */ /* 0x0009f0000d901d52 */
[----:B------:R4:W-:Y:S01]  /*8310*/  @P5 LDGSTS.E.BYPASS.LTC128B.128 [R249+0x12100], [R10.64], !P2 ;  /* 0x121000000af95fae */ /* 0x0009e2000d101d52 */
[----:B-1----:R-:W-:Y:S01]  /*8320*/  @P5 IADD3 R4, P6, R4, UR23, RZ ;  /* 0x0000001704045c10 */ /* 0x002fe2000ffde0ff */
[--C-:B--2---:R-:W-:Y:S01]  /*8330*/  FFMA.FTZ R0, R171, c[0x0][0x2d0], -R165.reuse ;  /* 0x0000b400ab007a23 */ /* 0x104fe200000108a5 */
[----:B---3--:R-:W-:Y:S02]  /*8340*/  MOV R171, R15 ;  /* 0x0000000f00ab7202 */ /* 0x008fe40000000f00 */
[----:B------:R-:W-:Y:S01]  /*8350*/  @P5 IADD3.X R5, R5, UR24, RZ, P6, !PT ;  /* 0x0000001805055c10 */ /* 0x000fe2000b7fe4ff */
[----:B------:R1:W2:Y:S01]  /*8360*/  MUFU.EX2 R27, R0 ;  /* 0x00000000001b7308 */ /* 0x0002a20000000800 */
[----:B------:R-:W-:Y:S03]  /*8370*/  F2FP.BF16.PACK_AB R160, R171, R231 ;  /* 0x000000e7aba0723e */ /* 0x000fe600000010ff */
[----:B------:R3:W-:Y:S06]  /*8380*/  @P5 LDGSTS.E.BYPASS.LTC128B.128 [R249+0xd100], [R4.64], !P4 ;  /* 0x0d10000004f95fae */ /* 0x0007ec000e101d52 */
[----:B----4-:R4:W-:Y:S02]  /*8390*/  MUFU.EX2 R11, R2 ;  /* 0x00000002000b7308 */ /* 0x0109e40000000800 */
[----:B------:R3:W-:Y:S08]  /*83a0*/  @P5 LDGSTS.E.BYPASS.LTC128B.128 [R249+0x10100], [R4.64+0x80], !P3 ;  /* 0x1010008004f95fae */ /* 0x0007f0000d901d52 */
[----:B------:R3:W-:Y:S01]  /*83b0*/  @P5 LDGSTS.E.BYPASS.LTC128B.128 [R249+0x13100], [R4.64+0x100], !P2 ;  /* 0x1310010004f95fae */ /* 0x0007e2000d101d52 */
[----:B-1----:R-:W-:Y:S01]  /*83c0*/  FFMA.FTZ R0, R168, c[0x0][0x2d0], -R165 ;  /* 0x0000b400a8007a23 */ /* 0x002fe200000108a5 */
[----:B--2---:R-:W-:Y:S01]  /*83d0*/  F2FP.BF16.PACK_AB R161, R27, R51 ;  /* 0x000000331ba1723e */ /* 0x004fe200000010ff */
[----:B------:R-:W-:Y:S02]  /*83e0*/  IMAD.MOV.U32 R168, RZ, RZ, R49 ;  /* 0x000000ffffa87224 */ /* 0x000fe400078e0031 */
[----:B------:R1:W2:Y:S01]  /*83f0*/  MUFU.EX2 R15, R0 ;  /* 0x00000000000f7308 */ /* 0x0002a20000000800 */
[----:B------:R-:W-:Y:S02]  /*8400*/  IMAD.MOV.U32 R49, RZ, RZ, R36 ;  /* 0x000000ffff317224 */ /* 0x000fe400078e0024 */
[----:B------:R-:W-:Y:S01]  /*8410*/  FFMA.FTZ R168, R168, c[0x0][0x2d0], -R164 ;  /* 0x0000b400a8a87a23 */ /* 0x000fe200000108a4 */
[----:B----4-:R-:W-:Y:S02]  /*8420*/  FSEL R2, R140, RZ, P0 ;  /* 0x000000ff8c027208 */ /* 0x010fe40000000000 */
[----:B------:R-:W-:Y:S04]  /*8430*/  PLOP3.LUT P0, PT, PT, PT, UP0, 0x80, 0x0 ;  /* 0x000000000000781c */ /* 0x000fe80003f0f008 */
[----:B------:R-:W-:Y:S01]  /*8440*/  MUFU.EX2 R168, R168 ;  /* 0x000000a800a87308 */ /* 0x000fe20000000800 */
[----:B-1----:R-:W-:Y:S01]  /*8450*/  FSEL R0, R141, RZ, P1 ;  /* 0x000000ff8d007208 */ /* 0x002fe20000800000 */
[----:B--2---:R-:W-:Y:S01]  /*8460*/  IMAD.MOV.U32 R169, RZ, RZ, R15 ;  /* 0x000000ffffa97224 */ /* 0x004fe200078e000f */
[----:B------:R-:W-:Y:S03]  /*8470*/  @P5 IADD3 R6, P1, R4, UR23, RZ ;  /* 0x0000001704065c10 */ /* 0x000fe6000ff3e0ff */
[----:B------:R-:W-:Y:S01]  /*8480*/  FADD.FTZ R0, -R0, R3 ;  /* 0x0000000300007221 */ /* 0x000fe20000010100 */
[----:B------:R-:W-:Y:S02]  /*8490*/  @P5 IADD3.X R7, R5, UR24, RZ, P1, !PT ;  /* 0x0000001805075c10 */ /* 0x000fe40008ffe4ff */
[----:B------:R-:W-:Y:S01]  /*84a0*/  F2FP.BF16.PACK_AB R163, R11, R169 ;  /* 0x000000a90ba3723e */ /* 0x000fe200000010ff */
[----:B------:R-:W-:Y:S02]  /*84b0*/  FMUL.FTZ R0, R0, c[0x0][0x2d0] ;  /* 0x0000b40000007a20 */ /* 0x000fe40000410000 */
[----:B------:R1:W-:Y:S02]  /*84c0*/  @P5 LDGSTS.E.BYPASS.LTC128B.128 [R249+0xe100], [R6.64], !P4 ;  /* 0x0e10000006f95fae */ /* 0x0003e4000e101d52 */
[----:B------:R2:W3:Y:S06]  /*84d0*/  MUFU.EX2 R3, R0 ;  /* 0x0000000000037308 */ /* 0x0004ec0000000800 */
[----:B------:R1:W-:Y:S08]  /*84e0*/  @P5 LDGSTS.E.BYPASS.LTC128B.128 [R249+0x11100], [R6.64+0x80], !P3 ;  /* 0x1110008006f95fae */ /* 0x0003f0000d901d52 */
[----:B------:R1:W-:Y:S08]  /*84f0*/  @P5 LDGSTS.E.BYPASS.LTC128B.128 [R249+0x14100], [R6.64+0x100], !P2 ;  /* 0x1410010006f95fae */ /* 0x0003f0000d101d52 */
[----:B------:R-:W-:Y:S01]  /*8500*/  LDSM.16.MT88.4 R20, [R226+0x100] ;  /* 0x00010000e214783b */ /* 0x000fe20000004200 */
[----:B--2---:R-:W-:Y:S01]  /*8510*/  FADD.FTZ R0, -R2, R143 ;  /* 0x0000008f02007221 */ /* 0x004fe20000010100 */
[----:B------:R-:W-:Y:S01]  /*8520*/  MOV R143, R40 ;  /* 0x00000028008f7202 */ /* 0x000fe20000000f00 */
[----:B------:R-:W-:Y:S02]  /*8530*/  IMAD.MOV.U32 R2, RZ, RZ, R12 ;  /* 0x000000ffff027224 */ /* 0x000fe400078e000c */
[----:B------:R-:W-:Y:S03]  /*8540*/  FMUL.FTZ R0, R0, c[0x0][0x2d0] ;  /* 0x0000b40000007a20 */ /* 0x000fe60000410000 */
[----:B------:R-:W2:Y:S01]  /*8550*/  LDSM.16.MT88.4 R12, [R225+0x100] ;  /* 0x00010000e10c783b */ /* 0x000ea20000004200 */
[----:B------:R-:W-:Y:S01]  /*8560*/  F2FP.BF16.PACK_AB R162, R18, R2 ;  /* 0x0000000212a2723e */ /* 0x000fe200000010ff */
[C---:B---3--:R-:W-:Y:S01]  /*8570*/  FMUL.FTZ R4, R3.reuse, R144 ;  /* 0x0000009003047220 */ /* 0x048fe20000410000 */
[----:B------:R-:W-:Y:S01]  /*8580*/  MOV R144, R11 ;  /* 0x0000000b00907202 */ /* 0x000fe20000000f00 */
[----:B------:R-:W1:Y:S01]  /*8590*/  MUFU.EX2 R0, R0 ;  /* 0x0000000000007308 */ /* 0x000e620000000800 */
[C---:B------:R-:W-:Y:S01]  /*85a0*/  FMUL.FTZ R5, R3.reuse, R145 ;  /* 0x0000009103057220 */ /* 0x040fe20000410000 */
[----:B------:R-:W-:Y:S01]  /*85b0*/  MOV R145, R18 ;  /* 0x0000001200917202 */ /* 0x000fe20000000f00 */
[C---:B------:R-:W-:Y:S01]  /*85c0*/  FMUL.FTZ R9, R3.reuse, R149 ;  /* 0x0000009503097220 */ /* 0x040fe20000410000 */
[----:B------:R-:W3:Y:S01]  /*85d0*/  LDSM.16.MT88.4 R28, [R229+0x100] ;  /* 0x00010000e51c783b */ /* 0x000ee20000004200 */
[C---:B------:R-:W-:Y:S01]  /*85e0*/  FMUL.FTZ R8, R3.reuse, R148 ;  /* 0x0000009403087220 */ /* 0x040fe20000410000 */
[----:B------:R-:W-:Y:S01]  /*85f0*/  MOV R149, R39 ;  /* 0x0000002700957202 */ /* 0x000fe20000000f00 */
[C---:B------:R-:W-:Y:S02]  /*8600*/  FMUL.FTZ R16, R3.reuse, R104 ;  /* 0x0000006803107220 */ /* 0x040fe40000410000 */
[C---:B------:R-:W-:Y:S02]  /*8610*/  FMUL.FTZ R17, R3.reuse, R105 ;  /* 0x0000006903117220 */ /* 0x040fe40000410000 */
[----:B------:R-:W-:Y:S01]  /*8620*/  IMAD.MOV.U32 R40, RZ, RZ, R19 ;  /* 0x000000ffff287224 */ /* 0x000fe200078e0013 */
[----:B------:R-:W-:Y:S01]  /*8630*/  LDSM.16.MT88.4 R44, [R225+0x3100] ;  /* 0x00310000e12c783b */ /* 0x000fe20000004200 */
[----:B------:R-:W-:Y:S02]  /*8640*/  IMAD.MOV.U32 R148, RZ, RZ, R33 ;  /* 0x000000ffff947224 */ /* 0x000fe400078e0021 */
[C---:B------:R-:W-:Y:S01]  /*8650*/  FMUL.FTZ R33, R3.reuse, R121 ;  /* 0x0000007903217220 */ /* 0x040fe20000410000 */
[----:B------:R-:W-:Y:S01]  /*8660*/  MOV R121, R49 ;  /* 0x0000003100797202 */ /* 0x000fe20000000f00 */
[C---:B------:R-:W-:Y:S02]  /*8670*/  FMUL.FTZ R49, R3.reuse, R137 ;  /* 0x0000008903317220 */ /* 0x040fe40000410000 */
[----:B------:R-:W-:Y:S01]  /*8680*/  IMAD.MOV.U32 R137, RZ, RZ, R149 ;  /* 0x000000ffff897224 */ /* 0x000fe200078e0095 */
[----:B------:R-:W0:Y:S01]  /*8690*/  LDGDEPBAR ;  /* 0x00000000000079af */ /* 0x000e220000000000 */
[C---:B------:R-:W-:Y:S02]  /*86a0*/  FMUL.FTZ R52, R3.reuse, R52 ;  /* 0x0000003403347220 */ /* 0x040fe40000410000 */
[C---:B------:R-:W-:Y:S02]  /*86b0*/  FMUL.FTZ R53, R3.reuse, R53 ;  /* 0x0000003503357220 */ /* 0x040fe40000410000 */
[C---:B-1----:R-:W-:Y:S02]  /*86c0*/  FMUL.FTZ R6, R0.reuse, R146 ;  /* 0x0000009200067220 */ /* 0x042fe40000410000 */
[C---:B------:R-:W-:Y:S01]  /*86d0*/  FMUL.FTZ R7, R0.reuse, R147 ;  /* 0x0000009300077220 */ /* 0x040fe20000410000 */
[----:B------:R-:W-:Y:S01]  /*86e0*/  MOV R147, R27 ;  /* 0x0000001b00937202 */ /* 0x000fe20000000f00 */
[C---:B------:R-:W-:Y:S02]  /*86f0*/  FMUL.FTZ R18, R0.reuse, R106 ;  /* 0x0000006a00127220 */ /* 0x040fe40000410000 */
[C---:B------:R-:W-:Y:S02]  /*8700*/  FMUL.FTZ R19, R0.reuse, R107 ;  /* 0x0000006b00137220 */ /* 0x040fe40000410000 */
[----:B------:R-:W-:Y:S01]  /*8710*/  LDSM.16.MT88.4 R104, [R229+0x3100] ;  /* 0x00310000e568783b */ /* 0x000fe20000004200 */
[C---:B------:R-:W-:Y:S01]  /*8720*/  FMUL.FTZ R10, R0.reuse, R150 ;  /* 0x00000096000a7220 */ /* 0x040fe20000410000 */
[C---:B--2---:R-:W-:Y:S05]  /*8730*/  HMMA.16816.F32.BF16 R4, R160.reuse, R12, R4 ;  /* 0x0000000ca004723c */ /* 0x044fea0000041804 */
[C---:B------:R-:W-:Y:S01]  /*8740*/  FMUL.FTZ R11, R0.reuse, R151 ;  /* 0x00000097000b7220 */ /* 0x040fe20000410000 */
[----:B------:R-:W-:Y:S01]  /*8750*/  MOV R151, R51 ;  /* 0x0000003300977202 */ /* 0x000fe20000000f00 */
[C---:B------:R-:W-:Y:S02]  /*8760*/  FMUL.FTZ R12, R3.reuse, R100 ;  /* 0x00000064030c7220 */ /* 0x040fe40000410000 */
[C---:B------:R-:W-:Y:S03]  /*8770*/  FMUL.FTZ R13, R3.reuse, R101 ;  /* 0x00000065030d7220 */ /* 0x040fe60000410000 */
[C---:B------:R-:W-:Y:S03]  /*8780*/  HMMA.16816.F32.BF16 R8, R160.reuse, R14, R8 ;  /* 0x0000000ea008723c */ /* 0x040fe60000041808 */
[----:B------:R-:W-:Y:S01]  /*8790*/  IMAD.MOV.U32 R150, RZ, RZ, R35 ;  /* 0x000000ffff967224 */ /* 0x000fe200078e0023 */
[----:B------:R-:W-:Y:S01]  /*87a0*/  MOV R35, R37 ;  /* 0x0000002500237202 */ /* 0x000fe20000000f00 */
[----:B------:R-:W-:Y:S01]  /*87b0*/  IMAD.MOV.U32 R146, RZ, RZ, R24 ;  /* 0x000000ffff927224 */ /* 0x000fe200078e0018 */
[----:B------:R-:W1:Y:S01]  /*87c0*/  LDSM.16.MT88.4 R36, [R228+0x100] ;  /* 0x00010000e424783b */ /* 0x000e620000004200 */
[C---:B------:R-:W-:Y:S02]  /*87d0*/  FMUL.FTZ R14, R0.reuse, R102 ;  /* 0x00000066000e7220 */ /* 0x040fe40000410000 */
[C---:B------:R-:W-:Y:S03]  /*87e0*/  FMUL.FTZ R15, R0.reuse, R103 ;  /* 0x00000067000f7220 */ /* 0x040fe60000410000 */
[C---:B------:R-:W-:Y:S02]  /*87f0*/  FMUL.FTZ R24, R3.reuse, R112 ;  /* 0x0000007003187220 */ /* 0x040fe40000410000 */
[----:B------:R-:W2:Y:S01]  /*8800*/  LDSM.16.MT88.4 R100, [R226+0x3100] ;  /* 0x00310000e264783b */ /* 0x000ea20000004200 */
[----:B------:R-:W-:Y:S01]  /*8810*/  IMAD.MOV.U32 R112, RZ, RZ, R167 ;  /* 0x000000ffff707224 */ /* 0x000fe200078e00a7 */
[C---:B------:R-:W-:Y:S03]  /*8820*/  HMMA.16816.F32.BF16 R12, R160.reuse, R20, R12 ;  /* 0x00000014a00c723c */ /* 0x040fe6000004180c */
[----:B------:R-:W-:Y:S01]  /*8830*/  MOV R167, R25 ;  /* 0x0000001900a77202 */ /* 0x000fe20000000f00 */
[C---:B------:R-:W-:Y:S02]  /*8840*/  FMUL.FTZ R25, R3.reuse, R113 ;  /* 0x0000007103197220 */ /* 0x040fe40000410000 */
[----:B------:R-:W-:Y:S02]  /*8850*/  IMAD.MOV.U32 R113, RZ, RZ, R26 ;  /* 0x000000ffff717224 */ /* 0x000fe400078e001a */
[C---:B------:R-:W-:Y:S04]  /*8860*/  HMMA.16816.F32.BF16 R16, R160.reuse, R22, R16 ;  /* 0x00000016a010723c */ /* 0x040fe80000041810 */
[C---:B------:R-:W-:Y:S02]  /*8870*/  FMUL.FTZ R20, R3.reuse, R108 ;  /* 0x0000006c03147220 */ /* 0x040fe40000410000 */
[C---:B------:R-:W-:Y:S02]  /*8880*/  FMUL.FTZ R21, R3.reuse, R109 ;  /* 0x0000006d03157220 */ /* 0x040fe40000410000 */
[C---:B------:R-:W-:Y:S04]  /*8890*/  FMUL.FTZ R22, R0.reuse, R110 ;  /* 0x0000006e00167220 */ /* 0x040fe80000410000 */
[C---:B------:R-:W-:Y:S02]  /*88a0*/  FMUL.FTZ R23, R0.reuse, R111 ;  /* 0x0000006f00177220 */ /* 0x040fe40000410000 */
[----:B------:R-:W4:Y:S01]  /*88b0*/  LDSM.16.MT88.4 R108, [R228+0x3100] ;  /* 0x00310000e46c783b */ /* 0x000f220000004200 */
[C---:B------:R-:W-:Y:S01]  /*88c0*/  FMUL.FTZ R26, R0.reuse, R114 ;  /* 0x00000072001a7220 */ /* 0x040fe20000410000 */
[----:B------:R-:W-:Y:S01]  /*88d0*/  MOV R114, R146 ;  /* 0x0000009200727202 */ /* 0x000fe20000000f00 */
[----:B------:R-:W-:Y:S02]  /*88e0*/  FMUL.FTZ R27, R0, R115 ;  /* 0x00000073001b7220 */ /* 0x000fe40000410000 */
[C---:B---3--:R-:W-:Y:S03]  /*88f0*/  HMMA.16816.F32.BF16 R20, R160.reuse, R28, R20 ;  /* 0x0000001ca014723c */ /* 0x048fe60000041814 */
[----:B------:R-:W-:Y:S01]  /*8900*/  IMAD.MOV.U32 R115, RZ, RZ, R171 ;  /* 0x000000ffff737224 */ /* 0x000fe200078e00ab */
[----:B------:R-:W-:Y:S01]  /*8910*/  MOV R171, R43 ;  /* 0x0000002b00ab7202 */ /* 0x000fe20000000f00 */
[----:B------:R-:W-:Y:S02]  /*8920*/  IMAD.MOV.U32 R146, RZ, RZ, R2 ;  /* 0x000000ffff927224 */ /* 0x000fe400078e0002 */
[C---:B------:R-:W-:Y:S01]  /*8930*/  FMUL.FTZ R28, R3.reuse, R116 ;  /* 0x00000074031c7220 */ /* 0x040fe20000410000 */
[C---:B------:R-:W-:Y:S04]  /*8940*/  HMMA.16816.F32.BF16 R24, R160.reuse, R30, R24 ;  /* 0x0000001ea018723c */ /* 0x040fe80000041818 */
[C---:B------:R-:W-:Y:S02]  /*8950*/  FMUL.FTZ R29, R3.reuse, R117 ;  /* 0x00000075031d7220 */ /* 0x040fe40000410000 */
[----:B------:R-:W-:Y:S02]  /*8960*/  FFMA.FTZ R2, R172, c[0x0][0x2d0], -R164 ;  /* 0x0000b400ac027a23 */ /* 0x000fe400000108a4 */
[C---:B------:R-:W-:Y:S01]  /*8970*/  FMUL.FTZ R30, R0.reuse, R118 ;  /* 0x00000076001e7220 */ /* 0x040fe20000410000 */
[----:B------:R-:W-:Y:S03]  /*8980*/  MOV R118, R35 ;  /* 0x0000002300767202 */ /* 0x000fe60000000f00 */
[C---:B------:R-:W-:Y:S02]  /*8990*/  FMUL.FTZ R31, R0.reuse, R119 ;  /* 0x00000077001f7220 */ /* 0x040fe40000410000 */
[----:B------:R-:W-:Y:S02]  /*89a0*/  IMAD.MOV.U32 R116, RZ, RZ, R50 ;  /* 0x000000ffff747224 */ /* 0x000fe400078e0032 */
[----:B------:R-:W-:Y:S02]  /*89b0*/  IMAD.MOV.U32 R119, RZ, RZ, R32 ;  /* 0x000000ffff777224 */ /* 0x000fe400078e0020 */
[C---:B------:R-:W-:Y:S01]  /*89c0*/  FMUL.FTZ R35, R0.reuse, R123 ;  /* 0x0000007b00237220 */ /* 0x040fe20000410000 */
[C---:B-1----:R-:W-:Y:S03]  /*89d0*/  HMMA.16816.F32.BF16 R28, R160.reuse, R36, R28 ;  /* 0x00000024a01c723c */ /* 0x042fe6000004181c */
[C---:B------:R-:W-:Y:S01]  /*89e0*/  FMUL.FTZ R32, R3.reuse, R120 ;  /* 0x0000007803207220 */ /* 0x040fe20000410000 */
[----:B------:R-:W-:Y:S01]  /*89f0*/  MOV R120, R34 ;  /* 0x0000002200787202 */ /* 0x000fe20000000f00 */
[C---:B------:R-:W-:Y:S01]  /*8a00*/  FMUL.FTZ R34, R0.reuse, R122 ;  /* 0x0000007a00227220 */ /* 0x040fe20000410000 */
[----:B------:R-:W-:Y:S01]  /*8a10*/  MOV R123, R41 ;  /* 0x00000029007b7202 */ /* 0x000fe20000000f00 */
[----:B------:R-:W-:Y:S02]  /*8a20*/  IMAD.MOV.U32 R117, RZ, RZ, R42 ;  /* 0x000000ffff757224 */ /* 0x000fe400078e002a */
[C---:B------:R-:W-:Y:S03]  /*8a30*/  FMUL.FTZ R41, R3.reuse, R129 ;  /* 0x0000008103297220 */ /* 0x040fe60000410000 */
[C---:B------:R-:W-:Y:S03]  /*8a40*/  HMMA.16816.F32.BF16 R32, R160.reuse, R38, R32 ;  /* 0x00000026a020723c */ /* 0x040fe60000041820 */
[C---:B------:R-:W-:Y:S02]  /*8a50*/  FMUL.FTZ R36, R3.reuse, R124 ;  /* 0x0000007c03247220 */ /* 0x040fe40000410000 */
[C---:B------:R-:W-:Y:S02]  /*8a60*/  FMUL.FTZ R37, R3.reuse, R125 ;  /* 0x0000007d03257220 */ /* 0x040fe40000410000 */
[C---:B------:R-:W-:Y:S02]  /*8a70*/  FMUL.FTZ R38, R0.reuse, R126 ;  /* 0x0000007e00267220 */ /* 0x040fe40000410000 */
[----:B------:R1:W-:Y:S03]  /*8a80*/  MUFU.EX2 R126, R2 ;  /* 0x00000002007e7308 */ /* 0x0003e60000000800 */
[----:B------:R-:W-:Y:S02]  /*8a90*/  IMAD.MOV.U32 R125, RZ, RZ, R40 ;  /* 0x000000ffff7d7224 */ /* 0x000fe400078e0028 */
[C---:B------:R-:W-:Y:S02]  /*8aa0*/  FMUL.FTZ R39, R0.reuse, R127 ;  /* 0x0000007f00277220 */ /* 0x040fe40000410000 */
[C---:B------:R-:W-:Y:S02]  /*8ab0*/  FMUL.FTZ R40, R3.reuse, R128 ;  /* 0x0000008003287220 */ /* 0x040fe40000410000 */
[C---:B------:R-:W-:Y:S02]  /*8ac0*/  FMUL.FTZ R42, R0.reuse, R130 ;  /* 0x00000082002a7220 */ /* 0x040fe40000410000 */
[----:B------:R-:W-:Y:S01]  /*8ad0*/  IMAD.MOV.U32 R130, RZ, RZ, R117 ;  /* 0x000000ffff827224 */ /* 0x000fe200078e0075 */
[C---:B------:R-:W-:Y:S03]  /*8ae0*/  HMMA.16816.F32.BF16 R36, R160.reuse, R44, R36 ;  /* 0x0000002ca024723c */ /* 0x040fe60000041824 */
[C---:B------:R-:W-:Y:S01]  /*8af0*/  FMUL.FTZ R43, R0.reuse, R131 ;  /* 0x00000083002b7220 */ /* 0x040fe20000410000 */
[----:B------:R-:W-:Y:S01]  /*8b00*/  MOV R117, R115 ;  /* 0x0000007300757202 */ /* 0x000fe20000000f00 */
[----:B------:R-:W-:Y:S02]  /*8b10*/  IMAD.MOV.U32 R172, RZ, RZ, R123 ;  /* 0x000000ffffac7224 */ /* 0x000fe400078e007b */
[C---:B------:R-:W-:Y:S02]  /*8b20*/  FMUL.FTZ R45, R3.reuse, R133 ;  /* 0x00000085032d7220 */ /* 0x040fe40000410000 */
[----:B------:R-:W-:Y:S01]  /*8b30*/  FMUL.FTZ R44, R3, R132 ;  /* 0x00000084032c7220 */ /* 0x000fe20000410000 */
[C---:B------:R-:W-:Y:S03]  /*8b40*/  HMMA.16816.F32.BF16 R40, R160.reuse, R46, R40 ;  /* 0x0000002ea028723c */ /* 0x040fe60000041828 */
[----:B-1----:R-:W-:Y:S01]  /*8b50*/  FFMA.FTZ R2, R173, c[0x0][0x2d0], -R164 ;  /* 0x0000b400ad027a23 */ /* 0x002fe200000108a4 */
[----:B------:R-:W-:Y:S01]  /*8b60*/  MOV R173, R150 ;  /* 0x0000009600ad7202 */ /* 0x000fe20000000f00 */
[----:B------:R-:W-:Y:S02]  /*8b70*/  IMAD.MOV.U32 R122, RZ, RZ, R48 ;  /* 0x000000ffff7a7224 */ /* 0x000fe400078e0030 */
[----:B------:R1:W3:Y:S01]  /*8b80*/  MUFU.EX2 R124, R2 ;  /* 0x00000002007c7308 */ /* 0x0002e20000000800 */
[C---:B------:R-:W-:Y:S04]  /*8b90*/  FMUL.FTZ R46, R0.reuse, R134 ;  /* 0x00000086002e7220 */ /* 0x040fe80000410000 */
[C---:B------:R-:W-:Y:S01]  /*8ba0*/  FMUL.FTZ R47, R0.reuse, R135 ;  /* 0x00000087002f7220 */ /* 0x040fe20000410000 */
[----:B------:R-:W-:Y:S01]  /*8bb0*/  MOV R131, R122 ;  /* 0x0000007a00837202 */ /* 0x000fe20000000f00 */
[C---:B------:R-:W-:Y:S02]  /*8bc0*/  FMUL.FTZ R48, R3.reuse, R136 ;  /* 0x0000008803307220 */ /* 0x040fe40000410000 */
[C---:B------:R-:W-:Y:S02]  /*8bd0*/  FMUL.FTZ R50, R0.reuse, R138 ;  /* 0x0000008a00327220 */ /* 0x040fe40000410000 */
[----:B------:R-:W-:Y:S01]  /*8be0*/  IMAD.MOV.U32 R138, RZ, RZ, R121 ;  /* 0x000000ffff8a7224 */ /* 0x000fe200078e0079 */
[C---:B--2---:R-:W-:Y:S03]  /*8bf0*/  HMMA.16816.F32.BF16 R44, R160.reuse, R100, R44 ;  /* 0x00000064a02c723c */ /* 0x044fe6000004182c */
[C---:B------:R-:W-:Y:S01]  /*8c00*/  FMUL.FTZ R51, R0.reuse, R139 ;  /* 0x0000008b00337220 */ /* 0x040fe20000410000 */
[----:B------:R-:W-:Y:S01]  /*8c10*/  MOV R139, R120 ;  /* 0x00000078008b7202 */ /* 0x000fe20000000f00 */
[----:B------:R-:W-:Y:S01]  /*8c20*/  IMAD.MOV.U32 R120, RZ, RZ, R112 ;  /* 0x000000ffff787224 */ /* 0x000fe200078e0070 */
[----:B------:R-:W-:Y:S01]  /*8c30*/  MOV R121, R118 ;  /* 0x0000007600797202 */ /* 0x000fe20000000f00 */
[----:B------:R-:W-:Y:S02]  /*8c40*/  IMAD.MOV.U32 R118, RZ, RZ, R114 ;  /* 0x000000ffff767224 */ /* 0x000fe400078e0072 */
[----:B------:R-:W-:Y:S01]  /*8c50*/  FMUL.FTZ R54, R0, R54 ;  /* 0x0000003600367220 */ /* 0x000fe20000410000 */
[C---:B------:R-:W-:Y:S01]  /*8c60*/  HMMA.16816.F32.BF16 R48, R160.reuse, R102, R48 ;  /* 0x00000066a030723c */ /* 0x040fe20000041830 */
[----:B------:R-:W2:Y:S02]  /*8c70*/  LDSM.16.MT88.4 R100, [R225+0x6100] ;  /* 0x00610000e164783b */ /* 0x000ea40000004200 */
[--C-:B-1----:R-:W-:Y:S01]  /*8c80*/  FFMA.FTZ R2, R174, c[0x0][0x2d0], -R165.reuse ;  /* 0x0000b400ae027a23 */ /* 0x102fe200000108a5 */
[----:B------:R-:W-:Y:S01]  /*8c90*/  MOV R174, R125 ;  /* 0x0000007d00ae7202 */ /* 0x000fe20000000f00 */
[C---:B------:R-:W-:Y:S02]  /*8ca0*/  FMUL.FTZ R55, R0.reuse, R55 ;  /* 0x0000003700377220 */ /* 0x040fe40000410000 */
[----:B------:R1:W-:Y:S01]  /*8cb0*/  MUFU.EX2 R125, R2 ;  /* 0x00000002007d7308 */ /* 0x0003e20000000800 */
[C---:B------:R-:W-:Y:S04]  /*8cc0*/  FMUL.FTZ R56, R3.reuse, R56 ;  /* 0x0000003803387220 */ /* 0x040fe80000410000 */
[C---:B------:R-:W-:Y:S03]  /*8cd0*/  HMMA.16816.F32.BF16 R52, R160.reuse, R104, R52 ;  /* 0x00000068a034723c */ /* 0x040fe60000041834 */
[C---:B------:R-:W-:Y:S02]  /*8ce0*/  FMUL.FTZ R57, R3.reuse, R57 ;  /* 0x0000003903397220 */ /* 0x040fe40000410000 */
[C---:B------:R-:W-:Y:S02]  /*8cf0*/  FMUL.FTZ R58, R0.reuse, R58 ;  /* 0x0000003a003a7220 */ /* 0x040fe40000410000 */
[C---:B------:R-:W-:Y:S02]  /*8d00*/  FMUL.FTZ R59, R0.reuse, R59 ;  /* 0x0000003b003b7220 */ /* 0x040fe40000410000 */
[C---:B------:R-:W-:Y:S03]  /*8d10*/  FMUL.FTZ R60, R3.reuse, R60 ;  /* 0x0000003c033c7220 */ /* 0x040fe60000410000 */
[----:B------:R-:W-:Y:S02]  /*8d20*/  FMUL.FTZ R61, R3, R61 ;  /* 0x0000003d033d7220 */ /* 0x000fe40000410000 */
[C---:B------:R-:W-:Y:S01]  /*8d30*/  HMMA.16816.F32.BF16 R56, R160.reuse, R106, R56 ;  /* 0x0000006aa038723c */ /* 0x040fe20000041838 */
[----:B------:R-:W2:Y:S02]  /*8d40*/  LDSM.16.MT88.4 R104, [R226+0x6100] ;  /* 0x00610000e268783b */ /* 0x000ea40000004200 */
[C---:B------:R-:W-:Y:S02]  /*8d50*/  FMUL.FTZ R62, R0.reuse, R62 ;  /* 0x0000003e003e7220 */ /* 0x040fe40000410000 */
[--C-:B-1----:R-:W-:Y:S01]  /*8d60*/  FFMA.FTZ R2, R175, c[0x0][0x2d0], -R165.reuse ;  /* 0x0000b400af027a23 */ /* 0x102fe200000108a5 */
[----:B------:R-:W-:Y:S01]  /*8d70*/  MOV R175, R148 ;  /* 0x0000009400af7202 */ /* 0x000fe20000000f00 */
[C---:B------:R-:W-:Y:S02]  /*8d80*/  FMUL.FTZ R63, R0.reuse, R63 ;  /* 0x0000003f003f7220 */ /* 0x040fe40000410000 */
[----:B------:R1:W1:Y:S03]  /*8d90*/  MUFU.EX2 R134, R2 ;  /* 0x0000000200867308 */ /* 0x0002660000000800 */
[C---:B------:R-:W-:Y:S02]  /*8da0*/  FMUL.FTZ R64, R3.reuse, R64 ;  /* 0x0000004003407220 */ /* 0x040fe40000410000 */
        /* <DEDUP_REMOVED lines=8> */
[----:B------:R-:W-:Y:S02]  /*8e30*/  FMUL.FTZ R70, R0, R70 ;  /* 0x0000004600467220 */ /* 0x000fe40000410000 */
[--C-:B-1----:R-:W-:Y:S02]  /*8e40*/  FFMA.FTZ R2, R176, c[0x0][0x2d0], -R164.reuse ;  /* 0x0000b400b0027a23 */ /* 0x102fe400000108a4 */
[C---:B------:R-:W-:Y:S02]  /*8e50*/  FMUL.FTZ R71, R0.reuse, R71 ;  /* 0x0000004700477220 */ /* 0x040fe40000410000 */
[----:B------:R1:W-:Y:S03]  /*8e60*/  MUFU.EX2 R133, R2 ;  /* 0x0000000200857308 */ /* 0x0003e60000000800 */
[C---:B------:R-:W-:Y:S02]  /*8e70*/  FMUL.FTZ R72, R3.reuse, R72 ;  /* 0x0000004803487220 */ /* 0x040fe40000410000 */
[C---:B--2---:R-:W-:Y:S03]  /*8e80*/  HMMA.16816.F32.BF16 R68, R160.reuse, R100, R68 ;  /* 0x00000064a044723c */ /* 0x044fe60000041844 */
        /* <DEDUP_REMOVED lines=8> */
[--C-:B-1----:R-:W-:Y:S02]  /*8f10*/  FFMA.FTZ R2, R177, c[0x0][0x2d0], -R164.reuse ;  /* 0x0000b400b1027a23 */ /* 0x102fe400000108a4 */
[C---:B------:R-:W-:Y:S02]  /*8f20*/  FMUL.FTZ R79, R0.reuse, R79 ;  /* 0x0000004f004f7220 */ /* 0x040fe40000410000 */
[----:B------:R1:W-:Y:S03]  /*8f30*/  MUFU.EX2 R127, R2 ;  /* 0x00000002007f7308 */ /* 0x0003e60000000800 */
[C---:B------:R-:W-:Y:S02]  /*8f40*/  FMUL.FTZ R80, R3.reuse, R80 ;  /* 0x0000005003507220 */ /* 0x040fe40000410000 */
[C---:B------:R-:W-:Y:S03]  /*8f50*/  HMMA.16816.F32.BF16 R76, R160.reuse, R104, R76 ;  /* 0x00000068a04c723c */ /* 0x040fe6000004184c */
[C---:B------:R-:W-:Y:S02]  /*8f60*/  FMUL.FTZ R81, R3.reuse, R81 ;  /* 0x0000005103517220 */ /* 0x040fe40000410000 */
[C---:B------:R-:W-:Y:S02]  /*8f70*/  FMUL.FTZ R82, R0.reuse, R82 ;  /* 0x0000005200527220 */ /* 0x040fe40000410000 */
[C---:B------:R-:W-:Y:S02]  /*8f80*/  FMUL.FTZ R83, R0.reuse, R83 ;  /* 0x0000005300537220 */ /* 0x040fe40000410000 */
[C---:B------:R-:W-:Y:S03]  /*8f90*/  FMUL.FTZ R84, R3.reuse, R84 ;  /* 0x0000005403547220 */ /* 0x040fe60000410000 */
[C---:B------:R-:W-:Y:S02]  /*8fa0*/  FMUL.FTZ R85, R3.reuse, R85 ;  /* 0x0000005503557220 */ /* 0x040fe40000410000 */
[C---:B------:R-:W-:Y:S01]  /*8fb0*/  HMMA.16816.F32.BF16 R80, R160.reuse, R106, R80 ;  /* 0x0000006aa050723c */ /* 0x040fe20000041850 */
[----:B------:R-:W2:Y:S02]  /*8fc0*/  LDSM.16.MT88.4 R104, [R225+0x900] ;  /* 0x00090000e168783b */ /* 0x000ea40000004200 */
[----:B------:R-:W-:Y:S02]  /*8fd0*/  FMUL.FTZ R86, R0, R86 ;  /* 0x0000005600567220 */ /* 0x000fe40000410000 */
[--C-:B-1----:R-:W-:Y:S02]  /*8fe0*/  FFMA.FTZ R2, R178, c[0x0][0x2d0], -R165.reuse ;  /* 0x0000b400b2027a23 */ /* 0x102fe400000108a5 */
[C---:B------:R-:W-:Y:S02]  /*8ff0*/  FMUL.FTZ R87, R0.reuse, R87 ;  /* 0x0000005700577220 */ /* 0x040fe40000410000 */
[----:B------:R1:W-:Y:S03]  /*9000*/  MUFU.EX2 R132, R2 ;  /* 0x0000000200847308 */ /* 0x0003e60000000800 */
        /* <DEDUP_REMOVED lines=10> */
[----:B-1----:R-:W-:Y:S02]  /*90b0*/  FFMA.FTZ R2, R179, c[0x0][0x2d0], -R165 ;  /* 0x0000b400b3027a23 */ /* 0x002fe400000108a5 */
[C---:B------:R-:W-:Y:S02]  /*90c0*/  FMUL.FTZ R93, R3.reuse, R93 ;  /* 0x0000005d035d7220 */ /* 0x040fe40000410000 */
[----:B------:R1:W1:Y:S03]  /*90d0*/  MUFU.EX2 R129, R2 ;  /* 0x0000000200817308 */ /* 0x0002660000000800 */
[C---:B------:R-:W-:Y:S02]  /*90e0*/  FMUL.FTZ R98, R0.reuse, R98 ;  /* 0x0000006200627220 */ /* 0x040fe40000410000 */
[C---:B--2---:R-:W-:Y:S03]  /*90f0*/  HMMA.16816.F32.BF16 R92, R160.reuse, R100, R92 ;  /* 0x00000064a05c723c */ /* 0x044fe6000004185c */
[----:B------:R-:W-:Y:S02]  /*9100*/  FMUL.FTZ R99, R0, R99 ;  /* 0x0000006300637220 */ /* 0x000fe40000410000 */
[C---:B------:R-:W-:Y:S02]  /*9110*/  FMUL.FTZ R96, R3.reuse, R96 ;  /* 0x0000006003607220 */ /* 0x040fe40000410000 */
[----:B------:R-:W-:Y:S01]  /*9120*/  FMUL.FTZ R97, R3, R97 ;  /* 0x0000006103617220 */ /* 0x000fe20000410000 */
[----:B---3--:R-:W-:Y:S01]  /*9130*/  F2FP.BF16.PACK_AB R100, R124, R126 ;  /* 0x0000007e7c64723e */ /* 0x008fe200000010ff */
[----:B------:R-:W-:Y:S03]  /*9140*/  IMAD.MOV.U32 R122, RZ, RZ, R119 ;  /* 0x000000ffff7a7224 */ /* 0x000fe600078e0077 */
[----:B------:R-:W-:Y:S02]  /*9150*/  MOV R119, R113 ;  /* 0x0000007100777202 */ /* 0x000fe40000000f00 */
[----:B------:R-:W-:Y:S01]  /*9160*/  HMMA.16816.F32.BF16 R96, R160, R102, R96 ;  /* 0x00000066a060723c */ /* 0x000fe20000041860 */
[----:B------:R-:W2:Y:S02]  /*9170*/  LDSM.16.MT88.4 R112, [R229+0x900] ;  /* 0x00090000e570783b */ /* 0x000ea40000004200 */
[----:B------:R-:W-:Y:S01]  /*9180*/  F2FP.BF16.PACK_AB R101, R134, R125 ;  /* 0x0000007d8665723e */ /* 0x000fe200000010ff */
[--C-:B-1----:R-:W-:Y:S03]  /*9190*/  FFMA.FTZ R2, R183, c[0x0][0x2d0], -R164.reuse ;  /* 0x0000b400b7027a23 */ /* 0x102fe600000108a4 */
[----:B------:R-:W-:Y:S01]  /*91a0*/  F2FP.BF16.PACK_AB R103, R129, R132 ;  /* 0x000000848167723e */ /* 0x000fe200000010ff */
[----:B------:R1:W-:Y:S01]  /*91b0*/  MUFU.EX2 R128, R2 ;  /* 0x0000000200807308 */ /* 0x0003e20000000800 */
[----:B------:R-:W-:Y:S07]  /*91c0*/  F2FP.BF16.PACK_AB R102, R127, R133 ;  /* 0x000000857f66723e */ /* 0x000fee00000010ff */
[C---:B------:R-:W-:Y:S08]  /*91d0*/  HMMA.16816.F32.BF16 R4, R100.reuse, R104, R4 ;  /* 0x000000686404723c */ /* 0x040ff00000041804 */
        /* <DEDUP_REMOVED lines=29> */
[C---:B------:R-:W-:Y:S01]  /*93b0*/  HMMA.16816.F32.BF16 R64, R100.reuse, R110, R64 ;  /* 0x0000006e6440723c */ /* 0x040fe20000041840 */
[----:B------:R-:W1:Y:S03]  /*93c0*/  LDSM.16.MT88.4 R108, [R229+0x6900] ;  /* 0x00690000e56c783b */ /* 0x000e660000004200 */
[--C-:B---3--:R-:W-:Y:S04]  /*93d0*/  FFMA.FTZ R2, R251, c[0x0][0x2d0], -R164.reuse ;  /* 0x0000b400fb027a23 */ /* 0x108fe800000108a4 */
[C---:B--2---:R-:W-:Y:S01]  /*93e0*/  HMMA.16816.F32.BF16 R68, R100.reuse, R112, R68 ;  /* 0x000000706444723c */ /* 0x044fe20000041844 */
[----:B------:R2:W3:Y:S07]  /*93f0*/  MUFU.EX2 R148, R2 ;  /* 0x0000000200947308 */ /* 0x0004ee0000000800 */
[C---:B------:R-:W-:Y:S01]  /*9400*/  HMMA.16816.F32.BF16 R72, R100.reuse, R114, R72 ;  /* 0x000000726448723c */ /* 0x040fe20000041848 */
[----:B------:R-:W3:Y:S07]  /*9410*/  LDSM.16.MT88.4 R112, [R228+0x6900] ;  /* 0x00690000e470783b */ /* 0x000eee0000004200 */
[C---:B----4-:R-:W-:Y:S08]  /*9420*/  HMMA.16816.F32.BF16 R76, R100.reuse, R104, R76 ;  /* 0x00000068644c723c */ /* 0x050ff0000004184c */
[C---:B------:R-:W-:Y:S01]  /*9430*/  HMMA.16816.F32.BF16 R80, R100.reuse, R106, R80 ;  /* 0x0000006a6450723c */ /* 0x040fe20000041850 */
[----:B------:R-:W4:Y:S03]  /*9440*/  LDSM.16.MT88.4 R104, [R225+0x1100] ;  /* 0x00110000e168783b */ /* 0x000f260000004200 */
[--C-:B--2---:R-:W-:Y:S04]  /*9450*/  FFMA.FTZ R2, R252, c[0x0][0x2d0], -R165.reuse ;  /* 0x0000b400fc027a23 */ /* 0x104fe800000108a5 */
[C---:B-1----:R-:W-:Y:S01]  /*9460*/  HMMA.16816.F32.BF16 R84, R100.reuse, R108, R84 ;  /* 0x0000006c6454723c */ /* 0x042fe20000041854 */
[----:B------:R1:W-:Y:S07]  /*9470*/  MUFU.EX2 R149, R2 ;  /* 0x0000000200957308 */ /* 0x0003ee0000000800 */
[C---:B------:R-:W-:Y:S01]  /*9480*/  HMMA.16816.F32.BF16 R88, R100.reuse, R110, R88 ;  /* 0x0000006e6458723c */ /* 0x040fe20000041858 */
[----:B------:R-:W2:Y:S07]  /*9490*/  LDSM.16.MT88.4 R108, [R226+0x1100] ;  /* 0x00110000e26c783b */ /* 0x000eae0000004200 */
[C---:B---3--:R-:W-:Y:S08]  /*94a0*/  HMMA.16816.F32.BF16 R92, R100.reuse, R112, R92 ;  /* 0x00000070645c723c */ /* 0x048ff0000004185c */
[----:B------:R-:W-:Y:S01]  /*94b0*/  HMMA.16816.F32.BF16 R96, R100, R114, R96 ;  /* 0x000000726460723c */ /* 0x000fe20000041860 */
[----:B------:R-:W3:Y:S03]  /*94c0*/  LDSM.16.MT88.4 R112, [R229+0x1100] ;  /* 0x00110000e570783b */ /* 0x000ee60000004200 */
[--C-:B-1----:R-:W-:Y:S03]  /*94d0*/  FFMA.FTZ R2, R175, c[0x0][0x2d0], -R165.reuse ;  /* 0x0000b400af027a23 */ /* 0x102fe600000108a5 */
[----:B------:R-:W-:Y:S01]  /*94e0*/  F2FP.BF16.PACK_AB R100, R135, R128 ;  /* 0x000000808764723e */ /* 0x000fe200000010ff */
[----:B------:R1:W1:Y:S01]  /*94f0*/  MUFU.EX2 R252, R2 ;  /* 0x0000000200fc7308 */ /* 0x0002620000000800 */
[----:B------:R-:W-:Y:S03]  /*9500*/  F2FP.BF16.PACK_AB R101, R150, R123 ;  /* 0x0000007b9665723e */ /* 0x000fe600000010ff */
[----:B------:R-:W-:Y:S01]  /*9510*/  F2FP.BF16.PACK_AB R102, R148, R136 ;  /* 0x000000889466723e */ /* 0x000fe200000010ff */
[--C-:B-1----:R-:W-:Y:S01]  /*9520*/  FFMA.FTZ R2, R174, c[0x0][0x2d0], -R164.reuse ;  /* 0x0000b400ae027a23 */ /* 0x102fe200000108a4 */
[----:B------:R-:W-:Y:S04]  /*9530*/  F2FP.BF16.PACK_AB R103, R252, R149 ;  /* 0x00000095fc67723e */ /* 0x000fe800000010ff */
[----:B------:R1:W-:Y:S03]  /*9540*/  MUFU.EX2 R251, R2 ;  /* 0x0000000200fb7308 */ /* 0x0003e60000000800 */
[C---:B----4-:R-:W-:Y:S08]  /*9550*/  HMMA.16816.F32.BF16 R4, R100.reuse, R104, R4 ;  /* 0x000000686404723c */ /* 0x050ff00000041804 */
[C---:B------:R-:W-:Y:S01]  /*9560*/  HMMA.16816.F32.BF16 R8, R100.reuse, R106, R8 ;  /* 0x0000006a6408723c */ /* 0x040fe20000041808 */
[----:B------:R-:W4:Y:S07]  /*9570*/  LDSM.16.MT88.4 R104, [R228+0x1100] ;  /* 0x00110000e468783b */ /* 0x000f2e0000004200 */
[C---:B--2---:R-:W-:Y:S04]  /*9580*/  HMMA.16816.F32.BF16 R12, R100.reuse, R108, R12 ;  /* 0x0000006c640c723c */ /* 0x044fe8000004180c */
[--C-:B-1----:R-:W-:Y:S04]  /*9590*/  FFMA.FTZ R2, R173, c[0x0][0x2d0], -R164.reuse ;  /* 0x0000b400ad027a23 */ /* 0x102fe800000108a4 */
[C---:B------:R-:W-:Y:S01]  /*95a0*/  HMMA.16816.F32.BF16 R16, R100.reuse, R110, R16 ;  /* 0x0000006e6410723c */ /* 0x040fe20000041810 */
[----:B------:R1:W2:Y:S01]  /*95b0*/  MUFU.EX2 R250, R2 ;  /* 0x0000000200fa7308 */ /* 0x0002a20000000800 */
[----:B------:R-:W2:Y:S06]  /*95c0*/  LDSM.16.MT88.4 R108, [R225+0x4100] ;  /* 0x00410000e16c783b */ /* 0x000eac0000004200 */
[C---:B---3--:R-:W-:Y:S08]  /*95d0*/  HMMA.16816.F32.BF16 R20, R100.reuse, R112, R20 ;  /* 0x000000706414723c */ /* 0x048ff00000041814 */
[C---:B------:R-:W-:Y:S01]  /*95e0*/  HMMA.16816.F32.BF16 R24, R100.reuse, R114, R24 ;  /* 0x000000726418723c */ /* 0x040fe20000041818 */
[----:B------:R-:W3:Y:S07]  /*95f0*/  LDSM.16.MT88.4 R112, [R226+0x4100] ;  /* 0x00410000e270783b */ /* 0x000eee0000004200 */
[C---:B----4-:R-:W-:Y:S04]  /*9600*/  HMMA.16816.F32.BF16 R28, R100.reuse, R104, R28 ;  /* 0x00000068641c723c */ /* 0x050fe8000004181c */
[--C-:B-1----:R-:W-:Y:S04]  /*9610*/  FFMA.FTZ R2, R172, c[0x0][0x2d0], -R165.reuse ;  /* 0x0000b400ac027a23 */ /* 0x102fe800000108a5 */
[----:B------:R1:W-:Y:S01]  /*9620*/  MUFU.EX2 R182, R2 ;  /* 0x0000000200b67308 */ /* 0x0003e20000000800 */
[C---:B------:R-:W-:Y:S01]  /*9630*/  HMMA.16816.F32.BF16 R32, R100.reuse, R106, R32 ;  /* 0x0000006a6420723c */ /* 0x040fe20000041820 */
[----:B------:R-:W4:Y:S07]  /*9640*/  LDSM.16.MT88.4 R104, [R229+0x4100] ;  /* 0x00410000e568783b */ /* 0x000f2e0000004200 */
[C---:B--2---:R-:W-:Y:S08]  /*9650*/  HMMA.16816.F32.BF16 R36, R100.reuse, R108, R36 ;  /* 0x0000006c6424723c */ /* 0x044ff00000041824 */
[C---:B------:R-:W-:Y:S01]  /*9660*/  HMMA.16816.F32.BF16 R40, R100.reuse, R110, R40 ;  /* 0x0000006e6428723c */ /* 0x040fe20000041828 */
[----:B------:R-:W2:Y:S03]  /*9670*/  LDSM.16.MT88.4 R108, [R228+0x4100] ;  /* 0x00410000e46c783b */ /* 0x000ea60000004200 */
[--C-:B-1----:R-:W-:Y:S04]  /*9680*/  FFMA.FTZ R2, R139, c[0x0][0x2d0], -R165.reuse ;  /* 0x0000b4008b027a23 */ /* 0x102fe800000108a5 */
[C---:B---3--:R-:W-:Y:S01]  /*9690*/  HMMA.16816.F32.BF16 R44, R100.reuse, R112, R44 ;  /* 0x00000070642c723c */ /* 0x048fe2000004182c */
[----:B------:R1:W3:Y:S07]  /*96a0*/  MUFU.EX2 R183, R2 ;  /* 0x0000000200b77308 */ /* 0x0002ee0000000800 */
[C---:B------:R-:W-:Y:S01]  /*96b0*/  HMMA.16816.F32.BF16 R48, R100.reuse, R114, R48 ;  /* 0x000000726430723c */ /* 0x040fe20000041830 */
[----:B------:R-:W3:Y:S07]  /*96c0*/  LDSM.16.MT88.4 R112, [R225+0x7100] ;  /* 0x00710000e170783b */ /* 0x000eee0000004200 */
[C---:B----4-:R-:W-:Y:S08]  /*96d0*/  HMMA.16816.F32.BF16 R52, R100.reuse, R104, R52 ;  /* 0x000000686434723c */ /* 0x050ff00000041834 */
[C---:B------:R-:W-:Y:S01]  /*96e0*/  HMMA.16816.F32.BF16 R56, R100.reuse, R106, R56 ;  /* 0x0000006a6438723c */ /* 0x040fe20000041838 */
[----:B------:R-:W4:Y:S03]  /*96f0*/  LDSM.16.MT88.4 R104, [R226+0x7100] ;  /* 0x00710000e268783b */ /* 0x000f260000004200 */
[--C-:B-1----:R-:W-:Y:S04]  /*9700*/  FFMA.FTZ R2, R138, c[0x0][0x2d0], -R164.reuse ;  /* 0x0000b4008a027a23 */ /* 0x102fe800000108a4 */
[----:B------:R1:W-:Y:S01]  /*9710*/  MUFU.EX2 R181, R2 ;  /* 0x0000000200b57308 */ /* 0x0003e20000000800 */
[C---:B--2---:R-:W-:Y:S08]  /*9720*/  HMMA.16816.F32.BF16 R60, R100.reuse, R108, R60 ;  /* 0x0000006c643c723c */ /* 0x044ff0000004183c */
[C---:B------:R-:W-:Y:S01]  /*9730*/  HMMA.16816.F32.BF16 R64, R100.reuse, R110, R64 ;  /* 0x0000006e6440723c */ /* 0x040fe20000041840 */
[----:B------:R-:W2:Y:S07]  /*9740*/  LDSM.16.MT88.4 R108, [R229+0x7100] ;  /* 0x00710000e56c783b */ /* 0x000eae0000004200 */
[C---:B---3--:R-:W-:Y:S04]  /*9750*/  HMMA.16816.F32.BF16 R68, R100.reuse, R112, R68 ;  /* 0x000000706444723c */ /* 0x048fe80000041844 */
[--C-:B-1----:R-:W-:Y:S04]  /*9760*/  FFMA.FTZ R2, R137, c[0x0][0x2d0], -R164.reuse ;  /* 0x0000b40089027a23 */ /* 0x102fe800000108a4 */
[C---:B------:R-:W-:Y:S01]  /*9770*/  HMMA.16816.F32.BF16 R72, R100.reuse, R114, R72 ;  /* 0x000000726448723c */ /* 0x040fe20000041848 */
[----:B------:R-:W1:Y:S01]  /*9780*/  LDSM.16.MT88.4 R112, [R228+0x7100] ;  /* 0x00710000e470783b */ /* 0x000e620000004200 */
[----:B------:R3:W1:Y:S06]  /*9790*/  MUFU.EX2 R180, R2 ;  /* 0x0000000200b47308 */ /* 0x00066c0000000800 */
[C---:B----4-:R-:W-:Y:S08]  /*97a0*/  HMMA.16816.F32.BF16 R76, R100.reuse, R104, R76 ;  /* 0x00000068644c723c */ /* 0x050ff0000004184c */
[C---:B------:R-:W-:Y:S01]  /*97b0*/  HMMA.16816.F32.BF16 R80, R100.reuse, R106, R80 ;  /* 0x0000006a6450723c */ /* 0x040fe20000041850 */
[----:B------:R-:W4:Y:S07]  /*97c0*/  LDSM.16.MT88.4 R104, [R225+0x1900] ;  /* 0x00190000e168783b */ /* 0x000f2e0000004200 */
[C---:B--2---:R-:W-:Y:S04]  /*97d0*/  HMMA.16816.F32.BF16 R84, R100.reuse, R108, R84 ;  /* 0x0000006c6454723c */ /* 0x044fe80000041854 */
[--C-:B---3--:R-:W-:Y:S01]  /*97e0*/  FFMA.FTZ R2, R131, c[0x0][0x2d0], -R165.reuse ;  /* 0x0000b40083027a23 */ /* 0x108fe200000108a5 */
[----:B------:R-:W-:Y:S03]  /*97f0*/  MOV R131, R151 ;  /* 0x0000009700837202 */ /* 0x000fe60000000f00 */
[----:B------:R2:W-:Y:S01]  /*9800*/  MUFU.EX2 R179, R2 ;  /* 0x0000000200b37308 */ /* 0x0005e20000000800 */
[C---:B------:R-:W-:Y:S01]  /*9810*/  HMMA.16816.F32.BF16 R88, R100.reuse, R110, R88 ;  /* 0x0000006e6458723c */ /* 0x040fe20000041858 */
[----:B------:R-:W3:Y:S07]  /*9820*/  LDSM.16.MT88.4 R108, [R226+0x1900] ;  /* 0x00190000e26c783b */ /* 0x000eee0000004200 */
[C---:B-1----:R-:W-:Y:S08]  /*9830*/  HMMA.16816.F32.BF16 R92, R100.reuse, R112, R92 ;  /* 0x00000070645c723c */ /* 0x042ff0000004185c */
[----:B------:R-:W-:Y:S01]  /*9840*/  HMMA.16816.F32.BF16 R96, R100, R114, R96 ;  /* 0x000000726460723c */ /* 0x000fe20000041860 */
[----:B------:R-:W1:Y:S03]  /*9850*/  LDSM.16.MT88.4 R112, [R229+0x1900] ;  /* 0x00190000e570783b */ /* 0x000e660000004200 */
[----:B--2---:R-:W-:Y:S03]  /*9860*/  FFMA.FTZ R2, R130, c[0x0][0x2d0], -R165 ;  /* 0x0000b40082027a23 */ /* 0x004fe600000108a5 */
[----:B------:R-:W-:Y:S01]  /*9870*/  F2FP.BF16.PACK_AB R100, R250, R251 ;  /* 0x000000fbfa64723e */ /* 0x000fe200000010ff */
[----:B------:R2:W2:Y:S01]  /*9880*/  MUFU.EX2 R178, R2 ;  /* 0x0000000200b27308 */ /* 0x0004a20000000800 */
[----:B------:R-:W-:Y:S03]  /*9890*/  F2FP.BF16.PACK_AB R101, R183, R182 ;  /* 0x000000b6b765723e */ /* 0x000fe600000010ff */
[----:B------:R-:W-:Y:S01]  /*98a0*/  F2FP.BF16.PACK_AB R102, R180, R181 ;  /* 0x000000b5b466723e */ /* 0x000fe200000010ff */
[--C-:B--2---:R-:W-:Y:S01]  /*98b0*/  FFMA.FTZ R2, R122, c[0x0][0x2d0], -R164.reuse ;  /* 0x0000b4007a027a23 */ /* 0x104fe200000108a4 */
[----:B------:R-:W-:Y:S01]  /*98c0*/  F2FP.BF16.PACK_AB R103, R178, R179 ;  /* 0x000000b3b267723e */ /* 0x000fe200000010ff */
[----:B------:R-:W-:Y:S03]  /*98d0*/  IMAD.MOV.U32 R122, RZ, RZ, R117 ;  /* 0x000000ffff7a7224 */ /* 0x000fe600078e0075 */
[----:B------:R2:W-:Y:S03]  /*98e0*/  MUFU.EX2 R176, R2 ;  /* 0x0000000200b07308 */ /* 0x0005e60000000800 */
[C---:B----4-:R-:W-:Y:S08]  /*98f0*/  HMMA.16816.F32.BF16 R4, R100.reuse, R104, R4 ;  /* 0x000000686404723c */ /* 0x050ff00000041804 */
[C---:B------:R-:W-:Y:S01]  /*9900*/  HMMA.16816.F32.BF16 R8, R100.reuse, R106, R8 ;  /* 0x0000006a6408723c */ /* 0x040fe20000041808 */
[----:B------:R-:W4:Y:S07]  /*9910*/  LDSM.16.MT88.4 R104, [R228+0x1900] ;  /* 0x00190000e468783b */ /* 0x000f2e0000004200 */
[C---:B---3--:R-:W-:Y:S04]  /*9920*/  HMMA.16816.F32.BF16 R12, R100.reuse, R108, R12 ;  /* 0x0000006c640c723c */ /* 0x048fe8000004180c */
[--C-:B--2---:R-:W-:Y:S02]  /*9930*/  FFMA.FTZ R2, R121, c[0x0][0x2d0], -R164.reuse ;  /* 0x0000b40079027a23 */ /* 0x104fe400000108a4 */
[----:B------:R-:W2:Y:S02]  /*9940*/  LDL.LU R121, [R1+0x18] ;  /* 0x0000180001797983 */ /* 0x000ea40000300800 */
[C---:B------:R-:W-:Y:S01]  /*9950*/  HMMA.16816.F32.BF16 R16, R100.reuse, R110, R16 ;  /* 0x0000006e6410723c */ /* 0x040fe20000041810 */
[----:B------:R3:W3:Y:S01]  /*9960*/  MUFU.EX2 R177, R2 ;  /* 0x0000000200b17308 */ /* 0x0006e20000000800 */
[----:B------:R-:W3:Y:S06]  /*9970*/  LDSM.16.MT88.4 R108, [R225+0x4900] ;  /* 0x00490000e16c783b */ /* 0x000eec0000004200 */
[C---:B-1----:R-:W-:Y:S08]  /*9980*/  HMMA.16816.F32.BF16 R20, R100.reuse, R112, R20 ;  /* 0x000000706414723c */ /* 0x042ff00000041814 */
[C---:B------:R-:W-:Y:S01]  /*9990*/  HMMA.16816.F32.BF16 R24, R100.reuse, R114, R24 ;  /* 0x000000726418723c */ /* 0x040fe20000041818 */
[----:B------:R-:W1:Y:S07]  /*99a0*/  LDSM.16.MT88.4 R112, [R226+0x4900] ;  /* 0x00490000e270783b */ /* 0x000e6e0000004200 */
[C---:B----4-:R-:W-:Y:S04]  /*99b0*/  HMMA.16816.F32.BF16 R28, R100.reuse, R104, R28 ;  /* 0x00000068641c723c */ /* 0x050fe8000004181c */
[--C-:B---3--:R-:W-:Y:S02]  /*99c0*/  FFMA.FTZ R2, R120, c[0x0][0x2d0], -R165.reuse ;  /* 0x0000b40078027a23 */ /* 0x108fe400000108a5 */
[--C-:B------:R-:W-:Y:S02]  /*99d0*/  FFMA.FTZ R120, R248, c[0x0][0x2d0], -R165.reuse ;  /* 0x0000b400f8787a23 */ /* 0x100fe400000108a5 */
[----:B------:R3:W-:Y:S01]  /*99e0*/  MUFU.EX2 R175, R2 ;  /* 0x0000000200af7308 */ /* 0x0007e20000000800 */
[C---:B------:R-:W-:Y:S01]  /*99f0*/  HMMA.16816.F32.BF16 R32, R100.reuse, R106, R32 ;  /* 0x0000006a6420723c */ /* 0x040fe20000041820 */
[----:B------:R-:W4:Y:S07]  /*9a00*/  LDSM.16.MT88.4 R104, [R229+0x4900] ;  /* 0x00490000e568783b */ /* 0x000f2e0000004200 */
[C---:B------:R-:W-:Y:S08]  /*9a10*/  HMMA.16816.F32.BF16 R36, R100.reuse, R108, R36 ;  /* 0x0000006c6424723c */ /* 0x040ff00000041824 */
[C---:B------:R-:W-:Y:S01]  /*9a20*/  HMMA.16816.F32.BF16 R40, R100.reuse, R110, R40 ;  /* 0x0000006e6428723c */ /* 0x040fe20000041828 */
[----:B------:R-:W4:Y:S03]  /*9a30*/  LDSM.16.MT88.4 R108, [R228+0x4900] ;  /* 0x00490000e46c783b */ /* 0x000f260000004200 */
[--C-:B---3--:R-:W-:Y:S04]  /*9a40*/  FFMA.FTZ R2, R119, c[0x0][0x2d0], -R165.reuse ;  /* 0x0000b40077027a23 */ /* 0x108fe800000108a5 */
[C---:B-1----:R-:W-:Y:S01]  /*9a50*/  HMMA.16816.F32.BF16 R44, R100.reuse, R112, R44 ;  /* 0x00000070642c723c */ /* 0x042fe2000004182c */
        /* <DEDUP_REMOVED lines=11> */
[C---:B---3--:R-:W-:Y:S04]  /*9b10*/  HMMA.16816.F32.BF16 R68, R100.reuse, R112, R68 ;  /* 0x000000706444723c */ /* 0x048fe80000041844 */
[--C-:B-1----:R-:W-:Y:S04]  /*9b20*/  FFMA.FTZ R2, R116, c[0x0][0x2d0], -R164.reuse ;  /* 0x0000b40074027a23 */ /* 0x102fe800000108a4 */
[C---:B------:R-:W-:Y:S01]  /*9b30*/  HMMA.16816.F32.BF16 R72, R100.reuse, R114, R72 ;  /* 0x000000726448723c */ /* 0x040fe20000041848 */
[----:B------:R-:W1:Y:S01]  /*9b40*/  LDSM.16.MT88.4 R112, [R228+0x7900] ;  /* 0x00790000e470783b */ /* 0x000e620000004200 */
[----:B------:R3:W1:Y:S06]  /*9b50*/  MUFU.EX2 R172, R2 ;  /* 0x0000000200ac7308 */ /* 0x00066c0000000800 */
[C---:B----4-:R-:W-:Y:S01]  /*9b60*/  HMMA.16816.F32.BF16 R76, R100.reuse, R104, R76 ;  /* 0x00000068644c723c */ /* 0x050fe2000004184c */
[----:B------:R-:W-:Y:S07]  /*9b70*/  LDSM.16.MT88.4 R116, [R229+0x2100] ;  /* 0x00210000e574783b */ /* 0x000fee0000004200 */
[C---:B------:R-:W-:Y:S01]  /*9b80*/  HMMA.16816.F32.BF16 R80, R100.reuse, R106, R80 ;  /* 0x0000006a6450723c */ /* 0x040fe20000041850 */
[----:B------:R-:W4:Y:S07]  /*9b90*/  LDSM.16.MT88.4 R104, [R225+0x2100] ;  /* 0x00210000e168783b */ /* 0x000f2e0000004200 */
[C---:B------:R-:W-:Y:S04]  /*9ba0*/  HMMA.16816.F32.BF16 R84, R100.reuse, R108, R84 ;  /* 0x0000006c6454723c */ /* 0x040fe80000041854 */
[--C-:B---3--:R-:W-:Y:S04]  /*9bb0*/  FFMA.FTZ R2, R171, c[0x0][0x2d0], -R165.reuse ;  /* 0x0000b400ab027a23 */ /* 0x108fe800000108a5 */
        /* <DEDUP_REMOVED lines=8> */
[----:B------:R3:W3:Y:S01]  /*9c40*/  MUFU.EX2 R170, R2 ;  /* 0x0000000200aa7308 */ /* 0x0006e20000000800 */
[----:B------:R-:W-:Y:S03]  /*9c50*/  F2FP.BF16.PACK_AB R101, R174, R175 ;  /* 0x000000afae65723e */ /* 0x000fe600000010ff */
[----:B------:R-:W-:Y:S01]  /*9c60*/  F2FP.BF16.PACK_AB R102, R172, R173 ;  /* 0x000000adac66723e */ /* 0x000fe200000010ff */
[--C-:B---3--:R-:W-:Y:S01]  /*9c70*/  FFMA.FTZ R2, R143, c[0x0][0x2d0], -R164.reuse ;  /* 0x0000b4008f027a23 */ /* 0x108fe200000108a4 */
[----:B------:R-:W-:Y:S01]  /*9c80*/  F2FP.BF16.PACK_AB R103, R170, R171 ;  /* 0x000000abaa67723e */ /* 0x000fe200000010ff */
[----:B------:R-:W-:Y:S02]  /*9c90*/  FFMA.FTZ R164, R246, c[0x0][0x2d0], -R164 ;  /* 0x0000b400f6a47a23 */ /* 0x000fe400000108a4 */
[----:B------:R3:W5:Y:S01]  /*9ca0*/  LDL.LU R246, [R1+0x60] ;  /* 0x0000600001f67983 */ /* 0x0007620000300800 */
[--C-:B------:R-:W-:Y:S02]  /*9cb0*/  FFMA.FTZ R143, R167, c[0x0][0x2d0], -R165.reuse ;  /* 0x0000b400a78f7a23 */ /* 0x100fe400000108a5 */
[--C-:B------:R-:W-:Y:S01]  /*9cc0*/  FFMA.FTZ R167, R247, c[0x0][0x2d0], -R165.reuse ;  /* 0x0000b400f7a77a23 */ /* 0x100fe200000108a5 */
[C---:B----4-:R-:W-:Y:S01]  /*9cd0*/  HMMA.16816.F32.BF16 R4, R100.reuse, R104, R4 ;  /* 0x000000686404723c */ /* 0x050fe20000041804 */
[----:B------:R3:W5:Y:S01]  /*9ce0*/  LDL.LU R247, [R1+0x5c] ;  /* 0x00005c0001f77983 */ /* 0x0007620000300800 */
[----:B------:R-:W4:Y:S01]  /*9cf0*/  MUFU.EX2 R164, R164 ;  /* 0x000000a400a47308 */ /* 0x000f220000000800 */
[----:B------:R-:W-:Y:S02]  /*9d00*/  FFMA.FTZ R165, R142, c[0x0][0x2d0], -R165 ;  /* 0x0000b4008ea57a23 */ /* 0x000fe400000108a5 */
[----:B------:R3:W5:Y:S03]  /*9d10*/  LDL.LU R248, [R1+0x58] ;  /* 0x0000580001f87983 */ /* 0x0007660000300800 */
[C---:B------:R-:W-:Y:S01]  /*9d20*/  HMMA.16816.F32.BF16 R8, R100.reuse, R106, R8 ;  /* 0x0000006a6408723c */ /* 0x040fe20000041808 */
[----:B------:R-:W3:Y:S03]  /*9d30*/  LDSM.16.MT88.4 R104, [R225+0x5100] ;  /* 0x00510000e168783b */ /* 0x000ee60000004200 */
[----:B------:R-:W-:Y:S04]  /*9d40*/  MUFU.EX2 R142, R120 ;  /* 0x00000078008e7308 */ /* 0x000fe80000000800 */
[C---:B------:R-:W-:Y:S06]  /*9d50*/  HMMA.16816.F32.BF16 R12, R100.reuse, R108, R12 ;  /* 0x0000006c640c723c */ /* 0x040fec000004180c */
[----:B------:R-:W1:Y:S02]  /*9d60*/  MUFU.EX2 R165, R165 ;  /* 0x000000a500a57308 */ /* 0x000e640000000800 */
[C---:B------:R-:W-:Y:S01]  /*9d70*/  HMMA.16816.F32.BF16 R16, R100.reuse, R110, R16 ;  /* 0x0000006e6410723c */ /* 0x040fe20000041810 */
[----:B------:R-:W3:Y:S03]  /*9d80*/  LDSM.16.MT88.4 R108, [R226+0x5100] ;  /* 0x00510000e26c783b */ /* 0x000ee60000004200 */
[----:B----4-:R-:W-:Y:S04]  /*9d90*/  F2FP.BF16.PACK_AB R162, R164, R168 ;  /* 0x000000a8a4a2723e */ /* 0x010fe800000010ff */
[C---:B------:R-:W-:Y:S01]  /*9da0*/  HMMA.16816.F32.BF16 R20, R100.reuse, R116, R20 ;  /* 0x000000746414723c */ /* 0x040fe20000041814 */
[----:B------:R-:W-:Y:S07]  /*9db0*/  MUFU.EX2 R143, R143 ;  /* 0x0000008f008f7308 */ /* 0x000fee0000000800 */
[C---:B------:R-:W-:Y:S01]  /*9dc0*/  HMMA.16816.F32.BF16 R24, R100.reuse, R118, R24 ;  /* 0x000000766418723c */ /* 0x040fe20000041818 */
[----:B------:R-:W4:Y:S02]  /*9dd0*/  LDSM.16.MT88.4 R116, [R229+0x5100] ;  /* 0x00510000e574783b */ /* 0x000f240000004200 */
[----:B------:R-:W3:Y:S01]  /*9de0*/  MUFU.EX2 R167, R167 ;  /* 0x000000a700a77308 */ /* 0x000ee20000000800 */
[----:B-1----:R-:W-:Y:S04]  /*9df0*/  F2FP.BF16.PACK_AB R163, R165, R142 ;  /* 0x0000008ea5a3723e */ /* 0x002fe800000010ff */
[C---:B------:R-:W-:Y:S08]  /*9e00*/  HMMA.16816.F32.BF16 R28, R100.reuse, R112, R28 ;  /* 0x00000070641c723c */ /* 0x040ff0000004181c */
[C---:B------:R-:W-:Y:S01]  /*9e10*/  HMMA.16816.F32.BF16 R32, R100.reuse, R114, R32 ;  /* 0x000000726420723c */ /* 0x040fe20000041820 */
[----:B------:R-:W1:Y:S07]  /*9e20*/  LDSM.16.MT88.4 R112, [R228+0x5100] ;  /* 0x00510000e470783b */ /* 0x000e6e0000004200 */
[C---:B---3--:R-:W-:Y:S04]  /*9e30*/  HMMA.16816.F32.BF16 R36, R100.reuse, R104, R36 ;  /* 0x000000686424723c */ /* 0x048fe80000041824 */
[----:B------:R-:W-:Y:S04]  /*9e40*/  F2FP.BF16.PACK_AB R161, R167, R143 ;  /* 0x0000008fa7a1723e */ /* 0x000fe800000010ff */
[C---:B------:R-:W-:Y:S01]  /*9e50*/  HMMA.16816.F32.BF16 R40, R100.reuse, R106, R40 ;  /* 0x0000006a6428723c */ /* 0x040fe20000041828 */
[----:B------:R-:W3:Y:S07]  /*9e60*/  LDSM.16.MT88.4 R104, [R225+0x8100] ;  /* 0x00810000e168783b */ /* 0x000eee0000004200 */
[C---:B------:R-:W-:Y:S08]  /*9e70*/  HMMA.16816.F32.BF16 R44, R100.reuse, R108, R44 ;  /* 0x0000006c642c723c */ /* 0x040ff0000004182c */
[C---:B------:R-:W-:Y:S01]  /*9e80*/  HMMA.16816.F32.BF16 R48, R100.reuse, R110, R48 ;  /* 0x0000006e6430723c */ /* 0x040fe20000041830 */
[----:B------:R-:W3:Y:S03]  /*9e90*/  LDSM.16.MT88.4 R108, [R226+0x8100] ;  /* 0x00810000e26c783b */ /* 0x000ee60000004200 */
[----:B--2---:R-:W-:Y:S02]  /*9ea0*/  FFMA.FTZ R121, R3, R121, R231 ;  /* 0x0000007903797223 */ /* 0x004fe400000100e7 */
[----:B------:R-:W2:Y:S02]  /*9eb0*/  MUFU.EX2 R3, R2 ;  /* 0x0000000200037308 */ /* 0x000ea40000000800 */
[C---:B----4-:R-:W-:Y:S01]  /*9ec0*/  HMMA.16816.F32.BF16 R52, R100.reuse, R116, R52 ;  /* 0x000000746434723c */ /* 0x050fe20000041834 */
[----:B------:R4:W5:Y:S04]  /*9ed0*/  LDL.LU R231, [R1+0x54] ;  /* 0x0000540001e77983 */ /* 0x0009680000300800 */
[----:B------:R-:W4:Y:S03]  /*9ee0*/  LDL.LU R130, [R1+0x1c] ;  /* 0x00001c0001827983 */ /* 0x000f260000300800 */
[C---:B------:R-:W-:Y:S01]  /*9ef0*/  HMMA.16816.F32.BF16 R56, R100.reuse, R118, R56 ;  /* 0x000000766438723c */ /* 0x040fe20000041838 */
[----:B------:R-:W3:Y:S07]  /*9f00*/  LDSM.16.MT88.4 R116, [R229+0x8100] ;  /* 0x00810000e574783b */ /* 0x000eee0000004200 */
[C---:B-1----:R-:W-:Y:S04]  /*9f10*/  HMMA.16816.F32.BF16 R60, R100.reuse, R112, R60 ;  /* 0x00000070643c723c */ /* 0x042fe8000004183c */
[----:B--2---:R-:W-:Y:S04]  /*9f20*/  F2FP.BF16.PACK_AB R160, R166, R3 ;  /* 0x00000003a6a0723e */ /* 0x004fe800000010ff */
[C---:B------:R-:W-:Y:S01]  /*9f30*/  HMMA.16816.F32.BF16 R64, R100.reuse, R114, R64 ;  /* 0x000000726440723c */ /* 0x040fe20000041840 */
[----:B------:R-:W1:Y:S07]  /*9f40*/  LDSM.16.MT88.4 R112, [R228+0x8100] ;  /* 0x00810000e470783b */ /* 0x000e6e0000004200 */
[C---:B---3--:R-:W-:Y:S08]  /*9f50*/  HMMA.16816.F32.BF16 R68, R100.reuse, R104, R68 ;  /* 0x000000686444723c */ /* 0x048ff00000041844 */
[C---:B------:R-:W-:Y:S01]  /*9f60*/  HMMA.16816.F32.BF16 R72, R100.reuse, R106, R72 ;  /* 0x0000006a6448723c */ /* 0x040fe20000041848 */
[----:B------:R-:W-:Y:S07]  /*9f70*/  LDSM.16.MT88.4 R104, [R226+0x2900] ;  /* 0x00290000e268783b */ /* 0x000fee0000004200 */
[C---:B------:R-:W-:Y:S07]  /*9f80*/  HMMA.16816.F32.BF16 R76, R100.reuse, R108, R76 ;  /* 0x0000006c644c723c */ /* 0x040fee000004184c */
[----:B------:R-:W-:Y:S01]  /*9f90*/  IMAD.MOV.U32 R109, RZ, RZ, R150 ;  /* 0x000000ffff6d7224 */ /* 0x000fe200078e0096 */
[C---:B------:R-:W-:Y:S04]  /*9fa0*/  HMMA.16816.F32.BF16 R80, R100.reuse, R110, R80 ;  /* 0x0000006e6450723c */ /* 0x040fe80000041850 */
[----:B------:R-:W-:Y:S03]  /*9fb0*/  MOV R108, R149 ;  /* 0x00000095006c7202 */ /* 0x000fe60000000f00 */
[----:B------:R-:W-:Y:S01]  /*9fc0*/  IMAD.MOV.U32 R111, RZ, RZ, R148 ;  /* 0x000000ffff6f7224 */ /* 0x000fe200078e0094 */
[C---:B------:R-:W-:Y:S01]  /*9fd0*/  HMMA.16816.F32.BF16 R84, R100.reuse, R116, R84 ;  /* 0x000000746454723c */ /* 0x040fe20000041854 */
[----:B------:R-:W2:Y:S06]  /*9fe0*/  LDSM.16.MT88.4 R148, [R225+0x2900] ;  /* 0x00290000e194783b */ /* 0x000eac0000004200 */
[----:B------:R-:W-:Y:S01]  /*9ff0*/  IMAD.MOV.U32 R117, RZ, RZ, R123 ;  /* 0x000000ffff757224 */ /* 0x000fe200078e007b */
[C---:B------:R-:W-:Y:S04]  /*a000*/  HMMA.16816.F32.BF16 R88, R100.reuse, R118, R88 ;  /* 0x000000766458723c */ /* 0x040fe80000041858 */
[----:B------:R-:W-:Y:S03]  /*a010*/  MOV R116, R128 ;  /* 0x0000008000747202 */ /* 0x000fe60000000f00 */
[----:B------:R-:W-:Y:S01]  /*a020*/  IMAD.MOV.U32 R119, RZ, RZ, R129 ;  /* 0x000000ffff777224 */ /* 0x000fe200078e0081 */
[C---:B-1----:R-:W-:Y:S04]  /*a030*/  HMMA.16816.F32.BF16 R92, R100.reuse, R112, R92 ;  /* 0x00000070645c723c */ /* 0x042fe8000004185c */
[----:B------:R-:W-:Y:S02]  /*a040*/  MOV R118, R136 ;  /* 0x0000008800767202 */ /* 0x000fe40000000f00 */
[----:B------:R-:W-:Y:S02]  /*a050*/  LDSM.16.MT88.4 R136, [R226+0x5900] ;  /* 0x00590000e288783b */ /* 0x000fe40000004200 */
[----:B------:R-:W-:Y:S06]  /*a060*/  HMMA.16816.F32.BF16 R96, R100, R114, R96 ;  /* 0x000000726460723c */ /* 0x000fec0000041860 */
[----:B------:R-:W1:Y:S01]  /*a070*/  LDSM.16.MT88.4 R112, [R229+0x2900] ;  /* 0x00290000e570783b */ /* 0x000e620000004200 */
[----:B----4-:R-:W-:Y:S02]  /*a080*/  FFMA.FTZ R2, R0, R130, R131 ;  /* 0x0000008200027223 */ /* 0x010fe40000010083 */
[----:B------:R-:W-:Y:S05]  /*a090*/  FADD.FTZ R0, R122, R121 ;  /* 0x000000797a007221 */ /* 0x000fea0000010000 */
[----:B------:R-:W-:Y:S01]  /*a0a0*/  LDSM.16.MT88.4 R128, [R225+0x5900] ;  /* 0x00590000e180783b */ /* 0x000fe20000004200 */
[----:B------:R-:W-:Y:S02]  /*a0b0*/  FADD.FTZ R2, R147, R2 ;  /* 0x0000000293027221 */ /* 0x000fe40000010000 */
[----:B------:R-:W-:Y:S02]  /*a0c0*/  FADD.FTZ R0, R146, R0 ;  /* 0x0000000092007221 */ /* 0x000fe40000010000 */
[----:B------:R-:W-:Y:S02]  /*a0d0*/  FADD.FTZ R169, R169, R2 ;  /* 0x00000002a9a97221 */ /* 0x000fe40000010000 */
[----:B------:R-:W-:Y:S01]  /*a0e0*/  FADD.FTZ R2, R145, R0 ;  /* 0x0000000091027221 */ /* 0x000fe20000010000 */
[----:B------:R-:W-:Y:S01]  /*a0f0*/  MOV R0, R144 ;  /* 0x0000009000007202 */ /* 0x000fe20000000f00 */
[----:B------:R-:W3:Y:S01]  /*a100*/  LDSM.16.MT88.4 R120, [R228+0x2900] ;  /* 0x00290000e478783b */ /* 0x000ee20000004200 */
[C---:B--2---:R-:W-:Y:S05]  /*a110*/  HMMA.16816.F32.BF16 R144, R160.reuse, R148, R4 ;  /* 0x00000094a090723c */ /* 0x044fea0000041804 */
[----:B------:R-:W-:Y:S02]  /*a120*/  FADD.FTZ R0, R0, R169 ;  /* 0x000000a900007221 */ /* 0x000fe40000010000 */
[----:B------:R-:W2:Y:S01]  /*a130*/  LDSM.16.MT88.4 R4, [R229+0x5900] ;  /* 0x00590000e504783b */ /* 0x000ea20000004200 */
[C---:B------:R-:W-:Y:S07]  /*a140*/  HMMA.16816.F32.BF16 R148, R160.reuse, R150, R8 ;  /* 0x00000096a094723c */ /* 0x040fee0000041808 */
[----:B------:R-:W4:Y:S01]  /*a150*/  LDSM.16.MT88.4 R8, [R228+0x5900] ;  /* 0x00590000e408783b */ /* 0x000f220000004200 */
[C---:B------:R-:W-:Y:S07]  /*a160*/  HMMA.16816.F32.BF16 R100, R160.reuse, R104, R12 ;  /* 0x00000068a064723c */ /* 0x040fee000004180c */
[----:B------:R-:W-:Y:S01]  /*a170*/  IMAD.MOV.U32 R13, RZ, RZ, R111 ;  /* 0x000000ffff0d7224 */ /* 0x000fe200078e006f */
[C---:B------:R-:W-:Y:S01]  /*a180*/  HMMA.16816.F32.BF16 R104, R160.reuse, R106, R16 ;  /* 0x0000006aa068723c */ /* 0x040fe20000041810 */
[----:B------:R-:W-:Y:S03]  /*a190*/  LDSM.16.MT88.4 R16, [R226+0x8900] ;  /* 0x00890000e210783b */ /* 0x000fe60000004200 */
[----:B------:R-:W-:Y:S01]  /*a1a0*/  MOV R14, R108 ;  /* 0x0000006c000e7202 */ /* 0x000fe20000000f00 */
[----:B------:R-:W-:Y:S03]  /*a1b0*/  IMAD.MOV.U32 R15, RZ, RZ, R109 ;  /* 0x000000ffff0f7224 */ /* 0x000fe600078e006d */
[C---:B-1----:R-:W-:Y:S07]  /*a1c0*/  HMMA.16816.F32.BF16 R108, R160.reuse, R112, R20 ;  /* 0x00000070a06c723c */ /* 0x042fee0000041814 */
[----:B------:R-:W-:Y:S01]  /*a1d0*/  MOV R23, R13 ;  /* 0x0000000d00177202 */ /* 0x000fe20000000f00 */
[C---:B------:R-:W-:Y:S04]  /*a1e0*/  HMMA.16816.F32.BF16 R112, R160.reuse, R114, R24 ;  /* 0x00000072a070723c */ /* 0x040fe80000041818 */
[----:B------:R-:W-:Y:S01]  /*a1f0*/  IMAD.MOV.U32 R21, RZ, RZ, R118 ;  /* 0x000000ffff157224 */ /* 0x000fe200078e0076 */
[----:B------:R-:W-:Y:S01]  /*a200*/  MOV R20, R15 ;  /* 0x0000000f00147202 */ /* 0x000fe20000000f00 */
[----:B------:R-:W-:Y:S01]  /*a210*/  IMAD.MOV.U32 R22, RZ, RZ, R14 ;  /* 0x000000ffff167224 */ /* 0x000fe200078e000e */
[----:B------:R-:W-:Y:S01]  /*a220*/  MOV R24, R119 ;  /* 0x0000007700187202 */ /* 0x000fe20000000f00 */
[----:B------:R-:W-:Y:S01]  /*a230*/  IMAD.MOV.U32 R25, RZ, RZ, R116 ;  /* 0x000000ffff197224 */ /* 0x000fe200078e0074 */
[----:B------:R-:W-:Y:S01]  /*a240*/  MOV R26, R117 ;  /* 0x00000075001a7202 */ /* 0x000fe20000000f00 */
[----:B------:R-:W1:Y:S01]  /*a250*/  LDSM.16.MT88.4 R12, [R225+0x8900] ;  /* 0x00890000e10c783b */ /* 0x000e620000004200 */
[C---:B---3--:R-:W-:Y:S03]  /*a260*/  HMMA.16816.F32.BF16 R116, R160.reuse, R120, R28 ;  /* 0x00000078a074723c */ /* 0x048fe6000004181c */
[----:B------:R-:W-:Y:S04]  /*a270*/  IMAD.MOV.U32 R27, RZ, RZ, R135 ;  /* 0x000000ffff1b7224 */ /* 0x000fe800078e0087 */
[----:B------:R-:W-:Y:S01]  /*a280*/  MOV R28, R134 ;  /* 0x00000086001c7202 */ /* 0x000fe20000000f00 */
[C---:B------:R-:W-:Y:S04]  /*a290*/  HMMA.16816.F32.BF16 R120, R160.reuse, R122, R32 ;  /* 0x0000007aa078723c */ /* 0x040fe80000041820 */
[----:B------:R-:W-:Y:S01]  /*a2a0*/  IMAD.MOV.U32 R31, RZ, RZ, R127 ;  /* 0x000000ffff1f7224 */ /* 0x000fe200078e007f */
[----:B------:R-:W-:Y:S01]  /*a2b0*/  MOV R30, R132 ;  /* 0x00000084001e7202 */ /* 0x000fe20000000f00 */
[----:B------:R-:W-:Y:S01]  /*a2c0*/  IMAD.MOV.U32 R29, RZ, RZ, R133 ;  /* 0x000000ffff1d7224 */ /* 0x000fe200078e0085 */
[----:B------:R-:W-:Y:S01]  /*a2d0*/  MOV R33, R126 ;  /* 0x0000007e00217202 */ /* 0x000fe20000000f00 */
[----:B------:R-:W-:Y:S01]  /*a2e0*/  IMAD.MOV.U32 R34, RZ, RZ, R125 ;  /* 0x000000ffff227224 */ /* 0x000fe200078e007d */
[----:B------:R-:W-:Y:S02]  /*a2f0*/  MOV R35, R124 ;  /* 0x0000007c00237202 */ /* 0x000fe40000000f00 */
[C---:B------:R-:W-:Y:S03]  /*a300*/  HMMA.16816.F32.BF16 R124, R160.reuse, R128, R36 ;  /* 0x00000080a07c723c */ /* 0x040fe60000041824 */
        /* <DEDUP_REMOVED lines=41> */
[----:B------:R-:W-:Y:S01]  /*a5a0*/  FADD.FTZ R0, R174, R0 ;  /* 0x00000000ae007221 */ /* 0x000fe20000010000 */
[C---:B------:R-:W-:Y:S03]  /*a5b0*/  HMMA.16816.F32.BF16 R88, R160.reuse, R6, R88 ;  /* 0x00000006a058723c */ /* 0x040fe60000041858 */
[----:B------:R-:W-:Y:S02]  /*a5c0*/  FADD.FTZ R2, R173, R2 ;  /* 0x00000002ad027221 */ /* 0x000fe40000010000 */
[----:B------:R-:W-:Y:S02]  /*a5d0*/  FADD.FTZ R0, R171, R0 ;  /* 0x00000000ab007221 */ /* 0x000fe40000010000 */
[----:B------:R-:W-:Y:S01]  /*a5e0*/  FADD.FTZ R2, R172, R2 ;  /* 0x00000002ac027221 */ /* 0x000fe20000010000 */
[C---:B---3--:R-:W-:Y:S04]  /*a5f0*/  HMMA.16816.F32.BF16 R92, R160.reuse, R8, R92 ;  /* 0x00000008a05c723c */ /* 0x048fe8000004185c */
        /* <DEDUP_REMOVED lines=11> */
[----:B------:R-:W-:Y:S01]  /*a6b0*/  IMAD.MOV.U32 R143, RZ, RZ, R140 ;  /* 0x000000ffff8f7224 */ /* 0x000fe200078e008c */
[----:B------:R1:W-:Y:S04]  /*a6c0*/  STL [R1+0x18], R2 ;  /* 0x0000180201007387 */ /* 0x0003e80000100800 */
[----:B------:R1:W-:Y:S01]  /*a6d0*/  STL [R1+0x1c], R0 ;  /* 0x00001c0001007387 */ /* 0x0003e20000100800 */
[----:B------:R-:W-:-:S05]  /*a6e0*/  @P0 BRA `(.L_x_1836) ;  /* 0xffffbd3000000947 */ /* 0x000fca000383ffff */
.L_x_1835:
[----:B--2---:R-:W-:-:S13]  /*a6f0*/  ISETP.LE.AND P0, PT, RZ, UR20, PT ;  /* 0x00000014ff007c0c */ /* 0x004fda000bf03270 */
        /* <DEDUP_REMOVED lines=25> */
.L_x_1838:
[----:B------:R-:W3:Y:S01]  /*a890*/  LDL.64 R14, [R1+0x10] ;  /* 0x00001000010e7983 */ /* 0x000ee20000100a00 */
        /* <DEDUP_REMOVED lines=8> */
[----:B------:R-:W4:Y:S01]  /*a920*/  LDL.64 R12, [R1+0x8] ;  /* 0x00000800010c7983 */ /* 0x000f220000100a00 */
[----:B------:R-:W-:Y:S01]  /*a930*/  MOV R20, UR20 ;  /* 0x0000001400147c02 */ /* 0x000fe20008000f00 */
[----:B------:R-:W-:Y:S04]  /*a940*/  UIADD3 UR20, UR20, -0x1, URZ ;  /* 0xffffffff14147890 */ /* 0x000fe8000fffe03f */
[----:B------:R-:W-:Y:S02]  /*a950*/  BAR.SYNC.DEFER_BLOCKING 0x0 ;  /* 0x0000000000007b1d */ /* 0x000fe40000010000 */
[----:B------:R-:W-:Y:S06]  /*a960*/  @UP0 USHF.R.S32.HI UR24, URZ, 0x1f, UR20 ;  /* 0x0000001f3f180899 */ /* 0x000fec0008011414 */
[----:B------:R-:W1:Y:S08]  /*a970*/  LDSM.16.M88.4 R8, [R224+0xc100] ;  /* 0x00c10000e008783b */ /* 0x000e700000000200 */
[----:B------:R-:W4:Y:S08]  /*a980*/  LDSM.16.M88.4 R16, [R224+0xc900] ;  /* 0x00c90000e010783b */ /* 0x000f300000000200 */
[----:B------:R-:W4:Y:S08]  /*a990*/  LDSM.16.M88.4 R24, [R224+0xd100] ;  /* 0x00d10000e018783b */ /* 0x000f300000000200 */
[----:B------:R-:W4:Y:S08]  /*a9a0*/  LDSM.16.M88.4 R32, [R224+0xd900] ;  /* 0x00d90000e020783b */ /* 0x000f300000000200 */
[----:B------:R-:W4:Y:S01]  /*a9b0*/  LDSM.16.M88.4 R40, [R224+0xe100] ;  /* 0x00e10000e028783b */ /* 0x000f220000000200 */
[C---:B-1----:R-:W-:Y:S07]  /*a9c0*/  HMMA.16816.F32.BF16 R4, R152.reuse, R8, RZ ;  /* 0x000000089804723c */ /* 0x042fee00000418ff */
[----:B------:R-:W1:Y:S01]  /*a9d0*/  LDSM.16.M88.4 R48, [R224+0xe900] ;  /* 0x00e90000e030783b */ /* 0x000e620000000200 */
[C---:B------:R-:W-:Y:S07]  /*a9e0*/  HMMA.16816.F32.BF16 R8, R152.reuse, R10, RZ ;  /* 0x0000000a9808723c */ /* 0x040fee00000418ff */
[----:B-----5:R-:W1:Y:S08]  /*a9f0*/  LDSM.16.M88.4 R160, [R231] ;  /* 0x00000000e7a0783b */ /* 0x020e700000000200 */
[----:B------:R-:W1:Y:S08]  /*aa00*/  LDSM.16.M88.4 R164, [R248] ;  /* 0x00000000f8a4783b */ /* 0x000e700000000200 */
[----:B------:R-:W1:Y:S08]  /*aa10*/  LDSM.16.M88.4 R168, [R247] ;  /* 0x00000000f7a8783b */ /* 0x000e700000000200 */
[----:B------:R-:W1:Y:S08]  /*aa20*/  LDSM.16.M88.4 R172, [R246] ;  /* 0x00000000f6ac783b */ /* 0x000e700000000200 */
[----:B------:R-:W1:Y:S08]  /*aa30*/  LDSM.16.M88.4 R176, [R245] ;  /* 0x00000000f5b0783b */ /* 0x000e700000000200 */
[----:B------:R-:W1:Y:S08]  /*aa40*/  LDSM.16.M88.4 R180, [R244] ;  /* 0x00000000f4b4783b */ /* 0x000e700000000200 */
[----:B------:R-:W2:Y:S01]  /*aa50*/  LDL.64 R250, [R1+0x38] ;  /* 0x0000380001fa7983 */ /* 0x000ea20000100a00 */
[----:B---3--:R-:W-:Y:S05]  /*aa60*/  IMAD.WIDE.U32 R22, R22, UR16, R14 ;  /* 0x0000001016167c25 */ /* 0x008fea000f8e000e */
[----:B------:R-:W-:Y:S01]  /*aa70*/  IADD3 R0, R23, UR4, RZ ;  /* 0x0000000417007c10 */ /* 0x000fe2000fffe0ff */
[----:B----4-:R-:W-:Y:S01]  /*aa80*/  IMAD.WIDE.U32 R2, R2, UR16, R28 ;  /* 0x0000001002027c25 */ /* 0x010fe2000f8e001c */
[C---:B------:R-:W-:Y:S04]  /*aa90*/  LEA R28, P5, R22.reuse, c[0x0][0x1f8], 0x1 ;  /* 0x00007e00161c7a11 */ /* 0x040fe800078a08ff */
[----:B------:R-:W-:Y:S01]  /*aaa0*/  LEA.HI.X R29, R22, c[0x0][0x1fc], R0, 0x1, P5 ;  /* 0x00007f00161d7a11 */ /* 0x000fe200028f0c00 */
[----:B------:R-:W-:Y:S01]  /*aab0*/  IMAD.WIDE.U32 R20, R20, UR16, R12 ;  /* 0x0000001014147c25 */ /* 0x000fe2000f8e000c */
        /* <DEDUP_REMOVED lines=28> */
[C---:B---3--:R-:W-:Y:S07]  /*ac80*/  HMMA.16816.F32.BF16 R28, R152.reuse, R32, RZ ;  /* 0x00000020981c723c */ /* 0x048fee00000418ff */
[----:B------:R1:W-:Y:S01]  /*ac90*/  LDGSTS.E.BYPASS.LTC128B.128 [R249+0x7100], [R2.64+0x100], !P2 ;  /* 0x0710010002f97fae */ /* 0x0003e2000d101d52 */
[C---:B------:R-:W-:Y:S01]  /*aca0*/  HMMA.16816.F32.BF16 R32, R152.reuse, R34, RZ ;  /* 0x000000229820723c */ /* 0x040fe200000418ff */
[C---:B----4-:R-:W-:Y:S06]  /*acb0*/  IADD3 R36, P0, R2.reuse, UR15, RZ ;  /* 0x0000000f02247c10 */ /* 0x050fec000ff1e0ff */
[----:B------:R3:W-:Y:S01]  /*acc0*/  LDGSTS.E.BYPASS.LTC128B.128 [R249+0x2100], [R38.64], !P4 ;  /* 0x0210000026f97fae */ /* 0x0007e2000e101d52 */
[C---:B------:R-:W-:Y:S07]  /*acd0*/  IADD3.X R37, R3.reuse, UR22, RZ, P0, !PT ;  /* 0x0000001603257c10 */ /* 0x040fee00087fe4ff */
[----:B------:R3:W-:Y:S01]  /*ace0*/  LDGSTS.E.BYPASS.LTC128B.128 [R249+0x5100], [R36.64], !P3 ;  /* 0x0510000024f97fae */ /* 0x0007e2000d901d52 */
[----:B-1----:R-:W-:Y:S04]  /*acf0*/  IADD3 R2, P0, R2, UR21, RZ ;  /* 0x0000001502027c10 */ /* 0x002fe8000ff1e0ff */
[----:B------:R-:W-:Y:S02]  /*ad00*/  IADD3.X R3, R3, UR23, RZ, P0, !PT ;  /* 0x0000001703037c10 */ /* 0x000fe400087fe4ff */
[----:B------:R-:W-:Y:S03]  /*ad10*/  PLOP3.LUT P0, PT, PT, PT, UP0, 0x80, 0x0 ;  /* 0x000000000000781c */ /* 0x000fe60003f0f008 */
[----:B------:R1:W-:Y:S01]  /*ad20*/  LDGSTS.E.BYPASS.LTC128B.128 [R249+0x8100], [R2.64], !P2 ;  /* 0x0810000002f97fae */ /* 0x0003e2000d101d52 */
[C---:B---3--:R-:W-:Y:S07]  /*ad30*/  HMMA.16816.F32.BF16 R36, R152.reuse, R40, RZ ;  /* 0x000000289824723c */ /* 0x048fee00000418ff */
[----:B------:R-:W0:Y:S01]  /*ad40*/  LDGDEPBAR ;  /* 0x00000000000079af */ /* 0x000e220000000000 */
[C---:B------:R-:W-:Y:S08]  /*ad50*/  HMMA.16816.F32.BF16 R40, R152.reuse, R42, RZ ;  /* 0x0000002a9828723c */ /* 0x040ff000000418ff */
[C---:B------:R-:W-:Y:S08]  /*ad60*/  HMMA.16816.F32.BF16 R44, R152.reuse, R48, RZ ;  /* 0x00000030982c723c */ /* 0x040ff000000418ff */
[----:B------:R-:W-:Y:S08]  /*ad70*/  HMMA.16816.F32.BF16 R48, R152, R50, RZ ;  /* 0x000000329830723c */ /* 0x000ff000000418ff */
        /* <DEDUP_REMOVED lines=15> */
[C---:B------:R-:W-:Y:S01]  /*ae70*/  HMMA.16816.F32.BF16 R44, R156.reuse, R180, R44 ;  /* 0x000000b49c2c723c */ /* 0x040fe2000004182c */
[----:B------:R-:W2:Y:S07]  /*ae80*/  LDL.64 R180, [R1+0x28] ;  /* 0x0000280001b47983 */ /* 0x000eae0000100a00 */
[----:B------:R-:W-:Y:S08]  /*ae90*/  HMMA.16816.F32.BF16 R48, R156, R182, R48 ;  /* 0x000000b69c30723c */ /* 0x000ff00000041830 */
        /* <DEDUP_REMOVED lines=42> */
[C---:B------:R-:W-:Y:S08]  /*b140*/  HMMA.16816.F32.BF16 R20, R192.reuse, R176, R20 ;  /* 0x000000b0c014723c */ /* 0x040ff00000041814 */
        /* <DEDUP_REMOVED lines=13> */
[----:B------:R-:W1:Y:S07]  /*b220*/  LDSM.16.M88.4 R172, [R238] ;  /* 0x00000000eeac783b */ /* 0x000e6e0000000200 */
[C---:B--2---:R-:W-:Y:S08]  /*b230*/  HMMA.16816.F32.BF16 R12, R196.reuse, R176, R12 ;  /* 0x000000b0c40c723c */ /* 0x044ff0000004180c */
[C---:B------:R-:W-:Y:S01]  /*b240*/  HMMA.16816.F32.BF16 R16, R196.reuse, R178, R16 ;  /* 0x000000b2c410723c */ /* 0x040fe20000041810 */
[----:B------:R-:W-:Y:S07]  /*b250*/  LDSM.16.M88.4 R176, [R230+0xf900] ;  /* 0x00f90000e6b0783b */ /* 0x000fee0000000200 */
[C---:B---3--:R-:W-:Y:S08]  /*b260*/  HMMA.16816.F32.BF16 R20, R196.reuse, R160, R20 ;  /* 0x000000a0c414723c */ /* 0x048ff00000041814 */
[C---:B------:R-:W-:Y:S01]  /*b270*/  HMMA.16816.F32.BF16 R24, R196.reuse, R162, R24 ;  /* 0x000000a2c418723c */ /* 0x040fe20000041818 */
[----:B------:R-:W2:Y:S07]  /*b280*/  LDSM.16.M88.4 R160, [R230+0xf100] ;  /* 0x00f10000e6a0783b */ /* 0x000eae0000000200 */
        /* <DEDUP_REMOVED lines=48> */
[C---:B-1----:R-:W-:Y:S08]  /*b590*/  HMMA.16816.F32.BF16 R12, R208.reuse, R168, R12 ;  /* 0x000000a8d00c723c */ /* 0x042ff0000004180c */
[C---:B------:R-:W-:Y:S01]  /*b5a0*/  HMMA.16816.F32.BF16 R16, R208.reuse, R170, R16 ;  /* 0x000000aad010723c */ /* 0x040fe20000041810 */
[----:B------:R-:W1:Y:S07]  /*b5b0*/  LDSM.16.M88.4 R168, [R237] ;  /* 0x00000000eda8783b */ /* 0x000e6e0000000200 */
[C---:B----4-:R-:W-:Y:S08]  /*b5c0*/  HMMA.16816.F32.BF16 R20, R208.reuse, R172, R20 ;  /* 0x000000acd014723c */ /* 0x050ff00000041814 */
[C---:B------:R-:W-:Y:S01]  /*b5d0*/  HMMA.16816.F32.BF16 R24, R208.reuse, R174, R24 ;  /* 0x000000aed018723c */ /* 0x040fe20000041818 */
[----:B------:R-:W4:Y:S07]  /*b5e0*/  LDSM.16.M88.4 R172, [R236] ;  /* 0x00000000ecac783b */ /* 0x000f2e0000000200 */
[C---:B--2---:R-:W-:Y:S08]  /*b5f0*/  HMMA.16816.F32.BF16 R28, R208.reuse, R160, R28 ;  /* 0x000000a0d01c723c */ /* 0x044ff0000004181c */
[C---:B------:R-:W-:Y:S01]  /*b600*/  HMMA.16816.F32.BF16 R32, R208.reuse, R162, R32 ;  /* 0x000000a2d020723c */ /* 0x040fe20000041820 */
[----:B------:R-:W2:Y:S07]  /*b610*/  LDSM.16.M88.4 R160, [R235] ;  /* 0x00000000eba0783b */ /* 0x000eae0000000200 */
[C---:B---3--:R-:W-:Y:S08]  /*b620*/  HMMA.16816.F32.BF16 R36, R208.reuse, R164, R36 ;  /* 0x000000a4d024723c */ /* 0x048ff00000041824 */
[C---:B------:R-:W-:Y:S01]  /*b630*/  HMMA.16816.F32.BF16 R40, R208.reuse, R166, R40 ;  /* 0x000000a6d028723c */ /* 0x040fe20000041828 */
[----:B------:R-:W3:Y:S07]  /*b640*/  LDSM.16.M88.4 R164, [R234] ;  /* 0x00000000eaa4783b */ /* 0x000eee0000000200 */
[C---:B------:R-:W-:Y:S08]  /*b650*/  HMMA.16816.F32.BF16 R44, R208.reuse, R176, R44 ;  /* 0x000000b0d02c723c */ /* 0x040ff0000004182c */
[----:B------:R-:W-:Y:S01]  /*b660*/  HMMA.16816.F32.BF16 R48, R208, R178, R48 ;  /* 0x000000b2d030723c */ /* 0x000fe20000041830 */
[----:B------:R-:W-:Y:S07]  /*b670*/  LDSM.16.M88.4 R176, [R232] ;  /* 0x00000000e8b0783b */ /* 0x000fee0000000200 */
[C---:B-1----:R-:W-:Y:S08]  /*b680*/  HMMA.16816.F32.BF16 R4, R212.reuse, R168, R4 ;  /* 0x000000a8d404723c */ /* 0x042ff00000041804 */
[C---:B------:R-:W-:Y:S01]  /*b690*/  HMMA.16816.F32.BF16 R8, R212.reuse, R170, R8 ;  /* 0x000000aad408723c */ /* 0x040fe20000041808 */
[----:B------:R-:W1:Y:S07]  /*b6a0*/  LDSM.16.M88.4 R168, [R233] ;  /* 0x00000000e9a8783b */ /* 0x000e6e0000000200 */
[C---:B----4-:R-:W-:Y:S08]  /*b6b0*/  HMMA.16816.F32.BF16 R12, R212.reuse, R172, R12 ;  /* 0x000000acd40c723c */ /* 0x050ff0000004180c */
[C---:B------:R-:W-:Y:S01]  /*b6c0*/  HMMA.16816.F32.BF16 R16, R212.reuse, R174, R16 ;  /* 0x000000aed410723c */ /* 0x040fe20000041810 */
[----:B------:R-:W4:Y:S07]  /*b6d0*/  LDSM.16.M88.4 R172, [R230+0x12100] ;  /* 0x01210000e6ac783b */ /* 0x000f2e0000000200 */
        /* <DEDUP_REMOVED lines=25> */
[C---:B------:R-:W-:Y:S08]  /*b870*/  HMMA.16816.F32.BF16 R40, R216.reuse, R178, R40 ;  /* 0x000000b2d828723c */ /* 0x040ff00000041828 */
[C---:B----4-:R-:W-:Y:S08]  /*b880*/  HMMA.16816.F32.BF16 R44, R216.reuse, R172, R44 ;  /* 0x000000acd82c723c */ /* 0x050ff0000004182c */
[----:B------:R-:W-:Y:S01]  /*b890*/  HMMA.16816.F32.BF16 R48, R216, R174, R48 ;  /* 0x000000aed830723c */ /* 0x000fe20000041830 */
[----:B------:R-:W4:Y:S07]  /*b8a0*/  LDSM.16.M88.4 R172, [R227+0x7800] ;  /* 0x00780000e3ac783b */ /* 0x000f2e0000000200 */
[C---:B--2---:R-:W-:Y:S08]  /*b8b0*/  HMMA.16816.F32.BF16 R4, R220.reuse, R160, R4 ;  /* 0x000000a0dc04723c */ /* 0x044ff00000041804 */
[C---:B------:R-:W-:Y:S01]  /*b8c0*/  HMMA.16816.F32.BF16 R8, R220.reuse, R162, R8 ;  /* 0x000000a2dc08723c */ /* 0x040fe20000041808 */
[----:B------:R-:W2:Y:S07]  /*b8d0*/  LDSM.16.M88.4 R160, [R227+0x8000] ;  /* 0x00800000e3a0783b */ /* 0x000eae0000000200 */
[C---:B---3--:R-:W-:Y:S08]  /*b8e0*/  HMMA.16816.F32.BF16 R12, R220.reuse, R164, R12 ;  /* 0x000000a4dc0c723c */ /* 0x048ff0000004180c */
        /* <DEDUP_REMOVED lines=9> */
[----:B------:R-:W-:Y:S02]  /*b980*/  FMNMX.FTZ R0, R8, R0, !PT ;  /* 0x0000000008007209 */ /* 0x000fe40007810000 */
[----:B------:R-:W-:Y:S02]  /*b990*/  FMNMX.FTZ R2, R7, R2, !PT ;  /* 0x0000000207027209 */ /* 0x000fe40007810000 */
[C---:B----4-:R-:W-:Y:S04]  /*b9a0*/  HMMA.16816.F32.BF16 R28, R220.reuse, R172, R28 ;  /* 0x000000acdc1c723c */ /* 0x050fe8000004181c */
[----:B------:R-:W-:Y:S02]  /*b9b0*/  FMNMX.FTZ R0, R9, R0, !PT ;  /* 0x0000000009007209 */ /* 0x000fe40007810000 */
[----:B------:R-:W-:Y:S02]  /*b9c0*/  FMNMX.FTZ R2, R10, R2, !PT ;  /* 0x000000020a027209 */ /* 0x000fe40007810000 */
        /* <DEDUP_REMOVED lines=53> */
[C---:B------:R-:W-:Y:S01]  /*bd20*/  FADD.FTZ R2, -R141.reuse, R142 ;  /* 0x0000008e8d027221 */ /* 0x040fe20000010100 */
[----:B------:R-:W-:Y:S01]  /*bd30*/  @P0 MOV R142, R250 ;  /* 0x000000fa008e0202 */ /* 0x000fe20000000f00 */
[----:B------:R-:W-:Y:S01]  /*bd40*/  FMUL.FTZ R172, R141, c[0x0][0x2d0] ;  /* 0x0000b4008dac7a20 */ /* 0x000fe20000410000 */
[----:B--2---:R-:W-:Y:S01]  /*bd50*/  FMNMX.FTZ R140, R0, R3, !PT ;  /* 0x00000003008c7209 */ /* 0x004fe20007810000 */
[----:B------:R-:W-:Y:S01]  /*bd60*/  FMUL.FTZ R0, R2, c[0x0][0x2d0] ;  /* 0x0000b40002007a20 */ /* 0x000fe20000410000 */
[----:B------:R-:W-:Y:S01]  /*bd70*/  MOV R3, UR26 ;  /* 0x0000001a00037c02 */ /* 0x000fe20008000f00 */
[--C-:B------:R-:W-:Y:S02]  /*bd80*/  FFMA.FTZ R4, R4, c[0x0][0x2d0], -R172.reuse ;  /* 0x0000b40004047a23 */ /* 0x100fe400000108ac */
[----:B------:R1:W2:Y:S01]  /*bd90*/  MUFU.EX2 R2, R0 ;  /* 0x0000000000027308 */ /* 0x0002a20000000800 */
[--C-:B------:R-:W-:Y:S02]  /*bda0*/  FFMA.FTZ R5, R5, c[0x0][0x2d0], -R172.reuse ;  /* 0x0000b40005057a23 */ /* 0x100fe400000108ac */
[--C-:B------:R-:W-:Y:S02]  /*bdb0*/  FFMA.FTZ R8, R8, c[0x0][0x2d0], -R172.reuse ;  /* 0x0000b40008087a23 */ /* 0x100fe400000108ac */
[--C-:B------:R-:W-:Y:S02]  /*bdc0*/  FFMA.FTZ R9, R9, c[0x0][0x2d0], -R172.reuse ;  /* 0x0000b40009097a23 */ /* 0x100fe400000108ac */
[--C-:B------:R-:W-:Y:S02]  /*bdd0*/  FFMA.FTZ R12, R12, c[0x0][0x2d0], -R172.reuse ;  /* 0x0000b4000c0c7a23 */ /* 0x100fe400000108ac */
[--C-:B------:R-:W-:Y:S01]  /*bde0*/  FFMA.FTZ R13, R13, c[0x0][0x2d0], -R172.reuse ;  /* 0x0000b4000d0d7a23 */ /* 0x100fe200000108ac */
[----:B------:R3:W-:Y:S01]  /*bdf0*/  MUFU.EX2 R252, R4 ;  /* 0x0000000400fc7308 */ /* 0x0007e20000000800 */
[--C-:B------:R-:W-:Y:S02]  /*be00*/  FFMA.FTZ R17, R17, c[0x0][0x2d0], -R172.reuse ;  /* 0x0000b40011117a23 */ /* 0x100fe400000108ac */
[--C-:B------:R-:W-:Y:S02]  /*be10*/  FFMA.FTZ R20, R20, c[0x0][0x2d0], -R172.reuse ;  /* 0x0000b40014147a23 */ /* 0x100fe400000108ac */
[--C-:B------:R-:W-:Y:S02]  /*be20*/  FFMA.FTZ R21, R21, c[0x0][0x2d0], -R172.reuse ;  /* 0x0000b40015157a23 */ /* 0x100fe400000108ac */
[--C-:B------:R-:W-:Y:S02]  /*be30*/  FFMA.FTZ R24, R24, c[0x0][0x2d0], -R172.reuse ;  /* 0x0000b40018187a23 */ /* 0x100fe400000108ac */
[--C-:B------:R-:W-:Y:S01]  /*be40*/  FFMA.FTZ R25, R25, c[0x0][0x2d0], -R172.reuse ;  /* 0x0000b40019197a23 */ /* 0x100fe200000108ac */
[----:B------:R4:W-:Y:S01]  /*be50*/  MUFU.EX2 R177, R5 ;  /* 0x0000000500b17308 */ /* 0x0009e20000000800 */
[--C-:B------:R-:W-:Y:S02]  /*be60*/  FFMA.FTZ R28, R28, c[0x0][0x2d0], -R172.reuse ;  /* 0x0000b4001c1c7a23 */ /* 0x100fe400000108ac */
[----:B------:R-:W-:Y:S02]  /*be70*/  FFMA.FTZ R29, R29, c[0x0][0x2d0], -R172 ;  /* 0x0000b4001d1d7a23 */ /* 0x000fe400000108ac */
[----:B-1----:R-:W-:Y:S01]  /*be80*/  FADD.FTZ R0, -R140, R143 ;  /* 0x0000008f8c007221 */ /* 0x002fe20000010100 */
[----:B------:R-:W-:Y:S01]  /*be90*/  @P0 MOV R143, R181 ;  /* 0x000000b5008f0202 */ /* 0x000fe20000000f00 */
[----:B--2---:R-:W-:Y:S02]  /*bea0*/  FMUL.FTZ R100, R2, R100 ;  /* 0x0000006402647220 */ /* 0x004fe40000410000 */
[----:B------:R-:W-:Y:S01]  /*beb0*/  FMUL.FTZ R0, R0, c[0x0][0x2d0] ;  /* 0x0000b40000007a20 */ /* 0x000fe20000410000 */
[----:B------:R1:W-:Y:S01]  /*bec0*/  MUFU.EX2 R162, R8 ;  /* 0x0000000800a27308 */ /* 0x0003e20000000800 */
[----:B------:R-:W-:Y:S04]  /*bed0*/  @P0 IMAD.WIDE.U32 R142, R3, 0x60, R142 ;  /* 0x00000060038e0825 */ /* 0x000fe800078e008e */
[C---:B------:R-:W-:Y:S01]  /*bee0*/  FMUL.FTZ R101, R2.reuse, R101 ;  /* 0x0000006502657220 */ /* 0x040fe20000410000 */
[----:B---3--:R-:W-:Y:S01]  /*bef0*/  @P0 IADD3 R4, R143, UR4, RZ ;  /* 0x000000048f040c10 */ /* 0x008fe2000fffe0ff */
[----:B------:R-:W-:Y:S01]  /*bf00*/  FMUL.FTZ R104, R2, R104 ;  /* 0x0000006802687220 */ /* 0x000fe20000410000 */
[----:B------:R-:W-:Y:S01]  /*bf10*/  @P0 SHF.L.U32 R3, R142, 0x1, RZ ;  /* 0x000000018e030819 */ /* 0x000fe200000006ff */
[----:B------:R-:W-:Y:S01]  /*bf20*/  FMUL.FTZ R105, R2, R105 ;  /* 0x0000006902697220 */ /* 0x000fe20000410000 */
[----:B------:R-:W-:Y:S01]  /*bf30*/  @P0 SHF.L.U64.HI R142, R142, 0x1, R4 ;  /* 0x000000018e8e0819 */ /* 0x000fe20000010204 */
[----:B------:R2:W-:Y:S01]  /*bf40*/  MUFU.EX2 R180, R9 ;  /* 0x0000000900b47308 */ /* 0x0005e20000000800 */
[C---:B------:R-:W-:Y:S01]  /*bf50*/  @P0 IADD3 R4, P1, R3.reuse, c[0x0][0x1c8], RZ ;  /* 0x0000720003040a10 */ /* 0x040fe20007f3e0ff */
[C---:B------:R-:W-:Y:S01]  /*bf60*/  FMUL.FTZ R108, R2.reuse, R108 ;  /* 0x0000006c026c7220 */ /* 0x040fe20000410000 */
[C---:B------:R-:W-:Y:S01]  /*bf70*/  @P0 IADD3 R160, P6, R3.reuse, 0x80, RZ ;  /* 0x0000008003a00810 */ /* 0x040fe20007fde0ff */
[----:B------:R-:W-:Y:S01]  /*bf80*/  FMUL.FTZ R109, R2, R109 ;  /* 0x0000006d026d7220 */ /* 0x000fe20000410000 */
[----:B----4-:R-:W-:Y:S01]  /*bf90*/  @P0 IADD3.X R5, R142, c[0x0][0x1cc], RZ, P1, !PT ;  /* 0x000073008e050a10 */ /* 0x010fe20000ffe4ff */
[----:B------:R-:W-:Y:S01]  /*bfa0*/  FMUL.FTZ R112, R2, R112 ;  /* 0x0000007002707220 */ /* 0x000fe20000410000 */
[----:B------:R-:W-:Y:S01]  /*bfb0*/  @P0 IADD3 R160, P5, R160, c[0x0][0x1c8], RZ ;  /* 0x00007200a0a00a10 */ /* 0x000fe20007fbe0ff */
[----:B------:R-:W-:Y:S01]  /*bfc0*/  FMUL.FTZ R113, R2, R113 ;  /* 0x0000007102717220 */ /* 0x000fe20000410000 */
[----:B------:R-:W-:Y:S01]  /*bfd0*/  @P0 IADD3 R3, P1, R3, 0x100, RZ ;  /* 0x0000010003030810 */ /* 0x000fe20007f3e0ff */
[----:B------:R3:W-:Y:S01]  /*bfe0*/  @P0 LDGSTS.E.BYPASS.LTC128B.128 [R249+0xc100], [R4.64], !P4 ;  /* 0x0c10000004f90fae */ /* 0x0007e2000e101d52 */
[--C-:B------:R-:W-:Y:S01]  /*bff0*/  @P0 IADD3.X R161, RZ, c[0x0][0x1cc], R142.reuse, P5, P6 ;  /* 0x00007300ffa10a10 */ /* 0x100fe20002fec48e */
[----:B------:R-:W4:Y:S01]  /*c000*/  MUFU.EX2 R0, R0 ;  /* 0x0000000000007308 */ /* 0x000f220000000800 */
[----:B-1----:R-:W-:Y:S01]  /*c010*/  @P0 IADD3 R8, P5, R3, c[0x0][0x1c8], RZ ;  /* 0x0000720003080a10 */ /* 0x002fe20007fbe0ff */
[----:B------:R-:W-:Y:S02]  /*c020*/  FMUL.FTZ R3, R140, c[0x0][0x2d0] ;  /* 0x0000b4008c037a20 */ /* 0x000fe40000410000 */
[----:B------:R-:W-:Y:S02]  /*c030*/  FMUL.FTZ R116, R2, R116 ;  /* 0x0000007402747220 */ /* 0x000fe40000410000 */
[----:B------:R1:W-:Y:S01]  /*c040*/  @P0 LDGSTS.E.BYPASS.LTC128B.128 [R249+0xf100], [R160.64], !P3 ;  /* 0x0f100000a0f90fae */ /* 0x0003e2000d901d52 */
[--C-:B------:R-:W-:Y:S02]  /*c050*/  FFMA.FTZ R6, R6, c[0x0][0x2d0], -R3.reuse ;  /* 0x0000b40006067a23 */ /* 0x100fe40000010803 */
[--C-:B------:R-:W-:Y:S01]  /*c060*/  FFMA.FTZ R7, R7, c[0x0][0x2d0], -R3.reuse ;  /* 0x0000b40007077a23 */ /* 0x100fe20000010803 */
[----:B------:R-:W-:Y:S01]  /*c070*/  MUFU.EX2 R251, R12 ;  /* 0x0000000c00fb7308 */ /* 0x000fe20000000800 */
[--C-:B------:R-:W-:Y:S01]  /*c080*/  FFMA.FTZ R10, R10, c[0x0][0x2d0], -R3.reuse ;  /* 0x0000b4000a0a7a23 */ /* 0x100fe20000010803 */
[----:B--2---:R-:W-:Y:S01]  /*c090*/  @P0 IADD3.X R9, RZ, c[0x0][0x1cc], R142, P5, P1 ;  /* 0x00007300ff090a10 */ /* 0x004fe20002fe248e */
[--C-:B------:R-:W-:Y:S02]  /*c0a0*/  FFMA.FTZ R11, R11, c[0x0][0x2d0], -R3.reuse ;  /* 0x0000b4000b0b7a23 */ /* 0x100fe40000010803 */
[----:B------:R-:W-:Y:S02]  /*c0b0*/  FMUL.FTZ R117, R2, R117 ;  /* 0x0000007502757220 */ /* 0x000fe40000410000 */
[----:B------:R2:W-:Y:S01]  /*c0c0*/  @P0 LDGSTS.E.BYPASS.LTC128B.128 [R249+0x12100], [R8.64], !P2 ;  /* 0x1210000008f90fae */ /* 0x0005e2000d101d52 */
[--C-:B------:R-:W-:Y:S02]  /*c0d0*/  FFMA.FTZ R14, R14, c[0x0][0x2d0], -R3.reuse ;  /* 0x0000b4000e0e7a23 */ /* 0x100fe40000010803 */
[----:B------:R1:W-:Y:S01]  /*c0e0*/  MUFU.EX2 R173, R6 ;  /* 0x0000000600ad7308 */ /* 0x0003e20000000800 */
[--C-:B------:R-:W-:Y:S02]  /*c0f0*/  FFMA.FTZ R18, R18, c[0x0][0x2d0], -R3.reuse ;  /* 0x0000b40012127a23 */ /* 0x100fe40000010803 */
[--C-:B------:R-:W-:Y:S01]  /*c100*/  FFMA.FTZ R22, R22, c[0x0][0x2d0], -R3.reuse ;  /* 0x0000b40016167a23 */ /* 0x100fe20000010803 */
[----:B---3--:R-:W-:Y:S01]  /*c110*/  @P0 IADD3 R4, P1, R4, UR8, RZ ;  /* 0x0000000804040c10 */ /* 0x008fe2000ff3e0ff */
[C---:B----4-:R-:W-:Y:S02]  /*c120*/  FMUL.FTZ R102, R0.reuse, R102 ;  /* 0x0000006600667220 */ /* 0x050fe40000410000 */
[----:B------:R-:W-:Y:S01]  /*c130*/  FMUL.FTZ R103, R0, R103 ;  /* 0x0000006700677220 */ /* 0x000fe20000410000 */
[----:B------:R-:W-:Y:S02]  /*c140*/  @P0 IADD3.X R5, R5, UR7, RZ, P1, !PT ;  /* 0x0000000705050c10 */ /* 0x000fe40008ffe4ff */
[----:B------:R3:W4:Y:S01]  /*c150*/  MUFU.EX2 R176, R7 ;  /* 0x0000000700b07308 */ /* 0x0007220000000800 */
[----:B------:R-:W-:Y:S01]  /*c160*/  @P0 IADD3 R142, P6, R4, UR8, RZ ;  /* 0x00000008048e0c10 */ /* 0x000fe2000ffde0ff */
[C---:B------:R-:W-:Y:S01]  /*c170*/  FMUL.FTZ R106, R0.reuse, R106 ;  /* 0x0000006a006a7220 */ /* 0x040fe20000410000 */
[----:B------:R4:W-:Y:S02]  /*c180*/  @P0 LDGSTS.E.BYPASS.LTC128B.128 [R249+0xd100], [R4.64], !P4 ;  /* 0x0d10000004f90fae */ /* 0x0009e4000e101d52 */
[C---:B------:R-:W-:Y:S01]  /*c190*/  @P0 IADD3.X R143, R5.reuse, UR7, RZ, P6, !PT ;  /* 0x00000007058f0c10 */ /* 0x040fe2000b7fe4ff */
[C---:B------:R-:W-:Y:S02]  /*c1a0*/  FMUL.FTZ R107, R0.reuse, R107 ;  /* 0x0000006b006b7220 */ /* 0x040fe40000410000 */
[C---:B------:R-:W-:Y:S02]  /*c1b0*/  FMUL.FTZ R110, R0.reuse, R110 ;  /* 0x0000006e006e7220 */ /* 0x040fe40000410000 */
[----:B------:R4:W-:Y:S01]  /*c1c0*/  MUFU.EX2 R175, R10 ;  /* 0x0000000a00af7308 */ /* 0x0009e20000000800 */
[C---:B------:R-:W-:Y:S01]  /*c1d0*/  FMUL.FTZ R111, R0.reuse, R111 ;  /* 0x0000006f006f7220 */ /* 0x040fe20000410000 */
[----:B------:R4:W-:Y:S01]  /*c1e0*/  @P0 LDGSTS.E.BYPASS.LTC128B.128 [R249+0x10100], [R4.64+0x80], !P3 ;  /* 0x1010008004f90fae */ /* 0x0009e2000d901d52 */
[----:B------:R-:W-:Y:S01]  /*c1f0*/  FMUL.FTZ R114, R0, R114 ;  /* 0x0000007200727220 */ /* 0x000fe20000410000 */
[----:B--2---:R-:W-:Y:S01]  /*c200*/  @P0 IADD3 R8, P5, R4, UR6, RZ ;  /* 0x0000000604080c10 */ /* 0x004fe2000ffbe0ff */
[----:B------:R-:W-:Y:S01]  /*c210*/  FMUL.FTZ R115, R0, R115 ;  /* 0x0000007300737220 */ /* 0x000fe20000410000 */
[----:B-1----:R-:W-:Y:S01]  /*c220*/  @P0 IADD3 R6, P1, R4, UR14, RZ ;  /* 0x0000000e04060c10 */ /* 0x002fe2000ff3e0ff */
[C---:B------:R-:W-:Y:S01]  /*c230*/  FMUL.FTZ R118, R0.reuse, R118 ;  /* 0x0000007600767220 */ /* 0x040fe20000410000 */
[----:B------:R-:W-:Y:S01]  /*c240*/  @P0 IADD3.X R9, R5, UR12, RZ, P5, !PT ;  /* 0x0000000c05090c10 */ /* 0x000fe2000affe4ff */
[----:B------:R-:W-:Y:S01]  /*c250*/  FMUL.FTZ R119, R0, R119 ;  /* 0x0000007700777220 */ /* 0x000fe20000410000 */
[----:B------:R1:W-:Y:S01]  /*c260*/  @P0 LDGSTS.E.BYPASS.LTC128B.128 [R249+0x13100], [R4.64+0x100], !P2 ;  /* 0x1310010004f90fae */ /* 0x0003e2000d101d52 */
[----:B------:R2:W1:Y:S01]  /*c270*/  MUFU.EX2 R174, R11 ;  /* 0x0000000b00ae7308 */ /* 0x0004620000000800 */
[--C-:B------:R-:W-:Y:S01]  /*c280*/  FFMA.FTZ R23, R23, c[0x0][0x2d0], -R3.reuse ;  /* 0x0000b40017177a23 */ /* 0x100fe20000010803 */
[----:B---3--:R-:W-:Y:S01]  /*c290*/  @P0 IADD3.X R7, R5, UR9, RZ, P1, !PT ;  /* 0x0000000905070c10 */ /* 0x008fe20008ffe4ff */
[--C-:B------:R-:W-:Y:S02]  /*c2a0*/  FFMA.FTZ R26, R26, c[0x0][0x2d0], -R3.reuse ;  /* 0x0000b4001a1a7a23 */ /* 0x100fe40000010803 */
[--C-:B------:R-:W-:Y:S02]  /*c2b0*/  FFMA.FTZ R27, R27, c[0x0][0x2d0], -R3.reuse ;  /* 0x0000b4001b1b7a23 */ /* 0x100fe40000010803 */
[----:B------:R3:W-:Y:S01]  /*c2c0*/  @P0 LDGSTS.E.BYPASS.LTC128B.128 [R249+0xe100], [R142.64], !P4 ;  /* 0x0e1000008ef90fae */ /* 0x0007e2000e101d52 */
[--C-:B------:R-:W-:Y:S02]  /*c2d0*/  FFMA.FTZ R32, R32, c[0x0][0x2d0], -R172.reuse ;  /* 0x0000b40020207a23 */ /* 0x100fe400000108ac */
[----:B------:R-:W-:Y:S01]  /*c2e0*/  MUFU.EX2 R179, R17 ;  /* 0x0000001100b37308 */ /* 0x000fe20000000800 */
[--C-:B------:R-:W-:Y:S02]  /*c2f0*/  FFMA.FTZ R33, R33, c[0x0][0x2d0], -R172.reuse ;  /* 0x0000b40021217a23 */ /* 0x100fe400000108ac */
[----:B----4-:R-:W-:Y:S02]  /*c300*/  FMUL.FTZ R10, R0, R150 ;  /* 0x00000096000a7220 */ /* 0x010fe40000410000 */
[----:B------:R4:W-:Y:S01]  /*c310*/  @P0 LDGSTS.E.BYPASS.LTC128B.128 [R249+0x11100], [R8.64], !P3 ;  /* 0x1110000008f90fae */ /* 0x0009e2000d901d52 */
[--C-:B------:R-:W-:Y:S02]  /*c320*/  FFMA.FTZ R30, R30, c[0x0][0x2d0], -R3.reuse ;  /* 0x0000b4001e1e7a23 */ /* 0x100fe40000010803 */
[--C-:B------:R-:W-:Y:S02]  /*c330*/  FFMA.FTZ R31, R31, c[0x0][0x2d0], -R3.reuse ;  /* 0x0000b4001f1f7a23 */ /* 0x100fe40000010803 */
[----:B------:R-:W-:Y:S01]  /*c340*/  MUFU.EX2 R183, R20 ;  /* 0x0000001400b77308 */ /* 0x000fe20000000800 */
[--C-:B------:R-:W-:Y:S02]  /*c350*/  FFMA.FTZ R34, R34, c[0x0][0x2d0], -R3.reuse ;  /* 0x0000b40022227a23 */ /* 0x100fe40000010803 */
[----:B------:R4:W-:Y:S01]  /*c360*/  @P0 LDGSTS.E.BYPASS.LTC128B.128 [R249+0x14100], [R6.64], !P2 ;  /* 0x1410000006f90fae */ /* 0x0009e2000d101d52 */
[----:B--2---:R-:W-:Y:S02]  /*c370*/  FMUL.FTZ R11, R0, R151 ;  /* 0x00000097000b7220 */ /* 0x004fe40000410000 */
[C---:B-1----:R-:W-:Y:S01]  /*c380*/  FMUL.FTZ R4, R2.reuse, R144 ;  /* 0x0000009002047220 */ /* 0x042fe20000410000 */
[----:B------:R-:W-:Y:S01]  /*c390*/  F2FP.BF16.PACK_AB R144, R177, R252 ;  /* 0x000000fcb190723e */ /* 0x000fe200000010ff */
[----:B------:R-:W-:Y:S01]  /*c3a0*/  FMUL.FTZ R5, R2, R145 ;  /* 0x0000009102057220 */ /* 0x000fe20000410000 */
[----:B------:R-:W-:Y:S01]  /*c3b0*/  F2FP.BF16.PACK_AB R145, R176, R173 ;  /* 0x000000adb091723e */ /* 0x000fe200000010ff */
[----:B------:R-:W-:Y:S01]  /*c3c0*/  MUFU.EX2 R182, R21 ;  /* 0x0000001500b67308 */ /* 0x000fe20000000800 */
[----:B------:R-:W-:Y:S01]  /*c3d0*/  LDSM.16.MT88.4 R164, [R226+0x100] ;  /* 0x00010000e2a4783b */ /* 0x000fe20000004200 */
[--C-:B------:R-:W-:Y:S01]  /*c3e0*/  FFMA.FTZ R35, R35, c[0x0][0x2d0], -R3.reuse ;  /* 0x0000b40023237a23 */ /* 0x100fe20000010803 */
[----:B---3--:R-:W-:Y:S01]  /*c3f0*/  MOV R143, R162 ;  /* 0x000000a2008f7202 */ /* 0x008fe20000000f00 */
[--C-:B------:R-:W-:Y:S02]  /*c400*/  FFMA.FTZ R142, R19, c[0x0][0x2d0], -R3.reuse ;  /* 0x0000b400138e7a23 */ /* 0x100fe40000010803 */
[C---:B------:R-:W-:Y:S03]  /*c410*/  FMUL.FTZ R120, R2.reuse, R120 ;  /* 0x0000007802787220 */ /* 0x040fe60000410000 */
[----:B------:R-:W1:Y:S01]  /*c420*/  LDSM.16.MT88.4 R160, [R225+0x100] ;  /* 0x00010000e1a0783b */ /* 0x000e620000004200 */
[----:B------:R-:W-:Y:S01]  /*c430*/  MUFU.EX2 R250, R24 ;  /* 0x0000001800fa7308 */ /* 0x000fe20000000800 */
[C---:B------:R-:W-:Y:S02]  /*c440*/  FMUL.FTZ R121, R2.reuse, R121 ;  /* 0x0000007902797220 */ /* 0x040fe40000410000 */
[C---:B----4-:R-:W-:Y:S02]  /*c450*/  FMUL.FTZ R8, R2.reuse, R148 ;  /* 0x0000009402087220 */ /* 0x050fe40000410000 */
[----:B------:R-:W-:Y:S02]  /*c460*/  FMUL.FTZ R9, R2, R149 ;  /* 0x0000009502097220 */ /* 0x000fe40000410000 */
[----:B------:R-:W2:Y:S01]  /*c470*/  LDSM.16.MT88.4 R168, [R229+0x100] ;  /* 0x00010000e5a8783b */ /* 0x000ea20000004200 */
[C---:B------:R-:W-:Y:S02]  /*c480*/  FMUL.FTZ R122, R0.reuse, R122 ;  /* 0x0000007a007a7220 */ /* 0x040fe40000410000 */
[----:B------:R-:W-:Y:S01]  /*c490*/  FMUL.FTZ R6, R0, R146 ;  /* 0x0000009200067220 */ /* 0x000fe20000410000 */
[----:B------:R-:W-:Y:S01]  /*c4a0*/  F2FP.BF16.PACK_AB R146, R180, R143 ;  /* 0x0000008fb492723e */ /* 0x000fe200000010ff */
[----:B------:R-:W-:Y:S01]  /*c4b0*/  FMUL.FTZ R7, R0, R147 ;  /* 0x0000009300077220 */ /* 0x000fe20000410000 */
[----:B------:R-:W-:Y:S01]  /*c4c0*/  F2FP.BF16.PACK_AB R147, R174, R175 ;  /* 0x000000afae93723e */ /* 0x000fe200000010ff */
[----:B------:R-:W-:Y:S01]  /*c4d0*/  MUFU.EX2 R181, R25 ;  /* 0x0000001900b57308 */ /* 0x000fe20000000800 */
[----:B------:R-:W3:Y:S01]  /*c4e0*/  LDSM.16.MT88.4 R148, [R228+0x100] ;  /* 0x00010000e494783b */ /* 0x000ee20000004200 */
[----:B------:R-:W-:Y:S02]  /*c4f0*/  FMUL.FTZ R123, R0, R123 ;  /* 0x0000007b007b7220 */ /* 0x000fe40000410000 */
[C---:B------:R-:W-:Y:S02]  /*c500*/  FMUL.FTZ R124, R2.reuse, R124 ;  /* 0x0000007c027c7220 */ /* 0x040fe40000410000 */
[----:B------:R-:W-:Y:S02]  /*c510*/  FMUL.FTZ R125, R2, R125 ;  /* 0x0000007d027d7220 */ /* 0x000fe40000410000 */
[C---:B------:R-:W-:Y:S01]  /*c520*/  FMUL.FTZ R126, R0.reuse, R126 ;  /* 0x0000007e007e7220 */ /* 0x040fe20000410000 */
[----:B------:R-:W0:Y:S01]  /*c530*/  LDGDEPBAR ;  /* 0x00000000000079af */ /* 0x000e220000000000 */
[----:B------:R-:W-:Y:S02]  /*c540*/  FMUL.FTZ R127, R0, R127 ;  /* 0x0000007f007f7220 */ /* 0x000fe40000410000 */
[C---:B------:R-:W-:Y:S02]  /*c550*/  FMUL.FTZ R128, R2.reuse, R128 ;  /* 0x0000008002807220 */ /* 0x040fe40000410000 */
[----:B------:R-:W-:Y:S02]  /*c560*/  FMUL.FTZ R129, R2, R129 ;  /* 0x0000008102817220 */ /* 0x000fe40000410000 */
[C---:B------:R-:W-:Y:S02]  /*c570*/  FMUL.FTZ R130, R0.reuse, R130 ;  /* 0x0000008200827220 */ /* 0x040fe40000410000 */
[----:B------:R-:W-:Y:S02]  /*c580*/  FMUL.FTZ R131, R0, R131 ;  /* 0x0000008300837220 */ /* 0x000fe40000410000 */
[C---:B------:R-:W-:Y:S02]  /*c590*/  FMUL.FTZ R132, R2.reuse, R132 ;  /* 0x0000008402847220 */ /* 0x040fe40000410000 */
[----:B------:R-:W-:Y:S02]  /*c5a0*/  FMUL.FTZ R133, R2, R133 ;  /* 0x0000008502857220 */ /* 0x000fe40000410000 */
[C---:B------:R-:W-:Y:S01]  /*c5b0*/  FMUL.FTZ R134, R0.reuse, R134 ;  /* 0x0000008600867220 */ /* 0x040fe20000410000 */
[C---:B-1----:R-:W-:Y:S05]  /*c5c0*/  HMMA.16816.F32.BF16 R4, R144.reuse, R160, R4 ;  /* 0x000000a09004723c */ /* 0x042fea0000041804 */
[----:B------:R-:W-:Y:S02]  /*c5d0*/  FMUL.FTZ R135, R0, R135 ;  /* 0x0000008700877220 */ /* 0x000fe40000410000 */
[C---:B------:R-:W-:Y:S01]  /*c5e0*/  FMUL.FTZ R136, R2.reuse, R136 ;  /* 0x0000008802887220 */ /* 0x040fe20000410000 */
[C---:B------:R-:W-:Y:S01]  /*c5f0*/  HMMA.16816.F32.BF16 R8, R144.reuse, R162, R8 ;  /* 0x000000a29008723c */ /* 0x040fe20000041808 */
[----:B------:R-:W1:Y:S03]  /*c600*/  LDSM.16.MT88.4 R160, [R225+0x3100] ;  /* 0x00310000e1a0783b */ /* 0x000e660000004200 */
[----:B------:R-:W-:Y:S02]  /*c610*/  FMUL.FTZ R137, R2, R137 ;  /* 0x0000008902897220 */ /* 0x000fe40000410000 */
[C---:B------:R-:W-:Y:S02]  /*c620*/  FMUL.FTZ R138, R0.reuse, R138 ;  /* 0x0000008a008a7220 */ /* 0x040fe40000410000 */
[C---:B------:R-:W-:Y:S04]  /*c630*/  HMMA.16816.F32.BF16 R100, R144.reuse, R164, R100 ;  /* 0x000000a49064723c */ /* 0x040fe80000041864 */
[----:B------:R-:W-:Y:S02]  /*c640*/  FMUL.FTZ R139, R0, R139 ;  /* 0x0000008b008b7220 */ /* 0x000fe40000410000 */
[C---:B------:R-:W-:Y:S02]  /*c650*/  FMUL.FTZ R52, R2.reuse, R52 ;  /* 0x0000003402347220 */ /* 0x040fe40000410000 */
[C---:B------:R-:W-:Y:S01]  /*c660*/  HMMA.16816.F32.BF16 R104, R144.reuse, R166, R104 ;  /* 0x000000a69068723c */ /* 0x040fe20000041868 */
[----:B------:R-:W4:Y:S03]  /*c670*/  LDSM.16.MT88.4 R164, [R226+0x3100] ;  /* 0x00310000e2a4783b */ /* 0x000f260000004200 */
[----:B------:R-:W-:Y:S02]  /*c680*/  FMUL.FTZ R53, R2, R53 ;  /* 0x0000003502357220 */ /* 0x000fe40000410000 */
[C---:B------:R-:W-:Y:S02]  /*c690*/  FMUL.FTZ R54, R0.reuse, R54 ;  /* 0x0000003600367220 */ /* 0x040fe40000410000 */
[C---:B--2---:R-:W-:Y:S01]  /*c6a0*/  HMMA.16816.F32.BF16 R108, R144.reuse, R168, R108 ;  /* 0x000000a8906c723c */ /* 0x044fe2000004186c */
[----:B------:R-:W-:Y:S03]  /*c6b0*/  MUFU.EX2 R169, R14 ;  /* 0x0000000e00a97308 */ /* 0x000fe60000000800 */
[----:B------:R-:W-:Y:S02]  /*c6c0*/  FMUL.FTZ R55, R0, R55 ;  /* 0x0000003700377220 */ /* 0x000fe40000410000 */
[C---:B------:R-:W-:Y:S02]  /*c6d0*/  FMUL.FTZ R56, R2.reuse, R56 ;  /* 0x0000003802387220 */ /* 0x040fe40000410000 */
[C---:B------:R-:W-:Y:S04]  /*c6e0*/  HMMA.16816.F32.BF16 R112, R144.reuse, R170, R112 ;  /* 0x000000aa9070723c */ /* 0x040fe80000041870 */
[----:B------:R-:W-:Y:S02]  /*c6f0*/  FMUL.FTZ R57, R2, R57 ;  /* 0x0000003902397220 */ /* 0x000fe40000410000 */
[C---:B------:R-:W-:Y:S01]  /*c700*/  FMUL.FTZ R58, R0.reuse, R58 ;  /* 0x0000003a003a7220 */ /* 0x040fe20000410000 */
[----:B------:R-:W-:Y:S01]  /*c710*/  MOV R171, R177 ;  /* 0x000000b100ab7202 */ /* 0x000fe20000000f00 */
[C---:B---3--:R-:W-:Y:S01]  /*c720*/  HMMA.16816.F32.BF16 R116, R144.reuse, R148, R116 ;  /* 0x000000949074723c */ /* 0x048fe20000041874 */
[----:B------:R-:W2:Y:S03]  /*c730*/  MUFU.EX2 R177, R13 ;  /* 0x0000000d00b17308 */ /* 0x000ea60000000800 */
[----:B------:R-:W-:Y:S02]  /*c740*/  FMUL.FTZ R59, R0, R59 ;  /* 0x0000003b003b7220 */ /* 0x000fe40000410000 */
[C---:B------:R-:W-:Y:S02]  /*c750*/  FMUL.FTZ R60, R2.reuse, R60 ;  /* 0x0000003c023c7220 */ /* 0x040fe40000410000 */
[C---:B------:R-:W-:Y:S01]  /*c760*/  HMMA.16816.F32.BF16 R120, R144.reuse, R150, R120 ;  /* 0x000000969078723c */ /* 0x040fe20000041878 */
[----:B------:R-:W3:Y:S03]  /*c770*/  LDSM.16.MT88.4 R148, [R229+0x3100] ;  /* 0x00310000e594783b */ /* 0x000ee60000004200 */
[----:B------:R-:W-:Y:S02]  /*c780*/  FMUL.FTZ R61, R2, R61 ;  /* 0x0000003d023d7220 */ /* 0x000fe40000410000 */
[C---:B------:R-:W-:Y:S02]  /*c790*/  FMUL.FTZ R62, R0.reuse, R62 ;  /* 0x0000003e003e7220 */ /* 0x040fe40000410000 */
[C---:B-1----:R-:W-:Y:S04]  /*c7a0*/  HMMA.16816.F32.BF16 R124, R144.reuse, R160, R124 ;  /* 0x000000a0907c723c */ /* 0x042fe8000004187c */
[----:B------:R-:W-:Y:S02]  /*c7b0*/  FMUL.FTZ R63, R0, R63 ;  /* 0x0000003f003f7220 */ /* 0x000fe40000410000 */
[--C-:B------:R-:W-:Y:S02]  /*c7c0*/  FFMA.FTZ R16, R16, c[0x0][0x2d0], -R172.reuse ;  /* 0x0000b40010107a23 */ /* 0x100fe400000108ac */
[C---:B------:R-:W-:Y:S01]  /*c7d0*/  HMMA.16816.F32.BF16 R128, R144.reuse, R162, R128 ;  /* 0x000000a29080723c */ /* 0x040fe20000041880 */
[----:B------:R-:W1:Y:S01]  /*c7e0*/  LDSM.16.MT88.4 R160, [R228+0x3100] ;  /* 0x00310000e4a0783b */ /* 0x000e620000004200 */
[----:B------:R2:W-:Y:S02]  /*c7f0*/  MUFU.EX2 R178, R16 ;  /* 0x0000001000b27308 */ /* 0x0005e40000000800 */
[C---:B------:R-:W-:Y:S02]  /*c800*/  FMUL.FTZ R64, R2.reuse, R64 ;  /* 0x0000004002407220 */ /* 0x040fe40000410000 */
[----:B------:R-:W-:Y:S02]  /*c810*/  FMUL.FTZ R65, R2, R65 ;  /* 0x0000004102417220 */ /* 0x000fe40000410000 */
[C---:B----4-:R-:W-:Y:S04]  /*c820*/  HMMA.16816.F32.BF16 R132, R144.reuse, R164, R132 ;  /* 0x000000a49084723c */ /* 0x050fe80000041884 */
[C---:B------:R-:W-:Y:S02]  /*c830*/  FMUL.FTZ R66, R0.reuse, R66 ;  /* 0x0000004200427220 */ /* 0x040fe40000410000 */
[----:B------:R-:W-:Y:S02]  /*c840*/  FMUL.FTZ R67, R0, R67 ;  /* 0x0000004300437220 */ /* 0x000fe40000410000 */
[C---:B------:R-:W-:Y:S01]  /*c850*/  HMMA.16816.F32.BF16 R136, R144.reuse, R166, R136 ;  /* 0x000000a69088723c */ /* 0x040fe20000041888 */
[----:B------:R-:W4:Y:S03]  /*c860*/  LDSM.16.MT88.4 R164, [R225+0x6100] ;  /* 0x00610000e1a4783b */ /* 0x000f260000004200 */
[C---:B------:R-:W-:Y:S02]  /*c870*/  FMUL.FTZ R68, R2.reuse, R68 ;  /* 0x0000004402447220 */ /* 0x040fe40000410000 */
[----:B------:R-:W-:Y:S02]  /*c880*/  FMUL.FTZ R69, R2, R69 ;  /* 0x0000004502457220 */ /* 0x000fe40000410000 */
[C---:B------:R-:W-:Y:S01]  /*c890*/  FMUL.FTZ R70, R0.reuse, R70 ;  /* 0x0000004600467220 */ /* 0x040fe20000410000 */
[C---:B---3--:R-:W-:Y:S03]  /*c8a0*/  HMMA.16816.F32.BF16 R52, R144.reuse, R148, R52 ;  /* 0x000000949034723c */ /* 0x048fe60000041834 */
[--C-:B--2---:R-:W-:Y:S02]  /*c8b0*/  FFMA.FTZ R16, R15, c[0x0][0x2d0], -R3.reuse ;  /* 0x0000b4000f107a23 */ /* 0x104fe40000010803 */
[----:B------:R-:W-:Y:S01]  /*c8c0*/  LDSM.16.MT88.4 R12, [R228+0x6100] ;  /* 0x00610000e40c783b */ /* 0x000fe20000004200 */
[----:B------:R-:W-:Y:S01]  /*c8d0*/  FMUL.FTZ R71, R0, R71 ;  /* 0x0000004700477220 */ /* 0x000fe20000410000 */
[----:B------:R-:W2:Y:S01]  /*c8e0*/  MUFU.EX2 R168, R16 ;  /* 0x0000001000a87308 */ /* 0x000ea20000000800 */
[C---:B------:R-:W-:Y:S04]  /*c8f0*/  HMMA.16816.F32.BF16 R56, R144.reuse, R150, R56 ;  /* 0x000000969038723c */ /* 0x040fe80000041838 */
[C---:B------:R-:W-:Y:S01]  /*c900*/  FMUL.FTZ R72, R2.reuse, R72 ;  /* 0x0000004802487220 */ /* 0x040fe20000410000 */
[----:B------:R-:W3:Y:S01]  /*c910*/  LDSM.16.MT88.4 R148, [R226+0x6100] ;  /* 0x00610000e294783b */ /* 0x000ee20000004200 */
        /* <DEDUP_REMOVED lines=8> */
[C---:B----4-:R-:W-:Y:S01]  /*c9a0*/  HMMA.16816.F32.BF16 R68, R144.reuse, R164, R68 ;  /* 0x000000a49044723c */ /* 0x050fe20000041844 */
[----:B------:R-:W-:Y:S03]  /*c9b0*/  MUFU.EX2 R165, R22 ;  /* 0x0000001600a57308 */ /* 0x000fe60000000800 */
[C---:B------:R-:W-:Y:S02]  /*c9c0*/  FMUL.FTZ R78, R0.reuse, R78 ;  /* 0x0000004e004e7220 */ /* 0x040fe40000410000 */
[----:B------:R-:W-:Y:S02]  /*c9d0*/  FMUL.FTZ R79, R0, R79 ;  /* 0x0000004f004f7220 */ /* 0x000fe40000410000 */
[C---:B------:R-:W-:Y:S03]  /*c9e0*/  HMMA.16816.F32.BF16 R72, R144.reuse, R166, R72 ;  /* 0x000000a69048723c */ /* 0x040fe60000041848 */
[----:B------:R4:W-:Y:S01]  /*c9f0*/  MUFU.EX2 R167, R18 ;  /* 0x0000001200a77308 */ /* 0x0009e20000000800 */
[C---:B------:R-:W-:Y:S02]  /*ca00*/  FMUL.FTZ R80, R2.reuse, R80 ;  /* 0x0000005002507220 */ /* 0x040fe40000410000 */
[----:B------:R-:W-:Y:S02]  /*ca10*/  FMUL.FTZ R81, R2, R81 ;  /* 0x0000005102517220 */ /* 0x000fe40000410000 */
[C---:B------:R-:W-:Y:S04]  /*ca20*/  FMUL.FTZ R82, R0.reuse, R82 ;  /* 0x0000005200527220 */ /* 0x040fe80000410000 */
[----:B------:R-:W-:Y:S01]  /*ca30*/  FMUL.FTZ R83, R0, R83 ;  /* 0x0000005300537220 */ /* 0x000fe20000410000 */
[C---:B---3--:R-:W-:Y:S01]  /*ca40*/  HMMA.16816.F32.BF16 R76, R144.reuse, R148, R76 ;  /* 0x00000094904c723c */ /* 0x048fe2000004184c */
[----:B------:R3:W-:Y:S02]  /*ca50*/  MUFU.EX2 R164, R23 ;  /* 0x0000001700a47308 */ /* 0x0007e40000000800 */
[C---:B------:R-:W-:Y:S02]  /*ca60*/  FMUL.FTZ R84, R2.reuse, R84 ;  /* 0x0000005402547220 */ /* 0x040fe40000410000 */
[----:B------:R-:W-:Y:S02]  /*ca70*/  FMUL.FTZ R85, R2, R85 ;  /* 0x0000005502557220 */ /* 0x000fe40000410000 */
[C---:B------:R-:W-:Y:S01]  /*ca80*/  FMUL.FTZ R86, R0.reuse, R86 ;  /* 0x0000005600567220 */ /* 0x040fe20000410000 */
[C---:B------:R-:W-:Y:S01]  /*ca90*/  HMMA.16816.F32.BF16 R80, R144.reuse, R150, R80 ;  /* 0x000000969050723c */ /* 0x040fe20000041850 */
[----:B------:R-:W2:Y:S02]  /*caa0*/  LDSM.16.MT88.4 R148, [R225+0x900] ;  /* 0x00090000e194783b */ /* 0x000ea40000004200 */
[----:B------:R-:W2:Y:S01]  /*cab0*/  MUFU.EX2 R166, R142 ;  /* 0x0000008e00a67308 */ /* 0x000ea20000000800 */
[----:B------:R-:W-:Y:S02]  /*cac0*/  FMUL.FTZ R87, R0, R87 ;  /* 0x0000005700577220 */ /* 0x000fe40000410000 */
[C---:B------:R-:W-:Y:S02]  /*cad0*/  FMUL.FTZ R88, R2.reuse, R88 ;  /* 0x0000005802587220 */ /* 0x040fe40000410000 */
[----:B------:R-:W-:Y:S01]  /*cae0*/  FMUL.FTZ R89, R2, R89 ;  /* 0x0000005902597220 */ /* 0x000fe20000410000 */
[----:B----4-:R-:W4:Y:S02]  /*caf0*/  LDSM.16.MT88.4 R16, [R226+0x900] ;  /* 0x00090000e210783b */ /* 0x010f240000004200 */
[C---:B-1----:R-:W-:Y:S02]  /*cb00*/  HMMA.16816.F32.BF16 R84, R144.reuse, R160, R84 ;  /* 0x000000a09054723c */ /* 0x042fe40000041854 */
[----:B------:R-:W-:Y:S01]  /*cb10*/  MUFU.EX2 R161, R30 ;  /* 0x0000001e00a17308 */ /* 0x000fe20000000800 */
[C---:B------:R-:W-:Y:S02]  /*cb20*/  FMUL.FTZ R90, R0.reuse, R90 ;  /* 0x0000005a005a7220 */ /* 0x040fe40000410000 */
[----:B------:R-:W-:Y:S01]  /*cb30*/  FMUL.FTZ R91, R0, R91 ;  /* 0x0000005b005b7220 */ /* 0x000fe20000410000 */
[----:B---3--:R-:W-:Y:S01]  /*cb40*/  LDSM.16.MT88.4 R20, [R225+0x1100] ;  /* 0x00110000e114783b */ /* 0x008fe20000004200 */
[C---:B------:R-:W-:Y:S02]  /*cb50*/  FMUL.FTZ R92, R2.reuse, R92 ;  /* 0x0000005c025c7220 */ /* 0x040fe40000410000 */
[----:B------:R-:W-:Y:S03]  /*cb60*/  FMUL.FTZ R93, R2, R93 ;  /* 0x0000005d025d7220 */ /* 0x000fe60000410000 */
[C---:B------:R-:W-:Y:S01]  /*cb70*/  HMMA.16816.F32.BF16 R88, R144.reuse, R162, R88 ;  /* 0x000000a29058723c */ /* 0x040fe20000041858 */
[----:B------:R-:W-:Y:S02]  /*cb80*/  MUFU.EX2 R163, R26 ;  /* 0x0000001a00a37308 */ /* 0x000fe40000000800 */
[C---:B------:R-:W-:Y:S02]  /*cb90*/  FMUL.FTZ R94, R0.reuse, R94 ;  /* 0x0000005e005e7220 */ /* 0x040fe40000410000 */
[----:B------:R-:W-:Y:S02]  /*cba0*/  FMUL.FTZ R95, R0, R95 ;  /* 0x0000005f005f7220 */ /* 0x000fe40000410000 */
[C---:B------:R-:W-:Y:S02]  /*cbb0*/  FMUL.FTZ R96, R2.reuse, R96 ;  /* 0x0000006002607220 */ /* 0x040fe40000410000 */
[----:B------:R-:W-:Y:S02]  /*cbc0*/  FMUL.FTZ R97, R2, R97 ;  /* 0x0000006102617220 */ /* 0x000fe40000410000 */
[----:B------:R1:W3:Y:S01]  /*cbd0*/  MUFU.EX2 R162, R27 ;  /* 0x0000001b00a27308 */ /* 0x0002e20000000800 */
[C---:B------:R-:W-:Y:S03]  /*cbe0*/  HMMA.16816.F32.BF16 R92, R144.reuse, R12, R92 ;  /* 0x0000000c905c723c */ /* 0x040fe6000004185c */
[C---:B------:R-:W-:Y:S02]  /*cbf0*/  FMUL.FTZ R98, R0.reuse, R98 ;  /* 0x0000006200627220 */ /* 0x040fe40000410000 */
[----:B------:R-:W-:Y:S02]  /*cc00*/  FMUL.FTZ R99, R0, R99 ;  /* 0x0000006300637220 */ /* 0x000fe40000410000 */
[----:B------:R-:W-:Y:S01]  /*cc10*/  F2FP.BF16.PACK_AB R12, R177, R251 ;  /* 0x000000fbb10c723e */ /* 0x000fe200000010ff */
[--C-:B------:R-:W-:Y:S01]  /*cc20*/  FFMA.FTZ R40, R40, c[0x0][0x2d0], -R172.reuse ;  /* 0x0000b40028287a23 */ /* 0x100fe200000108ac */
[----:B------:R-:W-:Y:S03]  /*cc30*/  MUFU.EX2 R160, R31 ;  /* 0x0000001f00a07308 */ /* 0x000fe60000000800 */
[----:B------:R-:W-:Y:S01]  /*cc40*/  HMMA.16816.F32.BF16 R96, R144, R14, R96 ;  /* 0x0000000e9060723c */ /* 0x000fe20000041860 */
[----:B------:R-:W3:Y:S02]  /*cc50*/  LDSM.16.MT88.4 R144, [R229+0x900] ;  /* 0x00090000e590783b */ /* 0x000ee40000004200 */
[----:B--2---:R-:W-:Y:S01]  /*cc60*/  F2FP.BF16.PACK_AB R13, R168, R169 ;  /* 0x000000a9a80d723e */ /* 0x004fe200000010ff */
[--C-:B------:R-:W-:Y:S02]  /*cc70*/  FFMA.FTZ R41, R41, c[0x0][0x2d0], -R172.reuse ;  /* 0x0000b40029297a23 */ /* 0x100fe400000108ac */
[--C-:B------:R-:W-:Y:S01]  /*cc80*/  FFMA.FTZ R36, R36, c[0x0][0x2d0], -R172.reuse ;  /* 0x0000b40024247a23 */ /* 0x100fe200000108ac */
[----:B------:R-:W-:Y:S01]  /*cc90*/  F2FP.BF16.PACK_AB R14, R179, R178 ;  /* 0x000000b2b30e723e */ /* 0x000fe200000010ff */
[----:B------:R-:W-:Y:S01]  /*cca0*/  MUFU.EX2 R142, R35 ;  /* 0x00000023008e7308 */ /* 0x000fe20000000800 */
[----:B------:R-:W-:Y:S01]  /*ccb0*/  F2FP.BF16.PACK_AB R15, R166, R167 ;  /* 0x000000a7a60f723e */ /* 0x000fe200000010ff */
[----:B-1----:R-:W-:Y:S02]  /*ccc0*/  LDSM.16.MT88.4 R24, [R229+0x1100] ;  /* 0x00110000e518783b */ /* 0x002fe40000004200 */
[--C-:B------:R-:W-:Y:S02]  /*ccd0*/  FFMA.FTZ R37, R37, c[0x0][0x2d0], -R172.reuse ;  /* 0x0000b40025257a23 */ /* 0x100fe400000108ac */
[--C-:B------:R-:W-:Y:S02]  /*cce0*/  FFMA.FTZ R44, R44, c[0x0][0x2d0], -R172.reuse ;  /* 0x0000b4002c2c7a23 */ /* 0x100fe400000108ac */
[C---:B------:R-:W-:Y:S02]  /*ccf0*/  HMMA.16816.F32.BF16 R4, R12.reuse, R148, R4 ;  /* 0x000000940c04723c */ /* 0x040fe40000041804 */
[----:B------:R-:W-:Y:S03]  /*cd00*/  MUFU.EX2 R170, R37 ;  /* 0x0000002500aa7308 */ /* 0x000fe60000000800 */
[--C-:B------:R-:W-:Y:S02]  /*cd10*/  FFMA.FTZ R45, R45, c[0x0][0x2d0], -R172.reuse ;  /* 0x0000b4002d2d7a23 */ /* 0x100fe400000108ac */
[--C-:B------:R-:W-:Y:S01]  /*cd20*/  FFMA.FTZ R48, R48, c[0x0][0x2d0], -R172.reuse ;  /* 0x0000b40030307a23 */ /* 0x100fe200000108ac */
[C---:B------:R-:W-:Y:S01]  /*cd30*/  HMMA.16816.F32.BF16 R8, R12.reuse, R150, R8 ;  /* 0x000000960c08723c */ /* 0x040fe20000041808 */
[----:B------:R-:W1:Y:S03]  /*cd40*/  LDSM.16.MT88.4 R148, [R228+0x900] ;  /* 0x00090000e494783b */ /* 0x000e660000004200 */
[----:B------:R-:W-:Y:S01]  /*cd50*/  FFMA.FTZ R172, R49, c[0x0][0x2d0], -R172 ;  /* 0x0000b40031ac7a23 */ /* 0x000fe200000108ac */
[----:B------:R-:W-:Y:S01]  /*cd60*/  MUFU.EX2 R40, R40 ;  /* 0x0000002800287308 */ /* 0x000fe20000000800 */
[--C-:B------:R-:W-:Y:S02]  /*cd70*/  FFMA.FTZ R38, R38, c[0x0][0x2d0], -R3.reuse ;  /* 0x0000b40026267a23 */ /* 0x100fe40000010803 */
[C---:B----4-:R-:W-:Y:S04]  /*cd80*/  HMMA.16816.F32.BF16 R100, R12.reuse, R16, R100 ;  /* 0x000000100c64723c */ /* 0x050fe80000041864 */
[--C-:B------:R-:W-:Y:S02]  /*cd90*/  FFMA.FTZ R39, R39, c[0x0][0x2d0], -R3.reuse ;  /* 0x0000b40027277a23 */ /* 0x100fe40000010803 */
[--C-:B------:R-:W-:Y:S01]  /*cda0*/  FFMA.FTZ R42, R42, c[0x0][0x2d0], -R3.reuse ;  /* 0x0000b4002a2a7a23 */ /* 0x100fe20000010803 */
[----:B------:R-:W-:Y:S01]  /*cdb0*/  MUFU.EX2 R172, R172 ;  /* 0x000000ac00ac7308 */ /* 0x000fe20000000800 */
[C---:B------:R-:W-:Y:S01]  /*cdc0*/  HMMA.16816.F32.BF16 R104, R12.reuse, R18, R104 ;  /* 0x000000120c68723c */ /* 0x040fe20000041868 */
[----:B------:R-:W2:Y:S03]  /*cdd0*/  LDSM.16.MT88.4 R16, [R225+0x3900] ;  /* 0x00390000e110783b */ /* 0x000ea60000004200 */
[--C-:B------:R-:W-:Y:S02]  /*cde0*/  FFMA.FTZ R43, R43, c[0x0][0x2d0], -R3.reuse ;  /* 0x0000b4002b2b7a23 */ /* 0x100fe40000010803 */
[--C-:B------:R-:W-:Y:S02]  /*cdf0*/  FFMA.FTZ R46, R46, c[0x0][0x2d0], -R3.reuse ;  /* 0x0000b4002e2e7a23 */ /* 0x100fe40000010803 */
[C---:B---3--:R-:W-:Y:S01]  /*ce00*/  HMMA.16816.F32.BF16 R108, R12.reuse, R144, R108 ;  /* 0x000000900c6c723c */ /* 0x048fe2000004186c */
[----:B------:R-:W-:Y:S03]  /*ce10*/  MUFU.EX2 R38, R38 ;  /* 0x0000002600267308 */ /* 0x000fe60000000800 */
[--C-:B------:R-:W-:Y:S02]  /*ce20*/  FFMA.FTZ R47, R47, c[0x0][0x2d0], -R3.reuse ;  /* 0x0000b4002f2f7a23 */ /* 0x100fe40000010803 */
[--C-:B------:R-:W-:Y:S02]  /*ce30*/  FFMA.FTZ R50, R50, c[0x0][0x2d0], -R3.reuse ;  /* 0x0000b40032327a23 */ /* 0x100fe40000010803 */
[C---:B------:R-:W-:Y:S01]  /*ce40*/  HMMA.16816.F32.BF16 R112, R12.reuse, R146, R112 ;  /* 0x000000920c70723c */ /* 0x040fe20000041870 */
[----:B------:R-:W3:Y:S02]  /*ce50*/  LDSM.16.MT88.4 R144, [R226+0x3900] ;  /* 0x00390000e290783b */ /* 0x000ee40000004200 */
[----:B------:R-:W-:Y:S01]  /*ce60*/  MUFU.EX2 R39, R39 ;  /* 0x0000002700277308 */ /* 0x000fe20000000800 */
[----:B------:R-:W-:Y:S04]  /*ce70*/  FFMA.FTZ R3, R51, c[0x0][0x2d0], -R3 ;  /* 0x0000b40033037a23 */ /* 0x000fe80000010803 */
[C---:B-1----:R-:W-:Y:S05]  /*ce80*/  HMMA.16816.F32.BF16 R116, R12.reuse, R148, R116 ;  /* 0x000000940c74723c */ /* 0x042fea0000041874 */
[----:B------:R-:W-:Y:S03]  /*ce90*/  MUFU.EX2 R41, R41 ;  /* 0x0000002900297308 */ /* 0x000fe60000000800 */
[C---:B------:R-:W-:Y:S01]  /*cea0*/  HMMA.16816.F32.BF16 R120, R12.reuse, R150, R120 ;  /* 0x000000960c78723c */ /* 0x040fe20000041878 */
[----:B------:R-:W1:Y:S06]  /*ceb0*/  LDSM.16.MT88.4 R148, [R229+0x3900] ;  /* 0x00390000e594783b */ /* 0x000e6c0000004200 */
[----:B------:R-:W-:Y:S01]  /*cec0*/  MUFU.EX2 R42, R42 ;  /* 0x0000002a002a7308 */ /* 0x000fe20000000800 */
[C---:B--2---:R-:W-:Y:S08]  /*ced0*/  HMMA.16816.F32.BF16 R124, R12.reuse, R16, R124 ;  /* 0x000000100c7c723c */ /* 0x044ff0000004187c */
[C---:B------:R-:W-:Y:S01]  /*cee0*/  HMMA.16816.F32.BF16 R128, R12.reuse, R18, R128 ;  /* 0x000000120c80723c */ /* 0x040fe20000041880 */
[----:B------:R-:W2:Y:S01]  /*cef0*/  LDSM.16.MT88.4 R16, [R228+0x3900] ;  /* 0x00390000e410783b */ /* 0x000ea20000004200 */
[----:B------:R-:W-:Y:S06]  /*cf00*/  MUFU.EX2 R43, R43 ;  /* 0x0000002b002b7308 */ /* 0x000fec0000000800 */
[C---:B---3--:R-:W-:Y:S04]  /*cf10*/  HMMA.16816.F32.BF16 R132, R12.reuse, R144, R132 ;  /* 0x000000900c84723c */ /* 0x048fe80000041884 */
[----:B------:R-:W-:Y:S04]  /*cf20*/  MUFU.EX2 R44, R44 ;  /* 0x0000002c002c7308 */ /* 0x000fe80000000800 */
[C---:B------:R-:W-:Y:S01]  /*cf30*/  HMMA.16816.F32.BF16 R136, R12.reuse, R146, R136 ;  /* 0x000000920c88723c */ /* 0x040fe20000041888 */
[----:B------:R-:W3:Y:S05]  /*cf40*/  LDSM.16.MT88.4 R144, [R225+0x6900] ;  /* 0x00690000e190783b */ /* 0x000eea0000004200 */
[----:B------:R-:W-:Y:S02]  /*cf50*/  MUFU.EX2 R45, R45 ;  /* 0x0000002d002d7308 */ /* 0x000fe40000000800 */
[C---:B-1----:R-:W-:Y:S08]  /*cf60*/  HMMA.16816.F32.BF16 R52, R12.reuse, R148, R52 ;  /* 0x000000940c34723c */ /* 0x042ff00000041834 */
[----:B------:R-:W-:Y:S01]  /*cf70*/  MUFU.EX2 R46, R46 ;  /* 0x0000002e002e7308 */ /* 0x000fe20000000800 */
[C---:B------:R-:W-:Y:S01]  /*cf80*/  HMMA.16816.F32.BF16 R56, R12.reuse, R150, R56 ;  /* 0x000000960c38723c */ /* 0x040fe20000041838 */
[----:B------:R-:W1:Y:S07]  /*cf90*/  LDSM.16.MT88.4 R148, [R226+0x6900] ;  /* 0x00690000e294783b */ /* 0x000e6e0000004200 */
[C---:B--2---:R-:W-:Y:S01]  /*cfa0*/  HMMA.16816.F32.BF16 R60, R12.reuse, R16, R60 ;  /* 0x000000100c3c723c */ /* 0x044fe2000004183c */
[----:B------:R-:W-:Y:S07]  /*cfb0*/  MUFU.EX2 R47, R47 ;  /* 0x0000002f002f7308 */ /* 0x000fee0000000800 */
[C---:B------:R-:W-:Y:S01]  /*cfc0*/  HMMA.16816.F32.BF16 R64, R12.reuse, R18, R64 ;  /* 0x000000120c40723c */ /* 0x040fe20000041840 */
[----:B------:R-:W2:Y:S02]  /*cfd0*/  LDSM.16.MT88.4 R16, [R229+0x6900] ;  /* 0x00690000e510783b */ /* 0x000ea40000004200 */
[----:B------:R-:W-:Y:S05]  /*cfe0*/  MUFU.EX2 R48, R48 ;  /* 0x0000003000307308 */ /* 0x000fea0000000800 */
[C---:B---3--:R-:W-:Y:S05]  /*cff0*/  HMMA.16816.F32.BF16 R68, R12.reuse, R144, R68 ;  /* 0x000000900c44723c */ /* 0x048fea0000041844 */
[----:B------:R-:W-:Y:S03]  /*d000*/  MUFU.EX2 R50, R50 ;  /* 0x0000003200327308 */ /* 0x000fe60000000800 */
[C---:B------:R-:W-:Y:S01]  /*d010*/  HMMA.16816.F32.BF16 R72, R12.reuse, R146, R72 ;  /* 0x000000920c48723c */ /* 0x040fe20000041848 */
[----:B------:R-:W3:Y:S07]  /*d020*/  LDSM.16.MT88.4 R144, [R228+0x6900] ;  /* 0x00690000e490783b */ /* 0x000eee0000004200 */
[C---:B-1----:R-:W-:Y:S07]  /*d030*/  HMMA.16816.F32.BF16 R76, R12.reuse, R148, R76 ;  /* 0x000000940c4c723c */ /* 0x042fee000004184c */
[----:B------:R-:W-:Y:S01]  /*d040*/  MOV R148, R143 ;  /* 0x0000008f00947202 */ /* 0x000fe20000000f00 */
[C---:B------:R-:W-:Y:S01]  /*d050*/  HMMA.16816.F32.BF16 R80, R12.reuse, R150, R80 ;  /* 0x000000960c50723c */ /* 0x040fe20000041850 */
[----:B------:R-:W-:Y:S03]  /*d060*/  MUFU.EX2 R143, R34 ;  /* 0x00000022008f7308 */ /* 0x000fe60000000800 */
[----:B------:R-:W-:Y:S02]  /*d070*/  MOV R149, R171 ;  /* 0x000000ab00957202 */ /* 0x000fe40000000f00 */
[----:B------:R-:W-:Y:S02]  /*d080*/  MOV R49, R148 ;  /* 0x0000009400317202 */ /* 0x000fe40000000f00 */
[C---:B--2---:R-:W-:Y:S03]  /*d090*/  HMMA.16816.F32.BF16 R84, R12.reuse, R16, R84 ;  /* 0x000000100c54723c */ /* 0x044fe60000041854 */
[----:B------:R-:W-:Y:S01]  /*d0a0*/  MUFU.EX2 R171, R36 ;  /* 0x0000002400ab7308 */ /* 0x000fe20000000800 */
[----:B------:R-:W-:Y:S02]  /*d0b0*/  MOV R151, R180 ;  /* 0x000000b400977202 */ /* 0x000fe40000000f00 */
[----:B------:R-:W-:Y:S02]  /*d0c0*/  MOV R150, R179 ;  /* 0x000000b300967202 */ /* 0x000fe40000000f00 */
[C---:B------:R-:W-:Y:S01]  /*d0d0*/  HMMA.16816.F32.BF16 R88, R12.reuse, R18, R88 ;  /* 0x000000120c58723c */ /* 0x040fe20000041858 */
[----:B------:R-:W1:Y:S04]  /*d0e0*/  LDSM.16.MT88.4 R16, [R226+0x1100] ;  /* 0x00110000e210783b */ /* 0x000e680000004200 */
[----:B------:R-:W-:Y:S03]  /*d0f0*/  MUFU.EX2 R179, R28 ;  /* 0x0000001c00b37308 */ /* 0x000fe60000000800 */
[C---:B---3--:R-:W-:Y:S07]  /*d100*/  HMMA.16816.F32.BF16 R92, R12.reuse, R144, R92 ;  /* 0x000000900c5c723c */ /* 0x048fee000004185c */
[----:B------:R-:W-:Y:S01]  /*d110*/  MUFU.EX2 R180, R32 ;  /* 0x0000002000b47308 */ /* 0x000fe20000000800 */
[----:B------:R-:W-:Y:S01]  /*d120*/  HMMA.16816.F32.BF16 R96, R12, R146, R96 ;  /* 0x000000920c60723c */ /* 0x000fe20000041860 */
[----:B------:R-:W2:Y:S03]  /*d130*/  LDL.LU R146, [R1+0x18] ;  /* 0x0000180001927983 */ /* 0x000ea60000300800 */
[----:B------:R-:W-:Y:S01]  /*d140*/  MOV R144, R178 ;  /* 0x000000b200907202 */ /* 0x000fe20000000f00 */
[----:B------:R-:W3:Y:S01]  /*d150*/  LDL.LU R147, [R1+0x1c] ;  /* 0x00001c0001937983 */ /* 0x000ee20000300800 */
[----:B------:R-:W-:Y:S02]  /*d160*/  MOV R145, R177 ;  /* 0x000000b100917202 */ /* 0x000fe40000000f00 */
[----:B------:R-:W-:Y:S01]  /*d170*/  F2FP.BF16.PACK_AB R12, R182, R183 ;  /* 0x000000b7b60c723e */ /* 0x000fe200000010ff */
[----:B------:R4:W1:Y:S03]  /*d180*/  MUFU.EX2 R178, R29 ;  /* 0x0000001d00b27308 */ /* 0x0008660000000800 */
[----:B------:R-:W-:Y:S02]  /*d190*/  F2FP.BF16.PACK_AB R14, R181, R250 ;  /* 0x000000fab50e723e */ /* 0x000fe400000010ff */
[----:B------:R-:W-:Y:S02]  /*d1a0*/  F2FP.BF16.PACK_AB R13, R164, R165 ;  /* 0x000000a5a40d723e */ /* 0x000fe400000010ff */
[----:B------:R-:W-:Y:S03]  /*d1b0*/  F2FP.BF16.PACK_AB R15, R162, R163 ;  /* 0x000000a3a20f723e */ /* 0x000fe600000010ff */
[----:B------:R4:W4:Y:S04]  /*d1c0*/  MUFU.EX2 R177, R33 ;  /* 0x0000002100b17308 */ /* 0x0009280000000800 */
[C---:B------:R-:W-:Y:S06]  /*d1d0*/  HMMA.16816.F32.BF16 R4, R12.reuse, R20, R4 ;  /* 0x000000140c04723c */ /* 0x040fec0000041804 */
[----:B------:R2:W2:Y:S02]  /*d1e0*/  MUFU.EX2 R36, R3 ;  /* 0x0000000300247308 */ /* 0x0004a40000000800 */
[C---:B------:R-:W-:Y:S01]  /*d1f0*/  HMMA.16816.F32.BF16 R8, R12.reuse, R22, R8 ;  /* 0x000000160c08723c */ /* 0x040fe20000041808 */
[----:B------:R-:W4:Y:S07]  /*d200*/  LDSM.16.MT88.4 R20, [R228+0x1100] ;  /* 0x00110000e414783b */ /* 0x000f2e0000004200 */
[C---:B-1----:R-:W-:Y:S01]  /*d210*/  HMMA.16816.F32.BF16 R100, R12.reuse, R16, R100 ;  /* 0x000000100c64723c */ /* 0x042fe20000041864 */
[----:B----4-:R-:W-:Y:S07]  /*d220*/  LDSM.16.MT88.4 R28, [R229+0x2100] ;  /* 0x00210000e51c783b */ /* 0x010fee0000004200 */
[C---:B------:R-:W-:Y:S01]  /*d230*/  HMMA.16816.F32.BF16 R104, R12.reuse, R18, R104 ;  /* 0x000000120c68723c */ /* 0x040fe20000041868 */
[----:B------:R-:W1:Y:S07]  /*d240*/  LDSM.16.MT88.4 R16, [R225+0x4100] ;  /* 0x00410000e110783b */ /* 0x000e6e0000004200 */
[C---:B------:R-:W-:Y:S01]  /*d250*/  HMMA.16816.F32.BF16 R108, R12.reuse, R24, R108 ;  /* 0x000000180c6c723c */ /* 0x040fe2000004186c */
[----:B------:R-:W-:Y:S07]  /*d260*/  LDSM.16.MT88.4 R32, [R226+0x5100] ;  /* 0x00510000e220783b */ /* 0x000fee0000004200 */
        /* <DEDUP_REMOVED lines=27> */
[----:B------:R-:W-:Y:S01]  /*d420*/  HMMA.16816.F32.BF16 R96, R12, R26, R96 ;  /* 0x0000001a0c60723c */ /* 0x000fe20000041860 */
[----:B------:R-:W4:Y:S06]  /*d430*/  LDSM.16.MT88.4 R24, [R229+0x1900] ;  /* 0x00190000e518783b */ /* 0x000f2c0000004200 */
        /* <DEDUP_REMOVED lines=16> */
[C---:B-1----:R-:W-:Y:S04]  /*d540*/  HMMA.16816.F32.BF16 R124, R12.reuse, R16, R124 ;  /* 0x000000100c7c723c */ /* 0x042fe8000004187c */
[----:B--2---:R-:W-:Y:S01]  /*d550*/  FFMA.FTZ R2, R2, R146, R252 ;  /* 0x0000009202027223 */ /* 0x004fe200000100fc */
[----:B------:R-:W-:Y:S03]  /*d560*/  MOV R146, R151 ;  /* 0x0000009700927202 */ /* 0x000fe60000000f00 */
[C---:B------:R-:W-:Y:S01]  /*d570*/  HMMA.16816.F32.BF16 R128, R12.reuse, R18, R128 ;  /* 0x000000120c80723c */ /* 0x040fe20000041880 */
[----:B------:R-:W1:Y:S03]  /*d580*/  LDSM.16.MT88.4 R16, [R228+0x4900] ;  /* 0x00490000e410783b */ /* 0x000e660000004200 */
[----:B------:R-:W-:Y:S01]  /*d590*/  MOV R252, R149 ;  /* 0x0000009500fc7202 */ /* 0x000fe20000000f00 */
[----:B---3--:R-:W-:Y:S01]  /*d5a0*/  FFMA.FTZ R37, R0, R147, R173 ;  /* 0x0000009300257223 */ /* 0x008fe200000100ad */
[----:B------:R-:W-:Y:S02]  /*d5b0*/  MOV R147, R150 ;  /* 0x0000009600937202 */ /* 0x000fe40000000f00 */
[C---:B----4-:R-:W-:Y:S01]  /*d5c0*/  HMMA.16816.F32.BF16 R132, R12.reuse, R24, R132 ;  /* 0x000000180c84723c */ /* 0x050fe20000041884 */
[----:B------:R-:W-:Y:S03]  /*d5d0*/  LDSM.16.MT88.4 R148, [R225+0x2900] ;  /* 0x00290000e194783b */ /* 0x000fe60000004200 */
[----:B------:R-:W-:Y:S01]  /*d5e0*/  MOV R173, R145 ;  /* 0x0000009100ad7202 */ /* 0x000fe20000000f00 */
[----:B------:R-:W-:Y:S01]  /*d5f0*/  FADD.FTZ R0, R252, R2 ;  /* 0x00000002fc007221 */ /* 0x000fe20000010000 */
[----:B------:R-:W-:Y:S01]  /*d600*/  MOV R252, R144 ;  /* 0x0000009000fc7202 */ /* 0x000fe20000000f00 */
[----:B------:R-:W-:Y:S01]  /*d610*/  FADD.FTZ R2, R176, R37 ;  /* 0x00000025b0027221 */ /* 0x000fe20000010000 */
[C---:B------:R-:W-:Y:S01]  /*d620*/  HMMA.16816.F32.BF16 R136, R12.reuse, R26, R136 ;  /* 0x0000001a0c88723c */ /* 0x040fe20000041888 */
[----:B------:R-:W2:Y:S03]  /*d630*/  LDSM.16.MT88.4 R24, [R225+0x7900] ;  /* 0x00790000e118783b */ /* 0x000ea60000004200 */
[----:B------:R-:W-:Y:S01]  /*d640*/  FADD.FTZ R0, R49, R0 ;  /* 0x0000000031007221 */ /* 0x000fe20000010000 */
[----:B------:R-:W-:Y:S01]  /*d650*/  MOV R49, R147 ;  /* 0x0000009300317202 */ /* 0x000fe20000000f00 */
[----:B------:R-:W-:Y:S02]  /*d660*/  FADD.FTZ R2, R175, R2 ;  /* 0x00000002af027221 */ /* 0x000fe40000010000 */
[----:B------:R-:W-:Y:S01]  /*d670*/  FADD.FTZ R0, R146, R0 ;  /* 0x0000000092007221 */ /* 0x000fe20000010000 */
[C---:B------:R-:W-:Y:S03]  /*d680*/  HMMA.16816.F32.BF16 R52, R12.reuse, R20, R52 ;  /* 0x000000140c34723c */ /* 0x040fe60000041834 */
[----:B------:R-:W-:Y:S02]  /*d690*/  FADD.FTZ R3, R174, R2 ;  /* 0x00000002ae037221 */ /* 0x000fe40000010000 */
[----:B------:R-:W-:Y:S02]  /*d6a0*/  FADD.FTZ R2, R251, R0 ;  /* 0x00000000fb027221 */ /* 0x000fe40000010000 */
[----:B------:R-:W-:Y:S01]  /*d6b0*/  FADD.FTZ R0, R169, R3 ;  /* 0x00000003a9007221 */ /* 0x000fe20000010000 */
[C---:B------:R-:W-:Y:S01]  /*d6c0*/  HMMA.16816.F32.BF16 R56, R12.reuse, R22, R56 ;  /* 0x000000160c38723c */ /* 0x040fe20000041838 */
[----:B------:R-:W3:Y:S03]  /*d6d0*/  LDSM.16.MT88.4 R20, [R226+0x7900] ;  /* 0x00790000e214783b */ /* 0x000ee60000004200 */
        /* <DEDUP_REMOVED lines=34> */
[----:B------:R-:W-:Y:S01]  /*d900*/  FADD.FTZ R0, R143, R0 ;  /* 0x000000008f007221 */ /* 0x000fe20000010000 */
[----:B------:R-:W-:Y:S01]  /*d910*/  MOV R143, R140 ;  /* 0x0000008c008f7202 */ /* 0x000fe20000000f00 */
[----:B------:R-:W-:Y:S01]  /*d920*/  HMMA.16816.F32.BF16 R96, R12, R26, R96 ;  /* 0x0000001a0c60723c */ /* 0x000fe20000041860 */
[----:B------:R-:W2:Y:S03]  /*d930*/  LDSM.16.MT88.4 R24, [R228+0x2100] ;  /* 0x00210000e418783b */ /* 0x000ea60000004200 */
[----:B------:R-:W-:Y:S02]  /*d940*/  FADD.FTZ R2, R170, R2 ;  /* 0x00000002aa027221 */ /* 0x000fe40000010000 */
[----:B------:R-:W-:Y:S01]  /*d950*/  FADD.FTZ R0, R142, R0 ;  /* 0x000000008e007221 */ /* 0x000fe20000010000 */
[----:B------:R-:W-:Y:S01]  /*d960*/  F2FP.BF16.PACK_AB R12, R170, R171 ;  /* 0x000000abaa0c723e */ /* 0x000fe200000010ff */
[----:B------:R-:W-:Y:S01]  /*d970*/  FADD.FTZ R2, R40, R2 ;  /* 0x0000000228027221 */ /* 0x000fe20000010000 */
[----:B------:R-:W-:Y:S03]  /*d980*/  F2FP.BF16.PACK_AB R13, R39, R38 ;  /* 0x00000026270d723e */ /* 0x000fe600000010ff */
[C---:B------:R-:W-:Y:S01]  /*d990*/  F2FP.BF16.PACK_AB R14, R41.reuse, R40 ;  /* 0x00000028290e723e */ /* 0x040fe200000010ff */
[----:B------:R-:W-:Y:S01]  /*d9a0*/  FADD.FTZ R2, R41, R2 ;  /* 0x0000000229027221 */ /* 0x000fe20000010000 */
[----:B------:R-:W-:Y:S01]  /*d9b0*/  F2FP.BF16.PACK_AB R15, R43, R42 ;  /* 0x0000002a2b0f723e */ /* 0x000fe200000010ff */
[----:B------:R-:W-:Y:S01]  /*d9c0*/  FADD.FTZ R0, R38, R0 ;  /* 0x0000000026007221 */ /* 0x000fe20000010000 */
[----:B------:R-:W-:Y:S03]  /*d9d0*/  MOV R142, R141 ;  /* 0x0000008d008e7202 */ /* 0x000fe60000000f00 */
[----:B------:R-:W-:Y:S02]  /*d9e0*/  FADD.FTZ R0, R39, R0 ;  /* 0x0000000027007221 */ /* 0x000fe40000010000 */
[C---:B---3--:R-:W-:Y:S03]  /*d9f0*/  HMMA.16816.F32.BF16 R4, R12.reuse, R20, R4 ;  /* 0x000000140c04723c */ /* 0x048fe60000041804 */
[----:B------:R-:W-:Y:S04]  /*da00*/  FADD.FTZ R0, R42, R0 ;  /* 0x000000002a007221 */ /* 0x000fe80000010000 */
        /* <DEDUP_REMOVED lines=16> */
[----:B------:R-:W4:Y:S07]  /*db10*/  LDSM.16.MT88.4 R28, [R228+0x5100] ;  /* 0x00510000e41c783b */ /* 0x000f2e0000004200 */
[C---:B--2---:R-:W-:Y:S01]  /*db20*/  HMMA.16816.F32.BF16 R116, R12.reuse, R24, R116 ;  /* 0x000000180c74723c */ /* 0x044fe20000041874 */
[----:B------:R-:W-:Y:S04]  /*db30*/  STL [R1+0x18], R2 ;  /* 0x0000180201007387 */ /* 0x000fe80000100800 */
[----:B------:R-:W-:Y:S03]  /*db40*/  STL [R1+0x1c], R0 ;  /* 0x00001c0001007387 */ /* 0x000fe60000100800 */
[C---:B------:R-:W-:Y:S01]  /*db50*/  HMMA.16816.F32.BF16 R120, R12.reuse, R26, R120 ;  /* 0x0000001a0c78723c */ /* 0x040fe20000041878 */
[----:B------:R-:W-:Y:S07]  /*db60*/  LDSM.16.MT88.4 R24, [R226+0x8100] ;  /* 0x00810000e218783b */ /* 0x000fee0000004200 */
[C---:B---3--:R-:W-:Y:S08]  /*db70*/  HMMA.16816.F32.BF16 R124, R12.reuse, R20, R124 ;  /* 0x000000140c7c723c */ /* 0x048ff0000004187c */
        /* <DEDUP_REMOVED lines=8> */
[C---:B----4-:R-:W-:Y:S08]  /*dc00*/  HMMA.16816.F32.BF16 R60, R12.reuse, R28, R60 ;  /* 0x0000001c0c3c723c */ /* 0x050ff0000004183c */
[C---:B------:R-:W-:Y:S01]  /*dc10*/  HMMA.16816.F32.BF16 R64, R12.reuse, R30, R64 ;  /* 0x0000001e0c40723c */ /* 0x040fe20000041840 */
[----:B------:R-:W-:Y:S07]  /*dc20*/  LDSM.16.MT88.4 R28, [R229+0x5900] ;  /* 0x00590000e51c783b */ /* 0x000fee0000004200 */
[C---:B--2---:R-:W-:Y:S08]  /*dc30*/  HMMA.16816.F32.BF16 R68, R12.reuse, R20, R68 ;  /* 0x000000140c44723c */ /* 0x044ff00000041844 */
[C---:B------:R-:W-:Y:S01]  /*dc40*/  HMMA.16816.F32.BF16 R72, R12.reuse, R22, R72 ;  /* 0x000000160c48723c */ /* 0x040fe20000041848 */
[----:B------:R-:W2:Y:S07]  /*dc50*/  LDSM.16.MT88.4 R20, [R226+0x2900] ;  /* 0x00290000e214783b */ /* 0x000eae0000004200 */
[C---:B------:R-:W-:Y:S08]  /*dc60*/  HMMA.16816.F32.BF16 R76, R12.reuse, R24, R76 ;  /* 0x000000180c4c723c */ /* 0x040ff0000004184c */
[C---:B------:R-:W-:Y:S01]  /*dc70*/  HMMA.16816.F32.BF16 R80, R12.reuse, R26, R80 ;  /* 0x0000001a0c50723c */ /* 0x040fe20000041850 */
[----:B------:R-:W4:Y:S07]  /*dc80*/  LDSM.16.MT88.4 R24, [R229+0x2900] ;  /* 0x00290000e518783b */ /* 0x000f2e0000004200 */
[C---:B---3--:R-:W-:Y:S08]  /*dc90*/  HMMA.16816.F32.BF16 R84, R12.reuse, R32, R84 ;  /* 0x000000200c54723c */ /* 0x048ff00000041854 */
[C---:B------:R-:W-:Y:S01]  /*dca0*/  HMMA.16816.F32.BF16 R88, R12.reuse, R34, R88 ;  /* 0x000000220c58723c */ /* 0x040fe20000041858 */
[----:B------:R-:W-:Y:S07]  /*dcb0*/  LDSM.16.MT88.4 R32, [R228+0x5900] ;  /* 0x00590000e420783b */ /* 0x000fee0000004200 */
[C---:B-1----:R-:W-:Y:S08]  /*dcc0*/  HMMA.16816.F32.BF16 R92, R12.reuse, R16, R92 ;  /* 0x000000100c5c723c */ /* 0x042ff0000004185c */
[----:B------:R-:W-:Y:S01]  /*dcd0*/  HMMA.16816.F32.BF16 R96, R12, R18, R96 ;  /* 0x000000120c60723c */ /* 0x000fe20000041860 */
[----:B------:R-:W1:Y:S06]  /*dce0*/  LDSM.16.MT88.4 R16, [R228+0x2900] ;  /* 0x00290000e410783b */ /* 0x000e6c0000004200 */
[----:B------:R-:W-:Y:S02]  /*dcf0*/  F2FP.BF16.PACK_AB R12, R45, R44 ;  /* 0x0000002c2d0c723e */ /* 0x000fe400000010ff */
[----:B------:R-:W-:Y:S03]  /*dd00*/  F2FP.BF16.PACK_AB R13, R47, R46 ;  /* 0x0000002e2f0d723e */ /* 0x000fe600000010ff */
[----:B------:R-:W-:Y:S02]  /*dd10*/  F2FP.BF16.PACK_AB R14, R172, R48 ;  /* 0x00000030ac0e723e */ /* 0x000fe400000010ff */
[----:B------:R-:W-:Y:S07]  /*dd20*/  F2FP.BF16.PACK_AB R15, R36, R50 ;  /* 0x00000032240f723e */ /* 0x000fee00000010ff */
[C---:B------:R-:W-:Y:S01]  /*dd30*/  HMMA.16816.F32.BF16 R144, R12.reuse, R148, R4 ;  /* 0x000000940c90723c */ /* 0x040fe20000041804 */
[----:B------:R-:W3:Y:S07]  /*dd40*/  LDSM.16.MT88.4 R4, [R225+0x5900] ;  /* 0x00590000e104783b */ /* 0x000eee0000004200 */
[C---:B------:R-:W-:Y:S01]  /*dd50*/  HMMA.16816.F32.BF16 R148, R12.reuse, R150, R8 ;  /* 0x000000960c94723c */ /* 0x040fe20000041808 */
[----:B------:R-:W3:Y:S07]  /*dd60*/  LDSM.16.MT88.4 R8, [R226+0x5900] ;  /* 0x00590000e208783b */ /* 0x000eee0000004200 */
[C---:B--2---:R-:W-:Y:S08]  /*dd70*/  HMMA.16816.F32.BF16 R100, R12.reuse, R20, R100 ;  /* 0x000000140c64723c */ /* 0x044ff00000041864 */
[C---:B------:R-:W-:Y:S01]  /*dd80*/  HMMA.16816.F32.BF16 R104, R12.reuse, R22, R104 ;  /* 0x000000160c68723c */ /* 0x040fe20000041868 */
[----:B------:R-:W2:Y:S07]  /*dd90*/  LDSM.16.MT88.4 R20, [R225+0x8900] ;  /* 0x00890000e114783b */ /* 0x000eae0000004200 */
[C---:B----4-:R-:W-:Y:S08]  /*dda0*/  HMMA.16816.F32.BF16 R108, R12.reuse, R24, R108 ;  /* 0x000000180c6c723c */ /* 0x050ff0000004186c */
[C---:B------:R-:W-:Y:S08]  /*ddb0*/  HMMA.16816.F32.BF16 R112, R12.reuse, R26, R112 ;  /* 0x0000001a0c70723c */ /* 0x040ff00000041870 */
        /* <DEDUP_REMOVED lines=12> */
[C---:B------:R-:W-:Y:S08]  /*de80*/  HMMA.16816.F32.BF16 R64, R12.reuse, R34, R64 ;  /* 0x000000220c40723c */ /* 0x040ff00000041840 */
[C---:B--2---:R-:W-:Y:S08]  /*de90*/  HMMA.16816.F32.BF16 R68, R12.reuse, R20, R68 ;  /* 0x000000140c44723c */ /* 0x044ff00000041844 */
[C---:B------:R-:W-:Y:S08]  /*dea0*/  HMMA.16816.F32.BF16 R72, R12.reuse, R22, R72 ;  /* 0x000000160c48723c */ /* 0x040ff00000041848 */
[C---:B-1----:R-:W-:Y:S08]  /*deb0*/  HMMA.16816.F32.BF16 R76, R12.reuse, R16, R76 ;  /* 0x000000100c4c723c */ /* 0x042ff0000004184c */
[C---:B------:R-:W-:Y:S08]  /*dec0*/  HMMA.16816.F32.BF16 R80, R12.reuse, R18, R80 ;  /* 0x000000120c50723c */ /* 0x040ff00000041850 */
[C---:B---3--:R-:W-:Y:S08]  /*ded0*/  HMMA.16816.F32.BF16 R84, R12.reuse, R4, R84 ;  /* 0x000000040c54723c */ /* 0x048ff00000041854 */
[C---:B------:R-:W-:Y:S08]  /*dee0*/  HMMA.16816.F32.BF16 R88, R12.reuse, R6, R88 ;  /* 0x000000060c58723c */ /* 0x040ff00000041858 */
[C---:B----4-:R-:W-:Y:S08]  /*def0*/  HMMA.16816.F32.BF16 R92, R12.reuse, R8, R92 ;  /* 0x000000080c5c723c */ /* 0x050ff0000004185c */
[----:B------:R-:W-:Y:S01]  /*df00*/  HMMA.16816.F32.BF16 R96, R12, R10, R96 ;  /* 0x0000000a0c60723c */ /* 0x000fe20000041860 */
[----:B------:R-:W-:-:S07]  /*df10*/  @P0 BRA `(.L_x_1838) ;  /* 0xffffc97000000947 */ /* 0x000fce000383ffff */
.L_x_1837:
        /* <DEDUP_REMOVED lines=125> */
.L_x_1833:
        /* <DEDUP_REMOVED lines=152> */
.L_x_1840:
        /* <DEDUP_REMOVED lines=139> */
.L_x_1842:
[----:B---3--:R-:W-:Y:S05]  /*f920*/  BSYNC B0 ;  /* 0x0000000000007941 */ /* 0x008fea0003800000 */
.L_x_1841:
        /* <DEDUP_REMOVED lines=23> */
.L_x_1844:
[----:B------:R-:W-:Y:S05]  /*faa0*/  BSYNC B0 ;  /* 0x0000000000007941 */ /* 0x000fea0003800000 */
.L_x_1843:
        /* <DEDUP_REMOVED lines=23> */
.L_x_1846:
[----:B------:R-:W-:Y:S05]  /*fc20*/  BSYNC B0 ;  /* 0x0000000000007941 */ /* 0x000fea0003800000 */
.L_x_1845:
        /* <DEDUP_REMOVED lines=24> */
.L_x_1839:
        /* <DEDUP_REMOVED lines=19> */
.L_x_1847:
        /* <DEDUP_REMOVED lines=42> */
.L_x_1849:
[----:B------:R-:W-:Y:S05]  /*10180*/  BSYNC B0 ;  /* 0x0000000000007941 */ /* 0x000fea0003800000 */
.L_x_1848:
        /* <DEDUP_REMOVED lines=66> */
.L_x_1851:
[----:B------:R-:W-:Y:S05]  /*105b0*/  BSYNC B0 ;  /* 0x0000000000007941 */ /* 0x000fea0003800000 */
.L_x_1850:
        /* <DEDUP_REMOVED lines=21> */
.L_x_1853:
[----:B------:R-:W-:Y:S05]  /*10710*/  BSYNC B0 ;  /* 0x0000000000007941 */ /* 0x000fea0003800000 */
.L_x_1852:
        /* <DEDUP_REMOVED lines=21> */
.L_x_1855:
[----:B------:R-:W-:Y:S05]  /*10870*/  BSYNC B0 ;  /* 0x0000000000007941 */ /* 0x000fea0003800000 */
.L_x_1854:
        /* <DEDUP_REMOVED lines=22> */
.L_x_1856:
        /* <DEDUP_REMOVED lines=10> */
.L_x_2648:


//--------------------- .text._ZN7cutlass13device_kernelIN5flash19enable_sm80_to_sm89INS1_16FlashAttnFwdSm80INS1_25CollectiveMainloopFwdSm80ILi8ELi1ELb0EN4cute5tupleIJNS5_1CILi128EEENS7_ILi64EEENS7_ILi192EEEEEELi192ENS_10bfloat16_tEfNS_4arch4Sm80ELb1ELb0ELb0ELb1ELb0ELb1ELb1ELb0EEENS1_21CollectiveEpilogueFwdINS6_IJS8_SA_S9_EEENS6_IJNS7_ILi1EEESI_SI_EEESC_SE_Li256ELb1ELb1ELb0ELb0EEENS1_19SingleTileSchedulerILb1ELb0ELb1ELi128EEEEEEEEEvNT_6ParamsE --------------------------
	.section	.text._ZN7cutlass13device_kernelIN5flash19enable_sm80_to_sm89INS1_16FlashAttnFwdSm80INS1_25CollectiveMainloopFwdSm80ILi8ELi1ELb0EN4cute5tupleIJNS5_1CILi128EEENS7_ILi64EEENS7_ILi192EEEEEELi192ENS_10bfloat16_tEfNS_4arch4Sm80ELb1ELb0ELb0ELb1ELb0ELb1ELb1ELb0EEENS1_21CollectiveEpilogueFwdINS6_IJS8_SA_S9_EEENS6_IJNS7_ILi1EEESI_SI_EEESC_SE_Li256ELb1ELb1ELb0ELb0EEENS1_19SingleTileSchedulerILb1ELb0ELb1ELi128EEEEEEEEEvNT_6ParamsE,"ax",@progbits
	.sectioninfo	@"SHI_REGISTERS=254"
	.align	128
.text._ZN7cutlass13device_kernelIN5flash19enable_sm80_to_sm89INS1_16FlashAttnFwdSm80INS1_25CollectiveMainloopFwdSm80ILi8ELi1ELb0EN4cute5tupleIJNS5_1CILi128EEENS7_ILi64EEENS7_ILi192EEEEEELi192ENS_10bfloat16_tEfNS_4arch4Sm80ELb1ELb0ELb0ELb1ELb0ELb1ELb1ELb0EEENS1_21CollectiveEpilogueFwdINS6_IJS8_SA_S9_EEENS6_IJNS7_ILi1EEESI_SI_EEESC_SE_Li256ELb1ELb1ELb0ELb0EEENS1_19SingleTileSchedulerILb1ELb0ELb1ELi128EEEEEEEEEvNT_6ParamsE:
        .type           _ZN7cutlass13device_kernelIN5flash19enable_sm80_to_sm89INS1_16FlashAttnFwdSm80INS1_25CollectiveMainloopFwdSm80ILi8ELi1ELb0EN4cute5tupleIJNS5_1CILi128EEENS7_ILi64EEENS7_ILi192EEEEEELi192ENS_10bfloat16_tEfNS_4arch4Sm80ELb1ELb0ELb0ELb1ELb0ELb1ELb1ELb0EEENS1_21CollectiveEpilogueFwdINS6_IJS8_SA_S9_EEENS6_IJNS7_ILi1EEESI_SI_EEESC_SE_Li256ELb1ELb1ELb0ELb0EEENS1_19SingleTileSchedulerILb1ELb0ELb1ELi128EEEEEEEEEvNT_6ParamsE,@function
        .size           _ZN7cutlass13device_kernelIN5flash19enable_sm80_to_sm89INS1_16FlashAttnFwdSm80INS1_25CollectiveMainloopFwdSm80ILi8ELi1ELb0EN4cute5tupleIJNS5_1CILi128EEENS7_ILi64EEENS7_ILi192EEEEEELi192ENS_10bfloat16_tEfNS_4arch4Sm80ELb1ELb0ELb0ELb1ELb0ELb1ELb1ELb0EEENS1_21CollectiveEpilogueFwdINS6_IJS8_SA_S9_EEENS6_IJNS7_ILi1EEESI_SI_EEESC_SE_Li256ELb1ELb1ELb0ELb0EEENS1_19SingleTileSchedulerILb1ELb0ELb1ELi128EEEEEEEEEvNT_6ParamsE,(.L_x_2649 - _ZN7cutlass13device_kernelIN5flash19enable_sm80_to_sm89INS1_16FlashAttnFwdSm80INS1_25CollectiveMainloopFwdSm80ILi8ELi1ELb0EN4cute5tupleIJNS5_1CILi128EEENS7_ILi64EEENS7_ILi192EEEEEELi192ENS_10bfloat16_tEfNS_4arch4Sm80ELb1ELb0ELb0ELb1ELb0ELb1ELb1ELb0EEENS1_21CollectiveEpilogueFwdINS6_IJS8_SA_S9_EEENS6_IJNS7_ILi1EEESI_SI_EEESC_SE_Li256ELb1ELb1ELb0ELb0EEENS1_19SingleTileSchedulerILb1ELb0ELb1ELi128EEEEEEEEEvNT_6ParamsE)
        .other          _ZN7cutlass13device_kernelIN5flash19enable_sm80_to_sm89INS1_16FlashAttnFwdSm80INS1_25CollectiveMainloopFwdSm80ILi8ELi1ELb0EN4cute5tupleIJNS5_1CILi128EEENS7_ILi64EEENS7_ILi192EEEEEELi192ENS_10bfloat16_tEfNS_4arch4Sm80ELb1ELb0ELb0ELb1ELb0ELb1ELb1ELb0EEENS1_21CollectiveEpilogueFwdINS6_IJS8_SA_S9_EEENS6_IJNS7_ILi1EEESI_SI_EEESC_SE_Li256ELb1ELb1ELb0ELb0EEENS1_19SingleTileSchedulerILb1ELb0ELb1ELi128EEEEEEEEEvNT_6ParamsE,@"STO_CUDA_ENTRY STV_DEFAULT"
_ZN7cutlass13device_kernelIN5flash19enable_sm80_to_sm89INS1_16FlashAttnFwdSm80INS1_25CollectiveMainloopFwdSm80ILi8ELi1ELb0EN4cute5tupleIJNS5_1CILi128EEENS7_ILi64EEENS7_ILi192EEEEEELi192ENS_10bfloat16_tEfNS_4arch4Sm80ELb1ELb0ELb0ELb1ELb0ELb1ELb1ELb0EEENS1_21CollectiveEpilogueFwdINS6_IJS8_SA_S9_EEENS6_IJNS7_ILi1EEESI_SI_EEESC_SE_Li256ELb1ELb1ELb0ELb0EEENS1_19SingleTileSchedulerILb1ELb0ELb1ELi128EEEEEEEEEvNT_6ParamsE:
        /* <DEDUP_REMOVED lines=16> */
.L_x_1858:
        /* <DEDUP_REMOVED lines=8> */
.L_x_1860:
[----:B------:R-:W-:-:S04]  /*0180*/  MOV R5, c[0x0][0x54c] ;  /* 0x0001530000057a02 */ /* 0x000fc80000000f00 */
.L_x_1859:
[----:B------:R-:W-:Y:S01]  /*0190*/  USHF.L.U32 UR4, UR4, 0x7, URZ ;  /* 0x0000000704047899 */ /* 0x000fe2000800063f */
[----:B-----5:R-:W-:-:S05]  /*01a0*/  IMAD R5, R5, c[0x0][0x548], RZ ;  /* 0x0001520005057a24 */ /* 0x020fca00078e02ff */
[----:B------:R-:W-:-:S04]  /*01b0*/  MOV R92, UR4 ;  /* 0x00000004005c7c02 */ /* 0x000fc80008000f00 */
[----:B------:R-:W-:-:S04]  /*01c0*/  ISETP.GE.AND P0, PT, R92, R5, PT ;  /* 0x000000055c00720c */ /* 0x000fc80003f06270 */
[----:B------:R-:W-:Y:S01]  /*01d0*/  SEL R200, R200, 0xffffffff, !P0 ;  /* 0xffffffffc8c87807 */ /* 0x000fe20004000000 */
[----:B------:R-:W-:Y:S05]  /*01e0*/  BRA `(.L_x_1861) ;  /* 0x0000013000007947 */ /* 0x000fea0003800000 */
.L_x_1857:
[----:B------:R-:W-:-:S04]  /*01f0*/  ISETP.NE.U32.AND P0, PT, RZ, c[0x0][0x568], PT ;  /* 0x00015a00ff007a0c */ /* 0x000fc80003f05070 */
[----:B------:R-:W-:-:S13]  /*0200*/  ISETP.NE.AND.EX P0, PT, RZ, c[0x0][0x56c], PT, P0 ;  /* 0x00015b00ff007a0c */ /* 0x000fda0003f05300 */
[----:B------:R-:W-:Y:S05]  /*0210*/  @!P0 BRA `(.L_x_1862) ;  /* 0x0000002000008947 */ /* 0x000fea0003800000 */
[----:B------:R1:W5:Y:S01]  /*0220*/  LDG.E R5, [R4.64] ;  /* 0x0000000604057981 */ /* 0x000362000c1e1900 */
[----:B------:R-:W-:Y:S05]  /*0230*/  BRA `(.L_x_1863) ;  /* 0x0000009000007947 */ /* 0x000fea0003800000 */
.L_x_1862:
        /* <DEDUP_REMOVED lines=8> */
.L_x_1864:
[----:B------:R-:W-:-:S04]  /*02c0*/  MOV R5, c[0x0][0x54c] ;  /* 0x0001530000057a02 */ /* 0x000fc80000000f00 */
.L_x_1863:
[----:B------:R-:W-:Y:S01]  /*02d0*/  USHF.L.U32 UR4, UR4, 0x7, URZ ;  /* 0x0000000704047899 */ /* 0x000fe2000800063f */
[----:B-----5:R-:W-:-:S05]  /*02e0*/  IMAD R5, R5, c[0x0][0x548], RZ ;  /* 0x0001520005057a24 */ /* 0x020fca00078e02ff */
[----:B------:R-:W-:-:S04]  /*02f0*/  MOV R92, UR4 ;  /* 0x00000004005c7c02 */ /* 0x000fc80008000f00 */
[----:B------:R-:W-:-:S04]  /*0300*/  ISETP.GE.AND P0, PT, R92, R5, PT ;  /* 0x000000055c00720c */ /* 0x000fc80003f06270 */
[----:B------:R-:W-:-:S04]  /*0310*/  SEL R200, R200, 0xffffffff, !P0 ;  /* 0xffffffffc8c87807 */ /* 0x000fc80004000000 */
.L_x_1861:
        /* <DEDUP_REMOVED lines=35> */
.L_x_1865:
[----:B--2---:R-:W-:-:S04]  /*0550*/  ISETP.NE.U32.AND P0, PT, RZ, c[0x0][0x368], PT ;  /* 0x0000da00ff007a0c */ /* 0x004fc80003f05070 */
[----:B------:R-:W-:-:S13]  /*0560*/  ISETP.NE.AND.EX P0, PT, RZ, c[0x0][0x36c], PT, P0 ;  /* 0x0000db00ff007a0c */ /* 0x000fda0003f05300 */
[----:B------:R-:W-:Y:S05]  /*0570*/  @!P0 BRA `(.L_x_1866) ;  /* 0x0000003000008947 */ /* 0x000fea0003800000 */
[----:B------:R-:W-:-:S06]  /*0580*/  IMAD.WIDE R4, R200, R3, c[0x0][0x368] ;  /* 0x0000da00c8047625 */ /* 0x000fcc00078e0203 */
[----:B------:R1:W5:Y:S01]  /*0590*/  LDG.E R4, [R4.64] ;  /* 0x0000000604047981 */ /* 0x000362000c1e1900 */
[----:B------:R-:W-:Y:S05]  /*05a0*/  BRA `(.L_x_1867) ;  /* 0x0000004000007947 */ /* 0x000fea0003800000 */
.L_x_1866:
[----:B------:R-:W-:Y:S05]  /*05b0*/  @!P6 BRA `(.L_x_1867) ;  /* 0x000000300000e947 */ /* 0x000fea0003800000 */
[----:B------:R-:W2:Y:S04]  /*05c0*/  LDG.E R4, [R8.64] ;  /* 0x0000000608047981 */ /* 0x000ea8000c1e1900 */
[----:B------:R-:W2:Y:S02]  /*05d0*/  LDG.E R5, [R8.64+0x4] ;  /* 0x0000040608057981 */ /* 0x000ea4000c1e1900 */
[----:B--2---:R-:W-:Y:S02]  /*05e0*/  IADD3 R4, -R4, R5, RZ ;  /* 0x0000000504047210 */ /* 0x004fe40007ffe1ff */
.L_x_1867:
[----:B------:R-:W2:Y:S04]  /*05f0*/  @P3 LDG.E R0, [R6.64] ;  /* 0x0000000606003981 */ /* 0x000ea8000c1e1900 */
[----:B-1----:R-:W2:Y:S01]  /*0600*/  @P3 LDG.E R5, [R6.64+0x4] ;  /* 0x0000040606053981 */ /* 0x002ea2000c1e1900 */
[----:B------:R-:W-:Y:S01]  /*0610*/  IMAD.MOV.U32 R173, RZ, RZ, c[0x0][0x2c4] ;  /* 0x0000b100ffad7624 */ /* 0x000fe200078e00ff */
[----:B------:R-:W-:Y:S01]  /*0620*/  ISETP.NE.U32.AND P0, PT, RZ, c[0x0][0x378], PT ;  /* 0x0000de00ff007a0c */ /* 0x000fe20003f05070 */
[----:B-----5:R-:W-:-:S03]  /*0630*/  IMAD.MOV.U32 R84, RZ, RZ, R4 ;  /* 0x000000ffff547224 */ /* 0x020fc600078e0004 */
[----:B------:R-:W-:Y:S02]  /*0640*/  ISETP.NE.AND P1, PT, R173, 0x1, PT ;  /* 0x00000001ad00780c */ /* 0x000fe40003f25270 */
[----:B------:R-:W-:-:S11]  /*0650*/  ISETP.NE.AND.EX P0, PT, RZ, c[0x0][0x37c], PT, P0 ;  /* 0x0000df00ff007a0c */ /* 0x000fd60003f05300 */
[----:B------:R-:W-:Y:S02]  /*0660*/  @P1 IADD3 R2, R92, 0x7f, RZ ;  /* 0x0000007f5c021810 */ /* 0x000fe40007ffe0ff */
[----:B------:R-:W-:-:S04]  /*0670*/  @P0 IMAD.WIDE R8, R200, R3, c[0x0][0x378] ;  /* 0x0000de00c8080625 */ /* 0x000fc800078e0203 */
[----:B------:R-:W-:Y:S01]  /*0680*/  @P1 IMAD.HI.U32 R2, R2, c[0x0][0x2c8], RZ ;  /* 0x0000b20002021a27 */ /* 0x000fe200078e00ff */
[----:B------:R1:W5:Y:S03]  /*0690*/  @P0 LDG.E R84, [R8.64] ;  /* 0x0000000608540981 */ /* 0x000366000c1e1900 */
[----:B--2---:R-:W-:Y:S01]  /*06a0*/  @P3 IMAD.IADD R148, R5, 0x1, -R0 ;  /* 0x0000000105943824 */ /* 0x004fe200078e0a00 */
[----:B------:R-:W-:Y:S01]  /*06b0*/  P2R R0, PR, RZ, 0x2 ;  /* 0x00000002ff007803 */ /* 0x000fe20000000000 */
[----:B------:R-:W-:Y:S01]  /*06c0*/  IMAD.IADD R5, R4, 0x1, -R147 ;  /* 0x0000000104057824 */ /* 0x000fe200078e0a93 */
[----:B------:R-:W-:Y:S02]  /*06d0*/  IADD3 R0, R92, 0x7f, RZ ;  /* 0x0000007f5c007810 */ /* 0x000fe40007ffe0ff */
[----:B------:R-:W-:Y:S01]  /*06e0*/  @P1 SHF.R.U32.HI R0, RZ, c[0x0][0x2cc], R2 ;  /* 0x0000b300ff001a19 */ /* 0x000fe20000011602 */
[----:B------:R-:W-:-:S05]  /*06f0*/  IMAD.IADD R172, R5, 0x1, R148 ;  /* 0x0000000105ac7824 */ /* 0x000fca00078e0294 */
[C---:B------:R-:W-:Y:S02]  /*0700*/  IADD3 R105, R172.reuse, 0x40, -R175 ;  /* 0x00000040ac697810 */ /* 0x040fe40007ffe8af */
[----:B-1----:R-:W-:-:S03]  /*0710*/  IADD3 R9, R172, 0x3f, RZ ;  /* 0x0000003fac097810 */ /* 0x002fc60007ffe0ff */
[----:B------:R-:W-:Y:S01]  /*0720*/  IMAD.IADD R7, R105, 0x1, R0 ;  /* 0x0000000169077824 */ /* 0x000fe200078e0200 */
[----:B------:R-:W-:-:S04]  /*0730*/  SHF.R.S32.HI R2, RZ, 0x1f, R9 ;  /* 0x0000001fff027819 */ /* 0x000fc80000011409 */
[----:B------:R-:W-:Y:S02]  /*0740*/  SHF.R.S32.HI R0, RZ, 0x1f, R7 ;  /* 0x0000001fff007819 */ /* 0x000fe40000011407 */
[----:B------:R-:W-:Y:S02]  /*0750*/  LEA.HI R2, R2, R9, RZ, 0x6 ;  /* 0x0000000902027211 */ /* 0x000fe400078f30ff */
[----:B------:R-:W-:Y:S02]  /*0760*/  LEA.HI R0, R0, R7, RZ, 0x6 ;  /* 0x0000000700007211 */ /* 0x000fe400078f30ff */
[----:B------:R-:W-:Y:S02]  /*0770*/  SHF.R.S32.HI R106, RZ, 0x6, R2 ;  /* 0x00000006ff6a7819 */ /* 0x000fe40000011402 */
[----:B------:R-:W-:Y:S01]  /*0780*/  SHF.R.S32.HI R7, RZ, 0x6, R0 ;  /* 0x00000006ff077819 */ /* 0x000fe20000011400 */
[----:B------:R-:W-:-:S03]  /*0790*/  IMAD.MOV R0, RZ, RZ, -R5 ;  /* 0x000000ffff007224 */ /* 0x000fc600078e0a05 */
[----:B------:R-:W-:Y:S02]  /*07a0*/  IMNMX R2, R106, R7, PT ;  /* 0x000000076a027217 */ /* 0x000fe40003800200 */
[----:B------:R-:W-:-:S03]  /*07b0*/  IMNMX R0, RZ, R0, !PT ;  /* 0x00000000ff007217 */ /* 0x000fc60007800200 */
[----:B------:R-:W-:Y:S01]  /*07c0*/  IMAD R5, R2, 0x40, -R5 ;  /* 0x0000004002057824 */ /* 0x000fe200078e0a05 */
[----:B------:R-:W-:-:S04]  /*07d0*/  SHF.R.U32.HI R104, RZ, 0x6, R0 ;  /* 0x00000006ff687819 */ /* 0x000fc80000011600 */
[----:B------:R-:W-:Y:S01]  /*07e0*/  IMNMX R5, R5, R148, PT ;  /* 0x0000009405057217 */ /* 0x000fe20003800200 */
[----:B------:R-:W-:-:S03]  /*07f0*/  IMAD.MOV.U32 R11, RZ, RZ, R104 ;  /* 0x000000ffff0b7224 */ /* 0x000fc600078e0068 */
[----:B------:R-:W-:-:S13]  /*0800*/  ISETP.GT.AND P0, PT, R5, R0, PT ;  /* 0x000000000500720c */ /* 0x000fda0003f04270 */
[----:B------:R-:W-:-:S04]  /*0810*/  @P0 IADD3 R5, R5, 0x3f, RZ ;  /* 0x0000003f05050810 */ /* 0x000fc80007ffe0ff */
[----:B------:R-:W-:-:S04]  /*0820*/  @P0 SHF.R.S32.HI R0, RZ, 0x1f, R5 ;  /* 0x0000001fff000819 */ /* 0x000fc80000011405 */
[----:B------:R-:W-:-:S04]  /*0830*/  @P0 LEA.HI R0, R0, R5, RZ, 0x6 ;  /* 0x0000000500000211 */ /* 0x000fc800078f30ff */
[----:B------:R-:W-:-:S04]  /*0840*/  @P0 SHF.R.S32.HI R11, RZ, 0x6, R0 ;  /* 0x00000006ff0b0819 */ /* 0x000fc80000011400 */
[----:B------:R-:W-:-:S13]  /*0850*/  ISETP.GT.AND P0, PT, R11, R104, PT ;  /* 0x000000680b00720c */ /* 0x000fda0003f04270 */
[----:B------:R-:W-:Y:S05]  /*0860*/  @!P0 BRA `(.L_x_1868) ;  /* 0x0000531000008947 */ /* 0x000fea0003800000 */
[----:B------:R-:W-:Y:S01]  /*0870*/  SHF.R.S32.HI R2, RZ, 0x1f, R83 ;  /* 0x0000001fff027819 */ /* 0x000fe20000011453 */
[----:B------:R-:W-:Y:S01]  /*0880*/  IMAD.MOV.U32 R114, RZ, RZ, 0x6 ;  /* 0x00000006ff727424 */ /* 0x000fe200078e00ff */
[----:B------:R-:W-:Y:S02]  /*0890*/  SHF.R.S32.HI R0, RZ, 0x1f, R102 ;  /* 0x0000001fff007819 */ /* 0x000fe40000011466 */
[----:B------:R-:W-:Y:S02]  /*08a0*/  LEA.HI R9, R2, R83, RZ, 0x3 ;  /* 0x0000005302097211 */ /* 0x000fe400078f18ff */
[----:B------:R-:W-:Y:S02]  /*08b0*/  IADD3 R141, R11, -0x1, RZ ;  /* 0xffffffff0b8d7810 */ /* 0x000fe40007ffe0ff */
[----:B------:R-:W-:Y:S02]  /*08c0*/  LOP3.LUT R26, R9, 0x1ffffff8, RZ, 0xc0, !PT ;  /* 0x1ffffff8091a7812 */ /* 0x000fe400078ec0ff */
[----:B------:R-:W-:-:S02]  /*08d0*/  SHF.R.S32.HI R9, RZ, 0x3, R9 ;  /* 0x00000003ff097819 */ /* 0x000fc40000011409 */
[----:B------:R-:W-:Y:S01]  /*08e0*/  SEL R160, R200, RZ, !P3 ;  /* 0x000000ffc8a07207 */ /* 0x000fe20005800000 */
[----:B------:R-:W-:Y:S01]  /*08f0*/  IMAD.IADD R26, R83, 0x1, -R26 ;  /* 0x00000001531a7824 */ /* 0x000fe200078e0a1a */
[C---:B------:R-:W-:Y:S01]  /*0900*/  IADD3 R102, P0, R9.reuse, R102, RZ ;  /* 0x0000006609667210 */ /* 0x040fe20007f1e0ff */
[----:B------:R-:W-:Y:S01]  /*0910*/  IMAD.IADD R100, R148, 0x1, -R9 ;  /* 0x0000000194647824 */ /* 0x000fe200078e0a09 */
[----:B------:R-:W-:Y:S01]  /*0920*/  SHF.R.S32.HI R15, RZ, 0x1f, R141 ;  /* 0x0000001fff0f7819 */ /* 0x000fe2000001148d */
[----:B------:R-:W-:Y:S01]  /*0930*/  IMAD.SHL.U32 R26, R26, 0x8, RZ ;  /* 0x000000081a1a7824 */ /* 0x000fe200078e00ff */
[----:B------:R-:W-:Y:S01]  /*0940*/  LEA.HI.X.SX32 R101, R9, R0, 0x1, P0 ;  /* 0x0000000009657211 */ /* 0x000fe200000f0eff */
[----:B------:R-:W-:Y:S01]  /*0950*/  IMAD R0, R85, c[0x0][0x240], RZ ;  /* 0x0000900055007a24 */ /* 0x000fe200078e02ff */
[----:B------:R-:W-:Y:S01]  /*0960*/  LEA.HI R10, R2, R83, RZ, 0x6 ;  /* 0x00000053020a7211 */ /* 0x000fe200078f30ff */
[----:B------:R-:W-:Y:S01]  /*0970*/  IMAD.SHL.U32 R11, R9, 0x40, RZ ;  /* 0x00000040090b7824 */ /* 0x000fe200078e00ff */
[--C-:B------:R-:W-:Y:S01]  /*0980*/  SHF.R.S32.HI R27, RZ, 0x1f, R26.reuse ;  /* 0x0000001fff1b7819 */ /* 0x100fe2000001141a */
[----:B------:R-:W-:Y:S01]  /*0990*/  IMAD R5, R101, c[0x0][0x238], RZ ;  /* 0x00008e0065057a24 */ /* 0x000fe200078e02ff */
[----:B------:R-:W-:Y:S01]  /*09a0*/  IADD3 R9, R26, 0x40, RZ ;  /* 0x000000401a097810 */ /* 0x000fe20007ffe0ff */
[----:B------:R-:W-:Y:S01]  /*09b0*/  IMAD.SHL.U32 R10, R10, 0x8, RZ ;  /* 0x000000080a0a7824 */ /* 0x000fe200078e00ff */
[----:B------:R-:W-:Y:S01]  /*09c0*/  LOP3.LUT R11, R11, 0x1c0, RZ, 0xc0, !PT ;  /* 0x000001c00b0b7812 */ /* 0x000fe200078ec0ff */
[----:B------:R-:W-:Y:S01]  /*09d0*/  IMAD R5, R102, c[0x0][0x23c], R5 ;  /* 0x00008f0066057a24 */ /* 0x000fe200078e0205 */
[----:B------:R-:W-:Y:S01]  /*09e0*/  ISETP.GE.AND P5, PT, R26, c[0x0][0x1d4], PT ;  /* 0x000075001a007a0c */ /* 0x000fe20003fa6270 */
[----:B------:R-:W-:Y:S01]  /*09f0*/  IMAD.WIDE.U32 R6, R102, c[0x0][0x238], R26 ;  /* 0x00008e0066067a25 */ /* 0x000fe200078e001a */
[----:B------:R-:W-:-:S03]  /*0a00*/  ISETP.GE.AND P4, PT, R9, c[0x0][0x1d4], PT ;  /* 0x0000750009007a0c */ /* 0x000fc60003f86270 */
[----:B------:R-:W-:Y:S01]  /*0a10*/  IMAD.IADD R163, R7, 0x1, R5 ;  /* 0x0000000107a37824 */ /* 0x000fe200078e0205 */
[----:B------:R-:W-:Y:S01]  /*0a20*/  SHF.R.S32.HI R5, RZ, 0x1f, R200 ;  /* 0x0000001fff057819 */ /* 0x000fe200000114c8 */
[----:B------:R-:W-:Y:S02]  /*0a30*/  IMAD.MOV.U32 R162, RZ, RZ, R6 ;  /* 0x000000ffffa27224 */ /* 0x000fe400078e0006 */
[----:B------:R-:W-:Y:S01]  /*0a40*/  IMAD R7, R199, c[0x0][0x244], R0 ;  /* 0x00009100c7077a24 */ /* 0x000fe200078e0200 */
[----:B------:R-:W-:Y:S01]  /*0a50*/  SEL R99, R5, RZ, !P3 ;  /* 0x000000ff05637207 */ /* 0x000fe20005800000 */
[----:B------:R-:W-:Y:S01]  /*0a60*/  IMAD.WIDE.U32 R162, R199, c[0x0][0x240], R162 ;  /* 0x00009000c7a27a25 */ /* 0x000fe200078e00a2 */
[----:B------:R-:W-:Y:S02]  /*0a70*/  LOP3.LUT R0, R11, 0x38, R26, 0xf8, !PT ;  /* 0x000000380b007812 */ /* 0x000fe400078ef81a */
[----:B------:R-:W-:Y:S01]  /*0a80*/  SHF.R.U32.HI R11, RZ, 0x3, R11 ;  /* 0x00000003ff0b7819 */ /* 0x000fe2000001160b */
[----:B------:R-:W-:-:S02]  /*0a90*/  IMAD.IADD R163, R163, 0x1, R7 ;  /* 0x00000001a3a37824 */ /* 0x000fc400078e0207 */
[----:B------:R-:W-:Y:S01]  /*0aa0*/  IMAD.MOV.U32 R7, RZ, RZ, c[0x0][0x238] ;  /* 0x00008e00ff077624 */ /* 0x000fe200078e00ff */
[----:B------:R-:W-:Y:S01]  /*0ab0*/  LOP3.LUT R11, R0, R11, RZ, 0x3c, !PT ;  /* 0x0000000b000b7212 */ /* 0x000fe200078e3cff */
[----:B------:R-:W-:Y:S02]  /*0ac0*/  IMAD R6, R141, -0x40, R100 ;  /* 0xffffffc08d067824 */ /* 0x000fe400078e0264 */
[----:B------:R-:W-:Y:S01]  /*0ad0*/  IMAD R169, R99, c[0x0][0x248], RZ ;  /* 0x0000920063a97a24 */ /* 0x000fe200078e02ff */
[----:B------:R-:W-:Y:S01]  /*0ae0*/  SHF.L.U64.HI R108, R7, R114, c[0x0][0x23c] ;  /* 0x00008f00076c7619 */ /* 0x000fe20000010272 */
[----:B------:R-:W-:Y:S01]  /*0af0*/  IMAD.WIDE.U32 R162, R160, c[0x0][0x248], R162 ;  /* 0x00009200a0a27a25 */ /* 0x000fe200078e00a2 */
[----:B------:R-:W-:Y:S02]  /*0b00*/  ISETP.GE.AND P1, PT, R6, 0x1, PT ;  /* 0x000000010600780c */ /* 0x000fe40003f26270 */
[----:B------:R-:W-:Y:S01]  /*0b10*/  LOP3.LUT R10, R11, 0xfffffe00, R10, 0xf8, !PT ;  /* 0xfffffe000b0a7812 */ /* 0x000fe200078ef80a */
[----:B------:R-:W-:-:S02]  /*0b20*/  IMAD R169, R160, c[0x0][0x24c], R169 ;  /* 0x00009300a0a97a24 */ /* 0x000fc400078e02a9 */
[----:B------:R-:W-:Y:S02]  /*0b30*/  IMAD.SHL.U32 R109, R7, 0x40, RZ ;  /* 0x00000040076d7824 */ /* 0x000fe400078e00ff */
[----:B------:R-:W-:Y:S02]  /*0b40*/  IMAD R8, R108, R141, RZ ;  /* 0x0000008d6c087224 */ /* 0x000fe400078e02ff */
[----:B------:R-:W-:Y:S02]  /*0b50*/  IMAD.IADD R169, R163, 0x1, R169 ;  /* 0x00000001a3a97824 */ /* 0x000fe400078e02a9 */
[----:B------:R-:W-:Y:S02]  /*0b60*/  IMAD.MOV.U32 R168, RZ, RZ, R162 ;  /* 0x000000ffffa87224 */ /* 0x000fe400078e00a2 */
[-C--:B------:R-:W-:Y:S01]  /*0b70*/  IMAD R15, R15, R109.reuse, R8 ;  /* 0x0000006d0f0f7224 */ /* 0x080fe200078e0208 */
[----:B------:R-:W-:Y:S01]  /*0b80*/  IADD3 R8, R26, 0x80, RZ ;  /* 0x000000801a087810 */ /* 0x000fe20007ffe0ff */
[----:B------:R-:W-:-:S03]  /*0b90*/  IMAD.WIDE.U32 R12, R141, R109, R168 ;  /* 0x0000006d8d0c7225 */ /* 0x000fc600078e00a8 */
[----:B------:R-:W-:Y:S01]  /*0ba0*/  ISETP.GE.AND P3, PT, R8, c[0x0][0x1d4], PT ;  /* 0x0000750008007a0c */ /* 0x000fe20003f66270 */
[----:B------:R-:W-:Y:S01]  /*0bb0*/  IMAD.IADD R0, R13, 0x1, R15 ;  /* 0x000000010d007824 */ /* 0x000fe200078e020f */
[----:B------:R-:W-:Y:S01]  /*0bc0*/  @P1 LEA R14, P0, R12, c[0x0][0x220], 0x1 ;  /* 0x000088000c0e1a11 */ /* 0x000fe200078008ff */
[----:B------:R-:W-:Y:S02]  /*0bd0*/  IMAD.SHL.U32 R139, R10, 0x2, RZ ;  /* 0x000000020a8b7824 */ /* 0x000fe400078e00ff */
[C---:B------:R-:W-:Y:S01]  /*0be0*/  IMAD.SHL.U32 R118, R7.reuse, 0x20, RZ ;  /* 0x0000002007767824 */ /* 0x040fe200078e00ff */
[----:B------:R-:W-:Y:S02]  /*0bf0*/  @P1 LEA.HI.X R15, R12, c[0x0][0x224], R0, 0x1, P0 ;  /* 0x000089000c0f1a11 */ /* 0x000fe400000f0c00 */
[----:B------:R-:W-:Y:S01]  /*0c00*/  ISETP.GT.AND P0, PT, R6, 0x20, PT ;  /* 0x000000200600780c */ /* 0x000fe20003f04270 */
[----:B------:R-:W-:Y:S02]  /*0c10*/  IMAD.MOV.U32 R6, RZ, RZ, 0x5 ;  /* 0x00000005ff067424 */ /* 0x000fe400078e00ff */
[----:B------:R-:W-:Y:S01]  /*0c20*/  @!PT LDS RZ, [RZ] ;  /* 0x00000000fffff984 */ /* 0x000fe20000000800 */
[----:B------:R-:W-:Y:S01]  /*0c30*/  @!PT LDS RZ, [RZ] ;  /* 0x00000000fffff984 */ /* 0x000fe20000000800 */
[----:B------:R-:W-:Y:S01]  /*0c40*/  @!PT LDS RZ, [RZ] ;  /* 0x00000000fffff984 */ /* 0x000fe20000000800 */
[----:B------:R1:W-:Y:S03]  /*0c50*/  @P1 LDGSTS.E.BYPASS.LTC128B.128 [R139+0x6100], [R14.64], !P5 ;  /* 0x061000000e8b1fae */ /* 0x0003e6000e901d46 */
[----:B------:R-:W-:Y:S01]  /*0c60*/  SHF.L.U64.HI R117, R7, R6, c[0x0][0x23c] ;  /* 0x00008f0007757619 */ /* 0x000fe20000010206 */
[----:B------:R1:W-:Y:S04]  /*0c70*/  @P1 LDGSTS.E.BYPASS.LTC128B.128 [R139+0x8100], [R14.64+0x80], !P4 ;  /* 0x081000800e8b1fae */ /* 0x0003e8000e101d46 */
[----:B------:R1:W-:Y:S02]  /*0c80*/  @P1 LDGSTS.E.BYPASS.LTC128B.128 [R139+0xa100], [R14.64+0x100], !P3 ;  /* 0x0a1001000e8b1fae */ /* 0x0003e4000d901d46 */
[----:B------:R-:W-:-:S05]  /*0c90*/  @P0 IADD3 R12, P1, R118, R12, RZ ;  /* 0x0000000c760c0210 */ /* 0x000fca0007f3e0ff */
[----:B------:R-:W-:Y:S01]  /*0ca0*/  @P0 IMAD.X R7, R117, 0x1, R0, P1 ;  /* 0x0000000175070824 */ /* 0x000fe200008e0600 */
[----:B------:R-:W-:-:S04]  /*0cb0*/  @P0 LEA R8, P1, R12, c[0x0][0x220], 0x1 ;  /* 0x000088000c080a11 */ /* 0x000fc800078208ff */
[----:B------:R-:W-:Y:S02]  /*0cc0*/  @P0 LEA.HI.X R9, R12, c[0x0][0x224], R7, 0x1, P1 ;  /* 0x000089000c090a11 */ /* 0x000fe400008f0c07 */
[----:B------:R-:W-:Y:S02]  /*0cd0*/  ISETP.NE.U32.AND P1, PT, RZ, c[0x0][0x340], PT ;  /* 0x0000d000ff007a0c */ /* 0x000fe40003f25070 */
[----:B------:R-:W-:Y:S01]  /*0ce0*/  LEA.HI R0, R2, R83, RZ, 0x2 ;  /* 0x0000005302007211 */ /* 0x000fe200078f10ff */
[----:B------:R-:W-:Y:S01]  /*0cf0*/  IMAD.IADD R22, R144, 0x1, R4 ;  /* 0x0000000190167824 */ /* 0x000fe200078e0204 */
[----:B------:R-:W-:Y:S01]  /*0d00*/  ISETP.NE.AND.EX P1, PT, RZ, c[0x0][0x344], PT, P1 ;  /* 0x0000d100ff007a0c */ /* 0x000fe20003f25310 */
[----:B------:R-:W-:Y:S01]  /*0d10*/  IMAD.MOV.U32 R107, RZ, RZ, c[0x0][0x27c] ;  /* 0x00009f00ff6b7624 */ /* 0x000fe200078e00ff */
[----:B------:R2:W-:Y:S01]  /*0d20*/  @P0 LDGSTS.E.BYPASS.LTC128B.128 [R139+0x7100], [R8.64], !P5 ;  /* 0x07100000088b0fae */ /* 0x0005e2000e901d46 */
[----:B------:R-:W-:Y:S01]  /*0d30*/  LOP3.LUT R18, R0, 0xfffffffc, RZ, 0xc0, !PT ;  /* 0xfffffffc00127812 */ /* 0x000fe200078ec0ff */
[----:B------:R-:W-:-:S02]  /*0d40*/  IMAD.WIDE.U32 R10, R22, c[0x0][0x1e0], RZ ;  /* 0x00007800160a7a25 */ /* 0x000fc400078e00ff */
[----:B------:R2:W-:Y:S07]  /*0d50*/  @P0 LDGSTS.E.BYPASS.LTC128B.128 [R139+0x9100], [R8.64+0x80], !P4 ;  /* 0x09100080088b0fae */ /* 0x0005ee000e101d46 */
[----:B------:R-:W-:Y:S01]  /*0d60*/  @P1 IMAD.WIDE R12, R200, R3, c[0x0][0x340] ;  /* 0x0000d000c80c1625 */ /* 0x000fe200078e0203 */
[----:B------:R2:W-:Y:S01]  /*0d70*/  @P0 LDGSTS.E.BYPASS.LTC128B.128 [R139+0xb100], [R8.64+0x100], !P3 ;  /* 0x0b100100088b0fae */ /* 0x0005e2000d901d46 */
[----:B------:R-:W-:-:S03]  /*0d80*/  ISETP.GE.AND P0, PT, R107, 0x1, PT ;  /* 0x000000016b00780c */ /* 0x000fc60003f06270 */
[----:B------:R-:W0:Y:S04]  /*0d90*/  LDGDEPBAR ;  /* 0x00000000000079af */ /* 0x000e280000000000 */
[----:B------:R3:W4:Y:S01]  /*0da0*/  @P1 LDG.E R6, [R12.64] ;  /* 0x000000060c061981 */ /* 0x000722000c1e1900 */
[----:B------:R-:W-:Y:S01]  /*0db0*/  SHF.R.S32.HI R3, RZ, 0x1f, R22 ;  /* 0x0000001fff037819 */ /* 0x000fe20000011416 */
[----:B------:R-:W-:Y:S01]  /*0dc0*/  IMAD.IADD R18, R83, 0x1, -R18 ;  /* 0x0000000153127824 */ /* 0x000fe200078e0a12 */
[----:B------:R-:W-:Y:S01]  /*0dd0*/  P2R R4, PR, RZ, 0x1 ;  /* 0x00000001ff047803 */ /* 0x000fe20000000000 */
[----:B------:R-:W-:Y:S01]  /*0de0*/  IMAD R24, R85, c[0x0][0x260], RZ ;  /* 0x0000980055187a24 */ /* 0x000fe200078e02ff */
[--C-:B------:R-:W-:Y:S01]  /*0df0*/  SHF.R.S32.HI R145, RZ, 0x2, R0.reuse ;  /* 0x00000002ff917819 */ /* 0x100fe20000011400 */
[----:B------:R-:W-:Y:S01]  /*0e00*/  IMAD.SHL.U32 R16, R18, 0x4, RZ ;  /* 0x0000000412107824 */ /* 0x000fe200078e00ff */
[----:B------:R-:W-:Y:S01]  /*0e10*/  SHF.R.S32.HI R0, RZ, 0x1f, R0 ;  /* 0x0000001fff007819 */ /* 0x000fe20000011400 */
[----:B------:R-:W-:Y:S01]  /*0e20*/  IMAD R7, R3, c[0x0][0x1e0], RZ ;  /* 0x0000780003077a24 */ /* 0x000fe200078e02ff */
[----:B------:R-:W-:Y:S01]  /*0e30*/  LEA.HI R2, R2, R83, RZ, 0x5 ;  /* 0x0000005302027211 */ /* 0x000fe200078f28ff */
[----:B------:R-:W-:Y:S01]  /*0e40*/  IMAD.SHL.U32 R18, R18, 0x8, RZ ;  /* 0x0000000812127824 */ /* 0x000fe200078e00ff */
[----:B-1----:R-:W-:Y:S01]  /*0e50*/  IADD3 R15, R16, 0x20, RZ ;  /* 0x00000020100f7810 */ /* 0x002fe20007ffe0ff */
[----:B------:R-:W-:Y:S01]  /*0e60*/  IMAD R20, R22, c[0x0][0x1e4], R7 ;  /* 0x0000790016147a24 */ /* 0x000fe200078e0207 */
[----:B------:R-:W-:Y:S01]  /*0e70*/  IADD3 R14, R16, 0x40, RZ ;  /* 0x00000040100e7810 */ /* 0x000fe20007ffe0ff */
[----:B------:R-:W-:Y:S01]  /*0e80*/  IMAD R24, R199, c[0x0][0x264], R24 ;  /* 0x00009900c7187a24 */ /* 0x000fe200078e0218 */
[----:B------:R-:W-:Y:S01]  /*0e90*/  ISETP.GE.AND P0, PT, R18, c[0x0][0x27c], PT ;  /* 0x00009f0012007a0c */ /* 0x000fe20003f06270 */
[----:B------:R-:W-:Y:S01]  /*0ea0*/  IMAD.IADD R21, R11, 0x1, R20 ;  /* 0x000000010b157824 */ /* 0x000fe200078e0214 */
[----:B------:R-:W-:Y:S01]  /*0eb0*/  SHF.R.S32.HI R19, RZ, 0x1f, R18 ;  /* 0x0000001fff137819 */ /* 0x000fe20000011412 */
[----:B------:R-:W-:Y:S01]  /*0ec0*/  IMAD.MOV.U32 R20, RZ, RZ, R10 ;  /* 0x000000ffff147224 */ /* 0x000fe200078e000a */
[----:B------:R-:W-:Y:S01]  /*0ed0*/  LEA.HI R0, R0, R145, RZ, 0x3 ;  /* 0x0000009100007211 */ /* 0x000fe200078f18ff */
[----:B--2---:R-:W-:Y:S01]  /*0ee0*/  IMAD.SHL.U32 R9, R107, 0x2, RZ ;  /* 0x000000026b097824 */ /* 0x004fe200078e00ff */
[----:B------:R-:W-:Y:S01]  /*0ef0*/  SHF.R.S32.HI R17, RZ, 0x1f, R16 ;  /* 0x0000001fff117819 */ /* 0x000fe20000011410 */
[----:B------:R-:W-:Y:S01]  /*0f00*/  IMAD R164, R85, c[0x0][0x1e8], RZ ;  /* 0x00007a0055a47a24 */ /* 0x000fe200078e02ff */
[----:B------:R-:W-:Y:S01]  /*0f10*/  LOP3.LUT R0, R0, 0xfffffff8, RZ, 0xc0, !PT ;  /* 0xfffffff800007812 */ /* 0x000fe200078ec0ff */
[----:B------:R-:W-:Y:S01]  /*0f20*/  IMAD.WIDE.U32 R20, R199, c[0x0][0x1e8], R20 ;  /* 0x00007a00c7147a25 */ /* 0x000fe200078e0014 */
[C---:B------:R-:W-:Y:S01]  /*0f30*/  IADD3 R10, -R9.reuse, c[0x0][0x1d4], RZ ;  /* 0x00007500090a7a10 */ /* 0x040fe20007ffe1ff */
[----:B------:R-:W-:Y:S01]  /*0f40*/  ULDC.U8 UR4, c[0x0][0x298] ;  /* 0x0000a60000047ab9 */ /* 0x000fe20000000000 */
[----:B-----5:R-:W-:Y:S01]  /*0f50*/  SHF.R.S32.HI R89, RZ, 0x1f, R84 ;  /* 0x0000001fff597819 */ /* 0x020fe20000011454 */
[C---:B---3--:R-:W-:Y:S01]  /*0f60*/  IMAD.IADD R13, R16.reuse, 0x1, R15 ;  /* 0x00000001100d7824 */ /* 0x048fe200078e020f */
[----:B------:R-:W-:Y:S01]  /*0f70*/  SEL R4, R9, R10, !P0 ;  /* 0x0000000a09047207 */ /* 0x000fe20004000000 */
[----:B------:R-:W-:Y:S01]  /*0f80*/  IMAD.IADD R12, R16, 0x1, R14 ;  /* 0x00000001100c7824 */ /* 0x000fe200078e020e */
[C---:B------:R-:W-:Y:S01]  /*0f90*/  IADD3 R143, R18.reuse, 0x60, RZ ;  /* 0x00000060128f7810 */ /* 0x040fe20007ffe0ff */
[----:B------:R-:W-:Y:S01]  /*0fa0*/  IMAD R164, R199, c[0x0][0x1ec], R164 ;  /* 0x00007b00c7a47a24 */ /* 0x000fe200078e02a4 */
[----:B------:R-:W-:Y:S01]  /*0fb0*/  SHF.R.S32.HI R135, RZ, 0x1f, R4 ;  /* 0x0000001fff877819 */ /* 0x000fe20000011404 */
[----:B------:R-:W-:Y:S01]  /*0fc0*/  IMAD.WIDE.U32 R166, R145, c[0x0][0x1e0], RZ ;  /* 0x0000780091a67a25 */ /* 0x000fe200078e00ff */
[----:B------:R-:W-:-:S02]  /*0fd0*/  IADD3 R142, R18, 0x80, RZ ;  /* 0x00000080128e7810 */ /* 0x000fc40007ffe0ff */
[----:B------:R-:W-:Y:S01]  /*0fe0*/  LEA.HI R135, R135, R4, RZ, 0x4 ;  /* 0x0000000487877211 */ /* 0x000fe200078f20ff */
[----:B------:R-:W-:Y:S01]  /*0ff0*/  IMAD.IADD R165, R21, 0x1, R164 ;  /* 0x0000000115a57824 */ /* 0x000fe200078e02a4 */
[----:B------:R-:W-:Y:S01]  /*1000*/  IADD3 R140, R18, 0xa0, RZ ;  /* 0x000000a0128c7810 */ /* 0x000fe20007ffe0ff */
[----:B------:R-:W-:Y:S01]  /*1010*/  IMAD.MOV.U32 R164, RZ, RZ, R20 ;  /* 0x000000ffffa47224 */ /* 0x000fe200078e0014 */
[----:B------:R-:W-:Y:S01]  /*1020*/  SHF.R.S32.HI R20, RZ, 0x1f, R145 ;  /* 0x0000001fff147819 */ /* 0x000fe20000011491 */
[C---:B------:R-:W-:Y:S01]  /*1030*/  IMAD.IADD R119, R145.reuse, 0x1, -R0 ;  /* 0x0000000191777824 */ /* 0x040fe200078e0a00 */
[----:B------:R-:W-:Y:S01]  /*1040*/  SHF.R.S32.HI R135, RZ, 0x4, R135 ;  /* 0x00000004ff877819 */ /* 0x000fe20000011487 */
[----:B------:R-:W-:Y:S01]  /*1050*/  IMAD.SHL.U32 R2, R2, 0x10, RZ ;  /* 0x0000001002027824 */ /* 0x000fe200078e00ff */
[----:B------:R-:W-:Y:S01]  /*1060*/  IADD3 R11, R16, 0x30, RZ ;  /* 0x00000030100b7810 */ /* 0x000fe20007ffe0ff */
[C---:B------:R-:W-:Y:S02]  /*1070*/  IMAD R152, R20.reuse, c[0x0][0x280], RZ ;  /* 0x0000a00014987a24 */ /* 0x040fe400078e02ff */
[----:B------:R-:W-:Y:S01]  /*1080*/  IMAD R150, R20, c[0x0][0x290], RZ ;  /* 0x0000a40014967a24 */ /* 0x000fe200078e02ff */
[----:B------:R-:W-:Y:S01]  /*1090*/  LOP3.LUT R2, R2, 0xfffffe00, RZ, 0xc0, !PT ;  /* 0xfffffe0002027812 */ /* 0x000fe200078ec0ff */
[----:B------:R-:W-:-:S02]  /*10a0*/  IMAD R152, R145, c[0x0][0x284], R152 ;  /* 0x0000a10091987a24 */ /* 0x000fc400078e0298 */
[----:B------:R-:W-:-:S04]  /*10b0*/  IMAD.WIDE.U32 R156, R145, c[0x0][0x280], R16 ;  /* 0x0000a000919c7a25 */ /* 0x000fc800078e0010 */
[C---:B------:R-:W-:Y:S02]  /*10c0*/  IMAD R150, R145.reuse, c[0x0][0x294], R150 ;  /* 0x0000a50091967a24 */ /* 0x040fe400078e0296 */
[----:B------:R-:W-:-:S04]  /*10d0*/  IMAD.WIDE.U32 R154, R145, c[0x0][0x290], R16 ;  /* 0x0000a400919a7a25 */ /* 0x000fc800078e0010 */
[----:B------:R-:W-:-:S04]  /*10e0*/  IMAD.WIDE.U32 R28, R145, c[0x0][0x280], R18 ;  /* 0x0000a000911c7a25 */ /* 0x000fc800078e0012 */
[----:B------:R-:W-:Y:S02]  /*10f0*/  IMAD.IADD R157, R157, 0x1, R152 ;  /* 0x000000019d9d7824 */ /* 0x000fe400078e0298 */
[----:B------:R-:W-:Y:S02]  /*1100*/  IMAD.IADD R155, R155, 0x1, R150 ;  /* 0x000000019b9b7824 */ /* 0x000fe400078e0296 */
[----:B------:R-:W-:Y:S02]  /*1110*/  IMAD.IADD R153, R152, 0x1, R29 ;  /* 0x0000000198997824 */ /* 0x000fe400078e021d */
[----:B------:R-:W-:Y:S02]  /*1120*/  IMAD R99, R99, c[0x0][0x268], RZ ;  /* 0x00009a0063637a24 */ /* 0x000fe400078e02ff */
[----:B------:R-:W-:Y:S02]  /*1130*/  IMAD.MOV.U32 R152, RZ, RZ, R28 ;  /* 0x000000ffff987224 */ /* 0x000fe400078e001c */
[----:B------:R-:W-:-:S02]  /*1140*/  IMAD.MOV.U32 R111, RZ, RZ, c[0x0][0x1e0] ;  /* 0x00007800ff6f7624 */ /* 0x000fc400078e00ff */
[----:B------:R-:W-:Y:S02]  /*1150*/  IMAD.MOV.U32 R113, RZ, RZ, c[0x0][0x280] ;  /* 0x0000a000ff717624 */ /* 0x000fe400078e00ff */
[----:B------:R-:W-:Y:S01]  /*1160*/  IMAD.MOV.U32 R115, RZ, RZ, c[0x0][0x290] ;  /* 0x0000a400ff737624 */ /* 0x000fe200078e00ff */
[-C--:B------:R-:W-:Y:S01]  /*1170*/  SHF.L.U64.HI R110, R111, R114.reuse, c[0x0][0x1e4] ;  /* 0x000079006f6e7619 */ /* 0x080fe20000010272 */
[----:B------:R-:W-:Y:S01]  /*1180*/  IMAD R99, R160, c[0x0][0x26c], R99 ;  /* 0x00009b00a0637a24 */ /* 0x000fe200078e0263 */
[-C--:B------:R-:W-:Y:S01]  /*1190*/  SHF.L.U64.HI R112, R113, R114.reuse, c[0x0][0x284] ;  /* 0x0000a10071707619 */ /* 0x080fe20000010272 */
[----:B------:R-:W-:Y:S01]  /*11a0*/  IMAD.WIDE.U32 R154, R84, c[0x0][0x290], R154 ;  /* 0x0000a400549a7a25 */ /* 0x000fe200078e009a */
[----:B------:R-:W-:-:S03]  /*11b0*/  SHF.L.U64.HI R114, R115, R114, c[0x0][0x294] ;  /* 0x0000a50073727619 */ /* 0x000fc60000010272 */
[----:B------:R-:W-:-:S04]  /*11c0*/  IMAD.WIDE.U32 R156, R84, c[0x0][0x280], R156 ;  /* 0x0000a000549c7a25 */ /* 0x000fc800078e009c */
[----:B------:R-:W-:-:S04]  /*11d0*/  IMAD.WIDE.U32 R152, R84, c[0x0][0x280], R152 ;  /* 0x0000a00054987a25 */ /* 0x000fc800078e0098 */
[----:B------:R-:W-:Y:S02]  /*11e0*/  IMAD.SHL.U32 R111, R111, 0x40, RZ ;  /* 0x000000406f6f7824 */ /* 0x000fe400078e00ff */
[----:B------:R-:W-:Y:S02]  /*11f0*/  IMAD.SHL.U32 R113, R113, 0x40, RZ ;  /* 0x0000004071717824 */ /* 0x000fe400078e00ff */
[----:B------:R-:W-:Y:S01]  /*1200*/  IMAD.SHL.U32 R115, R115, 0x40, RZ ;  /* 0x0000004073737824 */ /* 0x000fe200078e00ff */
[----:B----4-:R-:W-:Y:S01]  /*1210*/  @P1 SHF.R.S32.HI R7, RZ, 0x1f, R6 ;  /* 0x0000001fff071819 */ /* 0x010fe20000011406 */
[----:B------:R-:W-:Y:S02]  /*1220*/  @!P1 IMAD.MOV.U32 R7, RZ, RZ, R5 ;  /* 0x000000ffff079224 */ /* 0x000fe400078e0005 */
[----:B------:R-:W-:Y:S01]  /*1230*/  @!P1 IMAD.MOV.U32 R6, RZ, RZ, R200 ;  /* 0x000000ffff069224 */ /* 0x000fe200078e00c8 */
[----:B------:R-:W-:Y:S01]  /*1240*/  BAR.SYNC.DEFER_BLOCKING 0x0 ;  /* 0x0000000000007b1d */ /* 0x000fe20000010000 */
[----:B------:R-:W-:-:S02]  /*1250*/  ISETP.GE.AND P1, PT, R13, c[0x0][0x27c], PT ;  /* 0x00009f000d007a0c */ /* 0x000fc40003f26270 */
[----:B------:R-:W-:Y:S02]  /*1260*/  SEL R95, R7, RZ, !P6 ;  /* 0x000000ff075f7207 */ /* 0x000fe40007000000 */
[----:B------:R-:W-:Y:S02]  /*1270*/  SEL R7, RZ, c[0x0][0x27c], !P0 ;  /* 0x00009f00ff077a07 */ /* 0x000fe40004000000 */
[----:B------:R-:W-:Y:S01]  /*1280*/  ISETP.GE.AND P0, PT, R12, c[0x0][0x27c], PT ;  /* 0x00009f000c007a0c */ /* 0x000fe20003f06270 */
[----:B------:R-:W-:Y:S01]  /*1290*/  IMAD R103, R95, c[0x0][0x1f0], RZ ;  /* 0x00007c005f677a24 */ /* 0x000fe200078e02ff */
[CC--:B------:R-:W-:Y:S01]  /*12a0*/  SEL R5, R9.reuse, R10.reuse, !P1 ;  /* 0x0000000a09057207 */ /* 0x0c0fe20004800000 */
[----:B------:R-:W-:Y:S01]  /*12b0*/  IMAD.IADD R7, R18, 0x1, R7 ;  /* 0x0000000112077824 */ /* 0x000fe200078e0207 */
[----:B------:R-:W-:Y:S01]  /*12c0*/  SEL R10, R9, R10, !P0 ;  /* 0x0000000a090a7207 */ /* 0x000fe20004000000 */
[----:B------:R-:W-:Y:S01]  /*12d0*/  IMAD.WIDE.U32 R8, R199, c[0x0][0x260], R26 ;  /* 0x00009800c7087a25 */ /* 0x000fe200078e001a */
[----:B------:R-:W-:-:S02]  /*12e0*/  SEL R158, R6, RZ, !P6 ;  /* 0x000000ff069e7207 */ /* 0x000fc40007000000 */
[----:B------:R-:W-:Y:S01]  /*12f0*/  SHF.R.S32.HI R4, RZ, 0x1f, R7 ;  /* 0x0000001fff047819 */ /* 0x000fe20000011407 */
[----:B------:R-:W-:Y:S01]  /*1300*/  IMAD.IADD R25, R9, 0x1, R24 ;  /* 0x0000000109197824 */ /* 0x000fe200078e0218 */
[----:B------:R-:W-:Y:S01]  /*1310*/  SHF.R.S32.HI R132, RZ, 0x1f, R5 ;  /* 0x0000001fff847819 */ /* 0x000fe20000011405 */
[----:B------:R-:W-:Y:S01]  /*1320*/  IMAD.MOV.U32 R24, RZ, RZ, R8 ;  /* 0x000000ffff187224 */ /* 0x000fe200078e0008 */
[CC--:B------:R-:W-:Y:S01]  /*1330*/  LEA.HI R138, R4.reuse, R7.reuse, RZ, 0x3 ;  /* 0x00000007048a7211 */ /* 0x0c0fe200078f18ff */
[----:B------:R-:W-:Y:S01]  /*1340*/  IMAD R8, R85, c[0x0][0x210], RZ ;  /* 0x0000840055087a24 */ /* 0x000fe200078e02ff */
[----:B------:R-:W-:Y:S01]  /*1350*/  LEA.HI R4, R4, R7, RZ, 0x6 ;  /* 0x0000000704047211 */ /* 0x000fe200078f30ff */
[C---:B------:R-:W-:Y:S01]  /*1360*/  IMAD.WIDE.U32 R6, R199.reuse, c[0x0][0x210], R18 ;  /* 0x00008400c7067a25 */ /* 0x040fe200078e0012 */
[----:B------:R-:W-:Y:S02]  /*1370*/  LEA.HI R132, R132, R5, RZ, 0x4 ;  /* 0x0000000584847211 */ /* 0x000fe400078f20ff */
[----:B------:R-:W-:Y:S01]  /*1380*/  SEL R5, RZ, c[0x0][0x27c], !P0 ;  /* 0x00009f00ff057a07 */ /* 0x000fe20004000000 */
[----:B------:R-:W-:Y:S01]  /*1390*/  IMAD R8, R199, c[0x0][0x214], R8 ;  /* 0x00008500c7087a24 */ /* 0x000fe200078e0208 */
[----:B------:R-:W-:Y:S01]  /*13a0*/  SHF.R.S32.HI R131, RZ, 0x1f, R10 ;  /* 0x0000001fff837819 */ /* 0x000fe2000001140a */
[----:B------:R-:W-:Y:S01]  /*13b0*/  IMAD.WIDE.U32 R164, R158, c[0x0][0x1f0], R164 ;  /* 0x00007c009ea47a25 */ /* 0x000fe200078e00a4 */
[----:B------:R-:W-:-:S02]  /*13c0*/  SHF.R.S32.HI R132, RZ, 0x4, R132 ;  /* 0x00000004ff847819 */ /* 0x000fc40000011484 */
[----:B------:R-:W-:Y:S01]  /*13d0*/  LEA.HI R131, R131, R10, RZ, 0x4 ;  /* 0x0000000a83837211 */ /* 0x000fe200078f20ff */
[----:B------:R-:W-:Y:S01]  /*13e0*/  IMAD.IADD R9, R7, 0x1, R8 ;  /* 0x0000000107097824 */ /* 0x000fe200078e0208 */
[----:B------:R-:W-:Y:S01]  /*13f0*/  LEA.HI.SX32 R135, R138, R135, 0x1d ;  /* 0x000000878a877211 */ /* 0x000fe200078feaff */
[----:B------:R-:W-:Y:S01]  /*1400*/  IMAD.MOV.U32 R8, RZ, RZ, R6 ;  /* 0x000000ffff087224 */ /* 0x000fe200078e0006 */
[----:B------:R-:W-:Y:S01]  /*1410*/  SEL R6, RZ, c[0x0][0x27c], !P1 ;  /* 0x00009f00ff067a07 */ /* 0x000fe20004800000 */
[----:B------:R-:W-:Y:S01]  /*1420*/  IMAD R103, R158, c[0x0][0x1f4], R103 ;  /* 0x00007d009e677a24 */ /* 0x000fe200078e0267 */
[----:B------:R-:W-:Y:S01]  /*1430*/  IADD3 R97, P1, R22, R145, RZ ;  /* 0x0000009116617210 */ /* 0x000fe20007f3e0ff */
[----:B------:R-:W-:Y:S01]  /*1440*/  IMAD.IADD R5, R5, 0x1, R12 ;  /* 0x0000000105057824 */ /* 0x000fe200078e020c */
[----:B------:R-:W-:Y:S01]  /*1450*/  SHF.R.S32.HI R131, RZ, 0x4, R131 ;  /* 0x00000004ff837819 */ /* 0x000fe20000011483 */
[----:B------:R-:W-:Y:S01]  /*1460*/  IMAD.IADD R6, R6, 0x1, R13 ;  /* 0x0000000106067824 */ /* 0x000fe200078e020d */
[----:B------:R-:W-:Y:S01]  /*1470*/  ISETP.NE.AND P6, PT, RZ, UR4, PT ;  /* 0x00000004ff007c0c */ /* 0x000fe2000bfc5270 */
[----:B------:R-:W-:Y:S01]  /*1480*/  IMAD.X R96, R3, 0x1, R20, P1 ;  /* 0x0000000103607824 */ /* 0x000fe200008e0614 */
[----:B------:R-:W-:Y:S01]  /*1490*/  IADD3 R88, P1, P0, R164, R166, R18 ;  /* 0x000000a6a4587210 */ /* 0x000fe2000783e012 */
[----:B------:R-:W-:Y:S01]  /*14a0*/  IMAD R20, R20, c[0x0][0x1e0], RZ ;  /* 0x0000780014147a24 */ /* 0x000fe200078e02ff */
[----:B------:R-:W-:Y:S01]  /*14b0*/  SHF.R.S32.HI R0, RZ, 0x1f, R5 ;  /* 0x0000001fff007819 */ /* 0x000fe20000011405 */
[----:B------:R-:W-:-:S02]  /*14c0*/  IMAD.IADD R103, R165, 0x1, R103 ;  /* 0x00000001a5677824 */ /* 0x000fc400078e0267 */
[----:B------:R-:W-:Y:S01]  /*14d0*/  IMAD R3, R145, c[0x0][0x1e4], R20 ;  /* 0x0000790091037a24 */ /* 0x000fe200078e0214 */
[-C--:B------:R-:W-:Y:S01]  /*14e0*/  LEA.HI R136, R0, R5.reuse, RZ, 0x3 ;  /* 0x0000000500887211 */ /* 0x080fe200078f18ff */
[----:B------:R-:W-:Y:S01]  /*14f0*/  IMAD.SHL.U32 R4, R4, 0x40, RZ ;  /* 0x0000004004047824 */ /* 0x000fe200078e00ff */
[----:B------:R-:W-:Y:S01]  /*1500*/  LEA.HI R0, R0, R5, RZ, 0x6 ;  /* 0x0000000500007211 */ /* 0x000fe200078f30ff */
[----:B------:R-:W-:Y:S01]  /*1510*/  IMAD.IADD R116, R167, 0x1, R3 ;  /* 0x00000001a7747824 */ /* 0x000fe200078e0203 */
[----:B------:R-:W-:Y:S01]  /*1520*/  SHF.R.S32.HI R3, RZ, 0x1f, R6 ;  /* 0x0000001fff037819 */ /* 0x000fe20000011406 */
[----:B------:R-:W-:Y:S01]  /*1530*/  IMAD.WIDE.U32 R26, R145, c[0x0][0x290], R18 ;  /* 0x0000a400911a7a25 */ /* 0x000fe200078e0012 */
[----:B------:R-:W-:Y:S02]  /*1540*/  LOP3.LUT R4, R4, 0x7ffff000, RZ, 0xc0, !PT ;  /* 0x7ffff00004047812 */ /* 0x000fe400078ec0ff */
[----:B------:R-:W-:Y:S01]  /*1550*/  IADD3.X R87, R103, R116, R19, P1, P0 ;  /* 0x0000007467577210 */ /* 0x000fe20000fe0413 */
[----:B------:R-:W-:Y:S01]  /*1560*/  IMAD.SHL.U32 R0, R0, 0x40, RZ ;  /* 0x0000004000007824 */ /* 0x000fe200078e00ff */
[C---:B------:R-:W-:Y:S01]  /*1570*/  LOP3.LUT P0, RZ, R119.reuse, 0x4, RZ, 0xc0, !PT ;  /* 0x0000000477ff7812 */ /* 0x040fe2000780c0ff */
[----:B------:R-:W-:Y:S01]  /*1580*/  IMAD.SHL.U32 R119, R119, 0x40, RZ ;  /* 0x0000004077777824 */ /* 0x000fe200078e00ff */
[CC--:B------:R-:W-:Y:S01]  /*1590*/  LEA.HI R137, R3.reuse, R6.reuse, RZ, 0x3 ;  /* 0x0000000603897211 */ /* 0x0c0fe200078f18ff */
[----:B------:R-:W-:Y:S01]  /*15a0*/  IMAD.IADD R151, R150, 0x1, R27 ;  /* 0x0000000196977824 */ /* 0x000fe200078e021b */
[----:B------:R-:W-:Y:S01]  /*15b0*/  LEA.HI R3, R3, R6, RZ, 0x6 ;  /* 0x0000000603037211 */ /* 0x000fe200078f30ff */
[----:B------:R-:W-:Y:S01]  /*15c0*/  IMAD R95, R95, c[0x0][0x218], RZ ;  /* 0x000086005f5f7a24 */ /* 0x000fe200078e02ff */
[----:B------:R-:W-:Y:S01]  /*15d0*/  LOP3.LUT R119, R119, 0x1c0, RZ, 0xc0, !PT ;  /* 0x000001c077777812 */ /* 0x000fe200078ec0ff */
[----:B------:R-:W-:Y:S01]  /*15e0*/  IMAD.MOV.U32 R150, RZ, RZ, R26 ;  /* 0x000000ffff967224 */ /* 0x000fe200078e001a */
[----:B------:R-:W-:Y:S01]  /*15f0*/  LEA.HI.SX32 R132, R137, R132, 0x1d ;  /* 0x0000008489847211 */ /* 0x000fe200078feaff */
[----:B------:R-:W-:Y:S01]  /*1600*/  IMAD.SHL.U32 R3, R3, 0x40, RZ ;  /* 0x0000004003037824 */ /* 0x000fe200078e00ff */
[----:B------:R-:W-:Y:S01]  /*1610*/  SHF.R.U32.HI R5, RZ, 0x3, R119 ;  /* 0x00000003ff057819 */ /* 0x000fe20000011677 */
[----:B------:R-:W-:Y:S01]  /*1620*/  IMAD R95, R158, c[0x0][0x21c], R95 ;  /* 0x000087009e5f7a24 */ /* 0x000fe200078e025f */
[C---:B------:R-:W-:Y:S01]  /*1630*/  LOP3.LUT R10, R119.reuse, 0x38, R137, 0xf8, !PT ;  /* 0x00000038770a7812 */ /* 0x040fe200078ef889 */
[----:B------:R-:W-:Y:S01]  /*1640*/  IMAD.WIDE.U32 R160, R160, c[0x0][0x268], R24 ;  /* 0x00009a00a0a07a25 */ /* 0x000fe200078e0018 */
[----:B------:R-:W-:-:S02]  /*1650*/  LOP3.LUT R6, R119, 0x38, R138, 0xf8, !PT ;  /* 0x0000003877067812 */ /* 0x000fc400078ef88a */
[----:B------:R-:W-:Y:S01]  /*1660*/  LOP3.LUT R3, R3, 0x7ffff000, RZ, 0xc0, !PT ;  /* 0x7ffff00003037812 */ /* 0x000fe200078ec0ff */
[----:B------:R-:W-:Y:S01]  /*1670*/  IMAD.WIDE.U32 R158, R158, c[0x0][0x218], R8 ;  /* 0x000086009e9e7a25 */ /* 0x000fe200078e0008 */
[-C--:B------:R-:W-:Y:S02]  /*1680*/  LOP3.LUT R125, R10, R5.reuse, RZ, 0x3c, !PT ;  /* 0x000000050a7d7212 */ /* 0x080fe400078e3cff */
[----:B------:R-:W-:Y:S01]  /*1690*/  LOP3.LUT R129, R6, R5, RZ, 0x3c, !PT ;  /* 0x0000000506817212 */ /* 0x000fe200078e3cff */
[----:B------:R-:W-:Y:S01]  /*16a0*/  IMAD.WIDE.U32 R150, R84, c[0x0][0x290], R150 ;  /* 0x0000a40054967a25 */ /* 0x000fe200078e0096 */
[----:B------:R-:W-:Y:S02]  /*16b0*/  LOP3.LUT R6, R119, 0x38, R136, 0xf8, !PT ;  /* 0x0000003877067812 */ /* 0x000fe400078ef888 */
[----:B------:R-:W-:Y:S01]  /*16c0*/  IADD3 R125, R125, R3, R2 ;  /* 0x000000037d7d7210 */ /* 0x000fe20007ffe002 */
[----:B------:R-:W-:Y:S01]  /*16d0*/  IMAD.IADD R99, R161, 0x1, R99 ;  /* 0x00000001a1637824 */ /* 0x000fe200078e0263 */
[----:B------:R-:W-:Y:S01]  /*16e0*/  SHF.R.S32.HI R3, RZ, 0x1f, R132 ;  /* 0x0000001fff037819 */ /* 0x000fe20000011484 */
[----:B------:R-:W-:Y:S01]  /*16f0*/  IMAD.IADD R95, R159, 0x1, R95 ;  /* 0x000000019f5f7824 */ /* 0x000fe200078e025f */
[----:B------:R-:W-:Y:S01]  /*1700*/  LOP3.LUT R0, R0, 0x7ffff000, RZ, 0xc0, !PT ;  /* 0x7ffff00000007812 */ /* 0x000fe200078ec0ff */
[----:B------:R-:W-:Y:S01]  /*1710*/  IMAD.SHL.U32 R125, R125, 0x2, RZ ;  /* 0x000000027d7d7824 */ /* 0x000fe200078e00ff */
[----:B------:R-:W-:-:S02]  /*1720*/  LOP3.LUT R121, R6, R5, RZ, 0x3c, !PT ;  /* 0x0000000506797212 */ /* 0x000fc400078e3cff */
[----:B------:R-:W-:Y:S02]  /*1730*/  LEA.HI.SX32 R131, R136, R131, 0x1d ;  /* 0x0000008388837211 */ /* 0x000fe400078feaff */
[--C-:B------:R-:W-:Y:S02]  /*1740*/  IADD3 R129, R129, R4, R2.reuse ;  /* 0x0000000481817210 */ /* 0x100fe40007ffe002 */
[----:B------:R-:W-:Y:S01]  /*1750*/  LEA.HI R3, R3, R132, RZ, 0x3 ;  /* 0x0000008403037211 */ /* 0x000fe200078f18ff */
[----:B------:R-:W-:Y:S01]  /*1760*/  IMAD.SHL.U32 R132, R132, 0x8, RZ ;  /* 0x0000000884847824 */ /* 0x000fe200078e00ff */
[----:B------:R-:W-:Y:S01]  /*1770*/  IADD3 R121, R121, R0, R2 ;  /* 0x0000000079797210 */ /* 0x000fe20007ffe002 */
[----:B------:R-:W-:Y:S01]  /*1780*/  IMAD.SHL.U32 R129, R129, 0x2, RZ ;  /* 0x0000000281817824 */ /* 0x000fe200078e00ff */
[----:B------:R-:W-:Y:S01]  /*1790*/  SHF.R.S32.HI R4, RZ, 0x1f, R135 ;  /* 0x0000001fff047819 */ /* 0x000fe20000011487 */
[----:B------:R-:W-:Y:S01]  /*17a0*/  IMAD.SHL.U32 R3, R3, 0x200, RZ ;  /* 0x0000020003037824 */ /* 0x000fe200078e00ff */
[----:B------:R-:W-:Y:S01]  /*17b0*/  SHF.R.S32.HI R0, RZ, 0x1f, R131 ;  /* 0x0000001fff007819 */ /* 0x000fe20000011483 */
[----:B------:R-:W-:Y:S01]  /*17c0*/  IMAD.SHL.U32 R121, R121, 0x2, RZ ;  /* 0x0000000279797824 */ /* 0x000fe200078e00ff */
[----:B------:R-:W-:Y:S01]  /*17d0*/  LEA.HI R4, R4, R135, RZ, 0x3 ;  /* 0x0000008704047211 */ /* 0x000fe200078f18ff */
[----:B------:R-:W-:Y:S01]  /*17e0*/  IMAD.SHL.U32 R135, R135, 0x8, RZ ;  /* 0x0000000887877824 */ /* 0x000fe200078e00ff */
[----:B------:R-:W-:Y:S01]  /*17f0*/  LEA.HI R0, R0, R131, RZ, 0x3 ;  /* 0x0000008300007211 */ /* 0x000fe200078f18ff */
[----:B------:R-:W-:Y:S01]  /*1800*/  IMAD.SHL.U32 R131, R131, 0x8, RZ ;  /* 0x0000000883837824 */ /* 0x000fe200078e00ff */
[----:B------:R-:W-:Y:S01]  /*1810*/  LOP3.LUT R6, R119, 0x38, R132, 0xf8, !PT ;  /* 0x0000003877067812 */ /* 0x000fe200078ef884 */
[----:B------:R-:W-:Y:S01]  /*1820*/  IMAD.SHL.U32 R4, R4, 0x200, RZ ;  /* 0x0000020004047824 */ /* 0x000fe200078e00ff */
[----:B------:R-:W-:Y:S01]  /*1830*/  LOP3.LUT R3, R3, 0x7ffff000, RZ, 0xc0, !PT ;  /* 0x7ffff00003037812 */ /* 0x000fe200078ec0ff */
[----:B------:R-:W-:Y:S01]  /*1840*/  IMAD.SHL.U32 R0, R0, 0x200, RZ ;  /* 0x0000020000007824 */ /* 0x000fe200078e00ff */
[----:B------:R-:W-:-:S02]  /*1850*/  LOP3.LUT R123, R6, R5, RZ, 0x3c, !PT ;  /* 0x00000005067b7212 */ /* 0x000fc400078e3cff */
[C---:B------:R-:W-:Y:S02]  /*1860*/  LOP3.LUT R134, R119.reuse, 0x18, R18, 0xf8, !PT ;  /* 0x0000001877867812 */ /* 0x040fe400078ef812 */
[C---:B------:R-:W-:Y:S02]  /*1870*/  LOP3.LUT R10, R119.reuse, 0x38, R135, 0xf8, !PT ;  /* 0x00000038770a7812 */ /* 0x040fe400078ef887 */
[----:B------:R-:W-:Y:S02]  /*1880*/  LOP3.LUT R119, R119, 0x38, R131, 0xf8, !PT ;  /* 0x0000003877777812 */ /* 0x000fe400078ef883 */
[--C-:B------:R-:W-:Y:S01]  /*1890*/  IADD3 R123, R123, R3, R2.reuse ;  /* 0x000000037b7b7210 */ /* 0x100fe20007ffe002 */
[C---:B------:R-:W-:Y:S01]  /*18a0*/  IMAD R3, R89.reuse, c[0x0][0x280], RZ ;  /* 0x0000a00059037a24 */ /* 0x040fe200078e02ff */
[----:B------:R-:W-:Y:S01]  /*18b0*/  LOP3.LUT R134, R2, R134, R5, 0xf6, !PT ;  /* 0x0000008602867212 */ /* 0x000fe200078ef605 */
[----:B------:R-:W-:Y:S01]  /*18c0*/  IMAD R89, R89, c[0x0][0x290], RZ ;  /* 0x0000a40059597a24 */ /* 0x000fe200078e02ff */
[-C--:B------:R-:W-:Y:S01]  /*18d0*/  LOP3.LUT R127, R10, R5.reuse, RZ, 0x3c, !PT ;  /* 0x000000050a7f7212 */ /* 0x080fe200078e3cff */
[C---:B------:R-:W-:Y:S01]  /*18e0*/  IMAD R3, R84.reuse, c[0x0][0x284], R3 ;  /* 0x0000a10054037a24 */ /* 0x040fe200078e0203 */
[----:B------:R-:W-:Y:S01]  /*18f0*/  LOP3.LUT R119, R119, R5, RZ, 0x3c, !PT ;  /* 0x0000000577777212 */ /* 0x000fe200078e3cff */
[----:B------:R-:W-:Y:S01]  /*1900*/  IMAD R89, R84, c[0x0][0x294], R89 ;  /* 0x0000a50054597a24 */ /* 0x000fe200078e0259 */
[----:B------:R-:W-:Y:S01]  /*1910*/  LOP3.LUT R4, R4, 0x7ffff000, RZ, 0xc0, !PT ;  /* 0x7ffff00004047812 */ /* 0x000fe200078ec0ff */
[----:B------:R-:W-:Y:S01]  /*1920*/  IMAD.IADD R93, R157, 0x1, R3 ;  /* 0x000000019d5d7824 */ /* 0x000fe200078e0203 */
[----:B------:R-:W-:Y:S01]  /*1930*/  LOP3.LUT R0, R0, 0x7ffff000, RZ, 0xc0, !PT ;  /* 0x7ffff00000007812 */ /* 0x000fe200078ec0ff */
[----:B------:R-:W-:Y:S01]  /*1940*/  IMAD.IADD R91, R155, 0x1, R89 ;  /* 0x000000019b5b7824 */ /* 0x000fe200078e0259 */
[--C-:B------:R-:W-:Y:S01]  /*1950*/  IADD3 R127, R127, R4, R2.reuse ;  /* 0x000000047f7f7210 */ /* 0x100fe20007ffe002 */
[----:B------:R-:W-:Y:S01]  /*1960*/  IMAD.IADD R90, R3, 0x1, R153 ;  /* 0x00000001035a7824 */ /* 0x000fe200078e0299 */
[----:B------:R-:W-:Y:S01]  /*1970*/  IADD3 R119, R119, R0, R2 ;  /* 0x0000000077777210 */ /* 0x000fe20007ffe002 */
[----:B------:R-:W-:Y:S01]  /*1980*/  IMAD.IADD R89, R89, 0x1, R151 ;  /* 0x0000000159597824 */ /* 0x000fe200078e0297 */
[----:B------:R-:W-:Y:S01]  /*1990*/  LEA R134, R134, 0x100, 0x1 ;  /* 0x0000010086867811 */ /* 0x000fe200078e08ff */
[----:B------:R-:W-:Y:S01]  /*19a0*/  IMAD.SHL.U32 R127, R127, 0x2, RZ ;  /* 0x000000027f7f7824 */ /* 0x000fe200078e00ff */
[----:B------:R-:W-:Y:S01]  /*19b0*/  LOP3.LUT R138, R138, 0xfffffff8, RZ, 0xc0, !PT ;  /* 0xfffffff88a8a7812 */ /* 0x000fe200078ec0ff */
[----:B------:R-:W-:Y:S01]  /*19c0*/  IMAD.SHL.U32 R123, R123, 0x2, RZ ;  /* 0x000000027b7b7824 */ /* 0x000fe200078e00ff */
[----:B------:R-:W-:Y:S01]  /*19d0*/  LOP3.LUT R137, R137, 0xfffffff8, RZ, 0xc0, !PT ;  /* 0xfffffff889897812 */ /* 0x000fe200078ec0ff */
[----:B------:R-:W-:Y:S01]  /*19e0*/  IMAD.SHL.U32 R119, R119, 0x2, RZ ;  /* 0x0000000277777824 */ /* 0x000fe200078e00ff */
[----:B------:R-:W-:-:S02]  /*19f0*/  LOP3.LUT R136, R136, 0xfffffff8, RZ, 0xc0, !PT ;  /* 0xfffffff888887812 */ /* 0x000fc400078ec0ff */
[----:B------:R-:W-:Y:S02]  /*1a00*/  IADD3 R133, R134, 0x40, RZ ;  /* 0x0000004086857810 */ /* 0x000fe40007ffe0ff */
[C---:B------:R-:W-:Y:S02]  /*1a10*/  IADD3 R10, R16.reuse, 0x50, RZ ;  /* 0x00000050100a7810 */ /* 0x040fe40007ffe0ff */
[----:B------:R-:W-:Y:S02]  /*1a20*/  IADD3 R9, R16, 0x10, RZ ;  /* 0x0000001010097810 */ /* 0x000fe40007ffe0ff */
[----:B------:R-:W-:Y:S02]  /*1a30*/  SHF.R.S32.HI R130, RZ, 0x1f, R138 ;  /* 0x0000001fff827819 */ /* 0x000fe4000001148a */
[----:B------:R-:W-:Y:S02]  /*1a40*/  @P0 IADD3 R133, R134, -0x40, RZ ;  /* 0xffffffc086850810 */ /* 0x000fe40007ffe0ff */
[----:B------:R-:W-:-:S02]  /*1a50*/  SHF.R.S32.HI R124, RZ, 0x1f, R135 ;  /* 0x0000001fff7c7819 */ /* 0x000fc40000011487 */
[----:B------:R-:W-:Y:S02]  /*1a60*/  SHF.R.S32.HI R128, RZ, 0x1f, R137 ;  /* 0x0000001fff807819 */ /* 0x000fe40000011489 */
[----:B------:R-:W-:Y:S02]  /*1a70*/  SHF.R.S32.HI R126, RZ, 0x1f, R136 ;  /* 0x0000001fff7e7819 */ /* 0x000fe40000011488 */
[----:B------:R-:W-:Y:S02]  /*1a80*/  SHF.R.S32.HI R122, RZ, 0x1f, R132 ;  /* 0x0000001fff7a7819 */ /* 0x000fe40000011484 */
[----:B------:R-:W-:Y:S02]  /*1a90*/  SHF.R.S32.HI R120, RZ, 0x1f, R131 ;  /* 0x0000001fff787819 */ /* 0x000fe40000011483 */
.L_x_1893:
        /* <DEDUP_REMOVED lines=84> */
.L_x_1873:
[----:B------:R-:W-:Y:S05]  /*1fe0*/  BSYNC B0 ;  /* 0x0000000000007941 */ /* 0x000fea0003800000 */
.L_x_1872:
[----:B------:R-:W-:-:S05]  /*1ff0*/  @P1 BRA `(.L_x_1874) ;  /* 0x0000353000001947 */ /* 0x000fca0003800000 */
[----:B------:R-:W-:Y:S01]  /*2000*/  ISETP.GE.AND P0, PT, R18, c[0x0][0x1d4], PT ;  /* 0x0000750012007a0c */ /* 0x000fe20003f06270 */
[----:B-1---5:R-:W-:Y:S01]  /*2010*/  IMAD.MOV.U32 R2, RZ, RZ, R30 ;  /* 0x000000ffff027224 */ /* 0x022fe200078e001e */
[----:B------:R-:W-:Y:S01]  /*2020*/  BSSY B0, `(.L_x_1875) ;  /* 0x0000060000007945 */ /* 0x000fe20003800000 */
        /* <DEDUP_REMOVED lines=95> */
.L_x_1876:
[----:B------:R-:W-:Y:S05]  /*2620*/  BSYNC B0 ;  /* 0x0000000000007941 */ /* 0x000fea0003800000 */
.L_x_1875:
        /* <DEDUP_REMOVED lines=56> */
.L_x_1878:
[----:B------:R-:W-:Y:S05]  /*29b0*/  BSYNC B0 ;  /* 0x0000000000007941 */ /* 0x000fea0003800000 */
.L_x_1877:
        /* <DEDUP_REMOVED lines=56> */
.L_x_1880:
[----:B------:R-:W-:Y:S05]  /*2d40*/  BSYNC B0 ;  /* 0x0000000000007941 */ /* 0x000fea0003800000 */
.L_x_1879:
        /* <DEDUP_REMOVED lines=56> */
.L_x_1882:
[----:B------:R-:W-:Y:S05]  /*30d0*/  BSYNC B0 ;  /* 0x0000000000007941 */ /* 0x000fea0003800000 */
.L_x_1881:
        /* <DEDUP_REMOVED lines=56> */
.L_x_1884:
[----:B------:R-:W-:Y:S05]  /*3460*/  BSYNC B0 ;  /* 0x0000000000007941 */ /* 0x000fea0003800000 */
.L_x_1883:
        /* <DEDUP_REMOVED lines=56> */
.L_x_1871:
        /* <DEDUP_REMOVED lines=47> */
.L_x_1886:
[----:B------:R-:W-:Y:S05]  /*3ae0*/  BSYNC B0 ;  /* 0x0000000000007941 */ /* 0x000fea0003800000 */
.L_x_1885:
        /* <DEDUP_REMOVED lines=48> */
[----:B------:R-:W-:Y:S01]  /*3df0*/  IMAD.MOV.U32 R44, RZ, RZ, R41 ;  /* 0x000000ffff2c7224 */ /* 0x000fe200078e0029 */
        /* <DEDUP_REMOVED lines=108> */
.L_x_1888:
[----:B------:R-:W-:Y:S05]  /*44c0*/  BSYNC B0 ;  /* 0x0000000000007941 */ /* 0x000fea0003800000 */
.L_x_1887:
        /* <DEDUP_REMOVED lines=115> */
.L_x_1890:
[----:B------:R-:W-:Y:S05]  /*4c00*/  BSYNC B0 ;  /* 0x0000000000007941 */ /* 0x000fea0003800000 */
.L_x_1889:
[----:B------:R-:W-:Y:S11]  /*4c10*/  ISETP.GE.AND P0, PT, R12, c[0x0][0x1d4], PT ;  /* 0x000075000c007a0c */ /* 0x000ff60003f06270 */
[----:B------:R-:W-:Y:S02]  /*4c20*/  @!UPT UIADD3 URZ, URZ, URZ, URZ ;  /* 0x0000003f3f3ff290 */ /* 0x000fe4000fffe03f */
[----:B------:R-:W-:-:S05]  /*4c30*/  @P0 BRA `(.L_x_1874) ;  /* 0x000008f000000947 */ /* 0x000fca0003800000 */
[----:B-1----:R-:W-:Y:S01]  /*4c40*/  IADD3 R56, P1, P0, R164, R149, R136 ;  /* 0x00000095a4387210 */ /* 0x002fe2000783e088 */
[----:B------:R-:W1:Y:S03]  /*4c50*/  LDS.128 R24, [R119+0x6100] ;  /* 0x0061000077187984 */ /* 0x000e660000000c00 */
        /* <DEDUP_REMOVED lines=8> */
[----:B------:R-:W-:Y:S02]  /*4ce0*/  @!P0 PRMT R78, R78, 0x5410, R37 ;  /* 0x000054104e4e8816 */ /* 0x000fe40000000025 */
[----:B------:R-:W-:Y:S02]  /*4cf0*/  @!P0 PRMT R76, R76, 0x5410, R31 ;  /* 0x000054104c4c8816 */ /* 0x000fe4000000001f */
[--C-:B------:R-:W-:Y:S01]  /*4d00*/  @!P0 SHF.R.U32.HI R29, RZ, 0x10, R21.reuse ;  /* 0x00000010ff1d8819 */ /* 0x100fe20000011615 */
[----:B------:R-:W-:Y:S01]  /*4d10*/  @!P0 IMAD.U32 R38, R78, 0x10000, RZ ;  /* 0x000100004e268824 */ /* 0x000fe200078e00ff */
[----:B------:R-:W-:Y:S01]  /*4d20*/  @!P0 SHF.R.U64 R20, R20, 0x10, R21 ;  /* 0x0000001014148819 */ /* 0x000fe20000001215 */
[----:B------:R-:W-:Y:S01]  /*4d30*/  @!P0 IMAD.U32 R42, R76, 0x10000, RZ ;  /* 0x000100004c2a8824 */ /* 0x000fe200078e00ff */
[----:B------:R-:W-:Y:S02]  /*4d40*/  @!P0 PRMT R32, R32, 0x5410, R29 ;  /* 0x0000541020208816 */ /* 0x000fe4000000001d */
[----:B------:R-:W-:Y:S01]  /*4d50*/  @!P0 PRMT R33, R33, 0x5410, R20 ;  /* 0x0000541021218816 */ /* 0x000fe20000000014 */
[----:B-1----:R-:W-:Y:S01]  /*4d60*/  @!P0 IMAD.U32 R20, R25, 0x10000, RZ ;  /* 0x0001000019148824 */ /* 0x002fe200078e00ff */
[--C-:B------:R-:W-:Y:S01]  /*4d70*/  @!P0 SHF.R.U64 R22, R22, 0x10, R23.reuse ;  /* 0x0000001016168819 */ /* 0x100fe20000001217 */
[----:B------:R-:W-:Y:S01]  /*4d80*/  @!P0 IMAD.U32 R21, R32, 0x10000, RZ ;  /* 0x0001000020158824 */ /* 0x000fe200078e00ff */
[----:B------:R-:W-:Y:S01]  /*4d90*/  @!P0 LOP3.LUT R39, R78, 0xffff0000, RZ, 0xc0, !PT ;  /* 0xffff00004e278812 */ /* 0x000fe200078ec0ff */
[C---:B------:R-:W-:Y:S01]  /*4da0*/  @!P0 FMUL.FTZ R56, R20.reuse, R38 ;  /* 0x0000002614388220 */ /* 0x040fe20000410000 */
[----:B------:R-:W-:Y:S01]  /*4db0*/  @!P0 PRMT R35, R35, 0x5410, R22 ;  /* 0x0000541023238816 */ /* 0x000fe20000000016 */
[-C--:B------:R-:W-:Y:S01]  /*4dc0*/  @!P0 FMUL.FTZ R3, R20, R21.reuse ;  /* 0x0000001514038220 */ /* 0x080fe20000410000 */
[----:B------:R-:W-:Y:S01]  /*4dd0*/  @!P0 LOP3.LUT R22, R32, 0xffff0000, RZ, 0xc0, !PT ;  /* 0xffff000020168812 */ /* 0x000fe200078ec0ff */
[C---:B--2---:R-:W-:Y:S01]  /*4de0*/  @!P0 IMAD.U32 R40, R53.reuse, 0x10000, RZ ;  /* 0x0001000035288824 */ /* 0x044fe200078e00ff */
[----:B------:R-:W-:Y:S01]  /*4df0*/  @!P0 LOP3.LUT R41, R53, 0xffff0000, RZ, 0xc0, !PT ;  /* 0xffff000035298812 */ /* 0x000fe200078ec0ff */
[----:B------:R-:W-:Y:S01]  /*4e00*/  @!P0 IMAD.U32 R20, R33, 0x10000, RZ ;  /* 0x0001000021148824 */ /* 0x000fe200078e00ff */
[----:B------:R-:W-:Y:S01]  /*4e10*/  @!P0 LOP3.LUT R37, R52, 0xffff0000, RZ, 0xc0, !PT ;  /* 0xffff000034258812 */ /* 0x000fe200078ec0ff */
[----:B------:R-:W-:Y:S01]  /*4e20*/  @!P0 FFMA.FTZ R56, R40, R21, -R56 ;  /* 0x0000001528388223 */ /* 0x000fe20000010838 */
[----:B------:R-:W-:Y:S01]  /*4e30*/  @!P0 LOP3.LUT R44, R54, 0xffff0000, RZ, 0xc0, !PT ;  /* 0xffff0000362c8812 */ /* 0x000fe200078ec0ff */
[----:B------:R-:W-:Y:S01]  /*4e40*/  @!P0 IMAD.U32 R31, R52, 0x10000, RZ ;  /* 0x00010000341f8824 */ /* 0x000fe200078e00ff */
[C---:B------:R-:W-:Y:S01]  /*4e50*/  @!P0 SHF.L.U32 R47, R55.reuse, 0x10, RZ ;  /* 0x00000010372f8819 */ /* 0x040fe200000006ff */
[----:B------:R-:W-:Y:S01]  /*4e60*/  @!P0 IMAD.U32 R43, R54, 0x10000, RZ ;  /* 0x00010000362b8824 */ /* 0x000fe200078e00ff */
[----:B------:R-:W-:Y:S01]  /*4e70*/  @!P0 LOP3.LUT R49, R55, 0xffff0000, RZ, 0xc0, !PT ;  /* 0xffff000037318812 */ /* 0x000fe200078ec0ff */
[----:B------:R-:W-:Y:S01]  /*4e80*/  @!P0 IMAD.U32 R29, R27, 0x10000, RZ ;  /* 0x000100001b1d8824 */ /* 0x000fe200078e00ff */
[----:B------:R-:W-:Y:S02]  /*4e90*/  @!P0 SHF.L.U32 R21, R24, 0x10, RZ ;  /* 0x0000001018158819 */ /* 0x000fe400000006ff */
[----:B------:R-:W-:Y:S02]  /*4ea0*/  @!P0 LOP3.LUT R28, R26, 0xffff0000, RZ, 0xc0, !PT ;  /* 0xffff00001a1c8812 */ /* 0x000fe400078ec0ff */
[----:B------:R-:W-:Y:S01]  /*4eb0*/  @!P0 LOP3.LUT R45, R76, 0xffff0000, RZ, 0xc0, !PT ;  /* 0xffff00004c2d8812 */ /* 0x000fe200078ec0ff */
[----:B------:R-:W-:Y:S01]  /*4ec0*/  @!P0 FMUL.FTZ R0, R21, R20 ;  /* 0x0000001415008220 */ /* 0x000fe20000410000 */
[----:B------:R-:W-:Y:S02]  /*4ed0*/  @!P0 SHF.R.U32.HI R23, RZ, 0x10, R23 ;  /* 0x00000010ff178819 */ /* 0x000fe40000011617 */
[----:B------:R-:W-:Y:S01]  /*4ee0*/  @!P0 SHF.R.U64 R64, R64, 0x10, R65 ;  /* 0x0000001040408819 */ /* 0x000fe20000001241 */
[----:B------:R-:W-:Y:S01]  /*4ef0*/  @!P0 FMUL.FTZ R63, R28, R45 ;  /* 0x0000002d1c3f8220 */ /* 0x000fe20000410000 */
[----:B------:R-:W-:Y:S02]  /*4f00*/  @!P0 PRMT R34, R34, 0x5410, R23 ;  /* 0x0000541022228816 */ /* 0x000fe40000000017 */
[----:B------:R-:W-:Y:S02]  /*4f10*/  @!P0 LOP3.LUT R23, R25, 0xffff0000, RZ, 0xc0, !PT ;  /* 0xffff000019178812 */ /* 0x000fe400078ec0ff */
[----:B------:R-:W-:Y:S02]  /*4f20*/  @!P0 PRMT R77, R77, 0x5410, R64 ;  /* 0x000054104d4d8816 */ /* 0x000fe40000000040 */
[----:B------:R-:W-:Y:S01]  /*4f30*/  @!P0 SHF.R.U32.HI R67, RZ, 0x10, R67 ;  /* 0x00000010ff438819 */ /* 0x000fe20000011643 */
[----:B------:R-:W-:Y:S01]  /*4f40*/  @!P0 FMUL.FTZ R57, R23, R39 ;  /* 0x0000002717398220 */ /* 0x000fe20000410000 */
[C---:B------:R-:W-:Y:S01]  /*4f50*/  @!P0 LOP3.LUT R36, R77.reuse, 0xffff0000, RZ, 0xc0, !PT ;  /* 0xffff00004d248812 */ /* 0x040fe200078ec0ff */
[----:B------:R-:W-:Y:S01]  /*4f60*/  @!P0 IMAD.U32 R30, R77, 0x10000, RZ ;  /* 0x000100004d1e8824 */ /* 0x000fe200078e00ff */
[----:B------:R-:W-:Y:S01]  /*4f70*/  @!P0 PRMT R62, R62, 0x5410, R67 ;  /* 0x000054103e3e8816 */ /* 0x000fe20000000043 */
[----:B------:R-:W-:Y:S01]  /*4f80*/  @!P0 FMUL.FTZ R4, R23, R22 ;  /* 0x0000001617048220 */ /* 0x000fe20000410000 */
[----:B------:R-:W-:Y:S01]  /*4f90*/  @!P0 LOP3.LUT R23, R24, 0xffff0000, RZ, 0xc0, !PT ;  /* 0xffff000018178812 */ /* 0x000fe200078ec0ff */
[----:B------:R-:W-:Y:S01]  /*4fa0*/  @!P0 FMUL.FTZ R58, R21, R30 ;  /* 0x0000001e153a8220 */ /* 0x000fe20000410000 */
[----:B------:R-:W-:Y:S01]  /*4fb0*/  @!P0 SHF.L.U32 R21, R26, 0x10, RZ ;  /* 0x000000101a158819 */ /* 0x000fe200000006ff */
[----:B------:R-:W-:Y:S01]  /*4fc0*/  @!P0 FFMA.FTZ R57, R41, R22, -R57 ;  /* 0x0000001629398223 */ /* 0x000fe20000010839 */
[----:B------:R-:W-:Y:S01]  /*4fd0*/  @!P0 LOP3.LUT R22, R33, 0xffff0000, RZ, 0xc0, !PT ;  /* 0xffff000021168812 */ /* 0x000fe200078ec0ff */
[----:B------:R-:W-:Y:S01]  /*4fe0*/  @!P0 FFMA.FTZ R58, R31, R20, -R58 ;  /* 0x000000141f3a8223 */ /* 0x000fe2000001083a */
[C---:B------:R-:W-:Y:S01]  /*4ff0*/  @!P0 LOP3.LUT R48, R62.reuse, 0xffff0000, RZ, 0xc0, !PT ;  /* 0xffff00003e308812 */ /* 0x040fe200078ec0ff */
[----:B------:R-:W-:Y:S01]  /*5000*/  @!P0 IMAD.U32 R20, R35, 0x10000, RZ ;  /* 0x0001000023148824 */ /* 0x000fe200078e00ff */
[----:B------:R-:W-:Y:S01]  /*5010*/  @!P0 F2FP.BF16.PACK_AB R56, R57, R56 ;  /* 0x000000383938823e */ /* 0x000fe200000010ff */
[C---:B------:R-:W-:Y:S02]  /*5020*/  @!P0 FMUL.FTZ R60, R21.reuse, R42 ;  /* 0x0000002a153c8220 */ /* 0x040fe40000410000 */
[----:B------:R-:W-:Y:S01]  /*5030*/  @!P0 FMUL.FTZ R5, R21, R20 ;  /* 0x0000001415058220 */ /* 0x000fe20000410000 */
[----:B------:R-:W-:Y:S01]  /*5040*/  @!P0 LOP3.LUT R21, R27, 0xffff0000, RZ, 0xc0, !PT ;  /* 0xffff00001b158812 */ /* 0x000fe200078ec0ff */
[C---:B------:R-:W-:Y:S02]  /*5050*/  @!P0 FMUL.FTZ R59, R23.reuse, R36 ;  /* 0x00000024173b8220 */ /* 0x040fe40000410000 */
[----:B------:R-:W-:Y:S02]  /*5060*/  @!P0 IMAD.U32 R46, R62, 0x10000, RZ ;  /* 0x000100003e2e8824 */ /* 0x000fe400078e00ff */
[----:B------:R-:W-:Y:S01]  /*5070*/  @!P0 FMUL.FTZ R2, R23, R22 ;  /* 0x0000001617028220 */ /* 0x000fe20000410000 */
[----:B------:R-:W-:Y:S01]  /*5080*/  @!P0 LOP3.LUT R23, R35, 0xffff0000, RZ, 0xc0, !PT ;  /* 0xffff000023178812 */ /* 0x000fe200078ec0ff */
[----:B------:R-:W-:Y:S01]  /*5090*/  @!P0 FFMA.FTZ R60, R43, R20, -R60 ;  /* 0x000000142b3c8223 */ /* 0x000fe2000001083c */
[----:B------:R-:W-:Y:S01]  /*50a0*/  @!P0 LOP3.LUT R20, R34, 0xffff0000, RZ, 0xc0, !PT ;  /* 0xffff000022148812 */ /* 0x000fe200078ec0ff */
[----:B------:R-:W-:Y:S02]  /*50b0*/  @!P0 FFMA.FTZ R0, R30, R31, R0 ;  /* 0x0000001f1e008223 */ /* 0x000fe40000010000 */
[----:B------:R-:W-:Y:S02]  /*50c0*/  @!P0 FFMA.FTZ R59, R37, R22, -R59 ;  /* 0x00000016253b8223 */ /* 0x000fe4000001083b */
[----:B------:R-:W-:Y:S02]  /*50d0*/  @!P0 IMAD.U32 R22, R34, 0x10000, RZ ;  /* 0x0001000022168824 */ /* 0x000fe400078e00ff */
[----:B------:R-:W-:Y:S01]  /*50e0*/  @!P0 FMUL.FTZ R68, R29, R46 ;  /* 0x0000002e1d448220 */ /* 0x000fe20000410000 */
[----:B------:R-:W-:Y:S01]  /*50f0*/  @!P0 F2FP.BF16.PACK_AB R59, R59, R58 ;  /* 0x0000003a3b3b823e */ /* 0x000fe200000010ff */
[----:B------:R-:W-:Y:S02]  /*5100*/  @!P0 FMUL.FTZ R61, R21, R48 ;  /* 0x00000030153d8220 */ /* 0x000fe40000410000 */
[----:B------:R-:W-:Y:S01]  /*5110*/  @!P0 FFMA.FTZ R2, R36, R37, R2 ;  /* 0x0000002524028223 */ /* 0x000fe20000010002 */
[----:B------:R-:W-:Y:S01]  /*5120*/  @!P0 MOV R52, R59 ;  /* 0x0000003b00348202 */ /* 0x000fe20000000f00 */
[-C--:B------:R-:W-:Y:S02]  /*5130*/  @!P0 FFMA.FTZ R63, R44, R23.reuse, -R63 ;  /* 0x000000172c3f8223 */ /* 0x080fe4000001083f */
[----:B------:R-:W-:Y:S02]  /*5140*/  @!P0 FFMA.FTZ R3, R38, R40, R3 ;  /* 0x0000002826038223 */ /* 0x000fe40000010003 */
        /* <DEDUP_REMOVED lines=9> */
[----:B------:R-:W-:Y:S01]  /*51e0*/  @!P0 FMUL.FTZ R8, R21, R20 ;  /* 0x0000001415088220 */ /* 0x000fe20000410000 */
[----:B------:R-:W-:Y:S01]  /*51f0*/  @!P0 F2FP.BF16.PACK_AB R57, R4, R3 ;  /* 0x000000030439823e */ /* 0x000fe200000010ff */
[----:B------:R-:W-:Y:S02]  /*5200*/  @!P0 FFMA.FTZ R6, R45, R44, R6 ;  /* 0x0000002c2d068223 */ /* 0x000fe40000010006 */
[----:B------:R-:W-:Y:S02]  /*5210*/  @!P0 FFMA.FTZ R7, R46, R47, R7 ;  /* 0x0000002f2e078223 */ /* 0x000fe40000010007 */
[----:B------:R-:W-:Y:S01]  /*5220*/  @!P0 IMAD.MOV.U32 R53, RZ, RZ, R56 ;  /* 0x000000ffff358224 */ /* 0x000fe200078e0038 */
[----:B------:R-:W-:Y:S01]  /*5230*/  @!P0 F2FP.BF16.PACK_AB R56, R2, R0 ;  /* 0x000000000238823e */ /* 0x000fe200000010ff */
[----:B------:R-:W-:Y:S01]  /*5240*/  @!P0 IMAD.MOV.U32 R54, RZ, RZ, R60 ;  /* 0x000000ffff368224 */ /* 0x000fe200078e003c */
[----:B------:R-:W-:Y:S01]  /*5250*/  @!P0 F2FP.BF16.PACK_AB R58, R6, R5 ;  /* 0x00000005063a823e */ /* 0x000fe200000010ff */
[----:B------:R-:W-:Y:S02]  /*5260*/  @!P0 FFMA.FTZ R8, R48, R49, R8 ;  /* 0x0000003130088223 */ /* 0x000fe40000010008 */
[----:B------:R-:W-:Y:S01]  /*5270*/  @!P0 IMAD.MOV.U32 R24, RZ, RZ, R56 ;  /* 0x000000ffff188224 */ /* 0x000fe200078e0038 */
[----:B------:R1:W-:Y:S01]  /*5280*/  STG.E.128 [R50.64], R52 ;  /* 0x0000003432007986 */ /* 0x0003e2000c101d06 */
[----:B------:R-:W-:Y:S01]  /*5290*/  @!P0 MOV R26, R58 ;  /* 0x0000003a001a8202 */ /* 0x000fe20000000f00 */
        /* <DEDUP_REMOVED lines=12> */
.L_x_1870:
        /* <DEDUP_REMOVED lines=29> */
.L_x_1874:
[----:B------:R-:W-:Y:S05]  /*5530*/  BSYNC B1 ;  /* 0x0000000000017941 */ /* 0x000fea0003800000 */
.L_x_1869:
[C---:B-12---:R-:W-:Y:S01]  /*5540*/  IMAD.SHL.U32 R3, R141.reuse, 0x40, RZ ;  /* 0x000000408d037824 */ /* 0x046fe200078e00ff */
[----:B------:R-:W-:Y:S01]  /*5550*/  SHF.L.U64.HI R86, R141, 0x6, R86 ;  /* 0x000000068d567819 */ /* 0x000fe20000010256 */
[----:B------:R-:W-:Y:S02]  /*5560*/  BSSY B0, `(.L_x_1891) ;  /* 0x0000048000007945 */ /* 0x000fe40003800000 */
[----:B------:R-:W-:Y:S01]  /*5570*/  IMAD.IADD R2, R100, 0x1, -R3 ;  /* 0x0000000164027824 */ /* 0x000fe200078e0a03 */
[----:B------:R-:W-:Y:S05]  /*5580*/  IADD3 R5, P0, R3, R102, RZ ;  /* 0x0000006603057210 */ /* 0x000fea0007f1e0ff */
[----:B------:R-:W-:Y:S01]  /*5590*/  IMAD.X R0, R86, 0x1, R101, P0 ;  /* 0x0000000156007824 */ /* 0x000fe200000e0665 */
[C---:B------:R-:W-:Y:S11]  /*55a0*/  ISETP.GE.AND P0, PT, R2.reuse, 0x21, PT ;  /* 0x000000210200780c */ /* 0x040ff60003f06270 */
[----:B------:R-:W-:Y:S02]  /*55b0*/  @!UPT UIADD3 URZ, URZ, URZ, URZ ;  /* 0x0000003f3f3ff290 */ /* 0x000fe4000fffe03f */
[----:B------:R-:W-:Y:S04]  /*55c0*/  @P0 IADD3 R7, P1, R5, 0x20, RZ ;  /* 0x0000002005070810 */ /* 0x000fe80007f3e0ff */
[----:B------:R-:W-:Y:S02]  /*55d0*/  @P0 IADD3.X R4, RZ, R0, RZ, P1, !PT ;  /* 0x00000000ff040210 */ /* 0x000fe40000ffe4ff */
[----:B------:R-:W-:Y:S03]  /*55e0*/  ISETP.GE.AND P1, PT, R2, 0x1, PT ;  /* 0x000000010200780c */ /* 0x000fe60003f26270 */
[----:B------:R-:W-:Y:S04]  /*55f0*/  @P0 IMAD R4, R4, c[0x0][0x258], RZ ;  /* 0x0000960004040a24 */ /* 0x000fe800078e02ff */
        /* <DEDUP_REMOVED lines=9> */
[----:B------:R-:W-:Y:S01]  /*5690*/  @P0 IMAD.WIDE.U32 R20, R7, c[0x0][0x258], R98 ;  /* 0x0000960007140a25 */ /* 0x000fe200078e0062 */
[----:B------:R-:W-:Y:S03]  /*56a0*/  IADD3 R0, -R3, R148, RZ ;  /* 0x0000009403007210 */ /* 0x000fe60007ffe1ff */
[----:B------:R-:W-:Y:S01]  /*56b0*/  @!PT LDS RZ, [RZ] ;  /* 0x00000000fffff984 */ /* 0x000fe20000000800 */
[----:B------:R-:W-:Y:S01]  /*56c0*/  @!PT LDS RZ, [RZ] ;  /* 0x00000000fffff984 */ /* 0x000fe20000000800 */
[----:B------:R-:W-:Y:S01]  /*56d0*/  @!PT LDS RZ, [RZ] ;  /* 0x00000000fffff984 */ /* 0x000fe20000000800 */
[----:B------:R1:W-:Y:S01]  /*56e0*/  @P1 LDGSTS.E.BYPASS.LTC128B.128 [R139+0x100], [R22.64], !P5 ;  /* 0x00100000168b1fae */ /* 0x0003e2000e901d46 */
[----:B------:R-:W-:Y:S01]  /*56f0*/  @P0 IMAD.IADD R4, R21, 0x1, R4 ;  /* 0x0000000115040824 */ /* 0x000fe200078e0204 */
[----:B------:R-:W-:Y:S02]  /*5700*/  @P0 LEA R6, P2, R20, c[0x0][0x250], 0x1 ;  /* 0x0000940014060a11 */ /* 0x000fe400078408ff */
[----:B------:R1:W-:Y:S01]  /*5710*/  @P1 LDGSTS.E.BYPASS.LTC128B.128 [R139+0x2100], [R22.64+0x80], !P4 ;  /* 0x02100080168b1fae */ /* 0x0003e2000e101d46 */
[----:B------:R-:W-:Y:S02]  /*5720*/  IMNMX R0, R0, 0x40, PT ;  /* 0x0000004000007817 */ /* 0x000fe40003800200 */
[----:B------:R-:W-:Y:S01]  /*5730*/  @P0 LEA.HI.X R7, R20, c[0x0][0x254], R4, 0x1, P2 ;  /* 0x0000950014070a11 */ /* 0x000fe200010f0c04 */
        /* <DEDUP_REMOVED lines=10> */
[----:B------:R-:W-:Y:S04]  /*57e0*/  IMAD.MOV.U32 R94, RZ, RZ, R158 ;  /* 0x000000ffff5e7224 */ /* 0x000fe800078e009e */
[----:B------:R-:W-:Y:S02]  /*57f0*/  IMAD.X R0, R86, 0x1, R96, P0 ;  /* 0x0000000156007824 */ /* 0x000fe400000e0660 */
[C---:B------:R-:W-:Y:S04]  /*5800*/  IMAD.WIDE.U32 R24, R3.reuse, c[0x0][0x208], R94 ;  /* 0x0000820003187a25 */ /* 0x040fe800078e005e */
[----:B------:R-:W-:Y:S01]  /*5810*/  IMAD R0, R0, c[0x0][0x208], RZ ;  /* 0x0000820000007a24 */ /* 0x000fe200078e02ff */
[C---:B------:R-:W-:Y:S03]  /*5820*/  LEA R2, P0, R24.reuse, c[0x0][0x1f8], 0x1 ;  /* 0x00007e0018027a11 */ /* 0x040fe600078008ff */
[----:B------:R-:W-:Y:S04]  /*5830*/  IMAD R0, R3, c[0x0][0x20c], R0 ;  /* 0x0000830003007a24 */ /* 0x000fe800078e0200 */
        /* <DEDUP_REMOVED lines=26> */
.L_x_1892:
[----:B-1----:R-:W-:Y:S05]  /*59e0*/  BSYNC B0 ;  /* 0x0000000000007941 */ /* 0x002fea0003800000 */
.L_x_1891:
        /* <DEDUP_REMOVED lines=25> */
.L_x_1868:
[----:B------:R-:W-:Y:S01]  /*5b80*/  ISETP.NE.AND P3, PT, R173, 0x1, PT ;  /* 0x00000001ad00780c */ /* 0x000fe20003f65270 */
[----:B------:R-:W-:Y:S01]  /*5b90*/  IMAD.IADD R144, R144, 0x1, R147 ;  /* 0x0000000190907824 */ /* 0x000fe200078e0293 */
[----:B-1----:R-:W-:Y:S01]  /*5ba0*/  IADD3 R2, R92, 0x7f, RZ ;  /* 0x0000007f5c027810 */ /* 0x002fe20007ffe0ff */
[----:B------:R-:W-:Y:S01]  /*5bb0*/  IMAD.MOV.U32 R98, RZ, RZ, RZ ;  /* 0x000000ffff627224 */ /* 0x000fe200078e00ff */
[----:B------:R-:W-:Y:S01]  /*5bc0*/  PLOP3.LUT P2, PT, PT, PT, PT, 0x80, 0x0 ;  /* 0x000000000000781c */ /* 0x000fe20003f4f070 */
[----:B------:R-:W-:Y:S01]  /*5bd0*/  CS2R R96, SRZ ;  /* 0x0000000000607805 */ /* 0x000fe2000001ff00 */
[----:B------:R-:W-:Y:S01]  /*5be0*/  CS2R R94, SRZ ;  /* 0x00000000005e7805 */ /* 0x000fe2000001ff00 */
[----:B------:R-:W-:Y:S01]  /*5bf0*/  IMAD.MOV.U32 R93, RZ, RZ, RZ ;  /* 0x000000ffff5d7224 */ /* 0x000fe200078e00ff */
[----:B------:R-:W-:Y:S01]  /*5c00*/  CS2R R8, SRZ ;  /* 0x0000000000087805 */ /* 0x000fe2000001ff00 */
[----:B------:R-:W-:Y:S01]  /*5c10*/  CS2R R90, SRZ ;  /* 0x00000000005a7805 */ /* 0x000fe2000001ff00 */
[----:B------:R-:W-:Y:S01]  /*5c20*/  CS2R R88, SRZ ;  /* 0x0000000000587805 */ /* 0x000fe2000001ff00 */
[----:B------:R-:W-:Y:S01]  /*5c30*/  CS2R R86, SRZ ;  /* 0x0000000000567805 */ /* 0x000fe2000001ff00 */
[----:B------:R-:W-:Y:S01]  /*5c40*/  IMAD.MOV.U32 R6, RZ, RZ, RZ ;  /* 0x000000ffff067224 */ /* 0x000fe200078e00ff */
[----:B------:R-:W-:Y:S01]  /*5c50*/  CS2R R80, SRZ ;  /* 0x0000000000507805 */ /* 0x000fe2000001ff00 */
[----:B------:R-:W-:Y:S01]  /*5c60*/  @P3 IMAD.HI.U32 R0, R2, c[0x0][0x2c8], RZ ;  /* 0x0000b20002003a27 */ /* 0x000fe200078e00ff */
[----:B------:R-:W-:Y:S01]  /*5c70*/  CS2R R78, SRZ ;  /* 0x00000000004e7805 */ /* 0x000fe2000001ff00 */
[----:B------:R-:W-:Y:S01]  /*5c80*/  CS2R R76, SRZ ;  /* 0x00000000004c7805 */ /* 0x000fe2000001ff00 */
[----:B------:R-:W-:Y:S01]  /*5c90*/  CS2R R74, SRZ ;  /* 0x00000000004a7805 */ /* 0x000fe2000001ff00 */
[----:B------:R-:W-:Y:S01]  /*5ca0*/  IMAD.MOV.U32 R11, RZ, RZ, RZ ;  /* 0x000000ffff0b7224 */ /* 0x000fe200078e00ff */
[----:B------:R-:W-:Y:S01]  /*5cb0*/  @P3 SHF.R.U32.HI R2, RZ, c[0x0][0x2cc], R0 ;  /* 0x0000b300ff023a19 */ /* 0x000fe20000011600 */
[----:B------:R-:W-:Y:S01]  /*5cc0*/  IMAD.MOV.U32 R82, RZ, RZ, RZ ;  /* 0x000000ffff527224 */ /* 0x000fe200078e00ff */
        /* <DEDUP_REMOVED lines=13> */
[----:B------:R-:W-:Y:S01]  /*5da0*/  CS2R R54, SRZ ;  /* 0x0000000000367805 */ /* 0x000fe2000001ff00 */
[----:B------:R-:W-:Y:S01]  /*5db0*/  CS2R R52, SRZ ;  /* 0x0000000000347805 */ /* 0x000fe2000001ff00 */
[----:B------:R-:W-:Y:S01]  /*5dc0*/  CS2R R50, SRZ ;  /* 0x0000000000327805 */ /* 0x000fe2000001ff00 */
[----:B------:R-:W-:Y:S01]  /*5dd0*/  SHF.R.S32.HI R7, RZ, 0x6, R0 ;  /* 0x00000006ff077819 */ /* 0x000fe20000011400 */
[----:B------:R-:W-:Y:S01]  /*5de0*/  CS2R R48, SRZ ;  /* 0x0000000000307805 */ /* 0x000fe2000001ff00 */
[----:B------:R-:W-:Y:S01]  /*5df0*/  CS2R R46, SRZ ;  /* 0x00000000002e7805 */ /* 0x000fe2000001ff00 */
[----:B------:R-:W-:Y:S01]  /*5e00*/  CS2R R44, SRZ ;  /* 0x00000000002c7805 */ /* 0x000fe2000001ff00 */
[----:B------:R-:W-:Y:S01]  /*5e10*/  IMNMX R7, R106, R7, PT ;  /* 0x000000076a077217 */ /* 0x000fe20003800200 */
[----:B------:R-:W-:Y:S01]  /*5e20*/  CS2R R42, SRZ ;  /* 0x00000000002a7805 */ /* 0x000fe2000001ff00 */
[----:B------:R-:W-:Y:S01]  /*5e30*/  CS2R R40, SRZ ;  /* 0x0000000000287805 */ /* 0x000fe2000001ff00 */
        /* <DEDUP_REMOVED lines=46> */
[----:B------:R-:W-:Y:S01]  /*6120*/  IMAD.SHL.U32 R16, R0, 0x8, RZ ;  /* 0x0000000800107824 */ /* 0x000fe200078e00ff */
[----:B------:R-:W-:Y:S01]  /*6130*/  SHF.R.U32.HI R24, RZ, 0x3, R11 ;  /* 0x00000003ff187819 */ /* 0x000fe2000001160b */
[----:B-1----:R-:W-:Y:S01]  /*6140*/  IMAD R4, R85, c[0x0][0x1b8], RZ ;  /* 0x00006e0055047a24 */ /* 0x002fe200078e02ff */
[----:B------:R-:W-:Y:S01]  /*6150*/  LOP3.LUT R14, R14, 0xfffffff0, RZ, 0xc0, !PT ;  /* 0xfffffff00e0e7812 */ /* 0x000fe200078ec0ff */
[----:B------:R-:W-:Y:S01]  /*6160*/  IMAD.IADD R27, R3, 0x1, -R27 ;  /* 0x00000001031b7824 */ /* 0x000fe200078e0a1b */
[----:B------:R-:W-:Y:S01]  /*6170*/  LOP3.LUT R5, R11, 0x38, R16, 0xf8, !PT ;  /* 0x000000380b057812 */ /* 0x000fe200078ef810 */
[----:B------:R-:W-:Y:S01]  /*6180*/  IMAD R9, R199, c[0x0][0x1bc], R4 ;  /* 0x00006f00c7097a24 */ /* 0x000fe200078e0204 */
[----:B------:R-:W-:Y:S01]  /*6190*/  IADD3 R4, R16, 0x80, RZ ;  /* 0x0000008010047810 */ /* 0x000fe20007ffe0ff */
[----:B------:R-:W-:Y:S01]  /*61a0*/  IMAD R3, R0, 0x20, R25 ;  /* 0x0000002000037824 */ /* 0x000fe200078e0219 */
[----:B------:R-:W-:-:S02]  /*61b0*/  LOP3.LUT R24, R5, R24, RZ, 0x3c, !PT ;  /* 0x0000001805187212 */ /* 0x000fc400078e3cff */
[----:B------:R-:W-:Y:S01]  /*61c0*/  ISETP.GE.AND P1, PT, R4, c[0x0][0x1d4], PT ;  /* 0x0000750004007a0c */ /* 0x000fe20003f26270 */
[----:B------:R-:W-:Y:S01]  /*61d0*/  IMAD.IADD R4, R92, 0x1, R3 ;  /* 0x000000015c047824 */ /* 0x000fe200078e0203 */
[----:B------:R-:W-:Y:S02]  /*61e0*/  IADD3 R14, -R14, R83, RZ ;  /* 0x000000530e0e7210 */ /* 0x000fe40007ffe1ff */
[----:B------:R-:W-:Y:S01]  /*61f0*/  IADD3 R29, R29, R9, RZ ;  /* 0x000000091d1d7210 */ /* 0x000fe20007ffe0ff */
[----:B------:R-:W-:Y:S01]  /*6200*/  @P3 IMAD.HI.U32 R5, R4, c[0x0][0x2c8], RZ ;  /* 0x0000b20004053a27 */ /* 0x000fe200078e00ff */
[----:B------:R-:W-:Y:S02]  /*6210*/  SHF.R.S32.HI R3, RZ, 0x1f, R200 ;  /* 0x0000001fff037819 */ /* 0x000fe400000114c8 */
[----:B------:R-:W-:Y:S01]  /*6220*/  SHF.R.S32.HI R9, RZ, 0x1f, R14 ;  /* 0x0000001fff097819 */ /* 0x000fe2000001140e */
[----:B------:R-:W-:Y:S01]  /*6230*/  IMAD.MOV.U32 R8, RZ, RZ, R4 ;  /* 0x000000ffff087224 */ /* 0x000fe200078e0004 */
[----:B------:R-:W-:-:S02]  /*6240*/  P2R R203, PR, RZ, 0x2 ;  /* 0x00000002ffcb7803 */ /* 0x000fc40000000000 */
[----:B------:R-:W-:Y:S02]  /*6250*/  LEA.HI R11, R80, R83, RZ, 0x6 ;  /* 0x00000053500b7211 */ /* 0x000fe400078f30ff */
[----:B------:R-:W-:Y:S02]  /*6260*/  SHF.R.S32.HI R6, RZ, 0x1f, R144 ;  /* 0x0000001fff067819 */ /* 0x000fe40000011490 */
[----:B------:R-:W-:Y:S01]  /*6270*/  IADD3 R21, P1, R25, R144, RZ ;  /* 0x0000009019157210 */ /* 0x000fe20007f3e0ff */
[----:B------:R-:W-:Y:S01]  /*6280*/  IMAD.SHL.U32 R11, R11, 0x8, RZ ;  /* 0x000000080b0b7824 */ /* 0x000fe200078e00ff */
[----:B------:R-:W-:Y:S02]  /*6290*/  @P3 SHF.R.U32.HI R8, RZ, c[0x0][0x2cc], R5 ;  /* 0x0000b300ff083a19 */ /* 0x000fe40000011605 */
[----:B------:R-:W-:Y:S02]  /*62a0*/  SEL R5, R3, RZ, !P2 ;  /* 0x000000ff03057207 */ /* 0x000fe40005000000 */
[----:B------:R-:W-:-:S02]  /*62b0*/  LEA.HI R9, R9, R14, RZ, 0x3 ;  /* 0x0000000e09097211 */ /* 0x000fc400078f18ff */
[----:B------:R-:W-:Y:S01]  /*62c0*/  LEA.HI.X.SX32 R6, R25, R6, 0x1, P1 ;  /* 0x0000000619067211 */ /* 0x000fe200008f0eff */
[----:B------:R-:W-:Y:S01]  /*62d0*/  IMAD R5, R5, c[0x0][0x1c0], RZ ;  /* 0x0000700005057a24 */ /* 0x000fe200078e02ff */
[----:B------:R-:W-:Y:S02]  /*62e0*/  SEL R18, R200, RZ, !P2 ;  /* 0x000000ffc8127207 */ /* 0x000fe40005000000 */
[----:B------:R-:W-:Y:S01]  /*62f0*/  LOP3.LUT R13, R9, 0xfffffff8, RZ, 0xc0, !PT ;  /* 0xfffffff8090d7812 */ /* 0x000fe200078ec0ff */
[C---:B------:R-:W-:Y:S01]  /*6300*/  IMAD R12, R6.reuse, c[0x0][0x1e0], RZ ;  /* 0x00007800060c7a24 */ /* 0x040fe200078e02ff */
[----:B------:R-:W-:Y:S01]  /*6310*/  SHF.R.S32.HI R17, RZ, 0x1f, R16 ;  /* 0x0000001fff117819 */ /* 0x000fe20000011410 */
[----:B------:R-:W-:Y:S01]  /*6320*/  IMAD R6, R6, c[0x0][0x208], RZ ;  /* 0x0000820006067a24 */ /* 0x000fe200078e02ff */
[----:B------:R-:W-:Y:S01]  /*6330*/  LOP3.LUT R24, R24, 0xfffffe00, R11, 0xf8, !PT ;  /* 0xfffffe0018187812 */ /* 0x000fe200078ef80b */
[----:B------:R-:W-:Y:S01]  /*6340*/  IMAD R10, R18, c[0x0][0x1c4], R5 ;  /* 0x00007100120a7a24 */ /* 0x000fe200078e0205 */
[----:B------:R-:W-:Y:S01]  /*6350*/  IADD3 R13, R14, -R13, RZ ;  /* 0x8000000d0e0d7210 */ /* 0x000fe20007ffe0ff */
[----:B------:R-:W-:Y:S01]  /*6360*/  IMAD.WIDE.U32 R18, R18, c[0x0][0x1c0], R28 ;  /* 0x0000700012127a25 */ /* 0x000fe200078e001c */
[----:B------:R-:W-:-:S02]  /*6370*/  SHF.R.S32.HI R11, RZ, 0x1f, R8 ;  /* 0x0000001fff0b7819 */ /* 0x000fc40000011408 */
[C---:B------:R-:W-:Y:S01]  /*6380*/  LOP3.LUT P4, RZ, R13.reuse, 0x4, RZ, 0xc0, !PT ;  /* 0x000000040dff7812 */ /* 0x040fe2000788c0ff */
[----:B------:R-:W-:Y:S01]  /*6390*/  IMAD.MOV R5, RZ, RZ, -R8 ;  /* 0x000000ffff057224 */ /* 0x000fe200078e0a08 */
[----:B------:R-:W-:Y:S01]  /*63a0*/  LOP3.LUT P3, RZ, R13, 0x2, RZ, 0xc0, !PT ;  /* 0x000000020dff7812 */ /* 0x000fe2000786c0ff */
[C---:B------:R-:W-:Y:S01]  /*63b0*/  IMAD R12, R21.reuse, c[0x0][0x1e4], R12 ;  /* 0x00007900150c7a24 */ /* 0x040fe200078e020c */
[----:B------:R-:W-:Y:S01]  /*63c0*/  ISETP.NE.U32.AND P1, PT, RZ, c[0x0][0x350], PT ;  /* 0x0000d400ff007a0c */ /* 0x000fe20003f25070 */
[----:B------:R-:W-:Y:S01]  /*63d0*/  IMAD R6, R21, c[0x0][0x20c], R6 ;  /* 0x0000830015067a24 */ /* 0x000fe200078e0206 */
[----:B------:R-:W-:Y:S01]  /*63e0*/  SHF.L.U32 R9, R9, 0x6, RZ ;  /* 0x0000000609097819 */ /* 0x000fe200000006ff */
[C-C-:B------:R-:W-:Y:S01]  /*63f0*/  IMAD.WIDE.U32 R22, R21.reuse, c[0x0][0x1e0], R16.reuse ;  /* 0x0000780015167a25 */ /* 0x140fe200078e0010 */
[----:B------:R-:W-:Y:S02]  /*6400*/  ISETP.NE.AND.EX P1, PT, RZ, c[0x0][0x354], PT, P1 ;  /* 0x0000d500ff007a0c */ /* 0x000fe40003f25310 */
[C---:B------:R-:W-:Y:S01]  /*6410*/  IADD3 R14, R16.reuse, 0x40, RZ ;  /* 0x00000040100e7810 */ /* 0x040fe20007ffe0ff */
[----:B------:R-:W-:Y:S01]  /*6420*/  IMAD.WIDE.U32 R20, R21, c[0x0][0x208], R16 ;  /* 0x0000820015147a25 */ /* 0x000fe200078e0010 */
[----:B------:R-:W-:-:S02]  /*6430*/  ISETP.GE.AND P5, PT, R16, c[0x0][0x1d4], PT ;  /* 0x0000750010007a0c */ /* 0x000fc40003fa6270 */
[----:B------:R-:W-:Y:S01]  /*6440*/  ISETP.GE.AND P6, PT, R14, c[0x0][0x1d4], PT ;  /* 0x000075000e007a0c */ /* 0x000fe20003fc6270 */
[----:B------:R-:W-:Y:S02]  /*6450*/  IMAD.IADD R19, R19, 0x1, R10 ;  /* 0x0000000113137824 */ /* 0x000fe400078e020a */
[----:B------:R-:W-:Y:S02]  /*6460*/  IMAD R5, R5, c[0x0][0x2c4], R4 ;  /* 0x0000b10005057a24 */ /* 0x000fe400078e0204 */
[----:B------:R-:W-:Y:S02]  /*6470*/  IMAD.SHL.U32 R13, R13, 0x40, RZ ;  /* 0x000000400d0d7824 */ /* 0x000fe400078e00ff */
[----:B------:R-:W-:Y:S02]  /*6480*/  IMAD R11, R11, c[0x0][0x1b0], RZ ;  /* 0x00006c000b0b7a24 */ /* 0x000fe400078e02ff */
[----:B------:R-:W-:Y:S01]  /*6490*/  IMAD.SHL.U32 R10, R27, 0x8, RZ ;  /* 0x000000081b0a7824 */ /* 0x000fe200078e00ff */
[----:B------:R-:W-:Y:S01]  /*64a0*/  LOP3.LUT R13, R13, 0x1c0, RZ, 0xc0, !PT ;  /* 0x000001c00d0d7812 */ /* 0x000fe200078ec0ff */
[----:B------:R-:W-:-:S02]  /*64b0*/  IMAD R11, R8, c[0x0][0x1b4], R11 ;  /* 0x00006d00080b7a24 */ /* 0x000fc400078e020b */
[----:B------:R-:W-:Y:S01]  /*64c0*/  IMAD.WIDE.U32 R18, R8, c[0x0][0x1b0], R18 ;  /* 0x00006c0008127a25 */ /* 0x000fe200078e0012 */
[----:B------:R-:W-:Y:S02]  /*64d0*/  LOP3.LUT R10, R13, 0x8, R10, 0xf8, !PT ;  /* 0x000000080d0a7812 */ /* 0x000fe400078ef80a */
[----:B------:R-:W-:Y:S01]  /*64e0*/  SHF.R.U32.HI R13, RZ, 0x3, R13 ;  /* 0x00000003ff0d7819 */ /* 0x000fe2000001160d */
[----:B------:R-:W-:Y:S01]  /*64f0*/  IMAD.IADD R21, R21, 0x1, R6 ;  /* 0x0000000115157824 */ /* 0x000fe200078e0206 */
[----:B------:R-:W-:Y:S01]  /*6500*/  SHF.R.S32.HI R6, RZ, 0x1f, R5 ;  /* 0x0000001fff067819 */ /* 0x000fe20000011405 */
[----:B------:R-:W-:Y:S01]  /*6510*/  IMAD.IADD R23, R23, 0x1, R12 ;  /* 0x0000000117177824 */ /* 0x000fe200078e020c */
[----:B------:R-:W-:Y:S01]  /*6520*/  IADD3 R19, R19, R11, RZ ;  /* 0x0000000b13137210 */ /* 0x000fe20007ffe0ff */
[----:B------:R-:W-:Y:S02]  /*6530*/  IMAD R4, R85, c[0x0][0x1e8], RZ ;  /* 0x00007a0055047a24 */ /* 0x000fe400078e02ff */
[----:B------:R-:W-:-:S04]  /*6540*/  IMAD.WIDE.U32 R208, R199, c[0x0][0x1e8], R22 ;  /* 0x00007a00c7d07a25 */ /* 0x000fc800078e0016 */
[----:B------:R-:W-:Y:S02]  /*6550*/  IMAD R4, R199, c[0x0][0x1ec], R4 ;  /* 0x00007b00c7047a24 */ /* 0x000fe400078e0204 */
[----:B------:R-:W-:Y:S02]  /*6560*/  IMAD R6, R6, c[0x0][0x1a8], RZ ;  /* 0x00006a0006067a24 */ /* 0x000fe400078e02ff */
[----:B------:R-:W-:Y:S01]  /*6570*/  IMAD.IADD R209, R4, 0x1, R209 ;  /* 0x0000000104d17824 */ /* 0x000fe200078e02d1 */
[----:B------:R-:W-:Y:S01]  /*6580*/  LOP3.LUT R4, R10, R13, RZ, 0x3c, !PT ;  /* 0x0000000d0a047212 */ /* 0x000fe200078e3cff */
[C---:B------:R-:W-:Y:S02]  /*6590*/  IMAD R6, R5.reuse, c[0x0][0x1ac], R6 ;  /* 0x00006b0005067a24 */ /* 0x040fe400078e0206 */
[----:B------:R-:W-:Y:S01]  /*65a0*/  IMAD.WIDE.U32 R18, R5, c[0x0][0x1a8], R18 ;  /* 0x00006a0005127a25 */ /* 0x000fe200078e0012 */
[----:B------:R-:W-:-:S03]  /*65b0*/  LOP3.LUT R4, R4, 0xfffffe00, R9, 0xf8, !PT ;  /* 0xfffffe0004047812 */ /* 0x000fc600078ef809 */
[----:B------:R-:W-:Y:S02]  /*65c0*/  IMAD.IADD R6, R19, 0x1, R6 ;  /* 0x0000000113067824 */ /* 0x000fe400078e0206 */
[----:B------:R-:W-:Y:S02]  /*65d0*/  IMAD R9, R175, c[0x0][0x2c4], RZ ;  /* 0x0000b100af097a24 */ /* 0x000fe400078e02ff */
[----:B------:R-:W-:Y:S02]  /*65e0*/  IMAD.IADD R12, R92, 0x1, R25 ;  /* 0x000000015c0c7824 */ /* 0x000fe400078e0219 */
[----:B------:R-:W-:Y:S02]  /*65f0*/  IMAD R8, R85, c[0x0][0x210], RZ ;  /* 0x0000840055087a24 */ /* 0x000fe400078e02ff */
[----:B------:R-:W-:-:S04]  /*6600*/  IMAD.WIDE.U32 R204, R199, c[0x0][0x210], R20 ;  /* 0x00008400c7cc7a25 */ /* 0x000fc800078e0014 */
[----:B------:R-:W-:-:S04]  /*6610*/  IMAD R8, R199, c[0x0][0x214], R8 ;  /* 0x00008500c7087a24 */ /* 0x000fc800078e0208 */
[----:B------:R-:W-:Y:S01]  /*6620*/  IMAD.IADD R205, R8, 0x1, R205 ;  /* 0x0000000108cd7824 */ /* 0x000fe200078e02cd */
[--C-:B--2---:R-:W-:Y:S01]  /*6630*/  @P0 SHF.R.S32.HI R11, RZ, 0x1f, R2.reuse ;  /* 0x0000001fff0b0819 */ /* 0x104fe20000011402 */
[----:B------:R-:W-:Y:S02]  /*6640*/  @P0 IMAD.MOV.U32 R10, RZ, RZ, R2 ;  /* 0x000000ffff0a0224 */ /* 0x000fe400078e0002 */
[----:B------:R-:W-:Y:S02]  /*6650*/  @!P0 IMAD.MOV.U32 R11, RZ, RZ, R3 ;  /* 0x000000ffff0b8224 */ /* 0x000fe400078e0003 */
[----:B------:R-:W-:Y:S01]  /*6660*/  @!P0 IMAD.MOV.U32 R10, RZ, RZ, R200 ;  /* 0x000000ffff0a8224 */ /* 0x000fe200078e00c8 */
[C---:B------:R-:W-:Y:S02]  /*6670*/  LEA R13, P0, R18.reuse, c[0x0][0x160], 0x1 ;  /* 0x00005800120d7a11 */ /* 0x040fe400078008ff */
[----:B------:R-:W-:Y:S02]  /*6680*/  SEL R2, R11, RZ, !P1 ;  /* 0x000000ff0b027207 */ /* 0x000fe40004800000 */
[----:B------:R-:W-:-:S02]  /*6690*/  LEA.HI.X R11, R18, c[0x0][0x164], R6, 0x1, P0 ;  /* 0x00005900120b7a11 */ /* 0x000fc400000f0c06 */
[----:B------:R-:W-:Y:S01]  /*66a0*/  ISETP.GE.AND P0, PT, R12, R9, PT ;  /* 0x000000090c00720c */ /* 0x000fe20003f06270 */
[----:B------:R-:W-:Y:S01]  /*66b0*/  IMAD R6, R2, c[0x0][0x1f0], RZ ;  /* 0x00007c0002067a24 */ /* 0x000fe200078e02ff */
[----:B------:R-:W-:Y:S01]  /*66c0*/  SEL R3, R10, RZ, !P1 ;  /* 0x000000ff0a037207 */ /* 0x000fe20004800000 */
[----:B------:R-:W-:Y:S01]  /*66d0*/  IMAD R2, R2, c[0x0][0x218], RZ ;  /* 0x0000860002027a24 */ /* 0x000fe200078e02ff */
[----:B------:R-:W-:Y:S01]  /*66e0*/  SHF.L.U32 R10, R0, 0x3, RZ ;  /* 0x00000003000a7819 */ /* 0x000fe200000006ff */
[----:B------:R1:W2:Y:S01]  /*66f0*/  SHFL.IDX PT, R18, R13, RZ, 0x181f ;  /* 0x00181fff0d127589 */ /* 0x0002a200000e0000 */
[----:B------:R-:W-:Y:S01]  /*6700*/  ISETP.GE.AND P1, PT, R14, c[0x0][0x198], PT ;  /* 0x000066000e007a0c */ /* 0x000fe20003f26270 */
[C---:B------:R-:W-:Y:S01]  /*6710*/  IMAD R211, R3.reuse, c[0x0][0x21c], R2 ;  /* 0x0000870003d37a24 */ /* 0x040fe200078e0202 */
[C---:B------:R-:W-:Y:S01]  /*6720*/  IADD3 R5, R10.reuse, 0x80, RZ ;  /* 0x000000800a057810 */ /* 0x040fe20007ffe0ff */
[C---:B------:R-:W-:Y:S01]  /*6730*/  IMAD R213, R3.reuse, c[0x0][0x1f4], R6 ;  /* 0x00007d0003d57a24 */ /* 0x040fe200078e0206 */
[----:B------:R1:W3:Y:S01]  /*6740*/  SHFL.IDX PT, R19, R11, RZ, 0x181f ;  /* 0x00181fff0b137589 */ /* 0x0002e200000e0000 */
[----:B------:R-:W-:Y:S01]  /*6750*/  IMAD.WIDE.U32 R208, R3, c[0x0][0x1f0], R208 ;  /* 0x00007c0003d07a25 */ /* 0x000fe200078e00d0 */
[----:B------:R-:W-:-:S03]  /*6760*/  ISETP.GE.AND P2, PT, R10, c[0x0][0x198], PT ;  /* 0x000066000a007a0c */ /* 0x000fc60003f46270 */
[----:B------:R-:W-:-:S04]  /*6770*/  IMAD.WIDE.U32 R204, R3, c[0x0][0x218], R204 ;  /* 0x0000860003cc7a25 */ /* 0x000fc800078e00cc */
[----:B------:R-:W-:Y:S02]  /*6780*/  IMAD.MOV.U32 R2, RZ, RZ, 0x10 ;  /* 0x00000010ff027424 */ /* 0x000fe400078e00ff */
[----:B------:R-:W-:Y:S02]  /*6790*/  IMAD.MOV.U32 R3, RZ, RZ, 0x20 ;  /* 0x00000020ff037424 */ /* 0x000fe400078e00ff */
[----:B------:R-:W-:Y:S01]  /*67a0*/  IMAD.IADD R213, R209, 0x1, R213 ;  /* 0x00000001d1d57824 */ /* 0x000fe200078e02d5 */
[----:B------:R-:W-:Y:S01]  /*67b0*/  SEL R2, R2, 0xfffffff0, !P3 ;  /* 0xfffffff002027807 */ /* 0x000fe20005800000 */
[----:B------:R-:W-:Y:S01]  /*67c0*/  IMAD.IADD R211, R205, 0x1, R211 ;  /* 0x00000001cdd37824 */ /* 0x000fe200078e02d3 */
[----:B------:R-:W-:Y:S02]  /*67d0*/  SEL R3, R3, 0xffffffe0, !P4 ;  /* 0xffffffe003037807 */ /* 0x000fe40006000000 */
        /* <DEDUP_REMOVED lines=17> */
.L_x_1896:
[----:B--2---:R-:W-:Y:S05]  /*68f0*/  BSYNC B0 ;  /* 0x0000000000007941 */ /* 0x004fea0003800000 */
.L_x_1895:
[----:B------:R-:W-:Y:S01]  /*6900*/  IADD3 R6, R12, 0x20, RZ ;  /* 0x000000200c067810 */ /* 0x000fe20007ffe0ff */
        /* <DEDUP_REMOVED lines=21> */
.L_x_1898:
[----:B------:R-:W-:Y:S05]  /*6a60*/  BSYNC B0 ;  /* 0x0000000000007941 */ /* 0x000fea0003800000 */
.L_x_1897:
        /* <DEDUP_REMOVED lines=22> */
.L_x_1900:
[----:B------:R-:W-:Y:S05]  /*6bd0*/  BSYNC B0 ;  /* 0x0000000000007941 */ /* 0x000fea0003800000 */
.L_x_1899:
[----:B-1--4-:R-:W1:Y:S01]  /*6be0*/  SHFL.IDX PT, R18, R13, 0x3, 0x181f ;  /* 0x00781f000d127f89 */ /* 0x012e6200000e0000 */
[----:B------:R-:W-:Y:S01]  /*6bf0*/  IADD3 R12, R12, 0x60, RZ ;  /* 0x000000600c0c7810 */ /* 0x000fe20007ffe0ff */
[----:B------:R-:W-:Y:S01]  /*6c00*/  IMAD.IADD R6, R172, 0x1, -R25 ;  /* 0x00000001ac067824 */ /* 0x000fe200078e0a19 */
[----:B------:R-:W-:Y:S01]  /*6c10*/  IADD3 R81, R7, -0x1, RZ ;  /* 0xffffffff07517810 */ /* 0x000fe20007ffe0ff */
[----:B------:R4:W2:Y:S01]  /*6c20*/  SHFL.IDX PT, R19, R11, 0x3, 0x181f ;  /* 0x00781f000b137f89 */ /* 0x0008a200000e0000 */
[----:B------:R-:W-:Y:S01]  /*6c30*/  ISETP.GE.AND P0, PT, R12, R9, PT ;  /* 0x000000090c00720c */ /* 0x000fe20003f06270 */
[----:B------:R-:W-:Y:S01]  /*6c40*/  IMAD.MOV.U32 R28, RZ, RZ, 0x6 ;  /* 0x00000006ff1c7424 */ /* 0x000fe200078e00ff */
[----:B------:R-:W-:Y:S01]  /*6c50*/  SHF.R.S32.HI R30, RZ, 0x1f, R81 ;  /* 0x0000001fff1e7819 */ /* 0x000fe20000011451 */
[----:B------:R-:W-:Y:S01]  /*6c60*/  IMAD.MOV.U32 R212, RZ, RZ, R208 ;  /* 0x000000ffffd47224 */ /* 0x000fe200078e00d0 */
[----:B------:R-:W-:Y:S01]  /*6c70*/  LEA.HI R85, R80, R83, RZ, 0x5 ;  /* 0x0000005350557211 */ /* 0x000fe200078f28ff */
[----:B------:R-:W-:Y:S01]  /*6c80*/  IMAD.MOV.U32 R201, RZ, RZ, 0x5 ;  /* 0x00000005ffc97424 */ /* 0x000fe200078e00ff */
[----:B------:R-:W-:-:S02]  /*6c90*/  SEL R26, RZ, 0x1, P5 ;  /* 0x00000001ff1a7807 */ /* 0x000fc40002800000 */
[----:B------:R-:W-:-:S05]  /*6ca0*/  SHF.R.S32.HI R87, RZ, 0x5, R85 ;  /* 0x00000005ff577819 */ /* 0x000fca0000011455 */
[----:B------:R-:W-:Y:S01]  /*6cb0*/  @!P0 SHF.R.S32.HI R15, RZ, 0x1f, R14 ;  /* 0x0000001fff0f8819 */ /* 0x000fe2000001140e */
[----:B------:R-:W-:-:S03]  /*6cc0*/  @!P0 IMAD.SHL.U32 R16, R24, 0x2, RZ ;  /* 0x0000000218108824 */ /* 0x000fc600078e00ff */
[----:B------:R-:W-:Y:S02]  /*6cd0*/  @!P0 LEA.HI R14, R15, R14, RZ, 0x3 ;  /* 0x0000000e0f0e8211 */ /* 0x000fe400078f18ff */
[----:B-1----:R-:W-:Y:S02]  /*6ce0*/  @!P0 LEA R20, P4, R10, R18, 0x1 ;  /* 0x000000120a148211 */ /* 0x002fe400078808ff */
[----:B--234-:R-:W-:Y:S02]  /*6cf0*/  @!P0 LOP3.LUT R11, R14, 0xfffffff8, RZ, 0xc0, !PT ;  /* 0xfffffff80e0b8812 */ /* 0x01cfe400078ec0ff */
[C---:B------:R-:W-:Y:S02]  /*6d00*/  @!P0 LEA.HI.X R21, R10.reuse, R19, R17, 0x1, P4 ;  /* 0x000000130a158211 */ /* 0x040fe400020f0c11 */
[----:B------:R-:W-:Y:S01]  /*6d10*/  @!P0 IADD3 R10, R10, 0x80, RZ ;  /* 0x000000800a0a8810 */ /* 0x000fe20007ffe0ff */
[----:B------:R-:W-:Y:S01]  /*6d20*/  @!P0 IMAD.WIDE R12, R11, 0x2, R18 ;  /* 0x000000020b0c8825 */ /* 0x000fe200078e0212 */
[----:B------:R-:W-:Y:S01]  /*6d30*/  ISETP.NE.AND P4, PT, R203, RZ, PT ;  /* 0x000000ffcb00720c */ /* 0x000fe20003f85270 */
[----:B------:R-:W-:Y:S01]  /*6d40*/  @!PT LDS RZ, [RZ] ;  /* 0x00000000fffff984 */ /* 0x000fe20000000800 */
[----:B------:R1:W-:Y:S01]  /*6d50*/  @!P0 LDGSTS.E.BYPASS.LTC128B.128 [R16+0xf100], [R20.64], !P2 ;  /* 0x0f10000014108fae */ /* 0x0003e2000d101d46 */
[----:B------:R-:W-:Y:S01]  /*6d60*/  @!P0 SHF.R.S32.HI R5, RZ, 0x1f, R10 ;  /* 0x0000001fff058819 */ /* 0x000fe2000001140a */
[----:B------:R-:W-:-:S02]  /*6d70*/  IMAD R11, R81, -0x40, R6 ;  /* 0xffffffc0510b7824 */ /* 0x000fc400078e0206 */
[----:B------:R2:W-:Y:S01]  /*6d80*/  @!P0 LDGSTS.E.BYPASS.LTC128B.128 [R16+0x13100], [R12.64], !P1 ;  /* 0x131000000c108fae */ /* 0x0005e2000c901d46 */
[----:B------:R-:W-:Y:S01]  /*6d90*/  @!P0 LEA.HI R5, R5, R10, RZ, 0x3 ;  /* 0x0000000a05058211 */ /* 0x000fe200078f18ff */
[----:B------:R-:W-:Y:S01]  /*6da0*/  IMAD.MOV.U32 R10, RZ, RZ, c[0x0][0x1e0] ;  /* 0x00007800ff0a7624 */ /* 0x000fe200078e00ff */
[----:B------:R-:W-:Y:S02]  /*6db0*/  ISETP.GE.AND P1, PT, R11, 0x1, PT ;  /* 0x000000010b00780c */ /* 0x000fe40003f26270 */
[----:B------:R-:W-:Y:S01]  /*6dc0*/  @!P0 LOP3.LUT R5, R5, 0xfffffff8, RZ, 0xc0, !PT ;  /* 0xfffffff805058812 */ /* 0x000fe200078ec0ff */
[C---:B------:R-:W-:Y:S01]  /*6dd0*/  IMAD.SHL.U32 R202, R10.reuse, 0x20, RZ ;  /* 0x000000200aca7824 */ /* 0x040fe200078e00ff */
[C---:B------:R-:W-:Y:S02]  /*6de0*/  SHF.L.U64.HI R6, R10.reuse, R28, c[0x0][0x1e4] ;  /* 0x000079000a067619 */ /* 0x040fe4000001021c */
[----:B------:R-:W-:Y:S01]  /*6df0*/  SHF.L.U64.HI R201, R10, R201, c[0x0][0x1e4] ;  /* 0x000079000ac97619 */ /* 0x000fe200000102c9 */
[----:B------:R-:W-:-:S04]  /*6e00*/  @!P0 IMAD.WIDE R18, R5, 0x2, R18 ;  /* 0x0000000205128825 */ /* 0x000fc800078e0212 */
[----:B------:R-:W-:Y:S01]  /*6e10*/  IMAD.SHL.U32 R5, R10, 0x40, RZ ;  /* 0x000000400a057824 */ /* 0x000fe200078e00ff */
[----:B------:R1:W-:Y:S01]  /*6e20*/  @!P0 LDGSTS.E.BYPASS.LTC128B.128 [R16+0x17100], [R18.64], !P3 ;  /* 0x1710000012108fae */ /* 0x0003e2000d901d46 */
[----:B------:R-:W-:Y:S01]  /*6e30*/  IMAD R8, R6, R81, RZ ;  /* 0x0000005106087224 */ /* 0x000fe200078e02ff */
[----:B------:R-:W-:Y:S01]  /*6e40*/  ISETP.GE.AND P0, PT, R11, 0x21, PT ;  /* 0x000000210b00780c */ /* 0x000fe20003f06270 */
[-C--:B------:R-:W-:Y:S01]  /*6e50*/  IMAD.WIDE.U32 R14, R81, R5.reuse, R212 ;  /* 0x00000005510e7225 */ /* 0x080fe200078e00d4 */
[----:B------:R-:W0:Y:S03]  /*6e60*/  LDGDEPBAR ;  /* 0x00000000000079af */ /* 0x000e260000000000 */
[----:B------:R-:W-:-:S04]  /*6e70*/  IMAD R8, R30, R5, R8 ;  /* 0x000000051e087224 */ /* 0x000fc800078e0208 */
[----:B------:R-:W-:Y:S01]  /*6e80*/  IMAD.IADD R8, R15, 0x1, R8 ;  /* 0x000000010f087824 */ /* 0x000fe200078e0208 */
[----:B------:R-:W-:Y:S01]  /*6e90*/  BAR.SYNC.DEFER_BLOCKING 0x0 ;  /* 0x0000000000007b1d */ /* 0x000fe20000010000 */
[----:B--2---:R-:W-:-:S04]  /*6ea0*/  @P1 LEA R12, P2, R14, c[0x0][0x1c8], 0x1 ;  /* 0x000072000e0c1a11 */ /* 0x004fc800078408ff */
[----:B------:R-:W-:Y:S02]  /*6eb0*/  @P1 LEA.HI.X R13, R14, c[0x0][0x1cc], R8, 0x1, P2 ;  /* 0x000073000e0d1a11 */ /* 0x000fe400010f0c08 */
[----:B------:R-:W-:-:S05]  /*6ec0*/  @P0 IADD3 R10, P2, R202, R14, RZ ;  /* 0x0000000eca0a0210 */ /* 0x000fca0007f5e0ff */
[----:B------:R-:W-:Y:S01]  /*6ed0*/  @P0 IMAD.X R11, R201, 0x1, R8, P2 ;  /* 0x00000001c90b0824 */ /* 0x000fe200010e0608 */
[----:B------:R-:W-:Y:S01]  /*6ee0*/  @P0 LEA R14, P2, R10, c[0x0][0x1c8], 0x1 ;  /* 0x000072000a0e0a11 */ /* 0x000fe200078408ff */
[----:B------:R-:W-:-:S03]  /*6ef0*/  @P0 IMAD.SHL.U32 R8, R24, 0x2, RZ ;  /* 0x0000000218080824 */ /* 0x000fc600078e00ff */
[----:B------:R-:W-:Y:S01]  /*6f00*/  @P0 LEA.HI.X R15, R10, c[0x0][0x1cc], R11, 0x1, P2 ;  /* 0x000073000a0f0a11 */ /* 0x000fe200010f0c0b */
[----:B------:R-:W-:-:S05]  /*6f10*/  @P1 IMAD.SHL.U32 R10, R24, 0x2, RZ ;  /* 0x00000002180a1824 */ /* 0x000fca00078e00ff */
        /* <DEDUP_REMOVED lines=14> */
.L_x_1901:
[----:B------:R-:W-:Y:S01]  /*7000*/  ULDC.U8 UR4, c[0x0][0x298] ;  /* 0x0000a60000047ab9 */ /* 0x000fe20000000000 */
[----:B-----5:R-:W-:Y:S01]  /*7010*/  SHF.R.S32.HI R11, RZ, 0x1f, R84 ;  /* 0x0000001fff0b7819 */ /* 0x020fe20000011454 */
[----:B-1----:R-:W-:Y:S01]  /*7020*/  IMAD.WIDE.U32 R14, R84, c[0x0][0x280], RZ ;  /* 0x0000a000540e7a25 */ /* 0x002fe200078e00ff */
        /* <DEDUP_REMOVED lines=17> */
[----:B------:R-:W-:Y:S01]  /*7140*/  ISETP.NE.AND P1, PT, R173, 0x1, PT ;  /* 0x00000001ad00780c */ /* 0x000fe20003f25270 */
[----:B------:R-:W-:Y:S01]  /*7150*/  IMAD.MOV.U32 R16, RZ, RZ, R14 ;  /* 0x000000ffff107224 */ /* 0x000fe200078e000e */
[----:B------:R-:W-:Y:S01]  /*7160*/  MOV R18, R20 ;  /* 0x0000001400127202 */ /* 0x000fe20000000f00 */
        /* <DEDUP_REMOVED lines=13> */
[----:B------:R-:W-:-:S02]  /*7240*/  CS2R R110, SRZ ;  /* 0x00000000006e7805 */ /* 0x000fc4000001ff00 */
[----:B------:R-:W-:-:S04]  /*7250*/  @P1 SHF.R.U32.HI R13, RZ, c[0x0][0x2cc], R10 ;  /* 0x0000b300ff0d1a19 */ /* 0x000fc8000001160a */
[----:B------:R-:W-:Y:S01]  /*7260*/  SHF.R.S32.HI R12, RZ, 0x1f, R13 ;  /* 0x0000001fff0c7819 */ /* 0x000fe2000001140d */
[----:B------:R-:W-:-:S04]  /*7270*/  IMAD.WIDE.U32 R18, R13, c[0x0][0x290], R18 ;  /* 0x0000a4000d127a25 */ /* 0x000fc800078e0012 */
[C---:B------:R-:W-:Y:S02]  /*7280*/  IMAD R10, R12.reuse, c[0x0][0x280], RZ ;  /* 0x0000a0000c0a7a24 */ /* 0x040fe400078e02ff */
[----:B------:R-:W-:Y:S02]  /*7290*/  IMAD R12, R12, c[0x0][0x290], RZ ;  /* 0x0000a4000c0c7a24 */ /* 0x000fe400078e02ff */
[----:B------:R-:W-:-:S04]  /*72a0*/  IMAD.WIDE.U32 R16, R13, c[0x0][0x280], R16 ;  /* 0x0000a0000d107a25 */ /* 0x000fc800078e0010 */
[C---:B------:R-:W-:Y:S01]  /*72b0*/  IMAD R11, R13.reuse, c[0x0][0x294], R12 ;  /* 0x0000a5000d0b7a24 */ /* 0x040fe200078e020c */
[----:B------:R-:W-:Y:S01]  /*72c0*/  LEA R15, P1, R16, c[0x0][0x270], 0x1 ;  /* 0x00009c00100f7a11 */ /* 0x000fe200078208ff */
[----:B------:R-:W-:Y:S01]  /*72d0*/  IMAD R10, R13, c[0x0][0x284], R10 ;  /* 0x0000a1000d0a7a24 */ /* 0x000fe200078e020a */
[C---:B------:R-:W-:Y:S02]  /*72e0*/  LEA R13, P0, R18.reuse, c[0x0][0x288], 0x1 ;  /* 0x0000a200120d7a11 */ /* 0x040fe400078008ff */
[----:B------:R-:W-:Y:S01]  /*72f0*/  IADD3 R11, R19, R11, RZ ;  /* 0x0000000b130b7210 */ /* 0x000fe20007ffe0ff */
[----:B------:R-:W-:Y:S01]  /*7300*/  IMAD.IADD R10, R17, 0x1, R10 ;  /* 0x00000001110a7824 */ /* 0x000fe200078e020a */
[----:B------:R1:W2:Y:S01]  /*7310*/  SHFL.IDX PT, R32, R15, RZ, 0x1c1f ;  /* 0x001c1fff0f207589 */ /* 0x0002a200000e0000 */
[----:B------:R-:W-:Y:S01]  /*7320*/  IMAD.SHL.U32 R17, R103, 0x4, RZ ;  /* 0x0000000467117824 */ /* 0x000fe200078e00ff */
[----:B------:R-:W-:Y:S01]  /*7330*/  LEA.HI.X R14, R18, c[0x0][0x28c], R11, 0x1, P0 ;  /* 0x0000a300120e7a11 */ /* 0x000fe200000f0c0b */
[----:B------:R-:W-:Y:S01]  /*7340*/  CS2R R102, SRZ ;  /* 0x0000000000667805 */ /* 0x000fe2000001ff00 */
[----:B------:R-:W-:Y:S01]  /*7350*/  ISETP.GE.AND P0, PT, R8, R9, PT ;  /* 0x000000090800720c */ /* 0x000fe20003f06270 */
[----:B------:R1:W3:Y:S01]  /*7360*/  SHFL.IDX PT, R22, R13, RZ, 0x1c1f ;  /* 0x001c1fff0d167589 */ /* 0x0002e200000e0000 */
[----:B------:R-:W-:-:S03]  /*7370*/  LEA.HI.X R16, R16, c[0x0][0x274], R10, 0x1, P1 ;  /* 0x00009d0010107a11 */ /* 0x000fc600008f0c0a */
[----:B------:R1:W4:Y:S04]  /*7380*/  SHFL.IDX PT, R23, R14, RZ, 0x1c1f ;  /* 0x001c1fff0e177589 */ /* 0x00032800000e0000 */
[----:B------:R1:W1:Y:S04]  /*7390*/  SHFL.IDX PT, R33, R16, RZ, 0x1c1f ;  /* 0x001c1fff10217589 */ /* 0x00026800000e0000 */
[----:B------:R-:W-:Y:S05]  /*73a0*/  @P0 BRA `(.L_x_1905) ;  /* 0x000003e000000947 */ /* 0x000fea0003800000 */
[C---:B------:R-:W-:Y:S01]  /*73b0*/  IADD3 R19, R17.reuse, 0x10, RZ ;  /* 0x0000001011137810 */ /* 0x040fe20007ffe0ff */
[----:B------:R-:W-:Y:S01]  /*73c0*/  CS2R R112, SRZ ;  /* 0x0000000000707805 */ /* 0x000fe2000001ff00 */
[----:B------:R-:W-:-:S02]  /*73d0*/  IADD3 R11, R17, 0x20, RZ ;  /* 0x00000020110b7810 */ /* 0x000fc40007ffe0ff */
[----:B------:R-:W-:Y:S02]  /*73e0*/  ISETP.GE.AND P1, PT, R19, c[0x0][0x27c], PT ;  /* 0x00009f0013007a0c */ /* 0x000fe40003f26270 */
[----:B------:R-:W-:Y:S02]  /*73f0*/  ISETP.GE.AND P0, PT, R11, c[0x0][0x27c], PT ;  /* 0x00009f000b007a0c */ /* 0x000fe40003f06270 */
[----:B------:R-:W-:-:S09]  /*7400*/  ISETP.GE.AND P2, PT, R17, c[0x0][0x27c], PT ;  /* 0x00009f0011007a0c */ /* 0x000fd20003f46270 */
[----:B------:R-:W-:Y:S02]  /*7410*/  @!P1 SHF.R.S32.HI R12, RZ, 0x1f, R19 ;  /* 0x0000001fff0c9819 */ /* 0x000fe40000011413 */
[----:B------:R-:W-:Y:S02]  /*7420*/  @!P0 SHF.R.S32.HI R10, RZ, 0x1f, R11 ;  /* 0x0000001fff0a8819 */ /* 0x000fe4000001140b */
[----:B------:R-:W-:Y:S01]  /*7430*/  @!P1 LEA.HI R19, R12, R19, RZ, 0x2 ;  /* 0x000000130c139211 */ /* 0x000fe200078f10ff */
[--C-:B-12---:R-:W-:Y:S01]  /*7440*/  @!P2 IMAD.WIDE R34, R17, 0x2, R32.reuse ;  /* 0x000000021122a825 */ /* 0x106fe200078e0220 */
[----:B------:R-:W-:Y:S02]  /*7450*/  @!P0 LEA.HI R11, R10, R11, RZ, 0x2 ;  /* 0x0000000b0a0b8211 */ /* 0x000fe400078f10ff */
[----:B------:R-:W-:Y:S02]  /*7460*/  @!P1 LOP3.LUT R19, R19, 0xfffffffc, RZ, 0xc0, !PT ;  /* 0xfffffffc13139812 */ /* 0x000fe400078ec0ff */
[----:B------:R-:W-:Y:S01]  /*7470*/  @!P0 LOP3.LUT R11, R11, 0xfffffffc, RZ, 0xc0, !PT ;  /* 0xfffffffc0b0b8812 */ /* 0x000fe200078ec0ff */
[----:B------:R-:W-:Y:S01]  /*7480*/  CS2R R110, SRZ ;  /* 0x00000000006e7805 */ /* 0x000fe2000001ff00 */
[----:B------:R-:W-:Y:S01]  /*7490*/  CS2R R128, SRZ ;  /* 0x0000000000807805 */ /* 0x000fe2000001ff00 */
[----:B------:R-:W-:Y:S01]  /*74a0*/  CS2R R126, SRZ ;  /* 0x00000000007e7805 */ /* 0x000fe2000001ff00 */
[----:B------:R-:W-:Y:S01]  /*74b0*/  @!P1 IMAD.WIDE R20, R19, 0x2, R32 ;  /* 0x0000000213149825 */ /* 0x000fe200078e0220 */
[----:B------:R1:W5:Y:S01]  /*74c0*/  @!P2 LD.E.64 R112, [R34.64] ;  /* 0x000000062270a980 */ /* 0x000362000c101b00 */
[----:B------:R-:W-:Y:S01]  /*74d0*/  CS2R R124, SRZ ;  /* 0x00000000007c7805 */ /* 0x000fe2000001ff00 */
[----:B------:R-:W-:Y:S01]  /*74e0*/  CS2R R122, SRZ ;  /* 0x00000000007a7805 */ /* 0x000fe2000001ff00 */
[C-C-:B---34-:R-:W-:Y:S01]  /*74f0*/  @!P2 IMAD.WIDE R38, R17.reuse, 0x2, R22.reuse ;  /* 0x000000021126a825 */ /* 0x158fe200078e0216 */
[----:B------:R-:W-:Y:S01]  /*7500*/  IADD3 R12, R17, 0x30, RZ ;  /* 0x00000030110c7810 */ /* 0x000fe20007ffe0ff */
[----:B------:R2:W5:Y:S02]  /*7510*/  @!P1 LD.E.64 R128, [R20.64] ;  /* 0x0000000614809980 */ /* 0x000564000c101b00 */
[----:B------:R-:W-:Y:S01]  /*7520*/  @!P1 IMAD.WIDE R18, R19, 0x2, R22 ;  /* 0x0000000213129825 */ /* 0x000fe200078e0216 */
[----:B------:R-:W-:Y:S01]  /*7530*/  IADD3 R10, R17, 0x50, RZ ;  /* 0x00000050110a7810 */ /* 0x000fe20007ffe0ff */
[----:B------:R3:W5:Y:S02]  /*7540*/  @!P2 LD.E.64 R110, [R38.64] ;  /* 0x00000006266ea980 */ /* 0x000764000c101b00 */
[C---:B------:R-:W-:Y:S01]  /*7550*/  @!P0 IMAD.WIDE R36, R11.reuse, 0x2, R32 ;  /* 0x000000020b248825 */ /* 0x040fe200078e0220 */
[----:B------:R-:W-:Y:S01]  /*7560*/  ISETP.GE.AND P2, PT, R12, c[0x0][0x27c], PT ;  /* 0x00009f000c007a0c */ /* 0x000fe20003f46270 */
[----:B------:R4:W5:Y:S04]  /*7570*/  @!P1 LD.E.64 R126, [R18.64] ;  /* 0x00000006127e9980 */ /* 0x000968000c101b00 */
[----:B------:R3:W5:Y:S01]  /*7580*/  @!P0 LD.E.64 R124, [R36.64] ;  /* 0x00000006247c8980 */ /* 0x000762000c101b00 */
[----:B-1----:R-:W-:Y:S01]  /*7590*/  @!P0 IMAD.WIDE R34, R11, 0x2, R22 ;  /* 0x000000020b228825 */ /* 0x002fe200078e0216 */
[----:B------:R-:W-:-:S04]  /*75a0*/  IADD3 R11, R17, 0x40, RZ ;  /* 0x00000040110b7810 */ /* 0x000fc80007ffe0ff */
[----:B------:R1:W5:Y:S01]  /*75b0*/  @!P0 LD.E.64 R122, [R34.64] ;  /* 0x00000006227a8980 */ /* 0x000362000c101b00 */
[----:B------:R-:W-:Y:S02]  /*75c0*/  ISETP.GE.AND P1, PT, R11, c[0x0][0x27c], PT ;  /* 0x00009f000b007a0c */ /* 0x000fe40003f26270 */
[----:B------:R-:W-:Y:S02]  /*75d0*/  ISETP.GE.AND P0, PT, R10, c[0x0][0x27c], PT ;  /* 0x00009f000a007a0c */ /* 0x000fe40003f06270 */
[----:B--2---:R-:W-:-:S04]  /*75e0*/  @!P2 SHF.R.S32.HI R21, RZ, 0x1f, R12 ;  /* 0x0000001fff15a819 */ /* 0x004fc8000001140c */
[----:B------:R-:W-:-:S05]  /*75f0*/  @!P2 LEA.HI R12, R21, R12, RZ, 0x2 ;  /* 0x0000000c150ca211 */ /* 0x000fca00078f10ff */
[----:B----4-:R-:W-:Y:S02]  /*7600*/  @!P1 SHF.R.S32.HI R18, RZ, 0x1f, R11 ;  /* 0x0000001fff129819 */ /* 0x010fe4000001140b */
[----:B------:R-:W-:Y:S02]  /*7610*/  @!P0 SHF.R.S32.HI R19, RZ, 0x1f, R10 ;  /* 0x0000001fff138819 */ /* 0x000fe4000001140a */
[----:B------:R-:W-:Y:S02]  /*7620*/  @!P1 LEA.HI R11, R18, R11, RZ, 0x2 ;  /* 0x0000000b120b9211 */ /* 0x000fe400078f10ff */
[----:B------:R-:W-:Y:S02]  /*7630*/  @!P0 LEA.HI R10, R19, R10, RZ, 0x2 ;  /* 0x0000000a130a8211 */ /* 0x000fe400078f10ff */
[----:B------:R-:W-:Y:S02]  /*7640*/  @!P2 LOP3.LUT R12, R12, 0xfffffffc, RZ, 0xc0, !PT ;  /* 0xfffffffc0c0ca812 */ /* 0x000fe400078ec0ff */
[----:B------:R-:W-:-:S02]  /*7650*/  @!P1 LOP3.LUT R11, R11, 0xfffffffc, RZ, 0xc0, !PT ;  /* 0xfffffffc0b0b9812 */ /* 0x000fc400078ec0ff */
[----:B------:R-:W-:Y:S01]  /*7660*/  @!P0 LOP3.LUT R10, R10, 0xfffffffc, RZ, 0xc0, !PT ;  /* 0xfffffffc0a0a8812 */ /* 0x000fe200078ec0ff */
[--C-:B---3--:R-:W-:Y:S01]  /*7670*/  @!P2 IMAD.WIDE R36, R12, 0x2, R32.reuse ;  /* 0x000000020c24a825 */ /* 0x108fe200078e0220 */
[----:B------:R-:W-:Y:S01]  /*7680*/  CS2R R118, SRZ ;  /* 0x0000000000767805 */ /* 0x000fe2000001ff00 */
[----:B------:R-:W-:Y:S01]  /*7690*/  CS2R R116, SRZ ;  /* 0x0000000000747805 */ /* 0x000fe2000001ff00 */
[----:B------:R-:W-:Y:S01]  /*76a0*/  CS2R R104, SRZ ;  /* 0x0000000000687805 */ /* 0x000fe2000001ff00 */
[C-C-:B------:R-:W-:Y:S01]  /*76b0*/  @!P1 IMAD.WIDE R18, R11.reuse, 0x2, R32.reuse ;  /* 0x000000020b129825 */ /* 0x140fe200078e0220 */
[----:B------:R-:W-:Y:S01]  /*76c0*/  CS2R R96, SRZ ;  /* 0x0000000000607805 */ /* 0x000fe2000001ff00 */
[----:B------:R-:W-:Y:S01]  /*76d0*/  CS2R R102, SRZ ;  /* 0x0000000000667805 */ /* 0x000fe2000001ff00 */
[----:B------:R-:W-:Y:S01]  /*76e0*/  CS2R R94, SRZ ;  /* 0x00000000005e7805 */ /* 0x000fe2000001ff00 */
[----:B------:R-:W-:Y:S01]  /*76f0*/  @!P0 IMAD.WIDE R32, R10, 0x2, R32 ;  /* 0x000000020a208825 */ /* 0x000fe200078e0220 */
[----:B------:R2:W5:Y:S03]  /*7700*/  @!P2 LD.E.64 R118, [R36.64] ;  /* 0x000000062476a980 */ /* 0x000566000c101b00 */
[--C-:B-1----:R-:W-:Y:S01]  /*7710*/  @!P1 IMAD.WIDE R34, R11, 0x2, R22.reuse ;  /* 0x000000020b229825 */ /* 0x102fe200078e0216 */
[----:B------:R2:W5:Y:S03]  /*7720*/  @!P1 LD.E.64 R104, [R18.64] ;  /* 0x0000000612689980 */ /* 0x000566000c101b00 */
[--C-:B------:R-:W-:Y:S01]  /*7730*/  @!P2 IMAD.WIDE R20, R12, 0x2, R22.reuse ;  /* 0x000000020c14a825 */ /* 0x100fe200078e0216 */
[----:B------:R2:W5:Y:S03]  /*7740*/  @!P0 LD.E.64 R96, [R32.64] ;  /* 0x0000000620608980 */ /* 0x000566000c101b00 */
[----:B------:R-:W-:Y:S01]  /*7750*/  @!P0 IMAD.WIDE R10, R10, 0x2, R22 ;  /* 0x000000020a0a8825 */ /* 0x000fe200078e0216 */
[----:B------:R2:W5:Y:S04]  /*7760*/  @!P2 LD.E.64 R116, [R20.64] ;  /* 0x000000061474a980 */ /* 0x000568000c101b00 */
[----:B------:R2:W5:Y:S04]  /*7770*/  @!P1 LD.E.64 R102, [R34.64] ;  /* 0x0000000622669980 */ /* 0x000568000c101b00 */
[----:B------:R2:W5:Y:S02]  /*7780*/  @!P0 LD.E.64 R94, [R10.64] ;  /* 0x000000060a5e8980 */ /* 0x000564000c101b00 */
.L_x_1905:
[----:B------:R-:W-:Y:S05]  /*7790*/  BSYNC B0 ;  /* 0x0000000000007941 */ /* 0x000fea0003800000 */
.L_x_1904:
[----:B--2---:R-:W-:Y:S01]  /*77a0*/  IADD3 R10, R8, 0x40, RZ ;  /* 0x00000040080a7810 */ /* 0x004fe20007ffe0ff */
[----:B-----5:R-:W-:Y:S01]  /*77b0*/  IMAD.MOV.U32 R8, RZ, RZ, R96 ;  /* 0x000000ffff087224 */ /* 0x020fe200078e0060 */
[----:B----4-:R-:W2:Y:S01]  /*77c0*/  SHFL.IDX PT, R23, R16, 0x1, 0x1c1f ;  /* 0x003c1f0010177f89 */ /* 0x010ea200000e0000 */
        /* <DEDUP_REMOVED lines=43> */
[----:B---3--:R-:W3:Y:S01]  /*7a80*/  SHFL.IDX PT, R22, R15, 0x1, 0x1c1f ;  /* 0x003c1f000f167f89 */ /* 0x008ee200000e0000 */
[----:B------:R-:W-:Y:S01]  /*7a90*/  IMAD.MOV.U32 R8, RZ, RZ, R111 ;  /* 0x000000ffff087224 */ /* 0x000fe200078e006f */
[----:B------:R-:W-:Y:S01]  /*7aa0*/  BSSY B0, `(.L_x_1906) ;  /* 0x0000051000007945 */ /* 0x000fe20003800000 */
[----:B------:R-:W-:Y:S01]  /*7ab0*/  PRMT R99, R12, 0x7610, R99 ;  /* 0x000076100c637816 */ /* 0x000fe20000000063 */
[----:B------:R-:W4:Y:S01]  /*7ac0*/  SHFL.IDX PT, R21, R14, 0x1, 0x1c1f ;  /* 0x003c1f000e157f89 */ /* 0x000f2200000e0000 */
[----:B------:R-:W-:Y:S01]  /*7ad0*/  PRMT R98, R11, 0x7610, R98 ;  /* 0x000076100b627816 */ /* 0x000fe20000000062 */
[----:B------:R-:W-:Y:S01]  /*7ae0*/  CS2R R54, SRZ ;  /* 0x0000000000367805 */ /* 0x000fe2000001ff00 */
[----:B------:R-:W-:Y:S01]  /*7af0*/  PRMT R106, R10, 0x7610, R106 ;  /* 0x000076100a6a7816 */ /* 0x000fe2000000006a */
[----:B------:R1:W2:Y:S01]  /*7b00*/  SHFL.IDX PT, R20, R13, 0x1, 0x1c1f ;  /* 0x003c1f000d147f89 */ /* 0x0002a200000e0000 */
        /* <DEDUP_REMOVED lines=10> */
[----:B-1----:R-:W-:Y:S01]  /*7bb0*/  PRMT R13, R13, 0x5410, R8 ;  /* 0x000054100d0d7816 */ /* 0x002fe20000000008 */
[----:B------:R-:W-:Y:S05]  /*7bc0*/  @P0 BRA `(.L_x_1907) ;  /* 0x000003e000000947 */ /* 0x000fea0003800000 */
[C---:B--234-:R-:W-:Y:S01]  /*7bd0*/  IADD3 R15, R17.reuse, 0x10, RZ ;  /* 0x00000010110f7810 */ /* 0x05cfe20007ffe0ff */
        /* <DEDUP_REMOVED lines=8> */
[C---:B------:R-:W-:Y:S01]  /*7c60*/  @!P2 IMAD.WIDE R18, R17.reuse, 0x2, R22 ;  /* 0x000000021112a825 */ /* 0x040fe200078e0216 */
[----:B------:R-:W-:Y:S02]  /*7c70*/  @!P0 LEA.HI R8, R8, R11, RZ, 0x2 ;  /* 0x0000000b08088211 */ /* 0x000fe400078f10ff */
[----:B------:R-:W-:Y:S02]  /*7c80*/  @!P1 LOP3.LUT R10, R10, 0xfffffffc, RZ, 0xc0, !PT ;  /* 0xfffffffc0a0a9812 */ /* 0x000fe400078ec0ff */
[----:B------:R-:W-:Y:S01]  /*7c90*/  @!P0 LOP3.LUT R8, R8, 0xfffffffc, RZ, 0xc0, !PT ;  /* 0xfffffffc08088812 */ /* 0x000fe200078ec0ff */
[----:B------:R-:W-:Y:S01]  /*7ca0*/  CS2R R88, SRZ ;  /* 0x0000000000587805 */ /* 0x000fe2000001ff00 */
[----:B------:R-:W-:Y:S01]  /*7cb0*/  CS2R R78, SRZ ;  /* 0x00000000004e7805 */ /* 0x000fe2000001ff00 */
[----:B------:R-:W-:Y:S01]  /*7cc0*/  CS2R R74, SRZ ;  /* 0x00000000004a7805 */ /* 0x000fe2000001ff00 */
[C---:B------:R-:W-:Y:S01]  /*7cd0*/  @!P2 IMAD.WIDE R40, R17.reuse, 0x2, R20 ;  /* 0x000000021128a825 */ /* 0x040fe200078e0214 */
[----:B------:R1:W5:Y:S01]  /*7ce0*/  @!P2 LD.E.64 R90, [R18.64] ;  /* 0x00000006125aa980 */ /* 0x000362000c101b00 */
[----:B------:R-:W-:Y:S01]  /*7cf0*/  CS2R R72, SRZ ;  /* 0x0000000000487805 */ /* 0x000fe2000001ff00 */
[----:B------:R-:W-:Y:S01]  /*7d00*/  CS2R R68, SRZ ;  /* 0x0000000000447805 */ /* 0x000fe2000001ff00 */
[C---:B------:R-:W-:Y:S01]  /*7d10*/  @!P1 IMAD.WIDE R36, R10.reuse, 0x2, R22 ;  /* 0x000000020a249825 */ /* 0x040fe200078e0216 */
[C---:B------:R-:W-:Y:S01]  /*7d20*/  IADD3 R15, R17.reuse, 0x40, RZ ;  /* 0x00000040110f7810 */ /* 0x040fe20007ffe0ff */
[----:B------:R2:W5:Y:S02]  /*7d30*/  @!P2 LD.E.64 R88, [R40.64] ;  /* 0x000000062858a980 */ /* 0x000564000c101b00 */
[----:B------:R-:W-:Y:S01]  /*7d40*/  @!P1 IMAD.WIDE R38, R10, 0x2, R20 ;  /* 0x000000020a269825 */ /* 0x000fe200078e0214 */
[----:B------:R-:W-:Y:S01]  /*7d50*/  IADD3 R11, R17, 0x50, RZ ;  /* 0x00000050110b7810 */ /* 0x000fe20007ffe0ff */
[----:B------:R3:W5:Y:S02]  /*7d60*/  @!P1 LD.E.64 R78, [R36.64] ;  /* 0x00000006244e9980 */ /* 0x000764000c101b00 */
[----:B------:R-:W-:-:S02]  /*7d70*/  @!P0 IMAD.WIDE R34, R8, 0x2, R22 ;  /* 0x0000000208228825 */ /* 0x000fc400078e0216 */
[----:B------:R3:W5:Y:S02]  /*7d80*/  @!P1 LD.E.64 R74, [R38.64] ;  /* 0x00000006264a9980 */ /* 0x000764000c101b00 */
[----:B------:R-:W-:Y:S01]  /*7d90*/  @!P0 IMAD.WIDE R32, R8, 0x2, R20 ;  /* 0x0000000208208825 */ /* 0x000fe200078e0214 */
[----:B------:R-:W-:Y:S01]  /*7da0*/  ISETP.GE.AND P1, PT, R15, c[0x0][0x27c], PT ;  /* 0x00009f000f007a0c */ /* 0x000fe20003f26270 */
[----:B------:R3:W5:Y:S04]  /*7db0*/  @!P0 LD.E.64 R72, [R34.64] ;  /* 0x0000000622488980 */ /* 0x000768000c101b00 */
[----:B------:R4:W5:Y:S01]  /*7dc0*/  @!P0 LD.E.64 R68, [R32.64] ;  /* 0x0000000620448980 */ /* 0x000962000c101b00 */
[----:B-1----:R-:W-:Y:S02]  /*7dd0*/  IADD3 R19, R17, 0x30, RZ ;  /* 0x0000003011137810 */ /* 0x002fe40007ffe0ff */
[----:B------:R-:W-:-:S02]  /*7de0*/  ISETP.GE.AND P0, PT, R11, c[0x0][0x27c], PT ;  /* 0x00009f000b007a0c */ /* 0x000fc40003f06270 */
[----:B------:R-:W-:-:S03]  /*7df0*/  ISETP.GE.AND P2, PT, R19, c[0x0][0x27c], PT ;  /* 0x00009f0013007a0c */ /* 0x000fc60003f46270 */
[----:B------:R-:W-:-:S04]  /*7e00*/  @!P1 SHF.R.S32.HI R10, RZ, 0x1f, R15 ;  /* 0x0000001fff0a9819 */ /* 0x000fc8000001140f */
[----:B------:R-:W-:-:S04]  /*7e10*/  @!P1 LEA.HI R10, R10, R15, RZ, 0x2 ;  /* 0x0000000f0a0a9211 */ /* 0x000fc800078f10ff */
[----:B------:R-:W-:Y:S02]  /*7e20*/  @!P0 SHF.R.S32.HI R8, RZ, 0x1f, R11 ;  /* 0x0000001fff088819 */ /* 0x000fe4000001140b */
[----:B------:R-:W-:Y:S02]  /*7e30*/  @!P2 SHF.R.S32.HI R12, RZ, 0x1f, R19 ;  /* 0x0000001fff0ca819 */ /* 0x000fe40000011413 */
[----:B------:R-:W-:Y:S02]  /*7e40*/  @!P0 LEA.HI R8, R8, R11, RZ, 0x2 ;  /* 0x0000000b08088211 */ /* 0x000fe400078f10ff */
[----:B------:R-:W-:Y:S02]  /*7e50*/  @!P2 LEA.HI R12, R12, R19, RZ, 0x2 ;  /* 0x000000130c0ca211 */ /* 0x000fe400078f10ff */
[----:B------:R-:W-:Y:S02]  /*7e60*/  @!P1 LOP3.LUT R10, R10, 0xfffffffc, RZ, 0xc0, !PT ;  /* 0xfffffffc0a0a9812 */ /* 0x000fe400078ec0ff */
[----:B------:R-:W-:-:S02]  /*7e70*/  @!P2 LOP3.LUT R11, R12, 0xfffffffc, RZ, 0xc0, !PT ;  /* 0xfffffffc0c0ba812 */ /* 0x000fc400078ec0ff */
[----:B------:R-:W-:Y:S01]  /*7e80*/  @!P0 LOP3.LUT R8, R8, 0xfffffffc, RZ, 0xc0, !PT ;  /* 0xfffffffc08088812 */ /* 0x000fe200078ec0ff */
[C-C-:B------:R-:W-:Y:S01]  /*7e90*/  @!P1 IMAD.WIDE R14, R10.reuse, 0x2, R22.reuse ;  /* 0x000000020a0e9825 */ /* 0x140fe200078e0216 */
[----:B------:R-:W-:Y:S01]  /*7ea0*/  CS2R R62, SRZ ;  /* 0x00000000003e7805 */ /* 0x000fe2000001ff00 */
[----:B------:R-:W-:Y:S01]  /*7eb0*/  CS2R R60, SRZ ;  /* 0x00000000003c7805 */ /* 0x000fe2000001ff00 */
[----:B------:R-:W-:Y:S01]  /*7ec0*/  CS2R R54, SRZ ;  /* 0x0000000000367805 */ /* 0x000fe2000001ff00 */
[C---:B----4-:R-:W-:Y:S01]  /*7ed0*/  @!P2 IMAD.WIDE R32, R11.reuse, 0x2, R22 ;  /* 0x000000020b20a825 */ /* 0x050fe200078e0216 */
[----:B------:R-:W-:Y:S01]  /*7ee0*/  CS2R R46, SRZ ;  /* 0x00000000002e7805 */ /* 0x000fe2000001ff00 */
[----:B------:R-:W-:Y:S01]  /*7ef0*/  CS2R R50, SRZ ;  /* 0x0000000000327805 */ /* 0x000fe2000001ff00 */
[----:B--2---:R-:W-:Y:S01]  /*7f00*/  CS2R R40, SRZ ;  /* 0x0000000000287805 */ /* 0x004fe2000001ff00 */
[--C-:B------:R-:W-:Y:S01]  /*7f10*/  @!P2 IMAD.WIDE R18, R11, 0x2, R20.reuse ;  /* 0x000000020b12a825 */ /* 0x100fe200078e0214 */
[----:B------:R3:W5:Y:S03]  /*7f20*/  @!P2 LD.E.64 R62, [R32.64] ;  /* 0x00000006203ea980 */ /* 0x000766000c101b00 */
[----:B------:R-:W-:Y:S01]  /*7f30*/  @!P1 IMAD.WIDE R10, R10, 0x2, R20 ;  /* 0x000000020a0a9825 */ /* 0x000fe200078e0214 */
[----:B------:R3:W5:Y:S03]  /*7f40*/  @!P2 LD.E.64 R60, [R18.64] ;  /* 0x00000006123ca980 */ /* 0x000766000c101b00 */
[C---:B------:R-:W-:Y:S01]  /*7f50*/  @!P0 IMAD.WIDE R22, R8.reuse, 0x2, R22 ;  /* 0x0000000208168825 */ /* 0x040fe200078e0216 */
[----:B------:R3:W5:Y:S03]  /*7f60*/  @!P1 LD.E.64 R54, [R14.64] ;  /* 0x000000060e369980 */ /* 0x000766000c101b00 */
[----:B------:R-:W-:Y:S01]  /*7f70*/  @!P0 IMAD.WIDE R20, R8, 0x2, R20 ;  /* 0x0000000208148825 */ /* 0x000fe200078e0214 */
[----:B------:R3:W5:Y:S04]  /*7f80*/  @!P0 LD.E.64 R46, [R22.64] ;  /* 0x00000006162e8980 */ /* 0x000768000c101b00 */
[----:B------:R3:W5:Y:S04]  /*7f90*/  @!P1 LD.E.64 R50, [R10.64] ;  /* 0x000000060a329980 */ /* 0x000768000c101b00 */
[----:B------:R3:W5:Y:S02]  /*7fa0*/  @!P0 LD.E.64 R40, [R20.64] ;  /* 0x0000000614288980 */ /* 0x000764000c101b00 */
.L_x_1907:
[----:B--234-:R-:W-:Y:S05]  /*7fb0*/  BSYNC B0 ;  /* 0x0000000000007941 */ /* 0x01cfea0003800000 */
.L_x_1906:
        /* <DEDUP_REMOVED lines=22> */
[----:B------:R-:W-:Y:S01]  /*8120*/  IMAD.MOV.U32 R8, RZ, RZ, R40 ;  /* 0x000000ffff087224 */ /* 0x000fe200078e0028 */
[----:B------:R-:W-:Y:S01]  /*8130*/  IMNMX R52, R52, 0x80, PT ;  /* 0x0000008034347817 */ /* 0x000fe20003800200 */
[----:B------:R-:W-:Y:S01]  /*8140*/  IMAD.MOV.U32 R11, RZ, RZ, R73 ;  /* 0x000000ffff0b7224 */ /* 0x000fe200078e0049 */
[----:B------:R-:W-:Y:S01]  /*8150*/  PRMT R45, R10, 0x7610, R45 ;  /* 0x000076100a2d7816 */ /* 0x000fe2000000002d */
[----:B------:R-:W-:Y:S01]  /*8160*/  IMAD.MOV.U32 R12, RZ, RZ, R41 ;  /* 0x000000ffff0c7224 */ /* 0x000fe200078e0029 */
[----:B------:R-:W-:Y:S01]  /*8170*/  SHF.R.S32.HI R10, RZ, 0x1f, R29 ;  /* 0x0000001fff0a7819 */ /* 0x000fe2000001141d */
[----:B------:R-:W-:Y:S01]  /*8180*/  IMAD.MOV.U32 R9, RZ, RZ, R88 ;  /* 0x000000ffff097224 */ /* 0x000fe200078e0058 */
[----:B------:R-:W-:Y:S01]  /*8190*/  PRMT R14, R8, 0x7610, R14 ;  /* 0x00007610080e7816 */ /* 0x000fe2000000000e */
[----:B------:R-:W-:Y:S01]  /*81a0*/  IMAD.MOV.U32 R8, RZ, RZ, R51 ;  /* 0x000000ffff087224 */ /* 0x000fe200078e0033 */
[----:B------:R-:W-:-:S02]  /*81b0*/  LEA.HI R10, R10, R29, RZ, 0x3 ;  /* 0x0000001d0a0a7211 */ /* 0x000fc400078f18ff */
[----:B------:R-:W-:Y:S01]  /*81c0*/  PRMT R35, R11, 0x7610, R35 ;  /* 0x000076100b237816 */ /* 0x000fe20000000023 */
[----:B------:R-:W-:Y:S01]  /*81d0*/  IMAD.MOV.U32 R11, RZ, RZ, R91 ;  /* 0x000000ffff0b7224 */ /* 0x000fe200078e005b */
[----:B------:R-:W-:Y:S02]  /*81e0*/  LOP3.LUT R10, R10, 0xfffffff8, RZ, 0xc0, !PT ;  /* 0xfffffff80a0a7812 */ /* 0x000fe400078ec0ff */
[----:B------:R-:W-:Y:S01]  /*81f0*/  PRMT R19, R8, 0x7610, R19 ;  /* 0x0000761008137816 */ /* 0x000fe20000000013 */
[----:B------:R-:W-:Y:S01]  /*8200*/  IMAD.MOV.U32 R8, RZ, RZ, R60 ;  /* 0x000000ffff087224 */ /* 0x000fe200078e003c */
[----:B------:R-:W-:Y:S01]  /*8210*/  BAR.SYNC.DEFER_BLOCKING 0x0 ;  /* 0x0000000000007b1d */ /* 0x000fe20000010000 */
[C---:B------:R-:W-:Y:S01]  /*8220*/  IMAD.IADD R10, R29.reuse, 0x1, -R10 ;  /* 0x000000011d0a7824 */ /* 0x040fe200078e0a0a */
[----:B------:R-:W-:Y:S02]  /*8230*/  ISETP.GE.AND P0, PT, R29, R52, PT ;  /* 0x000000341d00720c */ /* 0x000fe40003f06270 */
[----:B------:R-:W-:Y:S01]  /*8240*/  PRMT R31, R8, 0x7610, R31 ;  /* 0x00007610081f7816 */ /* 0x000fe2000000001f */
[C---:B------:R-:W-:Y:S01]  /*8250*/  IMAD.SHL.U32 R8, R10.reuse, 0x40, RZ ;  /* 0x000000400a087824 */ /* 0x040fe200078e00ff */
[----:B------:R-:W-:Y:S01]  /*8260*/  LOP3.LUT P1, RZ, R10, 0x4, RZ, 0xc0, !PT ;  /* 0x000000040aff7812 */ /* 0x000fe2000782c0ff */
[----:B------:R-:W-:Y:S01]  /*8270*/  IMAD.MOV.U32 R10, RZ, RZ, R69 ;  /* 0x000000ffff0a7224 */ /* 0x000fe200078e0045 */
[----:B------:R-:W-:Y:S01]  /*8280*/  PRMT R44, R11, 0x7610, R44 ;  /* 0x000076100b2c7816 */ /* 0x000fe2000000002c */
[----:B------:R-:W-:Y:S01]  /*8290*/  IMAD.MOV.U32 R11, RZ, RZ, R50 ;  /* 0x000000ffff0b7224 */ /* 0x000fe200078e0032 */
[----:B------:R-:W-:-:S02]  /*82a0*/  LOP3.LUT R8, R8, 0x1c0, RZ, 0xc0, !PT ;  /* 0x000001c008087812 */ /* 0x000fc400078ec0ff */
[----:B------:R-:W-:Y:S01]  /*82b0*/  PRMT R13, R12, 0x7610, R13 ;  /* 0x000076100c0d7816 */ /* 0x000fe2000000000d */
[----:B------:R-:W-:Y:S01]  /*82c0*/  IMAD.MOV.U32 R12, RZ, RZ, R61 ;  /* 0x000000ffff0c7224 */ /* 0x000fe200078e003d */
[----:B------:R-:W-:Y:S02]  /*82d0*/  LOP3.LUT R71, R8, 0x18, R71, 0xf8, !PT ;  /* 0x0000001808477812 */ /* 0x000fe400078ef847 */
[----:B------:R-:W-:Y:S01]  /*82e0*/  SHF.R.U32.HI R18, RZ, 0x3, R8 ;  /* 0x00000003ff127819 */ /* 0x000fe20000011608 */
[----:B------:R-:W-:Y:S01]  /*82f0*/  IMAD.MOV.U32 R8, RZ, RZ, R74 ;  /* 0x000000ffff087224 */ /* 0x000fe200078e004a */
[----:B------:R-:W-:Y:S01]  /*8300*/  PRMT R20, R11, 0x7610, R20 ;  /* 0x000076100b147816 */ /* 0x000fe20000000014 */
[----:B------:R-:W-:Y:S01]  /*8310*/  IMAD.MOV.U32 R11, RZ, RZ, R68 ;  /* 0x000000ffff0b7224 */ /* 0x000fe200078e0044 */
[----:B------:R-:W-:Y:S02]  /*8320*/  LOP3.LUT R18, R71, R18, RZ, 0x3c, !PT ;  /* 0x0000001247127212 */ /* 0x000fe400078e3cff */
[----:B------:R-:W-:-:S02]  /*8330*/  PRMT R23, R12, 0x7610, R23 ;  /* 0x000076100c177816 */ /* 0x000fc40000000017 */
[----:B------:R-:W-:Y:S01]  /*8340*/  PRMT R37, R10, 0x7610, R37 ;  /* 0x000076100a257816 */ /* 0x000fe20000000025 */
[----:B------:R-:W-:Y:S01]  /*8350*/  IMAD R18, R87, 0x200, R18 ;  /* 0x0000020057127824 */ /* 0x000fe200078e0212 */
[----:B------:R-:W-:Y:S01]  /*8360*/  PRMT R43, R8, 0x7610, R43 ;  /* 0x00007610082b7816 */ /* 0x000fe2000000002b */
[----:B------:R-:W-:Y:S01]  /*8370*/  IMAD.MOV.U32 R10, RZ, RZ, R75 ;  /* 0x000000ffff0a7224 */ /* 0x000fe200078e004b */
[----:B------:R-:W-:Y:S01]  /*8380*/  PRMT R34, R11, 0x7610, R34 ;  /* 0x000076100b227816 */ /* 0x000fe20000000022 */
[----:B------:R-:W-:Y:S01]  /*8390*/  IMAD.MOV.U32 R8, RZ, RZ, R89 ;  /* 0x000000ffff087224 */ /* 0x000fe200078e0059 */
[C---:B------:R-:W-:Y:S02]  /*83a0*/  IADD3 R12, R18.reuse, 0x20, RZ ;  /* 0x00000020120c7810 */ /* 0x040fe40007ffe0ff */
[----:B------:R-:W-:Y:S02]  /*83b0*/  @P1 IADD3 R12, R18, -0x20, RZ ;  /* 0xffffffe0120c1810 */ /* 0x000fe40007ffe0ff */
        /* <DEDUP_REMOVED lines=55> */
.L_x_1911:
[----:B------:R-:W-:Y:S05]  /*8730*/  BSYNC B0 ;  /* 0x0000000000007941 */ /* 0x000fea0003800000 */
.L_x_1910:
        /* <DEDUP_REMOVED lines=50> */
.L_x_1913:
[----:B------:R-:W-:Y:S05]  /*8a60*/  BSYNC B0 ;  /* 0x0000000000007941 */ /* 0x000fea0003800000 */
.L_x_1912:
        /* <DEDUP_REMOVED lines=28> */
[----:B------:R-:W-:Y:S01]  /*8c30*/  FFMA.FTZ R86, R98, R11, -R86 ;  /* 0x0000000b62567223 */ /* 0x000fe20000010856 */
[----:B------:R-:W-:Y:S01]  /*8c40*/  SHF.L.U32 R11, R93, 0x10, RZ ;  /* 0x000000105d0b7819 */ /* 0x000fe200000006ff */
[-C--:B------:R-:W-:Y:S01]  /*8c50*/  FMUL.FTZ R99, R99, R107.reuse ;  /* 0x0000006b63637220 */ /* 0x080fe20000410000 */
[----:B------:R-:W-:Y:S01]  /*8c60*/  LOP3.LUT R93, R93, 0xffff0000, RZ, 0xc0, !PT ;  /* 0xffff00005d5d7812 */ /* 0x000fe200078ec0ff */
[----:B------:R-:W-:Y:S01]  /*8c70*/  FFMA.FTZ R9, R10, R107, -R9 ;  /* 0x0000006b0a097223 */ /* 0x000fe20000010809 */
[----:B------:R-:W-:Y:S01]  /*8c80*/  LOP3.LUT R107, R84, 0xffff0000, RZ, 0xc0, !PT ;  /* 0xffff0000546b7812 */ /* 0x000fe200078ec0ff */
[----:B------:R-:W-:Y:S02]  /*8c90*/  FFMA.FTZ R71, R98, R8, R71 ;  /* 0x0000000862477223 */ /* 0x000fe40000010047 */
[----:B------:R-:W-:Y:S02]  /*8ca0*/  IMAD.U32 R8, R84, 0x10000, RZ ;  /* 0x0001000054087824 */ /* 0x000fe400078e00ff */
        /* <DEDUP_REMOVED lines=14> */
.L_x_1915:
[----:B------:R-:W-:Y:S05]  /*8d90*/  BSYNC B0 ;  /* 0x0000000000007941 */ /* 0x000fea0003800000 */
.L_x_1914:
        /* <DEDUP_REMOVED lines=29> */
[C---:B------:R-:W-:Y:S01]  /*8f70*/  SHF.L.U32 R11, R77.reuse, 0x10, RZ ;  /* 0x000000104d0b7819 */ /* 0x040fe200000006ff */
        /* <DEDUP_REMOVED lines=20> */
.L_x_1917:
[----:B------:R-:W-:Y:S05]  /*90c0*/  BSYNC B0 ;  /* 0x0000000000007941 */ /* 0x000fea0003800000 */
.L_x_1916:
        /* <DEDUP_REMOVED lines=14> */
[----:B------:R-:W-:Y:S02]  /*91b0*/  LOP3.LUT R93, R64, 0xffff0000, RZ, 0xc0, !PT ;  /* 0xffff0000405d7812 */ /* 0x000fe400078ec0ff */
[----:B------:R-:W-:Y:S01]  /*91c0*/  LOP3.LUT R99, R66, 0xffff0000, RZ, 0xc0, !PT ;  /* 0xffff000042637812 */ /* 0x000fe200078ec0ff */
[C---:B-1----:R-:W-:Y:S01]  /*91d0*/  IMAD.U32 R70, R10.reuse, 0x10000, RZ ;  /* 0x000100000a467824 */ /* 0x042fe200078e00ff */
        /* <DEDUP_REMOVED lines=12> */
[----:B------:R-:W-:Y:S02]  /*92a0*/  FMUL.FTZ R9, R71, R59 ;  /* 0x0000003b47097220 */ /* 0x000fe40000410000 */
[----:B------:R-:W-:-:S02]  /*92b0*/  FFMA.FTZ R65, R70, R11, -R65 ;  /* 0x0000000b46417223 */ /* 0x000fc40000010841 */
[----:B------:R-:W-:Y:S01]  /*92c0*/  FFMA.FTZ R8, R70, R8, R67 ;  /* 0x0000000846087223 */ /* 0x000fe20000010043 */
[----:B------:R-:W-:Y:S01]  /*92d0*/  SHF.L.U32 R67, R66, 0x10, RZ ;  /* 0x0000001042437819 */ /* 0x000fe200000006ff */
[-C--:B------:R-:W-:Y:S02]  /*92e0*/  FMUL.FTZ R71, R71, R84.reuse ;  /* 0x0000005447477220 */ /* 0x080fe40000410000 */
[----:B------:R-:W-:Y:S02]  /*92f0*/  IMAD.U32 R11, R64, 0x10000, RZ ;  /* 0x00010000400b7824 */ /* 0x000fe400078e00ff */
[C---:B------:R-:W-:Y:S02]  /*9300*/  FFMA.FTZ R9, R10.reuse, R84, -R9 ;  /* 0x000000540a097223 */ /* 0x040fe40000010809 */
[----:B------:R-:W-:Y:S02]  /*9310*/  FFMA.FTZ R64, R10, R59, R71 ;  /* 0x0000003b0a407223 */ /* 0x000fe40000010047 */
[----:B------:R-:W-:-:S02]  /*9320*/  FMUL.FTZ R10, R77, R11 ;  /* 0x0000000b4d0a7220 */ /* 0x000fc40000410000 */
        /* <DEDUP_REMOVED lines=12> */
.L_x_1919:
[----:B------:R-:W-:Y:S05]  /*93f0*/  BSYNC B0 ;  /* 0x0000000000007941 */ /* 0x000fea0003800000 */
.L_x_1918:
        /* <DEDUP_REMOVED lines=49> */
.L_x_1909:
[----:B------:R-:W-:Y:S05]  /*9710*/  BSYNC B1 ;  /* 0x0000000000017941 */ /* 0x000fea0003800000 */
.L_x_1908:
        /* <DEDUP_REMOVED lines=52> */
.L_x_1922:
[----:B------:R-:W-:Y:S05]  /*9a60*/  BSYNC B0 ;  /* 0x0000000000007941 */ /* 0x000fea0003800000 */
.L_x_1921:
        /* <DEDUP_REMOVED lines=50> */
.L_x_1924:
[----:B------:R-:W-:Y:S05]  /*9d90*/  BSYNC B0 ;  /* 0x0000000000007941 */ /* 0x000fea0003800000 */
.L_x_1923:
        /* <DEDUP_REMOVED lines=50> */
.L_x_1926:
[----:B------:R-:W-:Y:S05]  /*a0c0*/  BSYNC B0 ;  /* 0x0000000000007941 */ /* 0x000fea0003800000 */
.L_x_1925:
        /* <DEDUP_REMOVED lines=50> */
.L_x_1928:
[----:B------:R-:W-:Y:S05]  /*a3f0*/  BSYNC B0 ;  /* 0x0000000000007941 */ /* 0x000fea0003800000 */
.L_x_1927:
        /* <DEDUP_REMOVED lines=40> */
[-C--:B------:R-:W-:Y:S02]  /*a680*/  FMUL.FTZ R36, R36, R22.reuse ;  /* 0x0000001624247220 */ /* 0x080fe40000410000 */
[----:B------:R-:W-:Y:S01]  /*a690*/  FFMA.FTZ R29, R34, R29, -R10 ;  /* 0x0000001d221d7223 */ /* 0x000fe2000001080a */
[----:B------:R-:W-:Y:S01]  /*a6a0*/  F2FP.BF16.PACK_AB R10, R8, R21 ;  /* 0x00000015080a723e */ /* 0x000fe200000010ff */
[----:B------:R-:W-:Y:S01]  /*a6b0*/  FFMA.FTZ R22, R31, R22, -R11 ;  /* 0x000000161f167223 */ /* 0x000fe2000001080b */
[----:B------:R-:W-:Y:S01]  /*a6c0*/  F2FP.BF16.PACK_AB R11, R32, R9 ;  /* 0x00000009200b723e */ /* 0x000fe200000010ff */
[----:B------:R-:W-:-:S02]  /*a6d0*/  FFMA.FTZ R34, R34, R23, R33 ;  /* 0x0000001722227223 */ /* 0x000fc40000010021 */
[----:B------:R-:W-:-:S03]  /*a6e0*/  FFMA.FTZ R31, R31, R20, R36 ;  /* 0x000000141f1f7223 */ /* 0x000fc60000010024 */
[----:B------:R-:W-:Y:S02]  /*a6f0*/  F2FP.BF16.PACK_AB R8, R34, R29 ;  /* 0x0000001d2208723e */ /* 0x000fe400000010ff */
[----:B------:R-:W-:-:S05]  /*a700*/  F2FP.BF16.PACK_AB R9, R31, R22 ;  /* 0x000000161f09723e */ /* 0x000fca00000010ff */
[----:B------:R1:W-:Y:S02]  /*a710*/  STS.128 [R18+0xa000], R8 ;  /* 0x00a0000812007388 */ /* 0x0003e40000000c00 */
.L_x_1930:
[----:B------:R-:W-:Y:S05]  /*a720*/  BSYNC B0 ;  /* 0x0000000000007941 */ /* 0x000fea0003800000 */
.L_x_1929:
        /* <DEDUP_REMOVED lines=50> */
.L_x_1903:
[----:B------:R-:W-:Y:S01]  /*aa50*/  ISETP.NE.AND P0, PT, R173, 0x1, PT ;  /* 0x00000001ad00780c */ /* 0x000fe20003f05270 */
[----:B------:R-:W-:Y:S01]  /*aa60*/  IMAD.MOV.U32 R11, RZ, RZ, R19 ;  /* 0x000000ffff0b7224 */ /* 0x000fe200078e0013 */
[----:B------:R-:W-:Y:S01]  /*aa70*/  BSSY B0, `(.L_x_1931) ;  /* 0x0000048000007945 */ /* 0x000fe20003800000 */
[----:B------:R-:W-:Y:S01]  /*aa80*/  IMAD.MOV.U32 R15, RZ, RZ, R17 ;  /* 0x000000ffff0f7224 */ /* 0x000fe200078e0011 */
        /* <DEDUP_REMOVED lines=29> */
[----:B------:R-:W-:Y:S02]  /*ac60*/  ISETP.GE.AND P0, PT, R8, R9, PT ;  /* 0x000000090800720c */ /* 0x000fe40003f06270 */
        /* <DEDUP_REMOVED lines=15> */
[----:B-1----:R-:W-:Y:S01]  /*ad60*/  @!P2 IMAD.WIDE R32, R71, 0x2, R20 ;  /* 0x000000024720a825 */ /* 0x002fe200078e0214 */
[----:B------:R-:W-:Y:S02]  /*ad70*/  @!P0 LEA.HI R10, R10, R19, RZ, 0x3 ;  /* 0x000000130a0a8211 */ /* 0x000fe400078f18ff */
[----:B------:R-:W-:Y:S02]  /*ad80*/  @!P1 LOP3.LUT R11, R11, 0xfffffff8, RZ, 0xc0, !PT ;  /* 0xfffffff80b0b9812 */ /* 0x000fe400078ec0ff */
[----:B------:R-:W-:Y:S01]  /*ad90*/  @!P0 LOP3.LUT R10, R10, 0xfffffff8, RZ, 0xc0, !PT ;  /* 0xfffffff80a0a8812 */ /* 0x000fe200078ec0ff */
[----:B------:R1:W5:Y:S01]  /*ada0*/  @!P2 LD.E.128 R76, [R32.64] ;  /* 0x00000006204ca980 */ /* 0x000362000c101d00 */
[----:B------:R-:W-:Y:S01]  /*adb0*/  CS2R R74, SRZ ;  /* 0x00000000004a7805 */ /* 0x000fe2000001ff00 */
[----:B---34-:R-:W-:Y:S01]  /*adc0*/  @!P1 IMAD.WIDE R34, R11, 0x2, R14 ;  /* 0x000000020b229825 */ /* 0x018fe200078e020e */
        /* <DEDUP_REMOVED lines=8> */
[----:B------:R-:W-:-:S02]  /*ae50*/  CS2R R48, SRZ ;  /* 0x0000000000307805 */ /* 0x000fc4000001ff00 */
[----:B------:R2:W5:Y:S01]  /*ae60*/  @!P1 LD.E.128 R56, [R34.64] ;  /* 0x0000000622389980 */ /* 0x000562000c101d00 */
[----:B-1----:R-:W-:-:S04]  /*ae70*/  @!P1 IMAD.WIDE R32, R11, 0x2, R20 ;  /* 0x000000020b209825 */ /* 0x002fc800078e0214 */
[C---:B------:R-:W-:Y:S01]  /*ae80*/  @!P0 IMAD.WIDE R20, R10.reuse, 0x2, R20 ;  /* 0x000000020a148825 */ /* 0x040fe200078e0214 */
[----:B------:R2:W5:Y:S03]  /*ae90*/  @!P1 LD.E.128 R60, [R32.64] ;  /* 0x00000006203c9980 */ /* 0x000566000c101d00 */
[--C-:B------:R-:W-:Y:S01]  /*aea0*/  @!P0 IMAD.WIDE R10, R10, 0x2, R14.reuse ;  /* 0x000000020a0a8825 */ /* 0x100fe200078e020e */
[----:B------:R2:W5:Y:S03]  /*aeb0*/  @!P0 LD.E.128 R52, [R20.64] ;  /* 0x0000000614348980 */ /* 0x000566000c101d00 */
[----:B------:R-:W-:Y:S01]  /*aec0*/  @!P2 IMAD.WIDE R14, R71, 0x2, R14 ;  /* 0x00000002470ea825 */ /* 0x000fe200078e020e */
[----:B------:R2:W5:Y:S04]  /*aed0*/  @!P0 LD.E.128 R48, [R10.64] ;  /* 0x000000060a308980 */ /* 0x000568000c101d00 */
[----:B------:R2:W5:Y:S02]  /*aee0*/  @!P2 LD.E.128 R72, [R14.64] ;  /* 0x000000060e48a980 */ /* 0x000564000c101d00 */
.L_x_1932:
[----:B--2---:R-:W-:Y:S05]  /*aef0*/  BSYNC B0 ;  /* 0x0000000000007941 */ /* 0x004fea0003800000 */
.L_x_1931:
[----:B------:R-:W-:Y:S01]  /*af00*/  IADD3 R10, R8, 0x40, RZ ;  /* 0x00000040080a7810 */ /* 0x000fe20007ffe0ff */
[----:B-----5:R-:W-:Y:S01]  /*af10*/  IMAD.MOV.U32 R8, RZ, RZ, R54 ;  /* 0x000000ffff087224 */ /* 0x020fe200078e0036 */
[----:B------:R2:W4:Y:S01]  /*af20*/  SHFL.IDX PT, R65, R18, 0x1, 0x1c1f ;  /* 0x003c1f0012417f89 */ /* 0x00052200000e0000 */
        /* <DEDUP_REMOVED lines=43> */
[----:B------:R-:W3:Y:S01]  /*b1e0*/  SHFL.IDX PT, R64, R17, 0x1, 0x1c1f ;  /* 0x003c1f0011407f89 */ /* 0x000ee200000e0000 */
[----:B------:R-:W-:Y:S01]  /*b1f0*/  IMAD.MOV.U32 R8, RZ, RZ, R73 ;  /* 0x000000ffff087224 */ /* 0x000fe200078e0049 */
[----:B------:R-:W-:Y:S01]  /*b200*/  BSSY B0, `(.L_x_1933) ;  /* 0x0000036000007945 */ /* 0x000fe20003800000 */
[----:B------:R-:W-:Y:S01]  /*b210*/  PRMT R125, R12, 0x7610, R125 ;  /* 0x000076100c7d7816 */ /* 0x000fe2000000007d */
[----:B---3--:R3:W1:Y:S01]  /*b220*/  SHFL.IDX PT, R15, R16, 0x1, 0x1c1f ;  /* 0x003c1f00100f7f89 */ /* 0x00866200000e0000 */
[----:B------:R-:W-:Y:S01]  /*b230*/  PRMT R124, R11, 0x7610, R124 ;  /* 0x000076100b7c7816 */ /* 0x000fe2000000007c */
[----:B-1----:R-:W-:Y:S01]  /*b240*/  CS2R R20, SRZ ;  /* 0x0000000000147805 */ /* 0x002fe2000001ff00 */
[----:B------:R-:W-:Y:S01]  /*b250*/  PRMT R123, R10, 0x7610, R123 ;  /* 0x000076100a7b7816 */ /* 0x000fe2000000007b */
[----:B----4-:R1:W4:Y:S01]  /*b260*/  SHFL.IDX PT, R14, R13, 0x1, 0x1c1f ;  /* 0x003c1f000d0e7f89 */ /* 0x01032200000e0000 */
[----:B------:R-:W-:Y:S01]  /*b270*/  PRMT R122, R8, 0x7610, R122 ;  /* 0x00007610087a7816 */ /* 0x000fe2000000007a */
[----:B------:R-:W-:Y:S01]  /*b280*/  CS2R R38, SRZ ;  /* 0x0000000000267805 */ /* 0x000fe2000001ff00 */
[----:B------:R-:W-:Y:S01]  /*b290*/  CS2R R36, SRZ ;  /* 0x0000000000247805 */ /* 0x000fe2000001ff00 */
[----:B------:R-:W-:Y:S01]  /*b2a0*/  CS2R R46, SRZ ;  /* 0x00000000002e7805 */ /* 0x000fe2000001ff00 */
[----:B------:R-:W-:Y:S01]  /*b2b0*/  CS2R R44, SRZ ;  /* 0x00000000002c7805 */ /* 0x000fe2000001ff00 */
[----:B--2---:R-:W-:Y:S01]  /*b2c0*/  CS2R R18, SRZ ;  /* 0x0000000000127805 */ /* 0x004fe2000001ff00 */
[----:B------:R-:W-:Y:S01]  /*b2d0*/  CS2R R34, SRZ ;  /* 0x0000000000227805 */ /* 0x000fe2000001ff00 */
[----:B------:R-:W-:Y:S01]  /*b2e0*/  CS2R R32, SRZ ;  /* 0x0000000000207805 */ /* 0x000fe2000001ff00 */
[----:B------:R-:W-:Y:S01]  /*b2f0*/  CS2R R42, SRZ ;  /* 0x00000000002a7805 */ /* 0x000fe2000001ff00 */
[----:B------:R-:W-:Y:S01]  /*b300*/  CS2R R40, SRZ ;  /* 0x0000000000287805 */ /* 0x000fe2000001ff00 */
[----:B---3--:R-:W-:Y:S01]  /*b310*/  CS2R R16, SRZ ;  /* 0x0000000000107805 */ /* 0x008fe2000001ff00 */
[----:B------:R-:W-:Y:S05]  /*b320*/  @P0 BRA `(.L_x_1934) ;  /* 0x0000023000000947 */ /* 0x000fea0003800000 */
[C---:B-1----:R-:W-:Y:S01]  /*b330*/  IADD3 R13, R71.reuse, 0x20, RZ ;  /* 0x00000020470d7810 */ /* 0x042fe20007ffe0ff */
        /* <DEDUP_REMOVED lines=9> */
[C-C-:B------:R-:W-:Y:S01]  /*b3d0*/  @!P2 IMAD.WIDE R16, R71.reuse, 0x2, R64.reuse ;  /* 0x000000024710a825 */ /* 0x140fe200078e0240 */
        /* <DEDUP_REMOVED lines=11> */
[--C-:B----4-:R-:W-:Y:S01]  /*b490*/  @!P1 IMAD.WIDE R10, R10, 0x2, R14.reuse ;  /* 0x000000020a0a9825 */ /* 0x110fe200078e020e */
        /* <DEDUP_REMOVED lines=12> */
.L_x_1934:
[----:B------:R-:W-:Y:S05]  /*b560*/  BSYNC B0 ;  /* 0x0000000000007941 */ /* 0x000fea0003800000 */
.L_x_1933:
[----:B-----5:R-:W-:Y:S01]  /*b570*/  IMAD.MOV.U32 R8, RZ, RZ, R22 ;  /* 0x000000ffff087224 */ /* 0x020fe200078e0016 */
[----:B------:R-:W-:-:S04]  /*b580*/  DEPBAR.LE SB0, 0x1 ;  /* 0x000080400000791a */ /* 0x000fc80000000000 */
[----:B------:R-:W-:Y:S01]  /*b590*/  PRMT R70, R8, 0x7610, R70 ;  /* 0x0000761008467816 */ /* 0x000fe20000000046 */
[----:B--2---:R-:W-:Y:S01]  /*b5a0*/  IMAD.MOV.U32 R11, RZ, RZ, R20 ;  /* 0x000000ffff0b7224 */ /* 0x004fe200078e0014 */
        /* <DEDUP_REMOVED lines=56> */
[----:B----4-:R-:W-:Y:S01]  /*b930*/  IMAD.SHL.U32 R14, R29, 0x40, RZ ;  /* 0x000000401d0e7824 */ /* 0x010fe200078e00ff */
[----:B------:R-:W-:Y:S01]  /*b940*/  SHF.R.U32.HI R73, RZ, 0x10, R73 ;  /* 0x00000010ff497819 */ /* 0x000fe20000011649 */
[----:B------:R-:W-:Y:S01]  /*b950*/  IMAD.SHL.U32 R8, R87, 0x200, RZ ;  /* 0x0000020057087824 */ /* 0x000fe200078e00ff */
[----:B------:R-:W-:Y:S02]  /*b960*/  LEA.HI R12, R12, R103, RZ, 0x1d ;  /* 0x000000670c0c7211 */ /* 0x000fe400078fe8ff */
[----:B------:R-:W-:Y:S02]  /*b970*/  LOP3.LUT R14, R14, 0x1c0, RZ, 0xc0, !PT ;  /* 0x000001c00e0e7812 */ /* 0x000fe400078ec0ff */
[----:B------:R-:W-:Y:S01]  /*b980*/  SHF.R.S32.HI R9, RZ, 0x1f, R12 ;  /* 0x0000001fff097819 */ /* 0x000fe2000001140c */
[----:B------:R-:W-:Y:S01]  /*b990*/  IMAD.SHL.U32 R10, R12, 0x8, RZ ;  /* 0x000000080c0a7824 */ /* 0x000fe200078e00ff */
[----:B-1----:R-:W-:-:S02]  /*b9a0*/  LOP3.LUT R13, R14, 0x38, R71, 0xf8, !PT ;  /* 0x000000380e0d7812 */ /* 0x002fc400078ef847 */
        /* <DEDUP_REMOVED lines=100> */
.L_x_1938:
[----:B------:R-:W-:Y:S05]  /*bff0*/  BSYNC B0 ;  /* 0x0000000000007941 */ /* 0x000fea0003800000 */
.L_x_1937:
        /* <DEDUP_REMOVED lines=34> */
[----:B----4-:R-:W1:Y:S01]  /*c220*/  LDS.128 R12, [R73+0xc100] ;  /* 0x00c10000490c7984 */ /* 0x010e620000000c00 */
        /* <DEDUP_REMOVED lines=87> */
.L_x_1940:
[----:B------:R-:W-:Y:S05]  /*c7a0*/  BSYNC B0 ;  /* 0x0000000000007941 */ /* 0x000fea0003800000 */
.L_x_1939:
        /* <DEDUP_REMOVED lines=121> */
.L_x_1936:
[----:B------:R-:W-:Y:S05]  /*cf40*/  BSYNC B1 ;  /* 0x0000000000017941 */ /* 0x000fea0003800000 */
.L_x_1935:
        /* <DEDUP_REMOVED lines=17> */
[----:B----4-:R-:W-:Y:S02]  /*d060*/  LOP3.LUT R14, R10, 0x38, R71, 0xf8, !PT ;  /* 0x000000380a0e7812 */ /* 0x010fe400078ef847 */
        /* <DEDUP_REMOVED lines=11> */
[----:B------:R-:W-:Y:S02]  /*d120*/  SHF.R.U64 R42, R42, 0x10, R43 ;  /* 0x000000102a2a7819 */ /* 0x000fe4000000122b */
[----:B------:R-:W-:Y:S01]  /*d130*/  IMAD.SHL.U32 R48, R48, 0x2, RZ ;  /* 0x0000000230307824 */ /* 0x000fe200078e00ff */
[----:B------:R-:W-:-:S02]  /*d140*/  SHF.R.U64 R44, R44, 0x10, R45 ;  /* 0x000000102c2c7819 */ /* 0x000fc4000000122d */
[----:B------:R-:W-:Y:S02]  /*d150*/  SHF.R.U32.HI R43, RZ, 0x10, R43 ;  /* 0x00000010ff2b7819 */ /* 0x000fe4000001162b */
[----:B------:R-:W2:Y:S01]  /*d160*/  LDS.128 R8, [R48+0xc100] ;  /* 0x00c1000030087984 */ /* 0x000ea20000000c00 */
[----:B------:R-:W-:Y:S02]  /*d170*/  SHF.R.U32.HI R45, RZ, 0x10, R45 ;  /* 0x00000010ff2d7819 */ /* 0x000fe4000001162d */
[----:B------:R-:W-:Y:S02]  /*d180*/  PRMT R95, R95, 0x5410, R40 ;  /* 0x000054105f5f7816 */ /* 0x000fe40000000028 */
[----:B------:R-:W-:Y:S02]  /*d190*/  PRMT R94, R94, 0x5410, R41 ;  /* 0x000054105e5e7816 */ /* 0x000fe40000000029 */
        /* <DEDUP_REMOVED lines=82> */
.L_x_1942:
[----:B------:R-:W-:Y:S05]  /*d6c0*/  BSYNC B0 ;  /* 0x0000000000007941 */ /* 0x000fea0003800000 */
.L_x_1941:
[----:B-1----:R-:W-:Y:S01]  /*d6d0*/  IADD3 R9, R71, 0x20, RZ ;  /* 0x0000002047097810 */ /* 0x002fe20007ffe0ff */
[----:B------:R-:W-:Y:S03]  /*d6e0*/  BSSY B0, `(.L_x_1943) ;  /* 0x000007b000007945 */ /* 0x000fe60003800000 */
[----:B------:R-:W-:-:S13]  /*d6f0*/  ISETP.GE.AND P0, PT, R9, c[0x0][0x27c], PT ;  /* 0x00009f0009007a0c */ /* 0x000fda0003f06270 */
[----:B------:R-:W-:Y:S05]  /*d700*/  @P0 BRA `(.L_x_1944) ;  /* 0x0000078000000947 */ /* 0x000fea0003800000 */
[----:B------:R-:W-:Y:S01]  /*d710*/  SHF.R.S32.HI R12, RZ, 0x1f, R9 ;  /* 0x0000001fff0c7819 */ /* 0x000fe20000011409 */
[----:B------:R-:W-:Y:S01]  /*d720*/  IMAD.MOV.U32 R13, RZ, RZ, c[0x0][0x27c] ;  /* 0x00009f00ff0d7624 */ /* 0x000fe200078e00ff */
[----:B------:R-:W-:Y:S01]  /*d730*/  SHF.R.S32.HI R8, RZ, 0x1f, R29 ;  /* 0x0000001fff087819 */ /* 0x000fe2000001141d */
[----:B----4-:R-:W-:Y:S01]  /*d740*/  IMAD.SHL.U32 R14, R29, 0x40, RZ ;  /* 0x000000401d0e7824 */ /* 0x010fe200078e00ff */
        /* <DEDUP_REMOVED lines=32> */
[--C-:B------:R-:W-:Y:S02]  /*d950*/  SHF.R.U64 R39, R34, 0x10, R35.reuse ;  /* 0x0000001022277819 */ /* 0x100fe40000001223 */
[----:B------:R-:W-:Y:S02]  /*d960*/  SHF.R.U32.HI R35, RZ, 0x10, R35 ;  /* 0x00000010ff237819 */ /* 0x000fe40000011623 */
[----:B------:R-:W-:Y:S02]  /*d970*/  PRMT R82, R82, 0x5410, R33 ;  /* 0x0000541052527816 */ /* 0x000fe40000000021 */
[----:B------:R-:W-:Y:S02]  /*d980*/  PRMT R84, R84, 0x5410, R37 ;  /* 0x0000541054547816 */ /* 0x000fe40000000025 */
[----:B------:R-:W-:Y:S01]  /*d990*/  PRMT R86, R86, 0x5410, R35 ;  /* 0x0000541056567816 */ /* 0x000fe20000000023 */
[----:B------:R-:W-:Y:S01]  /*d9a0*/  IMAD.U32 R45, R82, 0x10000, RZ ;  /* 0x00010000522d7824 */ /* 0x000fe200078e00ff */
[----:B------:R-:W-:-:S02]  /*d9b0*/  PRMT R90, R90, 0x5410, R43 ;  /* 0x000054105a5a7816 */ /* 0x000fc4000000002b */
[----:B------:R-:W-:Y:S01]  /*d9c0*/  PRMT R89, R89, 0x5410, R36 ;  /* 0x0000541059597816 */ /* 0x000fe20000000024 */
[----:B------:R-:W-:Y:S01]  /*d9d0*/  IMAD.U32 R46, R86, 0x10000, RZ ;  /* 0x00010000562e7824 */ /* 0x000fe200078e00ff */
[----:B------:R-:W-:Y:S01]  /*d9e0*/  PRMT R88, R88, 0x5410, R39 ;  /* 0x0000541058587816 */ /* 0x000fe20000000027 */
[C---:B------:R-:W-:Y:S01]  /*d9f0*/  IMAD.U32 R39, R90.reuse, 0x10000, RZ ;  /* 0x000100005a277824 */ /* 0x040fe200078e00ff */
[----:B------:R-:W-:Y:S02]  /*da00*/  PRMT R91, R91, 0x5410, R42 ;  /* 0x000054105b5b7816 */ /* 0x000fe4000000002a */
[----:B------:R-:W-:Y:S02]  /*da10*/  LOP3.LUT R90, R90, 0xffff0000, RZ, 0xc0, !PT ;  /* 0xffff00005a5a7812 */ /* 0x000fe400078ec0ff */
[----:B------:R-:W-:Y:S02]  /*da20*/  PRMT R93, R93, 0x5410, R38 ;  /* 0x000054105d5d7816 */ /* 0x000fe40000000026 */
[----:B------:R-:W-:-:S02]  /*da30*/  LOP3.LUT R82, R82, 0xffff0000, RZ, 0xc0, !PT ;  /* 0xffff000052527812 */ /* 0x000fc400078ec0ff */
        /* <DEDUP_REMOVED lines=36> */
[C---:B------:R-:W-:Y:S01]  /*dc80*/  IMAD.U32 R45, R93.reuse, 0x10000, RZ ;  /* 0x000100005d2d7824 */ /* 0x040fe200078e00ff */
[----:B------:R-:W-:Y:S01]  /*dc90*/  LOP3.LUT R93, R93, 0xffff0000, RZ, 0xc0, !PT ;  /* 0xffff00005d5d7812 */ /* 0x000fe200078ec0ff */
[----:B------:R-:W-:Y:S02]  /*dca0*/  FFMA.FTZ R46, R13, R46, R38 ;  /* 0x0000002e0d2e7223 */ /* 0x000fe40000010026 */
[C---:B------:R-:W-:Y:S01]  /*dcb0*/  IMAD.U32 R34, R14.reuse, 0x10000, RZ ;  /* 0x000100000e227824 */ /* 0x040fe200078e00ff */
[----:B------:R-:W-:Y:S01]  /*dcc0*/  LOP3.LUT R14, R14, 0xffff0000, RZ, 0xc0, !PT ;  /* 0xffff00000e0e7812 */ /* 0x000fe200078ec0ff */
[C---:B------:R-:W-:Y:S02]  /*dcd0*/  FMUL.FTZ R13, R43.reuse, R12 ;  /* 0x0000000c2b0d7220 */ /* 0x040fe40000410000 */
[----:B------:R-:W-:Y:S02]  /*dce0*/  FMUL.FTZ R8, R44, R82 ;  /* 0x000000522c087220 */ /* 0x000fe40000410000 */
[----:B------:R-:W-:-:S02]  /*dcf0*/  FMUL.FTZ R43, R43, R45 ;  /* 0x0000002d2b2b7220 */ /* 0x000fc40000410000 */
[----:B------:R-:W-:Y:S01]  /*dd00*/  FFMA.FTZ R45, R34, R45, -R13 ;  /* 0x0000002d222d7223 */ /* 0x000fe2000001080d */
[----:B------:R-:W-:Y:S01]  /*dd10*/  LOP3.LUT R13, R88, 0xffff0000, RZ, 0xc0, !PT ;  /* 0xffff0000580d7812 */ /* 0x000fe200078ec0ff */
[-C--:B------:R-:W-:Y:S02]  /*dd20*/  FMUL.FTZ R44, R44, R89.reuse ;  /* 0x000000592c2c7220 */ /* 0x080fe40000410000 */
[----:B------:R-:W-:Y:S01]  /*dd30*/  FFMA.FTZ R38, R35, R89, -R8 ;  /* 0x0000005923267223 */ /* 0x000fe20000010808 */
[----:B------:R-:W-:Y:S01]  /*dd40*/  LOP3.LUT R8, R91, 0xffff0000, RZ, 0xc0, !PT ;  /* 0xffff00005b087812 */ /* 0x000fe200078ec0ff */
[----:B------:R-:W-:Y:S02]  /*dd50*/  FFMA.FTZ R44, R35, R82, R44 ;  /* 0x00000052232c7223 */ /* 0x000fe4000001002c */
[----:B------:R-:W-:Y:S02]  /*dd60*/  FFMA.FTZ R43, R34, R12, R43 ;  /* 0x0000000c222b7223 */ /* 0x000fe4000001002b */
[----:B------:R-:W-:Y:S01]  /*dd70*/  FMUL.FTZ R34, R42, R13 ;  /* 0x0000000d2a227220 */ /* 0x000fe20000410000 */
[----:B------:R-:W-:Y:S01]  /*dd80*/  F2FP.BF16.PACK_AB R9, R44, R9 ;  /* 0x000000092c09723e */ /* 0x000fe200000010ff */
[----:B------:R-:W-:-:S02]  /*dd90*/  FMUL.FTZ R35, R11, R86 ;  /* 0x000000560b237220 */ /* 0x000fc40000410000 */
[-C--:B------:R-:W-:Y:S02]  /*dda0*/  FMUL.FTZ R42, R42, R93.reuse ;  /* 0x0000005d2a2a7220 */ /* 0x080fe40000410000 */
[-C--:B------:R-:W-:Y:S02]  /*ddb0*/  FMUL.FTZ R12, R11, R8.reuse ;  /* 0x000000080b0c7220 */ /* 0x080fe40000410000 */
[C---:B------:R-:W-:Y:S02]  /*ddc0*/  FFMA.FTZ R34, R14.reuse, R93, -R34 ;  /* 0x0000005d0e227223 */ /* 0x040fe40000010822 */
        /* <DEDUP_REMOVED lines=12> */
.L_x_1944:
[----:B------:R-:W-:Y:S05]  /*de90*/  BSYNC B0 ;  /* 0x0000000000007941 */ /* 0x000fea0003800000 */
.L_x_1943:
[----:B------:R-:W-:-:S04]  /*dea0*/  IADD3 R71, R71, 0x40, RZ ;  /* 0x0000004047477810 */ /* 0x000fc80007ffe0ff */
[----:B------:R-:W-:-:S13]  /*deb0*/  ISETP.GE.AND P0, PT, R71, c[0x0][0x27c], PT ;  /* 0x00009f0047007a0c */ /* 0x000fda0003f06270 */
[----:B------:R-:W-:Y:S05]  /*dec0*/  @P0 BRA `(.L_x_1920) ;  /* 0x0000078000000947 */ /* 0x000fea0003800000 */
[----:B-1----:R-:W-:Y:S01]  /*ded0*/  SHF.R.S32.HI R12, RZ, 0x1f, R71 ;  /* 0x0000001fff0c7819 */ /* 0x002fe20000011447 */
[----:B------:R-:W-:Y:S01]  /*dee0*/  IMAD.MOV.U32 R11, RZ, RZ, c[0x0][0x27c] ;  /* 0x00009f00ff0b7624 */ /* 0x000fe200078e00ff */
[----:B----4-:R-:W-:Y:S01]  /*def0*/  SHF.R.S32.HI R14, RZ, 0x1f, R29 ;  /* 0x0000001fff0e7819 */ /* 0x010fe2000001141d */
        /* <DEDUP_REMOVED lines=47> */
[----:B------:R-:W-:-:S02]  /*e1f0*/  IMAD.U32 R36, R65, 0x10000, RZ ;  /* 0x0001000041247824 */ /* 0x000fc400078e00ff */
[C---:B------:R-:W-:Y:S01]  /*e200*/  IMAD.U32 R31, R66.reuse, 0x10000, RZ ;  /* 0x00010000421f7824 */ /* 0x040fe200078e00ff */
        /* <DEDUP_REMOVED lines=24> */
[C---:B------:R-:W-:Y:S01]  /*e390*/  IMAD.U32 R22, R11.reuse, 0x10000, RZ ;  /* 0x000100000b167824 */ /* 0x040fe200078e00ff */
[----:B------:R-:W-:Y:S01]  /*e3a0*/  LOP3.LUT R11, R11, 0xffff0000, RZ, 0xc0, !PT ;  /* 0xffff00000b0b7812 */ /* 0x000fe200078ec0ff */
[C---:B------:R-:W-:Y:S02]  /*e3b0*/  FFMA.FTZ R23, R16.reuse, R68, -R23 ;  /* 0x0000004410177223 */ /* 0x040fe40000010817 */
[----:B------:R-:W-:Y:S02]  /*e3c0*/  FFMA.FTZ R15, R16, R64, R15 ;  /* 0x00000040100f7223 */ /* 0x000fe4000001000f */
[----:B------:R-:W-:-:S02]  /*e3d0*/  FFMA.FTZ R17, R12, R9, -R17 ;  /* 0x000000090c117223 */ /* 0x000fc40000010811 */
[----:B------:R-:W-:Y:S02]  /*e3e0*/  IMAD.U32 R16, R69, 0x10000, RZ ;  /* 0x0001000045107824 */ /* 0x000fe400078e00ff */
[----:B------:R-:W-:Y:S01]  /*e3f0*/  FFMA.FTZ R9, R12, R37, R8 ;  /* 0x000000250c097223 */ /* 0x000fe20000010008 */
[----:B------:R-:W-:Y:S01]  /*e400*/  LOP3.LUT R8, R67, 0xffff0000, RZ, 0xc0, !PT ;  /* 0xffff000043087812 */ /* 0x000fe200078ec0ff */
[C---:B------:R-:W-:Y:S02]  /*e410*/  FMUL.FTZ R12, R22.reuse, R36 ;  /* 0x00000024160c7220 */ /* 0x040fe40000410000 */
[-C--:B------:R-:W-:Y:S02]  /*e420*/  FMUL.FTZ R22, R22, R16.reuse ;  /* 0x0000001016167220 */ /* 0x080fe40000410000 */
[----:B------:R-:W-:Y:S02]  /*e430*/  FFMA.FTZ R16, R13, R16, -R12 ;  /* 0x000000100d107223 */ /* 0x000fe4000001080c */
[----:B------:R-:W-:-:S02]  /*e440*/  FMUL.FTZ R12, R35, R38 ;  /* 0x00000026230c7220 */ /* 0x000fc40000410000 */
[C---:B------:R-:W-:Y:S01]  /*e450*/  IMAD.U32 R37, R70.reuse, 0x10000, RZ ;  /* 0x0001000046257824 */ /* 0x040fe200078e00ff */
[----:B------:R-:W-:Y:S01]  /*e460*/  LOP3.LUT R70, R70, 0xffff0000, RZ, 0xc0, !PT ;  /* 0xffff000046467812 */ /* 0x000fe200078ec0ff */
[----:B------:R-:W-:Y:S02]  /*e470*/  FFMA.FTZ R36, R13, R36, R22 ;  /* 0x000000240d247223 */ /* 0x000fe40000010016 */
[-C--:B------:R-:W-:Y:S02]  /*e480*/  FMUL.FTZ R35, R35, R8.reuse ;  /* 0x0000000823237220 */ /* 0x080fe40000410000 */
[----:B------:R-:W-:Y:S02]  /*e490*/  FMUL.FTZ R13, R34, R31 ;  /* 0x0000001f220d7220 */ /* 0x000fe40000410000 */
[----:B------:R-:W-:Y:S01]  /*e4a0*/  FFMA.FTZ R22, R19, R8, -R12 ;  /* 0x0000000813167223 */ /* 0x000fe2000001080c */
[----:B------:R-:W-:Y:S01]  /*e4b0*/  LOP3.LUT R8, R65, 0xffff0000, RZ, 0xc0, !PT ;  /* 0xffff000041087812 */ /* 0x000fe200078ec0ff */
[----:B------:R-:W-:Y:S01]  /*e4c0*/  IMAD.U32 R18, R14, 0x10000, RZ ;  /* 0x000100000e127824 */ /* 0x000fe200078e00ff */
        /* <DEDUP_REMOVED lines=24> */
.L_x_1920:
[----:B------:R-:W-:Y:S05]  /*e650*/  BSYNC B2 ;  /* 0x0000000000027941 */ /* 0x000fea0003800000 */
.L_x_1902:
[----:B-1----:R-:W-:Y:S01]  /*e660*/  IMAD.SHL.U32 R8, R0, 0x40, RZ ;  /* 0x0000004000087824 */ /* 0x002fe200078e00ff */
[----:B------:R-:W-:-:S04]  /*e670*/  DEPBAR.LE SB0, 0x0 ;  /* 0x000080000000791a */ /* 0x000fc80000000000 */
[----:B------:R-:W-:Y:S01]  /*e680*/  IMAD.SHL.U32 R9, R25, 0x8, RZ ;  /* 0x0000000819097824 */ /* 0x000fe200078e00ff */
[----:B------:R-:W-:Y:S01]  /*e690*/  LOP3.LUT R8, R8, 0x1c0, RZ, 0xc0, !PT ;  /* 0x000001c008087812 */ /* 0x000fe200078ec0ff */
[----:B------:R-:W-:Y:S01]  /*e6a0*/  IMAD R30, R30, c[0x0][0x208], RZ ;  /* 0x000082001e1e7a24 */ /* 0x000fe200078e02ff */
[----:B------:R-:W-:Y:S01]  /*e6b0*/  LOP3.LUT P1, RZ, R0, 0x2, RZ, 0xc0, !PT ;  /* 0x0000000200ff7812 */ /* 0x000fe2000782c0ff */
[C---:B----4-:R-:W-:Y:S01]  /*e6c0*/  IMAD.WIDE.U32 R14, R81.reuse, c[0x0][0x208], RZ ;  /* 0x00008200510e7a25 */ /* 0x050fe200078e00ff */
[----:B------:R-:W-:Y:S02]  /*e6d0*/  LOP3.LUT R9, R8, 0x8, R9, 0xf8, !PT ;  /* 0x0000000808097812 */ /* 0x000fe400078ef809 */
[----:B------:R-:W-:Y:S01]  /*e6e0*/  SHF.R.U32.HI R8, RZ, 0x3, R8 ;  /* 0x00000003ff087819 */ /* 0x000fe20000011608 */
[C---:B------:R-:W-:Y:S01]  /*e6f0*/  IMAD R11, R81.reuse, c[0x0][0x20c], R30 ;  /* 0x00008300510b7a24 */ /* 0x040fe200078e021e */
[----:B------:R-:W-:Y:S01]  /*e700*/  SEL R13, RZ, 0x4, P4 ;  /* 0x00000004ff0d7807 */ /* 0x000fe20002000000 */
[----:B------:R-:W-:Y:S01]  /*e710*/  IMAD R82, R81, -0x40, R172 ;  /* 0xffffffc051527824 */ /* 0x000fe200078e02ac */
[----:B------:R-:W-:Y:S01]  /*e720*/  LOP3.LUT R8, R9, R8, RZ, 0x3c, !PT ;  /* 0x0000000809087212 */ /* 0x000fe200078e3cff */
[----:B------:R-:W-:Y:S01]  /*e730*/  IMAD.IADD R11, R15, 0x1, R11 ;  /* 0x000000010f0b7824 */ /* 0x000fe200078e020b */
[----:B------:R-:W-:Y:S01]  /*e740*/  SEL R9, RZ, 0x2, P6 ;  /* 0x00000002ff097807 */ /* 0x000fe20003000000 */
[----:B------:R-:W-:Y:S01]  /*e750*/  IMAD R198, R87, 0x400, R4 ;  /* 0x0000040057c67824 */ /* 0x000fe200078e0204 */
[----:B------:R-:W-:Y:S01]  /*e760*/  LEA.HI R80, R80, R83, RZ, 0x2 ;  /* 0x0000005350507211 */ /* 0x000fe200078f10ff */
[----:B------:R-:W-:Y:S01]  /*e770*/  IMAD R197, R27, 0x200, R8 ;  /* 0x000002001bc57824 */ /* 0x000fe200078e0208 */
[----:B------:R-:W-:Y:S01]  /*e780*/  LEA R8, P0, R14, R204, 0x6 ;  /* 0x000000cc0e087211 */ /* 0x000fe200078030ff */
[----:B------:R-:W-:Y:S01]  /*e790*/  IMAD.IADD R12, R82, 0x1, -R25 ;  /* 0x00000001520c7824 */ /* 0x000fe200078e0a19 */
[----:B------:R-:W-:Y:S01]  /*e7a0*/  IADD3 R13, R13, R9, R26 ;  /* 0x000000090d0d7210 */ /* 0x000fe20007ffe01a */
[----:B------:R-:W-:Y:S01]  /*e7b0*/  IMAD.SHL.U32 R197, R197, 0x2, RZ ;  /* 0x00000002c5c57824 */ /* 0x000fe200078e00ff */
[----:B------:R-:W-:Y:S01]  /*e7c0*/  BAR.SYNC.DEFER_BLOCKING 0x0 ;  /* 0x0000000000007b1d */ /* 0x000fe20000010000 */
[----:B------:R-:W-:Y:S01]  /*e7d0*/  LEA.HI.X R9, R14, R211, R11, 0x6, P0 ;  /* 0x000000d30e097211 */ /* 0x000fe200000f340b */
[----:B------:R-:W-:Y:S01]  /*e7e0*/  IMAD.SHL.U32 R198, R198, 0x2, RZ ;  /* 0x00000002c6c67824 */ /* 0x000fe200078e00ff */
[----:B------:R-:W-:Y:S01]  /*e7f0*/  LEA R14, P0, R8, c[0x0][0x1f8], 0x1 ;  /* 0x00007e00080e7a11 */ /* 0x000fe200078008ff */
[----:B------:R-:W-:Y:S01]  /*e800*/  IMAD.SHL.U32 R206, R24, 0x2, RZ ;  /* 0x0000000218ce7824 */ /* 0x000fe200078e00ff */
[----:B------:R-:W-:Y:S01]  /*e810*/  IADD3 R10, R197, 0x6100, RZ ;  /* 0x00006100c50a7810 */ /* 0x000fe20007ffe0ff */
[--C-:B------:R-:W-:Y:S01]  /*e820*/  IMAD R194, R2, 0x2, R198.reuse ;  /* 0x0000000202c27824 */ /* 0x100fe200078e02c6 */
[----:B------:R-:W-:Y:S01]  /*e830*/  LOP3.LUT P4, RZ, R13, 0x2, RZ, 0xc0, !PT ;  /* 0x000000020dff7812 */ /* 0x000fe2000788c0ff */
[----:B------:R-:W-:Y:S01]  /*e840*/  IMAD.MOV.U32 R207, RZ, RZ, c[0x0][0x208] ;  /* 0x00008200ffcf7624 */ /* 0x000fe200078e00ff */
[----:B------:R-:W-:Y:S01]  /*e850*/  IADD3 R196, R197, 0x6120, RZ ;  /* 0x00006120c5c47810 */ /* 0x000fe20007ffe0ff */
[----:B------:R-:W-:Y:S01]  /*e860*/  IMAD R193, R3, 0x2, R198 ;  /* 0x0000000203c17824 */ /* 0x000fe200078e02c6 */
[----:B------:R-:W-:Y:S01]  /*e870*/  @P1 IADD3 R196, R10, -0x20, RZ ;  /* 0xffffffe00ac41810 */ /* 0x000fe20007ffe0ff */
[----:B------:R-:W-:Y:S01]  /*e880*/  IMAD.SHL.U32 R76, R207, 0x40, RZ ;  /* 0x00000040cf4c7824 */ /* 0x000fe200078e00ff */
[----:B------:R-:W-:Y:S01]  /*e890*/  ISETP.LT.OR P1, PT, R12, 0x1, P5 ;  /* 0x000000010c00780c */ /* 0x000fe20002f21670 */
[----:B------:R-:W-:Y:S01]  /*e8a0*/  IMAD R191, R3, 0x2, R194 ;  /* 0x0000000203bf7824 */ /* 0x000fe200078e02c2 */
[----:B------:R-:W-:Y:S01]  /*e8b0*/  LEA.HI.X R15, R8, c[0x0][0x1fc], R9, 0x1, P0 ;  /* 0x00007f00080f7a11 */ /* 0x000fe200000f0c09 */
[----:B------:R-:W-:Y:S01]  /*e8c0*/  IMAD.SHL.U32 R195, R4, 0x2, RZ ;  /* 0x0000000204c37824 */ /* 0x000fe200078e00ff */
[----:B------:R-:W-:-:S02]  /*e8d0*/  ISETP.LT.OR P0, PT, R12, 0x1, !P4 ;  /* 0x000000010c00780c */ /* 0x000fc40006701670 */
[----:B------:R-:W-:Y:S01]  /*e8e0*/  LOP3.LUT P2, RZ, R13, 0x4, RZ, 0xc0, !PT ;  /* 0x000000040dff7812 */ /* 0x000fe2000784c0ff */
[--C-:B------:R-:W-:Y:S01]  /*e8f0*/  IMAD R190, R2, 0x2, R195.reuse ;  /* 0x0000000202be7824 */ /* 0x100fe200078e02c3 */
[----:B------:R-:W-:Y:S01]  /*e900*/  SHF.L.U64.HI R207, R207, R28, c[0x0][0x20c] ;  /* 0x00008300cfcf7619 */ /* 0x000fe2000001021c */
[C---:B------:R-:W-:Y:S01]  /*e910*/  IMAD R189, R3.reuse, 0x2, R195 ;  /* 0x0000000203bd7824 */ /* 0x040fe200078e02c3 */
[----:B------:R-:W-:Y:S01]  /*e920*/  ISETP.LT.OR P3, PT, R12, 0x21, P5 ;  /* 0x000000210c00780c */ /* 0x000fe20002f61670 */
[----:B------:R-:W-:Y:S01]  /*e930*/  LDSM.16.M88.4 R48, [R198+0xc100] ;  /* 0x00c10000c630783b */ /* 0x000fe20000000200 */
[----:B------:R-:W-:Y:S01]  /*e940*/  LOP3.LUT R80, R80, 0xfffffffc, RZ, 0xc0, !PT ;  /* 0xfffffffc50507812 */ /* 0x000fe200078ec0ff */
[----:B------:R-:W-:Y:S01]  /*e950*/  IMAD R188, R3, 0x2, R190 ;  /* 0x0000000203bc7824 */ /* 0x000fe200078e02be */
[----:B------:R-:W-:Y:S01]  /*e960*/  IADD3 R217, R7, -0x2, RZ ;  /* 0xfffffffe07d97810 */ /* 0x000fe20007ffe0ff */
[----:B------:R-:W1:Y:S01]  /*e970*/  LDSM.16.M88.4 R40, [R197+0x6100] ;  /* 0x00610000c528783b */ /* 0x000e620000000200 */
[----:B------:R-:W-:-:S02]  /*e980*/  IADD3 R186, R196, 0x1000, RZ ;  /* 0x00001000c4ba7810 */ /* 0x000fc40007ffe0ff */
[C---:B------:R-:W-:Y:S01]  /*e990*/  IADD3 R182, R196.reuse, 0x2800, RZ ;  /* 0x00002800c4b67810 */ /* 0x040fe20007ffe0ff */
[----:B------:R-:W-:Y:S01]  /*e9a0*/  LDSM.16.M88.4 R56, [R194+0xc100] ;  /* 0x00c10000c238783b */ /* 0x000fe20000000200 */
[C---:B------:R-:W-:Y:S02]  /*e9b0*/  IADD3 R180, R196.reuse, 0x3800, RZ ;  /* 0x00003800c4b47810 */ /* 0x040fe40007ffe0ff */
[C---:B------:R-:W-:Y:S01]  /*e9c0*/  IADD3 R178, R196.reuse, 0x4800, RZ ;  /* 0x00004800c4b27810 */ /* 0x040fe20007ffe0ff */
[----:B------:R-:W2:Y:S01]  /*e9d0*/  LDSM.16.M88.4 R32, [R197+0x6900] ;  /* 0x00690000c520783b */ /* 0x000ea20000000200 */
[----:B------:R-:W-:-:S03]  /*e9e0*/  IADD3 R176, R196, 0x5800, RZ ;  /* 0x00005800c4b07810 */ /* 0x000fc60007ffe0ff */
[----:B------:R-:W3:Y:S04]  /*e9f0*/  LDSM.16.M88.4 R24, [R197+0x7100] ;  /* 0x00710000c518783b */ /* 0x000ee80000000200 */
[----:B------:R-:W4:Y:S04]  /*ea00*/  LDSM.16.M88.4 R60, [R197+0x7900] ;  /* 0x00790000c53c783b */ /* 0x000f280000000200 */
[----:B------:R-:W3:Y:S04]  /*ea10*/  LDSM.16.M88.4 R8, [R196] ;  /* 0x00000000c408783b */ /* 0x000ee80000000200 */
[----:B------:R-:W3:Y:S04]  /*ea20*/  LDSM.16.M88.4 R52, [R196+0x800] ;  /* 0x00080000c434783b */ /* 0x000ee80000000200 */
[----:B------:R-:W3:Y:S04]  /*ea30*/  LDSM.16.M88.4 R72, [R196+0x1000] ;  /* 0x00100000c448783b */ /* 0x000ee80000000200 */
[----:B------:R-:W3:Y:S04]  /*ea40*/  LDSM.16.M88.4 R64, [R196+0x1800] ;  /* 0x00180000c440783b */ /* 0x000ee80000000200 */
[----:B------:R-:W-:Y:S01]  /*ea50*/  @!PT LDS RZ, [RZ] ;  /* 0x00000000fffff984 */ /* 0x000fe20000000800 */
[----:B------:R-:W-:Y:S01]  /*ea60*/  @!PT LDS RZ, [RZ] ;  /* 0x00000000fffff984 */ /* 0x000fe20000000800 */
[----:B------:R-:W-:Y:S01]  /*ea70*/  @!PT LDS RZ, [RZ] ;  /* 0x00000000fffff984 */ /* 0x000fe20000000800 */
[----:B------:R3:W-:Y:S01]  /*ea80*/  LDGSTS.E.BYPASS.LTC128B.128 [R206+0x100], [R14.64], !P1 ;  /* 0x001000000ece7fae */ /* 0x0007e2000c901d46 */
[----:B------:R-:W-:-:S02]  /*ea90*/  ISETP.LT.OR P1, PT, R12, 0x21, !P4 ;  /* 0x000000210c00780c */ /* 0x000fc40006721670 */
[----:B------:R-:W-:Y:S01]  /*eaa0*/  ISETP.NE.AND P4, PT, R173, 0x1, PT ;  /* 0x00000001ad00780c */ /* 0x000fe20003f85270 */
[----:B------:R3:W-:Y:S01]  /*eab0*/  LDGSTS.E.BYPASS.LTC128B.128 [R206+0x2100], [R14.64+0x80], !P0 ;  /* 0x021000800ece7fae */ /* 0x0007e2000c101d46 */
[----:B------:R-:W-:Y:S01]  /*eac0*/  ISETP.LT.OR P0, PT, R12, 0x1, !P2 ;  /* 0x000000010c00780c */ /* 0x000fe20005701670 */
[C---:B-1----:R-:W-:Y:S08]  /*ead0*/  HMMA.16816.F32.BF16 R44, R48.reuse, R40, RZ ;  /* 0x00000028302c723c */ /* 0x042ff000000418ff */
[----:B------:R-:W-:Y:S04]  /*eae0*/  HMMA.16816.F32.BF16 R40, R48, R42, RZ ;  /* 0x0000002a3028723c */ /* 0x000fe800000418ff */
[----:B------:R1:W-:Y:S01]  /*eaf0*/  LDGSTS.E.BYPASS.LTC128B.128 [R206+0x4100], [R14.64+0x100], !P0 ;  /* 0x041001000ece7fae */ /* 0x0003e2000c101d46 */
[----:B------:R-:W-:-:S03]  /*eb00*/  IADD3 R76, P0, R76, R14, RZ ;  /* 0x0000000e4c4c7210 */ /* 0x000fc60007f1e0ff */
[----:B--2---:R-:W-:Y:S02]  /*eb10*/  HMMA.16816.F32.BF16 R36, R48, R32, RZ ;  /* 0x000000203024723c */ /* 0x004fe400000418ff */
[----:B------:R-:W-:Y:S01]  /*eb20*/  IMAD.X R77, R207, 0x1, R15, P0 ;  /* 0x00000001cf4d7824 */ /* 0x000fe200000e060f */
[----:B------:R-:W-:Y:S01]  /*eb30*/  LOP3.LUT P0, RZ, R0, 0x4, RZ, 0xc0, !PT ;  /* 0x0000000400ff7812 */ /* 0x000fe2000780c0ff */
[----:B------:R-:W-:-:S03]  /*eb40*/  IMAD.MOV.U32 R0, RZ, RZ, 0x40 ;  /* 0x00000040ff007424 */ /* 0x000fc600078e00ff */
[----:B------:R2:W-:Y:S01]  /*eb50*/  LDGSTS.E.BYPASS.LTC128B.128 [R206+0x1100], [R76.64], !P3 ;  /* 0x011000004cce7fae */ /* 0x0005e2000d901d46 */
[C---:B------:R-:W-:Y:S01]  /*eb60*/  HMMA.16816.F32.BF16 R32, R48.reuse, R34, RZ ;  /* 0x000000223020723c */ /* 0x040fe200000418ff */
[----:B------:R-:W-:Y:S02]  /*eb70*/  SEL R0, R0, 0xffffffc0, !P0 ;  /* 0xffffffc000007807 */ /* 0x000fe40004000000 */
[----:B------:R-:W-:Y:S01]  /*eb80*/  ISETP.LT.OR P0, PT, R12, 0x21, !P2 ;  /* 0x000000210c00780c */ /* 0x000fe20005701670 */
[----:B------:R2:W-:Y:S02]  /*eb90*/  LDGSTS.E.BYPASS.LTC128B.128 [R206+0x3100], [R76.64+0x80], !P1 ;  /* 0x031000804cce7fae */ /* 0x0005e4000c901d46 */
[----:B------:R-:W-:Y:S02]  /*eba0*/  IMAD.IADD R192, R197, 0x1, R0 ;  /* 0x00000001c5c07824 */ /* 0x000fe400078e0200 */
[----:B---3--:R-:W-:Y:S01]  /*ebb0*/  HMMA.16816.F32.BF16 R28, R48, R24, RZ ;  /* 0x00000018301c723c */ /* 0x008fe200000418ff */
[----:B------:R-:W-:Y:S01]  /*ebc0*/  IMAD.IADD R184, R0, 0x1, R196 ;  /* 0x0000000100b87824 */ /* 0x000fe200078e02c4 */
[----:B------:R-:W-:-:S05]  /*ebd0*/  LOP3.LUT R0, R85, 0xffffffe0, RZ, 0xc0, !PT ;  /* 0xffffffe055007812 */ /* 0x000fca00078ec0ff */
[C---:B------:R-:W-:Y:S01]  /*ebe0*/  IMAD.IADD R0, R83.reuse, 0x1, -R0 ;  /* 0x0000000153007824 */ /* 0x040fe200078e0a00 */
[----:B------:R2:W-:Y:S01]  /*ebf0*/  LDGSTS.E.BYPASS.LTC128B.128 [R206+0x5100], [R76.64+0x100], !P0 ;  /* 0x051001004cce7fae */ /* 0x0005e2000c101d46 */
[C---:B------:R-:W-:Y:S01]  /*ec00*/  HMMA.16816.F32.BF16 R24, R48.reuse, R26, RZ ;  /* 0x0000001a3018723c */ /* 0x040fe200000418ff */
[----:B------:R-:W-:Y:S02]  /*ec10*/  IMAD.IADD R83, R83, 0x1, -R80 ;  /* 0x0000000153537824 */ /* 0x000fe400078e0a50 */
[----:B------:R-:W-:Y:S04]  /*ec20*/  LDSM.16.M88.4 R68, [R193+0xc100] ;  /* 0x00c10000c144783b */ /* 0x000fe80000000200 */
[----:B-1----:R-:W1:Y:S01]  /*ec30*/  LDSM.16.M88.4 R12, [R192+0x6100] ;  /* 0x00610000c00c783b */ /* 0x002e620000000200 */
[C---:B----4-:R-:W-:Y:S03]  /*ec40*/  HMMA.16816.F32.BF16 R20, R48.reuse, R60, RZ ;  /* 0x0000003c3014723c */ /* 0x050fe600000418ff */
[----:B------:R-:W3:Y:S04]  /*ec50*/  LDSM.16.M88.4 R16, [R192+0x6900] ;  /* 0x00690000c010783b */ /* 0x000ee80000000200 */
[----:B------:R-:W0:Y:S01]  /*ec60*/  LDGDEPBAR ;  /* 0x00000000000079af */ /* 0x000e220000000000 */
[----:B------:R-:W-:Y:S03]  /*ec70*/  HMMA.16816.F32.BF16 R48, R48, R62, RZ ;  /* 0x0000003e3030723c */ /* 0x000fe600000418ff */
[----:B------:R-:W-:Y:S05]  /*ec80*/  LDSM.16.M88.4 R60, [R192+0x7900] ;  /* 0x00790000c03c783b */ /* 0x000fea0000000200 */
[C---:B------:R-:W-:Y:S01]  /*ec90*/  HMMA.16816.F32.BF16 R44, R56.reuse, R8, R44 ;  /* 0x00000008382c723c */ /* 0x040fe2000004182c */
[----:B--2---:R-:W-:Y:S07]  /*eca0*/  LDSM.16.M88.4 R76, [R184] ;  /* 0x00000000b84c783b */ /* 0x004fee0000000200 */
[C---:B------:R-:W-:Y:S01]  /*ecb0*/  HMMA.16816.F32.BF16 R40, R56.reuse, R10, R40 ;  /* 0x0000000a3828723c */ /* 0x040fe20000041828 */
[----:B------:R-:W2:Y:S07]  /*ecc0*/  LDSM.16.M88.4 R8, [R192+0x7100] ;  /* 0x00710000c008783b */ /* 0x000eae0000000200 */
[C---:B------:R-:W-:Y:S08]  /*ecd0*/  HMMA.16816.F32.BF16 R36, R56.reuse, R52, R36 ;  /* 0x000000343824723c */ /* 0x040ff00000041824 */
[C---:B------:R-:W-:Y:S01]  /*ece0*/  HMMA.16816.F32.BF16 R32, R56.reuse, R54, R32 ;  /* 0x000000363820723c */ /* 0x040fe20000041820 */
[----:B------:R-:W4:Y:S07]  /*ecf0*/  LDSM.16.M88.4 R52, [R191+0xc100] ;  /* 0x00c10000bf34783b */ /* 0x000f2e0000000200 */
[C---:B------:R-:W-:Y:S08]  /*ed00*/  HMMA.16816.F32.BF16 R28, R56.reuse, R72, R28 ;  /* 0x00000048381c723c */ /* 0x040ff0000004181c */
[C---:B------:R-:W-:Y:S01]  /*ed10*/  HMMA.16816.F32.BF16 R24, R56.reuse, R74, R24 ;  /* 0x0000004a3818723c */ /* 0x040fe20000041818 */
[----:B------:R-:W-:Y:S07]  /*ed20*/  LDSM.16.M88.4 R72, [R184+0x1800] ;  /* 0x00180000b848783b */ /* 0x000fee0000000200 */
[C---:B------:R-:W-:Y:S08]  /*ed30*/  HMMA.16816.F32.BF16 R20, R56.reuse, R64, R20 ;  /* 0x000000403814723c */ /* 0x040ff00000041814 */
[----:B------:R-:W-:Y:S01]  /*ed40*/  HMMA.16816.F32.BF16 R48, R56, R66, R48 ;  /* 0x000000423830723c */ /* 0x000fe20000041830 */
[----:B------:R-:W4:Y:S04]  /*ed50*/  LDSM.16.M88.4 R56, [R184+0x800] ;  /* 0x00080000b838783b */ /* 0x000f280000000200 */
[----:B------:R-:W-:Y:S03]  /*ed60*/  LDSM.16.M88.4 R64, [R197+0x8900] ;  /* 0x00890000c540783b */ /* 0x000fe60000000200 */
[C---:B-1----:R-:W-:Y:S08]  /*ed70*/  HMMA.16816.F32.BF16 R44, R68.reuse, R12, R44 ;  /* 0x0000000c442c723c */ /* 0x042ff0000004182c */
[C---:B------:R-:W-:Y:S01]  /*ed80*/  HMMA.16816.F32.BF16 R40, R68.reuse, R14, R40 ;  /* 0x0000000e4428723c */ /* 0x040fe20000041828 */
[----:B------:R-:W1:Y:S07]  /*ed90*/  LDSM.16.M88.4 R12, [R184+0x1000] ;  /* 0x00100000b80c783b */ /* 0x000e6e0000000200 */
[C---:B---3--:R-:W-:Y:S08]  /*eda0*/  HMMA.16816.F32.BF16 R36, R68.reuse, R16, R36 ;  /* 0x000000104424723c */ /* 0x048ff00000041824 */
[C---:B------:R-:W-:Y:S01]  /*edb0*/  HMMA.16816.F32.BF16 R32, R68.reuse, R18, R32 ;  /* 0x000000124420723c */ /* 0x040fe20000041820 */
[----:B------:R-:W-:Y:S07]  /*edc0*/  LDSM.16.M88.4 R16, [R197+0x8100] ;  /* 0x00810000c510783b */ /* 0x000fee0000000200 */
[C---:B--2---:R-:W-:Y:S08]  /*edd0*/  HMMA.16816.F32.BF16 R28, R68.reuse, R8, R28 ;  /* 0x00000008441c723c */ /* 0x044ff0000004181c */
[C---:B------:R-:W-:Y:S01]  /*ede0*/  HMMA.16816.F32.BF16 R24, R68.reuse, R10, R24 ;  /* 0x0000000a4418723c */ /* 0x040fe20000041818 */
[----:B------:R-:W2:Y:S07]  /*edf0*/  LDSM.16.M88.4 R8, [R198+0x10100] ;  /* 0x01010000c608783b */ /* 0x000eae0000000200 */
[C---:B------:R-:W-:Y:S08]  /*ee00*/  HMMA.16816.F32.BF16 R20, R68.reuse, R60, R20 ;  /* 0x0000003c4414723c */ /* 0x040ff00000041814 */
[----:B------:R-:W-:Y:S01]  /*ee10*/  HMMA.16816.F32.BF16 R68, R68, R62, R48 ;  /* 0x0000003e4444723c */ /* 0x000fe20000041830 */
[----:B------:R-:W3:Y:S04]  /*ee20*/  LDSM.16.M88.4 R60, [R197+0x9100] ;  /* 0x00910000c53c783b */ /* 0x000ee80000000200 */
[----:B------:R-:W2:Y:S03]  /*ee30*/  LDSM.16.M88.4 R48, [R197+0x9900] ;  /* 0x00990000c530783b */ /* 0x000ea60000000200 */
[C---:B----4-:R-:W-:Y:S08]  /*ee40*/  HMMA.16816.F32.BF16 R44, R52.reuse, R76, R44 ;  /* 0x0000004c342c723c */ /* 0x050ff0000004182c */
        /* <DEDUP_REMOVED lines=10> */
[----:B------:R-:W4:Y:S04]  /*eef0*/  LDSM.16.M88.4 R52, [R196+0x2800] ;  /* 0x00280000c434783b */ /* 0x000f280000000200 */
[----:B------:R-:W-:Y:S03]  /*ef00*/  LDSM.16.M88.4 R72, [R191+0x10100] ;  /* 0x01010000bf48783b */ /* 0x000fe60000000200 */
        /* <DEDUP_REMOVED lines=8> */
[----:B------:R-:W-:Y:S07]  /*ef90*/  LDSM.16.M88.4 R60, [R192+0x8900] ;  /* 0x00890000c03c783b */ /* 0x000fee0000000200 */
[C---:B------:R-:W-:Y:S08]  /*efa0*/  HMMA.16816.F32.BF16 R20, R8.reuse, R48, R20 ;  /* 0x000000300814723c */ /* 0x040ff00000041814 */
[----:B------:R-:W-:Y:S01]  /*efb0*/  HMMA.16816.F32.BF16 R68, R8, R50, R68 ;  /* 0x000000320844723c */ /* 0x000fe20000041844 */
[----:B------:R-:W-:Y:S04]  /*efc0*/  LDSM.16.M88.4 R48, [R193+0x10100] ;  /* 0x01010000c130783b */ /* 0x000fe80000000200 */
[----:B------:R-:W3:Y:S03]  /*efd0*/  LDSM.16.M88.4 R8, [R192+0x8100] ;  /* 0x00810000c008783b */ /* 0x000ee60000000200 */
        /* <DEDUP_REMOVED lines=11> */
[----:B------:R-:W2:Y:S04]  /*f090*/  LDSM.16.M88.4 R12, [R184+0x2800] ;  /* 0x00280000b80c783b */ /* 0x000ea80000000200 */
[----:B------:R-:W-:Y:S03]  /*f0a0*/  LDSM.16.M88.4 R64, [R198+0x14100] ;  /* 0x01410000c640783b */ /* 0x000fe60000000200 */
[C---:B---3--:R-:W-:Y:S08]  /*f0b0*/  HMMA.16816.F32.BF16 R44, R48.reuse, R8, R44 ;  /* 0x00000008302c723c */ /* 0x048ff0000004182c */
[C---:B------:R-:W-:Y:S01]  /*f0c0*/  HMMA.16816.F32.BF16 R40, R48.reuse, R10, R40 ;  /* 0x0000000a3028723c */ /* 0x040fe20000041828 */
[----:B------:R-:W3:Y:S07]  /*f0d0*/  LDSM.16.M88.4 R8, [R184+0x3000] ;  /* 0x00300000b808783b */ /* 0x000eee0000000200 */
[C---:B------:R-:W-:Y:S08]  /*f0e0*/  HMMA.16816.F32.BF16 R36, R48.reuse, R60, R36 ;  /* 0x0000003c3024723c */ /* 0x040ff00000041824 */
[C---:B------:R-:W-:Y:S01]  /*f0f0*/  HMMA.16816.F32.BF16 R32, R48.reuse, R62, R32 ;  /* 0x0000003e3020723c */ /* 0x040fe20000041820 */
[----:B------:R-:W3:Y:S07]  /*f100*/  LDSM.16.M88.4 R60, [R197+0xa100] ;  /* 0x00a10000c53c783b */ /* 0x000eee0000000200 */
[C---:B-1----:R-:W-:Y:S08]  /*f110*/  HMMA.16816.F32.BF16 R28, R48.reuse, R56, R28 ;  /* 0x00000038301c723c */ /* 0x042ff0000004181c */
[C---:B------:R-:W-:Y:S01]  /*f120*/  HMMA.16816.F32.BF16 R24, R48.reuse, R58, R24 ;  /* 0x0000003a3018723c */ /* 0x040fe20000041818 */
[----:B------:R-:W1:Y:S07]  /*f130*/  LDSM.16.M88.4 R56, [R197+0xa900] ;  /* 0x00a90000c538783b */ /* 0x000e6e0000000200 */
[----:B----4-:R-:W-:Y:S08]  /*f140*/  HMMA.16816.F32.BF16 R20, R48, R52, R20 ;  /* 0x000000343014723c */ /* 0x010ff00000041814 */
[C---:B--2---:R-:W-:Y:S08]  /*f150*/  HMMA.16816.F32.BF16 R44, R72.reuse, R16, R44 ;  /* 0x00000010482c723c */ /* 0x044ff0000004182c */
[----:B------:R-:W-:Y:S01]  /*f160*/  HMMA.16816.F32.BF16 R40, R72, R18, R40 ;  /* 0x000000124828723c */ /* 0x000fe20000041828 */
[----:B------:R-:W-:Y:S07]  /*f170*/  LDSM.16.M88.4 R16, [R194+0x14100] ;  /* 0x01410000c210783b */ /* 0x000fee0000000200 */
[----:B------:R-:W-:Y:S01]  /*f180*/  HMMA.16816.F32.BF16 R68, R48, R54, R68 ;  /* 0x000000363044723c */ /* 0x000fe20000041844 */
[----:B------:R-:W2:Y:S04]  /*f190*/  LDSM.16.M88.4 R48, [R197+0xb900] ;  /* 0x00b90000c530783b */ /* 0x000ea80000000200 */
[----:B------:R-:W-:Y:S03]  /*f1a0*/  LDSM.16.M88.4 R52, [R197+0xb100] ;  /* 0x00b10000c534783b */ /* 0x000fe60000000200 */
[C---:B------:R-:W-:Y:S08]  /*f1b0*/  HMMA.16816.F32.BF16 R36, R72.reuse, R12, R36 ;  /* 0x0000000c4824723c */ /* 0x040ff00000041824 */
[C---:B------:R-:W-:Y:S01]  /*f1c0*/  HMMA.16816.F32.BF16 R32, R72.reuse, R14, R32 ;  /* 0x0000000e4820723c */ /* 0x040fe20000041820 */
[----:B------:R-:W4:Y:S07]  /*f1d0*/  LDSM.16.M88.4 R12, [R196+0x4000] ;  /* 0x00400000c40c783b */ /* 0x000f2e0000000200 */
[C---:B---3--:R-:W-:Y:S08]  /*f1e0*/  HMMA.16816.F32.BF16 R28, R72.reuse, R8, R28 ;  /* 0x00000008481c723c */ /* 0x048ff0000004181c */
[C---:B------:R-:W-:Y:S01]  /*f1f0*/  HMMA.16816.F32.BF16 R24, R72.reuse, R10, R24 ;  /* 0x0000000a4818723c */ /* 0x040fe20000041818 */
[----:B------:R-:W3:Y:S07]  /*f200*/  LDSM.16.M88.4 R8, [R196+0x4800] ;  /* 0x00480000c408783b */ /* 0x000eee0000000200 */
[----:B------:R-:W-:Y:S08]  /*f210*/  HMMA.16816.F32.BF16 R20, R72, R76, R20 ;  /* 0x0000004c4814723c */ /* 0x000ff00000041814 */
[C---:B------:R-:W-:Y:S08]  /*f220*/  HMMA.16816.F32.BF16 R44, R64.reuse, R60, R44 ;  /* 0x0000003c402c723c */ /* 0x040ff0000004182c */
[C---:B------:R-:W-:Y:S01]  /*f230*/  HMMA.16816.F32.BF16 R40, R64.reuse, R62, R40 ;  /* 0x0000003e4028723c */ /* 0x040fe20000041828 */
[----:B------:R-:W-:Y:S07]  /*f240*/  LDSM.16.M88.4 R60, [R193+0x14100] ;  /* 0x01410000c13c783b */ /* 0x000fee0000000200 */
[C---:B-1----:R-:W-:Y:S08]  /*f250*/  HMMA.16816.F32.BF16 R36, R64.reuse, R56, R36 ;  /* 0x000000384024723c */ /* 0x042ff00000041824 */
[----:B------:R-:W-:Y:S01]  /*f260*/  HMMA.16816.F32.BF16 R32, R64, R58, R32 ;  /* 0x0000003a4020723c */ /* 0x000fe20000041820 */
[----:B------:R-:W1:Y:S07]  /*f270*/  LDSM.16.M88.4 R56, [R196+0x5800] ;  /* 0x00580000c438783b */ /* 0x000e6e0000000200 */
[----:B------:R-:W-:Y:S08]  /*f280*/  HMMA.16816.F32.BF16 R68, R72, R78, R68 ;  /* 0x0000004e4844723c */ /* 0x000ff00000041844 */
[----:B--2---:R-:W-:Y:S08]  /*f290*/  HMMA.16816.F32.BF16 R20, R64, R48, R20 ;  /* 0x000000304014723c */ /* 0x004ff00000041814 */
[C---:B----4-:R-:W-:Y:S08]  /*f2a0*/  HMMA.16816.F32.BF16 R44, R16.reuse, R12, R44 ;  /* 0x0000000c102c723c */ /* 0x050ff0000004182c */
[C---:B------:R-:W-:Y:S01]  /*f2b0*/  HMMA.16816.F32.BF16 R40, R16.reuse, R14, R40 ;  /* 0x0000000e1028723c */ /* 0x040fe20000041828 */
[----:B------:R-:W2:Y:S07]  /*f2c0*/  LDSM.16.M88.4 R12, [R192+0xa900] ;  /* 0x00a90000c00c783b */ /* 0x000eae0000000200 */
[C---:B---3--:R-:W-:Y:S08]  /*f2d0*/  HMMA.16816.F32.BF16 R36, R16.reuse, R8, R36 ;  /* 0x000000081024723c */ /* 0x048ff00000041824 */
[----:B------:R-:W-:Y:S01]  /*f2e0*/  HMMA.16816.F32.BF16 R32, R16, R10, R32 ;  /* 0x0000000a1020723c */ /* 0x000fe20000041820 */
[----:B------:R-:W3:Y:S07]  /*f2f0*/  LDSM.16.M88.4 R8, [R192+0xb900] ;  /* 0x00b90000c008783b */ /* 0x000eee0000000200 */
[C---:B------:R-:W-:Y:S01]  /*f300*/  HMMA.16816.F32.BF16 R68, R64.reuse, R50, R68 ;  /* 0x000000324044723c */ /* 0x040fe20000041844 */
[----:B------:R-:W4:Y:S07]  /*f310*/  LDSM.16.M88.4 R48, [R192+0xa100] ;  /* 0x00a10000c030783b */ /* 0x000f2e0000000200 */
[C---:B------:R-:W-:Y:S08]  /*f320*/  HMMA.16816.F32.BF16 R28, R64.reuse, R52, R28 ;  /* 0x00000034401c723c */ /* 0x040ff0000004181c */
[----:B------:R-:W-:Y:S01]  /*f330*/  HMMA.16816.F32.BF16 R24, R64, R54, R24 ;  /* 0x000000364018723c */ /* 0x000fe20000041818 */
[----:B------:R-:W4:Y:S04]  /*f340*/  LDSM.16.M88.4 R52, [R196+0x5000] ;  /* 0x00500000c434783b */ /* 0x000f280000000200 */
[----:B------:R-:W4:Y:S03]  /*f350*/  LDSM.16.M88.4 R64, [R192+0xb100] ;  /* 0x00b10000c040783b */ /* 0x000f260000000200 */
[C---:B-1----:R-:W-:Y:S01]  /*f360*/  HMMA.16816.F32.BF16 R72, R16.reuse, R56, R20 ;  /* 0x000000381048723c */ /* 0x042fe20000041814 */
[----:B------:R-:W-:Y:S07]  /*f370*/  LDSM.16.M88.4 R20, [R191+0x14100] ;  /* 0x01410000bf14783b */ /* 0x000fee0000000200 */
[----:B------:R-:W-:Y:S08]  /*f380*/  HMMA.16816.F32.BF16 R68, R16, R58, R68 ;  /* 0x0000003a1044723c */ /* 0x000ff00000041844 */
[C---:B--2---:R-:W-:Y:S08]  /*f390*/  HMMA.16816.F32.BF16 R36, R60.reuse, R12, R36 ;  /* 0x0000000c3c24723c */ /* 0x044ff00000041824 */
[C---:B------:R-:W-:Y:S01]  /*f3a0*/  HMMA.16816.F32.BF16 R32, R60.reuse, R14, R32 ;  /* 0x0000000e3c20723c */ /* 0x040fe20000041820 */
[----:B------:R-:W1:Y:S07]  /*f3b0*/  LDSM.16.M88.4 R12, [R184+0x4800] ;  /* 0x00480000b80c783b */ /* 0x000e6e0000000200 */
[C---:B---3--:R-:W-:Y:S07]  /*f3c0*/  HMMA.16816.F32.BF16 R72, R60.reuse, R8, R72 ;  /* 0x000000083c48723c */ /* 0x048fee0000041848 */
[----:B------:R-:W-:Y:S01]  /*f3d0*/  SHF.R.S32.HI R8, RZ, 0x1f, R87 ;  /* 0x0000001fff087819 */ /* 0x000fe20000011457 */
[----:B----4-:R-:W-:Y:S03]  /*f3e0*/  HMMA.16816.F32.BF16 R44, R60, R48, R44 ;  /* 0x000000303c2c723c */ /* 0x010fe6000004182c */
[----:B------:R-:W-:-:S04]  /*f3f0*/  LEA.HI R8, R8, R87, RZ, 0x3 ;  /* 0x0000005708087211 */ /* 0x000fc800078f18ff */
[----:B------:R-:W-:Y:S01]  /*f400*/  SHF.R.S32.HI R49, RZ, 0x1f, R0 ;  /* 0x0000001fff317819 */ /* 0x000fe20000011400 */
[----:B------:R-:W-:Y:S03]  /*f410*/  HMMA.16816.F32.BF16 R28, R16, R52, R28 ;  /* 0x00000034101c723c */ /* 0x000fe6000004181c */
[----:B------:R-:W-:-:S04]  /*f420*/  LEA.HI R49, R49, R0, RZ, 0x2 ;  /* 0x0000000031317211 */ /* 0x000fc800078f10ff */
[----:B------:R-:W-:Y:S01]  /*f430*/  LOP3.LUT R219, R49, 0x7ffffffc, RZ, 0xc0, !PT ;  /* 0x7ffffffc31db7812 */ /* 0x000fe200078ec0ff */
[----:B------:R-:W-:Y:S01]  /*f440*/  HMMA.16816.F32.BF16 R24, R16, R54, R24 ;  /* 0x000000361018723c */ /* 0x000fe20000041818 */
[----:B------:R-:W2:Y:S03]  /*f450*/  LDSM.16.M88.4 R52, [R184+0x4000] ;  /* 0x00400000b834783b */ /* 0x000ea60000000200 */
[----:B------:R-:W-:-:S03]  /*f460*/  IMAD.IADD R219, R0, 0x1, -R219 ;  /* 0x0000000100db7824 */ /* 0x000fc600078e0adb */
[----:B------:R-:W-:Y:S01]  /*f470*/  LOP3.LUT R16, R8, 0xffffff8, RZ, 0xc0, !PT ;  /* 0x0ffffff808107812 */ /* 0x000fe200078ec0ff */
[C---:B------:R-:W-:Y:S01]  /*f480*/  HMMA.16816.F32.BF16 R68, R60.reuse, R10, R68 ;  /* 0x0000000a3c44723c */ /* 0x040fe20000041844 */
[----:B------:R-:W-:Y:S01]  /*f490*/  LEA.HI R18, R83, R83, RZ, 0x1 ;  /* 0x0000005353127211 */ /* 0x000fe200078f08ff */
[----:B------:R-:W-:Y:S01]  /*f4a0*/  LDSM.16.M88.4 R8, [R184+0x5000] ;  /* 0x00500000b808783b */ /* 0x000fe20000000200 */
[----:B------:R-:W-:Y:S02]  /*f4b0*/  IMAD.SHL.U32 R219, R219, 0x2, RZ ;  /* 0x00000002dbdb7824 */ /* 0x000fe400078e00ff */
[----:B------:R-:W-:Y:S01]  /*f4c0*/  IMAD.IADD R87, R87, 0x1, -R16 ;  /* 0x0000000157577824 */ /* 0x000fe200078e0a10 */
[----:B------:R-:W-:Y:S01]  /*f4d0*/  LEA.HI.SX32 R16, R49, R92, 0x1e ;  /* 0x0000005c31107211 */ /* 0x000fe200078ff2ff */
[----:B------:R-:W-:Y:S01]  /*f4e0*/  IMAD.IADD R82, R82, 0x1, -R219 ;  /* 0x0000000152527824 */ /* 0x000fe200078e0adb */
[----:B------:R-:W-:Y:S01]  /*f4f0*/  LOP3.LUT R18, R18, 0x1ffffffe, RZ, 0xc0, !PT ;  /* 0x1ffffffe12127812 */ /* 0x000fe200078ec0ff */
[----:B------:R-:W-:Y:S02]  /*f500*/  HMMA.16816.F32.BF16 R40, R60, R50, R40 ;  /* 0x000000323c28723c */ /* 0x000fe40000041828 */
[----:B------:R-:W-:-:S02]  /*f510*/  IMAD R16, R87, 0x10, R16 ;  /* 0x0000001057107824 */ /* 0x000fc400078e0210 */
[----:B------:R-:W-:-:S04]  /*f520*/  IMAD.IADD R83, R83, 0x1, -R18 ;  /* 0x0000000153537824 */ /* 0x000fc800078e0a12 */
[----:B------:R-:W-:Y:S01]  /*f530*/  IMAD R174, R83, 0x8, R16 ;  /* 0x0000000853ae7824 */ /* 0x000fe200078e0210 */
[----:B------:R-:W-:Y:S01]  /*f540*/  HMMA.16816.F32.BF16 R28, R60, R64, R28 ;  /* 0x000000403c1c723c */ /* 0x000fe2000004181c */
[----:B------:R-:W-:Y:S01]  /*f550*/  LDSM.16.M88.4 R16, [R184+0x5800] ;  /* 0x00580000b810783b */ /* 0x000fe20000000200 */
[----:B------:R-:W-:-:S04]  /*f560*/  DEPBAR.LE SB0, 0x0 ;  /* 0x000080000000791a */ /* 0x000fc80000000000 */
[----:B------:R-:W-:Y:S02]  /*f570*/  @P4 IMAD.HI.U32 R50, R174, c[0x0][0x2c8], RZ ;  /* 0x0000b200ae324a27 */ /* 0x000fe400078e00ff */
[----:B-1----:R-:W-:Y:S02]  /*f580*/  HMMA.16816.F32.BF16 R36, R20, R12, R36 ;  /* 0x0000000c1424723c */ /* 0x002fe40000041824 */
[----:B------:R-:W-:Y:S01]  /*f590*/  IMAD.MOV.U32 R48, RZ, RZ, R174 ;  /* 0x000000ffff307224 */ /* 0x000fe200078e00ae */
[----:B------:R-:W-:-:S05]  /*f5a0*/  @P4 SHF.R.U32.HI R48, RZ, c[0x0][0x2cc], R50 ;  /* 0x0000b300ff304a19 */ /* 0x000fca0000011632 */
[----:B------:R-:W-:Y:S01]  /*f5b0*/  SHFL.IDX PT, R12, R48, RZ, 0x1c1f ;  /* 0x001c1fff300c7589 */ /* 0x000fe200000e0000 */
[C---:B------:R-:W-:Y:S03]  /*f5c0*/  HMMA.16816.F32.BF16 R32, R20.reuse, R14, R32 ;  /* 0x0000000e1420723c */ /* 0x040fe60000041820 */
[----:B------:R-:W1:Y:S04]  /*f5d0*/  SHFL.IDX PT, R13, R48, 0x1, 0x1c1f ;  /* 0x003c1f00300d7f89 */ /* 0x000e6800000e0000 */
[----:B------:R-:W-:Y:S01]  /*f5e0*/  IMAD.MOV.U32 R14, RZ, RZ, -0x40 ;  /* 0xffffffc0ff0e7424 */ /* 0x000fe200078e00ff */
[----:B--2---:R-:W-:Y:S03]  /*f5f0*/  HMMA.16816.F32.BF16 R44, R20, R52, R44 ;  /* 0x00000034142c723c */ /* 0x004fe6000004182c */
[----:B------:R-:W-:-:S05]  /*f600*/  IMAD R81, R81, R14, 0x1 ;  /* 0x0000000151517424 */ /* 0x000fca00078e020e */
[----:B------:R-:W-:Y:S01]  /*f610*/  IADD3 R0, -R219, R81, R172 ;  /* 0x00000051db007210 */ /* 0x000fe20007ffe1ac */
[----:B------:R-:W-:Y:S04]  /*f620*/  HMMA.16816.F32.BF16 R24, R60, R66, R24 ;  /* 0x000000423c18723c */ /* 0x000fe80000041818 */
[----:B------:R-:W-:-:S04]  /*f630*/  IMAD.IADD R0, R0, 0x1, -R175 ;  /* 0x0000000100007824 */ /* 0x000fc800078e0aaf */
[----:B------:R-:W-:Y:S01]  /*f640*/  HMMA.16816.F32.BF16 R40, R20, R54, R40 ;  /* 0x000000361428723c */ /* 0x000fe20000041828 */
[----:B-1----:R-:W-:-:S07]  /*f650*/  IMAD.IADD R13, R0, 0x1, R13 ;  /* 0x00000001000d7824 */ /* 0x002fce00078e020d */
[C---:B------:R-:W-:Y:S07]  /*f660*/  HMMA.16816.F32.BF16 R28, R20.reuse, R8, R28 ;  /* 0x00000008141c723c */ /* 0x040fee000004181c */
[----:B------:R-:W-:Y:S01]  /*f670*/  IMAD.IADD R9, R0, 0x1, R12 ;  /* 0x0000000100097824 */ /* 0x000fe200078e020c */
[C---:B------:R-:W-:Y:S01]  /*f680*/  IMNMX R0, R82.reuse, R13, PT ;  /* 0x0000000d52007217 */ /* 0x040fe20003800200 */
[----:B------:R-:W-:Y:S03]  /*f690*/  HMMA.16816.F32.BF16 R24, R20, R10, R24 ;  /* 0x0000000a1418723c */ /* 0x000fe60000041818 */
[----:B------:R-:W-:Y:S01]  /*f6a0*/  IMNMX R8, R82, R9, PT ;  /* 0x0000000952087217 */ /* 0x000fe20003800200 */
[----:B------:R-:W-:Y:S01]  /*f6b0*/  BAR.SYNC.DEFER_BLOCKING 0x0 ;  /* 0x0000000000007b1d */ /* 0x000fe20000010000 */
[----:B------:R-:W-:-:S02]  /*f6c0*/  ISETP.GT.AND P2, PT, R0, RZ, PT ;  /* 0x000000ff0000720c */ /* 0x000fc40003f44270 */
[C---:B------:R-:W-:Y:S01]  /*f6d0*/  ISETP.GT.AND P0, PT, R8.reuse, RZ, PT ;  /* 0x000000ff0800720c */ /* 0x040fe20003f04270 */
[C---:B------:R-:W-:Y:S01]  /*f6e0*/  HMMA.16816.F32.BF16 R72, R20.reuse, R16, R72 ;  /* 0x000000101448723c */ /* 0x040fe20000041848 */
[----:B------:R-:W-:Y:S02]  /*f6f0*/  ISETP.GT.AND P1, PT, R8, 0x1, PT ;  /* 0x000000010800780c */ /* 0x000fe40003f24270 */
[----:B------:R-:W-:Y:S02]  /*f700*/  FSEL R44, R44, -INF , P0 ;  /* 0xff8000002c2c7808 */ /* 0x000fe40000000000 */
[C---:B------:R-:W-:Y:S02]  /*f710*/  ISETP.GT.AND P3, PT, R8.reuse, 0x8, PT ;  /* 0x000000080800780c */ /* 0x040fe40003f64270 */
[----:B------:R-:W-:Y:S01]  /*f720*/  ISETP.GT.AND P0, PT, R8, 0x9, PT ;  /* 0x000000090800780c */ /* 0x000fe20003f04270 */
[----:B------:R-:W-:Y:S01]  /*f730*/  HMMA.16816.F32.BF16 R68, R20, R18, R68 ;  /* 0x000000121444723c */ /* 0x000fe20000041844 */
[----:B------:R-:W-:-:S02]  /*f740*/  FSEL R49, R45, -INF , P1 ;  /* 0xff8000002d317808 */ /* 0x000fc40000800000 */
[----:B------:R-:W-:Y:S02]  /*f750*/  FSEL R45, R40, -INF , P3 ;  /* 0xff800000282d7808 */ /* 0x000fe40001800000 */
[----:B------:R-:W-:Y:S02]  /*f760*/  FSEL R41, R41, -INF , P0 ;  /* 0xff80000029297808 */ /* 0x000fe40000000000 */
[----:B------:R-:W-:Y:S02]  /*f770*/  FMNMX.FTZ R10, R44, R49, !PT ;  /* 0x000000312c0a7209 */ /* 0x000fe40007810000 */
[----:B------:R-:W-:Y:S02]  /*f780*/  ISETP.GT.AND P0, PT, R0, 0x9, PT ;  /* 0x000000090000780c */ /* 0x000fe40003f04270 */
[----:B------:R-:W-:Y:S02]  /*f790*/  FSEL R46, R46, -INF , P2 ;  /* 0xff8000002e2e7808 */ /* 0x000fe40001000000 */
[----:B------:R-:W-:-:S02]  /*f7a0*/  ISETP.GT.AND P2, PT, R8, 0x10, PT ;  /* 0x000000100800780c */ /* 0x000fc40003f44270 */
[----:B------:R-:W-:Y:S02]  /*f7b0*/  FMNMX.FTZ R10, R45, R10, !PT ;  /* 0x0000000a2d0a7209 */ /* 0x000fe40007810000 */
[----:B------:R-:W-:Y:S02]  /*f7c0*/  FSEL R43, R43, -INF , P0 ;  /* 0xff8000002b2b7808 */ /* 0x000fe40000000000 */
[----:B------:R-:W-:Y:S02]  /*f7d0*/  ISETP.GT.AND P0, PT, R8, 0x11, PT ;  /* 0x000000110800780c */ /* 0x000fe40003f04270 */
[----:B------:R-:W-:Y:S02]  /*f7e0*/  FSEL R21, R36, -INF , P2 ;  /* 0xff80000024157808 */ /* 0x000fe40001000000 */
[----:B------:R-:W-:Y:S02]  /*f7f0*/  FMNMX.FTZ R10, R41, R10, !PT ;  /* 0x0000000a290a7209 */ /* 0x000fe40007810000 */
[----:B------:R-:W-:-:S02]  /*f800*/  ISETP.GT.AND P1, PT, R0, 0x8, PT ;  /* 0x000000080000780c */ /* 0x000fc40003f24270 */
[----:B------:R-:W-:Y:S02]  /*f810*/  FSEL R19, R37, -INF , P0 ;  /* 0xff80000025137808 */ /* 0x000fe40000000000 */
[----:B------:R-:W-:Y:S02]  /*f820*/  ISETP.GT.AND P0, PT, R0, 0x11, PT ;  /* 0x000000110000780c */ /* 0x000fe40003f04270 */
[----:B------:R-:W-:Y:S02]  /*f830*/  ISETP.GT.AND P2, PT, R8, 0x18, PT ;  /* 0x000000180800780c */ /* 0x000fe40003f44270 */
[----:B------:R-:W-:Y:S02]  /*f840*/  FMNMX.FTZ R10, R21, R10, !PT ;  /* 0x0000000a150a7209 */ /* 0x000fe40007810000 */
[----:B------:R-:W-:Y:S02]  /*f850*/  FSEL R23, R42, -INF , P1 ;  /* 0xff8000002a177808 */ /* 0x000fe40000800000 */
[----:B------:R-:W-:-:S02]  /*f860*/  ISETP.GT.AND P1, PT, R0, 0x10, PT ;  /* 0x000000100000780c */ /* 0x000fc40003f24270 */
[----:B------:R-:W-:Y:S02]  /*f870*/  FSEL R13, R39, -INF , P0 ;  /* 0xff800000270d7808 */ /* 0x000fe40000000000 */
[----:B------:R-:W-:Y:S02]  /*f880*/  ISETP.GT.AND P0, PT, R8, 0x19, PT ;  /* 0x000000190800780c */ /* 0x000fe40003f04270 */
[----:B------:R-:W-:Y:S02]  /*f890*/  FSEL R17, R32, -INF , P2 ;  /* 0xff80000020117808 */ /* 0x000fe40001000000 */
[----:B------:R-:W-:Y:S02]  /*f8a0*/  FMNMX.FTZ R10, R19, R10, !PT ;  /* 0x0000000a130a7209 */ /* 0x000fe40007810000 */
[----:B------:R-:W-:Y:S02]  /*f8b0*/  ISETP.GT.AND P3, PT, R0, 0x1, PT ;  /* 0x000000010000780c */ /* 0x000fe40003f64270 */
[----:B------:R-:W-:-:S02]  /*f8c0*/  FSEL R15, R38, -INF , P1 ;  /* 0xff800000260f7808 */ /* 0x000fc40000800000 */
[C---:B------:R-:W-:Y:S02]  /*f8d0*/  ISETP.GT.AND P1, PT, R8.reuse, 0x20, PT ;  /* 0x000000200800780c */ /* 0x040fe40003f24270 */
[----:B------:R-:W-:Y:S02]  /*f8e0*/  FSEL R33, R33, -INF , P0 ;  /* 0xff80000021217808 */ /* 0x000fe40000000000 */
[----:B------:R-:W-:Y:S02]  /*f8f0*/  FMNMX.FTZ R10, R17, R10, !PT ;  /* 0x0000000a110a7209 */ /* 0x000fe40007810000 */
[----:B------:R-:W-:Y:S02]  /*f900*/  FSEL R47, R47, -INF , P3 ;  /* 0xff8000002f2f7808 */ /* 0x000fe40001800000 */
        /* <DEDUP_REMOVED lines=10> */
[----:B------:R-:W-:Y:S02]  /*f9b0*/  ISETP.GT.AND P1, PT, R8, 0x30, PT ;  /* 0x000000300800780c */ /* 0x000fe40003f24270 */
[----:B------:R-:W-:Y:S02]  /*f9c0*/  FMNMX.FTZ R12, R215, R10, !PT ;  /* 0x0000000ad70c7209 */ /* 0x000fe40007810000 */
[----:B------:R-:W-:Y:S02]  /*f9d0*/  FMNMX.FTZ R10, R43, R14, !PT ;  /* 0x0000000e2b0a7209 */ /* 0x000fe40007810000 */
[----:B------:R-:W-:-:S02]  /*f9e0*/  FSEL R187, R25, -INF , P0 ;  /* 0xff80000019bb7808 */ /* 0x000fc40000000000 */
[----:B------:R-:W-:Y:S02]  /*f9f0*/  ISETP.GT.AND P0, PT, R8, 0x31, PT ;  /* 0x000000310800780c */ /* 0x000fe40003f04270 */
[----:B------:R-:W-:Y:S02]  /*fa00*/  FSEL R181, R72, -INF , P1 ;  /* 0xff80000048b57808 */ /* 0x000fe40000800000 */
[C---:B------:R-:W-:Y:S02]  /*fa10*/  ISETP.GT.AND P1, PT, R0.reuse, 0x18, PT ;  /* 0x000000180000780c */ /* 0x040fe40003f24270 */
[----:B------:R-:W-:Y:S02]  /*fa20*/  FMNMX.FTZ R10, R15, R10, !PT ;  /* 0x0000000a0f0a7209 */ /* 0x000fe40007810000 */
[----:B------:R-:W-:Y:S02]  /*fa30*/  FSEL R179, R73, -INF , P0 ;  /* 0xff80000049b37808 */ /* 0x000fe40000000000 */
[----:B------:R-:W-:-:S02]  /*fa40*/  ISETP.GT.AND P0, PT, R0, 0x19, PT ;  /* 0x000000190000780c */ /* 0x000fc40003f04270 */
[----:B------:R-:W-:Y:S02]  /*fa50*/  FSEL R11, R34, -INF , P1 ;  /* 0xff800000220b7808 */ /* 0x000fe40000800000 */
[----:B------:R-:W-:Y:S02]  /*fa60*/  FMNMX.FTZ R10, R13, R10, !PT ;  /* 0x0000000a0d0a7209 */ /* 0x000fe40007810000 */
[----:B------:R-:W-:Y:S02]  /*fa70*/  FSEL R9, R35, -INF , P0 ;  /* 0xff80000023097808 */ /* 0x000fe40000000000 */
[----:B------:R-:W-:Y:S02]  /*fa80*/  ISETP.GT.AND P1, PT, R0, 0x20, PT ;  /* 0x000000200000780c */ /* 0x000fe40003f24270 */
[----:B------:R-:W-:Y:S02]  /*fa90*/  FMNMX.FTZ R10, R11, R10, !PT ;  /* 0x0000000a0b0a7209 */ /* 0x000fe40007810000 */
[----:B------:R-:W-:-:S02]  /*faa0*/  FMNMX.FTZ R12, R157, R12, !PT ;  /* 0x0000000c9d0c7209 */ /* 0x000fc40007810000 */
[C---:B------:R-:W-:Y:S02]  /*fab0*/  ISETP.GT.AND P3, PT, R8.reuse, 0x38, PT ;  /* 0x000000380800780c */ /* 0x040fe40003f64270 */
[----:B------:R-:W-:Y:S02]  /*fac0*/  ISETP.GT.AND P2, PT, R8, 0x39, PT ;  /* 0x000000390800780c */ /* 0x000fe40003f44270 */
[----:B------:R-:W-:Y:S02]  /*fad0*/  ISETP.GT.AND P0, PT, R0, 0x21, PT ;  /* 0x000000210000780c */ /* 0x000fe40003f04270 */
[----:B------:R-:W-:Y:S02]  /*fae0*/  FSEL R163, R30, -INF , P1 ;  /* 0xff8000001ea37808 */ /* 0x000fe40000800000 */
[----:B------:R-:W-:Y:S02]  /*faf0*/  FMNMX.FTZ R10, R9, R10, !PT ;  /* 0x0000000a090a7209 */ /* 0x000fe40007810000 */
[----:B------:R-:W-:-:S02]  /*fb00*/  FMNMX.FTZ R8, R187, R12, !PT ;  /* 0x0000000cbb087209 */ /* 0x000fc40007810000 */
[----:B------:R-:W-:Y:S02]  /*fb10*/  FSEL R185, R31, -INF , P0 ;  /* 0xff8000001fb97808 */ /* 0x000fe40000000000 */
[C---:B------:R-:W-:Y:S02]  /*fb20*/  ISETP.GT.AND P1, PT, R0.reuse, 0x28, PT ;  /* 0x000000280000780c */ /* 0x040fe40003f24270 */
[----:B------:R-:W-:Y:S02]  /*fb30*/  FMNMX.FTZ R10, R163, R10, !PT ;  /* 0x0000000aa30a7209 */ /* 0x000fe40007810000 */
[----:B------:R-:W-:Y:S02]  /*fb40*/  FMNMX.FTZ R8, R181, R8, !PT ;  /* 0x00000008b5087209 */ /* 0x000fe40007810000 */
[----:B------:R-:W-:Y:S02]  /*fb50*/  ISETP.GT.AND P0, PT, R0, 0x29, PT ;  /* 0x000000290000780c */ /* 0x000fe40003f04270 */
[----:B------:R-:W-:-:S02]  /*fb60*/  FSEL R183, R26, -INF , P1 ;  /* 0xff8000001ab77808 */ /* 0x000fc40000800000 */
[----:B------:R-:W-:Y:S02]  /*fb70*/  FMNMX.FTZ R10, R185, R10, !PT ;  /* 0x0000000ab90a7209 */ /* 0x000fe40007810000 */
[----:B------:R-:W-:Y:S02]  /*fb80*/  FSEL R171, R68, -INF , P3 ;  /* 0xff80000044ab7808 */ /* 0x000fe40001800000 */
[----:B------:R-:W-:Y:S02]  /*fb90*/  FMNMX.FTZ R8, R179, R8, !PT ;  /* 0x00000008b3087209 */ /* 0x000fe40007810000 */
[----:B------:R-:W-:Y:S02]  /*fba0*/  FSEL R177, R27, -INF , P0 ;  /* 0xff8000001bb17808 */ /* 0x000fe40000000000 */
[----:B------:R-:W-:Y:S02]  /*fbb0*/  ISETP.GT.AND P1, PT, R0, 0x30, PT ;  /* 0x000000300000780c */ /* 0x000fe40003f24270 */
[----:B------:R-:W-:-:S02]  /*fbc0*/  FMNMX.FTZ R10, R183, R10, !PT ;  /* 0x0000000ab70a7209 */ /* 0x000fc40007810000 */
[----:B------:R-:W-:Y:S02]  /*fbd0*/  FSEL R169, R69, -INF , P2 ;  /* 0xff80000045a97808 */ /* 0x000fe40001000000 */
[----:B------:R-:W-:Y:S02]  /*fbe0*/  FMNMX.FTZ R8, R171, R8, !PT ;  /* 0x00000008ab087209 */ /* 0x000fe40007810000 */
[----:B------:R-:W-:Y:S02]  /*fbf0*/  ISETP.GT.AND P0, PT, R0, 0x31, PT ;  /* 0x000000310000780c */ /* 0x000fe40003f04270 */
[----:B------:R-:W-:Y:S02]  /*fc00*/  FSEL R167, R74, -INF , P1 ;  /* 0xff8000004aa77808 */ /* 0x000fe40000800000 */
[----:B------:R-:W-:Y:S02]  /*fc10*/  FMNMX.FTZ R10, R177, R10, !PT ;  /* 0x0000000ab10a7209 */ /* 0x000fe40007810000 */
[----:B------:R-:W-:-:S02]  /*fc20*/  FMNMX.FTZ R8, R169, R8, !PT ;  /* 0x00000008a9087209 */ /* 0x000fc40007810000 */
[----:B------:R-:W-:Y:S02]  /*fc30*/  FSEL R165, R75, -INF , P0 ;  /* 0xff8000004ba57808 */ /* 0x000fe40000000000 */
[C---:B------:R-:W-:Y:S01]  /*fc40*/  ISETP.GT.AND P1, PT, R0.reuse, 0x38, PT ;  /* 0x000000380000780c */ /* 0x040fe20003f24270 */
[----:B------:R-:W1:Y:S01]  /*fc50*/  SHFL.BFLY PT, R25, R8, 0x2, 0x1f ;  /* 0x0c401f0008197f89 */ /* 0x000e6200000e0000 */
[----:B------:R-:W-:Y:S02]  /*fc60*/  FMNMX.FTZ R10, R167, R10, !PT ;  /* 0x0000000aa70a7209 */ /* 0x000fe40007810000 */
[----:B------:R-:W-:Y:S02]  /*fc70*/  ISETP.GT.AND P0, PT, R0, 0x39, PT ;  /* 0x000000390000780c */ /* 0x000fe40003f04270 */
[----:B------:R-:W-:Y:S02]  /*fc80*/  FSEL R161, R70, -INF , P1 ;  /* 0xff80000046a17808 */ /* 0x000fe40000800000 */
[----:B------:R-:W-:-:S02]  /*fc90*/  FMNMX.FTZ R10, R165, R10, !PT ;  /* 0x0000000aa50a7209 */ /* 0x000fc40007810000 */
[----:B------:R-:W-:Y:S02]  /*fca0*/  FSEL R159, R71, -INF , P0 ;  /* 0xff800000479f7808 */ /* 0x000fe40000000000 */
[----:B------:R-:W-:Y:S02]  /*fcb0*/  FMNMX.FTZ R10, R161, R10, !PT ;  /* 0x0000000aa10a7209 */ /* 0x000fe40007810000 */
[----:B------:R-:W-:Y:S02]  /*fcc0*/  ISETP.GE.AND P0, PT, R7, 0x2, PT ;  /* 0x000000020700780c */ /* 0x000fe40003f06270 */
[----:B------:R-:W-:Y:S02]  /*fcd0*/  FMNMX.FTZ R10, R159, R10, !PT ;  /* 0x0000000a9f0a7209 */ /* 0x000fe40007810000 */
[----:B------:R-:W-:-:S03]  /*fce0*/  ISETP.NE.AND P3, PT, R203, RZ, PT ;  /* 0x000000ffcb00720c */ /* 0x000fc60003f65270 */
[----:B------:R-:W2:Y:S01]  /*fcf0*/  SHFL.BFLY PT, R27, R10, 0x2, 0x1f ;  /* 0x0c401f000a1b7f89 */ /* 0x000ea200000e0000 */
[----:B-1----:R-:W-:-:S05]  /*fd00*/  FMNMX.FTZ R25, R8, R25, !PT ;  /* 0x0000001908197209 */ /* 0x002fca0007810000 */
[----:B------:R-:W-:Y:S01]  /*fd10*/  @P0 SHF.R.S32.HI R8, RZ, 0x1f, R217 ;  /* 0x0000001fff080819 */ /* 0x000fe200000114d9 */
[----:B------:R-:W-:Y:S01]  /*fd20*/  @P0 IMAD R6, R6, R217, RZ ;  /* 0x000000d906060224 */ /* 0x000fe200078e02ff */
[----:B------:R-:W1:Y:S03]  /*fd30*/  SHFL.BFLY PT, R0, R25, 0x1, 0x1f ;  /* 0x0c201f0019007f89 */ /* 0x000e6600000e0000 */
[----:B------:R-:W-:Y:S01]  /*fd40*/  @P0 IMAD R6, R8, R5, R6 ;  /* 0x0000000508060224 */ /* 0x000fe200078e0206 */
[----:B--2---:R-:W-:-:S05]  /*fd50*/  FMNMX.FTZ R132, R10, R27, !PT ;  /* 0x0000001b0a847209 */ /* 0x004fca0007810000 */
[----:B------:R-:W2:Y:S01]  /*fd60*/  SHFL.BFLY PT, R7, R132, 0x1, 0x1f ;  /* 0x0c201f0084077f89 */ /* 0x000ea200000e0000 */
[----:B-1----:R-:W-:Y:S01]  /*fd70*/  FMNMX.FTZ R0, R25, R0, !PT ;  /* 0x0000000019007209 */ /* 0x002fe20007810000 */
[----:B------:R-:W-:-:S03]  /*fd80*/  @P0 IMAD.WIDE.U32 R24, R217, R5, R212 ;  /* 0x00000005d9180225 */ /* 0x000fc600078e00d4 */
[C---:B------:R-:W-:Y:S01]  /*fd90*/  FSETP.NEU.FTZ.AND P1, PT, R0.reuse, -INF , PT ;  /* 0xff8000000000780b */ /* 0x040fe20003f3d000 */
[----:B------:R-:W-:Y:S02]  /*fda0*/  FMUL.FTZ R166, R0, c[0x0][0x2d0] ;  /* 0x0000b40000a67a20 */ /* 0x000fe40000410000 */
[----:B------:R-:W-:-:S03]  /*fdb0*/  @P0 IMAD.IADD R5, R25, 0x1, R6 ;  /* 0x0000000119050824 */ /* 0x000fc600078e0206 */
[----:B------:R-:W-:Y:S02]  /*fdc0*/  FSEL R166, R166, RZ, P1 ;  /* 0x000000ffa6a67208 */ /* 0x000fe40000800000 */
[----:B------:R-:W-:-:S03]  /*fdd0*/  @P0 LEA R26, P1, R24, c[0x0][0x1c8], 0x1 ;  /* 0x00007200181a0a11 */ /* 0x000fc600078208ff */
[--C-:B------:R-:W-:Y:S01]  /*fde0*/  FFMA.FTZ R135, R41, c[0x0][0x2d0], -R166.reuse ;  /* 0x0000b40029877a23 */ /* 0x100fe200000108a6 */
[----:B------:R-:W-:Y:S01]  /*fdf0*/  @P0 LEA.HI.X R27, R24, c[0x0][0x1cc], R5, 0x1, P1 ;  /* 0x00007300181b0a11 */ /* 0x000fe200008f0c05 */
[--C-:B------:R-:W-:Y:S01]  /*fe00*/  FFMA.FTZ R154, R44, c[0x0][0x2d0], -R166.reuse ;  /* 0x0000b4002c9a7a23 */ /* 0x100fe200000108a6 */
[----:B------:R-:W-:Y:S01]  /*fe10*/  @P0 LEA R6, P1, R202, R26, 0x1 ;  /* 0x0000001aca060211 */ /* 0x000fe200078208ff */
[--C-:B------:R-:W-:Y:S01]  /*fe20*/  FFMA.FTZ R151, R49, c[0x0][0x2d0], -R166.reuse ;  /* 0x0000b40031977a23 */ /* 0x100fe200000108a6 */
[----:B--2---:R-:W-:Y:S01]  /*fe30*/  FMNMX.FTZ R132, R132, R7, !PT ;  /* 0x0000000784847209 */ /* 0x004fe20007810000 */
[----:B------:R1:W-:Y:S01]  /*fe40*/  @P0 LDGSTS.E.BYPASS.LTC128B.128 [R206+0x6100], [R26.64], !P5 ;  /* 0x061000001ace0fae */ /* 0x0003e2000e901d46 */
[----:B------:R-:W-:Y:S01]  /*fe50*/  @P0 LEA.HI.X R7, R202, R27, R201, 0x1, P1 ;  /* 0x0000001bca070211 */ /* 0x000fe200008f0cc9 */
[--C-:B------:R-:W-:Y:S01]  /*fe60*/  FFMA.FTZ R152, R45, c[0x0][0x2d0], -R166.reuse ;  /* 0x0000b4002d987a23 */ /* 0x100fe200000108a6 */
[C---:B------:R-:W-:Y:S01]  /*fe70*/  FSETP.NEU.FTZ.AND P1, PT, R132.reuse, -INF , PT ;  /* 0xff8000008400780b */ /* 0x040fe20003f3d000 */
[----:B------:R-:W-:Y:S01]  /*fe80*/  FMUL.FTZ R158, R132, c[0x0][0x2d0] ;  /* 0x0000b400849e7a20 */ /* 0x000fe20000410000 */
[----:B------:R1:W-:Y:S01]  /*fe90*/  @P0 LDGSTS.E.BYPASS.LTC128B.128 [R206+0x8100], [R26.64+0x80], !P6 ;  /* 0x081000801ace0fae */ /* 0x0003e2000f101d46 */
[----:B------:R-:W-:Y:S01]  /*fea0*/  MUFU.EX2 R154, R154 ;  /* 0x0000009a009a7308 */ /* 0x000fe20000000800 */
[----:B------:R-:W-:-:S02]  /*feb0*/  FFMA.FTZ R133, R19, c[0x0][0x2d0], -R166 ;  /* 0x0000b40013857a23 */ /* 0x000fc400000108a6 */
[----:B------:R-:W-:Y:S01]  /*fec0*/  FSEL R158, R158, RZ, P1 ;  /* 0x000000ff9e9e7208 */ /* 0x000fe20000800000 */
[----:B------:R1:W-:Y:S01]  /*fed0*/  @P0 LDGSTS.E.BYPASS.LTC128B.128 [R206+0xa100], [R26.64+0x100], !P3 ;  /* 0x0a1001001ace0fae */ /* 0x0003e2000d901d46 */
[--C-:B------:R-:W-:Y:S02]  /*fee0*/  FFMA.FTZ R3, R17, c[0x0][0x2d0], -R166.reuse ;  /* 0x0000b40011037a23 */ /* 0x100fe400000108a6 */
[----:B------:R-:W-:Y:S01]  /*fef0*/  FFMA.FTZ R148, R21, c[0x0][0x2d0], -R166 ;  /* 0x0000b40015947a23 */ /* 0x000fe200000108a6 */
[----:B------:R2:W-:Y:S01]  /*ff00*/  @P0 LDGSTS.E.BYPASS.LTC128B.128 [R206+0x7100], [R6.64], !P5 ;  /* 0x0710000006ce0fae */ /* 0x0005e2000e901d46 */
[--C-:B------:R-:W-:Y:S01]  /*ff10*/  FFMA.FTZ R149, R43, c[0x0][0x2d0], -R158.reuse ;  /* 0x0000b4002b957a23 */ /* 0x100fe2000001089e */
[----:B------:R-:W3:Y:S01]  /*ff20*/  MUFU.EX2 R151, R151 ;  /* 0x0000009700977308 */ /* 0x000ee20000000800 */
[--C-:B------:R-:W-:Y:S01]  /*ff30*/  FFMA.FTZ R153, R46, c[0x0][0x2d0], -R158.reuse ;  /* 0x0000b4002e997a23 */ /* 0x100fe2000001089e */
[----:B------:R2:W-:Y:S01]  /*ff40*/  @P0 LDGSTS.E.BYPASS.LTC128B.128 [R206+0x9100], [R6.64+0x80], !P6 ;  /* 0x0910008006ce0fae */ /* 0x0005e2000f101d46 */
[----:B------:R-:W-:-:S02]  /*ff50*/  FFMA.FTZ R156, R47, c[0x0][0x2d0], -R158 ;  /* 0x0000b4002f9c7a23 */ /* 0x000fc4000001089e */
[----:B------:R-:W-:Y:S01]  /*ff60*/  FFMA.FTZ R150, R23, c[0x0][0x2d0], -R158 ;  /* 0x0000b40017967a23 */ /* 0x000fe2000001089e */
[----:B------:R2:W-:Y:S01]  /*ff70*/  @P0 LDGSTS.E.BYPASS.LTC128B.128 [R206+0xb100], [R6.64+0x100], !P3 ;  /* 0x0b10010006ce0fae */ /* 0x0005e2000d901d46 */
[----:B------:R-:W-:Y:S01]  /*ff80*/  FFMA.FTZ R2, R33, c[0x0][0x2d0], -R166 ;  /* 0x0000b40021027a23 */ /* 0x000fe200000108a6 */
[----:B------:R-:W-:Y:S01]  /*ff90*/  MUFU.EX2 R152, R152 ;  /* 0x0000009800987308 */ /* 0x000fe20000000800 */
[--C-:B------:R-:W-:Y:S01]  /*ffa0*/  FFMA.FTZ R134, R15, c[0x0][0x2d0], -R158.reuse ;  /* 0x0000b4000f867a23 */ /* 0x100fe2000001089e */
[----:B------:R-:W4:Y:S01]  /*ffb0*/  LDSM.16.MT88.4 R40, [R195+0x2100] ;  /* 0x00210000c328783b */ /* 0x000f220000004200 */
[--C-:B------:R-:W-:Y:S02]  /*ffc0*/  FFMA.FTZ R95, R13, c[0x0][0x2d0], -R158.reuse ;  /* 0x0000b4000d5f7a23 */ /* 0x100fe4000001089e */
[--C-:B------:R-:W-:Y:S01]  /*ffd0*/  FFMA.FTZ R93, R11, c[0x0][0x2d0], -R158.reuse ;  /* 0x0000b4000b5d7a23 */ /* 0x100fe2000001089e */
[----:B------:R-:W1:Y:S01]  /*ffe0*/  LDSM.16.MT88.4 R124, [R195+0x100] ;  /* 0x00010000c37c783b */ /* 0x000e620000004200 */
[----:B------:R-:W-:Y:S01]  /*fff0*/  FFMA.FTZ R94, R9, c[0x0][0x2d0], -R158 ;  /* 0x0000b400095e7a23 */ /* 0x000fe2000001089e */
[----:B------:R-:W2:Y:S01]  /*10000*/  MUFU.EX2 R135, R135 ;  /* 0x0000008700877308 */ /* 0x000ea20000000800 */
[----:B---3--:R-:W-:Y:S01]  /*10010*/  F2FP.BF16.PACK_AB R96, R151, R154 ;  /* 0x0000009a9760723e */ /* 0x008fe200000010ff */
[----:B------:R-:W3:Y:S01]  /*10020*/  LDSM.16.MT88.4 R104, [R190+0x100] ;  /* 0x00010000be68783b */ /* 0x000ee20000004200 */
[----:B------:R-:W-:-:S02]  /*10030*/  FFMA.FTZ R155, R155, c[0x0][0x2d0], -R166 ;  /* 0x0000b4009b9b7a23 */ /* 0x000fc400000108a6 */
[--C-:B------:R-:W-:Y:S01]  /*10040*/  FFMA.FTZ R160, R215, c[0x0][0x2d0], -R166.reuse ;  /* 0x0000b400d7a07a23 */ /* 0x100fe200000108a6 */
[----:B------:R-:W1:Y:S01]  /*10050*/  LDSM.16.MT88.4 R112, [R189+0x100] ;  /* 0x00010000bd70783b */ /* 0x000e620000004200 */
[--C-:B------:R-:W-:Y:S01]  /*10060*/  FFMA.FTZ R157, R157, c[0x0][0x2d0], -R166.reuse ;  /* 0x0000b4009d9d7a23 */ /* 0x100fe200000108a6 */
[----:B------:R-:W-:Y:S01]  /*10070*/  MUFU.EX2 R153, R153 ;  /* 0x0000009900997308 */ /* 0x000fe20000000800 */
[----:B------:R-:W-:Y:S01]  /*10080*/  FFMA.FTZ R162, R187, c[0x0][0x2d0], -R166 ;  /* 0x0000b400bba27a23 */ /* 0x000fe200000108a6 */
[----:B------:R-:W1:Y:S01]  /*10090*/  LDSM.16.MT88.4 R120, [R188+0x100] ;  /* 0x00010000bc78783b */ /* 0x000e620000004200 */
[--C-:B------:R-:W-:Y:S01]  /*100a0*/  FFMA.FTZ R163, R163, c[0x0][0x2d0], -R158.reuse ;  /* 0x0000b400a3a37a23 */ /* 0x100fe2000001089e */
[C---:B------:R-:W-:Y:S01]  /*100b0*/  IADD3 R187, R196.reuse, 0x800, RZ ;  /* 0x00000800c4bb7810 */ /* 0x040fe20007ffe0ff */
[--C-:B------:R-:W-:Y:S01]  /*100c0*/  FFMA.FTZ R168, R185, c[0x0][0x2d0], -R158.reuse ;  /* 0x0000b400b9a87a23 */ /* 0x100fe2000001089e */
[----:B------:R-:W1:Y:S01]  /*100d0*/  LDSM.16.MT88.4 R48, [R190+0x2100] ;  /* 0x00210000be30783b */ /* 0x000e620000004200 */
[--C-:B------:R-:W-:Y:S01]  /*100e0*/  FFMA.FTZ R164, R183, c[0x0][0x2d0], -R158.reuse ;  /* 0x0000b400b7a47a23 */ /* 0x100fe2000001089e */
[----:B------:R-:W4:Y:S01]  /*100f0*/  MUFU.EX2 R156, R156 ;  /* 0x0000009c009c7308 */ /* 0x000f220000000800 */
[----:B--2---:R-:W-:Y:S01]  /*10100*/  F2FP.BF16.PACK_AB R98, R135, R152 ;  /* 0x000000988762723e */ /* 0x004fe200000010ff */
[----:B------:R-:W2:Y:S01]  /*10110*/  LDSM.16.MT88.4 R56, [R189+0x2100] ;  /* 0x00210000bd38783b */ /* 0x000ea20000004200 */
[----:B------:R-:W-:Y:S01]  /*10120*/  FFMA.FTZ R177, R177, c[0x0][0x2d0], -R158 ;  /* 0x0000b400b1b17a23 */ /* 0x000fe2000001089e */
[C---:B------:R-:W-:Y:S01]  /*10130*/  IADD3 R185, R196.reuse, 0x1800, RZ ;  /* 0x00001800c4b97810 */ /* 0x040fe20007ffe0ff */
[--C-:B------:R-:W-:Y:S01]  /*10140*/  FFMA.FTZ R170, R181, c[0x0][0x2d0], -R166.reuse ;  /* 0x0000b400b5aa7a23 */ /* 0x100fe200000108a6 */
[----:B------:R-:W1:Y:S01]  /*10150*/  LDSM.16.MT88.4 R64, [R188+0x2100] ;  /* 0x00210000bc40783b */ /* 0x000e620000004200 */
[--C-:B------:R-:W-:Y:S01]  /*10160*/  FFMA.FTZ R179, R179, c[0x0][0x2d0], -R166.reuse ;  /* 0x0000b400b3b37a23 */ /* 0x100fe200000108a6 */
[----:B------:R-:W-:Y:S01]  /*10170*/  MUFU.EX2 R150, R150 ;  /* 0x0000009600967308 */ /* 0x000fe20000000800 */
[--C-:B------:R-:W-:Y:S01]  /*10180*/  FFMA.FTZ R171, R171, c[0x0][0x2d0], -R166.reuse ;  /* 0x0000b400abab7a23 */ /* 0x100fe200000108a6 */
[----:B------:R-:W1:Y:S01]  /*10190*/  LDSM.16.MT88.4 R72, [R195+0x4100] ;  /* 0x00410000c348783b */ /* 0x000e620000004200 */
[----:B------:R-:W-:Y:S01]  /*101a0*/  FFMA.FTZ R214, R169, c[0x0][0x2d0], -R166 ;  /* 0x0000b400a9d67a23 */ /* 0x000fe200000108a6 */
[----:B------:R-:W-:Y:S01]  /*101b0*/  IADD3 R183, R196, 0x2000, RZ ;  /* 0x00002000c4b77810 */ /* 0x000fe20007ffe0ff */
[--C-:B------:R-:W-:Y:S01]  /*101c0*/  FFMA.FTZ R166, R167, c[0x0][0x2d0], -R158.reuse ;  /* 0x0000b400a7a67a23 */ /* 0x100fe2000001089e */
[----:B------:R-:W1:Y:S01]  /*101d0*/  LDSM.16.MT88.4 R80, [R190+0x4100] ;  /* 0x00410000be50783b */ /* 0x000e620000004200 */
[--C-:B------:R-:W-:Y:S01]  /*101e0*/  FFMA.FTZ R165, R165, c[0x0][0x2d0], -R158.reuse ;  /* 0x0000b400a5a57a23 */ /* 0x100fe2000001089e */
[----:B------:R-:W3:Y:S01]  /*101f0*/  MUFU.EX2 R149, R149 ;  /* 0x0000009500957308 */ /* 0x000ee20000000800 */
[----:B----4-:R-:W-:Y:S01]  /*10200*/  F2FP.BF16.PACK_AB R97, R156, R153 ;  /* 0x000000999c61723e */ /* 0x010fe200000010ff */
[----:B------:R-:W4:Y:S01]  /*10210*/  LDSM.16.MT88.4 R88, [R189+0x4100] ;  /* 0x00410000bd58783b */ /* 0x000f220000004200 */
[--C-:B------:R-:W-:Y:S01]  /*10220*/  FFMA.FTZ R161, R161, c[0x0][0x2d0], -R158.reuse ;  /* 0x0000b400a1a17a23 */ /* 0x100fe2000001089e */
[----:B------:R-:W-:Y:S01]  /*10230*/  IADD3 R181, R196, 0x3000, RZ ;  /* 0x00003000c4b57810 */ /* 0x000fe20007ffe0ff */
[----:B------:R-:W-:Y:S01]  /*10240*/  FFMA.FTZ R158, R159, c[0x0][0x2d0], -R158 ;  /* 0x0000b4009f9e7a23 */ /* 0x000fe2000001089e */
[----:B------:R-:W2:Y:S01]  /*10250*/  LDSM.16.MT88.4 R4, [R188+0x4100] ;  /* 0x00410000bc04783b */ /* 0x000ea20000004200 */
[----:B------:R-:W-:Y:S01]  /*10260*/  FADD.FTZ R151, R154, R151 ;  /* 0x000000979a977221 */ /* 0x000fe20000010000 */
[----:B------:R-:W-:Y:S01]  /*10270*/  MUFU.EX2 R148, R148 ;  /* 0x0000009400947308 */ /* 0x000fe20000000800 */
[----:B------:R-:W-:Y:S01]  /*10280*/  FADD.FTZ R153, R153, R156 ;  /* 0x0000009c99997221 */ /* 0x000fe20000010000 */
[----:B------:R-:W2:Y:S01]  /*10290*/  LDSM.16.MT88.4 R16, [R195+0x2900] ;  /* 0x00290000c310783b */ /* 0x000ea20000004200 */
[----:B------:R-:W-:-:S03]  /*102a0*/  FADD.FTZ R152, R152, R151 ;  /* 0x0000009798987221 */ /* 0x000fc60000010000 */
[----:B------:R-:W2:Y:S01]  /*102b0*/  LDSM.16.MT88.4 R20, [R195+0x4900] ;  /* 0x00490000c314783b */ /* 0x000ea20000004200 */
[----:B------:R-:W-:Y:S01]  /*102c0*/  FADD.FTZ R135, R135, R152 ;  /* 0x0000009887877221 */ /* 0x000fe20000010000 */
[----:B---3--:R-:W-:Y:S01]  /*102d0*/  F2FP.BF16.PACK_AB R99, R149, R150 ;  /* 0x000000969563723e */ /* 0x008fe200000010ff */
[----:B------:R-:W3:Y:S01]  /*102e0*/  MUFU.EX2 R133, R133 ;  /* 0x0000008500857308 */ /* 0x000ee20000000800 */
[----:B------:R-:W2:Y:S01]  /*102f0*/  LDSM.16.MT88.4 R12, [R188+0x2900] ;  /* 0x00290000bc0c783b */ /* 0x000ea20000004200 */
[----:B------:R-:W-:-:S03]  /*10300*/  FADD.FTZ R150, R150, R153 ;  /* 0x0000009996967221 */ /* 0x000fc60000010000 */
[----:B------:R-:W2:Y:S01]  /*10310*/  LDSM.16.MT88.4 R144, [R195+0x900] ;  /* 0x00090000c390783b */ /* 0x000ea20000004200 */
[C---:B------:R-:W-:Y:S01]  /*10320*/  HMMA.16816.F32.BF16 R36, R96.reuse, R40, RZ ;  /* 0x000000286024723c */ /* 0x040fe200000418ff */
[----:B------:R-:W-:Y:S01]  /*10330*/  FADD.FTZ R149, R149, R150 ;  /* 0x0000009695957221 */ /* 0x000fe20000010000 */
[----:B------:R-:W-:Y:S01]  /*10340*/  MUFU.EX2 R3, R3 ;  /* 0x0000000300037308 */ /* 0x000fe20000000800 */
[----:B------:R-:W-:Y:S04]  /*10350*/  LDSM.16.MT88.4 R140, [R190+0x900] ;  /* 0x00090000be8c783b */ /* 0x000fe80000004200 */
[----:B------:R-:W-:Y:S01]  /*10360*/  LDSM.16.MT88.4 R136, [R189+0x900] ;  /* 0x00090000bd88783b */ /* 0x000fe20000004200 */
[C---:B------:R-:W-:Y:S02]  /*10370*/  HMMA.16816.F32.BF16 R40, R96.reuse, R42, RZ ;  /* 0x0000002a6028723c */ /* 0x040fe400000418ff */
[----:B------:R-:W-:Y:S01]  /*10380*/  MUFU.EX2 R2, R2 ;  /* 0x0000000200027308 */ /* 0x000fe20000000800 */
[----:B------:R-:W-:Y:S04]  /*10390*/  LDSM.16.MT88.4 R32, [R188+0x900] ;  /* 0x00090000bc20783b */ /* 0x000fe80000004200 */
[----:B------:R-:W-:Y:S01]  /*103a0*/  LDSM.16.MT88.4 R28, [R190+0x2900] ;  /* 0x00290000be1c783b */ /* 0x000fe20000004200 */
[C---:B-1----:R-:W-:Y:S02]  /*103b0*/  HMMA.16816.F32.BF16 R128, R96.reuse, R124, RZ ;  /* 0x0000007c6080723c */ /* 0x042fe400000418ff */
[----:B------:R-:W-:Y:S01]  /*103c0*/  MUFU.EX2 R134, R134 ;  /* 0x0000008600867308 */ /* 0x000fe20000000800 */
[----:B------:R-:W-:Y:S04]  /*103d0*/  LDSM.16.MT88.4 R24, [R189+0x2900] ;  /* 0x00290000bd18783b */ /* 0x000fe80000004200 */
[----:B------:R-:W0:Y:S01]  /*103e0*/  LDGDEPBAR ;  /* 0x00000000000079af */ /* 0x000e220000000000 */
        /* <DEDUP_REMOVED lines=8> */
[C---:B--2---:R-:W-:Y:S02]  /*10470*/  HMMA.16816.F32.BF16 R52, R96.reuse, R56, RZ ;  /* 0x000000386034723c */ /* 0x044fe400000418ff */
[----:B------:R-:W2:Y:S06]  /*10480*/  MUFU.EX2 R160, R160 ;  /* 0x000000a000a07308 */ /* 0x000eac0000000800 */
[C---:B------:R-:W-:Y:S02]  /*10490*/  HMMA.16816.F32.BF16 R60, R96.reuse, R64, RZ ;  /* 0x00000040603c723c */ /* 0x040fe400000418ff */
[----:B------:R-:W-:Y:S06]  /*104a0*/  MUFU.EX2 R157, R157 ;  /* 0x0000009d009d7308 */ /* 0x000fec0000000800 */
[C---:B------:R-:W-:Y:S02]  /*104b0*/  HMMA.16816.F32.BF16 R68, R96.reuse, R72, RZ ;  /* 0x000000486044723c */ /* 0x040fe400000418ff */
[----:B------:R-:W1:Y:S06]  /*104c0*/  MUFU.EX2 R162, R162 ;  /* 0x000000a200a27308 */ /* 0x000e6c0000000800 */
[C---:B------:R-:W-:Y:S02]  /*104d0*/  HMMA.16816.F32.BF16 R76, R96.reuse, R80, RZ ;  /* 0x00000050604c723c */ /* 0x040fe400000418ff */
[----:B------:R-:W-:Y:S06]  /*104e0*/  MUFU.EX2 R163, R163 ;  /* 0x000000a300a37308 */ /* 0x000fec0000000800 */
[C---:B----45:R-:W-:Y:S02]  /*104f0*/  HMMA.16816.F32.BF16 R84, R96.reuse, R88, RZ ;  /* 0x000000586054723c */ /* 0x070fe400000418ff */
        /* <DEDUP_REMOVED lines=21> */
[C---:B------:R-:W-:Y:S07]  /*10650*/  HMMA.16816.F32.BF16 R8, R96.reuse, R4, RZ ;  /* 0x000000046008723c */ /* 0x040fee00000418ff */
[----:B---3--:R-:W-:Y:S01]  /*10660*/  F2FP.BF16.PACK_AB R4, R133, R148 ;  /* 0x000000948504723e */ /* 0x008fe200000010ff */
[----:B------:R-:W-:Y:S01]  /*10670*/  HMMA.16816.F32.BF16 R96, R96, R6, RZ ;  /* 0x000000066060723c */ /* 0x000fe200000418ff */
[----:B-1----:R-:W-:-:S06]  /*10680*/  F2FP.BF16.PACK_AB R5, R95, R134 ;  /* 0x000000865f05723e */ /* 0x002fcc00000010ff */
[----:B------:R-:W-:Y:S02]  /*10690*/  F2FP.BF16.PACK_AB R6, R2, R3 ;  /* 0x000000030206723e */ /* 0x000fe400000010ff */
[----:B------:R-:W-:-:S07]  /*106a0*/  F2FP.BF16.PACK_AB R7, R94, R93 ;  /* 0x0000005d5e07723e */ /* 0x000fce00000010ff */
[C---:B------:R-:W-:Y:S08]  /*106b0*/  HMMA.16816.F32.BF16 R36, R4.reuse, R16, R36 ;  /* 0x000000100424723c */ /* 0x040ff00000041824 */
[C---:B------:R-:W-:Y:S01]  /*106c0*/  HMMA.16816.F32.BF16 R40, R4.reuse, R18, R40 ;  /* 0x000000120428723c */ /* 0x040fe20000041828 */
[----:B------:R-:W1:Y:S07]  /*106d0*/  LDSM.16.MT88.4 R16, [R190+0x4900] ;  /* 0x00490000be10783b */ /* 0x000e6e0000004200 */
[C---:B------:R-:W-:Y:S08]  /*106e0*/  HMMA.16816.F32.BF16 R68, R4.reuse, R20, R68 ;  /* 0x000000140444723c */ /* 0x040ff00000041844 */
[C---:B------:R-:W-:Y:S01]  /*106f0*/  HMMA.16816.F32.BF16 R72, R4.reuse, R22, R72 ;  /* 0x000000160448723c */ /* 0x040fe20000041848 */
[----:B------:R-:W3:Y:S07]  /*10700*/  LDSM.16.MT88.4 R20, [R188+0x4900] ;  /* 0x00490000bc14783b */ /* 0x000eee0000004200 */
[C---:B------:R-:W-:Y:S08]  /*10710*/  HMMA.16816.F32.BF16 R60, R4.reuse, R12, R60 ;  /* 0x0000000c043c723c */ /* 0x040ff0000004183c */
[C---:B------:R-:W-:Y:S01]  /*10720*/  HMMA.16816.F32.BF16 R64, R4.reuse, R14, R64 ;  /* 0x0000000e0440723c */ /* 0x040fe20000041840 */
[----:B------:R-:W2:Y:S07]  /*10730*/  LDSM.16.MT88.4 R12, [R189+0x4900] ;  /* 0x00490000bd0c783b */ /* 0x000eae0000004200 */
[C---:B------:R-:W-:Y:S08]  /*10740*/  HMMA.16816.F32.BF16 R128, R4.reuse, R144, R128 ;  /* 0x000000900480723c */ /* 0x040ff00000041880 */
[C---:B-1----:R-:W-:Y:S08]  /*10750*/  HMMA.16816.F32.BF16 R76, R4.reuse, R16, R76 ;  /* 0x00000010044c723c */ /* 0x042ff0000004184c */
[C---:B------:R-:W-:Y:S01]  /*10760*/  HMMA.16816.F32.BF16 R80, R4.reuse, R18, R80 ;  /* 0x000000120450723c */ /* 0x040fe20000041850 */
[----:B------:R-:W1:Y:S07]  /*10770*/  LDSM.16.MT88.4 R16, [R195+0x3100] ;  /* 0x00310000c310783b */ /* 0x000e6e0000004200 */
        /* <DEDUP_REMOVED lines=21> */
[----:B------:R-:W-:Y:S01]  /*108d0*/  HMMA.16816.F32.BF16 R88, R4, R14, R88 ;  /* 0x0000000e0458723c */ /* 0x000fe20000041858 */
[----:B------:R-:W2:Y:S06]  /*108e0*/  LDSM.16.MT88.4 R12, [R188+0x3100] ;  /* 0x00310000bc0c783b */ /* 0x000eac0000004200 */
[----:B------:R-:W-:-:S02]  /*108f0*/  F2FP.BF16.PACK_AB R4, R160, R155 ;  /* 0x0000009ba004723e */ /* 0x000fc400000010ff */
[----:B------:R-:W-:Y:S02]  /*10900*/  F2FP.BF16.PACK_AB R6, R162, R157 ;  /* 0x0000009da206723e */ /* 0x000fe400000010ff */
[----:B----4-:R-:W-:Y:S02]  /*10910*/  F2FP.BF16.PACK_AB R5, R168, R163 ;  /* 0x000000a3a805723e */ /* 0x010fe400000010ff */
[----:B------:R-:W-:-:S07]  /*10920*/  F2FP.BF16.PACK_AB R7, R177, R164 ;  /* 0x000000a4b107723e */ /* 0x000fce00000010ff */
        /* <DEDUP_REMOVED lines=9> */
[C---:B------:R-:W-:Y:S08]  /*109c0*/  HMMA.16816.F32.BF16 R108, R4.reuse, R136, R108 ;  /* 0x00000088046c723c */ /* 0x040ff0000004186c */
[C---:B-1----:R-:W-:Y:S08]  /*109d0*/  HMMA.16816.F32.BF16 R76, R4.reuse, R16, R76 ;  /* 0x00000010044c723c */ /* 0x042ff0000004184c */
[C---:B------:R-:W-:Y:S01]  /*109e0*/  HMMA.16816.F32.BF16 R80, R4.reuse, R18, R80 ;  /* 0x000000120450723c */ /* 0x040fe20000041850 */
[----:B------:R-:W1:Y:S07]  /*109f0*/  LDSM.16.MT88.4 R16, [R189+0x1900] ;  /* 0x00190000bd10783b */ /* 0x000e6e0000004200 */
[C---:B------:R-:W-:Y:S01]  /*10a00*/  HMMA.16816.F32.BF16 R112, R4.reuse, R138, R112 ;  /* 0x0000008a0470723c */ /* 0x040fe20000041870 */
[----:B------:R-:W-:Y:S07]  /*10a10*/  LDSM.16.MT88.4 R136, [R188+0x1900] ;  /* 0x00190000bc88783b */ /* 0x000fee0000004200 */
        /* <DEDUP_REMOVED lines=18> */
[C---:B--2---:R-:W-:Y:S08]  /*10b40*/  HMMA.16816.F32.BF16 R84, R4.reuse, R12, R84 ;  /* 0x0000000c0454723c */ /* 0x044ff00000041854 */
[----:B------:R-:W-:Y:S01]  /*10b50*/  HMMA.16816.F32.BF16 R88, R4, R14, R88 ;  /* 0x0000000e0458723c */ /* 0x000fe20000041858 */
[----:B------:R-:W2:Y:S06]  /*10b60*/  LDSM.16.MT88.4 R12, [R189+0x3900] ;  /* 0x00390000bd0c783b */ /* 0x000eac0000004200 */
[----:B------:R-:W-:-:S02]  /*10b70*/  F2FP.BF16.PACK_AB R4, R179, R170 ;  /* 0x000000aab304723e */ /* 0x000fc400000010ff */
[----:B------:R-:W-:Y:S02]  /*10b80*/  F2FP.BF16.PACK_AB R6, R214, R171 ;  /* 0x000000abd606723e */ /* 0x000fe400000010ff */
[----:B------:R-:W-:Y:S02]  /*10b90*/  F2FP.BF16.PACK_AB R5, R165, R166 ;  /* 0x000000a6a505723e */ /* 0x000fe400000010ff */
[----:B------:R-:W-:-:S07]  /*10ba0*/  F2FP.BF16.PACK_AB R7, R158, R161 ;  /* 0x000000a19e07723e */ /* 0x000fce00000010ff */
[C---:B-1----:R-:W-:Y:S08]  /*10bb0*/  HMMA.16816.F32.BF16 R108, R4.reuse, R16, R108 ;  /* 0x00000010046c723c */ /* 0x042ff0000004186c */
[C---:B------:R-:W-:Y:S01]  /*10bc0*/  HMMA.16816.F32.BF16 R112, R4.reuse, R18, R112 ;  /* 0x000000120470723c */ /* 0x040fe20000041870 */
[----:B------:R-:W1:Y:S07]  /*10bd0*/  LDSM.16.MT88.4 R16, [R190+0x5900] ;  /* 0x00590000be10783b */ /* 0x000e6e0000004200 */
[C---:B---3--:R-:W-:Y:S08]  /*10be0*/  HMMA.16816.F32.BF16 R68, R4.reuse, R20, R68 ;  /* 0x000000140444723c */ /* 0x048ff00000041844 */
[C---:B------:R-:W-:Y:S01]  /*10bf0*/  HMMA.16816.F32.BF16 R72, R4.reuse, R22, R72 ;  /* 0x000000160448723c */ /* 0x040fe20000041848 */
[----:B------:R-:W3:Y:S07]  /*10c00*/  LDSM.16.MT88.4 R20, [R188+0x5900] ;  /* 0x00590000bc14783b */ /* 0x000eee0000004200 */
[C---:B----4-:R-:W-:Y:S07]  /*10c10*/  HMMA.16816.F32.BF16 R60, R4.reuse, R24, R60 ;  /* 0x00000018043c723c */ /* 0x050fee000004183c */
[----:B------:R-:W-:Y:S01]  /*10c20*/  FADD.FTZ R24, R134, R149 ;  /* 0x0000009586187221 */ /* 0x000fe20000010000 */
[----:B--2---:R-:W-:Y:S03]  /*10c30*/  HMMA.16816.F32.BF16 R52, R4, R12, R52 ;  /* 0x0000000c0434723c */ /* 0x004fe60000041834 */
[----:B------:R-:W-:-:S04]  /*10c40*/  FADD.FTZ R24, R95, R24 ;  /* 0x000000185f187221 */ /* 0x000fc80000010000 */
[----:B------:R-:W-:Y:S01]  /*10c50*/  FADD.FTZ R93, R93, R24 ;  /* 0x000000185d5d7221 */ /* 0x000fe20000010000 */
[----:B------:R-:W-:Y:S01]  /*10c60*/  HMMA.16816.F32.BF16 R56, R4, R14, R56 ;  /* 0x0000000e0438723c */ /* 0x000fe20000041838 */
[----:B------:R-:W2:Y:S02]  /*10c70*/  LDSM.16.MT88.4 R12, [R189+0x5900] ;  /* 0x00590000bd0c783b */ /* 0x000ea40000004200 */
[----:B------:R-:W-:-:S05]  /*10c80*/  FADD.FTZ R94, R94, R93 ;  /* 0x0000005d5e5e7221 */ /* 0x000fca0000010000 */
[C---:B-1----:R-:W-:Y:S07]  /*10c90*/  HMMA.16816.F32.BF16 R76, R4.reuse, R16, R76 ;  /* 0x00000010044c723c */ /* 0x042fee000004184c */
[----:B------:R-:W-:Y:S01]  /*10ca0*/  FADD.FTZ R16, R148, R135 ;  /* 0x0000008794107221 */ /* 0x000fe20000010000 */
[----:B------:R-:W-:Y:S03]  /*10cb0*/  HMMA.16816.F32.BF16 R128, R4, R144, R128 ;  /* 0x000000900480723c */ /* 0x000fe60000041880 */
[----:B------:R-:W-:-:S04]  /*10cc0*/  FADD.FTZ R16, R133, R16 ;  /* 0x0000001085107221 */ /* 0x000fc80000010000 */
[----:B------:R-:W-:Y:S01]  /*10cd0*/  FADD.FTZ R3, R3, R16 ;  /* 0x0000001003037221 */ /* 0x000fe20000010000 */
[C---:B------:R-:W-:Y:S03]  /*10ce0*/  HMMA.16816.F32.BF16 R124, R4.reuse, R146, R124 ;  /* 0x00000092047c723c */ /* 0x040fe6000004187c */
[----:B------:R-:W-:Y:S02]  /*10cf0*/  FADD.FTZ R2, R2, R3 ;  /* 0x0000000302027221 */ /* 0x000fe40000010000 */
[----:B------:R-:W-:Y:S02]  /*10d00*/  FADD.FTZ R3, R163, R94 ;  /* 0x0000005ea3037221 */ /* 0x000fe40000010000 */
[----:B------:R-:W-:Y:S01]  /*10d10*/  FADD.FTZ R155, R155, R2 ;  /* 0x000000029b9b7221 */ /* 0x000fe20000010000 */
[----:B------:R-:W-:Y:S01]  /*10d20*/  HMMA.16816.F32.BF16 R100, R4, R140, R100 ;  /* 0x0000008c0464723c */ /* 0x000fe20000041864 */
[----:B------:R-:W-:-:S04]  /*10d30*/  @P4 IMAD.HI.U32 R2, R92, c[0x0][0x2c8], RZ ;  /* 0x0000b2005c024a27 */ /* 0x000fc800078e00ff */
[----:B------:R-:W-:Y:S01]  /*10d40*/  FADD.FTZ R160, R160, R155 ;  /* 0x0000009ba0a07221 */ /* 0x000fe20000010000 */
[----:B------:R-:W-:Y:S01]  /*10d50*/  @P4 SHF.R.U32.HI R92, RZ, c[0x0][0x2cc], R2 ;  /* 0x0000b300ff5c4a19 */ /* 0x000fe20000011602 */
[----:B------:R-:W-:Y:S01]  /*10d60*/  FADD.FTZ R3, R168, R3 ;  /* 0x00000003a8037221 */ /* 0x000fe20000010000 */
[C---:B------:R-:W-:Y:S01]  /*10d70*/  HMMA.16816.F32.BF16 R104, R4.reuse, R142, R104 ;  /* 0x0000008e0468723c */ /* 0x040fe20000041868 */
[----:B------:R-:W-:Y:S01]  /*10d80*/  FADD.FTZ R157, R157, R160 ;  /* 0x000000a09d9d7221 */ /* 0x000fe20000010000 */
[----:B------:R-:W-:Y:S01]  /*10d90*/  IADD3 R2, R92, R172, -R175 ;  /* 0x000000ac5c027210 */ /* 0x000fe20007ffe8af */
[----:B------:R-:W-:Y:S02]  /*10da0*/  FADD.FTZ R164, R164, R3 ;  /* 0x00000003a4a47221 */ /* 0x000fe40000010000 */
[----:B------:R-:W-:Y:S02]  /*10db0*/  FADD.FTZ R3, R162, R157 ;  /* 0x0000009da2037221 */ /* 0x000fe40000010000 */
[----:B------:R-:W-:Y:S01]  /*10dc0*/  FADD.FTZ R177, R177, R164 ;  /* 0x000000a4b1b17221 */ /* 0x000fe20000010000 */
[C---:B---3--:R-:W-:Y:S07]  /*10dd0*/  HMMA.16816.F32.BF16 R92, R4.reuse, R20, R8 ;  /* 0x00000014045c723c */ /* 0x048fee0000041808 */
        /* <DEDUP_REMOVED lines=13> */
[----:B------:R-:W-:Y:S01]  /*10eb0*/  IMNMX R230, RZ, R2, !PT ;  /* 0x00000002ffe67217 */ /* 0x000fe20007800200 */
[----:B------:R-:W-:Y:S01]  /*10ec0*/  FADD.FTZ R215, R158, R161 ;  /* 0x000000a19ed77221 */ /* 0x000fe20000010000 */
[----:B------:R-:W-:-:S02]  /*10ed0*/  IADD3 R177, R196, 0x5000, RZ ;  /* 0x00005000c4b17810 */ /* 0x000fc40007ffe0ff */
[----:B------:R-:W-:Y:S02]  /*10ee0*/  ISETP.GE.AND P0, PT, R217, R230, PT ;  /* 0x000000e6d900720c */ /* 0x000fe40003f06270 */
        /* <DEDUP_REMOVED lines=26> */
.L_x_1946:
[----:B------:R-:W-:Y:S04]  /*11090*/  DEPBAR.LE SB0, 0x0 ;  /* 0x000080000000791a */ /* 0x000fe80000000000 */
[----:B------:R-:W-:Y:S01]  /*110a0*/  BAR.SYNC.DEFER_BLOCKING 0x0 ;  /* 0x0000000000007b1d */ /* 0x000fe20000010000 */
[----:B------:R-:W-:Y:S02]  /*110b0*/  ISETP.GE.AND P0, PT, R229, RZ, PT ;  /* 0x000000ffe500720c */ /* 0x000fe40003f06270 */
[----:B------:R-:W-:Y:S11]  /*110c0*/  ISETP.NE.AND P4, PT, R203, RZ, PT ;  /* 0x000000ffcb00720c */ /* 0x000ff60003f85270 */
[----:B------:R-:W-:Y:S01]  /*110d0*/  @P0 SHF.R.S32.HI R17, RZ, 0x1f, R229 ;  /* 0x0000001fff110819 */ /* 0x000fe200000114e5 */
[----:B------:R-:W-:Y:S04]  /*110e0*/  @P0 IMAD.WIDE.U32 R8, R229, c[0x0][0x208], RZ ;  /* 0x00008200e5080a25 */ /* 0x000fe800078e00ff */
[----:B------:R-:W-:Y:S02]  /*110f0*/  @P0 IMAD R17, R17, c[0x0][0x208], RZ ;  /* 0x0000820011110a24 */ /* 0x000fe400078e02ff */
[C---:B------:R-:W-:Y:S02]  /*11100*/  @P0 IMAD.SHL.U32 R15, R8.reuse, 0x40, RZ ;  /* 0x00000040080f0824 */ /* 0x040fe400078e00ff */
[----:B------:R-:W-:Y:S01]  /*11110*/  @P0 IMAD R17, R229, c[0x0][0x20c], R17 ;  /* 0x00008300e5110a24 */ /* 0x000fe200078e0211 */
[----:B------:R-:W-:Y:S02]  /*11120*/  LDSM.16.M88.4 R136, [R198+0xc100] ;  /* 0x00c10000c688783b */ /* 0x000fe40000000200 */
[----:B------:R-:W-:Y:S01]  /*11130*/  @P0 IADD3 R11, P1, R15, R222, RZ ;  /* 0x000000de0f0b0210 */ /* 0x000fe20007f3e0ff */
[----:B------:R-:W-:Y:S01]  /*11140*/  @P0 IMAD.IADD R17, R9, 0x1, R17 ;  /* 0x0000000109110824 */ /* 0x000fe200078e0211 */
[-C--:B------:R-:W-:Y:S04]  /*11150*/  @P0 IADD3 R9, P2, R15, R204.reuse, RZ ;  /* 0x000000cc0f090210 */ /* 0x080fe80007f5e0ff */
[----:B------:R-:W1:Y:S01]  /*11160*/  LDSM.16.M88.4 R140, [R197+0x6100] ;  /* 0x00610000c58c783b */ /* 0x000e620000000200 */
[----:B------:R-:W-:Y:S02]  /*11170*/  @P0 SHF.L.U64.HI R17, R8, 0x6, R17 ;  /* 0x0000000608110819 */ /* 0x000fe40000010211 */
[----:B------:R-:W-:Y:S02]  /*11180*/  @P0 LEA R28, P3, R9, c[0x0][0x1f8], 0x1 ;  /* 0x00007e00091c0a11 */ /* 0x000fe400078608ff */
[C---:B------:R-:W-:Y:S01]  /*11190*/  @P0 IADD3.X R8, R17.reuse, R211, RZ, P2, !PT ;  /* 0x000000d311080210 */ /* 0x040fe200017fe4ff */
[----:B------:R-:W-:Y:S01]  /*111a0*/  @P0 IMAD.X R0, R17, 0x1, R218, P1 ;  /* 0x0000000111000824 */ /* 0x000fe200008e06da */
[----:B------:R-:W-:Y:S01]  /*111b0*/  @P0 LEA R32, P2, R11, c[0x0][0x1f8], 0x1 ;  /* 0x00007e000b200a11 */ /* 0x000fe200078408ff */
[----:B------:R-:W2:Y:S01]  /*111c0*/  LDSM.16.M88.4 R144, [R197+0x6900] ;  /* 0x00690000c590783b */ /* 0x000ea20000000200 */
[----:B------:R-:W-:Y:S02]  /*111d0*/  @P0 LEA.HI.X R29, R9, c[0x0][0x1fc], R8, 0x1, P3 ;  /* 0x00007f00091d0a11 */ /* 0x000fe400018f0c08 */
[----:B------:R-:W-:Y:S02]  /*111e0*/  @P0 LEA R9, P1, R227, R15, 0x5 ;  /* 0x0000000fe3090211 */ /* 0x000fe400078228ff */
[----:B------:R-:W-:Y:S02]  /*111f0*/  @P0 LEA.HI.X R33, R11, c[0x0][0x1fc], R0, 0x1, P2 ;  /* 0x00007f000b210a11 */ /* 0x000fe400010f0c00 */
[----:B------:R-:W-:Y:S01]  /*11200*/  @P0 LEA.HI.X R13, R227, R17, R232, 0x5, P1 ;  /* 0x00000011e30d0211 */ /* 0x000fe200008f2ce8 */
[----:B------:R-:W3:Y:S01]  /*11210*/  LDSM.16.M88.4 R148, [R197+0x7100] ;  /* 0x00710000c594783b */ /* 0x000ee20000000200 */
[----:B------:R-:W-:Y:S02]  /*11220*/  @P0 IADD3 R11, P1, R9, R204, RZ ;  /* 0x000000cc090b0210 */ /* 0x000fe40007f3e0ff */
[-C--:B------:R-:W-:Y:S02]  /*11230*/  @P0 IADD3 R15, P2, R15, R221.reuse, RZ ;  /* 0x000000dd0f0f0210 */ /* 0x080fe40007f5e0ff */
[----:B------:R-:W-:Y:S01]  /*11240*/  ISETP.NE.AND P3, PT, R173, 0x1, PT ;  /* 0x00000001ad00780c */ /* 0x000fe20003f65270 */
[----:B------:R-:W-:Y:S01]  /*11250*/  @P0 IMAD.X R0, R13, 0x1, R211, P1 ;  /* 0x000000010d000824 */ /* 0x000fe200008e06d3 */
[----:B------:R-:W-:Y:S01]  /*11260*/  @P0 LEA R238, P1, R11, c[0x0][0x1f8], 0x1 ;  /* 0x00007e000bee0a11 */ /* 0x000fe200078208ff */
[----:B------:R-:W4:Y:S01]  /*11270*/  LDSM.16.M88.4 R152, [R197+0x7900] ;  /* 0x00790000c598783b */ /* 0x000f220000000200 */
[----:B------:R-:W-:Y:S02]  /*11280*/  @P0 IADD3.X R8, R17, R216, RZ, P2, !PT ;  /* 0x000000d811080210 */ /* 0x000fe400017fe4ff */
[----:B------:R-:W-:Y:S02]  /*11290*/  @P0 LEA R240, P2, R15, c[0x0][0x1f8], 0x1 ;  /* 0x00007e000ff00a11 */ /* 0x000fe400078408ff */
[----:B------:R-:W-:Y:S02]  /*112a0*/  @P0 LEA.HI.X R239, R11, c[0x0][0x1fc], R0, 0x1, P1 ;  /* 0x00007f000bef0a11 */ /* 0x000fe400008f0c00 */
[----:B------:R-:W-:Y:S01]  /*112b0*/  @P0 LEA.HI.X R241, R15, c[0x0][0x1fc], R8, 0x1, P2 ;  /* 0x00007f000ff10a11 */ /* 0x000fe200010f0c08 */
[----:B------:R-:W-:Y:S01]  /*112c0*/  LDSM.16.M88.4 R132, [R194+0xc100] ;  /* 0x00c10000c284783b */ /* 0x000fe20000000200 */
[C---:B------:R-:W-:Y:S02]  /*112d0*/  @P0 IADD3 R12, P1, R9.reuse, R221, RZ ;  /* 0x000000dd090c0210 */ /* 0x040fe40007f3e0ff */
[----:B------:R-:W-:Y:S04]  /*112e0*/  @P0 IADD3 R0, P2, R9, R222, RZ ;  /* 0x000000de09000210 */ /* 0x000fe80007f5e0ff */
[C---:B------:R-:W-:Y:S01]  /*112f0*/  @P0 IADD3.X R15, R13.reuse, R218, RZ, P2, !PT ;  /* 0x000000da0d0f0210 */ /* 0x040fe200017fe4ff */
[C---:B-1----:R-:W-:Y:S01]  /*11300*/  HMMA.16816.F32.BF16 R4, R136.reuse, R140, RZ ;  /* 0x0000008c8804723c */ /* 0x042fe200000418ff */
[----:B------:R-:W1:Y:S02]  /*11310*/  LDSM.16.M88.4 R156, [R196] ;  /* 0x00000000c49c783b */ /* 0x000e640000000200 */
[----:B------:R-:W-:Y:S01]  /*11320*/  @P0 LEA R236, P2, R0, c[0x0][0x1f8], 0x1 ;  /* 0x00007e0000ec0a11 */ /* 0x000fe200078408ff */
[----:B------:R-:W-:Y:S01]  /*11330*/  @P0 IMAD.X R13, R13, 0x1, R216, P1 ;  /* 0x000000010d0d0824 */ /* 0x000fe200008e06d8 */
[----:B------:R-:W-:Y:S02]  /*11340*/  @P0 LEA R234, P1, R12, c[0x0][0x1f8], 0x1 ;  /* 0x00007e000cea0a11 */ /* 0x000fe400078208ff */
[----:B------:R-:W-:Y:S01]  /*11350*/  @P0 LEA.HI.X R237, R0, c[0x0][0x1fc], R15, 0x1, P2 ;  /* 0x00007f0000ed0a11 */ /* 0x000fe200010f0c0f */
[C---:B------:R-:W-:Y:S01]  /*11360*/  HMMA.16816.F32.BF16 R8, R136.reuse, R142, RZ ;  /* 0x0000008e8808723c */ /* 0x040fe200000418ff */
[----:B------:R-:W5:Y:S03]  /*11370*/  LDSM.16.M88.4 R160, [R187] ;  /* 0x00000000bba0783b */ /* 0x000f660000000200 */
[----:B------:R-:W-:Y:S04]  /*11380*/  @P0 LEA.HI.X R235, R12, c[0x0][0x1fc], R13, 0x1, P1 ;  /* 0x00007f000ceb0a11 */ /* 0x000fe800008f0c0d */
[C---:B--2---:R-:W-:Y:S01]  /*11390*/  HMMA.16816.F32.BF16 R12, R136.reuse, R144, RZ ;  /* 0x00000090880c723c */ /* 0x044fe200000418ff */
[----:B------:R-:W2:Y:S07]  /*113a0*/  LDSM.16.M88.4 R140, [R186] ;  /* 0x00000000ba8c783b */ /* 0x000eae0000000200 */
[C---:B------:R-:W-:Y:S01]  /*113b0*/  HMMA.16816.F32.BF16 R16, R136.reuse, R146, RZ ;  /* 0x000000928810723c */ /* 0x040fe200000418ff */
[----:B------:R-:W1:Y:S07]  /*113c0*/  LDSM.16.M88.4 R164, [R185] ;  /* 0x00000000b9a4783b */ /* 0x000e6e0000000200 */
[C---:B---3--:R-:W-:Y:S01]  /*113d0*/  HMMA.16816.F32.BF16 R20, R136.reuse, R148, RZ ;  /* 0x000000948814723c */ /* 0x048fe200000418ff */
[----:B------:R-:W-:Y:S01]  /*113e0*/  @!PT LDS RZ, [RZ] ;  /* 0x00000000fffff984 */ /* 0x000fe20000000800 */
[----:B------:R-:W-:Y:S01]  /*113f0*/  @!PT LDS RZ, [RZ] ;  /* 0x00000000fffff984 */ /* 0x000fe20000000800 */
[----:B------:R-:W-:Y:S01]  /*11400*/  @!PT LDS RZ, [RZ] ;  /* 0x00000000fffff984 */ /* 0x000fe20000000800 */
[----:B------:R4:W-:Y:S07]  /*11410*/  @P0 LDGSTS.E.BYPASS.LTC128B.128 [R206+0x100], [R28.64], !P5 ;  /* 0x001000001cce0fae */ /* 0x0009ee000e901d46 */
[C---:B------:R-:W-:Y:S01]  /*11420*/  HMMA.16816.F32.BF16 R24, R136.reuse, R150, RZ ;  /* 0x000000968818723c */ /* 0x040fe200000418ff */
[----:B------:R3:W-:Y:S08]  /*11430*/  @P0 LDGSTS.E.BYPASS.LTC128B.128 [R206+0x2100], [R32.64], !P6 ;  /* 0x0210000020ce0fae */ /* 0x0007f0000f101d46 */
[----:B------:R1:W-:Y:S08]  /*11440*/  @P0 LDGSTS.E.BYPASS.LTC128B.128 [R206+0x4100], [R240.64], !P4 ;  /* 0x04100000f0ce0fae */ /* 0x0003f0000e101d46 */
[----:B------:R2:W-:Y:S01]  /*11450*/  @P0 LDGSTS.E.BYPASS.LTC128B.128 [R206+0x1100], [R238.64], !P5 ;  /* 0x01100000eece0fae */ /* 0x0005e2000e901d46 */
[C---:B----4-:R-:W-:Y:S07]  /*11460*/  HMMA.16816.F32.BF16 R28, R136.reuse, R152, RZ ;  /* 0x00000098881c723c */ /* 0x050fee00000418ff */
[----:B------:R4:W-:Y:S01]  /*11470*/  @P0 LDGSTS.E.BYPASS.LTC128B.128 [R206+0x3100], [R236.64], !P6 ;  /* 0x03100000ecce0fae */ /* 0x0009e2000f101d46 */
[----:B---3--:R-:W-:Y:S07]  /*11480*/  HMMA.16816.F32.BF16 R32, R136, R154, RZ ;  /* 0x0000009a8820723c */ /* 0x008fee00000418ff */
[----:B------:R3:W-:Y:S01]  /*11490*/  @P0 LDGSTS.E.BYPASS.LTC128B.128 [R206+0x5100], [R234.64], !P4 ;  /* 0x05100000eace0fae */ /* 0x0007e2000e101d46 */
[C---:B-1----:R-:W-:Y:S07]  /*114a0*/  HMMA.16816.F32.BF16 R4, R132.reuse, R156, R4 ;  /* 0x0000009c8404723c */ /* 0x042fee0000041804 */
[----:B------:R-:W-:Y:S01]  /*114b0*/  LDSM.16.M88.4 R144, [R193+0xc100] ;  /* 0x00c10000c190783b */ /* 0x000fe20000000200 */
[C---:B------:R-:W-:Y:S07]  /*114c0*/  HMMA.16816.F32.BF16 R8, R132.reuse, R158, R8 ;  /* 0x0000009e8408723c */ /* 0x040fee0000041808 */
[----:B------:R-:W0:Y:S01]  /*114d0*/  LDGDEPBAR ;  /* 0x00000000000079af */ /* 0x000e220000000000 */
[C---:B-----5:R-:W-:Y:S07]  /*114e0*/  HMMA.16816.F32.BF16 R12, R132.reuse, R160, R12 ;  /* 0x000000a0840c723c */ /* 0x060fee000004180c */
[----:B------:R-:W1:Y:S01]  /*114f0*/  LDSM.16.M88.4 R168, [R192+0x6100] ;  /* 0x00610000c0a8783b */ /* 0x000e620000000200 */
[C---:B------:R-:W-:Y:S07]  /*11500*/  HMMA.16816.F32.BF16 R16, R132.reuse, R162, R16 ;  /* 0x000000a28410723c */ /* 0x040fee0000041810 */
[----:B------:R-:W5:Y:S01]  /*11510*/  LDSM.16.M88.4 R136, [R192+0x6900] ;  /* 0x00690000c088783b */ /* 0x000f620000000200 */
[C---:B--2---:R-:W-:Y:S07]  /*11520*/  HMMA.16816.F32.BF16 R20, R132.reuse, R140, R20 ;  /* 0x0000008c8414723c */ /* 0x044fee0000041814 */
[----:B------:R-:W2:Y:S01]  /*11530*/  LDSM.16.M88.4 R148, [R192+0x7100] ;  /* 0x00710000c094783b */ /* 0x000ea20000000200 */
[C---:B------:R-:W-:Y:S07]  /*11540*/  HMMA.16816.F32.BF16 R24, R132.reuse, R142, R24 ;  /* 0x0000008e8418723c */ /* 0x040fee0000041818 */
[----:B------:R-:W2:Y:S01]  /*11550*/  LDSM.16.M88.4 R152, [R192+0x7900] ;  /* 0x00790000c098783b */ /* 0x000ea20000000200 */
[C---:B------:R-:W-:Y:S07]  /*11560*/  HMMA.16816.F32.BF16 R28, R132.reuse, R164, R28 ;  /* 0x000000a4841c723c */ /* 0x040fee000004181c */
[----:B------:R-:W-:Y:S01]  /*11570*/  LDSM.16.M88.4 R156, [R191+0xc100] ;  /* 0x00c10000bf9c783b */ /* 0x000fe20000000200 */
[----:B------:R-:W-:Y:S07]  /*11580*/  HMMA.16816.F32.BF16 R32, R132, R166, R32 ;  /* 0x000000a68420723c */ /* 0x000fee0000041820 */
[----:B------:R-:W3:Y:S01]  /*11590*/  LDSM.16.M88.4 R160, [R184] ;  /* 0x00000000b8a0783b */ /* 0x000ee20000000200 */
[C---:B-1----:R-:W-:Y:S07]  /*115a0*/  HMMA.16816.F32.BF16 R4, R144.reuse, R168, R4 ;  /* 0x000000a89004723c */ /* 0x042fee0000041804 */
[----:B------:R-:W1:Y:S01]  /*115b0*/  LDSM.16.M88.4 R132, [R184+0x800] ;  /* 0x00080000b884783b */ /* 0x000e620000000200 */
[C---:B------:R-:W-:Y:S07]  /*115c0*/  HMMA.16816.F32.BF16 R8, R144.reuse, R170, R8 ;  /* 0x000000aa9008723c */ /* 0x040fee0000041808 */
[----:B------:R-:W1:Y:S01]  /*115d0*/  LDSM.16.M88.4 R140, [R184+0x1000] ;  /* 0x00100000b88c783b */ /* 0x000e620000000200 */
[C---:B-----5:R-:W-:Y:S07]  /*115e0*/  HMMA.16816.F32.BF16 R12, R144.reuse, R136, R12 ;  /* 0x00000088900c723c */ /* 0x060fee000004180c */
[----:B------:R-:W5:Y:S01]  /*115f0*/  LDSM.16.M88.4 R164, [R184+0x1800] ;  /* 0x00180000b8a4783b */ /* 0x000f620000000200 */
[C---:B------:R-:W-:Y:S07]  /*11600*/  HMMA.16816.F32.BF16 R16, R144.reuse, R138, R16 ;  /* 0x0000008a9010723c */ /* 0x040fee0000041810 */
[----:B------:R-:W-:Y:S01]  /*11610*/  LDSM.16.M88.4 R136, [R198+0x10100] ;  /* 0x01010000c688783b */ /* 0x000fe20000000200 */
[C---:B--2---:R-:W-:Y:S07]  /*11620*/  HMMA.16816.F32.BF16 R20, R144.reuse, R148, R20 ;  /* 0x000000949014723c */ /* 0x044fee0000041814 */
[----:B------:R-:W-:Y:S01]  /*11630*/  LDSM.16.M88.4 R168, [R182] ;  /* 0x00000000b6a8783b */ /* 0x000fe20000000200 */
[C---:B------:R-:W-:Y:S07]  /*11640*/  HMMA.16816.F32.BF16 R24, R144.reuse, R150, R24 ;  /* 0x000000969018723c */ /* 0x040fee0000041818 */
[----:B------:R-:W-:Y:S01]  /*11650*/  LDSM.16.M88.4 R148, [R197+0x8900] ;  /* 0x00890000c594783b */ /* 0x000fe20000000200 */
[C---:B------:R-:W-:Y:S08]  /*11660*/  HMMA.16816.F32.BF16 R28, R144.reuse, R152, R28 ;  /* 0x00000098901c723c */ /* 0x040ff0000004181c */
[----:B------:R-:W-:Y:S01]  /*11670*/  HMMA.16816.F32.BF16 R32, R144, R154, R32 ;  /* 0x0000009a9020723c */ /* 0x000fe20000041820 */
[----:B------:R-:W2:Y:S07]  /*11680*/  LDSM.16.M88.4 R144, [R197+0x8100] ;  /* 0x00810000c590783b */ /* 0x000eae0000000200 */
[C---:B---3--:R-:W-:Y:S01]  /*11690*/  HMMA.16816.F32.BF16 R4, R156.reuse, R160, R4 ;  /* 0x000000a09c04723c */ /* 0x048fe20000041804 */
[----:B------:R-:W3:Y:S07]  /*116a0*/  LDSM.16.M88.4 R152, [R197+0x9100] ;  /* 0x00910000c598783b */ /* 0x000eee0000000200 */
[C---:B------:R-:W-:Y:S01]  /*116b0*/  HMMA.16816.F32.BF16 R8, R156.reuse, R162, R8 ;  /* 0x000000a29c08723c */ /* 0x040fe20000041808 */
[----:B------:R-:W2:Y:S07]  /*116c0*/  LDSM.16.M88.4 R160, [R197+0x9900] ;  /* 0x00990000c5a0783b */ /* 0x000eae0000000200 */
[C---:B-1----:R-:W-:Y:S08]  /*116d0*/  HMMA.16816.F32.BF16 R12, R156.reuse, R132, R12 ;  /* 0x000000849c0c723c */ /* 0x042ff0000004180c */
[C---:B------:R-:W-:Y:S01]  /*116e0*/  HMMA.16816.F32.BF16 R16, R156.reuse, R134, R16 ;  /* 0x000000869c10723c */ /* 0x040fe20000041810 */
[----:B------:R-:W-:Y:S07]  /*116f0*/  LDSM.16.M88.4 R132, [R194+0x10100] ;  /* 0x01010000c284783b */ /* 0x000fee0000000200 */
[C---:B------:R-:W-:Y:S08]  /*11700*/  HMMA.16816.F32.BF16 R20, R156.reuse, R140, R20 ;  /* 0x0000008c9c14723c */ /* 0x040ff00000041814 */
[C---:B------:R-:W-:Y:S01]  /*11710*/  HMMA.16816.F32.BF16 R24, R156.reuse, R142, R24 ;  /* 0x0000008e9c18723c */ /* 0x040fe20000041818 */
[----:B------:R-:W1:Y:S07]  /*11720*/  LDSM.16.M88.4 R140, [R183] ;  /* 0x00000000b78c783b */ /* 0x000e6e0000000200 */
[C---:B-----5:R-:W-:Y:S08]  /*11730*/  HMMA.16816.F32.BF16 R28, R156.reuse, R164, R28 ;  /* 0x000000a49c1c723c */ /* 0x060ff0000004181c */
[----:B------:R-:W-:Y:S01]  /*11740*/  HMMA.16816.F32.BF16 R32, R156, R166, R32 ;  /* 0x000000a69c20723c */ /* 0x000fe20000041820 */
[----:B------:R-:W-:Y:S07]  /*11750*/  LDSM.16.M88.4 R156, [R192+0x9100] ;  /* 0x00910000c09c783b */ /* 0x000fee0000000200 */
[C---:B--2---:R-:W-:Y:S01]  /*11760*/  HMMA.16816.F32.BF16 R4, R136.reuse, R144, R4 ;  /* 0x000000908804723c */ /* 0x044fe20000041804 */
[----:B------:R-:W-:Y:S07]  /*11770*/  LDSM.16.M88.4 R164, [R184+0x3000] ;  /* 0x00300000b8a4783b */ /* 0x000fee0000000200 */
[C---:B------:R-:W-:Y:S01]  /*11780*/  HMMA.16816.F32.BF16 R8, R136.reuse, R146, R8 ;  /* 0x000000928808723c */ /* 0x040fe20000041808 */
[----:B------:R-:W2:Y:S07]  /*11790*/  LDSM.16.M88.4 R144, [R181] ;  /* 0x00000000b590783b */ /* 0x000eae0000000200 */
[C---:B------:R-:W-:Y:S08]  /*117a0*/  HMMA.16816.F32.BF16 R12, R136.reuse, R148, R12 ;  /* 0x00000094880c723c */ /* 0x040ff0000004180c */
[C---:B------:R-:W-:Y:S01]  /*117b0*/  HMMA.16816.F32.BF16 R16, R136.reuse, R150, R16 ;  /* 0x000000968810723c */ /* 0x040fe20000041810 */
[----:B------:R-:W5:Y:S07]  /*117c0*/  LDSM.16.M88.4 R148, [R180] ;  /* 0x00000000b494783b */ /* 0x000f6e0000000200 */
[C---:B---3--:R-:W-:Y:S08]  /*117d0*/  HMMA.16816.F32.BF16 R20, R136.reuse, R152, R20 ;  /* 0x000000988814723c */ /* 0x048ff00000041814 */
[C---:B------:R-:W-:Y:S01]  /*117e0*/  HMMA.16816.F32.BF16 R24, R136.reuse, R154, R24 ;  /* 0x0000009a8818723c */ /* 0x040fe20000041818 */
[----:B------:R-:W-:Y:S07]  /*117f0*/  LDSM.16.M88.4 R152, [R192+0x8100] ;  /* 0x00810000c098783b */ /* 0x000fee0000000200 */
[C---:B------:R-:W-:Y:S08]  /*11800*/  HMMA.16816.F32.BF16 R28, R136.reuse, R160, R28 ;  /* 0x000000a0881c723c */ /* 0x040ff0000004181c */
[----:B------:R-:W-:Y:S01]  /*11810*/  HMMA.16816.F32.BF16 R32, R136, R162, R32 ;  /* 0x000000a28820723c */ /* 0x000fe20000041820 */
[----:B------:R-:W3:Y:S07]  /*11820*/  LDSM.16.M88.4 R136, [R193+0x10100] ;  /* 0x01010000c188783b */ /* 0x000eee0000000200 */
[C---:B-1----:R-:W-:Y:S01]  /*11830*/  HMMA.16816.F32.BF16 R4, R132.reuse, R140, R4 ;  /* 0x0000008c8404723c */ /* 0x042fe20000041804 */
[----:B------:R-:W-:Y:S07]  /*11840*/  LDSM.16.M88.4 R160, [R192+0x9900] ;  /* 0x00990000c0a0783b */ /* 0x000fee0000000200 */
[C---:B------:R-:W-:Y:S01]  /*11850*/  HMMA.16816.F32.BF16 R8, R132.reuse, R142, R8 ;  /* 0x0000008e8408723c */ /* 0x040fe20000041808 */
[----:B------:R-:W1:Y:S07]  /*11860*/  LDSM.16.M88.4 R140, [R192+0x8900] ;  /* 0x00890000c08c783b */ /* 0x000e6e0000000200 */
[C---:B------:R-:W-:Y:S08]  /*11870*/  HMMA.16816.F32.BF16 R12, R132.reuse, R168, R12 ;  /* 0x000000a8840c723c */ /* 0x040ff0000004180c */
[C---:B------:R-:W-:Y:S08]  /*11880*/  HMMA.16816.F32.BF16 R16, R132.reuse, R170, R16 ;  /* 0x000000aa8410723c */ /* 0x040ff00000041810 */
[C---:B--2---:R-:W-:Y:S08]  /*11890*/  HMMA.16816.F32.BF16 R20, R132.reuse, R144, R20 ;  /* 0x000000908414723c */ /* 0x044ff00000041814 */
[C---:B------:R-:W-:Y:S01]  /*118a0*/  HMMA.16816.F32.BF16 R24, R132.reuse, R146, R24 ;  /* 0x000000928418723c */ /* 0x040fe20000041818 */
[----:B------:R-:W-:Y:S07]  /*118b0*/  LDSM.16.M88.4 R144, [R184+0x2000] ;  /* 0x00200000b890783b */ /* 0x000fee0000000200 */
[C---:B-----5:R-:W-:Y:S08]  /*118c0*/  HMMA.16816.F32.BF16 R28, R132.reuse, R148, R28 ;  /* 0x00000094841c723c */ /* 0x060ff0000004181c */
[----:B------:R-:W-:Y:S01]  /*118d0*/  HMMA.16816.F32.BF16 R32, R132, R150, R32 ;  /* 0x000000968420723c */ /* 0x000fe20000041820 */
[----:B------:R-:W2:Y:S07]  /*118e0*/  LDSM.16.M88.4 R132, [R191+0x10100] ;  /* 0x01010000bf84783b */ /* 0x000eae0000000200 */
[C---:B---3--:R-:W-:Y:S01]  /*118f0*/  HMMA.16816.F32.BF16 R4, R136.reuse, R152, R4 ;  /* 0x000000988804723c */ /* 0x048fe20000041804 */
[----:B------:R-:W3:Y:S07]  /*11900*/  LDSM.16.M88.4 R148, [R184+0x2800] ;  /* 0x00280000b894783b */ /* 0x000eee0000000200 */
[C---:B------:R-:W-:Y:S01]  /*11910*/  HMMA.16816.F32.BF16 R8, R136.reuse, R154, R8 ;  /* 0x0000009a8808723c */ /* 0x040fe20000041808 */
[----:B------:R-:W-:Y:S07]  /*11920*/  LDSM.16.M88.4 R152, [R198+0x14100] ;  /* 0x01410000c698783b */ /* 0x000fee0000000200 */
        /* <DEDUP_REMOVED lines=10> */
[----:B------:R-:W-:Y:S07]  /*119d0*/  LDSM.16.M88.4 R160, [R194+0x14100] ;  /* 0x01410000c2a0783b */ /* 0x000fee0000000200 */
[C---:B------:R-:W-:Y:S01]  /*119e0*/  HMMA.16816.F32.BF16 R8, R132.reuse, R146, R8 ;  /* 0x000000928408723c */ /* 0x040fe20000041808 */
[----:B------:R-:W2:Y:S07]  /*119f0*/  LDSM.16.M88.4 R144, [R197+0xb100] ;  /* 0x00b10000c590783b */ /* 0x000eae0000000200 */
[C---:B---3--:R-:W-:Y:S08]  /*11a00*/  HMMA.16816.F32.BF16 R12, R132.reuse, R148, R12 ;  /* 0x00000094840c723c */ /* 0x048ff0000004180c */
[C---:B------:R-:W-:Y:S01]  /*11a10*/  HMMA.16816.F32.BF16 R16, R132.reuse, R150, R16 ;  /* 0x000000968410723c */ /* 0x040fe20000041810 */
[----:B------:R-:W3:Y:S07]  /*11a20*/  LDSM.16.M88.4 R148, [R197+0xb900] ;  /* 0x00b90000c594783b */ /* 0x000eee0000000200 */
[C---:B------:R-:W-:Y:S08]  /*11a30*/  HMMA.16816.F32.BF16 R20, R132.reuse, R164, R20 ;  /* 0x000000a48414723c */ /* 0x040ff00000041814 */
[C---:B------:R-:W-:Y:S01]  /*11a40*/  HMMA.16816.F32.BF16 R24, R132.reuse, R166, R24 ;  /* 0x000000a68418723c */ /* 0x040fe20000041818 */
[----:B------:R-:W2:Y:S07]  /*11a50*/  LDSM.16.M88.4 R164, [R179] ;  /* 0x00000000b3a4783b */ /* 0x000eae0000000200 */
[C---:B-1----:R-:W-:Y:S08]  /*11a60*/  HMMA.16816.F32.BF16 R28, R132.reuse, R140, R28 ;  /* 0x0000008c841c723c */ /* 0x042ff0000004181c */
[----:B------:R-:W-:Y:S01]  /*11a70*/  HMMA.16816.F32.BF16 R32, R132, R142, R32 ;  /* 0x0000008e8420723c */ /* 0x000fe20000041820 */
[----:B------:R-:W1:Y:S07]  /*11a80*/  LDSM.16.M88.4 R132, [R178] ;  /* 0x00000000b284783b */ /* 0x000e6e0000000200 */
[C---:B-----5:R-:W-:Y:S01]  /*11a90*/  HMMA.16816.F32.BF16 R4, R152.reuse, R156, R4 ;  /* 0x0000009c9804723c */ /* 0x060fe20000041804 */
[----:B------:R-:W5:Y:S07]  /*11aa0*/  LDSM.16.M88.4 R140, [R177] ;  /* 0x00000000b18c783b */ /* 0x000f6e0000000200 */
[C---:B------:R-:W-:Y:S01]  /*11ab0*/  HMMA.16816.F32.BF16 R8, R152.reuse, R158, R8 ;  /* 0x0000009e9808723c */ /* 0x040fe20000041808 */
[----:B------:R-:W-:Y:S07]  /*11ac0*/  LDSM.16.M88.4 R156, [R192+0xb900] ;  /* 0x00b90000c09c783b */ /* 0x000fee0000000200 */
[C---:B------:R-:W-:Y:S08]  /*11ad0*/  HMMA.16816.F32.BF16 R12, R152.reuse, R136, R12 ;  /* 0x00000088980c723c */ /* 0x040ff0000004180c */
[C---:B------:R-:W-:Y:S01]  /*11ae0*/  HMMA.16816.F32.BF16 R16, R152.reuse, R138, R16 ;  /* 0x0000008a9810723c */ /* 0x040fe20000041810 */
[----:B------:R-:W1:Y:S07]  /*11af0*/  LDSM.16.M88.4 R136, [R176] ;  /* 0x00000000b088783b */ /* 0x000e6e0000000200 */
        /* <DEDUP_REMOVED lines=18> */
[----:B------:R-:W-:Y:S07]  /*11c20*/  LDSM.16.M88.4 R136, [R184+0x5000] ;  /* 0x00500000b888783b */ /* 0x000fee0000000200 */
[C---:B--2---:R-:W-:Y:S08]  /*11c30*/  HMMA.16816.F32.BF16 R4, R144.reuse, R148, R4 ;  /* 0x000000949004723c */ /* 0x044ff00000041804 */
[C---:B------:R-:W-:Y:S08]  /*11c40*/  HMMA.16816.F32.BF16 R8, R144.reuse, R150, R8 ;  /* 0x000000969008723c */ /* 0x040ff00000041808 */
[C---:B---3--:R-:W-:Y:S08]  /*11c50*/  HMMA.16816.F32.BF16 R12, R144.reuse, R152, R12 ;  /* 0x00000098900c723c */ /* 0x048ff0000004180c */
[C---:B------:R-:W-:Y:S08]  /*11c60*/  HMMA.16816.F32.BF16 R16, R144.reuse, R154, R16 ;  /* 0x0000009a9010723c */ /* 0x040ff00000041810 */
[C---:B-1----:R-:W-:Y:S08]  /*11c70*/  HMMA.16816.F32.BF16 R20, R144.reuse, R132, R20 ;  /* 0x000000849014723c */ /* 0x042ff00000041814 */
[C---:B------:R-:W-:Y:S01]  /*11c80*/  HMMA.16816.F32.BF16 R24, R144.reuse, R134, R24 ;  /* 0x000000869018723c */ /* 0x040fe20000041818 */
[----:B------:R-:W1:Y:S07]  /*11c90*/  LDSM.16.M88.4 R132, [R184+0x4800] ;  /* 0x00480000b884783b */ /* 0x000e6e0000000200 */
[C---:B------:R-:W-:Y:S07]  /*11ca0*/  HMMA.16816.F32.BF16 R28, R144.reuse, R156, R28 ;  /* 0x0000009c901c723c */ /* 0x040fee000004181c */
[----:B------:R-:W-:Y:S01]  /*11cb0*/  MOV R157, R174 ;  /* 0x000000ae009d7202 */ /* 0x000fe20000000f00 */
[----:B------:R-:W-:Y:S01]  /*11cc0*/  HMMA.16816.F32.BF16 R32, R144, R158, R32 ;  /* 0x0000009e9020723c */ /* 0x000fe20000041820 */
[----:B------:R-:W-:Y:S01]  /*11cd0*/  LDSM.16.M88.4 R144, [R184+0x5800] ;  /* 0x00580000b890783b */ /* 0x000fe20000000200 */
[----:B------:R-:W-:Y:S04]  /*11ce0*/  DEPBAR.LE SB0, 0x0 ;  /* 0x000080000000791a */ /* 0x000fe80000000000 */
[----:B------:R-:W-:Y:S01]  /*11cf0*/  @P3 SHF.R.U32.HI R157, RZ, c[0x0][0x2cc], R226 ;  /* 0x0000b300ff9d3a19 */ /* 0x000fe200000116e2 */
[----:B------:R-:W-:Y:S01]  /*11d00*/  IMAD R158, R229, R225, 0x1 ;  /* 0x00000001e59e7424 */ /* 0x000fe200078e02e1 */
[C---:B-----5:R-:W-:Y:S03]  /*11d10*/  HMMA.16816.F32.BF16 R4, R140.reuse, R164, R4 ;  /* 0x000000a48c04723c */ /* 0x060fe60000041804 */
[----:B------:R-:W2:Y:S02]  /*11d20*/  SHFL.IDX PT, R156, R157, RZ, 0x1c1f ;  /* 0x001c1fff9d9c7589 */ /* 0x000ea400000e0000 */
[----:B------:R-:W-:Y:S03]  /*11d30*/  IADD3 R158, R172, R158, -R219 ;  /* 0x0000009eac9e7210 */ /* 0x000fe60007ffe8db */
[C---:B------:R-:W-:Y:S03]  /*11d40*/  HMMA.16816.F32.BF16 R8, R140.reuse, R166, R8 ;  /* 0x000000a68c08723c */ /* 0x040fe60000041808 */
[----:B------:R-:W3:Y:S01]  /*11d50*/  SHFL.IDX PT, R0, R157, 0x1, 0x1c1f ;  /* 0x003c1f009d007f89 */ /* 0x000ee200000e0000 */
[----:B------:R-:W-:Y:S04]  /*11d60*/  IMAD.IADD R159, R158, 0x1, -R175 ;  /* 0x000000019e9f7824 */ /* 0x000fe800078e0aaf */
[C---:B-1----:R-:W-:Y:S03]  /*11d70*/  HMMA.16816.F32.BF16 R12, R140.reuse, R132, R12 ;  /* 0x000000848c0c723c */ /* 0x042fe6000004180c */
[----:B------:R-:W-:Y:S05]  /*11d80*/  BAR.SYNC.DEFER_BLOCKING 0x0 ;  /* 0x0000000000007b1d */ /* 0x000fea0000010000 */
[C---:B------:R-:W-:Y:S04]  /*11d90*/  HMMA.16816.F32.BF16 R16, R140.reuse, R134, R16 ;  /* 0x000000868c10723c */ /* 0x040fe80000041810 */
[C---:B--2---:R-:W-:Y:S04]  /*11da0*/  IADD3 R132, R159.reuse, R156, RZ ;  /* 0x0000009c9f847210 */ /* 0x044fe80007ffe0ff */
[C---:B------:R-:W-:Y:S03]  /*11db0*/  HMMA.16816.F32.BF16 R20, R140.reuse, R136, R20 ;  /* 0x000000888c14723c */ /* 0x040fe60000041814 */
[C---:B------:R-:W-:Y:S01]  /*11dc0*/  ISETP.GT.AND P0, PT, R132.reuse, RZ, PT ;  /* 0x000000ff8400720c */ /* 0x040fe20003f04270 */
[----:B---3--:R-:W-:Y:S01]  /*11dd0*/  IMAD.IADD R0, R159, 0x1, R0 ;  /* 0x000000019f007824 */ /* 0x008fe200078e0200 */
[----:B------:R-:W-:Y:S02]  /*11de0*/  ISETP.GT.AND P2, PT, R132, 0x1, PT ;  /* 0x000000018400780c */ /* 0x000fe40003f44270 */
[----:B------:R-:W-:Y:S01]  /*11df0*/  FSEL R134, R4, -INF , P0 ;  /* 0xff80000004867808 */ /* 0x000fe20000000000 */
[C---:B------:R-:W-:Y:S03]  /*11e00*/  HMMA.16816.F32.BF16 R24, R140.reuse, R138, R24 ;  /* 0x0000008a8c18723c */ /* 0x040fe60000041818 */
[C---:B------:R-:W-:Y:S02]  /*11e10*/  ISETP.GT.AND P1, PT, R0.reuse, RZ, PT ;  /* 0x000000ff0000720c */ /* 0x040fe40003f24270 */
[----:B------:R-:W-:Y:S02]  /*11e20*/  ISETP.GT.AND P0, PT, R0, 0x1, PT ;  /* 0x000000010000780c */ /* 0x000fe40003f04270 */
[----:B------:R-:W-:Y:S01]  /*11e30*/  FSEL R161, R6, -INF , P1 ;  /* 0xff80000006a17808 */ /* 0x000fe20000800000 */
[C---:B------:R-:W-:Y:S03]  /*11e40*/  HMMA.16816.F32.BF16 R28, R140.reuse, R144, R28 ;  /* 0x000000908c1c723c */ /* 0x040fe6000004181c */
[----:B------:R-:W-:Y:S02]  /*11e50*/  ISETP.GT.AND P1, PT, R0, 0x8, PT ;  /* 0x000000080000780c */ /* 0x000fe40003f24270 */
[----:B------:R-:W-:Y:S02]  /*11e60*/  FSEL R135, R7, -INF , P0 ;  /* 0xff80000007877808 */ /* 0x000fe40000000000 */
[----:B------:R-:W-:Y:S01]  /*11e70*/  FSEL R163, R5, -INF , P2 ;  /* 0xff80000005a37808 */ /* 0x000fe20001000000 */
[----:B------:R-:W-:Y:S03]  /*11e80*/  HMMA.16816.F32.BF16 R32, R140, R146, R32 ;  /* 0x000000928c20723c */ /* 0x000fe60000041820 */
[C---:B------:R-:W-:Y:S02]  /*11e90*/  ISETP.GT.AND P2, PT, R132.reuse, 0x9, PT ;  /* 0x000000098400780c */ /* 0x040fe40003f44270 */
[C---:B------:R-:W-:Y:S02]  /*11ea0*/  ISETP.GT.AND P0, PT, R132.reuse, 0x8, PT ;  /* 0x000000088400780c */ /* 0x040fe40003f04270 */
[----:B------:R-:W-:Y:S02]  /*11eb0*/  ISETP.GT.AND P3, PT, R132, 0x28, PT ;  /* 0x000000288400780c */ /* 0x000fe40003f64270 */
[----:B------:R-:W-:Y:S02]  /*11ec0*/  FSEL R156, R8, -INF , P0 ;  /* 0xff800000089c7808 */ /* 0x000fe40000000000 */
[----:B------:R-:W-:Y:S02]  /*11ed0*/  ISETP.GT.AND P0, PT, R0, 0x9, PT ;  /* 0x000000090000780c */ /* 0x000fe40003f04270 */
[----:B------:R-:W-:Y:S02]  /*11ee0*/  FSEL R8, R9, -INF , P2 ;  /* 0xff80000009087808 */ /* 0x000fe40001000000 */
[----:B------:R-:W-:Y:S02]  /*11ef0*/  FSEL R9, R10, -INF , P1 ;  /* 0xff8000000a097808 */ /* 0x000fe40000800000 */
[----:B------:R-:W-:Y:S02]  /*11f00*/  FMNMX.FTZ R10, R134, R3, !PT ;  /* 0x00000003860a7209 */ /* 0x000fe40007810000 */
[----:B------:R-:W-:Y:S02]  /*11f10*/  ISETP.GT.AND P2, PT, R132, 0x11, PT ;  /* 0x000000118400780c */ /* 0x000fe40003f44270 */
[----:B------:R-:W-:Y:S02]  /*11f20*/  FMNMX.FTZ R133, R163, R10, !PT ;  /* 0x0000000aa3857209 */ /* 0x000fe40007810000 */
[----:B------:R-:W-:Y:S02]  /*11f30*/  FSEL R11, R11, -INF , P0 ;  /* 0xff8000000b0b7808 */ /* 0x000fe40000000000 */
[----:B------:R-:W-:Y:S02]  /*11f40*/  FSEL R231, R13, -INF , P2 ;  /* 0xff8000000de77808 */ /* 0x000fe40001000000 */
[----:B------:R-:W-:Y:S02]  /*11f50*/  FMNMX.FTZ R13, R156, R133, !PT ;  /* 0x000000859c0d7209 */ /* 0x000fe40007810000 */
[----:B------:R-:W-:Y:S02]  /*11f60*/  ISETP.GT.AND P0, PT, R132, 0x10, PT ;  /* 0x000000108400780c */ /* 0x000fe40003f04270 */
[----:B------:R-:W-:Y:S02]  /*11f70*/  FMNMX.FTZ R13, R8, R13, !PT ;  /* 0x0000000d080d7209 */ /* 0x000fe40007810000 */
[----:B------:R-:W-:Y:S02]  /*11f80*/  FSEL R168, R12, -INF , P0 ;  /* 0xff8000000ca87808 */ /* 0x000fe40000000000 */
[C---:B------:R-:W-:Y:S02]  /*11f90*/  ISETP.GT.AND P0, PT, R0.reuse, 0x11, PT ;  /* 0x000000110000780c */ /* 0x040fe40003f04270 */
[----:B------:R-:W-:Y:S02]  /*11fa0*/  ISETP.GT.AND P1, PT, R0, 0x10, PT ;  /* 0x000000100000780c */ /* 0x000fe40003f24270 */
[----:B------:R-:W-:Y:S02]  /*11fb0*/  FSEL R233, R15, -INF , P0 ;  /* 0xff8000000fe97808 */ /* 0x000fe40000000000 */
[----:B------:R-:W-:Y:S02]  /*11fc0*/  FMNMX.FTZ R10, R168, R13, !PT ;  /* 0x0000000da80a7209 */ /* 0x000fe40007810000 */
[----:B------:R-:W-:Y:S02]  /*11fd0*/  ISETP.GT.AND P0, PT, R132, 0x18, PT ;  /* 0x000000188400780c */ /* 0x000fe40003f04270 */
[----:B------:R-:W-:Y:S02]  /*11fe0*/  FSEL R170, R14, -INF , P1 ;  /* 0xff8000000eaa7808 */ /* 0x000fe40000800000 */
[----:B------:R-:W-:Y:S02]  /*11ff0*/  ISETP.GT.AND P1, PT, R0, 0x18, PT ;  /* 0x000000180000780c */ /* 0x000fe40003f24270 */
[----:B------:R-:W-:Y:S02]  /*12000*/  ISETP.GT.AND P2, PT, R132, 0x19, PT ;  /* 0x000000198400780c */ /* 0x000fe40003f44270 */
[----:B------:R-:W-:Y:S02]  /*12010*/  FSEL R234, R16, -INF , P0 ;  /* 0xff80000010ea7808 */ /* 0x000fe40000000000 */
[----:B------:R-:W-:Y:S02]  /*12020*/  FMNMX.FTZ R13, R231, R10, !PT ;  /* 0x0000000ae70d7209 */ /* 0x000fe40007810000 */
[----:B----4-:R-:W-:Y:S02]  /*12030*/  FSEL R236, R18, -INF , P1 ;  /* 0xff80000012ec7808 */ /* 0x010fe40000800000 */
[----:B------:R-:W-:Y:S02]  /*12040*/  ISETP.GT.AND P0, PT, R0, 0x19, PT ;  /* 0x000000190000780c */ /* 0x000fe40003f04270 */
[----:B------:R-:W-:Y:S02]  /*12050*/  FSEL R235, R17, -INF , P2 ;  /* 0xff80000011eb7808 */ /* 0x000fe40001000000 */
[----:B------:R-:W-:Y:S02]  /*12060*/  FMNMX.FTZ R10, R234, R13, !PT ;  /* 0x0000000dea0a7209 */ /* 0x000fe40007810000 */
[----:B------:R-:W-:Y:S02]  /*12070*/  ISETP.GT.AND P1, PT, R132, 0x20, PT ;  /* 0x000000208400780c */ /* 0x000fe40003f24270 */
[----:B------:R-:W-:Y:S02]  /*12080*/  FMNMX.FTZ R12, R161, R2, !PT ;  /* 0x00000002a10c7209 */ /* 0x000fe40007810000 */
[----:B------:R-:W-:Y:S02]  /*12090*/  FSEL R238, R20, -INF , P1 ;  /* 0xff80000014ee7808 */ /* 0x000fe40000800000 */
[----:B------:R-:W-:Y:S02]  /*120a0*/  FSEL R237, R19, -INF , P0 ;  /* 0xff80000013ed7808 */ /* 0x000fe40000000000 */
[----:B------:R-:W-:Y:S02]  /*120b0*/  ISETP.GT.AND P0, PT, R132, 0x21, PT ;  /* 0x000000218400780c */ /* 0x000fe40003f04270 */
[----:B------:R-:W-:Y:S02]  /*120c0*/  FMNMX.FTZ R13, R235, R10, !PT ;  /* 0x0000000aeb0d7209 */ /* 0x000fe40007810000 */
[----:B------:R-:W-:Y:S02]  /*120d0*/  FMNMX.FTZ R12, R135, R12, !PT ;  /* 0x0000000c870c7209 */ /* 0x000fe40007810000 */
[----:B------:R-:W-:Y:S02]  /*120e0*/  FSEL R251, R21, -INF , P0 ;  /* 0xff80000015fb7808 */ /* 0x000fe40000000000 */
[----:B------:R-:W-:Y:S02]  /*120f0*/  FMNMX.FTZ R12, R9, R12, !PT ;  /* 0x0000000c090c7209 */ /* 0x000fe40007810000 */
[----:B------:R-:W-:Y:S02]  /*12100*/  FMNMX.FTZ R10, R238, R13, !PT ;  /* 0x0000000dee0a7209 */ /* 0x000fe40007810000 */
[----:B------:R-:W-:Y:S02]  /*12110*/  FSEL R245, R24, -INF , P3 ;  /* 0xff80000018f57808 */ /* 0x000fe40001800000 */
[----:B------:R-:W-:Y:S02]  /*12120*/  FMNMX.FTZ R13, R11, R12, !PT ;  /* 0x0000000c0b0d7209 */ /* 0x000fe40007810000 */
[C---:B------:R-:W-:Y:S02]  /*12130*/  ISETP.GT.AND P1, PT, R132.reuse, 0x29, PT ;  /* 0x000000298400780c */ /* 0x040fe40003f24270 */
[----:B------:R-:W-:Y:S02]  /*12140*/  FMNMX.FTZ R10, R251, R10, !PT ;  /* 0x0000000afb0a7209 */ /* 0x000fe40007810000 */
[----:B------:R-:W-:Y:S02]  /*12150*/  FSEL R241, R25, -INF , P1 ;  /* 0xff80000019f17808 */ /* 0x000fe40000800000 */
[----:B------:R-:W-:Y:S02]  /*12160*/  ISETP.GT.AND P0, PT, R132, 0x30, PT ;  /* 0x000000308400780c */ /* 0x000fe40003f04270 */
[----:B------:R-:W-:Y:S02]  /*12170*/  FMNMX.FTZ R12, R170, R13, !PT ;  /* 0x0000000daa0c7209 */ /* 0x000fe40007810000 */
[----:B------:R-:W-:Y:S02]  /*12180*/  FMNMX.FTZ R10, R245, R10, !PT ;  /* 0x0000000af50a7209 */ /* 0x000fe40007810000 */
[----:B------:R-:W-:Y:S02]  /*12190*/  FSEL R217, R28, -INF , P0 ;  /* 0xff8000001cd97808 */ /* 0x000fe40000000000 */
[----:B------:R-:W-:Y:S02]  /*121a0*/  FMNMX.FTZ R10, R241, R10, !PT ;  /* 0x0000000af10a7209 */ /* 0x000fe40007810000 */
[----:B------:R-:W-:Y:S02]  /*121b0*/  FMNMX.FTZ R13, R233, R12, !PT ;  /* 0x0000000ce90d7209 */ /* 0x000fe40007810000 */
[----:B------:R-:W-:Y:S02]  /*121c0*/  ISETP.GT.AND P2, PT, R0, 0x20, PT ;  /* 0x000000200000780c */ /* 0x000fe40003f44270 */
[----:B------:R-:W-:Y:S02]  /*121d0*/  FMNMX.FTZ R12, R217, R10, !PT ;  /* 0x0000000ad90c7209 */ /* 0x000fe40007810000 */
[----:B------:R-:W-:Y:S02]  /*121e0*/  FMNMX.FTZ R10, R236, R13, !PT ;  /* 0x0000000dec0a7209 */ /* 0x000fe40007810000 */
[----:B------:R-:W-:Y:S02]  /*121f0*/  ISETP.GT.AND P3, PT, R132, 0x31, PT ;  /* 0x000000318400780c */ /* 0x000fe40003f64270 */
[----:B------:R-:W-:Y:S02]  /*12200*/  FSEL R249, R22, -INF , P2 ;  /* 0xff80000016f97808 */ /* 0x000fe40001000000 */
[----:B------:R-:W-:Y:S02]  /*12210*/  ISETP.GT.AND P1, PT, R132, 0x39, PT ;  /* 0x000000398400780c */ /* 0x000fe40003f24270 */
[----:B------:R-:W-:Y:S02]  /*12220*/  ISETP.GT.AND P0, PT, R0, 0x21, PT ;  /* 0x000000210000780c */ /* 0x000fe40003f04270 */
[----:B------:R-:W-:Y:S02]  /*12230*/  FMNMX.FTZ R10, R237, R10, !PT ;  /* 0x0000000aed0a7209 */ /* 0x000fe40007810000 */
[----:B------:R-:W-:Y:S02]  /*12240*/  FSEL R169, R29, -INF , P3 ;  /* 0xff8000001da97808 */ /* 0x000fe40001800000 */
[----:B------:R-:W-:Y:S02]  /*12250*/  ISETP.GT.AND P2, PT, R132, 0x38, PT ;  /* 0x000000388400780c */ /* 0x000fe40003f44270 */
[----:B------:R-:W-:Y:S02]  /*12260*/  FSEL R157, R33, -INF , P1 ;  /* 0xff800000219d7808 */ /* 0x000fe40000800000 */
[----:B------:R-:W-:Y:S02]  /*12270*/  FSEL R247, R23, -INF , P0 ;  /* 0xff80000017f77808 */ /* 0x000fe40000000000 */
        /* <DEDUP_REMOVED lines=8> */
[----:B------:R-:W-:Y:S02]  /*12300*/  ISETP.GE.AND P2, PT, R229, 0x1, PT ;  /* 0x00000001e500780c */ /* 0x000fe40003f46270 */
[----:B------:R-:W-:Y:S02]  /*12310*/  ISETP.GT.AND P1, PT, R0, 0x30, PT ;  /* 0x000000300000780c */ /* 0x000fe40003f24270 */
[----:B------:R-:W-:Y:S02]  /*12320*/  FSEL R239, R27, -INF , P0 ;  /* 0xff8000001bef7808 */ /* 0x000fe40000000000 */
[----:B------:R-:W-:Y:S02]  /*12330*/  FMNMX.FTZ R14, R243, R14, !PT ;  /* 0x0000000ef30e7209 */ /* 0x000fe40007810000 */
[----:B------:R-:W-:Y:S02]  /*12340*/  FMNMX.FTZ R19, R157, R12, !PT ;  /* 0x0000000c9d137209 */ /* 0x000fe40007810000 */
[----:B------:R-:W-:Y:S02]  /*12350*/  FSEL R171, R30, -INF , P1 ;  /* 0xff8000001eab7808 */ /* 0x000fe40000800000 */
[C---:B------:R-:W-:Y:S01]  /*12360*/  ISETP.GT.AND P0, PT, R0.reuse, 0x31, PT ;  /* 0x000000310000780c */ /* 0x040fe20003f04270 */
[----:B------:R-:W1:Y:S01]  /*12370*/  SHFL.BFLY PT, R10, R19, 0x2, 0x1f ;  /* 0x0c401f00130a7f89 */ /* 0x000e6200000e0000 */
[----:B------:R-:W-:Y:S02]  /*12380*/  FMNMX.FTZ R14, R239, R14, !PT ;  /* 0x0000000eef0e7209 */ /* 0x000fe40007810000 */
[----:B------:R-:W-:Y:S02]  /*12390*/  FSEL R167, R31, -INF , P0 ;  /* 0xff8000001fa77808 */ /* 0x000fe40000000000 */
[----:B------:R-:W-:Y:S02]  /*123a0*/  ISETP.GT.AND P1, PT, R0, 0x38, PT ;  /* 0x000000380000780c */ /* 0x000fe40003f24270 */
[----:B------:R-:W-:Y:S02]  /*123b0*/  FMNMX.FTZ R14, R171, R14, !PT ;  /* 0x0000000eab0e7209 */ /* 0x000fe40007810000 */
[----:B------:R-:W-:Y:S02]  /*123c0*/  IADD3 R12, R229, -0x1, RZ ;  /* 0xffffffffe50c7810 */ /* 0x000fe40007ffe0ff */
[----:B------:R-:W-:Y:S02]  /*123d0*/  FSEL R159, R34, -INF , P1 ;  /* 0xff800000229f7808 */ /* 0x000fe40000800000 */
[----:B------:R-:W-:Y:S01]  /*123e0*/  FMNMX.FTZ R14, R167, R14, !PT ;  /* 0x0000000ea70e7209 */ /* 0x000fe20007810000 */
[----:B------:R-:W-:Y:S01]  /*123f0*/  @P2 IMAD.WIDE.U32 R16, R12, c[0x0][0x1e0], RZ ;  /* 0x000078000c102a25 */ /* 0x000fe200078e00ff */
[----:B------:R-:W-:Y:S02]  /*12400*/  ISETP.GT.AND P0, PT, R0, 0x39, PT ;  /* 0x000000390000780c */ /* 0x000fe40003f04270 */
[----:B------:R-:W-:Y:S02]  /*12410*/  @P2 SHF.R.S32.HI R13, RZ, 0x1f, R12 ;  /* 0x0000001fff0d2819 */ /* 0x000fe4000001140c */
[----:B------:R-:W-:Y:S02]  /*12420*/  FMNMX.FTZ R4, R159, R14, !PT ;  /* 0x0000000e9f047209 */ /* 0x000fe40007810000 */
[----:B------:R-:W-:Y:S01]  /*12430*/  FSEL R133, R35, -INF , P0 ;  /* 0xff80000023857808 */ /* 0x000fe20000000000 */
[----:B------:R-:W-:Y:S01]  /*12440*/  @P2 IMAD R13, R13, c[0x0][0x1e0], RZ ;  /* 0x000078000d0d2a24 */ /* 0x000fe200078e02ff */
[----:B------:R-:W-:Y:S02]  /*12450*/  @P2 SHF.L.U32 R15, R16, 0x6, RZ ;  /* 0x00000006100f2819 */ /* 0x000fe400000006ff */
[----:B------:R-:W-:Y:S01]  /*12460*/  FMNMX.FTZ R0, R133, R4, !PT ;  /* 0x0000000485007209 */ /* 0x000fe20007810000 */
[----:B------:R-:W-:Y:S01]  /*12470*/  @P2 IMAD R13, R12, c[0x0][0x1e4], R13 ;  /* 0x000079000c0d2a24 */ /* 0x000fe200078e020d */
[----:B-1----:R-:W-:Y:S03]  /*12480*/  FMNMX.FTZ R19, R19, R10, !PT ;  /* 0x0000000a13137209 */ /* 0x002fe60007810000 */
[----:B------:R-:W1:Y:S01]  /*12490*/  SHFL.BFLY PT, R5, R0, 0x2, 0x1f ;  /* 0x0c401f0000057f89 */ /* 0x000e6200000e0000 */
[----:B------:R-:W-:Y:S01]  /*124a0*/  @P2 IMAD.IADD R13, R17, 0x1, R13 ;  /* 0x00000001110d2824 */ /* 0x000fe200078e020d */
[----:B------:R-:W-:Y:S04]  /*124b0*/  @P2 IADD3 R17, P0, R15, R208, RZ ;  /* 0x000000d00f112210 */ /* 0x000fe80007f1e0ff */
[----:B------:R-:W-:Y:S02]  /*124c0*/  @P2 SHF.L.U64.HI R23, R16, 0x6, R13 ;  /* 0x0000000610172819 */ /* 0x000fe4000001020d */
[----:B------:R-:W-:Y:S01]  /*124d0*/  @P2 LEA R24, P1, R17, c[0x0][0x1c8], 0x1 ;  /* 0x0000720011182a11 */ /* 0x000fe200078208ff */
[----:B------:R-:W2:Y:S01]  /*124e0*/  SHFL.BFLY PT, R14, R19, 0x1, 0x1f ;  /* 0x0c201f00130e7f89 */ /* 0x000ea200000e0000 */
[----:B------:R-:W-:Y:S02]  /*124f0*/  @P2 IADD3.X R10, R23, R213, RZ, P0, !PT ;  /* 0x000000d5170a2210 */ /* 0x000fe400007fe4ff */
[----:B------:R-:W-:Y:S02]  /*12500*/  @P2 IADD3 R13, P0, R15, R224, RZ ;  /* 0x000000e00f0d2210 */ /* 0x000fe40007f1e0ff */
[----:B------:R-:W-:Y:S02]  /*12510*/  @P2 LEA.HI.X R25, R17, c[0x0][0x1cc], R10, 0x1, P1 ;  /* 0x0000730011192a11 */ /* 0x000fe400008f0c0a */
[----:B------:R-:W-:Y:S01]  /*12520*/  @P2 LEA R12, P1, R13, c[0x0][0x1c8], 0x1 ;  /* 0x000072000d0c2a11 */ /* 0x000fe200078208ff */
[----:B------:R-:W-:Y:S01]  /*12530*/  @P2 IMAD.X R10, R23, 0x1, R223, P0 ;  /* 0x00000001170a2824 */ /* 0x000fe200000e06df */
[----:B------:R-:W-:Y:S01]  /*12540*/  @P2 IADD3 R17, P0, R15, R220, RZ ;  /* 0x000000dc0f112210 */ /* 0x000fe20007f1e0ff */
[----:B------:R3:W-:Y:S03]  /*12550*/  @P2 LDGSTS.E.BYPASS.LTC128B.128 [R206+0x6100], [R24.64], !P5 ;  /* 0x0610000018ce2fae */ /* 0x0007e6000e901d46 */
[----:B------:R-:W-:Y:S02]  /*12560*/  @P2 LEA.HI.X R13, R13, c[0x0][0x1cc], R10, 0x1, P1 ;  /* 0x000073000d0d2a11 */ /* 0x000fe400008f0c0a */
[----:B------:R-:W-:Y:S02]  /*12570*/  @P2 IADD3.X R10, R23, R228, RZ, P0, !PT ;  /* 0x000000e4170a2210 */ /* 0x000fe400007fe4ff */
[----:B------:R-:W-:Y:S01]  /*12580*/  @P2 IADD3 R15, P0, R202, R15, RZ ;  /* 0x0000000fca0f2210 */ /* 0x000fe20007f1e0ff */
[----:B------:R4:W-:Y:S01]  /*12590*/  @P2 LDGSTS.E.BYPASS.LTC128B.128 [R206+0x8100], [R12.64], !P6 ;  /* 0x081000000cce2fae */ /* 0x0009e2000f101d46 */
[----:B------:R-:W-:Y:S02]  /*125a0*/  @P2 LEA R20, P1, R17, c[0x0][0x1c8], 0x1 ;  /* 0x0000720011142a11 */ /* 0x000fe400078208ff */
[----:B-1----:R-:W-:Y:S01]  /*125b0*/  FMNMX.FTZ R5, R0, R5, !PT ;  /* 0x0000000500057209 */ /* 0x002fe20007810000 */
[----:B------:R-:W-:Y:S01]  /*125c0*/  @P2 IMAD.X R23, R201, 0x1, R23, P0 ;  /* 0x00000001c9172824 */ /* 0x000fe200000e0617 */
[----:B------:R-:W-:Y:S02]  /*125d0*/  @P2 LEA.HI.X R21, R17, c[0x0][0x1cc], R10, 0x1, P1 ;  /* 0x0000730011152a11 */ /* 0x000fe400008f0c0a */
[----:B------:R-:W-:Y:S01]  /*125e0*/  @P2 IADD3 R17, P3, R15, R208, RZ ;  /* 0x000000d00f112210 */ /* 0x000fe20007f7e0ff */
[----:B------:R-:W1:Y:S01]  /*125f0*/  SHFL.BFLY PT, R132, R5, 0x1, 0x1f ;  /* 0x0c201f0005847f89 */ /* 0x000e6200000e0000 */
[----:B--2---:R-:W-:Y:S02]  /*12600*/  FMNMX.FTZ R0, R19, R14, !PT ;  /* 0x0000000e13007209 */ /* 0x004fe40007810000 */
[----:B------:R-:W-:Y:S02]  /*12610*/  @P2 LEA R18, P0, R17, c[0x0][0x1c8], 0x1 ;  /* 0x0000720011122a11 */ /* 0x000fe400078008ff */
[----:B------:R-:W-:Y:S01]  /*12620*/  @P2 IADD3.X R10, R23, R213, RZ, P3, !PT ;  /* 0x000000d5170a2210 */ /* 0x000fe20001ffe4ff */
[C---:B------:R-:W-:Y:S01]  /*12630*/  FMUL.FTZ R166, R0.reuse, c[0x0][0x2d0] ;  /* 0x0000b40000a67a20 */ /* 0x040fe20000410000 */
[----:B------:R-:W-:Y:S01]  /*12640*/  FSETP.NEU.FTZ.AND P1, PT, R0, -INF , PT ;  /* 0xff8000000000780b */ /* 0x000fe20003f3d000 */
[----:B------:R2:W-:Y:S01]  /*12650*/  @P2 LDGSTS.E.BYPASS.LTC128B.128 [R206+0xa100], [R20.64], !P4 ;  /* 0x0a10000014ce2fae */ /* 0x0005e2000e101d46 */
[----:B------:R-:W-:Y:S02]  /*12660*/  @P2 LEA.HI.X R19, R17, c[0x0][0x1cc], R10, 0x1, P0 ;  /* 0x0000730011132a11 */ /* 0x000fe400000f0c0a */
[----:B------:R-:W-:Y:S02]  /*12670*/  @P2 IADD3 R17, P0, R15, R224, RZ ;  /* 0x000000e00f112210 */ /* 0x000fe40007f1e0ff */
[----:B------:R-:W-:Y:S02]  /*12680*/  FSEL R166, R166, RZ, P1 ;  /* 0x000000ffa6a67208 */ /* 0x000fe40000800000 */
[----:B------:R-:W-:Y:S01]  /*12690*/  FSEL R4, R0, RZ, P1 ;  /* 0x000000ff00047208 */ /* 0x000fe20000800000 */
[----:B------:R-:W-:Y:S01]  /*126a0*/  @P2 IMAD.X R10, R23, 0x1, R223, P0 ;  /* 0x00000001170a2824 */ /* 0x000fe200000e06df */
[C---:B------:R-:W-:Y:S01]  /*126b0*/  @P2 LEA R16, P0, R17.reuse, c[0x0][0x1c8], 0x1 ;  /* 0x0000720011102a11 */ /* 0x040fe200078008ff */
[----:B------:R5:W-:Y:S01]  /*126c0*/  @P2 LDGSTS.E.BYPASS.LTC128B.128 [R206+0x7100], [R18.64], !P5 ;  /* 0x0710000012ce2fae */ /* 0x000be2000e901d46 */
[----:B------:R-:W-:Y:S02]  /*126d0*/  FFMA.FTZ R164, R156, c[0x0][0x2d0], -R166 ;  /* 0x0000b4009ca47a23 */ /* 0x000fe400000108a6 */
[----:B------:R-:W-:Y:S01]  /*126e0*/  @P2 LEA.HI.X R17, R17, c[0x0][0x1cc], R10, 0x1, P0 ;  /* 0x0000730011112a11 */ /* 0x000fe200000f0c0a */
[----:B------:R-:W-:Y:S01]  /*126f0*/  FADD.FTZ R4, -R4, R3 ;  /* 0x0000000304047221 */ /* 0x000fe20000010100 */
[----:B------:R-:W-:Y:S01]  /*12700*/  @P2 IADD3 R15, P0, R15, R220, RZ ;  /* 0x000000dc0f0f2210 */ /* 0x000fe20007f1e0ff */
[--C-:B------:R-:W-:Y:S01]  /*12710*/  FFMA.FTZ R165, R134, c[0x0][0x2d0], -R166.reuse ;  /* 0x0000b40086a57a23 */ /* 0x100fe200000108a6 */
[----:B-1----:R-:W-:Y:S01]  /*12720*/  FMNMX.FTZ R132, R5, R132, !PT ;  /* 0x0000008405847209 */ /* 0x002fe20007810000 */
[----:B------:R1:W-:Y:S01]  /*12730*/  @P2 LDGSTS.E.BYPASS.LTC128B.128 [R206+0x9100], [R16.64], !P6 ;  /* 0x0910000010ce2fae */ /* 0x0003e2000f101d46 */
[----:B------:R-:W-:Y:S01]  /*12740*/  @P2 IADD3.X R10, R23, R228, RZ, P0, !PT ;  /* 0x000000e4170a2210 */ /* 0x000fe200007fe4ff */
[--C-:B------:R-:W-:Y:S01]  /*12750*/  FFMA.FTZ R134, R163, c[0x0][0x2d0], -R166.reuse ;  /* 0x0000b400a3867a23 */ /* 0x100fe200000108a6 */
[C---:B------:R-:W-:Y:S01]  /*12760*/  @P2 LEA R26, P0, R15.reuse, c[0x0][0x1c8], 0x1 ;  /* 0x000072000f1a2a11 */ /* 0x040fe200078008ff */
[----:B------:R-:W-:Y:S01]  /*12770*/  FMUL.FTZ R156, R132, c[0x0][0x2d0] ;  /* 0x0000b400849c7a20 */ /* 0x000fe20000410000 */
[----:B------:R-:W-:Y:S01]  /*12780*/  MUFU.EX2 R165, R165 ;  /* 0x000000a500a57308 */ /* 0x000fe20000000800 */
[----:B------:R-:W-:Y:S01]  /*12790*/  FFMA.FTZ R163, R8, c[0x0][0x2d0], -R166 ;  /* 0x0000b40008a37a23 */ /* 0x000fe200000108a6 */
[----:B------:R-:W-:Y:S01]  /*127a0*/  @P2 LEA.HI.X R27, R15, c[0x0][0x1cc], R10, 0x1, P0 ;  /* 0x000073000f1b2a11 */ /* 0x000fe200000f0c0a */
[----:B------:R-:W-:Y:S01]  /*127b0*/  FMUL.FTZ R3, R4, c[0x0][0x2d0] ;  /* 0x0000b40004037a20 */ /* 0x000fe20000410000 */
[----:B------:R-:W-:Y:S01]  /*127c0*/  FSETP.NEU.FTZ.AND P0, PT, R132, -INF , PT ;  /* 0xff8000008400780b */ /* 0x000fe20003f1d000 */
[--C-:B------:R-:W-:Y:S02]  /*127d0*/  FFMA.FTZ R168, R168, c[0x0][0x2d0], -R166.reuse ;  /* 0x0000b400a8a87a23 */ /* 0x100fe400000108a6 */
[----:B------:R1:W-:Y:S01]  /*127e0*/  @P2 LDGSTS.E.BYPASS.LTC128B.128 [R206+0xb100], [R26.64], !P4 ;  /* 0x0b1000001ace2fae */ /* 0x0003e2000e101d46 */
[----:B------:R-:W-:Y:S01]  /*127f0*/  FSEL R5, R132, RZ, P0 ;  /* 0x000000ff84057208 */ /* 0x000fe20000000000 */
[--C-:B------:R-:W-:Y:S01]  /*12800*/  FFMA.FTZ R231, R231, c[0x0][0x2d0], -R166.reuse ;  /* 0x0000b400e7e77a23 */ /* 0x100fe200000108a6 */
[----:B------:R-:W-:Y:S01]  /*12810*/  FSEL R156, R156, RZ, P0 ;  /* 0x000000ff9c9c7208 */ /* 0x000fe20000000000 */
[----:B------:R-:W1:Y:S01]  /*12820*/  MUFU.EX2 R134, R134 ;  /* 0x0000008600867308 */ /* 0x000e620000000800 */
[----:B------:R-:W-:Y:S01]  /*12830*/  FFMA.FTZ R234, R234, c[0x0][0x2d0], -R166 ;  /* 0x0000b400eaea7a23 */ /* 0x000fe200000108a6 */
[----:B------:R-:W-:Y:S01]  /*12840*/  ISETP.GT.AND P0, PT, R229, R230, PT ;  /* 0x000000e6e500720c */ /* 0x000fe20003f04270 */
[----:B------:R-:W-:Y:S01]  /*12850*/  FADD.FTZ R5, -R5, R2 ;  /* 0x0000000205057221 */ /* 0x000fe20000010100 */
[----:B----4-:R-:W4:Y:S01]  /*12860*/  LDSM.16.MT88.4 R12, [R195+0x100] ;  /* 0x00010000c30c783b */ /* 0x010f220000004200 */
[--C-:B------:R-:W-:Y:S02]  /*12870*/  FFMA.FTZ R162, R161, c[0x0][0x2d0], -R156.reuse ;  /* 0x0000b400a1a27a23 */ /* 0x100fe4000001089c */
[--C-:B------:R-:W-:Y:S02]  /*12880*/  FFMA.FTZ R161, R135, c[0x0][0x2d0], -R156.reuse ;  /* 0x0000b40087a17a23 */ /* 0x100fe4000001089c */
[--C-:B------:R-:W-:Y:S01]  /*12890*/  FFMA.FTZ R160, R9, c[0x0][0x2d0], -R156.reuse ;  /* 0x0000b40009a07a23 */ /* 0x100fe2000001089c */
[----:B------:R-:W-:Y:S01]  /*128a0*/  MUFU.EX2 R164, R164 ;  /* 0x000000a400a47308 */ /* 0x000fe20000000800 */
[--C-:B------:R-:W-:Y:S01]  /*128b0*/  FFMA.FTZ R135, R11, c[0x0][0x2d0], -R156.reuse ;  /* 0x0000b4000b877a23 */ /* 0x100fe2000001089c */
[----:B--2---:R-:W2:Y:S01]  /*128c0*/  LDSM.16.MT88.4 R20, [R190+0x100] ;  /* 0x00010000be14783b */ /* 0x004ea20000004200 */
[----:B------:R-:W-:Y:S02]  /*128d0*/  FMUL.FTZ R2, R5, c[0x0][0x2d0] ;  /* 0x0000b40005027a20 */ /* 0x000fe40000410000 */
[--C-:B------:R-:W-:Y:S02]  /*128e0*/  FFMA.FTZ R170, R170, c[0x0][0x2d0], -R156.reuse ;  /* 0x0000b400aaaa7a23 */ /* 0x100fe4000001089c */
[----:B------:R-:W-:Y:S02]  /*128f0*/  FFMA.FTZ R233, R233, c[0x0][0x2d0], -R156 ;  /* 0x0000b400e9e97a23 */ /* 0x000fe4000001089c */
[----:B------:R-:W-:Y:S01]  /*12900*/  FFMA.FTZ R235, R235, c[0x0][0x2d0], -R166 ;  /* 0x0000b400ebeb7a23 */ /* 0x000fe200000108a6 */
[----:B------:R-:W3:Y:S01]  /*12910*/  MUFU.EX2 R163, R163 ;  /* 0x000000a300a37308 */ /* 0x000ee20000000800 */
[----:B------:R-:W2:Y:S01]  /*12920*/  LDSM.16.MT88.4 R28, [R189+0x100] ;  /* 0x00010000bd1c783b */ /* 0x000ea20000004200 */
[--C-:B------:R-:W-:Y:S01]  /*12930*/  FFMA.FTZ R236, R236, c[0x0][0x2d0], -R156.reuse ;  /* 0x0000b400ecec7a23 */ /* 0x100fe2000001089c */
[----:B-1----:R-:W-:Y:S01]  /*12940*/  F2FP.BF16.PACK_AB R136, R134, R165 ;  /* 0x000000a58688723e */ /* 0x002fe200000010ff */
[----:B------:R-:W-:Y:S02]  /*12950*/  FFMA.FTZ R237, R237, c[0x0][0x2d0], -R156 ;  /* 0x0000b400eded7a23 */ /* 0x000fe4000001089c */
[--C-:B------:R-:W-:Y:S03]  /*12960*/  FFMA.FTZ R238, R238, c[0x0][0x2d0], -R166.reuse ;  /* 0x0000b400eeee7a23 */ /* 0x100fe600000108a6 */
[----:B------:R-:W-:Y:S01]  /*12970*/  LDSM.16.MT88.4 R140, [R189+0x2900] ;  /* 0x00290000bd8c783b */ /* 0x000fe20000004200 */
[----:B------:R-:W-:Y:S01]  /*12980*/  MUFU.EX2 R162, R162 ;  /* 0x000000a200a27308 */ /* 0x000fe20000000800 */
[----:B------:R-:W-:Y:S02]  /*12990*/  FFMA.FTZ R251, R251, c[0x0][0x2d0], -R166 ;  /* 0x0000b400fbfb7a23 */ /* 0x000fe400000108a6 */
[--C-:B------:R-:W-:Y:S02]  /*129a0*/  FFMA.FTZ R240, R249, c[0x0][0x2d0], -R156.reuse ;  /* 0x0000b400f9f07a23 */ /* 0x100fe4000001089c */
[----:B------:R-:W-:Y:S02]  /*129b0*/  FFMA.FTZ R247, R247, c[0x0][0x2d0], -R156 ;  /* 0x0000b400f7f77a23 */ /* 0x000fe4000001089c */
[----:B------:R-:W-:Y:S01]  /*129c0*/  LDSM.16.MT88.4 R144, [R190+0x3900] ;  /* 0x00390000be90783b */ /* 0x000fe20000004200 */
[--C-:B------:R-:W-:Y:S02]  /*129d0*/  FFMA.FTZ R242, R245, c[0x0][0x2d0], -R166.reuse ;  /* 0x0000b400f5f27a23 */ /* 0x100fe400000108a6 */
[----:B------:R-:W1:Y:S01]  /*129e0*/  MUFU.EX2 R161, R161 ;  /* 0x000000a100a17308 */ /* 0x000e620000000800 */
[----:B------:R-:W-:Y:S02]  /*129f0*/  FFMA.FTZ R241, R241, c[0x0][0x2d0], -R166 ;  /* 0x0000b400f1f17a23 */ /* 0x000fe400000108a6 */
[--C-:B------:R-:W-:Y:S01]  /*12a00*/  FFMA.FTZ R243, R243, c[0x0][0x2d0], -R156.reuse ;  /* 0x0000b400f3f37a23 */ /* 0x100fe2000001089c */
[----:B---3--:R-:W-:Y:S01]  /*12a10*/  F2FP.BF16.PACK_AB R138, R163, R164 ;  /* 0x000000a4a38a723e */ /* 0x008fe200000010ff */
[----:B------:R-:W-:Y:S01]  /*12a20*/  LDSM.16.MT88.4 R148, [R189+0x3900] ;  /* 0x00390000bd94783b */ /* 0x000fe20000004200 */
[----:B------:R-:W-:Y:S02]  /*12a30*/  FFMA.FTZ R244, R239, c[0x0][0x2d0], -R156 ;  /* 0x0000b400eff47a23 */ /* 0x000fe4000001089c */
[--C-:B------:R-:W-:Y:S02]  /*12a40*/  FFMA.FTZ R217, R217, c[0x0][0x2d0], -R166.reuse ;  /* 0x0000b400d9d97a23 */ /* 0x100fe400000108a6 */
[----:B------:R-:W-:Y:S01]  /*12a50*/  MUFU.EX2 R160, R160 ;  /* 0x000000a000a07308 */ /* 0x000fe20000000800 */
[----:B------:R-:W-:Y:S02]  /*12a60*/  FFMA.FTZ R246, R169, c[0x0][0x2d0], -R166 ;  /* 0x0000b400a9f67a23 */ /* 0x000fe400000108a6 */
[----:B------:R-:W-:Y:S01]  /*12a70*/  LDSM.16.MT88.4 R152, [R188+0x3900] ;  /* 0x00390000bc98783b */ /* 0x000fe20000004200 */
[--C-:B------:R-:W-:Y:S02]  /*12a80*/  FFMA.FTZ R169, R171, c[0x0][0x2d0], -R156.reuse ;  /* 0x0000b400aba97a23 */ /* 0x100fe4000001089c */
[--C-:B------:R-:W-:Y:S02]  /*12a90*/  FFMA.FTZ R171, R159, c[0x0][0x2d0], -R156.reuse ;  /* 0x0000b4009fab7a23 */ /* 0x100fe4000001089c */
[----:B------:R-:W-:Y:S02]  /*12aa0*/  FFMA.FTZ R248, R167, c[0x0][0x2d0], -R156 ;  /* 0x0000b400a7f87a23 */ /* 0x000fe4000001089c */
[----:B------:R-:W3:Y:S01]  /*12ab0*/  MUFU.EX2 R135, R135 ;  /* 0x0000008700877308 */ /* 0x000ee20000000800 */
[----:B------:R-:W0:Y:S01]  /*12ac0*/  LDGDEPBAR ;  /* 0x00000000000079af */ /* 0x000e220000000000 */
[--C-:B------:R-:W-:Y:S01]  /*12ad0*/  FFMA.FTZ R167, R158, c[0x0][0x2d0], -R166.reuse ;  /* 0x0000b4009ea77a23 */ /* 0x100fe200000108a6 */
[----:B-1----:R-:W-:Y:S01]  /*12ae0*/  F2FP.BF16.PACK_AB R137, R161, R162 ;  /* 0x000000a2a189723e */ /* 0x002fe200000010ff */
[----:B------:R-:W-:Y:S02]  /*12af0*/  FFMA.FTZ R166, R157, c[0x0][0x2d0], -R166 ;  /* 0x0000b4009da67a23 */ /* 0x000fe400000108a6 */
[----:B------:R-:W-:Y:S04]  /*12b00*/  FFMA.FTZ R156, R133, c[0x0][0x2d0], -R156 ;  /* 0x0000b400859c7a23 */ /* 0x000fe8000001089c */
[----:B------:R-:W1:Y:S10]  /*12b10*/  MUFU.EX2 R3, R3 ;  /* 0x0000000300037308 */ /* 0x000e740000000800 */
[----:B------:R-:W2:Y:S01]  /*12b20*/  MUFU.EX2 R2, R2 ;  /* 0x0000000200027308 */ /* 0x000ea20000000800 */
[----:B---3--:R-:W-:Y:S09]  /*12b30*/  F2FP.BF16.PACK_AB R139, R135, R160 ;  /* 0x000000a0878b723e */ /* 0x008ff200000010ff */
[----:B------:R3:W-:Y:S01]  /*12b40*/  MUFU.EX2 R250, R156 ;  /* 0x0000009c00fa7308 */ /* 0x0007e20000000800 */
[C---:B-1----:R-:W-:Y:S02]  /*12b50*/  FMUL.FTZ R4, R3.reuse, R128 ;  /* 0x0000008003047220 */ /* 0x042fe40000410000 */
[C---:B------:R-:W-:Y:S02]  /*12b60*/  FMUL.FTZ R5, R3.reuse, R129 ;  /* 0x0000008103057220 */ /* 0x040fe40000410000 */
[C---:B------:R-:W-:Y:S02]  /*12b70*/  FMUL.FTZ R8, R3.reuse, R124 ;  /* 0x0000007c03087220 */ /* 0x040fe40000410000 */
[C---:B------:R-:W-:Y:S03]  /*12b80*/  FMUL.FTZ R9, R3.reuse, R125 ;  /* 0x0000007d03097220 */ /* 0x040fe60000410000 */
[----:B------:R-:W-:Y:S01]  /*12b90*/  MUFU.EX2 R168, R168 ;  /* 0x000000a800a87308 */ /* 0x000fe20000000800 */
[C---:B------:R-:W-:Y:S02]  /*12ba0*/  FMUL.FTZ R16, R3.reuse, R104 ;  /* 0x0000006803107220 */ /* 0x040fe40000410000 */
[C---:B--2---:R-:W-:Y:S02]  /*12bb0*/  FMUL.FTZ R6, R2.reuse, R130 ;  /* 0x0000008202067220 */ /* 0x044fe40000410000 */
[C---:B------:R-:W-:Y:S02]  /*12bc0*/  FMUL.FTZ R7, R2.reuse, R131 ;  /* 0x0000008302077220 */ /* 0x040fe40000410000 */
[----:B------:R-:W-:Y:S01]  /*12bd0*/  LDSM.16.MT88.4 R128, [R190+0x2900] ;  /* 0x00290000be80783b */ /* 0x000fe20000004200 */
[C---:B------:R-:W-:Y:S02]  /*12be0*/  FMUL.FTZ R10, R2.reuse, R126 ;  /* 0x0000007e020a7220 */ /* 0x040fe40000410000 */
[C---:B------:R-:W-:Y:S01]  /*12bf0*/  FMUL.FTZ R11, R2.reuse, R127 ;  /* 0x0000007f020b7220 */ /* 0x040fe20000410000 */
[----:B------:R-:W1:Y:S01]  /*12c00*/  MUFU.EX2 R231, R231 ;  /* 0x000000e700e77308 */ /* 0x000e620000000800 */
[C---:B----4-:R-:W-:Y:S03]  /*12c10*/  HMMA.16816.F32.BF16 R4, R136.reuse, R12, R4 ;  /* 0x0000000c8804723c */ /* 0x050fe60000041804 */
[----:B------:R-:W-:Y:S02]  /*12c20*/  LDSM.16.MT88.4 R124, [R195+0x2900] ;  /* 0x00290000c37c783b */ /* 0x000fe40000004200 */
[C---:B------:R-:W-:Y:S02]  /*12c30*/  FMUL.FTZ R17, R3.reuse, R105 ;  /* 0x0000006903117220 */ /* 0x040fe40000410000 */
[C---:B------:R-:W-:Y:S01]  /*12c40*/  FMUL.FTZ R12, R3.reuse, R100 ;  /* 0x00000064030c7220 */ /* 0x040fe20000410000 */
[C---:B------:R-:W-:Y:S01]  /*12c50*/  HMMA.16816.F32.BF16 R8, R136.reuse, R14, R8 ;  /* 0x0000000e8808723c */ /* 0x040fe20000041808 */
[----:B------:R-:W-:Y:S02]  /*12c60*/  MUFU.EX2 R170, R170 ;  /* 0x000000aa00aa7308 */ /* 0x000fe40000000800 */
[----:B---3--:R-:W-:Y:S01]  /*12c70*/  LDSM.16.MT88.4 R156, [R195+0x5900] ;  /* 0x00590000c39c783b */ /* 0x008fe20000004200 */
[C---:B------:R-:W-:Y:S02]  /*12c80*/  FMUL.FTZ R13, R3.reuse, R101 ;  /* 0x00000065030d7220 */ /* 0x040fe40000410000 */
[C---:B-----5:R-:W-:Y:S02]  /*12c90*/  FMUL.FTZ R18, R2.reuse, R106 ;  /* 0x0000006a02127220 */ /* 0x060fe40000410000 */
[C---:B------:R-:W-:Y:S03]  /*12ca0*/  FMUL.FTZ R14, R2.reuse, R102 ;  /* 0x00000066020e7220 */ /* 0x040fe60000410000 */
[----:B------:R-:W2:Y:S01]  /*12cb0*/  MUFU.EX2 R233, R233 ;  /* 0x000000e900e97308 */ /* 0x000ea20000000800 */
[C---:B------:R-:W-:Y:S02]  /*12cc0*/  FMUL.FTZ R15, R2.reuse, R103 ;  /* 0x00000067020f7220 */ /* 0x040fe40000410000 */
[----:B------:R-:W3:Y:S01]  /*12cd0*/  LDSM.16.MT88.4 R100, [R188+0x100] ;  /* 0x00010000bc64783b */ /* 0x000ee20000004200 */
[C---:B------:R-:W-:Y:S02]  /*12ce0*/  FMUL.FTZ R19, R2.reuse, R107 ;  /* 0x0000006b02137220 */ /* 0x040fe40000410000 */
[C---:B------:R-:W-:Y:S02]  /*12cf0*/  FMUL.FTZ R24, R3.reuse, R112 ;  /* 0x0000007003187220 */ /* 0x040fe40000410000 */
[C---:B------:R-:W-:Y:S02]  /*12d00*/  HMMA.16816.F32.BF16 R12, R136.reuse, R20, R12 ;  /* 0x00000014880c723c */ /* 0x040fe4000004180c */
[----:B------:R-:W-:Y:S01]  /*12d10*/  MUFU.EX2 R234, R234 ;  /* 0x000000ea00ea7308 */ /* 0x000fe20000000800 */
[----:B------:R-:W4:Y:S01]  /*12d20*/  LDSM.16.MT88.4 R104, [R195+0x2100] ;  /* 0x00210000c368783b */ /* 0x000f220000004200 */
[C---:B------:R-:W-:Y:S02]  /*12d30*/  FMUL.FTZ R25, R3.reuse, R113 ;  /* 0x0000007103197220 */ /* 0x040fe40000410000 */
[C---:B------:R-:W-:Y:S02]  /*12d40*/  FMUL.FTZ R26, R2.reuse, R114 ;  /* 0x00000072021a7220 */ /* 0x040fe40000410000 */
[C---:B------:R-:W-:Y:S04]  /*12d50*/  HMMA.16816.F32.BF16 R16, R136.reuse, R22, R16 ;  /* 0x000000168810723c */ /* 0x040fe80000041810 */
[C---:B------:R-:W-:Y:S01]  /*12d60*/  FMUL.FTZ R20, R3.reuse, R108 ;  /* 0x0000006c03147220 */ /* 0x040fe20000410000 */
[----:B------:R-:W5:Y:S01]  /*12d70*/  MUFU.EX2 R235, R235 ;  /* 0x000000eb00eb7308 */ /* 0x000f620000000800 */
[C---:B------:R-:W-:Y:S02]  /*12d80*/  FMUL.FTZ R21, R3.reuse, R109 ;  /* 0x0000006d03157220 */ /* 0x040fe40000410000 */
[C---:B------:R-:W-:Y:S04]  /*12d90*/  FMUL.FTZ R22, R2.reuse, R110 ;  /* 0x0000006e02167220 */ /* 0x040fe80000410000 */
[C---:B------:R-:W-:Y:S02]  /*12da0*/  FMUL.FTZ R23, R2.reuse, R111 ;  /* 0x0000006f02177220 */ /* 0x040fe40000410000 */
[----:B------:R-:W1:Y:S01]  /*12db0*/  LDSM.16.MT88.4 R108, [R190+0x2100] ;  /* 0x00210000be6c783b */ /* 0x000e620000004200 */
[C---:B------:R-:W-:Y:S01]  /*12dc0*/  FMUL.FTZ R27, R2.reuse, R115 ;  /* 0x00000073021b7220 */ /* 0x040fe20000410000 */
[----:B------:R-:W-:Y:S01]  /*12dd0*/  MUFU.EX2 R236, R236 ;  /* 0x000000ec00ec7308 */ /* 0x000fe20000000800 */
[C---:B------:R-:W-:Y:S02]  /*12de0*/  FMUL.FTZ R32, R3.reuse, R120 ;  /* 0x0000007803207220 */ /* 0x040fe40000410000 */
[C---:B------:R-:W-:Y:S03]  /*12df0*/  HMMA.16816.F32.BF16 R20, R136.reuse, R28, R20 ;  /* 0x0000001c8814723c */ /* 0x040fe60000041814 */
[----:B------:R-:W-:Y:S01]  /*12e00*/  LDSM.16.MT88.4 R112, [R195+0x900] ;  /* 0x00090000c370783b */ /* 0x000fe20000004200 */
[C---:B------:R-:W-:Y:S02]  /*12e10*/  FMUL.FTZ R33, R3.reuse, R121 ;  /* 0x0000007903217220 */ /* 0x040fe40000410000 */
[C---:B------:R-:W-:Y:S01]  /*12e20*/  FMUL.FTZ R34, R2.reuse, R122 ;  /* 0x0000007a02227220 */ /* 0x040fe20000410000 */
[----:B------:R-:W1:Y:S01]  /*12e30*/  MUFU.EX2 R237, R237 ;  /* 0x000000ed00ed7308 */ /* 0x000e620000000800 */
[C---:B------:R-:W-:Y:S04]  /*12e40*/  HMMA.16816.F32.BF16 R24, R136.reuse, R30, R24 ;  /* 0x0000001e8818723c */ /* 0x040fe80000041818 */
[C---:B------:R-:W-:Y:S02]  /*12e50*/  FMUL.FTZ R28, R3.reuse, R116 ;  /* 0x00000074031c7220 */ /* 0x040fe40000410000 */
[C---:B------:R-:W-:Y:S02]  /*12e60*/  FMUL.FTZ R29, R3.reuse, R117 ;  /* 0x00000075031d7220 */ /* 0x040fe40000410000 */
[C---:B------:R-:W-:Y:S01]  /*12e70*/  FMUL.FTZ R30, R2.reuse, R118 ;  /* 0x00000076021e7220 */ /* 0x040fe20000410000 */
[----:B------:R-:W-:Y:S03]  /*12e80*/  MUFU.EX2 R238, R238 ;  /* 0x000000ee00ee7308 */ /* 0x000fe60000000800 */
[C---:B------:R-:W-:Y:S02]  /*12e90*/  FMUL.FTZ R31, R2.reuse, R119 ;  /* 0x00000077021f7220 */ /* 0x040fe40000410000 */
[----:B------:R-:W-:Y:S01]  /*12ea0*/  LDSM.16.MT88.4 R116, [R190+0x900] ;  /* 0x00090000be74783b */ /* 0x000fe20000004200 */
[C---:B------:R-:W-:Y:S02]  /*12eb0*/  FMUL.FTZ R35, R2.reuse, R123 ;  /* 0x0000007b02237220 */ /* 0x040fe40000410000 */
[C---:B------:R-:W-:Y:S02]  /*12ec0*/  FMUL.FTZ R36, R3.reuse, R36 ;  /* 0x0000002403247220 */ /* 0x040fe40000410000 */
[C---:B---3--:R-:W-:Y:S01]  /*12ed0*/  HMMA.16816.F32.BF16 R28, R136.reuse, R100, R28 ;  /* 0x00000064881c723c */ /* 0x048fe2000004181c */
[----:B------:R-:W-:Y:S02]  /*12ee0*/  MUFU.EX2 R251, R251 ;  /* 0x000000fb00fb7308 */ /* 0x000fe40000000800 */
[----:B------:R-:W-:Y:S01]  /*12ef0*/  LDSM.16.MT88.4 R120, [R188+0x900] ;  /* 0x00090000bc78783b */ /* 0x000fe20000004200 */
[C---:B------:R-:W-:Y:S02]  /*12f00*/  FMUL.FTZ R37, R3.reuse, R37 ;  /* 0x0000002503257220 */ /* 0x040fe40000410000 */
[C---:B------:R-:W-:Y:S02]  /*12f10*/  FMUL.FTZ R38, R2.reuse, R38 ;  /* 0x0000002602267220 */ /* 0x040fe40000410000 */
[C---:B------:R-:W-:Y:S03]  /*12f20*/  HMMA.16816.F32.BF16 R32, R136.reuse, R102, R32 ;  /* 0x000000668820723c */ /* 0x040fe60000041820 */
[----:B------:R-:W3:Y:S01]  /*12f30*/  LDSM.16.MT88.4 R100, [R189+0x2100] ;  /* 0x00210000bd64783b */ /* 0x000ee20000004200 */
[C---:B------:R-:W-:Y:S01]  /*12f40*/  FMUL.FTZ R39, R2.reuse, R39 ;  /* 0x0000002702277220 */ /* 0x040fe20000410000 */
[----:B------:R-:W1:Y:S01]  /*12f50*/  MUFU.EX2 R240, R240 ;  /* 0x000000f000f07308 */ /* 0x000e620000000800 */
[C---:B------:R-:W-:Y:S02]  /*12f60*/  FMUL.FTZ R40, R3.reuse, R40 ;  /* 0x0000002803287220 */ /* 0x040fe40000410000 */
[C---:B------:R-:W-:Y:S03]  /*12f70*/  FMUL.FTZ R41, R3.reuse, R41 ;  /* 0x0000002903297220 */ /* 0x040fe60000410000 */
[C---:B----4-:R-:W-:Y:S03]  /*12f80*/  HMMA.16816.F32.BF16 R36, R136.reuse, R104, R36 ;  /* 0x000000688824723c */ /* 0x050fe60000041824 */
[C---:B------:R-:W-:Y:S01]  /*12f90*/  FMUL.FTZ R42, R2.reuse, R42 ;  /* 0x0000002a022a7220 */ /* 0x040fe20000410000 */
[----:B------:R-:W4:Y:S01]  /*12fa0*/  MUFU.EX2 R247, R247 ;  /* 0x000000f700f77308 */ /* 0x000f220000000800 */
[C---:B------:R-:W-:Y:S02]  /*12fb0*/  FMUL.FTZ R43, R2.reuse, R43 ;  /* 0x0000002b022b7220 */ /* 0x040fe40000410000 */
        /* <DEDUP_REMOVED lines=8> */
[C---:B------:R-:W-:Y:S03]  /*13040*/  FMUL.FTZ R49, R3.reuse, R49 ;  /* 0x0000003103317220 */ /* 0x040fe60000410000 */
[C---:B-1----:R-:W-:Y:S01]  /*13050*/  HMMA.16816.F32.BF16 R44, R136.reuse, R108, R44 ;  /* 0x0000006c882c723c */ /* 0x042fe2000004182c */
[----:B------:R-:W1:Y:S02]  /*13060*/  MUFU.EX2 R241, R241 ;  /* 0x000000f100f17308 */ /* 0x000e640000000800 */
[C---:B------:R-:W-:Y:S02]  /*13070*/  FMUL.FTZ R50, R2.reuse, R50 ;  /* 0x0000003202327220 */ /* 0x040fe40000410000 */
[C---:B------:R-:W-:Y:S02]  /*13080*/  FMUL.FTZ R51, R2.reuse, R51 ;  /* 0x0000003302337220 */ /* 0x040fe40000410000 */
[C---:B------:R-:W-:Y:S02]  /*13090*/  FMUL.FTZ R52, R3.reuse, R52 ;  /* 0x0000003403347220 */ /* 0x040fe40000410000 */
[C---:B------:R-:W-:Y:S02]  /*130a0*/  FMUL.FTZ R53, R3.reuse, R53 ;  /* 0x0000003503357220 */ /* 0x040fe40000410000 */
[----:B------:R-:W-:Y:S01]  /*130b0*/  MUFU.EX2 R243, R243 ;  /* 0x000000f300f37308 */ /* 0x000fe20000000800 */
[C---:B------:R-:W-:Y:S01]  /*130c0*/  HMMA.16816.F32.BF16 R48, R136.reuse, R110, R48 ;  /* 0x0000006e8830723c */ /* 0x040fe20000041830 */
[----:B------:R-:W1:Y:S02]  /*130d0*/  LDSM.16.MT88.4 R108, [R195+0x4100] ;  /* 0x00410000c36c783b */ /* 0x000e640000004200 */
[C---:B------:R-:W-:Y:S02]  /*130e0*/  FMUL.FTZ R54, R2.reuse, R54 ;  /* 0x0000003602367220 */ /* 0x040fe40000410000 */
[C---:B------:R-:W-:Y:S02]  /*130f0*/  FMUL.FTZ R55, R2.reuse, R55 ;  /* 0x0000003702377220 */ /* 0x040fe40000410000 */
[C---:B------:R-:W-:Y:S02]  /*13100*/  FMUL.FTZ R56, R3.reuse, R56 ;  /* 0x0000003803387220 */ /* 0x040fe40000410000 */
[C---:B------:R-:W-:Y:S01]  /*13110*/  FMUL.FTZ R57, R3.reuse, R57 ;  /* 0x0000003903397220 */ /* 0x040fe20000410000 */
[----:B------:R-:W1:Y:S02]  /*13120*/  MUFU.EX2 R244, R244 ;  /* 0x000000f400f47308 */ /* 0x000e640000000800 */
[C---:B---3--:R-:W-:Y:S03]  /*13130*/  HMMA.16816.F32.BF16 R52, R136.reuse, R100, R52 ;  /* 0x000000648834723c */ /* 0x048fe60000041834 */
[C---:B------:R-:W-:Y:S02]  /*13140*/  FMUL.FTZ R58, R2.reuse, R58 ;  /* 0x0000003a023a7220 */ /* 0x040fe40000410000 */
[C---:B------:R-:W-:Y:S02]  /*13150*/  FMUL.FTZ R59, R2.reuse, R59 ;  /* 0x0000003b023b7220 */ /* 0x040fe40000410000 */
[C---:B------:R-:W-:Y:S01]  /*13160*/  FMUL.FTZ R60, R3.reuse, R60 ;  /* 0x0000003c033c7220 */ /* 0x040fe20000410000 */
[----:B------:R-:W-:Y:S01]  /*13170*/  MUFU.EX2 R217, R217 ;  /* 0x000000d900d97308 */ /* 0x000fe20000000800 */
[C---:B------:R-:W-:Y:S03]  /*13180*/  FMUL.FTZ R61, R3.reuse, R61 ;  /* 0x0000003d033d7220 */ /* 0x040fe60000410000 */
[C---:B------:R-:W-:Y:S01]  /*13190*/  HMMA.16816.F32.BF16 R56, R136.reuse, R102, R56 ;  /* 0x000000668838723c */ /* 0x040fe20000041838 */
[----:B------:R-:W3:Y:S02]  /*131a0*/  LDSM.16.MT88.4 R100, [R190+0x4100] ;  /* 0x00410000be64783b */ /* 0x000ee40000004200 */
[C---:B------:R-:W-:Y:S02]  /*131b0*/  FMUL.FTZ R62, R2.reuse, R62 ;  /* 0x0000003e023e7220 */ /* 0x040fe40000410000 */
[C---:B------:R-:W-:Y:S01]  /*131c0*/  FMUL.FTZ R63, R2.reuse, R63 ;  /* 0x0000003f023f7220 */ /* 0x040fe20000410000 */
[----:B------:R-:W1:Y:S01]  /*131d0*/  MUFU.EX2 R246, R246 ;  /* 0x000000f600f67308 */ /* 0x000e620000000800 */
[C---:B------:R-:W-:Y:S02]  /*131e0*/  FMUL.FTZ R64, R3.reuse, R64 ;  /* 0x0000004003407220 */ /* 0x040fe40000410000 */
[C---:B------:R-:W-:Y:S03]  /*131f0*/  FMUL.FTZ R65, R3.reuse, R65 ;  /* 0x0000004103417220 */ /* 0x040fe60000410000 */
[C---:B--2---:R-:W-:Y:S03]  /*13200*/  HMMA.16816.F32.BF16 R60, R136.reuse, R104, R60 ;  /* 0x00000068883c723c */ /* 0x044fe6000004183c */
[C---:B------:R-:W-:Y:S01]  /*13210*/  FMUL.FTZ R66, R2.reuse, R66 ;  /* 0x0000004202427220 */ /* 0x040fe20000410000 */
[----:B------:R-:W-:Y:S01]  /*13220*/  MUFU.EX2 R169, R169 ;  /* 0x000000a900a97308 */ /* 0x000fe20000000800 */
[C---:B------:R-:W-:Y:S02]  /*13230*/  FMUL.FTZ R67, R2.reuse, R67 ;  /* 0x0000004302437220 */ /* 0x040fe40000410000 */
[C---:B------:R-:W-:Y:S02]  /*13240*/  FMUL.FTZ R68, R3.reuse, R68 ;  /* 0x0000004403447220 */ /* 0x040fe40000410000 */
[C---:B------:R-:W-:Y:S03]  /*13250*/  FMUL.FTZ R69, R3.reuse, R69 ;  /* 0x0000004503457220 */ /* 0x040fe60000410000 */
[C---:B------:R-:W-:Y:S01]  /*13260*/  HMMA.16816.F32.BF16 R64, R136.reuse, R106, R64 ;  /* 0x0000006a8840723c */ /* 0x040fe20000041840 */
[----:B------:R-:W2:Y:S01]  /*13270*/  LDSM.16.MT88.4 R104, [R189+0x4100] ;  /* 0x00410000bd68783b */ /* 0x000ea20000004200 */
[----:B------:R-:W2:Y:S01]  /*13280*/  MUFU.EX2 R248, R248 ;  /* 0x000000f800f87308 */ /* 0x000ea20000000800 */
[C---:B------:R-:W-:Y:S02]  /*13290*/  FMUL.FTZ R70, R2.reuse, R70 ;  /* 0x0000004602467220 */ /* 0x040fe40000410000 */
[C---:B------:R-:W-:Y:S02]  /*132a0*/  FMUL.FTZ R71, R2.reuse, R71 ;  /* 0x0000004702477220 */ /* 0x040fe40000410000 */
[C---:B------:R-:W-:Y:S02]  /*132b0*/  FMUL.FTZ R72, R3.reuse, R72 ;  /* 0x0000004803487220 */ /* 0x040fe40000410000 */
[C---:B------:R-:W-:Y:S03]  /*132c0*/  FMUL.FTZ R73, R3.reuse, R73 ;  /* 0x0000004903497220 */ /* 0x040fe60000410000 */
[C---:B-1----:R-:W-:Y:S01]  /*132d0*/  HMMA.16816.F32.BF16 R68, R136.reuse, R108, R68 ;  /* 0x0000006c8844723c */ /* 0x042fe20000041844 */
[----:B------:R-:W-:Y:S02]  /*132e0*/  MUFU.EX2 R167, R167 ;  /* 0x000000a700a77308 */ /* 0x000fe40000000800 */
[C---:B------:R-:W-:Y:S02]  /*132f0*/  FMUL.FTZ R74, R2.reuse, R74 ;  /* 0x0000004a024a7220 */ /* 0x040fe40000410000 */
[C---:B------:R-:W-:Y:S02]  /*13300*/  FMUL.FTZ R75, R2.reuse, R75 ;  /* 0x0000004b024b7220 */ /* 0x040fe40000410000 */
[C---:B------:R-:W-:Y:S02]  /*13310*/  FMUL.FTZ R76, R3.reuse, R76 ;  /* 0x0000004c034c7220 */ /* 0x040fe40000410000 */
[C---:B------:R-:W-:Y:S02]  /*13320*/  FMUL.FTZ R77, R3.reuse, R77 ;  /* 0x0000004d034d7220 */ /* 0x040fe40000410000 */
[----:B------:R-:W1:Y:S01]  /*13330*/  MUFU.EX2 R166, R166 ;  /* 0x000000a600a67308 */ /* 0x000e620000000800 */
        /* <DEDUP_REMOVED lines=10> */
[----:B------:R-:W-:Y:S01]  /*133e0*/  FMUL.FTZ R84, R3, R84 ;  /* 0x0000005403547220 */ /* 0x000fe20000410000 */
[----:B------:R-:W-:Y:S01]  /*133f0*/  F2FP.BF16.PACK_AB R100, R231, R168 ;  /* 0x000000a8e764723e */ /* 0x000fe200000010ff */
[----:B------:R-:W-:Y:S03]  /*13400*/  FMUL.FTZ R85, R3, R85 ;  /* 0x0000005503557220 */ /* 0x000fe60000410000 */
[C---:B------:R-:W-:Y:S03]  /*13410*/  HMMA.16816.F32.BF16 R80, R136.reuse, R102, R80 ;  /* 0x000000668850723c */ /* 0x040fe60000041850 */
[C---:B------:R-:W-:Y:S01]  /*13420*/  FMUL.FTZ R86, R2.reuse, R86 ;  /* 0x0000005602567220 */ /* 0x040fe20000410000 */
[----:B------:R-:W-:Y:S01]  /*13430*/  F2FP.BF16.PACK_AB R101, R233, R170 ;  /* 0x000000aae965723e */ /* 0x000fe200000010ff */
[C---:B------:R-:W-:Y:S02]  /*13440*/  FMUL.FTZ R87, R2.reuse, R87 ;  /* 0x0000005702577220 */ /* 0x040fe40000410000 */
[----:B------:R-:W-:Y:S01]  /*13450*/  FMUL.FTZ R88, R3, R88 ;  /* 0x0000005803587220 */ /* 0x000fe20000410000 */
[----:B-----5:R-:W-:Y:S01]  /*13460*/  F2FP.BF16.PACK_AB R102, R235, R234 ;  /* 0x000000eaeb66723e */ /* 0x020fe200000010ff */
[----:B------:R-:W-:Y:S03]  /*13470*/  FMUL.FTZ R89, R3, R89 ;  /* 0x0000005903597220 */ /* 0x000fe60000410000 */
[C---:B--2---:R-:W-:Y:S03]  /*13480*/  HMMA.16816.F32.BF16 R84, R136.reuse, R104, R84 ;  /* 0x000000688854723c */ /* 0x044fe60000041854 */
[C---:B------:R-:W-:Y:S01]  /*13490*/  FMUL.FTZ R90, R2.reuse, R90 ;  /* 0x0000005a025a7220 */ /* 0x040fe20000410000 */
[----:B------:R-:W-:Y:S01]  /*134a0*/  F2FP.BF16.PACK_AB R103, R237, R236 ;  /* 0x000000eced67723e */ /* 0x000fe200000010ff */
        /* <DEDUP_REMOVED lines=12> */
[----:B------:R-:W-:Y:S01]  /*13570*/  FFMA.FTZ R165, R3, R214, R165 ;  /* 0x000000d603a57223 */ /* 0x000fe200000100a5 */
[----:B------:R-:W-:Y:S01]  /*13580*/  MOV R3, R0 ;  /* 0x0000000000037202 */ /* 0x000fe20000000f00 */
[----:B------:R-:W-:Y:S03]  /*13590*/  FFMA.FTZ R162, R2, R215, R162 ;  /* 0x000000d702a27223 */ /* 0x000fe600000100a2 */
[----:B------:R-:W-:Y:S01]  /*135a0*/  HMMA.16816.F32.BF16 R96, R136, R110, R96 ;  /* 0x0000006e8860723c */ /* 0x000fe20000041860 */
[----:B------:R-:W1:Y:S02]  /*135b0*/  LDSM.16.MT88.4 R108, [R188+0x2900] ;  /* 0x00290000bc6c783b */ /* 0x000e640000004200 */
[----:B------:R-:W-:Y:S02]  /*135c0*/  FADD.FTZ R165, R134, R165 ;  /* 0x000000a586a57221 */ /* 0x000fe40000010000 */
[----:B------:R-:W-:Y:S02]  /*135d0*/  FADD.FTZ R161, R161, R162 ;  /* 0x000000a2a1a17221 */ /* 0x000fe40000010000 */
[----:B------:R-:W-:Y:S01]  /*135e0*/  FADD.FTZ R164, R164, R165 ;  /* 0x000000a5a4a47221 */ /* 0x000fe20000010000 */
[C---:B------:R-:W-:Y:S01]  /*135f0*/  HMMA.16816.F32.BF16 R4, R100.reuse, R112, R4 ;  /* 0x000000706404723c */ /* 0x040fe20000041804 */
[----:B------:R-:W-:Y:S04]  /*13600*/  LDSM.16.MT88.4 R136, [R189+0x3100] ;  /* 0x00310000bd88783b */ /* 0x000fe80000004200 */
[----:B------:R-:W-:Y:S02]  /*13610*/  FADD.FTZ R160, R160, R161 ;  /* 0x000000a1a0a07221 */ /* 0x000fe40000010000 */
[----:B------:R-:W-:Y:S01]  /*13620*/  FADD.FTZ R163, R163, R164 ;  /* 0x000000a4a3a37221 */ /* 0x000fe20000010000 */
[C---:B------:R-:W-:Y:S01]  /*13630*/  HMMA.16816.F32.BF16 R8, R100.reuse, R114, R8 ;  /* 0x000000726408723c */ /* 0x040fe20000041808 */
[----:B------:R-:W-:Y:S03]  /*13640*/  LDSM.16.MT88.4 R112, [R190+0x4900] ;  /* 0x00490000be70783b */ /* 0x000fe60000004200 */
        /* <DEDUP_REMOVED lines=15> */
[C---:B------:R-:W-:Y:S04]  /*13740*/  HMMA.16816.F32.BF16 R28, R100.reuse, R120, R28 ;  /* 0x00000078641c723c */ /* 0x040fe8000004181c */
[----:B------:R-:W-:Y:S04]  /*13750*/  FADD.FTZ R2, R240, R237 ;  /* 0x000000edf0027221 */ /* 0x000fe80000010000 */
[C---:B------:R-:W-:Y:S01]  /*13760*/  HMMA.16816.F32.BF16 R32, R100.reuse, R122, R32 ;  /* 0x0000007a6420723c */ /* 0x040fe20000041820 */
[----:B------:R-:W-:Y:S03]  /*13770*/  LDSM.16.MT88.4 R120, [R190+0x1100] ;  /* 0x00110000be78783b */ /* 0x000fe60000004200 */
[----:B----4-:R-:W-:Y:S04]  /*13780*/  FADD.FTZ R2, R247, R2 ;  /* 0x00000002f7027221 */ /* 0x010fe80000010000 */
        /* <DEDUP_REMOVED lines=23> */
[----:B------:R-:W-:Y:S06]  /*13900*/  LDSM.16.MT88.4 R108, [R195+0x5100] ;  /* 0x00510000c36c783b */ /* 0x000fec0000004200 */
[----:B------:R-:W-:Y:S01]  /*13910*/  F2FP.BF16.PACK_AB R100, R251, R238 ;  /* 0x000000eefb64723e */ /* 0x000fe200000010ff */
[----:B------:R-:W-:Y:S01]  /*13920*/  FADD.FTZ R238, R238, R235 ;  /* 0x000000ebeeee7221 */ /* 0x000fe20000010000 */
[----:B------:R-:W-:Y:S03]  /*13930*/  F2FP.BF16.PACK_AB R101, R247, R240 ;  /* 0x000000f0f765723e */ /* 0x000fe600000010ff */
[----:B------:R-:W-:Y:S01]  /*13940*/  F2FP.BF16.PACK_AB R102, R241, R242 ;  /* 0x000000f2f166723e */ /* 0x000fe200000010ff */
[----:B------:R-:W-:Y:S01]  /*13950*/  FADD.FTZ R251, R251, R238 ;  /* 0x000000eefbfb7221 */ /* 0x000fe20000010000 */
[----:B------:R-:W-:Y:S01]  /*13960*/  F2FP.BF16.PACK_AB R103, R244, R243 ;  /* 0x000000f3f467723e */ /* 0x000fe200000010ff */
[----:B------:R-:W-:Y:S01]  /*13970*/  FADD.FTZ R243, R243, R2 ;  /* 0x00000002f3f37221 */ /* 0x000fe20000010000 */
[----:B------:R-:W-:Y:S01]  /*13980*/  MOV R2, R132 ;  /* 0x0000008400027202 */ /* 0x000fe20000000f00 */
[----:B------:R-:W-:Y:S02]  /*13990*/  FADD.FTZ R242, R242, R251 ;  /* 0x000000fbf2f27221 */ /* 0x000fe40000010000 */
[----:B------:R-:W-:Y:S02]  /*139a0*/  FADD.FTZ R244, R244, R243 ;  /* 0x000000f3f4f47221 */ /* 0x000fe40000010000 */
        /* <DEDUP_REMOVED lines=13> */
[C---:B----4-:R-:W-:Y:S08]  /*13a80*/  HMMA.16816.F32.BF16 R36, R100.reuse, R116, R36 ;  /* 0x000000746424723c */ /* 0x050ff00000041824 */
        /* <DEDUP_REMOVED lines=16> */
[----:B------:R-:W-:Y:S01]  /*13b90*/  IADD3 R217, R229, -0x1, RZ ;  /* 0xffffffffe5d97810 */ /* 0x000fe20007ffe0ff */
[----:B------:R-:W-:Y:S02]  /*13ba0*/  FADD.FTZ R248, R248, R169 ;  /* 0x000000a9f8f87221 */ /* 0x000fe40000010000 */
[----:B------:R-:W-:Y:S01]  /*13bb0*/  FADD.FTZ R167, R167, R246 ;  /* 0x000000f6a7a77221 */ /* 0x000fe20000010000 */
[C---:B------:R-:W-:Y:S04]  /*13bc0*/  HMMA.16816.F32.BF16 R68, R100.reuse, R108, R68 ;  /* 0x0000006c6444723c */ /* 0x040fe80000041844 */
[----:B------:R-:W-:Y:S02]  /*13bd0*/  FADD.FTZ R171, R171, R248 ;  /* 0x000000f8abab7221 */ /* 0x000fe40000010000 */
[----:B------:R-:W-:Y:S02]  /*13be0*/  FADD.FTZ R214, R166, R167 ;  /* 0x000000a7a6d67221 */ /* 0x000fe40000010000 */
[C---:B------:R-:W-:Y:S01]  /*13bf0*/  HMMA.16816.F32.BF16 R72, R100.reuse, R110, R72 ;  /* 0x0000006e6448723c */ /* 0x040fe20000041848 */
[----:B------:R-:W4:Y:S03]  /*13c00*/  LDSM.16.MT88.4 R108, [R190+0x1900] ;  /* 0x00190000be6c783b */ /* 0x000f260000004200 */
[----:B------:R-:W-:Y:S02]  /*13c10*/  FADD.FTZ R215, R250, R171 ;  /* 0x000000abfad77221 */ /* 0x000fe40000010000 */
[----:B------:R-:W-:Y:S02]  /*13c20*/  IMAD.MOV.U32 R229, RZ, RZ, R217 ;  /* 0x000000ffffe57224 */ /* 0x000fe400078e00d9 */
[C---:B--2---:R-:W-:Y:S08]  /*13c30*/  HMMA.16816.F32.BF16 R76, R100.reuse, R112, R76 ;  /* 0x00000070644c723c */ /* 0x044ff0000004184c */
[C---:B------:R-:W-:Y:S01]  /*13c40*/  HMMA.16816.F32.BF16 R80, R100.reuse, R114, R80 ;  /* 0x000000726450723c */ /* 0x040fe20000041850 */
[----:B------:R-:W2:Y:S07]  /*13c50*/  LDSM.16.MT88.4 R112, [R189+0x1900] ;  /* 0x00190000bd70783b */ /* 0x000eae0000004200 */
[C---:B---3--:R-:W-:Y:S08]  /*13c60*/  HMMA.16816.F32.BF16 R84, R100.reuse, R116, R84 ;  /* 0x000000746454723c */ /* 0x048ff00000041854 */
[C---:B------:R-:W-:Y:S08]  /*13c70*/  HMMA.16816.F32.BF16 R88, R100.reuse, R118, R88 ;  /* 0x000000766458723c */ /* 0x040ff00000041858 */
[C---:B-1----:R-:W-:Y:S08]  /*13c80*/  HMMA.16816.F32.BF16 R92, R100.reuse, R104, R92 ;  /* 0x00000068645c723c */ /* 0x042ff0000004185c */
[----:B------:R-:W-:Y:S08]  /*13c90*/  HMMA.16816.F32.BF16 R96, R100, R106, R96 ;  /* 0x0000006a6460723c */ /* 0x000ff00000041860 */
[C---:B------:R-:W-:Y:S08]  /*13ca0*/  HMMA.16816.F32.BF16 R128, R136.reuse, R124, R4 ;  /* 0x0000007c8880723c */ /* 0x040ff00000041804 */
[C---:B------:R-:W-:Y:S01]  /*13cb0*/  HMMA.16816.F32.BF16 R124, R136.reuse, R126, R8 ;  /* 0x0000007e887c723c */ /* 0x040fe20000041808 */
[----:B------:R-:W1:Y:S07]  /*13cc0*/  LDSM.16.MT88.4 R8, [R190+0x5900] ;  /* 0x00590000be08783b */ /* 0x000e6e0000004200 */
[C---:B----4-:R-:W-:Y:S01]  /*13cd0*/  HMMA.16816.F32.BF16 R100, R136.reuse, R108, R12 ;  /* 0x0000006c8864723c */ /* 0x050fe2000004180c */
[----:B------:R-:W3:Y:S07]  /*13ce0*/  LDSM.16.MT88.4 R12, [R189+0x5900] ;  /* 0x00590000bd0c783b */ /* 0x000eee0000004200 */
[C---:B------:R-:W-:Y:S01]  /*13cf0*/  HMMA.16816.F32.BF16 R104, R136.reuse, R110, R16 ;  /* 0x0000006e8868723c */ /* 0x040fe20000041810 */
[----:B------:R-:W4:Y:S07]  /*13d00*/  LDSM.16.MT88.4 R16, [R188+0x5900] ;  /* 0x00590000bc10783b */ /* 0x000f2e0000004200 */
        /* <DEDUP_REMOVED lines=21> */
.L_x_1945:
        /* <DEDUP_REMOVED lines=22> */
.L_x_1948:
[----:B------:R-:W-:Y:S04]  /*13fc0*/  DEPBAR.LE SB0, 0x0 ;  /* 0x000080000000791a */ /* 0x000fe80000000000 */
[----:B------:R-:W-:Y:S01]  /*13fd0*/  BAR.SYNC.DEFER_BLOCKING 0x0 ;  /* 0x0000000000007b1d */ /* 0x000fe20000010000 */
[----:B------:R-:W-:Y:S01]  /*13fe0*/  SHF.R.S32.HI R0, RZ, 0x1f, R217 ;  /* 0x0000001fff007819 */ /* 0x000fe200000114d9 */
[----:B------:R-:W-:Y:S01]  /*13ff0*/  IMAD R165, R207, R217, RZ ;  /* 0x000000d9cfa57224 */ /* 0x000fe200078e02ff */
[----:B------:R-:W-:Y:S01]  /*14000*/  MOV R28, UR8 ;  /* 0x00000008001c7c02 */ /* 0x000fe20008000f00 */
[----:B------:R-:W-:Y:S01]  /*14010*/  IMAD.WIDE.U32 R20, R217, UR4, R210 ;  /* 0x00000004d9147c25 */ /* 0x000fe2000f8e00d2 */
[----:B------:R-:W-:Y:S02]  /*14020*/  MOV R29, UR5 ;  /* 0x00000005001d7c02 */ /* 0x000fe40008000f00 */
[----:B------:R-:W-:Y:S01]  /*14030*/  ISETP.NE.AND P3, PT, R203, RZ, PT ;  /* 0x000000ffcb00720c */ /* 0x000fe20003f65270 */
[----:B------:R-:W-:Y:S01]  /*14040*/  IMAD R165, R0, UR4, R165 ;  /* 0x0000000400a57c24 */ /* 0x000fe2000f8e02a5 */
[C---:B------:R-:W-:Y:S01]  /*14050*/  LEA R160, P0, R20.reuse, c[0x0][0x1f8], 0x1 ;  /* 0x00007e0014a07a11 */ /* 0x040fe200078008ff */
[----:B------:R-:W-:Y:S03]  /*14060*/  IMAD.WIDE.U32 R30, R217, UR4, R220 ;  /* 0x00000004d91e7c25 */ /* 0x000fe6000f8e00dc */
[----:B------:R-:W-:Y:S01]  /*14070*/  IADD3 R0, R21, R165, RZ ;  /* 0x000000a515007210 */ /* 0x000fe20007ffe0ff */
[C---:B------:R-:W-:Y:S03]  /*14080*/  IMAD.WIDE.U32 R28, R217.reuse, UR4, R28 ;  /* 0x00000004d91c7c25 */ /* 0x040fe6000f8e001c */
[----:B------:R-:W-:Y:S01]  /*14090*/  LEA.HI.X R161, R20, c[0x0][0x1fc], R0, 0x1, P0 ;  /* 0x00007f0014a17a11 */ /* 0x000fe200000f0c00 */
[----:B------:R-:W-:Y:S01]  /*140a0*/  IMAD.WIDE.U32 R20, R217, UR4, R222 ;  /* 0x00000004d9147c25 */ /* 0x000fe2000f8e00de */
[----:B------:R-:W-:Y:S02]  /*140b0*/  LEA R168, P0, R30, c[0x0][0x1f8], 0x1 ;  /* 0x00007e001ea87a11 */ /* 0x000fe400078008ff */
[C---:B------:R-:W-:Y:S02]  /*140c0*/  IADD3 R0, R165.reuse, R31, RZ ;  /* 0x0000001fa5007210 */ /* 0x040fe40007ffe0ff */
[----:B------:R-:W-:Y:S01]  /*140d0*/  LEA R166, P1, R20, c[0x0][0x1f8], 0x1 ;  /* 0x00007e0014a67a11 */ /* 0x000fe200078208ff */
[----:B------:R-:W-:Y:S01]  /*140e0*/  LDSM.16.M88.4 R32, [R198+0xc100] ;  /* 0x00c10000c620783b */ /* 0x000fe20000000200 */
[C---:B------:R-:W-:Y:S02]  /*140f0*/  IADD3 R2, R165.reuse, R21, RZ ;  /* 0x00000015a5027210 */ /* 0x040fe40007ffe0ff */
[----:B------:R-:W-:Y:S02]  /*14100*/  LEA.HI.X R169, R30, c[0x0][0x1fc], R0, 0x1, P0 ;  /* 0x00007f001ea97a11 */ /* 0x000fe400000f0c00 */
[----:B------:R-:W-:Y:S02]  /*14110*/  LEA.HI.X R167, R20, c[0x0][0x1fc], R2, 0x1, P1 ;  /* 0x00007f0014a77a11 */ /* 0x000fe400008f0c02 */
[----:B------:R-:W-:Y:S01]  /*14120*/  IADD3 R165, R165, R29, RZ ;  /* 0x0000001da5a57210 */ /* 0x000fe20007ffe0ff */
[----:B------:R-:W1:Y:S01]  /*14130*/  LDSM.16.M88.4 R8, [R197+0x6100] ;  /* 0x00610000c508783b */ /* 0x000e620000000200 */
[-C--:B------:R-:W-:Y:S02]  /*14140*/  IADD3 R0, P2, R204, R28.reuse, RZ ;  /* 0x0000001ccc007210 */ /* 0x080fe40007f5e0ff */
[-C--:B------:R-:W-:Y:S02]  /*14150*/  IADD3 R2, P1, R222, R28.reuse, RZ ;  /* 0x0000001cde027210 */ /* 0x080fe40007f3e0ff */
[----:B------:R-:W-:Y:S02]  /*14160*/  IADD3 R132, P0, R220, R28, RZ ;  /* 0x0000001cdc847210 */ /* 0x000fe40007f1e0ff */
[C---:B------:R-:W-:Y:S01]  /*14170*/  IADD3.X R163, R165.reuse, R223, RZ, P1, !PT ;  /* 0x000000dfa5a37210 */ /* 0x040fe20000ffe4ff */
[----:B------:R-:W2:Y:S01]  /*14180*/  LDSM.16.M88.4 R16, [R197+0x6900] ;  /* 0x00690000c510783b */ /* 0x000ea20000000200 */
[----:B------:R-:W-:Y:S02]  /*14190*/  LEA R170, P1, R2, c[0x0][0x1f8], 0x1 ;  /* 0x00007e0002aa7a11 */ /* 0x000fe400078208ff */
[C---:B------:R-:W-:Y:S02]  /*141a0*/  IADD3.X R135, R165.reuse, R211, RZ, P2, !PT ;  /* 0x000000d3a5877210 */ /* 0x040fe400017fe4ff */
[----:B------:R-:W-:Y:S02]  /*141b0*/  IADD3.X R165, R165, R221, RZ, P0, !PT ;  /* 0x000000dda5a57210 */ /* 0x000fe400007fe4ff */
[----:B------:R-:W-:Y:S01]  /*141c0*/  LEA R172, P2, R0, c[0x0][0x1f8], 0x1 ;  /* 0x00007e0000ac7a11 */ /* 0x000fe200078408ff */
[----:B------:R-:W3:Y:S01]  /*141d0*/  LDSM.16.M88.4 R24, [R197+0x7100] ;  /* 0x00710000c518783b */ /* 0x000ee20000000200 */
[----:B------:R-:W-:Y:S02]  /*141e0*/  LEA.HI.X R171, R2, c[0x0][0x1fc], R163, 0x1, P1 ;  /* 0x00007f0002ab7a11 */ /* 0x000fe400008f0ca3 */
[----:B------:R-:W-:Y:S02]  /*141f0*/  LEA.HI.X R173, R0, c[0x0][0x1fc], R135, 0x1, P2 ;  /* 0x00007f0000ad7a11 */ /* 0x000fe400010f0c87 */
[C---:B------:R-:W-:Y:S03]  /*14200*/  LEA R174, P0, R132.reuse, c[0x0][0x1f8], 0x1 ;  /* 0x00007e0084ae7a11 */ /* 0x040fe600078008ff */
[----:B------:R-:W4:Y:S01]  /*14210*/  LDSM.16.M88.4 R136, [R197+0x7900] ;  /* 0x00790000c588783b */ /* 0x000f220000000200 */
[----:B------:R-:W-:Y:S02]  /*14220*/  LEA.HI.X R175, R132, c[0x0][0x1fc], R165, 0x1, P0 ;  /* 0x00007f0084af7a11 */ /* 0x000fe400000f0ca5 */
[C---:B------:R-:W-:Y:S02]  /*14230*/  ISETP.GT.AND P0, PT, R217.reuse, RZ, PT ;  /* 0x000000ffd900720c */ /* 0x040fe40003f04270 */
[----:B------:R-:W-:Y:S03]  /*14240*/  IADD3 R217, R217, -0x1, RZ ;  /* 0xffffffffd9d97810 */ /* 0x000fe60007ffe0ff */
[----:B------:R-:W-:Y:S01]  /*14250*/  LDSM.16.M88.4 R140, [R194+0xc100] ;  /* 0x00c10000c28c783b */ /* 0x000fe20000000200 */
[C---:B-1----:R-:W-:Y:S07]  /*14260*/  HMMA.16816.F32.BF16 R4, R32.reuse, R8, RZ ;  /* 0x000000082004723c */ /* 0x042fee00000418ff */
[----:B------:R-:W1:Y:S01]  /*14270*/  LDSM.16.M88.4 R144, [R196] ;  /* 0x00000000c490783b */ /* 0x000e620000000200 */
[C---:B------:R-:W-:Y:S07]  /*14280*/  HMMA.16816.F32.BF16 R8, R32.reuse, R10, RZ ;  /* 0x0000000a2008723c */ /* 0x040fee00000418ff */
[----:B------:R-:W5:Y:S01]  /*14290*/  LDSM.16.M88.4 R148, [R187] ;  /* 0x00000000bb94783b */ /* 0x000f620000000200 */
[C---:B--2---:R-:W-:Y:S07]  /*142a0*/  HMMA.16816.F32.BF16 R12, R32.reuse, R16, RZ ;  /* 0x00000010200c723c */ /* 0x044fee00000418ff */
[----:B------:R-:W2:Y:S01]  /*142b0*/  LDSM.16.M88.4 R152, [R186] ;  /* 0x00000000ba98783b */ /* 0x000ea20000000200 */
[C---:B------:R-:W-:Y:S07]  /*142c0*/  HMMA.16816.F32.BF16 R16, R32.reuse, R18, RZ ;  /* 0x000000122010723c */ /* 0x040fee00000418ff */
[----:B------:R-:W2:Y:S01]  /*142d0*/  LDSM.16.M88.4 R156, [R185] ;  /* 0x00000000b99c783b */ /* 0x000ea20000000200 */
[C---:B---3--:R-:W-:Y:S07]  /*142e0*/  HMMA.16816.F32.BF16 R20, R32.reuse, R24, RZ ;  /* 0x000000182014723c */ /* 0x048fee00000418ff */
[----:B------:R-:W-:Y:S01]  /*142f0*/  @!PT LDS RZ, [RZ] ;  /* 0x00000000fffff984 */ /* 0x000fe20000000800 */
[----:B------:R-:W-:Y:S01]  /*14300*/  @!PT LDS RZ, [RZ] ;  /* 0x00000000fffff984 */ /* 0x000fe20000000800 */
[----:B------:R-:W-:Y:S01]  /*14310*/  @!PT LDS RZ, [RZ] ;  /* 0x00000000fffff984 */ /* 0x000fe20000000800 */
[----:B------:R3:W-:Y:S01]  /*14320*/  LDGSTS.E.BYPASS.LTC128B.128 [R206+0x100], [R160.64], !P5 ;  /* 0x00100000a0ce7fae */ /* 0x0007e2000e901d46 */
[C---:B------:R-:W-:Y:S07]  /*14330*/  HMMA.16816.F32.BF16 R24, R32.reuse, R26, RZ ;  /* 0x0000001a2018723c */ /* 0x040fee00000418ff */
[----:B------:R2:W-:Y:S01]  /*14340*/  LDGSTS.E.BYPASS.LTC128B.128 [R206+0x2100], [R166.64], !P6 ;  /* 0x02100000a6ce7fae */ /* 0x0005e2000f101d46 */
[C---:B----4-:R-:W-:Y:S07]  /*14350*/  HMMA.16816.F32.BF16 R28, R32.reuse, R136, RZ ;  /* 0x00000088201c723c */ /* 0x050fee00000418ff */
[----:B------:R4:W-:Y:S01]  /*14360*/  LDGSTS.E.BYPASS.LTC128B.128 [R206+0x4100], [R168.64], !P3 ;  /* 0x04100000a8ce7fae */ /* 0x0009e2000d901d46 */
[----:B------:R-:W-:Y:S07]  /*14370*/  HMMA.16816.F32.BF16 R32, R32, R138, RZ ;  /* 0x0000008a2020723c */ /* 0x000fee00000418ff */
[----:B------:R2:W-:Y:S01]  /*14380*/  LDGSTS.E.BYPASS.LTC128B.128 [R206+0x1100], [R172.64], !P5 ;  /* 0x01100000acce7fae */ /* 0x0005e2000e901d46 */
[C---:B-1----:R-:W-:Y:S07]  /*14390*/  HMMA.16816.F32.BF16 R4, R140.reuse, R144, R4 ;  /* 0x000000908c04723c */ /* 0x042fee0000041804 */
[----:B------:R4:W-:Y:S01]  /*143a0*/  LDGSTS.E.BYPASS.LTC128B.128 [R206+0x3100], [R170.64], !P6 ;  /* 0x03100000aace7fae */ /* 0x0009e2000f101d46 */
[C---:B------:R-:W-:Y:S07]  /*143b0*/  HMMA.16816.F32.BF16 R8, R140.reuse, R146, R8 ;  /* 0x000000928c08723c */ /* 0x040fee0000041808 */
[----:B------:R1:W-:Y:S01]  /*143c0*/  LDGSTS.E.BYPASS.LTC128B.128 [R206+0x5100], [R174.64], !P3 ;  /* 0x05100000aece7fae */ /* 0x0003e2000d901d46 */
[C---:B-----5:R-:W-:Y:S07]  /*143d0*/  HMMA.16816.F32.BF16 R12, R140.reuse, R148, R12 ;  /* 0x000000948c0c723c */ /* 0x060fee000004180c */
[----:B------:R-:W-:Y:S01]  /*143e0*/  LDSM.16.M88.4 R136, [R193+0xc100] ;  /* 0x00c10000c188783b */ /* 0x000fe20000000200 */
[C---:B------:R-:W-:Y:S07]  /*143f0*/  HMMA.16816.F32.BF16 R16, R140.reuse, R150, R16 ;  /* 0x000000968c10723c */ /* 0x040fee0000041810 */
[----:B---3--:R-:W3:Y:S01]  /*14400*/  LDSM.16.M88.4 R160, [R192+0x6100] ;  /* 0x00610000c0a0783b */ /* 0x008ee20000000200 */
[C---:B--2---:R-:W-:Y:S07]  /*14410*/  HMMA.16816.F32.BF16 R20, R140.reuse, R152, R20 ;  /* 0x000000988c14723c */ /* 0x044fee0000041814 */
[----:B------:R-:W0:Y:S01]  /*14420*/  LDGDEPBAR ;  /* 0x00000000000079af */ /* 0x000e220000000000 */
[C---:B------:R-:W-:Y:S07]  /*14430*/  HMMA.16816.F32.BF16 R24, R140.reuse, R154, R24 ;  /* 0x0000009a8c18723c */ /* 0x040fee0000041818 */
[----:B------:R-:W2:Y:S01]  /*14440*/  LDSM.16.M88.4 R144, [R192+0x6900] ;  /* 0x00690000c090783b */ /* 0x000ea20000000200 */
[C---:B------:R-:W-:Y:S07]  /*14450*/  HMMA.16816.F32.BF16 R28, R140.reuse, R156, R28 ;  /* 0x0000009c8c1c723c */ /* 0x040fee000004181c */
[----:B------:R-:W5:Y:S01]  /*14460*/  LDSM.16.M88.4 R164, [R192+0x7100] ;  /* 0x00710000c0a4783b */ /* 0x000f620000000200 */
[----:B------:R-:W-:Y:S07]  /*14470*/  HMMA.16816.F32.BF16 R32, R140, R158, R32 ;  /* 0x0000009e8c20723c */ /* 0x000fee0000041820 */
[----:B------:R-:W1:Y:S01]  /*14480*/  LDSM.16.M88.4 R148, [R192+0x7900] ;  /* 0x00790000c094783b */ /* 0x000e620000000200 */
[C---:B---3--:R-:W-:Y:S07]  /*14490*/  HMMA.16816.F32.BF16 R4, R136.reuse, R160, R4 ;  /* 0x000000a08804723c */ /* 0x048fee0000041804 */
[----:B------:R-:W-:Y:S01]  /*144a0*/  LDSM.16.M88.4 R152, [R191+0xc100] ;  /* 0x00c10000bf98783b */ /* 0x000fe20000000200 */
[C---:B------:R-:W-:Y:S07]  /*144b0*/  HMMA.16816.F32.BF16 R8, R136.reuse, R162, R8 ;  /* 0x000000a28808723c */ /* 0x040fee0000041808 */
[----:B----4-:R-:W3:Y:S01]  /*144c0*/  LDSM.16.M88.4 R168, [R184] ;  /* 0x00000000b8a8783b */ /* 0x010ee20000000200 */
        /* <DEDUP_REMOVED lines=8> */
[C---:B-1----:R-:W-:Y:S07]  /*14550*/  HMMA.16816.F32.BF16 R28, R136.reuse, R148, R28 ;  /* 0x00000094881c723c */ /* 0x042fee000004181c */
[----:B------:R-:W-:Y:S01]  /*14560*/  LDSM.16.M88.4 R164, [R194+0x10100] ;  /* 0x01010000c2a4783b */ /* 0x000fe20000000200 */
[----:B------:R-:W-:Y:S07]  /*14570*/  HMMA.16816.F32.BF16 R32, R136, R150, R32 ;  /* 0x000000968820723c */ /* 0x000fee0000041820 */
[----:B------:R-:W-:Y:S01]  /*14580*/  LDSM.16.M88.4 R136, [R198+0x10100] ;  /* 0x01010000c688783b */ /* 0x000fe20000000200 */
[C---:B---3--:R-:W-:Y:S07]  /*14590*/  HMMA.16816.F32.BF16 R4, R152.reuse, R168, R4 ;  /* 0x000000a89804723c */ /* 0x048fee0000041804 */
[----:B------:R-:W1:Y:S01]  /*145a0*/  LDSM.16.M88.4 R148, [R197+0x8100] ;  /* 0x00810000c594783b */ /* 0x000e620000000200 */
[C---:B------:R-:W-:Y:S07]  /*145b0*/  HMMA.16816.F32.BF16 R8, R152.reuse, R170, R8 ;  /* 0x000000aa9808723c */ /* 0x040fee0000041808 */
[----:B------:R-:W-:Y:S01]  /*145c0*/  LDSM.16.M88.4 R168, [R183] ;  /* 0x00000000b7a8783b */ /* 0x000fe20000000200 */
[C---:B--2---:R-:W-:Y:S07]  /*145d0*/  HMMA.16816.F32.BF16 R12, R152.reuse, R140, R12 ;  /* 0x0000008c980c723c */ /* 0x044fee000004180c */
[----:B------:R-:W-:Y:S01]  /*145e0*/  LDSM.16.M88.4 R172, [R184+0x4000] ;  /* 0x00400000b8ac783b */ /* 0x000fe20000000200 */
[C---:B------:R-:W-:Y:S07]  /*145f0*/  HMMA.16816.F32.BF16 R16, R152.reuse, R142, R16 ;  /* 0x0000008e9810723c */ /* 0x040fee0000041810 */
[----:B------:R-:W2:Y:S01]  /*14600*/  LDSM.16.M88.4 R140, [R197+0x9100] ;  /* 0x00910000c58c783b */ /* 0x000ea20000000200 */
[C---:B----4-:R-:W-:Y:S08]  /*14610*/  HMMA.16816.F32.BF16 R20, R152.reuse, R156, R20 ;  /* 0x0000009c9814723c */ /* 0x050ff00000041814 */
[C---:B------:R-:W-:Y:S01]  /*14620*/  HMMA.16816.F32.BF16 R24, R152.reuse, R158, R24 ;  /* 0x0000009e9818723c */ /* 0x040fe20000041818 */
[----:B------:R-:W3:Y:S07]  /*14630*/  LDSM.16.M88.4 R156, [R197+0x9900] ;  /* 0x00990000c59c783b */ /* 0x000eee0000000200 */
[C---:B-----5:R-:W-:Y:S08]  /*14640*/  HMMA.16816.F32.BF16 R28, R152.reuse, R144, R28 ;  /* 0x00000090981c723c */ /* 0x060ff0000004181c */
[----:B------:R-:W-:Y:S01]  /*14650*/  HMMA.16816.F32.BF16 R32, R152, R146, R32 ;  /* 0x000000929820723c */ /* 0x000fe20000041820 */
[----:B------:R-:W4:Y:S07]  /*14660*/  LDSM.16.M88.4 R144, [R182] ;  /* 0x00000000b690783b */ /* 0x000f2e0000000200 */
[C---:B-1----:R-:W-:Y:S01]  /*14670*/  HMMA.16816.F32.BF16 R4, R136.reuse, R148, R4 ;  /* 0x000000948804723c */ /* 0x042fe20000041804 */
[----:B------:R-:W-:Y:S07]  /*14680*/  LDSM.16.M88.4 R152, [R180] ;  /* 0x00000000b498783b */ /* 0x000fee0000000200 */
[C---:B------:R-:W-:Y:S01]  /*14690*/  HMMA.16816.F32.BF16 R8, R136.reuse, R150, R8 ;  /* 0x000000968808723c */ /* 0x040fe20000041808 */
[----:B------:R-:W1:Y:S07]  /*146a0*/  LDSM.16.M88.4 R148, [R181] ;  /* 0x00000000b594783b */ /* 0x000e6e0000000200 */
        /* <DEDUP_REMOVED lines=10> */
[----:B------:R-:W-:Y:S07]  /*14750*/  LDSM.16.M88.4 R156, [R191+0x10100] ;  /* 0x01010000bf9c783b */ /* 0x000fee0000000200 */
        /* <DEDUP_REMOVED lines=10> */
[----:B------:R-:W5:Y:S07]  /*14800*/  LDSM.16.M88.4 R152, [R184+0x2800] ;  /* 0x00280000b898783b */ /* 0x000f6e0000000200 */
[C---:B--2---:R-:W-:Y:S01]  /*14810*/  HMMA.16816.F32.BF16 R4, R140.reuse, R160, R4 ;  /* 0x000000a08c04723c */ /* 0x044fe20000041804 */
[----:B------:R-:W-:Y:S07]  /*14820*/  LDSM.16.M88.4 R164, [R197+0xb100] ;  /* 0x00b10000c5a4783b */ /* 0x000fee0000000200 */
        /* <DEDUP_REMOVED lines=9> */
[----:B------:R-:W-:Y:S01]  /*148c0*/  HMMA.16816.F32.BF16 R32, R140, R150, R32 ;  /* 0x000000968c20723c */ /* 0x000fe20000041820 */
[----:B------:R-:W-:Y:S07]  /*148d0*/  LDSM.16.M88.4 R140, [R198+0x14100] ;  /* 0x01410000c68c783b */ /* 0x000fee0000000200 */
[C---:B------:R-:W-:Y:S01]  /*148e0*/  HMMA.16816.F32.BF16 R4, R156.reuse, R168, R4 ;  /* 0x000000a89c04723c */ /* 0x040fe20000041804 */
        /* <DEDUP_REMOVED lines=91> */
[----:B-1----:R-:W-:Y:S01]  /*14ea0*/  FMNMX.FTZ R141, R136, R139, !PT ;  /* 0x0000008b888d7209 */ /* 0x002fe20007810000 */
[----:B------:R-:W-:Y:S01]  /*14eb0*/  @P0 IMAD.WIDE.U32 R138, R217, c[0x0][0x1e0], RZ ;  /* 0x00007800d98a0a25 */ /* 0x000fe200078e00ff */
[----:B------:R-:W-:Y:S05]  /*14ec0*/  @P0 SHF.R.S32.HI R136, RZ, 0x1f, R217 ;  /* 0x0000001fff880819 */ /* 0x000fea00000114d9 */
[----:B------:R-:W1:Y:S01]  /*14ed0*/  SHFL.BFLY PT, R2, R141, 0x1, 0x1f ;  /* 0x0c201f008d027f89 */ /* 0x000e6200000e0000 */
[----:B------:R-:W-:Y:S01]  /*14ee0*/  @P0 IMAD R136, R136, c[0x0][0x1e0], RZ ;  /* 0x0000780088880a24 */ /* 0x000fe200078e02ff */
[----:B--2---:R-:W-:Y:S02]  /*14ef0*/  FMNMX.FTZ R135, R137, R0, !PT ;  /* 0x0000000089877209 */ /* 0x004fe40007810000 */
[C---:B------:R-:W-:Y:S01]  /*14f00*/  @P0 SHF.L.U32 R137, R138.reuse, 0x6, RZ ;  /* 0x000000068a890819 */ /* 0x040fe200000006ff */
[----:B------:R-:W-:Y:S03]  /*14f10*/  @P0 IMAD R136, R217, c[0x0][0x1e4], R136 ;  /* 0x00007900d9880a24 */ /* 0x000fe600078e0288 */
[----:B------:R-:W2:Y:S02]  /*14f20*/  SHFL.BFLY PT, R132, R135, 0x1, 0x1f ;  /* 0x0c201f0087847f89 */ /* 0x000ea400000e0000 */
[----:B------:R-:W-:Y:S04]  /*14f30*/  @P0 IADD3 R136, R139, R136, RZ ;  /* 0x000000888b880210 */ /* 0x000fe80007ffe0ff */
[----:B------:R-:W-:Y:S02]  /*14f40*/  @P0 SHF.L.U64.HI R136, R138, 0x6, R136 ;  /* 0x000000068a880819 */ /* 0x000fe40000010288 */
[----:B-1----:R-:W-:Y:S05]  /*14f50*/  FMNMX.FTZ R0, R141, R2, !PT ;  /* 0x000000028d007209 */ /* 0x002fea0007810000 */
[C---:B------:R-:W-:Y:S02]  /*14f60*/  FADD.FTZ R2, -R0.reuse, R3 ;  /* 0x0000000300027221 */ /* 0x040fe40000010100 */
[----:B------:R-:W-:Y:S01]  /*14f70*/  FMUL.FTZ R167, R0, c[0x0][0x2d0] ;  /* 0x0000b40000a77a20 */ /* 0x000fe20000410000 */
[----:B--2---:R-:W-:Y:S01]  /*14f80*/  FMNMX.FTZ R132, R135, R132, !PT ;  /* 0x0000008487847209 */ /* 0x004fe20007810000 */
[----:B------:R-:W-:Y:S02]  /*14f90*/  FMUL.FTZ R3, R2, c[0x0][0x2d0] ;  /* 0x0000b40002037a20 */ /* 0x000fe40000410000 */
[----:B------:R-:W-:Y:S01]  /*14fa0*/  FFMA.FTZ R135, R4, c[0x0][0x2d0], -R167 ;  /* 0x0000b40004877a23 */ /* 0x000fe200000108a7 */
[----:B------:R-:W-:Y:S01]  /*14fb0*/  @P0 IADD3 R4, P1, R137, R208, RZ ;  /* 0x000000d089040210 */ /* 0x000fe20007f3e0ff */
[----:B------:R-:W-:Y:S02]  /*14fc0*/  FADD.FTZ R2, -R132, R133 ;  /* 0x0000008584027221 */ /* 0x000fe40000010100 */
[--C-:B------:R-:W-:Y:S01]  /*14fd0*/  FFMA.FTZ R160, R5, c[0x0][0x2d0], -R167.reuse ;  /* 0x0000b40005a07a23 */ /* 0x100fe200000108a7 */
[----:B------:R-:W-:Y:S01]  /*14fe0*/  @P0 LEA R140, P2, R4, c[0x0][0x1c8], 0x1 ;  /* 0x00007200048c0a11 */ /* 0x000fe200078408ff */
[----:B------:R-:W-:Y:S01]  /*14ff0*/  FMUL.FTZ R133, R2, c[0x0][0x2d0] ;  /* 0x0000b40002857a20 */ /* 0x000fe20000410000 */
[----:B------:R-:W-:Y:S01]  /*15000*/  @P0 IADD3 R5, P4, R137, R216, RZ ;  /* 0x000000d889050210 */ /* 0x000fe20007f9e0ff */
[--C-:B------:R-:W-:Y:S01]  /*15010*/  FFMA.FTZ R162, R9, c[0x0][0x2d0], -R167.reuse ;  /* 0x0000b40009a27a23 */ /* 0x100fe200000108a7 */
[----:B------:R-:W1:Y:S01]  /*15020*/  MUFU.EX2 R3, R3 ;  /* 0x0000000300037308 */ /* 0x000e620000000800 */
[--C-:B------:R-:W-:Y:S02]  /*15030*/  FFMA.FTZ R139, R8, c[0x0][0x2d0], -R167.reuse ;  /* 0x0000b400088b7a23 */ /* 0x100fe400000108a7 */
[----:B------:R-:W-:Y:S02]  /*15040*/  FMUL.FTZ R165, R132, c[0x0][0x2d0] ;  /* 0x0000b40084a57a20 */ /* 0x000fe40000410000 */
[----:B------:R-:W-:Y:S02]  /*15050*/  FFMA.FTZ R170, R16, c[0x0][0x2d0], -R167 ;  /* 0x0000b40010aa7a23 */ /* 0x000fe400000108a7 */
[--C-:B------:R-:W-:Y:S02]  /*15060*/  FFMA.FTZ R164, R6, c[0x0][0x2d0], -R165.reuse ;  /* 0x0000b40006a47a23 */ /* 0x100fe400000108a5 */
[--C-:B------:R-:W-:Y:S01]  /*15070*/  FFMA.FTZ R161, R7, c[0x0][0x2d0], -R165.reuse ;  /* 0x0000b40007a17a23 */ /* 0x100fe200000108a5 */
[----:B------:R2:W3:Y:S01]  /*15080*/  MUFU.EX2 R2, R133 ;  /* 0x0000008500027308 */ /* 0x0004e20000000800 */
[--C-:B------:R-:W-:Y:S02]  /*15090*/  FFMA.FTZ R163, R10, c[0x0][0x2d0], -R165.reuse ;  /* 0x0000b4000aa37a23 */ /* 0x100fe400000108a5 */
[----:B------:R-:W-:Y:S02]  /*150a0*/  FFMA.FTZ R166, R11, c[0x0][0x2d0], -R165 ;  /* 0x0000b4000ba67a23 */ /* 0x000fe400000108a5 */
[----:B------:R-:W-:Y:S02]  /*150b0*/  FFMA.FTZ R171, R17, c[0x0][0x2d0], -R167 ;  /* 0x0000b40011ab7a23 */ /* 0x000fe400000108a7 */
[--C-:B------:R-:W-:Y:S02]  /*150c0*/  FFMA.FTZ R174, R18, c[0x0][0x2d0], -R165.reuse ;  /* 0x0000b40012ae7a23 */ /* 0x100fe400000108a5 */
[--C-:B------:R-:W-:Y:S01]  /*150d0*/  FFMA.FTZ R175, R19, c[0x0][0x2d0], -R165.reuse ;  /* 0x0000b40013af7a23 */ /* 0x100fe200000108a5 */
[----:B------:R-:W-:Y:S01]  /*150e0*/  MUFU.EX2 R135, R135 ;  /* 0x0000008700877308 */ /* 0x000fe20000000800 */
[--C-:B------:R-:W-:Y:S02]  /*150f0*/  FFMA.FTZ R224, R31, c[0x0][0x2d0], -R165.reuse ;  /* 0x0000b4001fe07a23 */ /* 0x100fe400000108a5 */
[----:B------:R-:W-:Y:S02]  /*15100*/  FFMA.FTZ R225, R34, c[0x0][0x2d0], -R165 ;  /* 0x0000b40022e17a23 */ /* 0x000fe400000108a5 */
[C---:B-1----:R-:W-:Y:S02]  /*15110*/  FMUL.FTZ R100, R3.reuse, R100 ;  /* 0x0000006403647220 */ /* 0x042fe40000410000 */
[C---:B------:R-:W-:Y:S02]  /*15120*/  FMUL.FTZ R101, R3.reuse, R101 ;  /* 0x0000006503657220 */ /* 0x040fe40000410000 */
[C---:B------:R-:W-:Y:S01]  /*15130*/  FMUL.FTZ R104, R3.reuse, R104 ;  /* 0x0000006803687220 */ /* 0x040fe20000410000 */
[----:B------:R-:W1:Y:S01]  /*15140*/  MUFU.EX2 R160, R160 ;  /* 0x000000a000a07308 */ /* 0x000e620000000800 */
[C---:B------:R-:W-:Y:S02]  /*15150*/  FMUL.FTZ R105, R3.reuse, R105 ;  /* 0x0000006903697220 */ /* 0x040fe40000410000 */
[----:B------:R-:W-:Y:S01]  /*15160*/  FMUL.FTZ R108, R3, R108 ;  /* 0x0000006c036c7220 */ /* 0x000fe20000410000 */
[----:B--2---:R-:W-:Y:S01]  /*15170*/  @P0 IADD3.X R133, R136, R213, RZ, P1, !PT ;  /* 0x000000d588850210 */ /* 0x004fe20000ffe4ff */
[C---:B---3--:R-:W-:Y:S01]  /*15180*/  FMUL.FTZ R6, R2.reuse, R130 ;  /* 0x0000008202067220 */ /* 0x048fe20000410000 */
[----:B------:R-:W-:Y:S01]  /*15190*/  @P0 IADD3 R138, P1, R137, R134, RZ ;  /* 0x00000086898a0210 */ /* 0x000fe20007f3e0ff */
[----:B------:R-:W-:Y:S01]  /*151a0*/  FMUL.FTZ R7, R2, R131 ;  /* 0x0000008302077220 */ /* 0x000fe20000410000 */
[----:B------:R-:W-:Y:S01]  /*151b0*/  @P0 LEA.HI.X R141, R4, c[0x0][0x1cc], R133, 0x1, P2 ;  /* 0x00007300048d0a11 */ /* 0x000fe200010f0c85 */
[----:B------:R-:W-:Y:S01]  /*151c0*/  FMUL.FTZ R10, R2, R126 ;  /* 0x0000007e020a7220 */ /* 0x000fe20000410000 */
[----:B------:R-:W-:Y:S01]  /*151d0*/  @P0 LEA R142, P3, R138, c[0x0][0x1c8], 0x1 ;  /* 0x000072008a8e0a11 */ /* 0x000fe200078608ff */
[----:B------:R-:W-:Y:S01]  /*151e0*/  MUFU.EX2 R162, R162 ;  /* 0x000000a200a27308 */ /* 0x000fe20000000800 */
[C---:B------:R-:W-:Y:S01]  /*151f0*/  @P0 IADD3.X R133, R136.reuse, R219, RZ, P1, !PT ;  /* 0x000000db88850210 */ /* 0x040fe20000ffe4ff */
[----:B------:R2:W-:Y:S01]  /*15200*/  @P0 LDGSTS.E.BYPASS.LTC128B.128 [R206+0x6100], [R140.64], !P5 ;  /* 0x061000008cce0fae */ /* 0x0005e2000e901d46 */
[----:B------:R-:W-:Y:S01]  /*15210*/  @P0 IADD3.X R4, R136, R218, RZ, P4, !PT ;  /* 0x000000da88040210 */ /* 0x000fe200027fe4ff */
[----:B------:R-:W-:Y:S01]  /*15220*/  FMUL.FTZ R11, R2, R127 ;  /* 0x0000007f020b7220 */ /* 0x000fe20000410000 */
[----:B------:R-:W-:Y:S01]  /*15230*/  @P0 LEA.HI.X R143, R138, c[0x0][0x1cc], R133, 0x1, P3 ;  /* 0x000073008a8f0a11 */ /* 0x000fe200018f0c85 */
[C---:B------:R-:W-:Y:S01]  /*15240*/  FMUL.FTZ R102, R2.reuse, R102 ;  /* 0x0000006602667220 */ /* 0x040fe20000410000 */
[----:B------:R-:W-:Y:S01]  /*15250*/  ISETP.NE.AND P4, PT, R203, RZ, PT ;  /* 0x000000ffcb00720c */ /* 0x000fe20003f85270 */
[----:B------:R-:W-:Y:S01]  /*15260*/  FMUL.FTZ R103, R2, R103 ;  /* 0x0000006702677220 */ /* 0x000fe20000410000 */
[C---:B------:R-:W-:Y:S01]  /*15270*/  @P0 LEA R144, P2, R5.reuse, c[0x0][0x1c8], 0x1 ;  /* 0x0000720005900a11 */ /* 0x040fe200078408ff */
[----:B------:R2:W-:Y:S01]  /*15280*/  @P0 LDGSTS.E.BYPASS.LTC128B.128 [R206+0x8100], [R142.64], !P6 ;  /* 0x081000008ece0fae */ /* 0x0005e2000f101d46 */
[----:B------:R-:W-:Y:S01]  /*15290*/  @P0 IADD3 R137, P1, R202, R137, RZ ;  /* 0x00000089ca890210 */ /* 0x000fe20007f3e0ff */
[----:B------:R-:W3:Y:S01]  /*152a0*/  MUFU.EX2 R133, R139 ;  /* 0x0000008b00857308 */ /* 0x000ee20000000800 */
[----:B------:R-:W-:Y:S01]  /*152b0*/  @P0 LEA.HI.X R145, R5, c[0x0][0x1cc], R4, 0x1, P2 ;  /* 0x0000730005910a11 */ /* 0x000fe200010f0c04 */
[C---:B------:R-:W-:Y:S01]  /*152c0*/  FMUL.FTZ R106, R2.reuse, R106 ;  /* 0x0000006a026a7220 */ /* 0x040fe20000410000 */
[----:B------:R-:W-:Y:S01]  /*152d0*/  @P0 IADD3.X R5, R201, R136, RZ, P1, !PT ;  /* 0x00000088c9050210 */ /* 0x000fe20000ffe4ff */
[----:B------:R-:W-:Y:S01]  /*152e0*/  FMUL.FTZ R107, R2, R107 ;  /* 0x0000006b026b7220 */ /* 0x000fe20000410000 */
[----:B------:R-:W-:Y:S01]  /*152f0*/  @P0 IADD3 R4, P3, R137, R208, RZ ;  /* 0x000000d089040210 */ /* 0x000fe20007f7e0ff */
[----:B------:R-:W-:Y:S01]  /*15300*/  FMUL.FTZ R109, R3, R109 ;  /* 0x0000006d036d7220 */ /* 0x000fe20000410000 */
[----:B------:R-:W-:Y:S01]  /*15310*/  @P0 IADD3 R8, P2, R137, R134, RZ ;  /* 0x0000008689080210 */ /* 0x000fe20007f5e0ff */
[----:B------:R4:W-:Y:S01]  /*15320*/  @P0 LDGSTS.E.BYPASS.LTC128B.128 [R206+0xa100], [R144.64], !P4 ;  /* 0x0a10000090ce0fae */ /* 0x0009e2000e101d46 */
[----:B------:R-:W-:Y:S01]  /*15330*/  @P0 IADD3.X R9, R5, R213, RZ, P3, !PT ;  /* 0x000000d505090210 */ /* 0x000fe20001ffe4ff */
[----:B------:R-:W-:Y:S01]  /*15340*/  MUFU.EX2 R164, R164 ;  /* 0x000000a400a47308 */ /* 0x000fe20000000800 */
[----:B------:R-:W-:Y:S01]  /*15350*/  @P0 LEA R146, P3, R4, c[0x0][0x1c8], 0x1 ;  /* 0x0000720004920a11 */ /* 0x000fe200078608ff */
[C---:B------:R-:W-:Y:S01]  /*15360*/  FMUL.FTZ R110, R2.reuse, R110 ;  /* 0x0000006e026e7220 */ /* 0x040fe20000410000 */
[----:B------:R-:W-:Y:S01]  /*15370*/  @P0 IADD3 R136, P1, R137, R216, RZ ;  /* 0x000000d889880210 */ /* 0x000fe20007f3e0ff */
[----:B------:R-:W-:Y:S01]  /*15380*/  FMUL.FTZ R111, R2, R111 ;  /* 0x0000006f026f7220 */ /* 0x000fe20000410000 */
[----:B------:R-:W-:Y:S01]  /*15390*/  @P0 LEA.HI.X R147, R4, c[0x0][0x1cc], R9, 0x1, P3 ;  /* 0x0000730004930a11 */ /* 0x000fe200018f0c09 */
[----:B------:R-:W-:Y:S01]  /*153a0*/  FMUL.FTZ R4, R3, R128 ;  /* 0x0000008003047220 */ /* 0x000fe20000410000 */
[----:B------:R-:W-:Y:S01]  /*153b0*/  @P0 IADD3.X R137, R5, R219, RZ, P2, !PT ;  /* 0x000000db05890210 */ /* 0x000fe200017fe4ff */
[----:B------:R-:W-:Y:S01]  /*153c0*/  FMUL.FTZ R9, R3, R125 ;  /* 0x0000007d03097220 */ /* 0x000fe20000410000 */
[C---:B------:R-:W-:Y:S01]  /*153d0*/  @P0 LEA R148, P2, R8.reuse, c[0x0][0x1c8], 0x1 ;  /* 0x0000720008940a11 */ /* 0x040fe200078408ff */
[----:B------:R4:W-:Y:S01]  /*153e0*/  @P0 LDGSTS.E.BYPASS.LTC128B.128 [R206+0x7100], [R146.64], !P5 ;  /* 0x0710000092ce0fae */ /* 0x0009e2000e901d46 */
[----:B------:R-:W-:Y:S01]  /*153f0*/  @P0 IADD3.X R5, R5, R218, RZ, P1, !PT ;  /* 0x000000da05050210 */ /* 0x000fe20000ffe4ff */
[----:B------:R-:W5:Y:S01]  /*15400*/  MUFU.EX2 R161, R161 ;  /* 0x000000a100a17308 */ /* 0x000f620000000800 */
[----:B------:R-:W-:Y:S01]  /*15410*/  @P0 LEA.HI.X R149, R8, c[0x0][0x1cc], R137, 0x1, P2 ;  /* 0x0000730008950a11 */ /* 0x000fe200010f0c89 */
[C---:B------:R-:W-:Y:S01]  /*15420*/  FMUL.FTZ R8, R3.reuse, R124 ;  /* 0x0000007c03087220 */ /* 0x040fe20000410000 */
[----:B------:R-:W-:Y:S01]  /*15430*/  @P0 LEA R150, P1, R136, c[0x0][0x1c8], 0x1 ;  /* 0x0000720088960a11 */ /* 0x000fe200078208ff */
[C---:B------:R-:W-:Y:S01]  /*15440*/  FMUL.FTZ R112, R3.reuse, R112 ;  /* 0x0000007003707220 */ /* 0x040fe20000410000 */
[----:B-1----:R-:W-:Y:S01]  /*15450*/  F2FP.BF16.PACK_AB R128, R160, R135 ;  /* 0x00000087a080723e */ /* 0x002fe200000010ff */
[----:B------:R1:W-:Y:S01]  /*15460*/  @P0 LDGSTS.E.BYPASS.LTC128B.128 [R206+0x9100], [R148.64], !P6 ;  /* 0x0910000094ce0fae */ /* 0x0003e2000f101d46 */
[----:B------:R-:W-:Y:S01]  /*15470*/  @P0 LEA.HI.X R151, R136, c[0x0][0x1cc], R5, 0x1, P1 ;  /* 0x0000730088970a11 */ /* 0x000fe200008f0c05 */
[C---:B------:R-:W-:Y:S01]  /*15480*/  FMUL.FTZ R5, R3.reuse, R129 ;  /* 0x0000008103057220 */ /* 0x040fe20000410000 */
[----:B---3--:R-:W-:Y:S01]  /*15490*/  F2FP.BF16.PACK_AB R130, R162, R133 ;  /* 0x00000085a282723e */ /* 0x008fe200000010ff */
[----:B------:R-:W-:Y:S01]  /*154a0*/  MUFU.EX2 R163, R163 ;  /* 0x000000a300a37308 */ /* 0x000fe20000000800 */
[C---:B------:R-:W-:Y:S02]  /*154b0*/  FMUL.FTZ R113, R3.reuse, R113 ;  /* 0x0000007103717220 */ /* 0x040fe40000410000 */
[C---:B------:R-:W-:Y:S01]  /*154c0*/  FMUL.FTZ R114, R2.reuse, R114 ;  /* 0x0000007202727220 */ /* 0x040fe20000410000 */
[----:B------:R1:W-:Y:S01]  /*154d0*/  @P0 LDGSTS.E.BYPASS.LTC128B.128 [R206+0xb100], [R150.64], !P4 ;  /* 0x0b10000096ce0fae */ /* 0x0003e2000e101d46 */
[C---:B------:R-:W-:Y:S02]  /*154e0*/  FMUL.FTZ R115, R2.reuse, R115 ;  /* 0x0000007302737220 */ /* 0x040fe40000410000 */
[C---:B------:R-:W-:Y:S02]  /*154f0*/  FMUL.FTZ R116, R3.reuse, R116 ;  /* 0x0000007403747220 */ /* 0x040fe40000410000 */
[----:B------:R-:W-:Y:S01]  /*15500*/  FMUL.FTZ R117, R3, R117 ;  /* 0x0000007503757220 */ /* 0x000fe20000410000 */
[----:B------:R-:W3:Y:S01]  /*15510*/  MUFU.EX2 R166, R166 ;  /* 0x000000a600a67308 */ /* 0x000ee20000000800 */
[C---:B------:R-:W-:Y:S01]  /*15520*/  FMUL.FTZ R118, R2.reuse, R118 ;  /* 0x0000007602767220 */ /* 0x040fe20000410000 */
[----:B------:R-:W1:Y:S01]  /*15530*/  LDSM.16.MT88.4 R136, [R195+0x100] ;  /* 0x00010000c388783b */ /* 0x000e620000004200 */
[C---:B------:R-:W-:Y:S01]  /*15540*/  FMUL.FTZ R119, R2.reuse, R119 ;  /* 0x0000007702777220 */ /* 0x040fe20000410000 */
[----:B-----5:R-:W-:Y:S01]  /*15550*/  F2FP.BF16.PACK_AB R129, R161, R164 ;  /* 0x000000a4a181723e */ /* 0x020fe200000010ff */
[C---:B------:R-:W-:Y:S02]  /*15560*/  FMUL.FTZ R120, R3.reuse, R120 ;  /* 0x0000007803787220 */ /* 0x040fe40000410000 */
[C---:B------:R-:W-:Y:S02]  /*15570*/  FMUL.FTZ R121, R3.reuse, R121 ;  /* 0x0000007903797220 */ /* 0x040fe40000410000 */
[C---:B------:R-:W-:Y:S01]  /*15580*/  FMUL.FTZ R122, R2.reuse, R122 ;  /* 0x0000007a027a7220 */ /* 0x040fe20000410000 */
[----:B--2---:R-:W2:Y:S01]  /*15590*/  LDSM.16.MT88.4 R140, [R190+0x100] ;  /* 0x00010000be8c783b */ /* 0x004ea20000004200 */
[C---:B------:R-:W-:Y:S01]  /*155a0*/  FMUL.FTZ R123, R2.reuse, R123 ;  /* 0x0000007b027b7220 */ /* 0x040fe20000410000 */
[----:B------:R-:W-:Y:S01]  /*155b0*/  MUFU.EX2 R170, R170 ;  /* 0x000000aa00aa7308 */ /* 0x000fe20000000800 */
[C---:B------:R-:W-:Y:S02]  /*155c0*/  FMUL.FTZ R36, R3.reuse, R36 ;  /* 0x0000002403247220 */ /* 0x040fe40000410000 */
[C---:B------:R-:W-:Y:S02]  /*155d0*/  FMUL.FTZ R37, R3.reuse, R37 ;  /* 0x0000002503257220 */ /* 0x040fe40000410000 */
[C---:B------:R-:W-:Y:S01]  /*155e0*/  FMUL.FTZ R38, R2.reuse, R38 ;  /* 0x0000002602267220 */ /* 0x040fe20000410000 */
[----:B----4-:R-:W4:Y:S01]  /*155f0*/  LDSM.16.MT88.4 R144, [R189+0x100] ;  /* 0x00010000bd90783b */ /* 0x010f220000004200 */
[----:B------:R-:W-:Y:S02]  /*15600*/  FMUL.FTZ R39, R2, R39 ;  /* 0x0000002702277220 */ /* 0x000fe40000410000 */
[C---:B------:R-:W-:Y:S01]  /*15610*/  FMUL.FTZ R40, R3.reuse, R40 ;  /* 0x0000002803287220 */ /* 0x040fe20000410000 */
[----:B------:R-:W5:Y:S01]  /*15620*/  MUFU.EX2 R171, R171 ;  /* 0x000000ab00ab7308 */ /* 0x000f620000000800 */
[C---:B------:R-:W-:Y:S01]  /*15630*/  FMUL.FTZ R41, R3.reuse, R41 ;  /* 0x0000002903297220 */ /* 0x040fe20000410000 */
[----:B---3--:R-:W-:Y:S01]  /*15640*/  F2FP.BF16.PACK_AB R131, R166, R163 ;  /* 0x000000a3a683723e */ /* 0x008fe200000010ff */
[C---:B------:R-:W-:Y:S01]  /*15650*/  FMUL.FTZ R42, R2.reuse, R42 ;  /* 0x0000002a022a7220 */ /* 0x040fe20000410000 */
[----:B------:R-:W3:Y:S01]  /*15660*/  LDSM.16.MT88.4 R124, [R188+0x100] ;  /* 0x00010000bc7c783b */ /* 0x000ee20000004200 */
        /* <DEDUP_REMOVED lines=10> */
[C---:B-1----:R-:W-:Y:S01]  /*15710*/  HMMA.16816.F32.BF16 R4, R128.reuse, R136, R4 ;  /* 0x000000888004723c */ /* 0x042fe20000041804 */
[----:B------:R-:W-:Y:S01]  /*15720*/  LDSM.16.MT88.4 R148, [R195+0x2900] ;  /* 0x00290000c394783b */ /* 0x000fe20000004200 */
[----:B------:R-:W1:Y:S03]  /*15730*/  MUFU.EX2 R175, R175 ;  /* 0x000000af00af7308 */ /* 0x000e660000000800 */
[C---:B------:R-:W-:Y:S02]  /*15740*/  FMUL.FTZ R51, R2.reuse, R51 ;  /* 0x0000003302337220 */ /* 0x040fe40000410000 */
[C---:B------:R-:W-:Y:S01]  /*15750*/  FMUL.FTZ R52, R3.reuse, R52 ;  /* 0x0000003403347220 */ /* 0x040fe20000410000 */
[C---:B------:R-:W-:Y:S01]  /*15760*/  HMMA.16816.F32.BF16 R8, R128.reuse, R138, R8 ;  /* 0x0000008a8008723c */ /* 0x040fe20000041808 */
[----:B------:R-:W1:Y:S03]  /*15770*/  LDSM.16.MT88.4 R136, [R195+0x2100] ;  /* 0x00210000c388783b */ /* 0x000e660000004200 */
[C---:B------:R-:W-:Y:S01]  /*15780*/  FMUL.FTZ R53, R3.reuse, R53 ;  /* 0x0000003503357220 */ /* 0x040fe20000410000 */
[----:B------:R-:W-:Y:S01]  /*15790*/  MUFU.EX2 R224, R224 ;  /* 0x000000e000e07308 */ /* 0x000fe20000000800 */
[C---:B------:R-:W-:Y:S02]  /*157a0*/  FMUL.FTZ R54, R2.reuse, R54 ;  /* 0x0000003602367220 */ /* 0x040fe40000410000 */
[C---:B--2---:R-:W-:Y:S01]  /*157b0*/  HMMA.16816.F32.BF16 R100, R128.reuse, R140, R100 ;  /* 0x0000008c8064723c */ /* 0x044fe20000041864 */
[----:B------:R-:W-:Y:S03]  /*157c0*/  LDSM.16.MT88.4 R152, [R190+0x2900] ;  /* 0x00290000be98783b */ /* 0x000fe60000004200 */
[C---:B------:R-:W-:Y:S02]  /*157d0*/  FMUL.FTZ R55, R2.reuse, R55 ;  /* 0x0000003702377220 */ /* 0x040fe40000410000 */
[C---:B------:R-:W-:Y:S01]  /*157e0*/  FMUL.FTZ R56, R3.reuse, R56 ;  /* 0x0000003803387220 */ /* 0x040fe20000410000 */
[----:B------:R-:W-:Y:S01]  /*157f0*/  MUFU.EX2 R225, R225 ;  /* 0x000000e100e17308 */ /* 0x000fe20000000800 */
[C---:B------:R-:W-:Y:S01]  /*15800*/  HMMA.16816.F32.BF16 R104, R128.reuse, R142, R104 ;  /* 0x0000008e8068723c */ /* 0x040fe20000041868 */
[----:B------:R-:W2:Y:S03]  /*15810*/  LDSM.16.MT88.4 R140, [R190+0x2100] ;  /* 0x00210000be8c783b */ /* 0x000ea60000004200 */
[C---:B------:R-:W-:Y:S02]  /*15820*/  FMUL.FTZ R57, R3.reuse, R57 ;  /* 0x0000003903397220 */ /* 0x040fe40000410000 */
[C---:B------:R-:W-:Y:S02]  /*15830*/  FMUL.FTZ R58, R2.reuse, R58 ;  /* 0x0000003a023a7220 */ /* 0x040fe40000410000 */
[C---:B----4-:R-:W-:Y:S01]  /*15840*/  HMMA.16816.F32.BF16 R108, R128.reuse, R144, R108 ;  /* 0x00000090806c723c */ /* 0x050fe2000004186c */
[----:B------:R-:W-:Y:S03]  /*15850*/  LDSM.16.MT88.4 R156, [R189+0x2900] ;  /* 0x00290000bd9c783b */ /* 0x000fe60000004200 */
[C---:B------:R-:W-:Y:S02]  /*15860*/  FMUL.FTZ R59, R2.reuse, R59 ;  /* 0x0000003b023b7220 */ /* 0x040fe40000410000 */
[C---:B------:R-:W-:Y:S02]  /*15870*/  FMUL.FTZ R60, R3.reuse, R60 ;  /* 0x0000003c033c7220 */ /* 0x040fe40000410000 */
[C---:B------:R-:W-:Y:S01]  /*15880*/  HMMA.16816.F32.BF16 R112, R128.reuse, R146, R112 ;  /* 0x000000928070723c */ /* 0x040fe20000041870 */
[----:B------:R-:W-:Y:S03]  /*15890*/  LDSM.16.MT88.4 R144, [R188+0x900] ;  /* 0x00090000bc90783b */ /* 0x000fe60000004200 */
[C---:B------:R-:W-:Y:S02]  /*158a0*/  FMUL.FTZ R61, R3.reuse, R61 ;  /* 0x0000003d033d7220 */ /* 0x040fe40000410000 */
[C---:B------:R-:W-:Y:S02]  /*158b0*/  FMUL.FTZ R62, R2.reuse, R62 ;  /* 0x0000003e023e7220 */ /* 0x040fe40000410000 */
[C---:B---3--:R-:W-:Y:S01]  /*158c0*/  HMMA.16816.F32.BF16 R116, R128.reuse, R124, R116 ;  /* 0x0000007c8074723c */ /* 0x048fe20000041874 */
[----:B------:R-:W0:Y:S03]  /*158d0*/  LDGDEPBAR ;  /* 0x00000000000079af */ /* 0x000e260000000000 */
[C---:B------:R-:W-:Y:S02]  /*158e0*/  FMUL.FTZ R63, R2.reuse, R63 ;  /* 0x0000003f023f7220 */ /* 0x040fe40000410000 */
[C---:B------:R-:W-:Y:S02]  /*158f0*/  FMUL.FTZ R64, R3.reuse, R64 ;  /* 0x0000004003407220 */ /* 0x040fe40000410000 */
[C---:B------:R-:W-:Y:S01]  /*15900*/  HMMA.16816.F32.BF16 R120, R128.reuse, R126, R120 ;  /* 0x0000007e8078723c */ /* 0x040fe20000041878 */
[----:B------:R-:W3:Y:S03]  /*15910*/  LDSM.16.MT88.4 R124, [R189+0x2100] ;  /* 0x00210000bd7c783b */ /* 0x000ee60000004200 */
[C---:B------:R-:W-:Y:S02]  /*15920*/  FMUL.FTZ R65, R3.reuse, R65 ;  /* 0x0000004103417220 */ /* 0x040fe40000410000 */
[C---:B------:R-:W-:Y:S02]  /*15930*/  FMUL.FTZ R66, R2.reuse, R66 ;  /* 0x0000004202427220 */ /* 0x040fe40000410000 */
[C---:B-1----:R-:W-:Y:S04]  /*15940*/  HMMA.16816.F32.BF16 R36, R128.reuse, R136, R36 ;  /* 0x000000888024723c */ /* 0x042fe80000041824 */
[C---:B------:R-:W-:Y:S02]  /*15950*/  FMUL.FTZ R67, R2.reuse, R67 ;  /* 0x0000004302437220 */ /* 0x040fe40000410000 */
[C---:B------:R-:W-:Y:S02]  /*15960*/  FMUL.FTZ R68, R3.reuse, R68 ;  /* 0x0000004403447220 */ /* 0x040fe40000410000 */
[C---:B------:R-:W-:Y:S01]  /*15970*/  HMMA.16816.F32.BF16 R40, R128.reuse, R138, R40 ;  /* 0x0000008a8028723c */ /* 0x040fe20000041828 */
[----:B------:R-:W1:Y:S03]  /*15980*/  LDSM.16.MT88.4 R136, [R188+0x2100] ;  /* 0x00210000bc88783b */ /* 0x000e660000004200 */
        /* <DEDUP_REMOVED lines=26> */
[----:B------:R-:W-:Y:S02]  /*15b30*/  FMUL.FTZ R85, R3, R85 ;  /* 0x0000005503557220 */ /* 0x000fe40000410000 */
[C---:B------:R-:W-:Y:S02]  /*15b40*/  FMUL.FTZ R86, R2.reuse, R86 ;  /* 0x0000005602567220 */ /* 0x040fe40000410000 */
[C---:B------:R-:W-:Y:S01]  /*15b50*/  HMMA.16816.F32.BF16 R72, R128.reuse, R142, R72 ;  /* 0x0000008e8048723c */ /* 0x040fe20000041848 */
[----:B------:R-:W2:Y:S03]  /*15b60*/  LDSM.16.MT88.4 R140, [R188+0x4100] ;  /* 0x00410000bc8c783b */ /* 0x000ea60000004200 */
[----:B------:R-:W-:Y:S02]  /*15b70*/  FMUL.FTZ R87, R2, R87 ;  /* 0x0000005702577220 */ /* 0x000fe40000410000 */
[--C-:B------:R-:W-:Y:S02]  /*15b80*/  FFMA.FTZ R168, R12, c[0x0][0x2d0], -R167.reuse ;  /* 0x0000b4000ca87a23 */ /* 0x100fe400000108a7 */
[----:B------:R-:W-:Y:S01]  /*15b90*/  FFMA.FTZ R169, R13, c[0x0][0x2d0], -R167 ;  /* 0x0000b4000da97a23 */ /* 0x000fe200000108a7 */
[C---:B---3--:R-:W-:Y:S03]  /*15ba0*/  HMMA.16816.F32.BF16 R76, R128.reuse, R124, R76 ;  /* 0x0000007c804c723c */ /* 0x048fe6000004184c */
[--C-:B------:R-:W-:Y:S01]  /*15bb0*/  FFMA.FTZ R172, R14, c[0x0][0x2d0], -R165.reuse ;  /* 0x0000b4000eac7a23 */ /* 0x100fe200000108a5 */
[----:B-----5:R-:W-:Y:S01]  /*15bc0*/  F2FP.BF16.PACK_AB R14, R171, R170 ;  /* 0x000000aaab0e723e */ /* 0x020fe200000010ff */
[----:B------:R-:W-:Y:S01]  /*15bd0*/  FFMA.FTZ R173, R15, c[0x0][0x2d0], -R165 ;  /* 0x0000b4000fad7a23 */ /* 0x000fe200000108a5 */
[----:B------:R-:W-:Y:S01]  /*15be0*/  F2FP.BF16.PACK_AB R15, R175, R174 ;  /* 0x000000aeaf0f723e */ /* 0x000fe200000010ff */
        /* <DEDUP_REMOVED lines=8> */
[----:B------:R-:W1:Y:S01]  /*15c70*/  MUFU.EX2 R169, R169 ;  /* 0x000000a900a97308 */ /* 0x000e620000000800 */
[C---:B------:R-:W-:Y:S02]  /*15c80*/  FMUL.FTZ R92, R3.reuse, R92 ;  /* 0x0000005c035c7220 */ /* 0x040fe40000410000 */
[C---:B------:R-:W-:Y:S03]  /*15c90*/  FMUL.FTZ R93, R3.reuse, R93 ;  /* 0x0000005d035d7220 */ /* 0x040fe60000410000 */
[C---:B------:R-:W-:Y:S01]  /*15ca0*/  HMMA.16816.F32.BF16 R88, R128.reuse, R138, R88 ;  /* 0x0000008a8058723c */ /* 0x040fe20000041858 */
[----:B------:R-:W4:Y:S02]  /*15cb0*/  LDSM.16.MT88.4 R136, [R189+0x900] ;  /* 0x00090000bd88783b */ /* 0x000f240000004200 */
[C---:B------:R-:W-:Y:S01]  /*15cc0*/  FMUL.FTZ R94, R2.reuse, R94 ;  /* 0x0000005e025e7220 */ /* 0x040fe20000410000 */
[----:B------:R-:W-:Y:S01]  /*15cd0*/  MUFU.EX2 R172, R172 ;  /* 0x000000ac00ac7308 */ /* 0x000fe20000000800 */
[C---:B------:R-:W-:Y:S02]  /*15ce0*/  FMUL.FTZ R95, R2.reuse, R95 ;  /* 0x0000005f025f7220 */ /* 0x040fe40000410000 */
[C---:B------:R-:W-:Y:S02]  /*15cf0*/  FMUL.FTZ R96, R3.reuse, R96 ;  /* 0x0000006003607220 */ /* 0x040fe40000410000 */
[----:B------:R-:W-:Y:S03]  /*15d00*/  FMUL.FTZ R97, R3, R97 ;  /* 0x0000006103617220 */ /* 0x000fe60000410000 */
[C---:B--2---:R-:W-:Y:S02]  /*15d10*/  HMMA.16816.F32.BF16 R92, R128.reuse, R140, R92 ;  /* 0x0000008c805c723c */ /* 0x044fe4000004185c */
[----:B------:R-:W2:Y:S01]  /*15d20*/  MUFU.EX2 R173, R173 ;  /* 0x000000ad00ad7308 */ /* 0x000ea20000000800 */
[C---:B------:R-:W-:Y:S02]  /*15d30*/  FMUL.FTZ R98, R2.reuse, R98 ;  /* 0x0000006202627220 */ /* 0x040fe40000410000 */
[C---:B------:R-:W-:Y:S01]  /*15d40*/  FMUL.FTZ R99, R2.reuse, R99 ;  /* 0x0000006302637220 */ /* 0x040fe20000410000 */
[----:B-1----:R-:W-:Y:S01]  /*15d50*/  F2FP.BF16.PACK_AB R12, R169, R168 ;  /* 0x000000a8a90c723e */ /* 0x002fe200000010ff */
[----:B------:R-:W-:Y:S02]  /*15d60*/  FFMA.FTZ R135, R3, R214, R135 ;  /* 0x000000d603877223 */ /* 0x000fe40000010087 */
[----:B------:R-:W-:Y:S03]  /*15d70*/  FFMA.FTZ R164, R2, R215, R164 ;  /* 0x000000d702a47223 */ /* 0x000fe600000100a4 */
[----:B------:R-:W-:Y:S01]  /*15d80*/  HMMA.16816.F32.BF16 R96, R128, R142, R96 ;  /* 0x0000008e8060723c */ /* 0x000fe20000041860 */
[----:B------:R-:W-:Y:S02]  /*15d90*/  LDSM.16.MT88.4 R128, [R190+0x4900] ;  /* 0x00490000be80783b */ /* 0x000fe40000004200 */
[----:B------:R-:W-:Y:S02]  /*15da0*/  FADD.FTZ R160, R160, R135 ;  /* 0x00000087a0a07221 */ /* 0x000fe40000010000 */
[----:B------:R-:W-:Y:S02]  /*15db0*/  FADD.FTZ R164, R161, R164 ;  /* 0x000000a4a1a47221 */ /* 0x000fe40000010000 */
[----:B------:R-:W-:Y:S01]  /*15dc0*/  FADD.FTZ R3, R133, R160 ;  /* 0x000000a085037221 */ /* 0x000fe20000010000 */
[----:B------:R-:W-:Y:S01]  /*15dd0*/  MOV R133, R132 ;  /* 0x0000008400857202 */ /* 0x000fe20000000f00 */
[----:B------:R-:W-:Y:S03]  /*15de0*/  LDSM.16.MT88.4 R140, [R189+0x1100] ;  /* 0x00110000bd8c783b */ /* 0x000fe60000004200 */
[----:B------:R-:W-:Y:S01]  /*15df0*/  FADD.FTZ R3, R162, R3 ;  /* 0x00000003a2037221 */ /* 0x000fe20000010000 */
[----:B--2---:R-:W-:Y:S03]  /*15e00*/  F2FP.BF16.PACK_AB R13, R173, R172 ;  /* 0x000000acad0d723e */ /* 0x004fe600000010ff */
[----:B------:R-:W-:Y:S01]  /*15e10*/  FADD.FTZ R168, R168, R3 ;  /* 0x00000003a8a87221 */ /* 0x000fe20000010000 */
[----:B------:R-:W-:Y:S03]  /*15e20*/  MOV R3, R0 ;  /* 0x0000000000037202 */ /* 0x000fe60000000f00 */
[----:B------:R-:W-:Y:S01]  /*15e30*/  FADD.FTZ R169, R169, R168 ;  /* 0x000000a8a9a97221 */ /* 0x000fe20000010000 */
[C---:B---3--:R-:W-:Y:S05]  /*15e40*/  HMMA.16816.F32.BF16 R4, R12.reuse, R124, R4 ;  /* 0x0000007c0c04723c */ /* 0x048fea0000041804 */
[----:B------:R-:W-:Y:S03]  /*15e50*/  FADD.FTZ R170, R170, R169 ;  /* 0x000000a9aaaa7221 */ /* 0x000fe60000010000 */
[C---:B------:R-:W-:Y:S01]  /*15e60*/  HMMA.16816.F32.BF16 R8, R12.reuse, R126, R8 ;  /* 0x0000007e0c08723c */ /* 0x040fe20000041808 */
[----:B------:R-:W1:Y:S03]  /*15e70*/  LDSM.16.MT88.4 R124, [R188+0x2900] ;  /* 0x00290000bc7c783b */ /* 0x000e660000004200 */
[----:B------:R-:W-:Y:S04]  /*15e80*/  FADD.FTZ R171, R171, R170 ;  /* 0x000000aaabab7221 */ /* 0x000fe80000010000 */
        /* <DEDUP_REMOVED lines=16> */
[----:B------:R-:W-:Y:S03]  /*15f90*/  FFMA.FTZ R151, R25, c[0x0][0x2d0], -R167 ;  /* 0x0000b40019977a23 */ /* 0x000fe600000108a7 */
[--C-:B------:R-:W-:Y:S01]  /*15fa0*/  FFMA.FTZ R152, R22, c[0x0][0x2d0], -R165.reuse ;  /* 0x0000b40016987a23 */ /* 0x100fe200000108a5 */
[C---:B------:R-:W-:Y:S01]  /*15fb0*/  HMMA.16816.F32.BF16 R48, R12.reuse, R154, R48 ;  /* 0x0000009a0c30723c */ /* 0x040fe20000041830 */
[----:B------:R-:W4:Y:S03]  /*15fc0*/  MUFU.EX2 R149, R149 ;  /* 0x0000009500957308 */ /* 0x000f260000000800 */
[--C-:B------:R-:W-:Y:S02]  /*15fd0*/  FFMA.FTZ R153, R23, c[0x0][0x2d0], -R165.reuse ;  /* 0x0000b40017997a23 */ /* 0x100fe400000108a5 */
[----:B------:R-:W-:Y:S01]  /*15fe0*/  LDSM.16.MT88.4 R20, [R190+0x1100] ;  /* 0x00110000be14783b */ /* 0x000fe20000004200 */
[--C-:B------:R-:W-:Y:S01]  /*15ff0*/  FFMA.FTZ R154, R26, c[0x0][0x2d0], -R165.reuse ;  /* 0x0000b4001a9a7a23 */ /* 0x100fe200000108a5 */
[C---:B------:R-:W-:Y:S03]  /*16000*/  HMMA.16816.F32.BF16 R52, R12.reuse, R156, R52 ;  /* 0x0000009c0c34723c */ /* 0x040fe60000041834 */
[----:B------:R-:W-:Y:S01]  /*16010*/  MUFU.EX2 R150, R150 ;  /* 0x0000009600967308 */ /* 0x000fe20000000800 */
[----:B------:R-:W-:Y:S02]  /*16020*/  FFMA.FTZ R155, R27, c[0x0][0x2d0], -R165 ;  /* 0x0000b4001b9b7a23 */ /* 0x000fe400000108a5 */
[----:B------:R-:W-:Y:S01]  /*16030*/  LDSM.16.MT88.4 R24, [R188+0x1100] ;  /* 0x00110000bc18783b */ /* 0x000fe20000004200 */
[--C-:B------:R-:W-:Y:S01]  /*16040*/  FFMA.FTZ R156, R28, c[0x0][0x2d0], -R167.reuse ;  /* 0x0000b4001c9c7a23 */ /* 0x100fe200000108a7 */
[C---:B------:R-:W-:Y:S04]  /*16050*/  HMMA.16816.F32.BF16 R56, R12.reuse, R158, R56 ;  /* 0x0000009e0c38723c */ /* 0x040fe80000041838 */
[--C-:B------:R-:W-:Y:S01]  /*16060*/  FFMA.FTZ R157, R29, c[0x0][0x2d0], -R167.reuse ;  /* 0x0000b4001d9d7a23 */ /* 0x100fe200000108a7 */
[----:B------:R-:W5:Y:S02]  /*16070*/  MUFU.EX2 R151, R151 ;  /* 0x0000009700977308 */ /* 0x000f640000000800 */
[--C-:B------:R-:W-:Y:S01]  /*16080*/  FFMA.FTZ R158, R32, c[0x0][0x2d0], -R167.reuse ;  /* 0x0000b400209e7a23 */ /* 0x100fe200000108a7 */
[C---:B-1----:R-:W-:Y:S04]  /*16090*/  HMMA.16816.F32.BF16 R60, R12.reuse, R124, R60 ;  /* 0x0000007c0c3c723c */ /* 0x042fe8000004183c */
[----:B------:R-:W-:Y:S02]  /*160a0*/  FFMA.FTZ R167, R33, c[0x0][0x2d0], -R167 ;  /* 0x0000b40021a77a23 */ /* 0x000fe400000108a7 */
[--C-:B------:R-:W-:Y:S01]  /*160b0*/  FFMA.FTZ R159, R30, c[0x0][0x2d0], -R165.reuse ;  /* 0x0000b4001e9f7a23 */ /* 0x100fe200000108a5 */
[----:B------:R-:W-:Y:S01]  /*160c0*/  MUFU.EX2 R152, R152 ;  /* 0x0000009800987308 */ /* 0x000fe20000000800 */
[C---:B------:R-:W-:Y:S01]  /*160d0*/  HMMA.16816.F32.BF16 R64, R12.reuse, R126, R64 ;  /* 0x0000007e0c40723c */ /* 0x040fe20000041840 */
[----:B------:R-:W1:Y:S03]  /*160e0*/  LDSM.16.MT88.4 R124, [R188+0x4900] ;  /* 0x00490000bc7c783b */ /* 0x000e660000004200 */
[----:B------:R-:W-:Y:S04]  /*160f0*/  FFMA.FTZ R165, R35, c[0x0][0x2d0], -R165 ;  /* 0x0000b40023a57a23 */ /* 0x000fe800000108a5 */
[C---:B--2---:R-:W-:Y:S01]  /*16100*/  HMMA.16816.F32.BF16 R68, R12.reuse, R16, R68 ;  /* 0x000000100c44723c */ /* 0x044fe20000041844 */
[----:B------:R-:W-:Y:S01]  /*16110*/  LDSM.16.MT88.4 R28, [R189+0x1900] ;  /* 0x00190000bd1c783b */ /* 0x000fe20000004200 */
[----:B------:R-:W2:Y:S06]  /*16120*/  MUFU.EX2 R153, R153 ;  /* 0x0000009900997308 */ /* 0x000eac0000000800 */
[C---:B------:R-:W-:Y:S01]  /*16130*/  HMMA.16816.F32.BF16 R72, R12.reuse, R18, R72 ;  /* 0x000000120c48723c */ /* 0x040fe20000041848 */
[----:B------:R-:W2:Y:S03]  /*16140*/  LDSM.16.MT88.4 R16, [R195+0x1100] ;  /* 0x00110000c310783b */ /* 0x000ea60000004200 */
[----:B------:R-:W-:Y:S04]  /*16150*/  MUFU.EX2 R154, R154 ;  /* 0x0000009a009a7308 */ /* 0x000fe80000000800 */
[C---:B------:R-:W-:Y:S01]  /*16160*/  HMMA.16816.F32.BF16 R76, R12.reuse, R128, R76 ;  /* 0x000000800c4c723c */ /* 0x040fe2000004184c */
[----:B------:R-:W-:Y:S05]  /*16170*/  LDSM.16.MT88.4 R32, [R188+0x1900] ;  /* 0x00190000bc20783b */ /* 0x000fea0000004200 */
[----:B------:R-:W1:Y:S02]  /*16180*/  MUFU.EX2 R155, R155 ;  /* 0x0000009b009b7308 */ /* 0x000e640000000800 */
[C---:B------:R-:W-:Y:S01]  /*16190*/  HMMA.16816.F32.BF16 R80, R12.reuse, R130, R80 ;  /* 0x000000820c50723c */ /* 0x040fe20000041850 */
[----:B------:R-:W2:Y:S07]  /*161a0*/  LDSM.16.MT88.4 R128, [R195+0x3100] ;  /* 0x00310000c380783b */ /* 0x000eae0000004200 */
[C---:B---3--:R-:W-:Y:S01]  /*161b0*/  HMMA.16816.F32.BF16 R84, R12.reuse, R136, R84 ;  /* 0x000000880c54723c */ /* 0x048fe20000041854 */
[----:B------:R-:W-:Y:S07]  /*161c0*/  MUFU.EX2 R156, R156 ;  /* 0x0000009c009c7308 */ /* 0x000fee0000000800 */
[C---:B------:R-:W-:Y:S01]  /*161d0*/  HMMA.16816.F32.BF16 R88, R12.reuse, R138, R88 ;  /* 0x0000008a0c58723c */ /* 0x040fe20000041858 */
[----:B------:R-:W-:Y:S02]  /*161e0*/  LDSM.16.MT88.4 R136, [R189+0x3900] ;  /* 0x00390000bd88783b */ /* 0x000fe40000004200 */
[----:B------:R-:W3:Y:S05]  /*161f0*/  MUFU.EX2 R157, R157 ;  /* 0x0000009d009d7308 */ /* 0x000eea0000000800 */
[C---:B-1----:R-:W-:Y:S05]  /*16200*/  HMMA.16816.F32.BF16 R92, R12.reuse, R124, R92 ;  /* 0x0000007c0c5c723c */ /* 0x042fea000004185c */
[----:B------:R-:W-:Y:S03]  /*16210*/  MUFU.EX2 R158, R158 ;  /* 0x0000009e009e7308 */ /* 0x000fe60000000800 */
[----:B------:R-:W-:Y:S01]  /*16220*/  HMMA.16816.F32.BF16 R96, R12, R126, R96 ;  /* 0x0000007e0c60723c */ /* 0x000fe20000041860 */
[----:B------:R-:W1:Y:S06]  /*16230*/  LDSM.16.MT88.4 R124, [R190+0x3100] ;  /* 0x00310000be7c783b */ /* 0x000e6c0000004200 */
[----:B----4-:R-:W-:Y:S01]  /*16240*/  F2FP.BF16.PACK_AB R12, R149, R148 ;  /* 0x00000094950c723e */ /* 0x010fe200000010ff */
[----:B------:R-:W4:Y:S01]  /*16250*/  MUFU.EX2 R167, R167 ;  /* 0x000000a700a77308 */ /* 0x000f220000000800 */
[----:B-----5:R-:W-:Y:S03]  /*16260*/  F2FP.BF16.PACK_AB R14, R151, R150 ;  /* 0x00000096970e723e */ /* 0x020fe600000010ff */
[----:B--2---:R-:W-:Y:S01]  /*16270*/  F2FP.BF16.PACK_AB R13, R153, R152 ;  /* 0x00000098990d723e */ /* 0x004fe200000010ff */
[----:B------:R-:W-:Y:S01]  /*16280*/  FADD.FTZ R148, R148, R171 ;  /* 0x000000ab94947221 */ /* 0x000fe20000010000 */
[----:B------:R-:W-:Y:S03]  /*16290*/  F2FP.BF16.PACK_AB R15, R155, R154 ;  /* 0x0000009a9b0f723e */ /* 0x000fe600000010ff */
[----:B------:R-:W-:Y:S01]  /*162a0*/  FADD.FTZ R149, R149, R148 ;  /* 0x0000009495957221 */ /* 0x000fe20000010000 */
[----:B------:R-:W2:Y:S03]  /*162b0*/  MUFU.EX2 R159, R159 ;  /* 0x0000009f009f7308 */ /* 0x000ea60000000800 */
[C---:B------:R-:W-:Y:S03]  /*162c0*/  HMMA.16816.F32.BF16 R4, R12.reuse, R16, R4 ;  /* 0x000000100c04723c */ /* 0x040fe60000041804 */
[----:B------:R-:W-:Y:S04]  /*162d0*/  FADD.FTZ R150, R150, R149 ;  /* 0x0000009596967221 */ /* 0x000fe80000010000 */
[----:B------:R-:W5:Y:S01]  /*162e0*/  MUFU.EX2 R226, R165 ;  /* 0x000000a500e27308 */ /* 0x000f620000000800 */
[C---:B------:R-:W-:Y:S01]  /*162f0*/  HMMA.16816.F32.BF16 R8, R12.reuse, R18, R8 ;  /* 0x000000120c08723c */ /* 0x040fe20000041808 */
[----:B------:R-:W1:Y:S03]  /*16300*/  LDSM.16.MT88.4 R16, [R189+0x3100] ;  /* 0x00310000bd10783b */ /* 0x000e660000004200 */
[----:B------:R-:W-:Y:S04]  /*16310*/  FADD.FTZ R151, R151, R150 ;  /* 0x0000009697977221 */ /* 0x000fe80000010000 */
[C---:B------:R-:W-:Y:S08]  /*16320*/  HMMA.16816.F32.BF16 R100, R12.reuse, R20, R100 ;  /* 0x000000140c64723c */ /* 0x040ff00000041864 */
[C---:B------:R-:W-:Y:S01]  /*16330*/  HMMA.16816.F32.BF16 R104, R12.reuse, R22, R104 ;  /* 0x000000160c68723c */ /* 0x040fe20000041868 */
[----:B------:R-:W1:Y:S07]  /*16340*/  LDSM.16.MT88.4 R20, [R188+0x3100] ;  /* 0x00310000bc14783b */ /* 0x000e6e0000004200 */
[C---:B------:R-:W-:Y:S08]  /*16350*/  HMMA.16816.F32.BF16 R108, R12.reuse, R140, R108 ;  /* 0x0000008c0c6c723c */ /* 0x040ff0000004186c */
[C---:B------:R-:W-:Y:S01]  /*16360*/  HMMA.16816.F32.BF16 R112, R12.reuse, R142, R112 ;  /* 0x0000008e0c70723c */ /* 0x040fe20000041870 */
[----:B------:R-:W-:Y:S07]  /*16370*/  LDSM.16.MT88.4 R140, [R188+0x3900] ;  /* 0x00390000bc8c783b */ /* 0x000fee0000004200 */
[C---:B------:R-:W-:Y:S08]  /*16380*/  HMMA.16816.F32.BF16 R116, R12.reuse, R24, R116 ;  /* 0x000000180c74723c */ /* 0x040ff00000041874 */
[C---:B------:R-:W-:Y:S01]  /*16390*/  HMMA.16816.F32.BF16 R120, R12.reuse, R26, R120 ;  /* 0x0000001a0c78723c */ /* 0x040fe20000041878 */
[----:B------:R-:W2:Y:S07]  /*163a0*/  LDSM.16.MT88.4 R24, [R195+0x5100] ;  /* 0x00510000c318783b */ /* 0x000eae0000004200 */
[C---:B------:R-:W-:Y:S08]  /*163b0*/  HMMA.16816.F32.BF16 R36, R12.reuse, R128, R36 ;  /* 0x000000800c24723c */ /* 0x040ff00000041824 */
[C---:B------:R-:W-:Y:S08]  /*163c0*/  HMMA.16816.F32.BF16 R40, R12.reuse, R130, R40 ;  /* 0x000000820c28723c */ /* 0x040ff00000041828 */
        /* <DEDUP_REMOVED lines=15> */
[C---:B---3--:R-:W-:Y:S08]  /*164c0*/  HMMA.16816.F32.BF16 R84, R12.reuse, R16, R84 ;  /* 0x000000100c54723c */ /* 0x048ff00000041854 */
[C---:B------:R-:W-:Y:S01]  /*164d0*/  HMMA.16816.F32.BF16 R88, R12.reuse, R18, R88 ;  /* 0x000000120c58723c */ /* 0x040fe20000041858 */
[----:B------:R-:W2:Y:S07]  /*164e0*/  LDSM.16.MT88.4 R16, [R195+0x3900] ;  /* 0x00390000c310783b */ /* 0x000eae0000004200 */
[C---:B----4-:R-:W-:Y:S08]  /*164f0*/  HMMA.16816.F32.BF16 R92, R12.reuse, R20, R92 ;  /* 0x000000140c5c723c */ /* 0x050ff0000004185c */
[----:B------:R-:W-:Y:S01]  /*16500*/  HMMA.16816.F32.BF16 R96, R12, R22, R96 ;  /* 0x000000160c60723c */ /* 0x000fe20000041860 */
[----:B------:R-:W3:Y:S06]  /*16510*/  LDSM.16.MT88.4 R20, [R190+0x3900] ;  /* 0x00390000be14783b */ /* 0x000eec0000004200 */
[----:B------:R-:W-:Y:S01]  /*16520*/  F2FP.BF16.PACK_AB R12, R157, R156 ;  /* 0x0000009c9d0c723e */ /* 0x000fe200000010ff */
[----:B------:R-:W-:Y:S01]  /*16530*/  FADD.FTZ R156, R156, R151 ;  /* 0x000000979c9c7221 */ /* 0x000fe20000010000 */
[----:B------:R-:W-:Y:S03]  /*16540*/  F2FP.BF16.PACK_AB R14, R167, R158 ;  /* 0x0000009ea70e723e */ /* 0x000fe600000010ff */
[----:B------:R-:W-:Y:S01]  /*16550*/  F2FP.BF16.PACK_AB R13, R224, R159 ;  /* 0x0000009fe00d723e */ /* 0x000fe200000010ff */
[----:B------:R-:W-:Y:S01]  /*16560*/  FADD.FTZ R157, R157, R156 ;  /* 0x0000009c9d9d7221 */ /* 0x000fe20000010000 */
[----:B-----5:R-:W-:Y:S03]  /*16570*/  F2FP.BF16.PACK_AB R15, R226, R225 ;  /* 0x000000e1e20f723e */ /* 0x020fe600000010ff */
[----:B------:R-:W-:Y:S04]  /*16580*/  FADD.FTZ R158, R158, R157 ;  /* 0x0000009d9e9e7221 */ /* 0x000fe80000010000 */
[C---:B-1----:R-:W-:Y:S01]  /*16590*/  HMMA.16816.F32.BF16 R128, R12.reuse, R124, R4 ;  /* 0x0000007c0c80723c */ /* 0x042fe20000041804 */
[----:B------:R-:W1:Y:S02]  /*165a0*/  LDSM.16.MT88.4 R4, [R190+0x5900] ;  /* 0x00590000be04783b */ /* 0x000e640000004200 */
[----:B------:R-:W-:Y:S05]  /*165b0*/  FADD.FTZ R214, R167, R158 ;  /* 0x0000009ea7d67221 */ /* 0x000fea0000010000 */
[C---:B------:R-:W-:Y:S01]  /*165c0*/  HMMA.16816.F32.BF16 R124, R12.reuse, R126, R8 ;  /* 0x0000007e0c7c723c */ /* 0x040fe20000041808 */
[----:B------:R-:W4:Y:S07]  /*165d0*/  LDSM.16.MT88.4 R8, [R189+0x5900] ;  /* 0x00590000bd08783b */ /* 0x000f2e0000004200 */
        /* <DEDUP_REMOVED lines=21> */
[C---:B----4-:R-:W-:Y:S04]  /*16730*/  HMMA.16816.F32.BF16 R84, R12.reuse, R8, R84 ;  /* 0x000000080c54723c */ /* 0x050fe80000041854 */
        /* <DEDUP_REMOVED lines=16> */
.L_x_1947:
        /* <DEDUP_REMOVED lines=22> */
[C---:B------:R-:W-:Y:S01]  /*169a0*/  FMUL.FTZ R125, R4.reuse, R125 ;  /* 0x0000007d047d7220 */ /* 0x040fe20000410000 */
        /* <DEDUP_REMOVED lines=100> */
.L_x_1894:
        /* <DEDUP_REMOVED lines=140> */
[----:B-1----:R-:W-:-:S02]  /*178b0*/  IMAD.MOV.U32 R6, RZ, RZ, c[0x0][0x388] ;  /* 0x0000e200ff067624 */ /* 0x002fc400078e00ff */
[----:B--2---:R-:W-:-:S03]  /*178c0*/  @P1 IMAD.WIDE R18, R200, R15, c[0x0][0x508] ;  /* 0x00014200c8121625 */ /* 0x004fc600078e020f */
[----:B------:R-:W2:Y:S04]  /*178d0*/  @P0 LDG.E R9, [R26.64] ;  /* 0x000000061a090981 */ /* 0x000ea8000c1e1900 */
[----:B------:R3:W5:Y:S01]  /*178e0*/  @P1 LDG.E R6, [R18.64] ;  /* 0x0000000612061981 */ /* 0x000762000c1e1900 */
[----:B------:R-:W-:Y:S02]  /*178f0*/  CS2R R16, SRZ ;  /* 0x0000000000107805 */ /* 0x000fe4000001ff00 */
[--C-:B--2---:R-:W-:Y:S01]  /*17900*/  @P0 SHF.R.S32.HI R17, RZ, 0x1f, R9.reuse ;  /* 0x0000001fff110819 */ /* 0x104fe20000011409 */
[----:B------:R-:W-:Y:S01]  /*17910*/  @P0 IMAD.MOV.U32 R16, RZ, RZ, R9 ;  /* 0x000000ffff100224 */ /* 0x000fe200078e0009 */
[----:B------:R-:W-:Y:S05]  /*17920*/  @P1 BRA `(.L_x_1950) ;  /* 0x0000004000001947 */ /* 0x000fea0003800000 */
[----:B---3--:R-:W-:Y:S05]  /*17930*/  @!P0 BRA `(.L_x_1950) ;  /* 0x0000003000008947 */ /* 0x008fea0003800000 */
[----:B-----5:R-:W2:Y:S04]  /*17940*/  LDG.E R6, [R26.64] ;  /* 0x000000061a067981 */ /* 0x020ea8000c1e1900 */
[----:B------:R-:W2:Y:S02]  /*17950*/  LDG.E R3, [R26.64+0x4] ;  /* 0x000004061a037981 */ /* 0x000ea4000c1e1900 */
[----:B--2---:R-:W-:-:S02]  /*17960*/  IADD3 R6, -R6, R3, RZ ;  /* 0x0000000306067210 */ /* 0x004fc40007ffe1ff */
.L_x_1950:
[----:B---3--:R-:W-:Y:S01]  /*17970*/  LOP3.LUT R8, R12, 0xffffffe0, RZ, 0xc0, !PT ;  /* 0xffffffe00c087812 */ /* 0x008fe200078ec0ff */
        /* <DEDUP_REMOVED lines=10> */
[----:B------:R-:W-:Y:S01]  /*17a20*/  LOP3.LUT R12, R12, 0xffffff8, RZ, 0xc0, !PT ;  /* 0x0ffffff80c0c7812 */ /* 0x000fe200078ec0ff */
[----:B------:R-:W-:Y:S01]  /*17a30*/  IMAD.IADD R14, R14, 0x1, -R3 ;  /* 0x000000010e0e7824 */ /* 0x000fe200078e0a03 */
[----:B------:R-:W-:Y:S02]  /*17a40*/  LEA.HI R8, R8, R9, RZ, 0x2 ;  /* 0x0000000908087211 */ /* 0x000fe400078f10ff */
[----:B------:R-:W-:Y:S02]  /*17a50*/  IADD3 R7, -R12, R7, RZ ;  /* 0x000000070c077210 */ /* 0x000fe40007ffe1ff */
[----:B------:R-:W-:Y:S02]  /*17a60*/  SHF.R.S32.HI R8, RZ, 0x2, R8 ;  /* 0x00000002ff087819 */ /* 0x000fe40000011408 */
[----:B------:R-:W-:Y:S02]  /*17a70*/  ISETP.NE.AND P1, PT, R11, 0x1, PT ;  /* 0x000000010b00780c */ /* 0x000fe40003f25270 */
[-C--:B------:R-:W-:Y:S01]  /*17a80*/  LEA.HI R12, R10, R5.reuse, RZ, 0x3 ;  /* 0x000000050a0c7211 */ /* 0x080fe200078f18ff */
[----:B------:R-:W-:Y:S01]  /*17a90*/  IMAD R3, R7, 0x10, R8 ;  /* 0x0000001007037824 */ /* 0x000fe200078e0208 */
[----:B------:R-:W-:Y:S01]  /*17aa0*/  LOP3.LUT P2, RZ, R9, 0x3, RZ, 0xc0, !PT ;  /* 0x0000000309ff7812 */ /* 0x000fe2000784c0ff */
[----:B------:R-:W-:Y:S01]  /*17ab0*/  IMAD R8, R0, c[0x0][0x490], RZ ;  /* 0x0001240000087a24 */ /* 0x000fe200078e02ff */
[----:B------:R-:W-:Y:S01]  /*17ac0*/  MOV R18, R16 ;  /* 0x0000001000127202 */ /* 0x000fe20000000f00 */
[----:B------:R-:W-:Y:S01]  /*17ad0*/  IMAD R11, R14, 0x8, R3 ;  /* 0x000000080e0b7824 */ /* 0x000fe200078e0203 */
[----:B------:R-:W-:Y:S01]  /*17ae0*/  LEA.HI R10, R10, R5, RZ, 0x6 ;  /* 0x000000050a0a7211 */ /* 0x000fe200078f30ff */
[----:B------:R-:W-:Y:S01]  /*17af0*/  IMAD R9, R199, c[0x0][0x494], R8 ;  /* 0x00012500c7097a24 */ /* 0x000fe200078e0208 */
[----:B------:R-:W-:Y:S01]  /*17b00*/  LOP3.LUT R8, R12, 0xfffffff8, RZ, 0xc0, !PT ;  /* 0xfffffff80c087812 */ /* 0x000fe200078ec0ff */
[----:B------:R-:W-:Y:S01]  /*17b10*/  IMAD R7, R17, c[0x0][0x3a0], RZ ;  /* 0x0000e80011077a24 */ /* 0x000fe200078e02ff */
[----:B-1----:R-:W-:Y:S01]  /*17b20*/  LEA R11, R58, R11, 0x7 ;  /* 0x0000000b3a0b7211 */ /* 0x002fe200078e38ff */
[----:B------:R-:W-:Y:S01]  /*17b30*/  IMAD.WIDE.U32 R18, R199, c[0x0][0x490], R18 ;  /* 0x00012400c7127a25 */ /* 0x000fe200078e0012 */
[----:B------:R-:W-:-:S03]  /*17b40*/  SHF.L.U32 R10, R10, 0x3, RZ ;  /* 0x000000030a0a7819 */ /* 0x000fc600000006ff */
[----:B------:R-:W-:Y:S02]  /*17b50*/  IMAD.IADD R8, R5, 0x1, -R8 ;  /* 0x0000000105087824 */ /* 0x000fe400078e0a08 */
[C---:B------:R-:W-:Y:S02]  /*17b60*/  IMAD R7, R16.reuse, c[0x0][0x3a4], R7 ;  /* 0x0000e90010077a24 */ /* 0x040fe400078e0207 */
[----:B------:R-:W-:-:S04]  /*17b70*/  IMAD.WIDE.U32 R14, R16, c[0x0][0x3a0], RZ ;  /* 0x0000e800100e7a25 */ /* 0x000fc800078e00ff */
[----:B------:R-:W-:Y:S01]  /*17b80*/  @P1 IMAD.HI.U32 R5, R11, c[0x0][0x4ec], RZ ;  /* 0x00013b000b051a27 */ /* 0x000fe200078e00ff */
[----:B------:R-:W-:Y:S02]  /*17b90*/  IADD3 R15, R15, R7, RZ ;  /* 0x000000070f0f7210 */ /* 0x000fe40007ffe0ff */
[----:B------:R-:W-:Y:S01]  /*17ba0*/  SHF.R.S32.HI R7, RZ, 0x1f, R200 ;  /* 0x0000001fff077819 */ /* 0x000fe200000114c8 */
[----:B------:R-:W-:Y:S01]  /*17bb0*/  IMAD.IADD R19, R19, 0x1, R9 ;  /* 0x0000000113137824 */ /* 0x000fe200078e0209 */
[----:B------:R-:W-:Y:S01]  /*17bc0*/  SEL R200, R200, RZ, !P0 ;  /* 0x000000ffc8c87207 */ /* 0x000fe20004000000 */
[----:B------:R-:W-:Y:S01]  /*17bd0*/  IMAD.MOV.U32 R9, RZ, RZ, R11 ;  /* 0x000000ffff097224 */ /* 0x000fe200078e000b */
[----:B------:R-:W-:Y:S01]  /*17be0*/  @P1 SHF.R.U32.HI R9, RZ, c[0x0][0x4f0], R5 ;  /* 0x00013c00ff091a19 */ /* 0x000fe20000011605 */
[----:B------:R-:W-:Y:S01]  /*17bf0*/  IMAD R0, R0, c[0x0][0x3e8], RZ ;  /* 0x0000fa0000007a24 */ /* 0x000fe200078e02ff */
[----:B------:R-:W-:Y:S01]  /*17c00*/  SHF.R.S32.HI R5, RZ, 0x3, R12 ;  /* 0x00000003ff057819 */ /* 0x000fe2000001140c */
[----:B------:R-:W-:Y:S01]  /*17c10*/  IMAD.WIDE.U32 R14, R199, c[0x0][0x3e8], R14 ;  /* 0x0000fa00c70e7a25 */ /* 0x000fe200078e000e */
[----:B------:R-:W-:-:S02]  /*17c20*/  SEL R7, R7, RZ, !P0 ;  /* 0x000000ff07077207 */ /* 0x000fc40004000000 */
[----:B------:R-:W-:Y:S01]  /*17c30*/  LEA R21, R8, R5, 0x5 ;  /* 0x0000000508157211 */ /* 0x000fe200078e28ff */
[--C-:B------:R-:W-:Y:S01]  /*17c40*/  IMAD.MOV R12, RZ, RZ, -R9.reuse ;  /* 0x000000ffff0c7224 */ /* 0x100fe200078e0a09 */
[----:B------:R-:W-:Y:S01]  /*17c50*/  SHF.R.S32.HI R16, RZ, 0x1f, R9 ;  /* 0x0000001fff107819 */ /* 0x000fe20000011409 */
[----:B------:R-:W-:Y:S02]  /*17c60*/  IMAD R17, R199, c[0x0][0x3ec], R0 ;  /* 0x0000fb00c7117a24 */ /* 0x000fe400078e0200 */
[----:B------:R-:W-:Y:S02]  /*17c70*/  IMAD R12, R12, c[0x0][0x4e8], R11 ;  /* 0x00013a000c0c7a24 */ /* 0x000fe400078e020b */
[----:B------:R-:W-:Y:S01]  /*17c80*/  IMAD.WIDE.U32 R18, R200, c[0x0][0x498], R18 ;  /* 0x00012600c8127a25 */ /* 0x000fe200078e0012 */
[----:B------:R-:W-:-:S03]  /*17c90*/  IADD3 R15, R15, R17, RZ ;  /* 0x000000110f0f7210 */ /* 0x000fc60007ffe0ff */
        /* <DEDUP_REMOVED lines=10> */
[----:B------:R-:W-:-:S04]  /*17d40*/  IMAD.WIDE.U32 R20, R12, c[0x0][0x488], R20 ;  /* 0x000122000c147a25 */ /* 0x000fc800078e0014 */
[----:B------:R-:W-:Y:S01]  /*17d50*/  IMAD R17, R12, c[0x0][0x48c], R17 ;  /* 0x000123000c117a24 */ /* 0x000fe200078e0211 */
[----:B------:R-:W-:Y:S01]  /*17d60*/  LEA R12, P0, R20, c[0x0][0x450], 0x2 ;  /* 0x00011400140c7a11 */ /* 0x000fe200078010ff */
[----:B------:R-:W-:Y:S02]  /*17d70*/  IMAD.SHL.U32 R0, R5, 0x40, RZ ;  /* 0x0000004005007824 */ /* 0x000fe400078e00ff */
[----:B------:R-:W-:Y:S01]  /*17d80*/  IMAD R19, R7, c[0x0][0x3f0], RZ ;  /* 0x0000fc0007137a24 */ /* 0x000fe200078e02ff */
[----:B------:R-:W-:Y:S01]  /*17d90*/  IADD3 R17, R21, R17, RZ ;  /* 0x0000001115117210 */ /* 0x000fe20007ffe0ff */
[----:B------:R-:W-:Y:S01]  /*17da0*/  SHFL.IDX PT, R32, R12, RZ, 0x1c1f ;  /* 0x001c1fff0c207589 */ /* 0x000fe200000e0000 */
[----:B------:R-:W-:Y:S01]  /*17db0*/  LOP3.LUT R13, R0, 0x1c0, RZ, 0xc0, !PT ;  /* 0x000001c0000d7812 */ /* 0x000fe200078ec0ff */
[----:B------:R-:W-:Y:S01]  /*17dc0*/  IMAD.SHL.U32 R0, R8, 0x8, RZ ;  /* 0x0000000808007824 */ /* 0x000fe200078e00ff */
[----:B------:R-:W-:Y:S01]  /*17dd0*/  LEA.HI.X R17, R20, c[0x0][0x454], R17, 0x2, P0 ;  /* 0x0001150014117a11 */ /* 0x000fe200000f1411 */
[----:B------:R-:W-:Y:S01]  /*17de0*/  SHFL.IDX PT, R34, R12, 0x1, 0x1c1f ;  /* 0x003c1f000c227f89 */ /* 0x000fe200000e0000 */
[----:B------:R-:W-:Y:S01]  /*17df0*/  SHF.R.U32.HI R7, RZ, 0x3, R13 ;  /* 0x00000003ff077819 */ /* 0x000fe2000001160d */
[----:B------:R-:W-:Y:S01]  /*17e00*/  IMAD R16, R58, 0x80, R3 ;  /* 0x000000803a107824 */ /* 0x000fe200078e0203 */
[----:B------:R-:W-:Y:S01]  /*17e10*/  LOP3.LUT R8, R13, 0x38, R0, 0xf8, !PT ;  /* 0x000000380d087812 */ /* 0x000fe200078ef800 */
[----:B------:R-:W1:Y:S01]  /*17e20*/  SHFL.IDX PT, R33, R17, RZ, 0x1c1f ;  /* 0x001c1fff11217589 */ /* 0x000e6200000e0000 */
[C---:B------:R-:W-:Y:S01]  /*17e30*/  IMAD R19, R200.reuse, c[0x0][0x3f4], R19 ;  /* 0x0000fd00c8137a24 */ /* 0x040fe200078e0213 */
[----:B------:R-:W-:Y:S01]  /*17e40*/  SHF.R.S32.HI R13, RZ, 0x1f, R9 ;  /* 0x0000001fff0d7819 */ /* 0x000fe20000011409 */
[----:B------:R-:W-:Y:S01]  /*17e50*/  IMAD.WIDE.U32 R14, R200, c[0x0][0x3f0], R14 ;  /* 0x0000fc00c80e7a25 */ /* 0x000fe200078e000e */
[----:B------:R-:W2:Y:S01]  /*17e60*/  SHFL.IDX PT, R35, R17, 0x1, 0x1c1f ;  /* 0x003c1f0011237f89 */ /* 0x000ea200000e0000 */
[----:B------:R-:W-:-:S02]  /*17e70*/  LOP3.LUT R7, R8, R7, RZ, 0x3c, !PT ;  /* 0x0000000708077212 */ /* 0x000fc400078e3cff */
[----:B------:R-:W-:Y:S01]  /*17e80*/  IMAD.MOV R8, RZ, RZ, -R9 ;  /* 0x000000ffff087224 */ /* 0x000fe200078e0a09 */
[----:B------:R-:W-:Y:S01]  /*17e90*/  IADD3 R15, R15, R19, RZ ;  /* 0x000000130f0f7210 */ /* 0x000fe20007ffe0ff */
[----:B-----5:R-:W-:Y:S01]  /*17ea0*/  IMAD R3, R6, c[0x0][0x4e8], RZ ;  /* 0x00013a0006037a24 */ /* 0x020fe200078e02ff */
[----:B------:R-:W-:Y:S01]  /*17eb0*/  IADD3 R6, R16, 0x8, RZ ;  /* 0x0000000810067810 */ /* 0x000fe20007ffe0ff */
[----:B------:R-:W-:Y:S01]  /*17ec0*/  IMAD R8, R8, c[0x0][0x4e8], R11 ;  /* 0x00013a0008087a24 */ /* 0x000fe200078e020b */
[----:B------:R-:W-:Y:S01]  /*17ed0*/  LOP3.LUT R7, R7, 0x7ffffe00, R10, 0xf8, !PT ;  /* 0x7ffffe0007077812 */ /* 0x000fe200078ef80a */
[----:B------:R-:W-:Y:S01]  /*17ee0*/  IMAD R18, R13, c[0x0][0x3e0], RZ ;  /* 0x0000f8000d127a24 */ /* 0x000fe200078e02ff */
[-C--:B------:R-:W-:Y:S01]  /*17ef0*/  ISETP.GE.OR P1, PT, R16, R3.reuse, P2 ;  /* 0x000000031000720c */ /* 0x080fe20001726670 */
[----:B------:R-:W-:Y:S01]  /*17f00*/  IMAD.WIDE.U32 R14, R9, c[0x0][0x3e0], R14 ;  /* 0x0000f800090e7a25 */ /* 0x000fe200078e000e */
[----:B------:R-:W-:Y:S02]  /*17f10*/  ISETP.GE.OR P0, PT, R6, R3, P2 ;  /* 0x000000030600720c */ /* 0x000fe40001706670 */
[----:B------:R-:W-:Y:S01]  /*17f20*/  SHF.L.U32 R57, R7, 0x1, RZ ;  /* 0x0000000107397819 */ /* 0x000fe200000006ff */
[----:B------:R-:W-:Y:S01]  /*17f30*/  IMAD R18, R9, c[0x0][0x3e4], R18 ;  /* 0x0000f90009127a24 */ /* 0x000fe200078e0212 */
[----:B------:R-:W-:-:S02]  /*17f40*/  SHF.R.S32.HI R9, RZ, 0x1f, R8 ;  /* 0x0000001fff097819 */ /* 0x000fc40000011408 */
[----:B------:R-:W-:Y:S01]  /*17f50*/  LEA R58, R58, R5, 0x7 ;  /* 0x000000053a3a7211 */ /* 0x000fe200078e38ff */
[----:B------:R-:W-:Y:S02]  /*17f60*/  IMAD.IADD R15, R15, 0x1, R18 ;  /* 0x000000010f0f7824 */ /* 0x000fe400078e0212 */
[----:B------:R-:W-:Y:S02]  /*17f70*/  IMAD R9, R9, c[0x0][0x3d8], RZ ;  /* 0x0000f60009097a24 */ /* 0x000fe400078e02ff */
        /* <DEDUP_REMOVED lines=26> */
[----:B------:R-:W5:Y:S01]  /*18120*/  LDS.128 R4, [R57+0x8080] ;  /* 0x0080800039047984 */ /* 0x000f620000000c00 */
[----:B------:R-:W-:-:S09]  /*18130*/  ISETP.GE.AND P2, PT, R0, c[0x0][0x3c8], PT ;  /* 0x0000f20000007a0c */ /* 0x000fd20003f46270 */
[----:B------:R-:W-:Y:S02]  /*18140*/  @!P1 SHF.R.S32.HI R52, RZ, 0x1f, R55 ;  /* 0x0000001fff349819 */ /* 0x000fe40000011437 */
[----:B------:R-:W-:Y:S02]  /*18150*/  @!P0 SHF.R.S32.HI R2, RZ, 0x1f, R53 ;  /* 0x0000001fff028819 */ /* 0x000fe40000011435 */
[----:B------:R-:W-:Y:S01]  /*18160*/  @!P1 LEA.HI R52, R52, R55, RZ, 0x3 ;  /* 0x0000003734349211 */ /* 0x000fe200078f18ff */
[----:B------:R-:W-:Y:S01]  /*18170*/  @!P2 IMAD.WIDE R62, R0, 0x2, R60 ;  /* 0x00000002003ea825 */ /* 0x000fe200078e023c */
[----:B------:R-:W-:Y:S02]  /*18180*/  @!P0 LEA.HI R2, R2, R53, RZ, 0x3 ;  /* 0x0000003502028211 */ /* 0x000fe400078f18ff */
[----:B------:R-:W-:Y:S02]  /*18190*/  @!P1 LOP3.LUT R52, R52, 0xfffffff8, RZ, 0xc0, !PT ;  /* 0xfffffff834349812 */ /* 0x000fe400078ec0ff */
[----:B------:R-:W-:-:S03]  /*181a0*/  @!P0 LOP3.LUT R2, R2, 0xfffffff8, RZ, 0xc0, !PT ;  /* 0xfffffff802028812 */ /* 0x000fc600078ec0ff */
[----:B------:R-:W-:-:S04]  /*181b0*/  @!P1 IMAD.WIDE R52, R52, 0x2, R60 ;  /* 0x0000000234349825 */ /* 0x000fc800078e023c */
[----:B------:R-:W-:Y:S01]  /*181c0*/  @!P0 IMAD.WIDE R60, R2, 0x2, R60 ;  /* 0x00000002023c8825 */ /* 0x000fe200078e023c */
[----:B--2---:R2:W-:Y:S04]  /*181d0*/  @!P2 ST.E.128 [R62.64], R48 ;  /* 0x000000303e00a985 */ /* 0x0045e8000c101d06 */
[----:B-1----:R2:W-:Y:S04]  /*181e0*/  @!P1 ST.E.128 [R52.64], R32 ;  /* 0x0000002034009985 */ /* 0x0025e8000c101d06 */
[----:B-----5:R2:W-:Y:S02]  /*181f0*/  @!P0 ST.E.128 [R60.64], R4 ;  /* 0x000000043c008985 */ /* 0x0205e4000c101d06 */
.L_x_1952:
[----:B--2---:R-:W-:Y:S05]  /*18200*/  BSYNC B0 ;  /* 0x0000000000007941 */ /* 0x004fea0003800000 */
.L_x_1951:
        /* <DEDUP_REMOVED lines=23> */
.L_x_1954:
[----:B------:R-:W-:Y:S05]  /*18380*/  BSYNC B0 ;  /* 0x0000000000007941 */ /* 0x000fea0003800000 */
.L_x_1953:
        /* <DEDUP_REMOVED lines=23> */
.L_x_1956:
[----:B------:R-:W-:Y:S05]  /*18500*/  BSYNC B0 ;  /* 0x0000000000007941 */ /* 0x000fea0003800000 */
.L_x_1955:
        /* <DEDUP_REMOVED lines=24> */
.L_x_1949:
        /* <DEDUP_REMOVED lines=18> */
.L_x_1957:
        /* <DEDUP_REMOVED lines=41> */
.L_x_1959:
[----:B------:R-:W-:Y:S05]  /*18a40*/  BSYNC B0 ;  /* 0x0000000000007941 */ /* 0x000fea0003800000 */
.L_x_1958:
        /* <DEDUP_REMOVED lines=64> */
.L_x_1961:
[----:B------:R-:W-:Y:S05]  /*18e50*/  BSYNC B0 ;  /* 0x0000000000007941 */ /* 0x000fea0003800000 */
.L_x_1960:
        /* <DEDUP_REMOVED lines=21> */
.L_x_1963:
[----:B------:R-:W-:Y:S05]  /*18fb0*/  BSYNC B0 ;  /* 0x0000000000007941 */ /* 0x000fea0003800000 */
.L_x_1962:
        /* <DEDUP_REMOVED lines=21> */
.L_x_1965:
[----:B------:R-:W-:Y:S05]  /*19110*/  BSYNC B0 ;  /* 0x0000000000007941 */ /* 0x000fea0003800000 */
.L_x_1964:
        /* <DEDUP_REMOVED lines=22> */
.L_x_1966:
        /* <DEDUP_REMOVED lines=16> */
.L_x_2649:


//--------------------- .text._ZN7cutlass13device_kernelIN5flash19enable_sm80_to_sm89INS1_16FlashAttnFwdSm80INS1_25CollectiveMainloopFwdSm80ILi8ELi2ELb1EN4cute5tupleIJNS5_1CILi128EEENS7_ILi96EEENS7_ILi192EEEEEELi192ENS_10bfloat16_tEfNS_4arch4Sm80ELb0ELb0ELb0ELb0ELb0ELb0ELb1ELb0EEENS1_21CollectiveEpilogueFwdINS6_IJS8_SA_S9_EEENS6_IJNS7_ILi1EEESI_SI_EEESC_SE_Li256ELb0ELb1ELb0ELb0EEENS1_19SingleTileSchedulerILb0ELb0ELb1ELi128EEEEEEEEEvNT_6ParamsE --------------------------
	.section	.text._ZN7cutlass13device_kernelIN5flash19enable_sm80_to_sm89INS1_16FlashAttnFwdSm80INS1_25CollectiveMainloopFwdSm80ILi8ELi2ELb1EN4cute5tupleIJNS5_1CILi128EEENS7_ILi96EEENS7_ILi192EEEEEELi192ENS_10bfloat16_tEfNS_4arch4Sm80ELb0ELb0ELb0ELb0ELb0ELb0ELb1ELb0EEENS1_21CollectiveEpilogueFwdINS6_IJS8_SA_S9_EEENS6_IJNS7_ILi1EEESI_SI_EEESC_SE_Li256ELb0ELb1ELb0ELb0EEENS1_19SingleTileSchedulerILb0ELb0ELb1ELi128EEEEEEEEEvNT_6ParamsE,"ax",@progbits
	.sectioninfo	@"SHI_REGISTERS=255"
	.align	128
.text._ZN7cutlass13device_kernelIN5flash19enable_sm80_to_sm89INS1_16FlashAttnFwdSm80INS1_25CollectiveMainloopFwdSm80ILi8ELi2ELb1EN4cute5tupleIJNS5_1CILi128EEENS7_ILi96EEENS7_ILi192EEEEEELi192ENS_10bfloat16_tEfNS_4arch4Sm80ELb0ELb0ELb0ELb0ELb0ELb0ELb1ELb0EEENS1_21CollectiveEpilogueFwdINS6_IJS8_SA_S9_EEENS6_IJNS7_ILi1EEESI_SI_EEESC_SE_Li256ELb0ELb1ELb0ELb0EEENS1_19SingleTileSchedulerILb0ELb0ELb1ELi128EEEEEEEEEvNT_6ParamsE:
        .type           _ZN7cutlass13device_kernelIN5flash19enable_sm80_to_sm89INS1_16FlashAttnFwdSm80INS1_25CollectiveMainloopFwdSm80ILi8ELi2ELb1EN4cute5tupleIJNS5_1CILi128EEENS7_ILi96EEENS7_ILi192EEEEEELi192ENS_10bfloat16_tEfNS_4arch4Sm80ELb0ELb0ELb0ELb0ELb0ELb0ELb1ELb0EEENS1_21CollectiveEpilogueFwdINS6_IJS8_SA_S9_EEENS6_IJNS7_ILi1EEESI_SI_EEESC_SE_Li256ELb0ELb1ELb0ELb0EEENS1_19SingleTileSchedulerILb0ELb0ELb1ELi128EEEEEEEEEvNT_6ParamsE,@function
        .size           _ZN7cutlass13device_kernelIN5flash19enable_sm80_to_sm89INS1_16FlashAttnFwdSm80INS1_25CollectiveMainloopFwdSm80ILi8ELi2ELb1EN4cute5tupleIJNS5_1CILi128EEENS7_ILi96EEENS7_ILi192EEEEEELi192ENS_10bfloat16_tEfNS_4arch4Sm80ELb0ELb0ELb0ELb0ELb0ELb0ELb1ELb0EEENS1_21CollectiveEpilogueFwdINS6_IJS8_SA_S9_EEENS6_IJNS7_ILi1EEESI_SI_EEESC_SE_Li256ELb0ELb1ELb0ELb0EEENS1_19SingleTileSchedulerILb0ELb0ELb1ELi128EEEEEEEEEvNT_6ParamsE,(.L_x_2650 - _ZN7cutlass13device_kernelIN5flash19enable_sm80_to_sm89INS1_16FlashAttnFwdSm80INS1_25CollectiveMainloopFwdSm80ILi8ELi2ELb1EN4cute5tupleIJNS5_1CILi128EEENS7_ILi96EEENS7_ILi192EEEEEELi192ENS_10bfloat16_tEfNS_4arch4Sm80ELb0ELb0ELb0ELb0ELb0ELb0ELb1ELb0EEENS1_21CollectiveEpilogueFwdINS6_IJS8_SA_S9_EEENS6_IJNS7_ILi1EEESI_SI_EEESC_SE_Li256ELb0ELb1ELb0ELb0EEENS1_19SingleTileSchedulerILb0ELb0ELb1ELi128EEEEEEEEEvNT_6ParamsE)
        .other          _ZN7cutlass13device_kernelIN5flash19enable_sm80_to_sm89INS1_16FlashAttnFwdSm80INS1_25CollectiveMainloopFwdSm80ILi8ELi2ELb1EN4cute5tupleIJNS5_1CILi128EEENS7_ILi96EEENS7_ILi192EEEEEELi192ENS_10bfloat16_tEfNS_4arch4Sm80ELb0ELb0ELb0ELb0ELb0ELb0ELb1ELb0EEENS1_21CollectiveEpilogueFwdINS6_IJS8_SA_S9_EEENS6_IJNS7_ILi1EEESI_SI_EEESC_SE_Li256ELb0ELb1ELb0ELb0EEENS1_19SingleTileSchedulerILb0ELb0ELb1ELi128EEEEEEEEEvNT_6ParamsE,@"STO_CUDA_ENTRY STV_DEFAULT"
_ZN7cutlass13device_kernelIN5flash19enable_sm80_to_sm89INS1_16FlashAttnFwdSm80INS1_25CollectiveMainloopFwdSm80ILi8ELi2ELb1EN4cute5tupleIJNS5_1CILi128EEENS7_ILi96EEENS7_ILi192EEEEEELi192ENS_10bfloat16_tEfNS_4arch4Sm80ELb0ELb0ELb0ELb0ELb0ELb0ELb1ELb0EEENS1_21CollectiveEpilogueFwdINS6_IJS8_SA_S9_EEENS6_IJNS7_ILi1EEESI_SI_EEESC_SE_Li256ELb0ELb1ELb0ELb0EEENS1_19SingleTileSchedulerILb0ELb0ELb1ELi128EEEEEEEEEvNT_6ParamsE:
        /* <DEDUP_REMOVED lines=83> */
[----:B------:R-:W-:Y:S01]  /*0530*/  UIADD3 UR9, UR16, -0x1, URZ ;  /* 0xffffffff10097890 */ /* 0x000fe2000fffe03f */
[----:B------:R-:W-:Y:S01]  /*0540*/  LEA.HI R5, R12, R11, RZ, 0x1 ;  /* 0x0000000b0c057211 */ /* 0x000fe200078f08ff */
[----:B------:R-:W-:Y:S01]  /*0550*/  IMAD.WIDE.U32 R2, R0, c[0x0][0x1a8], R2 ;  /* 0x00006a0000027a25 */ /* 0x000fe200078e0002 */
[----:B------:R-:W-:Y:S01]  /*0560*/  SHF.R.S32.HI R4, RZ, 0x1f, R0 ;  /* 0x0000001fff047819 */ /* 0x000fe20000011400 */
[----:B------:R-:W-:Y:S01]  /*0570*/  USHF.R.S32.HI UR12, URZ, 0x1f, UR9 ;  /* 0x0000001f3f0c7899 */ /* 0x000fe20008011409 */
        /* <DEDUP_REMOVED lines=20> */
[----:B------:R-:W-:-:S02]  /*06c0*/  UIMAD UR8, UR5, UR9, URZ ;  /* 0x00000009050872a4 */ /* 0x000fc4000f8e023f */
[----:B------:R-:W2:Y:S01]  /*06d0*/  SHFL.IDX PT, R9, R15, RZ, 0x181f ;  /* 0x00181fff0f097589 */ /* 0x000ea200000e0000 */
[----:B------:R-:W-:Y:S01]  /*06e0*/  IMAD R3, R27, c[0x0][0x1e8], RZ ;  /* 0x00007a001b037a24 */ /* 0x000fe200078e02ff */
[----:B------:R-:W-:Y:S01]  /*06f0*/  LEA.HI R28, R2, R10, RZ, 0x3 ;  /* 0x0000000a021c7211 */ /* 0x000fe200078f18ff */
[----:B------:R-:W-:Y:S01]  /*0700*/  IMAD R0, R13, c[0x0][0x208], RZ ;  /* 0x000082000d007a24 */ /* 0x000fe200078e02ff */
[----:B------:R-:W-:Y:S01]  /*0710*/  UIMAD UR8, UR12, UR18, UR8 ;  /* 0x000000120c0872a4 */ /* 0x000fe2000f8e0208 */
[----:B------:R-:W-:Y:S01]  /*0720*/  IMAD.IADD R5, R5, 0x1, R7 ;  /* 0x0000000105057824 */ /* 0x000fe200078e0207 */
[----:B------:R-:W-:Y:S01]  /*0730*/  LOP3.LUT R12, R28, 0xfffffff8, RZ, 0xc0, !PT ;  /* 0xfffffff81c0c7812 */ /* 0x000fe200078ec0ff */
[----:B------:R-:W-:Y:S01]  /*0740*/  IMAD R13, R24, c[0x0][0x1ec], R3 ;  /* 0x00007b00180d7a24 */ /* 0x000fe200078e0203 */
[----:B------:R-:W-:Y:S01]  /*0750*/  UIMAD UR6, UR6, UR11, URZ ;  /* 0x0000000b060672a4 */ /* 0x000fe2000f8e023f */
[C---:B------:R-:W-:Y:S01]  /*0760*/  IMAD R0, R22.reuse, c[0x0][0x20c], R0 ;  /* 0x0000830016007a24 */ /* 0x040fe200078e0200 */
[----:B------:R-:W-:Y:S01]  /*0770*/  UISETP.GE.AND UP1, UPT, UR4, 0x61, UPT ;  /* 0x000000610400788c */ /* 0x000fe2000bf26270 */
[----:B------:R-:W-:Y:S01]  /*0780*/  IMAD.WIDE.U32 R2, R22, c[0x0][0x208], R246 ;  /* 0x0000820016027a25 */ /* 0x000fe200078e00f6 */
[----:B------:R-:W-:-:S03]  /*0790*/  UIADD3 UR6, UR15, UR6, URZ ;  /* 0x000000060f067290 */ /* 0x000fc6000fffe03f */
[----:B------:R-:W-:-:S04]  /*07a0*/  IMAD.WIDE.U32 R6, R24, c[0x0][0x1e8], R4 ;  /* 0x00007a0018067a25 */ /* 0x000fc800078e0004 */
[----:B------:R-:W-:Y:S02]  /*07b0*/  IMAD R27, R27, c[0x0][0x210], RZ ;  /* 0x000084001b1b7a24 */ /* 0x000fe400078e02ff */
[----:B------:R-:W-:Y:S01]  /*07c0*/  IMAD.IADD R5, R3, 0x1, R0 ;  /* 0x0000000103057824 */ /* 0x000fe200078e0200 */
[----:B------:R-:W-:Y:S01]  /*07d0*/  @!P0 SHF.R.S32.HI R0, RZ, 0x1f, R250 ;  /* 0x0000001fff008819 */ /* 0x000fe200000114fa */
[----:B------:R-:W-:Y:S02]  /*07e0*/  IMAD.MOV.U32 R4, RZ, RZ, R2 ;  /* 0x000000ffff047224 */ /* 0x000fe400078e0002 */
[----:B------:R-:W-:Y:S01]  /*07f0*/  IMAD R27, R24, c[0x0][0x214], R27 ;  /* 0x00008500181b7a24 */ /* 0x000fe200078e021b */
[----:B------:R-:W-:Y:S01]  /*0800*/  @!P0 LEA.HI R0, R0, R250, RZ, 0x3 ;  /* 0x000000fa00008211 */ /* 0x000fe200078f18ff */
[----:B------:R-:W-:Y:S02]  /*0810*/  IMAD.U32 R11, RZ, RZ, UR7 ;  /* 0x00000007ff0b7e24 */ /* 0x000fe4000f8e00ff */
        /* <DEDUP_REMOVED lines=48> */
[----:B------:R4:W-:Y:S01]  /*0b20*/  @!P5 LDGSTS.E.BYPASS.LTC128B.128 [R239+0x5100], [R16.64], !P4 ;  /* 0x0510000010efdfae */ /* 0x0009e2000e101d54 */
        /* <DEDUP_REMOVED lines=93> */
[----:B------:R1:W-:Y:S01]  /*1100*/  STL.64 [R1], R34 ;  /* 0x0000002201007387 */ /* 0x0003e20000100a00 */
        /* <DEDUP_REMOVED lines=96> */
.L_x_1967:
        /* <DEDUP_REMOVED lines=50> */
.L_x_1968:
[----:B--23--:R-:W-:Y:S01]  /*1a30*/  HMMA.16816.F32.BF16 R32, R152, R16, RZ ;  /* 0x000000109820723c */ /* 0x00cfe200000418ff */
[----:B------:R-:W-:Y:S01]  /*1a40*/  IMAD.MOV.U32 R3, RZ, RZ, 0x40 ;  /* 0x00000040ff037424 */ /* 0x000fe200078e00ff */
[----:B------:R-:W-:Y:S01]  /*1a50*/  ULDC UR5, c[0x0][0x1d0] ;  /* 0x0000740000057ab9 */ /* 0x000fe20000000800 */
[----:B------:R-:W-:Y:S01]  /*1a60*/  STL [R1+0x24], R239 ;  /* 0x000024ef01007387 */ /* 0x000fe20000100800 */
[----:B------:R-:W-:Y:S01]  /*1a70*/  UIADD3 UR5, UR7, UR5, URZ ;  /* 0x0000000507057290 */ /* 0x000fe2000fffe03f */
[----:B------:R-:W-:-:S02]  /*1a80*/  SHF.L.U32 R135, R2, 0x1, RZ ;  /* 0x0000000102877819 */ /* 0x000fc400000006ff */
[----:B------:R-:W-:Y:S01]  /*1a90*/  SEL R234, R3, 0xffffffc0, !P1 ;  /* 0xffffffc003ea7807 */ /* 0x000fe20004800000 */
[C---:B------:R-:W-:Y:S01]  /*1aa0*/  HMMA.16816.F32.BF16 R28, R152.reuse, R18, RZ ;  /* 0x00000012981c723c */ /* 0x040fe200000418ff */
[----:B------:R-:W0:Y:S01]  /*1ab0*/  LDGDEPBAR ;  /* 0x00000000000079af */ /* 0x000e220000000000 */
[C-C-:B------:R-:W-:Y:S01]  /*1ac0*/  IMAD.IADD R2, R235.reuse, 0x1, R135.reuse ;  /* 0x00000001eb027824 */ /* 0x140fe200078e0287 */
[----:B------:R-:W-:Y:S01]  /*1ad0*/  IADD3 R3, R234, R4, RZ ;  /* 0x00000004ea037210 */ /* 0x000fe20007ffe0ff */
[----:B------:R-:W-:Y:S02]  /*1ae0*/  IMAD.IADD R5, R232, 0x1, R234 ;  /* 0x00000001e8057824 */ /* 0x000fe400078e02ea */
[----:B------:R-:W-:Y:S02]  /*1af0*/  IMAD R233, R0, 0x2, R135 ;  /* 0x0000000200e97824 */ /* 0x000fe400078e0287 */
[----:B------:R-:W-:Y:S01]  /*1b00*/  HMMA.16816.F32.BF16 R24, R152, R20, RZ ;  /* 0x000000149818723c */ /* 0x000fe200000418ff */
[----:B------:R-:W-:Y:S02]  /*1b10*/  LDSM.16.M88.4 R68, [R5+0x13900] ;  /* 0x013900000544783b */ /* 0x000fe40000000200 */
[----:B------:R-:W-:-:S02]  /*1b20*/  IADD3 R0, R235, R233, RZ ;  /* 0x000000e9eb007210 */ /* 0x000fc40007ffe0ff */
[----:B------:R-:W-:Y:S03]  /*1b30*/  LDSM.16.M88.4 R108, [R3+0x12100] ;  /* 0x01210000036c783b */ /* 0x000fe60000000200 */
[C---:B----4-:R-:W-:Y:S01]  /*1b40*/  HMMA.16816.F32.BF16 R16, R152.reuse, R36, RZ ;  /* 0x000000249810723c */ /* 0x050fe200000418ff */
[----:B------:R-:W-:Y:S07]  /*1b50*/  LDSM.16.M88.4 R112, [R3+0x13900] ;  /* 0x013900000370783b */ /* 0x000fee0000000200 */
[C---:B------:R-:W-:Y:S08]  /*1b60*/  HMMA.16816.F32.BF16 R12, R152.reuse, R38, RZ ;  /* 0x00000026980c723c */ /* 0x040ff000000418ff */
[C---:B-1----:R-:W-:Y:S08]  /*1b70*/  HMMA.16816.F32.BF16 R8, R152.reuse, R40, RZ ;  /* 0x000000289808723c */ /* 0x042ff000000418ff */
[----:B------:R-:W-:Y:S08]  /*1b80*/  HMMA.16816.F32.BF16 R20, R152, R22, RZ ;  /* 0x000000169814723c */ /* 0x000ff000000418ff */
[C---:B------:R-:W-:Y:S08]  /*1b90*/  HMMA.16816.F32.BF16 R88, R156.reuse, R48, R24 ;  /* 0x000000309c58723c */ /* 0x040ff00000041818 */
[C---:B------:R-:W-:Y:S08]  /*1ba0*/  HMMA.16816.F32.BF16 R80, R156.reuse, R44, R16 ;  /* 0x0000002c9c50723c */ /* 0x040ff00000041810 */
[C---:B------:R-:W-:Y:S01]  /*1bb0*/  HMMA.16816.F32.BF16 R72, R156.reuse, R46, R12 ;  /* 0x0000002e9c48723c */ /* 0x040fe2000004180c */
[----:B------:R-:W1:Y:S07]  /*1bc0*/  LDSM.16.M88.4 R44, [R5+0x12900] ;  /* 0x01290000052c783b */ /* 0x000e6e0000000200 */
[----:B------:R-:W-:Y:S08]  /*1bd0*/  HMMA.16816.F32.BF16 R76, R156, R60, R8 ;  /* 0x0000003c9c4c723c */ /* 0x000ff00000041808 */
[----:B------:R-:W-:Y:S08]  /*1be0*/  HMMA.16816.F32.BF16 R24, R152, R42, RZ ;  /* 0x0000002a9818723c */ /* 0x000ff000000418ff */
[C---:B------:R-:W-:Y:S01]  /*1bf0*/  HMMA.16816.F32.BF16 R92, R156.reuse, R52, R32 ;  /* 0x000000349c5c723c */ /* 0x040fe20000041820 */
[----:B------:R-:W-:Y:S07]  /*1c00*/  LDSM.16.M88.4 R32, [R5+0x12100] ;  /* 0x012100000520783b */ /* 0x000fee0000000200 */
[----:B------:R-:W-:Y:S01]  /*1c10*/  HMMA.16816.F32.BF16 R96, R156, R54, R28 ;  /* 0x000000369c60723c */ /* 0x000fe2000004181c */
[----:B------:R-:W2:Y:S07]  /*1c20*/  LDSM.16.M88.4 R52, [R5+0x13100] ;  /* 0x013100000534783b */ /* 0x000eae0000000200 */
[C---:B------:R-:W-:Y:S08]  /*1c30*/  HMMA.16816.F32.BF16 R12, R152.reuse, R64, RZ ;  /* 0x00000040980c723c */ /* 0x040ff000000418ff */
[----:B------:R-:W-:Y:S01]  /*1c40*/  HMMA.16816.F32.BF16 R8, R152, R66, RZ ;  /* 0x000000429808723c */ /* 0x000fe200000418ff */
[----:B------:R-:W3:Y:S07]  /*1c50*/  LDSM.16.M88.4 R64, [R5+0x14100] ;  /* 0x014100000540783b */ /* 0x000eee0000000200 */
[----:B------:R-:W-:Y:S08]  /*1c60*/  HMMA.16816.F32.BF16 R84, R156, R50, R20 ;  /* 0x000000329c54723c */ /* 0x000ff00000041814 */
[C---:B------:R-:W-:Y:S08]  /*1c70*/  HMMA.16816.F32.BF16 R20, R152.reuse, R56, RZ ;  /* 0x000000389814723c */ /* 0x040ff000000418ff */
[----:B------:R-:W-:Y:S08]  /*1c80*/  HMMA.16816.F32.BF16 R16, R152, R58, RZ ;  /* 0x0000003a9810723c */ /* 0x000ff000000418ff */
[C---:B------:R-:W-:Y:S01]  /*1c90*/  HMMA.16816.F32.BF16 R56, R156.reuse, R62, R24 ;  /* 0x0000003e9c38723c */ /* 0x040fe20000041818 */
[----:B------:R-:W4:Y:S07]  /*1ca0*/  LDSM.16.M88.4 R60, [R5+0x14900] ;  /* 0x01490000053c783b */ /* 0x000f2e0000000200 */
[C---:B------:R-:W-:Y:S08]  /*1cb0*/  HMMA.16816.F32.BF16 R36, R156.reuse, R104, R12 ;  /* 0x000000689c24723c */ /* 0x040ff0000004180c */
[C---:B------:R-:W-:Y:S01]  /*1cc0*/  HMMA.16816.F32.BF16 R28, R156.reuse, R106, R8 ;  /* 0x0000006a9c1c723c */ /* 0x040fe20000041808 */
[----:B------:R-:W3:Y:S07]  /*1cd0*/  LDSM.16.M88.4 R104, [R3+0x13100] ;  /* 0x013100000368783b */ /* 0x000eee0000000200 */
[C---:B------:R-:W-:Y:S08]  /*1ce0*/  HMMA.16816.F32.BF16 R48, R156.reuse, R100, R20 ;  /* 0x000000649c30723c */ /* 0x040ff00000041814 */
[----:B------:R-:W-:Y:S01]  /*1cf0*/  HMMA.16816.F32.BF16 R40, R156, R102, R16 ;  /* 0x000000669c28723c */ /* 0x000fe20000041810 */
[----:B------:R-:W3:Y:S07]  /*1d00*/  LDSM.16.M88.4 R100, [R3+0x12900] ;  /* 0x012900000364783b */ /* 0x000eee0000000200 */
[C---:B-1----:R-:W-:Y:S08]  /*1d10*/  HMMA.16816.F32.BF16 R16, R184.reuse, R44, R88 ;  /* 0x0000002cb810723c */ /* 0x042ff00000041858 */
[C---:B------:R-:W-:Y:S08]  /*1d20*/  HMMA.16816.F32.BF16 R12, R184.reuse, R46, R84 ;  /* 0x0000002eb80c723c */ /* 0x040ff00000041854 */
[C---:B--2---:R-:W-:Y:S08]  /*1d30*/  HMMA.16816.F32.BF16 R44, R184.reuse, R54, R72 ;  /* 0x00000036b82c723c */ /* 0x044ff00000041848 */
[C---:B------:R-:W-:Y:S08]  /*1d40*/  HMMA.16816.F32.BF16 R24, R184.reuse, R32, R92 ;  /* 0x00000020b818723c */ /* 0x040ff0000004185c */
[C---:B------:R-:W-:Y:S08]  /*1d50*/  HMMA.16816.F32.BF16 R20, R184.reuse, R34, R96 ;  /* 0x00000022b814723c */ /* 0x040ff00000041860 */
[C---:B------:R-:W-:Y:S01]  /*1d60*/  HMMA.16816.F32.BF16 R8, R184.reuse, R52, R80 ;  /* 0x00000034b808723c */ /* 0x040fe20000041850 */
[----:B------:R-:W-:Y:S07]  /*1d70*/  LDSM.16.M88.4 R52, [R3+0x14100] ;  /* 0x014100000334783b */ /* 0x000fee0000000200 */
[C---:B---3--:R-:W-:Y:S08]  /*1d80*/  HMMA.16816.F32.BF16 R92, R184.reuse, R64, R48 ;  /* 0x00000040b85c723c */ /* 0x048ff00000041830 */
[C---:B------:R-:W-:Y:S01]  /*1d90*/  HMMA.16816.F32.BF16 R88, R184.reuse, R66, R40 ;  /* 0x00000042b858723c */ /* 0x040fe20000041828 */
[----:B------:R-:W1:Y:S04]  /*1da0*/  LDSM.16.M88.4 R64, [R3+0x14900] ;  /* 0x014900000340783b */ /* 0x000e680000000200 */
[----:B------:R-:W-:Y:S03]  /*1db0*/  LDSM.16.M88.4 R40, [R232+0x16100] ;  /* 0x01610000e828783b */ /* 0x000fe60000000200 */
[C---:B----4-:R-:W-:Y:S01]  /*1dc0*/  HMMA.16816.F32.BF16 R84, R184.reuse, R60, R36 ;  /* 0x0000003cb854723c */ /* 0x050fe20000041824 */
[----:B------:R-:W-:Y:S07]  /*1dd0*/  LDSM.16.M88.4 R36, [R232+0x16900] ;  /* 0x01690000e824783b */ /* 0x000fee0000000200 */
[C---:B------:R-:W-:Y:S01]  /*1de0*/  HMMA.16816.F32.BF16 R80, R184.reuse, R62, R28 ;  /* 0x0000003eb850723c */ /* 0x040fe2000004181c */
[----:B------:R-:W2:Y:S07]  /*1df0*/  LDSM.16.M88.4 R60, [R232+0x15100] ;  /* 0x01510000e83c783b */ /* 0x000eae0000000200 */
[C---:B------:R-:W-:Y:S08]  /*1e00*/  HMMA.16816.F32.BF16 R76, R184.reuse, R68, R76 ;  /* 0x00000044b84c723c */ /* 0x040ff0000004184c */
[----:B------:R-:W-:Y:S08]  /*1e10*/  HMMA.16816.F32.BF16 R96, R184, R70, R56 ;  /* 0x00000046b860723c */ /* 0x000ff00000041838 */
        /* <DEDUP_REMOVED lines=8> */
[C---:B------:R-:W-:Y:S01]  /*1ea0*/  HMMA.16816.F32.BF16 R32, R188.reuse, R104, R8 ;  /* 0x00000068bc20723c */ /* 0x040fe20000041808 */
[----:B------:R-:W2:Y:S07]  /*1eb0*/  LDSM.16.M88.4 R104, [R4+0x15100] ;  /* 0x015100000468783b */ /* 0x000eae0000000200 */
[C---:B------:R-:W-:Y:S08]  /*1ec0*/  HMMA.16816.F32.BF16 R24, R188.reuse, R112, R76 ;  /* 0x00000070bc18723c */ /* 0x040ff0000004184c */
[C---:B------:R-:W-:Y:S01]  /*1ed0*/  HMMA.16816.F32.BF16 R20, R188.reuse, R114, R96 ;  /* 0x00000072bc14723c */ /* 0x040fe20000041860 */
[----:B------:R-:W3:Y:S04]  /*1ee0*/  LDSM.16.M88.4 R96, [R4+0x15900] ;  /* 0x015900000460783b */ /* 0x000ee80000000200 */
[----:B------:R-:W3:Y:S03]  /*1ef0*/  LDSM.16.M88.4 R112, [R4+0x16100] ;  /* 0x016100000470783b */ /* 0x000ee60000000200 */
[C---:B-1----:R-:W-:Y:S08]  /*1f00*/  HMMA.16816.F32.BF16 R8, R188.reuse, R64, R84 ;  /* 0x00000040bc08723c */ /* 0x042ff00000041854 */
[C---:B------:R-:W-:Y:S08]  /*1f10*/  HMMA.16816.F32.BF16 R12, R188.reuse, R54, R88 ;  /* 0x00000036bc0c723c */ /* 0x040ff00000041858 */
[----:B------:R-:W-:Y:S08]  /*1f20*/  HMMA.16816.F32.BF16 R80, R188, R66, R80 ;  /* 0x00000042bc50723c */ /* 0x000ff00000041850 */
[C---:B--2---:R-:W-:Y:S08]  /*1f30*/  HMMA.16816.F32.BF16 R72, R192.reuse, R60, R72 ;  /* 0x0000003cc048723c */ /* 0x044ff00000041848 */
[C---:B------:R-:W-:Y:S08]  /*1f40*/  HMMA.16816.F32.BF16 R76, R192.reuse, R62, R68 ;  /* 0x0000003ec04c723c */ /* 0x040ff00000041844 */
[C---:B---3--:R-:W-:Y:S08]  /*1f50*/  HMMA.16816.F32.BF16 R88, R192.reuse, R44, R56 ;  /* 0x0000002cc058723c */ /* 0x048ff00000041838 */
[----:B------:R-:W-:Y:S01]  /*1f60*/  HMMA.16816.F32.BF16 R68, R192, R46, R48 ;  /* 0x0000002ec044723c */ /* 0x000fe20000041830 */
[----:B------:R-:W1:Y:S04]  /*1f70*/  LDSM.16.M88.4 R48, [R4+0x16900] ;  /* 0x016900000430783b */ /* 0x000e680000000200 */
[----:B------:R-:W-:Y:S03]  /*1f80*/  LDSM.16.M88.4 R44, [R4+0x17100] ;  /* 0x01710000042c783b */ /* 0x000fe60000000200 */
[----:B------:R-:W-:Y:S08]  /*1f90*/  HMMA.16816.F32.BF16 R16, R188, R52, R92 ;  /* 0x00000034bc10723c */ /* 0x000ff0000004185c */
[C---:B------:R-:W-:Y:S08]  /*1fa0*/  HMMA.16816.F32.BF16 R84, R192.reuse, R40, R32 ;  /* 0x00000028c054723c */ /* 0x040ff00000041820 */
[C---:B------:R-:W-:Y:S01]  /*1fb0*/  HMMA.16816.F32.BF16 R92, R192.reuse, R42, R28 ;  /* 0x0000002ac05c723c */ /* 0x040fe2000004181c */
[----:B------:R-:W2:Y:S04]  /*1fc0*/  LDSM.16.M88.4 R40, [R4+0x17900] ;  /* 0x017900000428783b */ /* 0x000ea80000000200 */
[----:B------:R-:W3:Y:S03]  /*1fd0*/  LDSM.16.M88.4 R28, [R5+0x15100] ;  /* 0x01510000051c783b */ /* 0x000ee60000000200 */
[C---:B------:R-:W-:Y:S01]  /*1fe0*/  HMMA.16816.F32.BF16 R64, R192.reuse, R36, R24 ;  /* 0x00000024c040723c */ /* 0x040fe20000041818 */
[----:B------:R-:W1:Y:S07]  /*1ff0*/  LDSM.16.M88.4 R24, [R5+0x15900] ;  /* 0x015900000518783b */ /* 0x000e6e0000000200 */
[C---:B------:R-:W-:Y:S08]  /*2000*/  HMMA.16816.F32.BF16 R60, R192.reuse, R38, R20 ;  /* 0x00000026c03c723c */ /* 0x040ff00000041814 */
[C---:B----4-:R-:W-:Y:S08]  /*2010*/  HMMA.16816.F32.BF16 R36, R192.reuse, R108, R8 ;  /* 0x0000006cc024723c */ /* 0x050ff00000041808 */
[C---:B------:R-:W-:Y:S08]  /*2020*/  HMMA.16816.F32.BF16 R52, R192.reuse, R102, R12 ;  /* 0x00000066c034723c */ /* 0x040ff0000004180c */
[----:B------:R-:W-:Y:S01]  /*2030*/  HMMA.16816.F32.BF16 R32, R192, R110, R80 ;  /* 0x0000006ec020723c */ /* 0x000fe20000041850 */
[----:B------:R-:W4:Y:S07]  /*2040*/  LDSM.16.M88.4 R80, [R5+0x16100] ;  /* 0x016100000550783b */ /* 0x000f2e0000000200 */
[C---:B------:R-:W-:Y:S01]  /*2050*/  HMMA.16816.F32.BF16 R20, R196.reuse, R104, R72 ;  /* 0x00000068c414723c */ /* 0x040fe20000041848 */
[----:B------:R-:W1:Y:S07]  /*2060*/  LDSM.16.M88.4 R72, [R5+0x16900] ;  /* 0x016900000548783b */ /* 0x000e6e0000000200 */
[C---:B------:R-:W-:Y:S08]  /*2070*/  HMMA.16816.F32.BF16 R12, R196.reuse, R96, R88 ;  /* 0x00000060c40c723c */ /* 0x040ff00000041858 */
[----:B------:R-:W-:Y:S08]  /*2080*/  HMMA.16816.F32.BF16 R8, R196, R98, R68 ;  /* 0x00000062c408723c */ /* 0x000ff00000041844 */
[----:B------:R-:W-:Y:S08]  /*2090*/  HMMA.16816.F32.BF16 R56, R192, R100, R16 ;  /* 0x00000064c038723c */ /* 0x000ff00000041810 */
[C---:B------:R-:W-:Y:S01]  /*20a0*/  HMMA.16816.F32.BF16 R16, R196.reuse, R106, R76 ;  /* 0x0000006ac410723c */ /* 0x040fe2000004184c */
[----:B------:R-:W3:Y:S07]  /*20b0*/  LDSM.16.M88.4 R76, [R5+0x17100] ;  /* 0x01710000054c783b */ /* 0x000eee0000000200 */
[C---:B------:R-:W-:Y:S08]  /*20c0*/  HMMA.16816.F32.BF16 R68, R196.reuse, R112, R84 ;  /* 0x00000070c444723c */ /* 0x040ff00000041854 */
[C---:B------:R-:W-:Y:S08]  /*20d0*/  HMMA.16816.F32.BF16 R100, R196.reuse, R114, R92 ;  /* 0x00000072c464723c */ /* 0x040ff0000004185c */
[C---:B-1----:R-:W-:Y:S08]  /*20e0*/  HMMA.16816.F32.BF16 R88, R196.reuse, R48, R64 ;  /* 0x00000030c458723c */ /* 0x042ff00000041840 */
[C---:B------:R-:W-:Y:S08]  /*20f0*/  HMMA.16816.F32.BF16 R96, R196.reuse, R50, R60 ;  /* 0x00000032c460723c */ /* 0x040ff0000004183c */
[C---:B--2---:R-:W-:Y:S01]  /*2100*/  HMMA.16816.F32.BF16 R84, R196.reuse, R40, R36 ;  /* 0x00000028c454723c */ /* 0x044fe20000041824 */
[----:B------:R-:W1:Y:S07]  /*2110*/  LDSM.16.M88.4 R36, [R5+0x17900] ;  /* 0x017900000524783b */ /* 0x000e6e0000000200 */
[----:B------:R-:W-:Y:S01]  /*2120*/  HMMA.16816.F32.BF16 R64, R196, R42, R32 ;  /* 0x0000002ac440723c */ /* 0x000fe20000041820 */
[----:B------:R-:W2:Y:S04]  /*2130*/  LDSM.16.M88.4 R32, [R3+0x15100] ;  /* 0x015100000320783b */ /* 0x000ea80000000200 */
[----:B------:R-:W-:Y:S03]  /*2140*/  LDSM.16.M88.4 R40, [R3+0x16900] ;  /* 0x016900000328783b */ /* 0x000fe60000000200 */
[C---:B---3--:R-:W-:Y:S08]  /*2150*/  HMMA.16816.F32.BF16 R60, R200.reuse, R28, R20 ;  /* 0x0000001cc83c723c */ /* 0x048ff00000041814 */
[C---:B------:R-:W-:Y:S08]  /*2160*/  HMMA.16816.F32.BF16 R48, R200.reuse, R24, R12 ;  /* 0x00000018c830723c */ /* 0x040ff0000004180c */
[----:B------:R-:W-:Y:S01]  /*2170*/  HMMA.16816.F32.BF16 R20, R200, R26, R8 ;  /* 0x0000001ac814723c */ /* 0x000fe20000041808 */
[----:B------:R-:W3:Y:S07]  /*2180*/  LDSM.16.M88.4 R24, [R3+0x16100] ;  /* 0x016100000318783b */ /* 0x000eee0000000200 */
[----:B------:R-:W-:Y:S08]  /*2190*/  HMMA.16816.F32.BF16 R104, R196, R44, R56 ;  /* 0x0000002cc468723c */ /* 0x000ff00000041838 */
[----:B------:R-:W-:Y:S01]  /*21a0*/  HMMA.16816.F32.BF16 R56, R200, R30, R16 ;  /* 0x0000001ec838723c */ /* 0x000fe20000041810 */
[----:B------:R-:W1:Y:S07]  /*21b0*/  LDSM.16.M88.4 R28, [R3+0x15900] ;  /* 0x01590000031c783b */ /* 0x000e6e0000000200 */
[----:B------:R-:W-:Y:S08]  /*21c0*/  HMMA.16816.F32.BF16 R92, R196, R46, R52 ;  /* 0x0000002ec45c723c */ /* 0x000ff00000041834 */
[C---:B----4-:R-:W-:Y:S01]  /*21d0*/  HMMA.16816.F32.BF16 R16, R200.reuse, R80, R68 ;  /* 0x00000050c810723c */ /* 0x050fe20000041844 */
[----:B------:R-:W-:Y:S07]  /*21e0*/  LDSM.16.M88.4 R68, [R232+0x18100] ;  /* 0x01810000e844783b */ /* 0x000fee0000000200 */
[C---:B------:R-:W-:Y:S08]  /*21f0*/  HMMA.16816.F32.BF16 R12, R200.reuse, R82, R100 ;  /* 0x00000052c80c723c */ /* 0x040ff00000041864 */
[C---:B------:R-:W-:Y:S08]  /*2200*/  HMMA.16816.F32.BF16 R8, R200.reuse, R72, R88 ;  /* 0x00000048c808723c */ /* 0x040ff00000041858 */
[C---:B------:R-:W-:Y:S01]  /*2210*/  HMMA.16816.F32.BF16 R44, R200.reuse, R74, R96 ;  /* 0x0000004ac82c723c */ /* 0x040fe20000041860 */
[----:B------:R-:W4:Y:S07]  /*2220*/  LDSM.16.M88.4 R72, [R3+0x17100] ;  /* 0x017100000348783b */ /* 0x000f2e0000000200 */
[C---:B------:R-:W-:Y:S01]  /*2230*/  HMMA.16816.F32.BF16 R52, R200.reuse, R76, R104 ;  /* 0x0000004cc834723c */ /* 0x040fe20000041868 */
[----:B------:R-:W4:Y:S07]  /*2240*/  LDSM.16.M88.4 R104, [R3+0x17900] ;  /* 0x017900000368783b */ /* 0x000f2e0000000200 */
[C---:B------:R-:W-:Y:S08]  /*2250*/  HMMA.16816.F32.BF16 R76, R200.reuse, R78, R92 ;  /* 0x0000004ec84c723c */ /* 0x040ff0000004185c */
[----:B-1----:R-:W-:Y:S01]  /*2260*/  HMMA.16816.F32.BF16 R92, R200, R38, R64 ;  /* 0x00000026c85c723c */ /* 0x002fe20000041840 */
[----:B------:R-:W1:Y:S07]  /*2270*/  LDSM.16.M88.4 R64, [R232+0x18900] ;  /* 0x01890000e840783b */ /* 0x000e6e0000000200 */
[C---:B--2---:R-:W-:Y:S08]  /*2280*/  HMMA.16816.F32.BF16 R96, R204.reuse, R32, R60 ;  /* 0x00000020cc60723c */ /* 0x044ff0000004183c */
[C---:B------:R-:W-:Y:S01]  /*2290*/  HMMA.16816.F32.BF16 R88, R204.reuse, R34, R56 ;  /* 0x00000022cc58723c */ /* 0x040fe20000041838 */
[----:B------:R-:W-:Y:S07]  /*22a0*/  LDSM.16.M88.4 R32, [R232+0x19100] ;  /* 0x01910000e820783b */ /* 0x000fee0000000200 */
[C---:B---3--:R-:W-:Y:S08]  /*22b0*/  HMMA.16816.F32.BF16 R60, R204.reuse, R24, R16 ;  /* 0x00000018cc3c723c */ /* 0x048ff00000041810 */
[----:B------:R-:W-:Y:S01]  /*22c0*/  HMMA.16816.F32.BF16 R56, R204, R26, R12 ;  /* 0x0000001acc38723c */ /* 0x000fe2000004180c */
[----:B------:R-:W2:Y:S07]  /*22d0*/  LDSM.16.M88.4 R24, [R232+0x1a100] ;  /* 0x01a10000e818783b */ /* 0x000eae0000000200 */
[----:B------:R-:W-:Y:S08]  /*22e0*/  HMMA.16816.F32.BF16 R80, R200, R36, R84 ;  /* 0x00000024c850723c */ /* 0x000ff00000041854 */
[C---:B------:R-:W-:Y:S08]  /*22f0*/  HMMA.16816.F32.BF16 R84, R204.reuse, R28, R48 ;  /* 0x0000001ccc54723c */ /* 0x040ff00000041830 */
[C---:B------:R-:W-:Y:S01]  /*2300*/  HMMA.16816.F32.BF16 R100, R204.reuse, R30, R20 ;  /* 0x0000001ecc64723c */ /* 0x040fe20000041814 */
[----:B------:R-:W3:Y:S07]  /*2310*/  LDSM.16.M88.4 R28, [R232+0x19900] ;  /* 0x01990000e81c783b */ /* 0x000eee0000000200 */
[C---:B------:R-:W-:Y:S08]  /*2320*/  HMMA.16816.F32.BF16 R20, R204.reuse, R40, R8 ;  /* 0x00000028cc14723c */ /* 0x040ff00000041808 */
[C---:B----4-:R-:W-:Y:S08]  /*2330*/  HMMA.16816.F32.BF16 R12, R204.reuse, R72, R52 ;  /* 0x00000048cc0c723c */ /* 0x050ff00000041834 */
[C---:B------:R-:W-:Y:S01]  /*2340*/  HMMA.16816.F32.BF16 R16, R204.reuse, R42, R44 ;  /* 0x0000002acc10723c */ /* 0x040fe2000004182c */
[----:B------:R-:W4:Y:S07]  /*2350*/  LDSM.16.M88.4 R40, [R232+0x1a900] ;  /* 0x01a90000e828783b */ /* 0x000f2e0000000200 */
[C---:B------:R-:W-:Y:S01]  /*2360*/  HMMA.16816.F32.BF16 R8, R204.reuse, R74, R76 ;  /* 0x0000004acc08723c */ /* 0x040fe2000004184c */
[----:B------:R-:W2:Y:S07]  /*2370*/  LDSM.16.M88.4 R72, [R4+0x18100] ;  /* 0x018100000448783b */ /* 0x000eae0000000200 */
[C---:B------:R-:W-:Y:S08]  /*2380*/  HMMA.16816.F32.BF16 R36, R204.reuse, R104, R80 ;  /* 0x00000068cc24723c */ /* 0x040ff00000041850 */
[----:B------:R-:W-:Y:S01]  /*2390*/  HMMA.16816.F32.BF16 R44, R204, R106, R92 ;  /* 0x0000006acc2c723c */ /* 0x000fe2000004185c */
[----:B------:R-:W3:Y:S04]  /*23a0*/  LDSM.16.M88.4 R92, [R4+0x19100] ;  /* 0x01910000045c783b */ /* 0x000ee80000000200 */
[----:B------:R-:W-:Y:S03]  /*23b0*/  LDSM.16.M88.4 R104, [R3+0x1a100] ;  /* 0x01a100000368783b */ /* 0x000fe60000000200 */
[C---:B------:R-:W-:Y:S01]  /*23c0*/  HMMA.16816.F32.BF16 R48, R208.reuse, R68, R96 ;  /* 0x00000044d030723c */ /* 0x040fe20000041860 */
[----:B------:R-:W-:Y:S07]  /*23d0*/  LDSM.16.M88.4 R96, [R4+0x19900] ;  /* 0x019900000460783b */ /* 0x000fee0000000200 */
[C---:B-1----:R-:W-:Y:S08]  /*23e0*/  HMMA.16816.F32.BF16 R80, R208.reuse, R64, R84 ;  /* 0x00000040d050723c */ /* 0x042ff00000041854 */
[C---:B------:R-:W-:Y:S01]  /*23f0*/  HMMA.16816.F32.BF16 R84, R208.reuse, R66, R100 ;  /* 0x00000042d054723c */ /* 0x040fe20000041864 */
[----:B------:R-:W1:Y:S07]  /*2400*/  LDSM.16.M88.4 R100, [R4+0x1a100] ;  /* 0x01a100000464783b */ /* 0x000e6e0000000200 */
[C---:B------:R-:W-:Y:S01]  /*2410*/  HMMA.16816.F32.BF16 R68, R208.reuse, R70, R88 ;  /* 0x00000046d044723c */ /* 0x040fe20000041858 */
[----:B------:R-:W1:Y:S07]  /*2420*/  LDSM.16.M88.4 R88, [R4+0x18900] ;  /* 0x018900000458783b */ /* 0x000e6e0000000200 */
[C---:B--2---:R-:W-:Y:S08]  /*2430*/  HMMA.16816.F32.BF16 R52, R208.reuse, R24, R12 ;  /* 0x00000018d034723c */ /* 0x044ff0000004180c */
[C---:B------:R-:W-:Y:S08]  /*2440*/  HMMA.16816.F32.BF16 R76, R208.reuse, R32, R60 ;  /* 0x00000020d04c723c */ /* 0x040ff0000004183c */
[C---:B------:R-:W-:Y:S08]  /*2450*/  HMMA.16816.F32.BF16 R64, R208.reuse, R34, R56 ;  /* 0x00000022d040723c */ /* 0x040ff00000041838 */
        /* <DEDUP_REMOVED lines=9> */
[C---:B------:R-:W-:Y:S08]  /*24f0*/  HMMA.16816.F32.BF16 R32, R216.reuse, R74, R68 ;  /* 0x0000004ad820723c */ /* 0x040ff00000041844 */
[C---:B------:R-:W-:Y:S01]  /*2500*/  HMMA.16816.F32.BF16 R72, R216.reuse, R92, R76 ;  /* 0x0000005cd848723c */ /* 0x040fe2000004184c */
[----:B------:R-:W-:Y:S07]  /*2510*/  LDSM.16.M88.4 R76, [R3+0x18900] ;  /* 0x01890000034c783b */ /* 0x000fee0000000200 */
[C---:B------:R-:W-:Y:S08]  /*2520*/  HMMA.16816.F32.BF16 R68, R216.reuse, R94, R64 ;  /* 0x0000005ed844723c */ /* 0x040ff00000041840 */
[C---:B-1----:R-:W-:Y:S01]  /*2530*/  HMMA.16816.F32.BF16 R92, R216.reuse, R100, R52 ;  /* 0x00000064d85c723c */ /* 0x042fe20000041834 */
[----:B------:R-:W1:Y:S07]  /*2540*/  LDSM.16.M88.4 R52, [R5+0x19100] ;  /* 0x019100000534783b */ /* 0x000e6e0000000200 */
[C---:B------:R-:W-:Y:S08]  /*2550*/  HMMA.16816.F32.BF16 R64, R216.reuse, R96, R60 ;  /* 0x00000060d840723c */ /* 0x040ff0000004183c */
[C---:B------:R-:W-:Y:S08]  /*2560*/  HMMA.16816.F32.BF16 R36, R216.reuse, R88, R80 ;  /* 0x00000058d824723c */ /* 0x040ff00000041850 */
[C---:B------:R-:W-:Y:S01]  /*2570*/  HMMA.16816.F32.BF16 R60, R216.reuse, R98, R56 ;  /* 0x00000062d83c723c */ /* 0x040fe20000041838 */
[----:B------:R-:W1:Y:S04]  /*2580*/  LDSM.16.M88.4 R56, [R5+0x19900] ;  /* 0x019900000538783b */ /* 0x000e680000000200 */
[----:B------:R-:W-:Y:S03]  /*2590*/  LDSM.16.M88.4 R96, [R3+0x19100] ;  /* 0x019100000360783b */ /* 0x000fe60000000200 */
[C---:B--2---:R-:W-:Y:S08]  /*25a0*/  HMMA.16816.F32.BF16 R80, R216.reuse, R8, R20 ;  /* 0x00000008d850723c */ /* 0x044ff00000041814 */
[----:B------:R-:W-:Y:S01]  /*25b0*/  HMMA.16816.F32.BF16 R44, R216, R10, R16 ;  /* 0x0000000ad82c723c */ /* 0x000fe20000041810 */
[----:B------:R-:W2:Y:S07]  /*25c0*/  LDSM.16.M88.4 R16, [R5+0x1a900] ;  /* 0x01a900000510783b */ /* 0x000eae0000000200 */
[----:B---3--:R-:W-:Y:S01]  /*25d0*/  HMMA.16816.F32.BF16 R20, R220, R28, R12 ;  /* 0x0000001cdc14723c */ /* 0x008fe2000004180c */
[----:B------:R-:W3:Y:S07]  /*25e0*/  LDSM.16.M88.4 R12, [R3+0x18100] ;  /* 0x01810000030c783b */ /* 0x000eee0000000200 */
[----:B------:R-:W-:Y:S01]  /*25f0*/  HMMA.16816.F32.BF16 R48, R216, R90, R84 ;  /* 0x0000005ad830723c */ /* 0x000fe20000041854 */
[----:B------:R4:W2:Y:S07]  /*2600*/  LDSM.16.M88.4 R84, [R5+0x1a100] ;  /* 0x01a100000554783b */ /* 0x0008ae0000000200 */
[----:B------:R-:W-:Y:S08]  /*2610*/  HMMA.16816.F32.BF16 R8, R220, R30, R32 ;  /* 0x0000001edc08723c */ /* 0x000ff00000041820 */
[----:B------:R-:W-:Y:S01]  /*2620*/  HMMA.16816.F32.BF16 R88, R216, R102, R24 ;  /* 0x00000066d858723c */ /* 0x000fe20000041818 */
[----:B------:R-:W2:Y:S07]  /*2630*/  LDSM.16.M88.4 R100, [R3+0x19900] ;  /* 0x019900000364783b */ /* 0x000eae0000000200 */
[C---:B----4-:R-:W-:Y:S08]  /*2640*/  HMMA.16816.F32.BF16 R4, R220.reuse, R40, R36 ;  /* 0x00000028dc04723c */ /* 0x050ff00000041824 */
[C---:B------:R-:W-:Y:S08]  /*2650*/  HMMA.16816.F32.BF16 R24, R220.reuse, R42, R48 ;  /* 0x0000002adc18723c */ /* 0x040ff00000041830 */
[----:B-1----:R-:W-:Y:S01]  /*2660*/  HMMA.16816.F32.BF16 R32, R220, R54, R68 ;  /* 0x00000036dc20723c */ /* 0x002fe20000041844 */
[----:B------:R1:W4:Y:S01]  /*2670*/  LDSM.16.M88.4 R68, [R3+0x1a900] ;  /* 0x01a900000344783b */ /* 0x0003220000000200 */
[----:B------:R-:W-:-:S06]  /*2680*/  DEPBAR.LE SB0, 0x2 ;  /* 0x000080800000791a */ /* 0x000fcc0000000000 */
[C---:B------:R-:W-:Y:S08]  /*2690*/  HMMA.16816.F32.BF16 R40, R220.reuse, R56, R64 ;  /* 0x00000038dc28723c */ /* 0x040ff00000041840 */
[----:B------:R-:W-:Y:S01]  /*26a0*/  HMMA.16816.F32.BF16 R48, R220, R58, R60 ;  /* 0x0000003adc30723c */ /* 0x000fe2000004183c */
[----:B-1----:R-:W-:-:S07]  /*26b0*/  SHF.R.S32.HI R3, RZ, 0x1f, R116 ;  /* 0x0000001fff037819 */ /* 0x002fce0000011474 */
[----:B--2---:R-:W-:Y:S01]  /*26c0*/  HMMA.16816.F32.BF16 R56, R220, R18, R44 ;  /* 0x00000012dc38723c */ /* 0x004fe2000004182c */
[----:B------:R-:W-:-:S04]  /*26d0*/  LEA.HI R117, R3, R116, RZ, 0x2 ;  /* 0x0000007403757211 */ /* 0x000fc800078f10ff */
[----:B------:R-:W-:-:S03]  /*26e0*/  LOP3.LUT R3, R117, 0x7ffffffc, RZ, 0xc0, !PT ;  /* 0x7ffffffc75037812 */ /* 0x000fc600078ec0ff */
[----:B---3--:R-:W-:Y:S01]  /*26f0*/  HMMA.16816.F32.BF16 R44, R224, R12, R20 ;  /* 0x0000000ce02c723c */ /* 0x008fe20000041814 */
[----:B------:R-:W-:Y:S07]  /*2700*/  STL [R1+0x20], R117 ;  /* 0x0000207501007387 */ /* 0x000fee0000100800 */
[----:B------:R-:W-:Y:S08]  /*2710*/  HMMA.16816.F32.BF16 R28, R220, R52, R72 ;  /* 0x00000034dc1c723c */ /* 0x000ff00000041848 */
[C---:B------:R-:W-:Y:S08]  /*2720*/  HMMA.16816.F32.BF16 R36, R224.reuse, R14, R8 ;  /* 0x0000000ee024723c */ /* 0x040ff00000041808 */
[C---:B------:R-:W-:Y:S07]  /*2730*/  HMMA.16816.F32.BF16 R8, R224.reuse, R76, R4 ;  /* 0x0000004ce008723c */ /* 0x040fee0000041804 */
[----:B------:R-:W-:Y:S01]  /*2740*/  IMAD.IADD R4, R116, 0x1, -R3 ;  /* 0x0000000174047824 */ /* 0x000fe200078e0a03 */
[----:B------:R-:W-:Y:S01]  /*2750*/  HMMA.16816.F32.BF16 R12, R224, R78, R24 ;  /* 0x0000004ee00c723c */ /* 0x000fe20000041818 */
[----:B------:R-:W-:-:S04]  /*2760*/  IMAD.U32 R3, RZ, RZ, UR5 ;  /* 0x00000005ff037e24 */ /* 0x000fc8000f8e00ff */
[----:B------:R-:W-:-:S03]  /*2770*/  IMAD R3, R4, -0x2, R3 ;  /* 0xfffffffe04037824 */ /* 0x000fc600078e0203 */
[----:B------:R-:W-:Y:S02]  /*2780*/  HMMA.16816.F32.BF16 R64, R220, R16, R80 ;  /* 0x00000010dc40723c */ /* 0x000fe40000041850 */
[C---:B------:R-:W-:Y:S02]  /*2790*/  ISETP.GT.AND P5, PT, R3.reuse, RZ, PT ;  /* 0x000000ff0300720c */ /* 0x040fe40003fa4270 */
[C---:B------:R-:W-:Y:S02]  /*27a0*/  ISETP.GT.AND P1, PT, R3.reuse, 0x1, PT ;  /* 0x000000010300780c */ /* 0x040fe40003f24270 */
[----:B------:R-:W-:Y:S02]  /*27b0*/  ISETP.GT.AND P6, PT, R3, 0x8, PT ;  /* 0x000000080300780c */ /* 0x000fe40003fc4270 */
[----:B------:R-:W-:Y:S01]  /*27c0*/  FSEL R6, R44, -INF , P5 ;  /* 0xff8000002c067808 */ /* 0x000fe20002800000 */
[----:B------:R-:W-:Y:S01]  /*27d0*/  HMMA.16816.F32.BF16 R16, R224, R96, R28 ;  /* 0x00000060e010723c */ /* 0x000fe2000004181c */
[----:B------:R-:W-:-:S02]  /*27e0*/  FSEL R7, R45, -INF , P1 ;  /* 0xff8000002d077808 */ /* 0x000fc40000800000 */
[----:B------:R-:W-:Y:S02]  /*27f0*/  FSEL R38, R38, -INF , P6 ;  /* 0xff80000026267808 */ /* 0x000fe40003000000 */
[----:B------:R-:W-:Y:S02]  /*2800*/  FMNMX.FTZ R4, R6, R7, !PT ;  /* 0x0000000706047209 */ /* 0x000fe40007810000 */
[----:B------:R-:W-:Y:S01]  /*2810*/  FSEL R31, R47, -INF , P1 ;  /* 0xff8000002f1f7808 */ /* 0x000fe20000800000 */
[----:B------:R-:W-:Y:S01]  /*2820*/  HMMA.16816.F32.BF16 R52, R220, R84, R92 ;  /* 0x00000054dc34723c */ /* 0x000fe2000004185c */
[----:B------:R-:W-:Y:S02]  /*2830*/  ISETP.GT.AND P1, PT, R3, 0x9, PT ;  /* 0x000000090300780c */ /* 0x000fe40003f24270 */
[----:B------:R-:W-:Y:S02]  /*2840*/  FSEL R28, R36, -INF , P6 ;  /* 0xff800000241c7808 */ /* 0x000fe40003000000 */
[----:B------:R-:W-:-:S02]  /*2850*/  FSEL R30, R46, -INF , P5 ;  /* 0xff8000002e1e7808 */ /* 0x000fc40002800000 */
[----:B------:R-:W-:Y:S01]  /*2860*/  ISETP.GT.AND P5, PT, R3, 0x10, PT ;  /* 0x000000100300780c */ /* 0x000fe20003fa4270 */
[----:B------:R-:W-:Y:S01]  /*2870*/  HMMA.16816.F32.BF16 R20, R224, R98, R32 ;  /* 0x00000062e014723c */ /* 0x000fe20000041820 */
[----:B------:R-:W-:Y:S02]  /*2880*/  FSEL R29, R37, -INF , P1 ;  /* 0xff800000251d7808 */ /* 0x000fe40000800000 */
[----:B------:R-:W-:Y:S02]  /*2890*/  FMNMX.FTZ R4, R28, R4, !PT ;  /* 0x000000041c047209 */ /* 0x000fe40007810000 */
[----:B------:R-:W-:Y:S02]  /*28a0*/  FSEL R39, R39, -INF , P1 ;  /* 0xff80000027277808 */ /* 0x000fe40000800000 */
[----:B------:R-:W-:Y:S01]  /*28b0*/  ISETP.GT.AND P1, PT, R3, 0x11, PT ;  /* 0x000000110300780c */ /* 0x000fe20003f24270 */
[----:B------:R-:W-:Y:S01]  /*28c0*/  HMMA.16816.F32.BF16 R60, R220, R86, R88 ;  /* 0x00000056dc3c723c */ /* 0x000fe20000041858 */
[----:B------:R-:W-:-:S02]  /*28d0*/  FSEL R45, R8, -INF , P5 ;  /* 0xff800000082d7808 */ /* 0x000fc40002800000 */
[----:B------:R-:W-:Y:S02]  /*28e0*/  FMNMX.FTZ R4, R29, R4, !PT ;  /* 0x000000041d047209 */ /* 0x000fe40007810000 */
[----:B------:R-:W-:Y:S02]  /*28f0*/  ISETP.GT.AND P6, PT, R3, 0x18, PT ;  /* 0x000000180300780c */ /* 0x000fe40003fc4270 */
[----:B------:R-:W-:Y:S01]  /*2900*/  FSEL R44, R9, -INF , P1 ;  /* 0xff800000092c7808 */ /* 0x000fe20000800000 */
[----:B------:R-:W-:Y:S01]  /*2910*/  HMMA.16816.F32.BF16 R24, R224, R100, R40 ;  /* 0x00000064e018723c */ /* 0x000fe20000041828 */
[----:B------:R-:W-:Y:S02]  /*2920*/  FMNMX.FTZ R4, R45, R4, !PT ;  /* 0x000000042d047209 */ /* 0x000fe40007810000 */
[----:B------:R-:W-:Y:S02]  /*2930*/  FSEL R84, R10, -INF , P5 ;  /* 0xff8000000a547808 */ /* 0x000fe40002800000 */
[----:B------:R-:W-:-:S02]  /*2940*/  ISETP.GT.AND P5, PT, R3, 0x19, PT ;  /* 0x000000190300780c */ /* 0x000fc40003fa4270 */
[----:B------:R-:W-:Y:S01]  /*2950*/  FSEL R86, R14, -INF , P6 ;  /* 0xff8000000e567808 */ /* 0x000fe20003000000 */
[C---:B------:R-:W-:Y:S01]  /*2960*/  HMMA.16816.F32.BF16 R32, R224.reuse, R102, R48 ;  /* 0x00000066e020723c */ /* 0x040fe20000041830 */
[----:B------:R-:W-:Y:S02]  /*2970*/  FSEL R14, R12, -INF , P6 ;  /* 0xff8000000c0e7808 */ /* 0x000fe40003000000 */
[----:B------:R-:W-:Y:S02]  /*2980*/  FMNMX.FTZ R4, R44, R4, !PT ;  /* 0x000000042c047209 */ /* 0x000fe40007810000 */
[----:B------:R-:W-:Y:S01]  /*2990*/  FSEL R87, R11, -INF , P1 ;  /* 0xff8000000b577808 */ /* 0x000fe20000800000 */
[----:B------:R-:W-:Y:S01]  /*29a0*/  BAR.SYNC.DEFER_BLOCKING 0x0 ;  /* 0x0000000000007b1d */ /* 0x000fe20000010000 */
[----:B------:R-:W-:Y:S01]  /*29b0*/  FSEL R85, R15, -INF , P5 ;  /* 0xff8000000f557808 */ /* 0x000fe20002800000 */
[----:B------:R-:W-:Y:S01]  /*29c0*/  HMMA.16816.F32.BF16 R40, R224, R104, R52 ;  /* 0x00000068e028723c */ /* 0x000fe20000041834 */
[----:B------:R-:W-:-:S02]  /*29d0*/  ISETP.GT.AND P1, PT, R3, 0x20, PT ;  /* 0x000000200300780c */ /* 0x000fc40003f24270 */
[----:B------:R-:W-:Y:S02]  /*29e0*/  FSEL R15, R13, -INF , P5 ;  /* 0xff8000000d0f7808 */ /* 0x000fe40002800000 */
[----:B------:R-:W-:Y:S02]  /*29f0*/  FMNMX.FTZ R4, R14, R4, !PT ;  /* 0x000000040e047209 */ /* 0x000fe40007810000 */
[----:B------:R-:W-:Y:S01]  /*2a00*/  ISETP.GT.AND P5, PT, R3, 0x21, PT ;  /* 0x000000210300780c */ /* 0x000fe20003fa4270 */
[----:B------:R-:W-:Y:S01]  /*2a10*/  HMMA.16816.F32.BF16 R48, R224, R106, R60 ;  /* 0x0000006ae030723c */ /* 0x000fe2000004183c */
[----:B------:R-:W-:Y:S02]  /*2a20*/  FSEL R127, R16, -INF , P1 ;  /* 0xff800000107f7808 */ /* 0x000fe40000800000 */
[----:B------:R-:W-:Y:S02]  /*2a30*/  FMNMX.FTZ R4, R15, R4, !PT ;  /* 0x000000040f047209 */ /* 0x000fe40007810000 */
[----:B------:R-:W-:-:S02]  /*2a40*/  FMNMX.FTZ R5, R30, R31, !PT ;  /* 0x0000001f1e057209 */ /* 0x000fc40007810000 */
[----:B------:R-:W-:Y:S01]  /*2a50*/  FSEL R126, R17, -INF , P5 ;  /* 0xff800000117e7808 */ /* 0x000fe20002800000 */
[C---:B----4-:R-:W-:Y:S01]  /*2a60*/  HMMA.16816.F32.BF16 R52, R224.reuse, R68, R64 ;  /* 0x00000044e034723c */ /* 0x050fe20000041840 */
[----:B------:R-:W-:Y:S02]  /*2a70*/  ISETP.GT.AND P6, PT, R3, 0x28, PT ;  /* 0x000000280300780c */ /* 0x000fe40003fc4270 */
[----:B------:R-:W-:Y:S02]  /*2a80*/  FMNMX.FTZ R4, R127, R4, !PT ;  /* 0x000000047f047209 */ /* 0x000fe40007810000 */
[----:B------:R-:W-:Y:S01]  /*2a90*/  FMNMX.FTZ R5, R38, R5, !PT ;  /* 0x0000000526057209 */ /* 0x000fe20007810000 */
[----:B------:R-:W-:Y:S01]  /*2aa0*/  LDSM.16.MT88.4 R8, [R2+0x6100] ;  /* 0x006100000208783b */ /* 0x000fe20000004200 */
[----:B------:R-:W-:Y:S01]  /*2ab0*/  FSEL R145, R19, -INF , P5 ;  /* 0xff80000013917808 */ /* 0x000fe20002800000 */
[----:B------:R-:W-:Y:S01]  /*2ac0*/  HMMA.16816.F32.BF16 R56, R224, R70, R56 ;  /* 0x00000046e038723c */ /* 0x000fe20000041838 */
[----:B------:R-:W-:-:S02]  /*2ad0*/  ISETP.GT.AND P5, PT, R3, 0x29, PT ;  /* 0x000000290300780c */ /* 0x000fc40003fa4270 */
        /* <DEDUP_REMOVED lines=15> */
[----:B------:R-:W-:Y:S02]  /*2bd0*/  FSEL R182, R25, -INF , P5 ;  /* 0xff80000019b67808 */ /* 0x000fe40002800000 */
[----:B------:R-:W-:Y:S02]  /*2be0*/  ISETP.GT.AND P5, PT, R3, 0x38, PT ;  /* 0x000000380300780c */ /* 0x000fe40003fa4270 */
        /* <DEDUP_REMOVED lines=18> */
[----:B------:R-:W-:Y:S02]  /*2d10*/  FSEL R134, R22, -INF , P6 ;  /* 0xff80000016867808 */ /* 0x000fe40003000000 */
[----:B------:R-:W-:Y:S01]  /*2d20*/  FMNMX.FTZ R5, R145, R5, !PT ;  /* 0x0000000591057209 */ /* 0x000fe20007810000 */
[----:B------:R-:W-:Y:S01]  /*2d30*/  LDSM.16.MT88.4 R20, [R2+0x100] ;  /* 0x000100000214783b */ /* 0x000fe20000004200 */
        /* <DEDUP_REMOVED lines=39> */
[----:B------:R-:W-:Y:S02]  /*2fb0*/  FMNMX.FTZ R3, R245, R3, !PT ;  /* 0x00000003f5037209 */ /* 0x000fe40007810000 */
[----:B------:R-:W-:-:S02]  /*2fc0*/  FSEL R239, R59, -INF , P1 ;  /* 0xff8000003bef7808 */ /* 0x000fc40000800000 */
[----:B------:R-:W-:-:S04]  /*2fd0*/  FMNMX.FTZ R3, R160, R3, !PT ;  /* 0x00000003a0037209 */ /* 0x000fc80007810000 */
[----:B------:R-:W-:-:S04]  /*2fe0*/  FMNMX.FTZ R3, R231, R3, !PT ;  /* 0x00000003e7037209 */ /* 0x000fc80007810000 */
        /* <DEDUP_REMOVED lines=17> */
[----:B------:R-:W-:Y:S01]  /*3100*/  FSEL R12, R12, RZ, P1 ;  /* 0x000000ff0c0c7208 */ /* 0x000fe20000800000 */
        /* <DEDUP_REMOVED lines=14> */
[----:B--2---:R-:W-:Y:S02]  /*31f0*/  FFMA.FTZ R4, R39, c[0x0][0x2d0], -R12 ;  /* 0x0000b40027047a23 */ /* 0x004fe4000001080c */
[----:B------:R-:W2:Y:S04]  /*3200*/  LDSM.16.MT88.4 R36, [R135+0x3100] ;  /* 0x003100008724783b */ /* 0x000ea80000004200 */
[----:B------:R3:W4:Y:S02]  /*3210*/  MUFU.EX2 R162, R4 ;  /* 0x0000000400a27308 */ /* 0x0007240000000800 */
[----:B---3--:R-:W-:-:S02]  /*3220*/  F2FP.BF16.PACK_AB R4, R146, R129 ;  /* 0x000000819204723e */ /* 0x008fc400000010ff */
[----:B----4-:R-:W-:-:S07]  /*3230*/  F2FP.BF16.PACK_AB R7, R162, R131 ;  /* 0x00000083a207723e */ /* 0x010fce00000010ff */
[C---:B------:R-:W-:Y:S08]  /*3240*/  HMMA.16816.F32.BF16 R88, R4.reuse, R16, RZ ;  /* 0x000000100458723c */ /* 0x040ff000000418ff */
[C---:B------:R-:W-:Y:S01]  /*3250*/  HMMA.16816.F32.BF16 R68, R4.reuse, R18, RZ ;  /* 0x000000120444723c */ /* 0x040fe200000418ff */
[----:B------:R-:W3:Y:S07]  /*3260*/  LDSM.16.MT88.4 R16, [R0+0x3100] ;  /* 0x003100000010783b */ /* 0x000eee0000004200 */
[C---:B------:R-:W-:Y:S07]  /*3270*/  HMMA.16816.F32.BF16 R56, R4.reuse, R8, RZ ;  /* 0x000000080438723c */ /* 0x040fee00000418ff */
[--C-:B------:R-:W-:Y:S01]  /*3280*/  FFMA.FTZ R8, R45, c[0x0][0x2d0], -R13.reuse ;  /* 0x0000b4002d087a23 */ /* 0x100fe2000001080d */
[C---:B------:R-:W-:Y:S03]  /*3290*/  HMMA.16816.F32.BF16 R104, R4.reuse, R32, RZ ;  /* 0x000000200468723c */ /* 0x040fe600000418ff */
[----:B------:R4:W-:Y:S05]  /*32a0*/  MUFU.EX2 R161, R8 ;  /* 0x0000000800a17308 */ /* 0x0009ea0000000800 */
[C---:B------:R-:W-:Y:S01]  /*32b0*/  HMMA.16816.F32.BF16 R80, R4.reuse, R34, RZ ;  /* 0x000000220450723c */ /* 0x040fe200000418ff */
[----:B------:R-:W3:Y:S07]  /*32c0*/  LDSM.16.MT88.4 R32, [R0+0x6100] ;  /* 0x006100000020783b */ /* 0x000eee0000004200 */
[----:B-1----:R-:W-:Y:S01]  /*32d0*/  HMMA.16816.F32.BF16 R96, R4, R28, RZ ;  /* 0x0000001c0460723c */ /* 0x002fe200000418ff */
[----:B----4-:R-:W-:-:S04]  /*32e0*/  FFMA.FTZ R8, R44, c[0x0][0x2d0], -R13 ;  /* 0x0000b4002c087a23 */ /* 0x010fc8000001080d */
[----:B------:R1:W4:Y:S03]  /*32f0*/  MUFU.EX2 R228, R8 ;  /* 0x0000000800e47308 */ /* 0x0003260000000800 */
[C---:B------:R-:W-:Y:S01]  /*3300*/  HMMA.16816.F32.BF16 R72, R4.reuse, R30, RZ ;  /* 0x0000001e0448723c */ /* 0x040fe200000418ff */
[----:B------:R-:W-:Y:S07]  /*3310*/  LDSM.16.MT88.4 R28, [R233+0x6100] ;  /* 0x00610000e91c783b */ /* 0x000fee0000004200 */
[----:B------:R-:W-:Y:S01]  /*3320*/  HMMA.16816.F32.BF16 R100, R4, R20, RZ ;  /* 0x000000140464723c */ /* 0x000fe200000418ff */
[----:B-1----:R-:W-:-:S07]  /*3330*/  FFMA.FTZ R8, R14, c[0x0][0x2d0], -R13 ;  /* 0x0000b4000e087a23 */ /* 0x002fce000001080d */
[C---:B------:R-:W-:Y:S01]  /*3340*/  HMMA.16816.F32.BF16 R76, R4.reuse, R22, RZ ;  /* 0x00000016044c723c */ /* 0x040fe200000418ff */
[----:B------:R-:W1:Y:S01]  /*3350*/  LDSM.16.MT88.4 R20, [R135+0x6100] ;  /* 0x006100008714783b */ /* 0x000e620000004200 */
[----:B------:R3:W-:Y:S06]  /*3360*/  MUFU.EX2 R14, R8 ;  /* 0x00000008000e7308 */ /* 0x0007ec0000000800 */
[C---:B--2---:R-:W-:Y:S08]  /*3370*/  HMMA.16816.F32.BF16 R92, R4.reuse, R36, RZ ;  /* 0x00000024045c723c */ /* 0x044ff000000418ff */
[----:B------:R-:W-:Y:S01]  /*3380*/  HMMA.16816.F32.BF16 R60, R4, R38, RZ ;  /* 0x00000026043c723c */ /* 0x000fe200000418ff */
[----:B---3--:R-:W-:-:S04]  /*3390*/  FFMA.FTZ R8, R15, c[0x0][0x2d0], -R13 ;  /* 0x0000b4000f087a23 */ /* 0x008fc8000001080d */
[----:B------:R2:W-:Y:S03]  /*33a0*/  MUFU.EX2 R138, R8 ;  /* 0x00000008008a7308 */ /* 0x0005e60000000800 */
[C---:B------:R-:W-:Y:S08]  /*33b0*/  HMMA.16816.F32.BF16 R36, R4.reuse, R16, RZ ;  /* 0x000000100424723c */ /* 0x040ff000000418ff */
[----:B------:R-:W-:Y:S01]  /*33c0*/  HMMA.16816.F32.BF16 R116, R4, R18, RZ ;  /* 0x000000120474723c */ /* 0x000fe200000418ff */
[----:B------:R-:W3:Y:S01]  /*33d0*/  LDSM.16.MT88.4 R16, [R2+0x3900] ;  /* 0x003900000210783b */ /* 0x000ee20000004200 */
[----:B--2---:R-:W-:-:S06]  /*33e0*/  FFMA.FTZ R8, R84, c[0x0][0x2d0], -R12 ;  /* 0x0000b40054087a23 */ /* 0x004fcc000001080c */
[C---:B------:R-:W-:Y:S01]  /*33f0*/  HMMA.16816.F32.BF16 R48, R4.reuse, R10, RZ ;  /* 0x0000000a0430723c */ /* 0x040fe200000418ff */
[----:B------:R2:W-:Y:S07]  /*3400*/  MUFU.EX2 R165, R8 ;  /* 0x0000000800a57308 */ /* 0x0005ee0000000800 */
[C---:B------:R-:W-:Y:S08]  /*3410*/  HMMA.16816.F32.BF16 R44, R4.reuse, R40, RZ ;  /* 0x00000028042c723c */ /* 0x040ff000000418ff */
[----:B------:R-:W-:Y:S01]  /*3420*/  HMMA.16816.F32.BF16 R120, R4, R32, RZ ;  /* 0x000000200478723c */ /* 0x000fe200000418ff */
[----:B--2---:R-:W-:-:S04]  /*3430*/  FFMA.FTZ R8, R87, c[0x0][0x2d0], -R12 ;  /* 0x0000b40057087a23 */ /* 0x004fc8000001080c */
[----:B------:R2:W1:Y:S03]  /*3440*/  MUFU.EX2 R229, R8 ;  /* 0x0000000800e57308 */ /* 0x0004660000000800 */
[C---:B------:R-:W-:Y:S08]  /*3450*/  HMMA.16816.F32.BF16 R64, R4.reuse, R24, RZ ;  /* 0x000000180440723c */ /* 0x040ff000000418ff */
[----:B------:R-:W-:Y:S01]  /*3460*/  HMMA.16816.F32.BF16 R52, R4, R26, RZ ;  /* 0x0000001a0434723c */ /* 0x000fe200000418ff */
[----:B------:R-:W3:Y:S01]  /*3470*/  LDSM.16.MT88.4 R24, [R2+0x900] ;  /* 0x000900000218783b */ /* 0x000ee20000004200 */
[----:B--2---:R-:W-:-:S06]  /*3480*/  FFMA.FTZ R8, R86, c[0x0][0x2d0], -R12 ;  /* 0x0000b40056087a23 */ /* 0x004fcc000001080c */
[C---:B------:R-:W-:Y:S01]  /*3490*/  HMMA.16816.F32.BF16 R40, R4.reuse, R42, RZ ;  /* 0x0000002a0428723c */ /* 0x040fe200000418ff */
[----:B------:R2:W-:Y:S07]  /*34a0*/  MUFU.EX2 R15, R8 ;  /* 0x00000008000f7308 */ /* 0x0005ee0000000800 */
[C---:B-1----:R-:W-:Y:S08]  /*34b0*/  HMMA.16816.F32.BF16 R112, R4.reuse, R20, RZ ;  /* 0x000000140470723c */ /* 0x042ff000000418ff */
[----:B------:R-:W-:Y:S01]  /*34c0*/  HMMA.16816.F32.BF16 R108, R4, R22, RZ ;  /* 0x00000016046c723c */ /* 0x000fe200000418ff */
[----:B------:R-:W-:Y:S01]  /*34d0*/  LDSM.16.MT88.4 R20, [R135+0x900] ;  /* 0x000900008714783b */ /* 0x000fe20000004200 */
[----:B--2---:R-:W-:-:S04]  /*34e0*/  FFMA.FTZ R8, R85, c[0x0][0x2d0], -R12 ;  /* 0x0000b40055087a23 */ /* 0x004fc8000001080c */
[----:B------:R1:W2:Y:S02]  /*34f0*/  MUFU.EX2 R139, R8 ;  /* 0x00000008008b7308 */ /* 0x0002a40000000800 */
[C---:B------:R-:W-:Y:S08]  /*3500*/  HMMA.16816.F32.BF16 R84, R4.reuse, R28, RZ ;  /* 0x0000001c0454723c */ /* 0x040ff000000418ff */
[C---:B------:R-:W-:Y:S01]  /*3510*/  HMMA.16816.F32.BF16 R28, R4.reuse, R30, RZ ;  /* 0x0000001e041c723c */ /* 0x040fe200000418ff */
[----:B-1----:R-:W1:Y:S07]  /*3520*/  LDSM.16.MT88.4 R8, [R2+0x6900] ;  /* 0x006900000208783b */ /* 0x002e6e0000004200 */
[----:B------:R-:W-:Y:S07]  /*3530*/  HMMA.16816.F32.BF16 R32, R4, R34, RZ ;  /* 0x000000220420723c */ /* 0x000fee00000418ff */
[----:B----4-:R-:W-:-:S02]  /*3540*/  F2FP.BF16.PACK_AB R4, R228, R161 ;  /* 0x000000a1e404723e */ /* 0x010fc400000010ff */
[----:B------:R-:W-:Y:S02]  /*3550*/  F2FP.BF16.PACK_AB R5, R229, R165 ;  /* 0x000000a5e505723e */ /* 0x000fe400000010ff */
[----:B------:R-:W-:Y:S02]  /*3560*/  F2FP.BF16.PACK_AB R6, R138, R14 ;  /* 0x0000000e8a06723e */ /* 0x000fe400000010ff */
[----:B--2---:R-:W-:-:S07]  /*3570*/  F2FP.BF16.PACK_AB R7, R139, R15 ;  /* 0x0000000f8b07723e */ /* 0x004fce00000010ff */
[C---:B---3--:R-:W-:Y:S08]  /*3580*/  HMMA.16816.F32.BF16 R140, R4.reuse, R16, R88 ;  /* 0x00000010048c723c */ /* 0x048ff00000041858 */
[C---:B------:R-:W-:Y:S01]  /*3590*/  HMMA.16816.F32.BF16 R88, R4.reuse, R18, R68 ;  /* 0x000000120458723c */ /* 0x040fe20000041844 */
[----:B------:R-:W2:Y:S06]  /*35a0*/  LDSM.16.MT88.4 R16, [R233+0x900] ;  /* 0x00090000e910783b */ /* 0x000eac0000004200 */
[----:B------:R-:W-:Y:S01]  /*35b0*/  IMAD.MOV.U32 R71, RZ, RZ, R139 ;  /* 0x000000ffff477224 */ /* 0x000fe200078e008b */
[----:B------:R-:W-:Y:S01]  /*35c0*/  MOV R69, R137 ;  /* 0x0000008900457202 */ /* 0x000fe20000000f00 */
[----:B------:R-:W-:Y:S01]  /*35d0*/  IMAD.MOV.U32 R70, RZ, RZ, R138 ;  /* 0x000000ffff467224 */ /* 0x000fe200078e008a */
[----:B------:R-:W-:Y:S01]  /*35e0*/  HMMA.16816.F32.BF16 R148, R4, R24, R100 ;  /* 0x000000180494723c */ /* 0x000fe20000041864 */
[----:B------:R-:W-:-:S07]  /*35f0*/  IMAD.MOV.U32 R68, RZ, RZ, R136 ;  /* 0x000000ffff447224 */ /* 0x000fce00078e0088 */
[C---:B-1----:R-:W-:Y:S07]  /*3600*/  HMMA.16816.F32.BF16 R136, R4.reuse, R8, R56 ;  /* 0x000000080488723c */ /* 0x042fee0000041838 */
[----:B------:R-:W-:Y:S01]  /*3610*/  IMAD.MOV.U32 R56, RZ, RZ, R131 ;  /* 0x000000ffff387224 */ /* 0x000fe200078e0083 */
[----:B------:R-:W-:Y:S01]  /*3620*/  MOV R57, R130 ;  /* 0x0000008200397202 */ /* 0x000fe20000000f00 */
[----:B------:R-:W-:Y:S01]  /*3630*/  IMAD.MOV.U32 R58, RZ, RZ, R129 ;  /* 0x000000ffff3a7224 */ /* 0x000fe200078e0081 */
[C---:B------:R-:W-:Y:S01]  /*3640*/  HMMA.16816.F32.BF16 R76, R4.reuse, R26, R76 ;  /* 0x0000001a044c723c */ /* 0x040fe2000004184c */
[----:B------:R-:W-:Y:S01]  /*3650*/  IMAD.MOV.U32 R59, RZ, RZ, R128 ;  /* 0x000000ffff3b7224 */ /* 0x000fe200078e0080 */
[----:B------:R-:W-:Y:S06]  /*3660*/  LDSM.16.MT88.4 R24, [R135+0x3900] ;  /* 0x003900008718783b */ /* 0x000fec0000004200 */
[C---:B------:R-:W-:Y:S01]  /*3670*/  HMMA.16816.F32.BF16 R128, R4.reuse, R10, R48 ;  /* 0x0000000a0480723c */ /* 0x040fe20000041830 */
[----:B------:R-:W1:Y:S06]  /*3680*/  LDSM.16.MT88.4 R8, [R0+0x900] ;  /* 0x000900000008783b */ /* 0x000e6c0000004200 */
[----:B------:R-:W-:Y:S01]  /*3690*/  MOV R50, R165 ;  /* 0x000000a500327202 */ /* 0x000fe20000000f00 */
[----:B------:R-:W-:Y:S01]  /*36a0*/  IMAD.MOV.U32 R51, RZ, RZ, R164 ;  /* 0x000000ffff337224 */ /* 0x000fe200078e00a4 */
[C---:B--2---:R-:W-:Y:S07]  /*36b0*/  HMMA.16816.F32.BF16 R168, R4.reuse, R16, R96 ;  /* 0x0000001004a8723c */ /* 0x044fee0000041860 */
[----:B------:R-:W-:Y:S01]  /*36c0*/  IMAD.MOV.U32 R99, RZ, RZ, R163 ;  /* 0x000000ffff637224 */ /* 0x000fe200078e00a3 */
[----:B------:R-:W-:Y:S01]  /*36d0*/  HMMA.16816.F32.BF16 R164, R4, R18, R72 ;  /* 0x0000001204a4723c */ /* 0x000fe20000041848 */
[----:B------:R-:W2:Y:S01]  /*36e0*/  LDSM.16.MT88.4 R16, [R0+0x3900] ;  /* 0x003900000010783b */ /* 0x000ea20000004200 */
[----:B------:R-:W-:Y:S01]  /*36f0*/  MOV R98, R162 ;  /* 0x000000a200627202 */ /* 0x000fe20000000f00 */
[----:B------:R-:W-:-:S02]  /*3700*/  IMAD.MOV.U32 R97, RZ, RZ, R161 ;  /* 0x000000ffff617224 */ /* 0x000fc400078e00a1 */
[----:B------:R-:W-:-:S03]  /*3710*/  IMAD.MOV.U32 R96, RZ, RZ, R160 ;  /* 0x000000ffff607224 */ /* 0x000fc600078e00a0 */
[C---:B------:R-:W-:Y:S08]  /*3720*/  HMMA.16816.F32.BF16 R172, R4.reuse, R20, R104 ;  /* 0x0000001404ac723c */ /* 0x040ff00000041868 */
[C---:B------:R-:W-:Y:S01]  /*3730*/  HMMA.16816.F32.BF16 R176, R4.reuse, R22, R80 ;  /* 0x0000001604b0723c */ /* 0x040fe20000041850 */
[----:B------:R-:W3:Y:S07]  /*3740*/  LDSM.16.MT88.4 R20, [R233+0x3900] ;  /* 0x00390000e914783b */ /* 0x000eee0000004200 */
[C---:B-1----:R-:W-:Y:S08]  /*3750*/  HMMA.16816.F32.BF16 R104, R4.reuse, R8, R64 ;  /* 0x000000080468723c */ /* 0x042ff00000041840 */
[C---:B------:R-:W-:Y:S01]  /*3760*/  HMMA.16816.F32.BF16 R160, R4.reuse, R10, R52 ;  /* 0x0000000a04a0723c */ /* 0x040fe20000041834 */
[----:B------:R-:W1:Y:S07]  /*3770*/  LDSM.16.MT88.4 R8, [R135+0x6900] ;  /* 0x006900008708783b */ /* 0x000e6e0000004200 */
[C---:B------:R-:W-:Y:S07]  /*3780*/  HMMA.16816.F32.BF16 R100, R4.reuse, R24, R92 ;  /* 0x000000180464723c */ /* 0x040fee000004185c */
[----:B------:R-:W-:Y:S01]  /*3790*/  MOV R25, R50 ;  /* 0x0000003200197202 */ /* 0x000fe20000000f00 */
[----:B------:R-:W-:Y:S01]  /*37a0*/  HMMA.16816.F32.BF16 R92, R4, R26, R60 ;  /* 0x0000001a045c723c */ /* 0x000fe2000004183c */
[----:B------:R-:W-:-:S06]  /*37b0*/  IMAD.MOV.U32 R24, RZ, RZ, R51 ;  /* 0x000000ffff187224 */ /* 0x000fcc00078e0033 */
[----:B------:R-:W-:Y:S01]  /*37c0*/  IMAD.MOV.U32 R27, RZ, RZ, R56 ;  /* 0x000000ffff1b7224 */ /* 0x000fe200078e0038 */
[----:B--2---:R-:W-:Y:S01]  /*37d0*/  HMMA.16816.F32.BF16 R52, R4, R16, R36 ;  /* 0x000000100434723c */ /* 0x004fe20000041824 */
[----:B------:R-:W-:-:S07]  /*37e0*/  MOV R26, R57 ;  /* 0x00000039001a7202 */ /* 0x000fce0000000f00 */
[C---:B------:R-:W-:Y:S01]  /*37f0*/  HMMA.16816.F32.BF16 R60, R4.reuse, R18, R116 ;  /* 0x00000012043c723c */ /* 0x040fe20000041874 */
[----:B------:R-:W2:Y:S06]  /*3800*/  LDSM.16.MT88.4 R16, [R0+0x6900] ;  /* 0x006900000010783b */ /* 0x000eac0000004200 */
[----:B------:R-:W-:Y:S01]  /*3810*/  IMAD.MOV.U32 R117, RZ, RZ, R27 ;  /* 0x000000ffff757224 */ /* 0x000fe200078e001b */
[----:B---3--:R-:W-:Y:S01]  /*3820*/  HMMA.16816.F32.BF16 R64, R4, R22, R40 ;  /* 0x000000160440723c */ /* 0x008fe20000041828 */
[----:B------:R-:W-:Y:S01]  /*3830*/  MOV R119, R25 ;  /* 0x0000001900777202 */ /* 0x000fe20000000f00 */
[----:B------:R-:W-:-:S02]  /*3840*/  IMAD.MOV.U32 R27, RZ, RZ, R97 ;  /* 0x000000ffff1b7224 */ /* 0x000fc400078e0061 */
[----:B------:R-:W-:-:S03]  /*3850*/  IMAD.MOV.U32 R25, RZ, RZ, R99 ;  /* 0x000000ffff197224 */ /* 0x000fc600078e0063 */
[----:B------:R-:W-:Y:S01]  /*3860*/  MOV R43, R228 ;  /* 0x000000e4002b7202 */ /* 0x000fe20000000f00 */
[----:B-1----:R-:W-:Y:S01]  /*3870*/  HMMA.16816.F32.BF16 R72, R4, R8, R112 ;  /* 0x000000080448723c */ /* 0x002fe20000041870 */
[----:B------:R-:W-:Y:S02]  /*3880*/  IMAD.MOV.U32 R41, RZ, RZ, R58 ;  /* 0x000000ffff297224 */ /* 0x000fe400078e003a */
[----:B------:R-:W-:-:S04]  /*3890*/  IMAD.MOV.U32 R42, RZ, RZ, R59 ;  /* 0x000000ffff2a7224 */ /* 0x000fc800078e003b */
[----:B------:R-:W-:Y:S01]  /*38a0*/  FFMA.FTZ R8, R127, c[0x0][0x2d0], -R13 ;  /* 0x0000b4007f087a23 */ /* 0x000fe2000001080d */
[C---:B------:R-:W-:Y:S01]  /*38b0*/  HMMA.16816.F32.BF16 R80, R4.reuse, R20, R44 ;  /* 0x000000140450723c */ /* 0x040fe2000004182c */
[----:B------:R-:W1:Y:S01]  /*38c0*/  LDSM.16.MT88.4 R20, [R233+0x6900] ;  /* 0x00690000e914783b */ /* 0x000e620000004200 */
[----:B------:R-:W-:Y:S01]  /*38d0*/  MOV R127, R41 ;  /* 0x00000029007f7202 */ /* 0x000fe20000000f00 */
[----:B------:R3:W4:Y:S01]  /*38e0*/  MUFU.EX2 R40, R8 ;  /* 0x0000000800287308 */ /* 0x0007220000000800 */
[----:B------:R-:W-:Y:S01]  /*38f0*/  IMAD.MOV.U32 R112, RZ, RZ, R42 ;  /* 0x000000ffff707224 */ /* 0x000fe200078e002a */
[----:B------:R-:W-:Y:S01]  /*3900*/  MOV R114, R26 ;  /* 0x0000001a00727202 */ /* 0x000fe20000000f00 */
[----:B------:R-:W-:Y:S02]  /*3910*/  IMAD.MOV.U32 R113, RZ, RZ, R43 ;  /* 0x000000ffff717224 */ /* 0x000fe400078e002b */
[----:B------:R-:W-:Y:S01]  /*3920*/  HMMA.16816.F32.BF16 R56, R4, R10, R108 ;  /* 0x0000000a0438723c */ /* 0x000fe2000004186c */
[----:B------:R-:W-:Y:S01]  /*3930*/  IMAD.MOV.U32 R115, RZ, RZ, R24 ;  /* 0x000000ffff737224 */ /* 0x000fe200078e0018 */
[----:B------:R-:W-:Y:S01]  /*3940*/  MOV R24, R98 ;  /* 0x0000006200187202 */ /* 0x000fe20000000f00 */
[----:B------:R-:W-:-:S05]  /*3950*/  IMAD.MOV.U32 R26, RZ, RZ, R96 ;  /* 0x000000ffff1a7224 */ /* 0x000fca00078e0060 */
[----:B--2---:R-:W-:Y:S01]  /*3960*/  HMMA.16816.F32.BF16 R36, R4, R18, R32 ;  /* 0x000000120424723c */ /* 0x004fe20000041820 */
[----:B------:R-:W-:Y:S01]  /*3970*/  LDSM.16.MT88.4 R32, [R135+0x1100] ;  /* 0x001100008720783b */ /* 0x000fe20000004200 */
[----:B---3--:R-:W-:-:S04]  /*3980*/  FFMA.FTZ R8, R126, c[0x0][0x2d0], -R13 ;  /* 0x0000b4007e087a23 */ /* 0x008fc8000001080d */
[----:B------:R2:W3:Y:S02]  /*3990*/  MUFU.EX2 R126, R8 ;  /* 0x00000008007e7308 */ /* 0x0004e40000000800 */
[----:B--2---:R-:W-:Y:S01]  /*39a0*/  FFMA.FTZ R8, R125, c[0x0][0x2d0], -R13 ;  /* 0x0000b4007d087a23 */ /* 0x004fe2000001080d */
[C---:B-1----:R-:W-:Y:S05]  /*39b0*/  HMMA.16816.F32.BF16 R48, R4.reuse, R20, R84 ;  /* 0x000000140430723c */ /* 0x042fea0000041854 */
[----:B------:R1:W-:Y:S03]  /*39c0*/  MUFU.EX2 R228, R8 ;  /* 0x0000000800e47308 */ /* 0x0003e60000000800 */
[----:B------:R-:W-:Y:S01]  /*39d0*/  HMMA.16816.F32.BF16 R44, R4, R22, R28 ;  /* 0x00000016042c723c */ /* 0x000fe2000004181c */
[----:B------:R-:W-:Y:S06]  /*39e0*/  LDSM.16.MT88.4 R20, [R2+0x1100] ;  /* 0x001100000214783b */ /* 0x000fec0000004200 */
[----:B------:R-:W-:Y:S01]  /*39f0*/  IMAD.MOV.U32 R31, RZ, RZ, R68 ;  /* 0x000000ffff1f7224 */ /* 0x000fe200078e0044 */
[----:B------:R-:W-:Y:S01]  /*3a00*/  MOV R30, R69 ;  /* 0x00000045001e7202 */ /* 0x000fe20000000f00 */
[----:B------:R-:W-:-:S02]  /*3a10*/  IMAD.MOV.U32 R29, RZ, RZ, R70 ;  /* 0x000000ffff1d7224 */ /* 0x000fc400078e0046 */
[----:B-1----:R-:W-:Y:S02]  /*3a20*/  FFMA.FTZ R8, R124, c[0x0][0x2d0], -R13 ;  /* 0x0000b4007c087a23 */ /* 0x002fe4000001080d */
[----:B------:R-:W-:Y:S02]  /*3a30*/  IMAD.MOV.U32 R28, RZ, RZ, R71 ;  /* 0x000000ffff1c7224 */ /* 0x000fe400078e0047 */
[----:B------:R1:W2:Y:S02]  /*3a40*/  MUFU.EX2 R118, R8 ;  /* 0x0000000800767308 */ /* 0x0002a40000000800 */
[----:B-1----:R-:W-:Y:S02]  /*3a50*/  FFMA.FTZ R8, R133, c[0x0][0x2d0], -R12 ;  /* 0x0000b40085087a23 */ /* 0x002fe4000001080c */
[----:B----4-:R-:W-:-:S04]  /*3a60*/  IMAD.MOV.U32 R133, RZ, RZ, R40 ;  /* 0x000000ffff857224 */ /* 0x010fc800078e0028 */
[----:B------:R1:W4:Y:S01]  /*3a70*/  MUFU.EX2 R9, R8 ;  /* 0x0000000800097308 */ /* 0x0003220000000800 */
[----:B------:R-:W-:Y:S01]  /*3a80*/  HMMA.16816.F32.BF16 R40, R4, R16, R120 ;  /* 0x000000100428723c */ /* 0x000fe20000041878 */
[----:B------:R-:W4:Y:S06]  /*3a90*/  LDSM.16.MT88.4 R16, [R2+0x4100] ;  /* 0x004100000210783b */ /* 0x000f2c0000004200 */
[----:B---3--:R-:W-:Y:S02]  /*3aa0*/  F2FP.BF16.PACK_AB R4, R126, R133 ;  /* 0x000000857e04723e */ /* 0x008fe400000010ff */
[----:B--2---:R-:W-:Y:S01]  /*3ab0*/  F2FP.BF16.PACK_AB R6, R118, R228 ;  /* 0x000000e47606723e */ /* 0x004fe200000010ff */
[----:B-1----:R-:W-:-:S04]  /*3ac0*/  FFMA.FTZ R8, R145, c[0x0][0x2d0], -R12 ;  /* 0x0000b40091087a23 */ /* 0x002fc8000001080c */
[----:B------:R1:W2:Y:S02]  /*3ad0*/  MUFU.EX2 R124, R8 ;  /* 0x00000008007c7308 */ /* 0x0002a40000000800 */
[----:B-1----:R-:W-:Y:S02]  /*3ae0*/  FFMA.FTZ R8, R134, c[0x0][0x2d0], -R12 ;  /* 0x0000b40086087a23 */ /* 0x002fe4000001080c */
[----:B----4-:R-:W-:-:S04]  /*3af0*/  IMAD.MOV.U32 R134, RZ, RZ, R9 ;  /* 0x000000ffff867224 */ /* 0x010fc800078e0009 */
[----:B------:R1:W-:Y:S01]  /*3b00*/  MUFU.EX2 R125, R8 ;  /* 0x00000008007d7308 */ /* 0x0003e20000000800 */
[----:B--2---:R-:W-:Y:S01]  /*3b10*/  F2FP.BF16.PACK_AB R5, R124, R134 ;  /* 0x000000867c05723e */ /* 0x004fe200000010ff */
[----:B-1----:R-:W-:-:S06]  /*3b20*/  FFMA.FTZ R8, R144, c[0x0][0x2d0], -R12 ;  /* 0x0000b40090087a23 */ /* 0x002fcc000001080c */
[----:B------:R1:W2:Y:S02]  /*3b30*/  MUFU.EX2 R116, R8 ;  /* 0x0000000800747308 */ /* 0x0002a40000000800 */
[----:B-1----:R-:W1:Y:S01]  /*3b40*/  LDSM.16.MT88.4 R8, [R2+0x7100] ;  /* 0x007100000208783b */ /* 0x002e620000004200 */
[----:B--2---:R-:W-:-:S07]  /*3b50*/  F2FP.BF16.PACK_AB R7, R116, R125 ;  /* 0x0000007d7407723e */ /* 0x004fce00000010ff */
[C---:B------:R-:W-:Y:S07]  /*3b60*/  HMMA.16816.F32.BF16 R84, R4.reuse, R16, R140 ;  /* 0x000000100454723c */ /* 0x040fee000004188c */
[----:B------:R-:W-:Y:S01]  /*3b70*/  IMAD.MOV.U32 R143, RZ, RZ, R119 ;  /* 0x000000ffff8f7224 */ /* 0x000fe200078e0077 */
[----:B------:R-:W-:Y:S01]  /*3b80*/  MOV R142, R27 ;  /* 0x0000001b008e7202 */ /* 0x000fe20000000f00 */
[----:B------:R-:W-:Y:S01]  /*3b90*/  IMAD.MOV.U32 R119, RZ, RZ, R26 ;  /* 0x000000ffff777224 */ /* 0x000fe200078e001a */
[----:B------:R-:W-:Y:S01]  /*3ba0*/  HMMA.16816.F32.BF16 R88, R4, R18, R88 ;  /* 0x000000120458723c */ /* 0x000fe20000041858 */
[----:B------:R-:W-:Y:S01]  /*3bb0*/  IMAD.MOV.U32 R140, RZ, RZ, R24 ;  /* 0x000000ffff8c7224 */ /* 0x000fe200078e0018 */
[----:B------:R-:W-:Y:S01]  /*3bc0*/  LDSM.16.MT88.4 R16, [R135+0x4100] ;  /* 0x004100008710783b */ /* 0x000fe20000004200 */
[----:B------:R-:W-:-:S03]  /*3bd0*/  IMAD.MOV.U32 R141, RZ, RZ, R25 ;  /* 0x000000ffff8d7224 */ /* 0x000fc600078e0019 */
[----:B------:R-:W2:Y:S02]  /*3be0*/  LDSM.16.MT88.4 R24, [R233+0x1100] ;  /* 0x00110000e918783b */ /* 0x000ea40000004200 */
[C---:B------:R-:W-:Y:S08]  /*3bf0*/  HMMA.16816.F32.BF16 R68, R4.reuse, R20, R148 ;  /* 0x000000140444723c */ /* 0x040ff00000041894 */
[C---:B------:R-:W-:Y:S01]  /*3c00*/  HMMA.16816.F32.BF16 R76, R4.reuse, R22, R76 ;  /* 0x00000016044c723c */ /* 0x040fe2000004184c */
[----:B------:R-:W3:Y:S07]  /*3c10*/  LDSM.16.MT88.4 R20, [R0+0x1100] ;  /* 0x001100000014783b */ /* 0x000eee0000004200 */
[C---:B-1----:R-:W-:Y:S07]  /*3c20*/  HMMA.16816.F32.BF16 R96, R4.reuse, R8, R136 ;  /* 0x000000080460723c */ /* 0x042fee0000041888 */
[----:B------:R-:W-:Y:S01]  /*3c30*/  MOV R139, R112 ;  /* 0x00000070008b7202 */ /* 0x000fe20000000f00 */
        /* <DEDUP_REMOVED lines=8> */
[----:B------:R-:W-:Y:S01]  /*3cc0*/  IMAD.MOV.U32 R177, RZ, RZ, R124 ;  /* 0x000000ffffb17224 */ /* 0x000fe200078e007c */
[----:B------:R-:W-:Y:S01]  /*3cd0*/  HMMA.16816.F32.BF16 R112, R4, R32, R172 ;  /* 0x000000200470723c */ /* 0x000fe200000418ac */
[----:B------:R-:W-:-:S06]  /*3ce0*/  IMAD.MOV.U32 R179, RZ, RZ, R127 ;  /* 0x000000ffffb37224 */ /* 0x000fcc00078e007f */
[----:B------:R-:W-:Y:S01]  /*3cf0*/  MOV R172, R28 ;  /* 0x0000001c00ac7202 */ /* 0x000fe20000000f00 */
[C---:B--2---:R-:W-:Y:S01]  /*3d00*/  HMMA.16816.F32.BF16 R124, R4.reuse, R24, R168 ;  /* 0x00000018047c723c */ /* 0x044fe200000418a8 */
[----:B------:R-:W-:Y:S01]  /*3d10*/  IMAD.MOV.U32 R173, RZ, RZ, R29 ;  /* 0x000000ffffad7224 */ /* 0x000fe200078e001d */
[----:B------:R-:W-:Y:S01]  /*3d20*/  MOV R175, R31 ;  /* 0x0000001f00af7202 */ /* 0x000fe20000000f00 */
[----:B------:R-:W-:Y:S02]  /*3d30*/  IMAD.MOV.U32 R174, RZ, RZ, R30 ;  /* 0x000000ffffae7224 */ /* 0x000fe400078e001e */
[----:B------:R-:W2:Y:S02]  /*3d40*/  LDSM.16.MT88.4 R28, [R0+0x4100] ;  /* 0x00410000001c783b */ /* 0x000ea40000004200 */
[----:B------:R-:W-:Y:S01]  /*3d50*/  IMAD.MOV.U32 R170, RZ, RZ, R147 ;  /* 0x000000ffffaa7224 */ /* 0x000fe200078e0093 */
[----:B------:R-:W-:Y:S01]  /*3d60*/  MOV R171, R146 ;  /* 0x0000009200ab7202 */ /* 0x000fe20000000f00 */
[----:B---3--:R-:W-:Y:S01]  /*3d70*/  HMMA.16816.F32.BF16 R148, R4, R20, R104 ;  /* 0x000000140494723c */ /* 0x008fe20000041868 */
[----:B------:R-:W-:Y:S01]  /*3d80*/  MOV R25, R176 ;  /* 0x000000b000197202 */ /* 0x000fe20000000f00 */
[----:B------:R-:W-:-:S06]  /*3d90*/  IMAD.MOV.U32 R24, RZ, RZ, R177 ;  /* 0x000000ffff187224 */ /* 0x000fcc00078e00b1 */
[C---:B------:R-:W-:Y:S07]  /*3da0*/  HMMA.16816.F32.BF16 R144, R4.reuse, R16, R100 ;  /* 0x000000100490723c */ /* 0x040fee0000041864 */
[----:B------:R-:W-:Y:S01]  /*3db0*/  IMAD.MOV.U32 R103, RZ, RZ, R134 ;  /* 0x000000ffff677224 */ /* 0x000fe200078e0086 */
[----:B------:R-:W-:Y:S01]  /*3dc0*/  MOV R101, R118 ;  /* 0x0000007600657202 */ /* 0x000fe20000000f00 */
[----:B------:R-:W-:Y:S01]  /*3dd0*/  IMAD.MOV.U32 R102, RZ, RZ, R117 ;  /* 0x000000ffff667224 */ /* 0x000fe200078e0075 */
[----:B-1----:R-:W-:Y:S01]  /*3de0*/  HMMA.16816.F32.BF16 R32, R4, R10, R64 ;  /* 0x0000000a0420723c */ /* 0x002fe20000041840 */
[----:B------:R-:W-:-:S02]  /*3df0*/  IMAD.MOV.U32 R100, RZ, RZ, R116 ;  /* 0x000000ffff647224 */ /* 0x000fc400078e0074 */
[----:B------:R-:W-:-:S04]  /*3e00*/  IMAD.MOV.U32 R134, RZ, RZ, R119 ;  /* 0x000000ffff867224 */ /* 0x000fc800078e0077 */
[----:B------:R-:W-:Y:S01]  /*3e10*/  IMAD.MOV.U32 R64, RZ, RZ, R170 ;  /* 0x000000ffff407224 */ /* 0x000fe200078e00aa */
[----:B------:R-:W-:Y:S01]  /*3e20*/  HMMA.16816.F32.BF16 R116, R4, R18, R92 ;  /* 0x000000120474723c */ /* 0x000fe2000004185c */
[----:B------:R-:W1:Y:S01]  /*3e30*/  LDSM.16.MT88.4 R16, [R233+0x7100] ;  /* 0x00710000e910783b */ /* 0x000e620000004200 */
[----:B------:R-:W-:Y:S01]  /*3e40*/  IMAD.MOV.U32 R65, RZ, RZ, R171 ;  /* 0x000000ffff417224 */ /* 0x000fe200078e00ab */
[----:B------:R-:W-:Y:S01]  /*3e50*/  MOV R66, R137 ;  /* 0x0000008900427202 */ /* 0x000fe20000000f00 */
[----:B------:R-:W-:-:S03]  /*3e60*/  IMAD.MOV.U32 R67, RZ, RZ, R136 ;  /* 0x000000ffff437224 */ /* 0x000fc600078e0088 */
[----:B------:R-:W-:Y:S01]  /*3e70*/  MOV R95, R140 ;  /* 0x0000008c005f7202 */ /* 0x000fe20000000f00 */
[----:B------:R-:W-:Y:S01]  /*3e80*/  IMAD.MOV.U32 R94, RZ, RZ, R141 ;  /* 0x000000ffff5e7224 */ /* 0x000fe200078e008d */
[----:B------:R-:W-:Y:S01]  /*3e90*/  MOV R92, R143 ;  /* 0x0000008f005c7202 */ /* 0x000fe20000000f00 */
[----:B------:R-:W-:Y:S01]  /*3ea0*/  IMAD.MOV.U32 R93, RZ, RZ, R142 ;  /* 0x000000ffff5d7224 */ /* 0x000fe200078e008e */
[C---:B------:R-:W-:Y:S01]  /*3eb0*/  HMMA.16816.F32.BF16 R160, R4.reuse, R22, R160 ;  /* 0x0000001604a0723c */ /* 0x040fe200000418a0 */
[----:B------:R-:W-:Y:S07]  /*3ec0*/  LDSM.16.MT88.4 R20, [R0+0x7100] ;  /* 0x007100000014783b */ /* 0x000fee0000004200 */
[C---:B------:R-:W-:Y:S01]  /*3ed0*/  HMMA.16816.F32.BF16 R140, R4.reuse, R8, R80 ;  /* 0x00000008048c723c */ /* 0x040fe20000041850 */
[----:B------:R-:W3:Y:S06]  /*3ee0*/  LDSM.16.MT88.4 R8, [R135+0x7100] ;  /* 0x007100008708783b */ /* 0x000eec0000004200 */
[----:B------:R-:W-:Y:S01]  /*3ef0*/  IMAD.MOV.U32 R83, RZ, RZ, R172 ;  /* 0x000000ffff537224 */ /* 0x000fe200078e00ac */
[----:B--2---:R-:W-:Y:S01]  /*3f00*/  HMMA.16816.F32.BF16 R168, R4, R28, R52 ;  /* 0x0000001c04a8723c */ /* 0x004fe20000041834 */
[----:B------:R-:W-:Y:S01]  /*3f10*/  IMAD.MOV.U32 R82, RZ, RZ, R173 ;  /* 0x000000ffff527224 */ /* 0x000fe200078e00ad */
[----:B------:R-:W-:Y:S01]  /*3f20*/  MOV R81, R174 ;  /* 0x000000ae00517202 */ /* 0x000fe20000000f00 */
[----:B------:R-:W-:-:S04]  /*3f30*/  IMAD.MOV.U32 R80, RZ, RZ, R175 ;  /* 0x000000ffff507224 */ /* 0x000fc800078e00af */
[----:B------:R-:W-:Y:S01]  /*3f40*/  IMAD.MOV.U32 R54, RZ, RZ, R236 ;  /* 0x000000ffff367224 */ /* 0x000fe200078e00ec */
[----:B------:R-:W-:Y:S01]  /*3f50*/  MOV R53, R238 ;  /* 0x000000ee00357202 */ /* 0x000fe20000000f00 */
[----:B------:R-:W-:Y:S01]  /*3f60*/  IMAD.MOV.U32 R29, RZ, RZ, R138 ;  /* 0x000000ffff1d7224 */ /* 0x000fe200078e008a */
[----:B------:R-:W-:Y:S01]  /*3f70*/  HMMA.16816.F32.BF16 R128, R4, R26, R164 ;  /* 0x0000001a0480723c */ /* 0x000fe200000418a4 */
[----:B------:R-:W-:Y:S02]  /*3f80*/  IMAD.MOV.U32 R55, RZ, RZ, R231 ;  /* 0x000000ffff377224 */ /* 0x000fe400078e00e7 */
[----:B------:R-:W-:-:S04]  /*3f90*/  IMAD.MOV.U32 R52, RZ, RZ, R139 ;  /* 0x000000ffff347224 */ /* 0x000fc800078e008b */
[----:B------:R-:W-:Y:S01]  /*3fa0*/  IMAD.MOV.U32 R27, RZ, RZ, R178 ;  /* 0x000000ffff1b7224 */ /* 0x000fe200078e00b2 */
[----:B------:R-:W-:Y:S01]  /*3fb0*/  HMMA.16816.F32.BF16 R136, R4, R30, R60 ;  /* 0x0000001e0488723c */ /* 0x000fe2000004183c */
[----:B------:R-:W-:-:S06]  /*3fc0*/  MOV R26, R179 ;  /* 0x000000b3001a7202 */ /* 0x000fcc0000000f00 */
[----:B------:R-:W-:Y:S01]  /*3fd0*/  IMAD.MOV.U32 R60, RZ, RZ, R93 ;  /* 0x000000ffff3c7224 */ /* 0x000fe200078e005d */
[----:B------:R-:W-:Y:S01]  /*3fe0*/  MOV R62, R95 ;  /* 0x0000005f003e7202 */ /* 0x000fe20000000f00 */
[----:B------:R-:W-:Y:S01]  /*3ff0*/  IMAD.MOV.U32 R61, RZ, RZ, R94 ;  /* 0x000000ffff3d7224 */ /* 0x000fe200078e005e */
[----:B-1----:R-:W-:Y:S01]  /*4000*/  HMMA.16816.F32.BF16 R172, R4, R16, R48 ;  /* 0x0000001004ac723c */ /* 0x002fe20000041830 */
[----:B------:R-:W-:-:S07]  /*4010*/  IMAD.MOV.U32 R63, RZ, RZ, R100 ;  /* 0x000000ffff3f7224 */ /* 0x000fce00078e0064 */
[C---:B---3--:R-:W-:Y:S07]  /*4020*/  HMMA.16816.F32.BF16 R104, R4.reuse, R8, R72 ;  /* 0x000000080468723c */ /* 0x048fee0000041848 */
[----:B------:R-:W-:Y:S01]  /*4030*/  FFMA.FTZ R8, R183, c[0x0][0x2d0], -R13 ;  /* 0x0000b400b7087a23 */ /* 0x000fe2000001080d */
[C---:B------:R-:W-:Y:S01]  /*4040*/  HMMA.16816.F32.BF16 R176, R4.reuse, R10, R56 ;  /* 0x0000000a04b0723c */ /* 0x040fe20000041838 */
[----:B------:R-:W-:Y:S01]  /*4050*/  IMAD.MOV.U32 R73, RZ, RZ, R55 ;  /* 0x000000ffff497224 */ /* 0x000fe200078e0037 */
[----:B------:R-:W-:Y:S01]  /*4060*/  MOV R72, R54 ;  /* 0x0000003600487202 */ /* 0x000fe20000000f00 */
[----:B------:R1:W-:Y:S01]  /*4070*/  MUFU.EX2 R236, R8 ;  /* 0x0000000800ec7308 */ /* 0x0003e20000000800 */
        /* <DEDUP_REMOVED lines=9> */
[----:B------:R-:W-:Y:S01]  /*4110*/  LDSM.16.MT88.4 R16, [R2+0x4900] ;  /* 0x004900000210783b */ /* 0x000fe20000004200 */
[----:B------:R-:W-:Y:S01]  /*4120*/  IMAD.MOV.U32 R74, RZ, RZ, R64 ;  /* 0x000000ffff4a7224 */ /* 0x000fe200078e0040 */
[----:B------:R-:W-:Y:S01]  /*4130*/  MOV R11, R61 ;  /* 0x0000003d000b7202 */ /* 0x000fe20000000f00 */
[----:B------:R-:W-:-:S02]  /*4140*/  IMAD.MOV.U32 R64, RZ, RZ, R229 ;  /* 0x000000ffff407224 */ /* 0x000fc400078e00e5 */
[----:B------:R-:W-:Y:S01]  /*4150*/  IMAD.MOV.U32 R56, RZ, RZ, R62 ;  /* 0x000000ffff387224 */ /* 0x000fe200078e003e */
[C---:B------:R-:W-:Y:S01]  /*4160*/  HMMA.16816.F32.BF16 R100, R4.reuse, R20, R40 ;  /* 0x000000140464723c */ /* 0x040fe20000041828 */
[----:B-1----:R-:W-:Y:S01]  /*4170*/  FFMA.FTZ R8, R182, c[0x0][0x2d0], -R13 ;  /* 0x0000b400b6087a23 */ /* 0x002fe2000001080d */
[----:B------:R-:W-:Y:S01]  /*4180*/  MOV R62, R228 ;  /* 0x000000e4003e7202 */ /* 0x000fe20000000f00 */
[----:B------:R-:W-:Y:S01]  /*4190*/  IMAD.MOV.U32 R58, RZ, RZ, R75 ;  /* 0x000000ffff3a7224 */ /* 0x000fe200078e004b */
[----:B------:R-:W-:Y:S01]  /*41a0*/  MOV R182, R9 ;  /* 0x0000000900b67202 */ /* 0x000fe20000000f00 */
[----:B------:R1:W-:Y:S01]  /*41b0*/  MUFU.EX2 R238, R8 ;  /* 0x0000000800ee7308 */ /* 0x0003e20000000800 */
[----:B------:R-:W-:Y:S01]  /*41c0*/  MOV R10, R74 ;  /* 0x0000004a000a7202 */ /* 0x000fe20000000f00 */
[----:B------:R-:W-:Y:S01]  /*41d0*/  IMAD.MOV.U32 R57, RZ, RZ, R63 ;  /* 0x000000ffff397224 */ /* 0x000fe200078e003f */
[----:B------:R-:W-:Y:S01]  /*41e0*/  HMMA.16816.F32.BF16 R92, R4, R22, R36 ;  /* 0x00000016045c723c */ /* 0x000fe20000041824 */
[----:B------:R-:W-:Y:S01]  /*41f0*/  MOV R9, R52 ;  /* 0x0000003400097202 */ /* 0x000fe20000000f00 */
[----:B------:R-:W-:Y:S01]  /*4200*/  IMAD.MOV.U32 R75, RZ, RZ, R64 ;  /* 0x000000ffff4b7224 */ /* 0x000fe200078e0040 */
[----:B------:R-:W-:Y:S01]  /*4210*/  MOV R74, R55 ;  /* 0x00000037004a7202 */ /* 0x000fe20000000f00 */
[----:B------:R-:W-:Y:S01]  /*4220*/  IMAD.MOV.U32 R63, RZ, RZ, R24 ;  /* 0x000000ffff3f7224 */ /* 0x000fe200078e0018 */
[----:B------:R-:W-:Y:S01]  /*4230*/  MOV R64, R27 ;  /* 0x0000001b00407202 */ /* 0x000fe20000000f00 */
[----:B------:R-:W-:Y:S01]  /*4240*/  IMAD.MOV.U32 R61, RZ, RZ, R25 ;  /* 0x000000ffff3d7224 */ /* 0x000fe200078e0019 */
[----:B------:R-:W-:Y:S01]  /*4250*/  LDSM.16.MT88.4 R20, [R233+0x1900] ;  /* 0x00190000e914783b */ /* 0x000fe20000004200 */
[----:B------:R-:W-:-:S02]  /*4260*/  FFMA.FTZ R4, R215, c[0x0][0x2d0], -R12 ;  /* 0x0000b400d7047a23 */ /* 0x000fc4000001080c */
[----:B------:R-:W-:Y:S02]  /*4270*/  IMAD.MOV.U32 R39, RZ, RZ, R73 ;  /* 0x000000ffff277224 */ /* 0x000fe400078e0049 */
[----:B------:R-:W-:Y:S02]  /*4280*/  IMAD.MOV.U32 R73, RZ, RZ, R54 ;  /* 0x000000ffff497224 */ /* 0x000fe400078e0036 */
[----:B-1----:R-:W-:Y:S01]  /*4290*/  FFMA.FTZ R8, R180, c[0x0][0x2d0], -R13 ;  /* 0x0000b400b4087a23 */ /* 0x002fe2000001080d */
[----:B------:R-:W-:Y:S01]  /*42a0*/  MOV R180, R75 ;  /* 0x0000004b00b47202 */ /* 0x000fe20000000f00 */
[----:B------:R-:W-:Y:S02]  /*42b0*/  IMAD.MOV.U32 R36, RZ, RZ, R59 ;  /* 0x000000ffff247224 */ /* 0x000fe400078e003b */
[----:B------:R1:W-:Y:S01]  /*42c0*/  MUFU.EX2 R231, R8 ;  /* 0x0000000800e77308 */ /* 0x0003e20000000800 */
[----:B------:R-:W-:Y:S02]  /*42d0*/  IMAD.MOV.U32 R59, RZ, RZ, R60 ;  /* 0x000000ffff3b7224 */ /* 0x000fe400078e003c */
[----:B------:R-:W-:-:S02]  /*42e0*/  IMAD.MOV.U32 R60, RZ, RZ, R26 ;  /* 0x000000ffff3c7224 */ /* 0x000fc400078e001a */
[----:B------:R-:W-:Y:S01]  /*42f0*/  LDSM.16.MT88.4 R24, [R2+0x7900] ;  /* 0x007900000218783b */ /* 0x000fe20000004200 */
[----:B------:R-:W-:Y:S02]  /*4300*/  IMAD.MOV.U32 R183, RZ, RZ, R66 ;  /* 0x000000ffffb77224 */ /* 0x000fe400078e0042 */
[----:B------:R-:W-:Y:S02]  /*4310*/  IMAD.MOV.U32 R215, RZ, RZ, R57 ;  /* 0x000000ffffd77224 */ /* 0x000fe400078e0039 */
[----:B------:R-:W-:Y:S02]  /*4320*/  IMAD.MOV.U32 R38, RZ, RZ, R60 ;  /* 0x000000ffff267224 */ /* 0x000fe400078e003c */
[----:B-1----:R-:W-:Y:S01]  /*4330*/  FFMA.FTZ R8, R181, c[0x0][0x2d0], -R13 ;  /* 0x0000b400b5087a23 */ /* 0x002fe2000001080d */
[----:B------:R-:W-:Y:S02]  /*4340*/  MOV R181, R29 ;  /* 0x0000001d00b57202 */ /* 0x000fe40000000f00 */
[----:B------:R-:W1:Y:S01]  /*4350*/  LDSM.16.MT88.4 R28, [R2+0x1900] ;  /* 0x00190000021c783b */ /* 0x000e620000004200 */
[----:B------:R2:W3:Y:S02]  /*4360*/  MUFU.EX2 R230, R8 ;  /* 0x0000000800e67308 */ /* 0x0004e40000000800 */
[----:B--2---:R-:W-:Y:S01]  /*4370*/  FFMA.FTZ R8, R212, c[0x0][0x2d0], -R12 ;  /* 0x0000b400d4087a23 */ /* 0x004fe2000001080c */
[----:B---3--:R-:W-:Y:S01]  /*4380*/  F2FP.BF16.PACK_AB R6, R230, R231 ;  /* 0x000000e7e606723e */ /* 0x008fe200000010ff */
[----:B------:R-:W-:-:S04]  /*4390*/  IMAD.MOV.U32 R212, RZ, RZ, R72 ;  /* 0x000000ffffd47224 */ /* 0x000fc800078e0048 */
[----:B------:R2:W-:Y:S01]  /*43a0*/  MUFU.EX2 R229, R8 ;  /* 0x0000000800e57308 */ /* 0x0005e20000000800 */
[----:B------:R-:W-:-:S05]  /*43b0*/  IMAD.MOV.U32 R72, RZ, RZ, R53 ;  /* 0x000000ffff487224 */ /* 0x000fca00078e0035 */
[----:B------:R-:W-:Y:S01]  /*43c0*/  MOV R37, R72 ;  /* 0x0000004800257202 */ /* 0x000fe20000000f00 */
[--C-:B--2---:R-:W-:Y:S02]  /*43d0*/  FFMA.FTZ R8, R213, c[0x0][0x2d0], -R12.reuse ;  /* 0x0000b400d5087a23 */ /* 0x104fe4000001080c */
[----:B------:R2:W-:Y:S08]  /*43e0*/  MUFU.EX2 R213, R4 ;  /* 0x0000000400d57308 */ /* 0x0005f00000000800 */
[----:B------:R-:W3:Y:S01]  /*43f0*/  MUFU.EX2 R228, R8 ;  /* 0x0000000800e47308 */ /* 0x000ee20000000800 */
[----:B--2---:R-:W-:-:S07]  /*4400*/  FFMA.FTZ R4, R214, c[0x0][0x2d0], -R12 ;  /* 0x0000b400d6047a23 */ /* 0x004fce000001080c */
[----:B------:R2:W4:Y:S01]  /*4410*/  MUFU.EX2 R214, R4 ;  /* 0x0000000400d67308 */ /* 0x0005220000000800 */
[----:B---3--:R-:W-:Y:S02]  /*4420*/  F2FP.BF16.PACK_AB R5, R228, R229 ;  /* 0x000000e5e405723e */ /* 0x008fe400000010ff */
[----:B--2---:R-:W-:Y:S02]  /*4430*/  F2FP.BF16.PACK_AB R4, R238, R236 ;  /* 0x000000ecee04723e */ /* 0x004fe400000010ff */
[----:B----4-:R-:W-:-:S07]  /*4440*/  F2FP.BF16.PACK_AB R7, R214, R213 ;  /* 0x000000d5d607723e */ /* 0x010fce00000010ff */
[C---:B-1----:R-:W-:Y:S07]  /*4450*/  HMMA.16816.F32.BF16 R52, R4.reuse, R28, R68 ;  /* 0x0000001c0434723c */ /* 0x042fee0000041844 */
[----:B------:R-:W-:Y:S01]  /*4460*/  IMAD.MOV.U32 R71, RZ, RZ, R9 ;  /* 0x000000ffff477224 */ /* 0x000fe200078e0009 */
[----:B------:R-:W-:Y:S01]  /*4470*/  HMMA.16816.F32.BF16 R40, R4, R30, R76 ;  /* 0x0000001e0428723c */ /* 0x000fe2000004184c */
[----:B------:R-:W1:Y:S01]  /*4480*/  LDSM.16.MT88.4 R28, [R135+0x1900] ;  /* 0x00190000871c783b */ /* 0x000e620000004200 */
[----:B------:R-:W-:-:S05]  /*4490*/  MOV R70, R56 ;  /* 0x0000003800467202 */ /* 0x000fca0000000f00 */
[----:B------:R-:W-:Y:S01]  /*44a0*/  IMAD.MOV.U32 R79, RZ, RZ, R10 ;  /* 0x000000ffff4f7224 */ /* 0x000fe200078e000a */
[C---:B------:R-:W-:Y:S01]  /*44b0*/  HMMA.16816.F32.BF16 R84, R4.reuse, R16, R84 ;  /* 0x000000100454723c */ /* 0x040fe20000041854 */
[----:B------:R-:W-:Y:S02]  /*44c0*/  IMAD.MOV.U32 R78, RZ, RZ, R11 ;  /* 0x000000ffff4e7224 */ /* 0x000fe400078e000b */
[----:B------:R-:W2:Y:S01]  /*44d0*/  LDSM.16.MT88.4 R8, [R135+0x4900] ;  /* 0x004900008708783b */ /* 0x000ea20000004200 */
[----:B------:R-:W-:Y:S02]  /*44e0*/  IMAD.MOV.U32 R76, RZ, RZ, R73 ;  /* 0x000000ffff4c7224 */ /* 0x000fe400078e0049 */
[----:B------:R-:W-:Y:S02]  /*44f0*/  IMAD.MOV.U32 R77, RZ, RZ, R74 ;  /* 0x000000ffff4d7224 */ /* 0x000fe400078e004a */
[C---:B------:R-:W-:Y:S01]  /*4500*/  HMMA.16816.F32.BF16 R44, R4.reuse, R18, R88 ;  /* 0x00000012042c723c */ /* 0x040fe20000041858 */
[----:B------:R-:W-:Y:S06]  /*4510*/  LDSM.16.MT88.4 R16, [R0+0x1900] ;  /* 0x001900000010783b */ /* 0x000fec0000004200 */
[----:B------:R-:W-:Y:S01]  /*4520*/  IMAD.MOV.U32 R91, RZ, RZ, R64 ;  /* 0x000000ffff5b7224 */ /* 0x000fe200078e0040 */
[----:B------:R-:W-:Y:S01]  /*4530*/  HMMA.16816.F32.BF16 R48, R4, R24, R96 ;  /* 0x000000180430723c */ /* 0x000fe20000041860 */
[----:B------:R-:W-:Y:S01]  /*4540*/  IMAD.MOV.U32 R88, RZ, RZ, R61 ;  /* 0x000000ffff587224 */ /* 0x000fe200078e003d */
[----:B------:R-:W-:Y:S01]  /*4550*/  MOV R89, R62 ;  /* 0x0000003e00597202 */ /* 0x000fe20000000f00 */
[----:B------:R-:W-:-:S04]  /*4560*/  IMAD.MOV.U32 R90, RZ, RZ, R63 ;  /* 0x000000ffff5a7224 */ /* 0x000fc800078e003f */
[----:B------:R-:W-:Y:S01]  /*4570*/  IMAD.MOV.U32 R98, RZ, RZ, R182 ;  /* 0x000000ffff627224 */ /* 0x000fe200078e00b6 */
[----:B------:R-:W-:Y:S01]  /*4580*/  MOV R96, R81 ;  /* 0x0000005100607202 */ /* 0x000fe20000000f00 */
[----:B------:R-:W-:Y:S01]  /*4590*/  IMAD.MOV.U32 R97, RZ, RZ, R80 ;  /* 0x000000ffff617224 */ /* 0x000fe200078e0050 */
[----:B------:R-:W-:Y:S01]  /*45a0*/  HMMA.16816.F32.BF16 R60, R4, R26, R108 ;  /* 0x0000001a043c723c */ /* 0x000fe2000004186c */
[----:B------:R-:W3:Y:S01]  /*45b0*/  LDSM.16.MT88.4 R24, [R233+0x4900] ;  /* 0x00490000e918783b */ /* 0x000ee20000004200 */
[----:B------:R-:W-:-:S06]  /*45c0*/  MOV R99, R212 ;  /* 0x000000d400637202 */ /* 0x000fcc0000000f00 */
[C---:B-1----:R-:W-:Y:S07]  /*45d0*/  HMMA.16816.F32.BF16 R72, R4.reuse, R28, R112 ;  /* 0x0000001c0448723c */ /* 0x042fee0000041870 */
[----:B------:R-:W-:Y:S01]  /*45e0*/  MOV R29, R65 ;  /* 0x00000041001d7202 */ /* 0x000fe20000000f00 */
[----:B------:R-:W-:Y:S01]  /*45f0*/  IMAD.MOV.U32 R28, RZ, RZ, R67 ;  /* 0x000000ffff1c7224 */ /* 0x000fe200078e0043 */
[C---:B--2---:R-:W-:Y:S07]  /*4600*/  HMMA.16816.F32.BF16 R112, R4.reuse, R8, R144 ;  /* 0x000000080470723c */ /* 0x044fee0000041890 */
[----:B------:R-:W-:Y:S01]  /*4610*/  FFMA.FTZ R8, R243, c[0x0][0x2d0], -R13 ;  /* 0x0000b400f3087a23 */ /* 0x000fe2000001080d */
[----:B------:R-:W-:Y:S03]  /*4620*/  HMMA.16816.F32.BF16 R64, R4, R30, R120 ;  /* 0x0000001e0440723c */ /* 0x000fe60000041878 */
[----:B------:R1:W-:Y:S04]  /*4630*/  MUFU.EX2 R182, R8 ;  /* 0x0000000800b67308 */ /* 0x0003e80000000800 */
[----:B------:R-:W-:Y:S01]  /*4640*/  MOV R31, R58 ;  /* 0x0000003a001f7202 */ /* 0x000fe20000000f00 */
[----:B------:R-:W-:-:S02]  /*4650*/  IMAD.MOV.U32 R30, RZ, RZ, R59 ;  /* 0x000000ffff1e7224 */ /* 0x000fc400078e003b */
[C---:B------:R-:W-:Y:S07]  /*4660*/  HMMA.16816.F32.BF16 R56, R4.reuse, R20, R124 ;  /* 0x000000140438723c */ /* 0x040fee000004187c */
[----:B------:R-:W-:Y:S01]  /*4670*/  IMAD.MOV.U32 R127, RZ, RZ, R82 ;  /* 0x000000ffff7f7224 */ /* 0x000fe200078e0052 */
[----:B------:R-:W-:Y:S01]  /*4680*/  MOV R20, R71 ;  /* 0x0000004700147202 */ /* 0x000fe20000000f00 */
[----:B-1----:R-:W-:Y:S01]  /*4690*/  FFMA.FTZ R8, R242, c[0x0][0x2d0], -R13 ;  /* 0x0000b400f2087a23 */ /* 0x002fe2000001080d */
[----:B------:R-:W-:Y:S01]  /*46a0*/  MOV R125, R77 ;  /* 0x0000004d007d7202 */ /* 0x000fe20000000f00 */
[----:B------:R-:W-:Y:S01]  /*46b0*/  IMAD.MOV.U32 R126, RZ, RZ, R83 ;  /* 0x000000ffff7e7224 */ /* 0x000fe200078e0053 */
[----:B---3--:R-:W-:Y:S01]  /*46c0*/  HMMA.16816.F32.BF16 R120, R4, R24, R140 ;  /* 0x000000180478723c */ /* 0x008fe2000004188c */
[----:B------:R-:W-:-:S02]  /*46d0*/  IMAD.MOV.U32 R21, RZ, RZ, R70 ;  /* 0x000000ffff157224 */ /* 0x000fc400078e0046 */
[----:B------:R-:W-:-:S05]  /*46e0*/  IMAD.MOV.U32 R124, RZ, RZ, R76 ;  /* 0x000000ffff7c7224 */ /* 0x000fca00078e004c */
[C---:B------:R-:W-:Y:S07]  /*46f0*/  HMMA.16816.F32.BF16 R80, R4.reuse, R16, R148 ;  /* 0x000000100450723c */ /* 0x040fee0000041894 */
[----:B------:R-:W-:Y:S01]  /*4700*/  MOV R150, R183 ;  /* 0x000000b700967202 */ /* 0x000fe20000000f00 */
[----:B------:R-:W-:Y:S01]  /*4710*/  HMMA.16816.F32.BF16 R68, R4, R22, R128 ;  /* 0x000000160444723c */ /* 0x000fe20000041880 */
[----:B------:R1:W-:Y:S01]  /*4720*/  MUFU.EX2 R183, R8 ;  /* 0x0000000800b77308 */ /* 0x0003e20000000800 */
[----:B------:R-:W-:-:S05]  /*4730*/  IMAD.MOV.U32 R151, RZ, RZ, R244 ;  /* 0x000000ffff977224 */ /* 0x000fca00078e00f4 */
[----:B------:R-:W-:Y:S01]  /*4740*/  IMAD.MOV.U32 R22, RZ, RZ, R78 ;  /* 0x000000ffff167224 */ /* 0x000fe200078e004e */
[----:B------:R-:W-:Y:S01]  /*4750*/  MOV R129, R90 ;  /* 0x0000005a00817202 */ /* 0x000fe20000000f00 */
[----:B------:R-:W-:Y:S01]  /*4760*/  IMAD.MOV.U32 R23, RZ, RZ, R79 ;  /* 0x000000ffff177224 */ /* 0x000fe200078e004f */
[----:B------:R-:W-:Y:S01]  /*4770*/  MOV R149, R151 ;  /* 0x0000009700957202 */ /* 0x000fe20000000f00 */
[----:B------:R-:W-:Y:S01]  /*4780*/  HMMA.16816.F32.BF16 R76, R4, R18, R160 ;  /* 0x00000012044c723c */ /* 0x000fe200000418a0 */
[----:B------:R-:W2:Y:S01]  /*4790*/  LDSM.16.MT88.4 R16, [R0+0x4900] ;  /* 0x004900000010783b */ /* 0x000ea20000004200 */
[----:B------:R-:W-:Y:S01]  /*47a0*/  IMAD.MOV.U32 R128, RZ, RZ, R91 ;  /* 0x000000ffff807224 */ /* 0x000fe200078e005b */
[----:B------:R-:W-:Y:S01]  /*47b0*/  MOV R151, R23 ;  /* 0x0000001700977202 */ /* 0x000fe20000000f00 */
[----:B------:R-:W-:Y:S01]  /*47c0*/  IMAD.MOV.U32 R130, RZ, RZ, R89 ;  /* 0x000000ffff827224 */ /* 0x000fe200078e0059 */
[----:B------:R-:W-:Y:S01]  /*47d0*/  MOV R23, R129 ;  /* 0x0000008100177202 */ /* 0x000fe20000000f00 */
[----:B-1----:R-:W-:-:S02]  /*47e0*/  FFMA.FTZ R8, R241, c[0x0][0x2d0], -R13 ;  /* 0x0000b400f1087a23 */ /* 0x002fc4000001080d */
[----:B------:R-:W-:Y:S01]  /*47f0*/  IMAD.MOV.U32 R131, RZ, RZ, R88 ;  /* 0x000000ffff837224 */ /* 0x000fe200078e0058 */
[C---:B------:R-:W-:Y:S01]  /*4800*/  HMMA.16816.F32.BF16 R108, R4.reuse, R26, R32 ;  /* 0x0000001a046c723c */ /* 0x040fe20000041820 */
[----:B------:R1:W-:Y:S01]  /*4810*/  MUFU.EX2 R212, R8 ;  /* 0x0000000800d47308 */ /* 0x0003e20000000800 */
[----:B------:R-:W-:Y:S01]  /*4820*/  IMAD.MOV.U32 R163, RZ, RZ, R23 ;  /* 0x000000ffffa37224 */ /* 0x000fe200078e0017 */
[----:B------:R-:W3:Y:S01]  /*4830*/  LDSM.16.MT88.4 R24, [R233+0x7900] ;  /* 0x00790000e918783b */ /* 0x000ee20000004200 */
[----:B------:R-:W-:Y:S02]  /*4840*/  MOV R129, R131 ;  /* 0x0000008300817202 */ /* 0x000fe40000000f00 */
[----:B------:R-:W-:Y:S01]  /*4850*/  MOV R131, R21 ;  /* 0x0000001500837202 */ /* 0x000fe20000000f00 */
[----:B------:R-:W-:Y:S01]  /*4860*/  IMAD.MOV.U32 R161, RZ, RZ, R151 ;  /* 0x000000ffffa17224 */ /* 0x000fe200078e0097 */
[----:B------:R-:W-:Y:S01]  /*4870*/  MOV R21, R31 ;  /* 0x0000001f00157202 */ /* 0x000fe20000000f00 */
[----:B------:R-:W-:Y:S01]  /*4880*/  HMMA.16816.F32.BF16 R88, R4, R10, R116 ;  /* 0x0000000a0458723c */ /* 0x000fe20000041874 */
[----:B------:R-:W-:Y:S01]  /*4890*/  MOV R31, R29 ;  /* 0x0000001d001f7202 */ /* 0x000fe20000000f00 */
[----:B------:R-:W4:Y:S01]  /*48a0*/  LDSM.16.MT88.4 R32, [R135+0x7900] ;  /* 0x007900008720783b */ /* 0x000f220000004200 */
[----:B-1----:R-:W-:Y:S01]  /*48b0*/  FFMA.FTZ R8, R240, c[0x0][0x2d0], -R13 ;  /* 0x0000b400f0087a23 */ /* 0x002fe2000001080d */
[----:B------:R-:W-:-:S03]  /*48c0*/  MOV R29, R181 ;  /* 0x000000b5001d7202 */ /* 0x000fc60000000f00 */
[----:B------:R1:W1:Y:S02]  /*48d0*/  MUFU.EX2 R244, R8 ;  /* 0x0000000800f47308 */ /* 0x0002640000000800 */
[----:B-1----:R-:W-:Y:S02]  /*48e0*/  FFMA.FTZ R8, R150, c[0x0][0x2d0], -R12 ;  /* 0x0000b40096087a23 */ /* 0x002fe4000001080c */
        /* <DEDUP_REMOVED lines=8> */
[----:B------:R1:W5:Y:S01]  /*4970*/  LDL.LU R239, [R1+0x24] ;  /* 0x0000240001ef7983 */ /* 0x0003620000300800 */
        /* <DEDUP_REMOVED lines=11> */
[----:B------:R-:W-:Y:S01]  /*4a30*/  IMAD.MOV.U32 R116, RZ, RZ, R23 ;  /* 0x000000ffff747224 */ /* 0x000fe200078e0017 */
[----:B------:R-:W-:Y:S01]  /*4a40*/  MOV R117, R22 ;  /* 0x0000001600757202 */ /* 0x000fe20000000f00 */
        /* <DEDUP_REMOVED lines=8> */
[C---:B---3--:R-:W-:Y:S01]  /*4ad0*/  HMMA.16816.F32.BF16 R144, R4.reuse, R24, R172 ;  /* 0x000000180490723c */ /* 0x048fe200000418ac */
[----:B------:R-:W-:Y:S01]  /*4ae0*/  F2FP.BF16.PACK_AB R10, R244, R212 ;  /* 0x000000d4f40a723e */ /* 0x000fe200000010ff */
[----:B------:R-:W-:Y:S01]  /*4af0*/  IMAD.MOV.U32 R240, RZ, RZ, R31 ;  /* 0x000000fffff07224 */ /* 0x000fe200078e001f */
[----:B------:R-:W-:Y:S01]  /*4b00*/  MOV R36, R237 ;  /* 0x000000ed00247202 */ /* 0x000fe20000000f00 */
[----:B-1----:R-:W-:Y:S01]  /*4b10*/  FFMA.FTZ R8, R149, c[0x0][0x2d0], -R12 ;  /* 0x0000b40095087a23 */ /* 0x002fe2000001080c */
[----:B------:R-:W-:Y:S01]  /*4b20*/  MOV R243, R128 ;  /* 0x0000008000f37202 */ /* 0x000fe20000000f00 */
[----:B------:R-:W-:Y:S01]  /*4b30*/  IMAD.MOV.U32 R128, RZ, RZ, R129 ;  /* 0x000000ffff807224 */ /* 0x000fe200078e0081 */
[----:B------:R-:W-:Y:S01]  /*4b40*/  MOV R175, R124 ;  /* 0x0000007c00af7202 */ /* 0x000fe20000000f00 */
[C---:B------:R-:W-:Y:S01]  /*4b50*/  HMMA.16816.F32.BF16 R148, R4.reuse, R18, R136 ;  /* 0x000000120494723c */ /* 0x040fe20000041888 */
[----:B------:R-:W-:Y:S01]  /*4b60*/  LDSM.16.MT88.4 R16, [R2+0x5100] ;  /* 0x005100000210783b */ /* 0x000fe20000004200 */
[----:B------:R1:W2:Y:S01]  /*4b70*/  MUFU.EX2 R180, R8 ;  /* 0x0000000800b47308 */ /* 0x0002a20000000800 */
[----:B------:R-:W-:Y:S01]  /*4b80*/  IMAD.MOV.U32 R174, RZ, RZ, R125 ;  /* 0x000000ffffae7224 */ /* 0x000fe200078e007d */
[----:B------:R-:W-:Y:S01]  /*4b90*/  MOV R173, R126 ;  /* 0x0000007e00ad7202 */ /* 0x000fe20000000f00 */
[----:B------:R-:W-:Y:S01]  /*4ba0*/  IMAD.MOV.U32 R172, RZ, RZ, R127 ;  /* 0x000000ffffac7224 */ /* 0x000fe200078e007f */
[----:B------:R-:W-:Y:S01]  /*4bb0*/  MOV R129, R36 ;  /* 0x0000002400817202 */ /* 0x000fe20000000f00 */
[----:B------:R-:W-:Y:S01]  /*4bc0*/  IMAD.MOV.U32 R138, RZ, RZ, R21 ;  /* 0x000000ffff8a7224 */ /* 0x000fe200078e0015 */
[----:B------:R-:W-:Y:S01]  /*4bd0*/  MOV R137, R20 ;  /* 0x0000001400897202 */ /* 0x000fe20000000f00 */
[C---:B----4-:R-:W-:Y:S01]  /*4be0*/  HMMA.16816.F32.BF16 R140, R4.reuse, R32, R104 ;  /* 0x00000020048c723c */ /* 0x050fe20000041868 */
[----:B------:R-:W3:Y:S01]  /*4bf0*/  LDSM.16.MT88.4 R20, [R0+0x7900] ;  /* 0x007900000014783b */ /* 0x000ee20000004200 */
[----:B------:R-:W-:Y:S01]  /*4c00*/  IMAD.MOV.U32 R136, RZ, RZ, R131 ;  /* 0x000000ffff887224 */ /* 0x000fe200078e0083 */
[----:B------:R-:W-:Y:S01]  /*4c10*/  MOV R139, R30 ;  /* 0x0000001e008b7202 */ /* 0x000fe20000000f00 */
[----:B------:R-:W-:Y:S01]  /*4c20*/  IMAD.MOV.U32 R131, RZ, RZ, R37 ;  /* 0x000000ffff837224 */ /* 0x000fe200078e0025 */
[----:B------:R-:W-:Y:S01]  /*4c30*/  MOV R242, R28 ;  /* 0x0000001c00f27202 */ /* 0x000fe20000000f00 */
[----:B------:R-:W-:Y:S01]  /*4c40*/  IMAD.MOV.U32 R24, RZ, RZ, R240 ;  /* 0x000000ffff187224 */ /* 0x000fe200078e00f0 */
[----:B------:R-:W-:Y:S01]  /*4c50*/  MOV R32, R137 ;  /* 0x0000008900207202 */ /* 0x000fe20000000f00 */
[C---:B------:R-:W-:Y:S01]  /*4c60*/  HMMA.16816.F32.BF16 R176, R4.reuse, R34, R176 ;  /* 0x0000002204b0723c */ /* 0x040fe200000418b0 */
[----:B-1----:R-:W-:Y:S01]  /*4c70*/  FFMA.FTZ R8, R160, c[0x0][0x2d0], -R12 ;  /* 0x0000b400a0087a23 */ /* 0x002fe2000001080c */
[----:B--2---:R-:W-:Y:S01]  /*4c80*/  F2FP.BF16.PACK_AB R9, R180, R181 ;  /* 0x000000b5b409723e */ /* 0x004fe200000010ff */
[----:B------:R-:W-:Y:S01]  /*4c90*/  IMAD.MOV.U32 R33, RZ, RZ, R136 ;  /* 0x000000ffff217224 */ /* 0x000fe200078e0088 */
[----:B------:R-:W-:Y:S01]  /*4ca0*/  MOV R160, R130 ;  /* 0x0000008200a07202 */ /* 0x000fe20000000f00 */
[----:B------:R1:W-:Y:S01]  /*4cb0*/  MUFU.EX2 R163, R8 ;  /* 0x0000000800a37308 */ /* 0x0003e20000000800 */
[----:B------:R-:W-:Y:S01]  /*4cc0*/  MOV R130, R38 ;  /* 0x0000002600827202 */ /* 0x000fe20000000f00 */
[----:B------:R-:W-:Y:S01]  /*4cd0*/  IMAD.MOV.U32 R35, RZ, RZ, R138 ;  /* 0x000000ffff237224 */ /* 0x000fe200078e008a */
[----:B------:R-:W-:Y:S01]  /*4ce0*/  HMMA.16816.F32.BF16 R164, R4, R26, R164 ;  /* 0x0000001a04a4723c */ /* 0x000fe200000418a4 */
[----:B------:R-:W-:Y:S01]  /*4cf0*/  MOV R34, R139 ;  /* 0x0000008b00227202 */ /* 0x000fe20000000f00 */
[----:B------:R-:W-:Y:S01]  /*4d00*/  LDSM.16.MT88.4 R28, [R2+0x2100] ;  /* 0x00210000021c783b */ /* 0x000fe20000004200 */
[----:B------:R-:W-:Y:S01]  /*4d10*/  MOV R240, R118 ;  /* 0x0000007600f07202 */ /* 0x000fe20000000f00 */
[----:B------:R-:W-:Y:S01]  /*4d20*/  UISETP.GE.AND UP0, UPT, UR4, 0xc1, UPT ;  /* 0x000000c10400788c */ /* 0x000fe2000bf06270 */
[----:B------:R-:W-:-:S02]  /*4d30*/  IMAD.MOV.U32 R237, RZ, RZ, 0x20 ;  /* 0x00000020ffed7424 */ /* 0x000fc400078e00ff */
[----:B------:R-:W-:Y:S01]  /*4d40*/  IMAD.MOV.U32 R26, RZ, RZ, R242 ;  /* 0x000000ffff1a7224 */ /* 0x000fe200078e00f2 */
[----:B------:R-:W-:Y:S01]  /*4d50*/  MOV R27, R241 ;  /* 0x000000f1001b7202 */ /* 0x000fe20000000f00 */
[----:B------:R-:W-:Y:S01]  /*4d60*/  IMAD.MOV.U32 R241, RZ, RZ, R117 ;  /* 0x000000fffff17224 */ /* 0x000fe200078e0075 */
[----:B------:R-:W-:Y:S02]  /*4d70*/  MOV R242, R116 ;  /* 0x0000007400f27202 */ /* 0x000fe40000000f00 */
[----:B------:R-:W-:Y:S01]  /*4d80*/  PLOP3.LUT P1, PT, PT, PT, UP0, 0x80, 0x0 ;  /* 0x000000000000781c */ /* 0x000fe20003f2f008 */
[----:B-1----:R-:W-:Y:S02]  /*4d90*/  FFMA.FTZ R8, R245, c[0x0][0x2d0], -R12 ;  /* 0x0000b400f5087a23 */ /* 0x002fe4000001080c */
[----:B------:R-:W-:Y:S02]  /*4da0*/  IMAD.MOV.U32 R245, RZ, RZ, R39 ;  /* 0x000000fffff57224 */ /* 0x000fe400078e0027 */
[----:B------:R1:W2:Y:S01]  /*4db0*/  MUFU.EX2 R162, R8 ;  /* 0x0000000800a27308 */ /* 0x0002a20000000800 */
[----:B------:R-:W4:Y:S02]  /*4dc0*/  LDSM.16.MT88.4 R36, [R2+0x8100] ;  /* 0x008100000224783b */ /* 0x000f240000004200 */
[----:B------:R-:W-:Y:S01]  /*4dd0*/  MOV R25, R245 ;  /* 0x000000f500197202 */ /* 0x000fe20000000f00 */
[----:B------:R-:W-:Y:S01]  /*4de0*/  IMAD.MOV.U32 R245, RZ, RZ, R119 ;  /* 0x000000fffff57224 */ /* 0x000fe200078e0077 */
[C---:B---3--:R-:W-:Y:S07]  /*4df0*/  HMMA.16816.F32.BF16 R124, R4.reuse, R20, R100 ;  /* 0x00000014047c723c */ /* 0x048fee0000041864 */
[----:B------:R-:W-:Y:S01]  /*4e00*/  MOV R100, R96 ;  /* 0x0000006000647202 */ /* 0x000fe20000000f00 */
[----:B------:R-:W-:Y:S01]  /*4e10*/  HMMA.16816.F32.BF16 R104, R4, R22, R92 ;  /* 0x000000160468723c */ /* 0x000fe2000004185c */
[----:B------:R-:W3:Y:S01]  /*4e20*/  LDSM.16.MT88.4 R4, [R135+0x2100] ;  /* 0x002100008704783b */ /* 0x000ee20000004200 */
[----:B-1----:R-:W-:Y:S01]  /*4e30*/  F2FP.BF16.PACK_AB R8, R183, R182 ;  /* 0x000000b6b708723e */ /* 0x002fe200000010ff */
[----:B------:R-:W-:Y:S01]  /*4e40*/  IMAD.MOV.U32 R101, RZ, RZ, R97 ;  /* 0x000000ffff657224 */ /* 0x000fe200078e0061 */
[----:B--2---:R-:W-:Y:S01]  /*4e50*/  F2FP.BF16.PACK_AB R11, R162, R163 ;  /* 0x000000a3a20b723e */ /* 0x004fe200000010ff */
[----:B------:R-:W-:Y:S01]  /*4e60*/  IMAD.MOV.U32 R103, RZ, RZ, R99 ;  /* 0x000000ffff677224 */ /* 0x000fe200078e0063 */
[----:B------:R-:W-:Y:S01]  /*4e70*/  MOV R102, R98 ;  /* 0x0000006200667202 */ /* 0x000fe20000000f00 */
[----:B------:R-:W-:Y:S04]  /*4e80*/  LDSM.16.MT88.4 R20, [R0+0x2100] ;  /* 0x002100000014783b */ /* 0x000fe80000004200 */
[C---:B------:R-:W-:Y:S08]  /*4e90*/  HMMA.16816.F32.BF16 R84, R8.reuse, R16, R84 ;  /* 0x000000100854723c */ /* 0x040ff00000041854 */
[C---:B------:R-:W-:Y:S01]  /*4ea0*/  HMMA.16816.F32.BF16 R96, R8.reuse, R18, R44 ;  /* 0x000000120860723c */ /* 0x040fe2000004182c */
[----:B------:R-:W1:Y:S07]  /*4eb0*/  LDSM.16.MT88.4 R16, [R233+0x2100] ;  /* 0x00210000e910783b */ /* 0x000e6e0000004200 */
[C---:B----4-:R-:W-:Y:S07]  /*4ec0*/  HMMA.16816.F32.BF16 R44, R8.reuse, R38, R60 ;  /* 0x00000026082c723c */ /* 0x050fee000004183c */
[----:B------:R-:W-:Y:S01]  /*4ed0*/  IMAD.MOV.U32 R38, RZ, RZ, R25 ;  /* 0x000000ffff267224 */ /* 0x000fe200078e0019 */
[C---:B------:R-:W-:Y:S07]  /*4ee0*/  HMMA.16816.F32.BF16 R116, R8.reuse, R36, R48 ;  /* 0x000000240874723c */ /* 0x040fee0000041830 */
[----:B------:R-:W-:Y:S01]  /*4ef0*/  MOV R37, R134 ;  /* 0x0000008600257202 */ /* 0x000fe20000000f00 */
[C---:B---3--:R-:W-:Y:S07]  /*4f00*/  HMMA.16816.F32.BF16 R136, R8.reuse, R4, R72 ;  /* 0x000000040888723c */ /* 0x048fee0000041848 */
        /* <DEDUP_REMOVED lines=10> */
[C---:B-1----:R-:W-:Y:S01]  /*4fb0*/  HMMA.16816.F32.BF16 R60, R8.reuse, R16, R56 ;  /* 0x00000010083c723c */ /* 0x042fe20000041838 */
[----:B------:R-:W-:Y:S01]  /*4fc0*/  MOV R95, R102 ;  /* 0x00000066005f7202 */ /* 0x000fe20000000f00 */
[----:B------:R-:W-:Y:S01]  /*4fd0*/  IMAD.MOV.U32 R102, RZ, RZ, R27 ;  /* 0x000000ffff667224 */ /* 0x000fe200078e001b */
[----:B------:R-:W-:Y:S01]  /*4fe0*/  MOV R101, R26 ;  /* 0x0000001a00657202 */ /* 0x000fe20000000f00 */
[----:B------:R-:W-:Y:S02]  /*4ff0*/  LDSM.16.MT88.4 R56, [R2+0x2900] ;  /* 0x002900000238783b */ /* 0x000fe40000004200 */
[----:B------:R-:W-:Y:S01]  /*5000*/  IMAD.MOV.U32 R39, RZ, RZ, R95 ;  /* 0x000000ffff277224 */ /* 0x000fe200078e005f */
[----:B------:R-:W-:Y:S01]  /*5010*/  MOV R93, R102 ;  /* 0x00000066005d7202 */ /* 0x000fe20000000f00 */
[----:B------:R-:W-:Y:S01]  /*5020*/  HMMA.16816.F32.BF16 R68, R8, R18, R68 ;  /* 0x000000120844723c */ /* 0x000fe20000041844 */
[----:B------:R-:W1:Y:S01]  /*5030*/  LDSM.16.MT88.4 R16, [R233+0x5100] ;  /* 0x00510000e910783b */ /* 0x000e620000004200 */
[----:B------:R-:W-:-:S02]  /*5040*/  IMAD.MOV.U32 R92, RZ, RZ, R101 ;  /* 0x000000ffff5c7224 */ /* 0x000fc400078e0065 */
[----:B--2---:R-:W-:-:S04]  /*5050*/  FFMA.FTZ R4, R100, c[0x0][0x2d0], -R13 ;  /* 0x0000b40064047a23 */ /* 0x004fc8000001080d */
[C---:B------:R-:W-:Y:S01]  /*5060*/  HMMA.16816.F32.BF16 R52, R8.reuse, R28, R52 ;  /* 0x0000001c0834723c */ /* 0x040fe20000041834 */
[----:B------:R-:W-:Y:S01]  /*5070*/  IMAD.MOV.U32 R100, RZ, RZ, R103 ;  /* 0x000000ffff647224 */ /* 0x000fe200078e0067 */
[----:B------:R-:W-:Y:S01]  /*5080*/  MOV R103, R34 ;  /* 0x0000002200677202 */ /* 0x000fe20000000f00 */
[----:B------:R-:W-:Y:S01]  /*5090*/  IMAD.MOV.U32 R34, RZ, RZ, R35 ;  /* 0x000000ffff227224 */ /* 0x000fe200078e0023 */
[----:B------:R-:W-:Y:S01]  /*50a0*/  MOV R35, R32 ;  /* 0x0000002000237202 */ /* 0x000fe20000000f00 */
[----:B------:R-:W-:Y:S01]  /*50b0*/  IMAD.MOV.U32 R32, RZ, RZ, R33 ;  /* 0x000000ffff207224 */ /* 0x000fe200078e0021 */
[----:B------:R-:W-:Y:S02]  /*50c0*/  MOV R33, R160 ;  /* 0x000000a000217202 */ /* 0x000fe40000000f00 */
[----:B------:R2:W3:Y:S01]  /*50d0*/  MUFU.EX2 R160, R4 ;  /* 0x0000000400a07308 */ /* 0x0004e20000000800 */
[----:B------:R-:W-:Y:S01]  /*50e0*/  MOV R36, R100 ;  /* 0x0000006400247202 */ /* 0x000fe20000000f00 */
[----:B------:R-:W-:Y:S01]  /*50f0*/  HMMA.16816.F32.BF16 R28, R8, R30, R40 ;  /* 0x0000001e081c723c */ /* 0x000fe20000041828 */
[----:B------:R-:W-:Y:S01]  /*5100*/  MOV R95, R34 ;  /* 0x00000022005f7202 */ /* 0x000fe20000000f00 */
[----:B------:R-:W-:Y:S01]  /*5110*/  IMAD.MOV.U32 R100, RZ, RZ, R35 ;  /* 0x000000ffff647224 */ /* 0x000fe200078e0023 */
[----:B------:R-:W-:Y:S01]  /*5120*/  MOV R101, R32 ;  /* 0x0000002000657202 */ /* 0x000fe20000000f00 */
[----:B------:R-:W-:Y:S01]  /*5130*/  IMAD.MOV.U32 R102, RZ, RZ, R33 ;  /* 0x000000ffff667224 */ /* 0x000fe200078e0021 */
[----:B------:R-:W-:Y:S01]  /*5140*/  MOV R74, R95 ;  /* 0x0000005f004a7202 */ /* 0x000fe20000000f00 */
[----:B------:R-:W-:-:S02]  /*5150*/  IMAD.MOV.U32 R73, RZ, RZ, R100 ;  /* 0x000000ffff497224 */ /* 0x000fc400078e0064 */
[----:B------:R-:W-:Y:S01]  /*5160*/  HMMA.16816.F32.BF16 R40, R8, R20, R80 ;  /* 0x000000140828723c */ /* 0x000fe20000041850 */
[----:B--2---:R-:W-:-:S06]  /*5170*/  FFMA.FTZ R4, R24, c[0x0][0x2d0], -R13 ;  /* 0x0000b40018047a23 */ /* 0x004fcc000001080d */
[----:B------:R-:W-:Y:S01]  /*5180*/  MOV R81, R93 ;  /* 0x0000005d00517202 */ /* 0x000fe20000000f00 */
[----:B------:R-:W2:Y:S01]  /*5190*/  LDSM.16.MT88.4 R24, [R135+0x5100] ;  /* 0x005100008718783b */ /* 0x000ea20000004200 */
[----:B------:R-:W-:Y:S01]  /*51a0*/  IMAD.MOV.U32 R80, RZ, RZ, R92 ;  /* 0x000000ffff507224 */ /* 0x000fe200078e005c */
[----:B------:R4:W-:Y:S01]  /*51b0*/  MUFU.EX2 R134, R4 ;  /* 0x0000000400867308 */ /* 0x0009e20000000800 */
[----:B------:R-:W-:Y:S01]  /*51c0*/  HMMA.16816.F32.BF16 R48, R8, R6, R64 ;  /* 0x000000060830723c */ /* 0x000fe20000041840 */
[----:B------:R-:W-:Y:S01]  /*51d0*/  MOV R82, R101 ;  /* 0x0000006500527202 */ /* 0x000fe20000000f00 */
[----:B------:R-:W-:-:S05]  /*51e0*/  IMAD.MOV.U32 R83, RZ, RZ, R102 ;  /* 0x000000ffff537224 */ /* 0x000fca00078e0066 */
[----:B------:R-:W-:Y:S01]  /*51f0*/  IMAD.MOV.U32 R66, RZ, RZ, R130 ;  /* 0x000000ffff427224 */ /* 0x000fe200078e0082 */
[----:B-1----:R-:W-:Y:S01]  /*5200*/  HMMA.16816.F32.BF16 R108, R8, R18, R108 ;  /* 0x00000012086c723c */ /* 0x002fe2000004186c */
[----:B------:R-:W-:Y:S01]  /*5210*/  MOV R67, R131 ;  /* 0x0000008300437202 */ /* 0x000fe20000000f00 */
[----:B----4-:R-:W-:-:S06]  /*5220*/  FFMA.FTZ R4, R94, c[0x0][0x2d0], -R13 ;  /* 0x0000b4005e047a23 */ /* 0x010fcc000001080d */
[C---:B------:R-:W-:Y:S01]  /*5230*/  HMMA.16816.F32.BF16 R32, R8.reuse, R22, R76 ;  /* 0x000000160820723c */ /* 0x040fe2000004184c */
[----:B------:R-:W-:Y:S01]  /*5240*/  IMAD.MOV.U32 R94, RZ, RZ, R103 ;  /* 0x000000ffff5e7224 */ /* 0x000fe200078e0067 */
[----:B------:R-:W-:Y:S01]  /*5250*/  MOV R103, R128 ;  /* 0x0000008000677202 */ /* 0x000fe20000000f00 */
[----:B------:R-:W-:Y:S01]  /*5260*/  IMAD.MOV.U32 R128, RZ, RZ, R129 ;  /* 0x000000ffff807224 */ /* 0x000fe200078e0081 */
[----:B------:R-:W-:Y:S01]  /*5270*/  MOV R129, R133 ;  /* 0x0000008500817202 */ /* 0x000fe20000000f00 */
[----:B------:R-:W-:Y:S01]  /*5280*/  IMAD.MOV.U32 R75, RZ, RZ, R94 ;  /* 0x000000ffff4b7224 */ /* 0x000fe200078e005e */
[----:B------:R1:W4:Y:S01]  /*5290*/  MUFU.EX2 R133, R4 ;  /* 0x0000000400857308 */ /* 0x0003220000000800 */
[----:B------:R-:W-:Y:S01]  /*52a0*/  LDSM.16.MT88.4 R20, [R0+0x8100] ;  /* 0x008100000014783b */ /* 0x000fe20000004200 */
[----:B------:R-:W-:Y:S01]  /*52b0*/  HMMA.16816.F32.BF16 R92, R8, R16, R120 ;  /* 0x00000010085c723c */ /* 0x000fe20000041878 */
[----:B------:R-:W-:Y:S01]  /*52c0*/  IMAD.MOV.U32 R65, RZ, RZ, R128 ;  /* 0x000000ffff417224 */ /* 0x000fe200078e0080 */
[----:B------:R-:W-:Y:S01]  /*52d0*/  MOV R72, R129 ;  /* 0x0000008100487202 */ /* 0x000fe20000000f00 */
[----:B------:R-:W4:Y:S01]  /*52e0*/  LDSM.16.MT88.4 R16, [R0+0x5100] ;  /* 0x005100000010783b */ /* 0x000f220000004200 */
[----:B------:R-:W-:-:S02]  /*52f0*/  MOV R64, R103 ;  /* 0x0000006700407202 */ /* 0x000fc40000000f00 */
[----:B---3--:R-:W-:Y:S01]  /*5300*/  F2FP.BF16.PACK_AB R128, R160, R161 ;  /* 0x000000a1a080723e */ /* 0x008fe200000010ff */
[----:B------:R-:W-:Y:S01]  /*5310*/  LDSM.16.MT88.4 R120, [R2+0x8900] ;  /* 0x008900000278783b */ /* 0x000fe20000004200 */
[----:B--2---:R-:W-:Y:S01]  /*5320*/  HMMA.16816.F32.BF16 R76, R8, R24, R112 ;  /* 0x00000018084c723c */ /* 0x004fe20000041870 */
[----:B-1----:R-:W-:Y:S01]  /*5330*/  FFMA.FTZ R4, R37, c[0x0][0x2d0], -R12 ;  /* 0x0000b40025047a23 */ /* 0x002fe2000001080c */
[----:B----4-:R-:W-:-:S03]  /*5340*/  F2FP.BF16.PACK_AB R130, R133, R134 ;  /* 0x000000868582723e */ /* 0x010fc600000010ff */
[----:B------:R1:W-:Y:S02]  /*5350*/  MUFU.EX2 R37, R4 ;  /* 0x0000000400257308 */ /* 0x0003e40000000800 */
[----:B------:R-:W-:Y:S01]  /*5360*/  IMAD.MOV.U32 R114, RZ, RZ, R15 ;  /* 0x000000ffff727224 */ /* 0x000fe200078e000f */
[----:B------:R-:W-:Y:S01]  /*5370*/  MOV R115, R14 ;  /* 0x0000000e00737202 */ /* 0x000fe20000000f00 */
[----:B------:R-:W-:Y:S01]  /*5380*/  HMMA.16816.F32.BF16 R24, R8, R26, R88 ;  /* 0x0000001a0818723c */ /* 0x000fe20000041858 */
[----:B------:R-:W-:Y:S01]  /*5390*/  LDSM.16.MT88.4 R88, [R2+0x5900] ;  /* 0x005900000258783b */ /* 0x000fe20000004200 */
[----:B-1----:R-:W-:-:S04]  /*53a0*/  FFMA.FTZ R4, R38, c[0x0][0x2d0], -R12 ;  /* 0x0000b40026047a23 */ /* 0x002fc8000001080c */
[----:B------:R1:W2:Y:S02]  /*53b0*/  MUFU.EX2 R38, R4 ;  /* 0x0000000400267308 */ /* 0x0002a40000000800 */
[C---:B------:R-:W-:Y:S07]  /*53c0*/  HMMA.16816.F32.BF16 R100, R8.reuse, R16, R168 ;  /* 0x000000100864723c */ /* 0x040fee00000418a8 */
[----:B------:R-:W-:Y:S01]  /*53d0*/  MOV R168, R81 ;  /* 0x0000005100a87202 */ /* 0x000fe20000000f00 */
[----:B------:R-:W-:Y:S01]  /*53e0*/  HMMA.16816.F32.BF16 R16, R8, R18, R148 ;  /* 0x000000120810723c */ /* 0x000fe20000041894 */
[----:B------:R-:W-:Y:S01]  /*53f0*/  IMAD.MOV.U32 R169, RZ, RZ, R80 ;  /* 0x000000ffffa97224 */ /* 0x000fe200078e0050 */
[----:B------:R-:W-:Y:S01]  /*5400*/  MOV R170, R115 ;  /* 0x0000007300aa7202 */ /* 0x000fe20000000f00 */
[----:B-1----:R-:W-:Y:S01]  /*5410*/  FFMA.FTZ R4, R39, c[0x0][0x2d0], -R12 ;  /* 0x0000b40027047a23 */ /* 0x002fe2000001080c */
[----:B--2---:R-:W-:Y:S01]  /*5420*/  F2FP.BF16.PACK_AB R129, R38, R37 ;  /* 0x000000252681723e */ /* 0x004fe200000010ff */
[----:B------:R-:W-:-:S02]  /*5430*/  IMAD.MOV.U32 R171, RZ, RZ, R114 ;  /* 0x000000ffffab7224 */ /* 0x000fc400078e0072 */
[----:B------:R1:W-:Y:S01]  /*5440*/  MUFU.EX2 R39, R4 ;  /* 0x0000000400277308 */ /* 0x0003e20000000800 */
[C---:B------:R-:W-:Y:S01]  /*5450*/  HMMA.16816.F32.BF16 R148, R8.reuse, R20, R124 ;  /* 0x000000140894723c */ /* 0x040fe2000004187c */
[----:B------:R-:W-:Y:S06]  /*5460*/  LDSM.16.MT88.4 R112, [R135+0x8900] ;  /* 0x008900008770783b */ /* 0x000fec0000004200 */
[----:B------:R-:W-:Y:S01]  /*5470*/  IMAD.MOV.U32 R126, RZ, RZ, R74 ;  /* 0x000000ffff7e7224 */ /* 0x000fe200078e004a */
[----:B------:R-:W-:Y:S01]  /*5480*/  MOV R127, R75 ;  /* 0x0000004b007f7202 */ /* 0x000fe20000000f00 */
[----:B------:R-:W-:Y:S01]  /*5490*/  HMMA.16816.F32.BF16 R20, R8, R22, R104 ;  /* 0x000000160814723c */ /* 0x000fe20000041868 */
[----:B------:R-:W-:Y:S01]  /*54a0*/  LDSM.16.MT88.4 R104, [R0+0x5900] ;  /* 0x005900000068783b */ /* 0x000fe20000004200 */
[----:B-1----:R-:W-:-:S03]  /*54b0*/  FFMA.FTZ R4, R36, c[0x0][0x2d0], -R12 ;  /* 0x0000b40024047a23 */ /* 0x002fc6000001080c */
[----:B------:R-:W1:Y:S01]  /*54c0*/  LDSM.16.MT88.4 R12, [R135+0x8100] ;  /* 0x00810000870c783b */ /* 0x000e620000004200 */
[----:B------:R2:W3:Y:S03]  /*54d0*/  MUFU.EX2 R36, R4 ;  /* 0x0000000400247308 */ /* 0x0004e60000000800 */
[----:B--2---:R-:W2:Y:S01]  /*54e0*/  LDSM.16.MT88.4 R4, [R233+0x8100] ;  /* 0x00810000e904783b */ /* 0x004ea20000004200 */
[----:B---3--:R-:W-:-:S07]  /*54f0*/  F2FP.BF16.PACK_AB R131, R36, R39 ;  /* 0x000000272483723e */ /* 0x008fce00000010ff */
[C---:B------:R-:W-:Y:S08]  /*5500*/  HMMA.16816.F32.BF16 R52, R128.reuse, R56, R52 ;  /* 0x000000388034723c */ /* 0x040ff00000041834 */
[----:B------:R-:W-:Y:S08]  /*5510*/  HMMA.16816.F32.BF16 R56, R128, R58, R28 ;  /* 0x0000003a8038723c */ /* 0x000ff0000004181c */
[C---:B-1----:R-:W-:Y:S01]  /*5520*/  HMMA.16816.F32.BF16 R28, R8.reuse, R12, R140 ;  /* 0x0000000c081c723c */ /* 0x042fe2000004188c */
[----:B------:R-:W1:Y:S07]  /*5530*/  LDSM.16.MT88.4 R140, [R135+0x2900] ;  /* 0x00290000878c783b */ /* 0x000e6e0000004200 */
[C---:B------:R-:W-:Y:S07]  /*5540*/  HMMA.16816.F32.BF16 R12, R8.reuse, R14, R176 ;  /* 0x0000000e080c723c */ /* 0x040fee00000418b0 */
[----:B------:R-:W-:Y:S01]  /*5550*/  MOV R176, R65 ;  /* 0x0000004100b07202 */ /* 0x000fe20000000f00 */
[----:B--2---:R-:W-:Y:S01]  /*5560*/  HMMA.16816.F32.BF16 R144, R8, R4, R144 ;  /* 0x000000040890723c */ /* 0x004fe20000041890 */
[----:B------:R-:W-:Y:S01]  /*5570*/  IMAD.MOV.U32 R177, RZ, RZ, R64 ;  /* 0x000000ffffb17224 */ /* 0x000fe200078e0040 */
[----:B------:R-:W-:Y:S01]  /*5580*/  MOV R178, R83 ;  /* 0x0000005300b27202 */ /* 0x000fe20000000f00 */
[----:B------:R-:W-:-:S02]  /*5590*/  IMAD.MOV.U32 R179, RZ, RZ, R82 ;  /* 0x000000ffffb37224 */ /* 0x000fc400078e0052 */
[----:B------:R-:W2:Y:S02]  /*55a0*/  LDSM.16.MT88.4 R80, [R135+0x5900] ;  /* 0x005900008750783b */ /* 0x000ea40000004200 */
[----:B------:R-:W-:Y:S01]  /*55b0*/  IMAD.MOV.U32 R4, RZ, RZ, R66 ;  /* 0x000000ffff047224 */ /* 0x000fe200078e0042 */
[----:B------:R-:W-:Y:S01]  /*55c0*/  HMMA.16816.F32.BF16 R164, R8, R6, R164 ;  /* 0x0000000608a4723c */ /* 0x000fe200000418a4 */
[----:B------:R-:W-:Y:S01]  /*55d0*/  MOV R5, R67 ;  /* 0x0000004300057202 */ /* 0x000fe20000000f00 */
[----:B------:R-:W-:Y:S01]  /*55e0*/  LDSM.16.MT88.4 R8, [R0+0x8900] ;  /* 0x008900000008783b */ /* 0x000fe20000004200 */
[----:B------:R-:W-:-:S03]  /*55f0*/  FADD.FTZ R4, R4, R126 ;  /* 0x0000007e04047221 */ /* 0x000fc60000010000 */
[----:B------:R-:W3:Y:S01]  /*5600*/  LDSM.16.MT88.4 R64, [R233+0x2900] ;  /* 0x00290000e940783b */ /* 0x000ee20000004200 */
[----:B------:R-:W-:Y:S01]  /*5610*/  IMAD.MOV.U32 R6, RZ, RZ, R72 ;  /* 0x000000ffff067224 */ /* 0x000fe200078e0048 */
[----:B------:R-:W-:Y:S01]  /*5620*/  MOV R7, R73 ;  /* 0x0000004900077202 */ /* 0x000fe20000000f00 */
[C---:B------:R-:W-:Y:S01]  /*5630*/  HMMA.16816.F32.BF16 R84, R128.reuse, R88, R84 ;  /* 0x000000588054723c */ /* 0x040fe20000041854 */
[----:B------:R4:W-:Y:S01]  /*5640*/  LDSM.16.MT88.4 R72, [R0+0x2900] ;  /* 0x002900000048783b */ /* 0x0009e20000004200 */
[----:B------:R-:W-:Y:S02]  /*5650*/  FADD.FTZ R2, R6, R127 ;  /* 0x0000007f06027221 */ /* 0x000fe40000010000 */
[----:B------:R-:W-:Y:S01]  /*5660*/  FADD.FTZ R4, R7, R4 ;  /* 0x0000000407047221 */ /* 0x000fe20000010000 */
[----:B------:R-:W-:Y:S01]  /*5670*/  LDSM.16.MT88.4 R124, [R233+0x8900] ;  /* 0x00890000e97c783b */ /* 0x000fe20000004200 */
[----:B------:R-:W-:Y:S02]  /*5680*/  FADD.FTZ R2, R5, R2 ;  /* 0x0000000205027221 */ /* 0x000fe40000010000 */
[----:B------:R-:W-:Y:S01]  /*5690*/  FADD.FTZ R4, R176, R4 ;  /* 0x00000004b0047221 */ /* 0x000fe20000010000 */
[----:B------:R-:W-:Y:S01]  /*56a0*/  HMMA.16816.F32.BF16 R88, R128, R90, R96 ;  /* 0x0000005a8058723c */ /* 0x000fe20000041860 */
[----:B------:R-:W-:Y:S01]  /*56b0*/  FADD.FTZ R2, R177, R2 ;  /* 0x00000002b1027221 */ /* 0x000fe20000010000 */
[----:B------:R-:W3:Y:S01]  /*56c0*/  LDSM.16.MT88.4 R96, [R233+0x5900] ;  /* 0x00590000e960783b */ /* 0x000ee20000004200 */
[----:B------:R-:W-:-:S02]  /*56d0*/  FADD.FTZ R4, R178, R4 ;  /* 0x00000004b2047221 */ /* 0x000fc40000010000 */
[----:B------:R-:W-:Y:S02]  /*56e0*/  FADD.FTZ R2, R179, R2 ;  /* 0x00000002b3027221 */ /* 0x000fe40000010000 */
[----:B------:R-:W-:Y:S01]  /*56f0*/  FADD.FTZ R4, R168, R4 ;  /* 0x00000004a8047221 */ /* 0x000fe20000010000 */
[C---:B------:R-:W-:Y:S01]  /*5700*/  HMMA.16816.F32.BF16 R116, R128.reuse, R120, R116 ;  /* 0x000000788074723c */ /* 0x040fe20000041874 */
[----:B------:R-:W-:Y:S02]  /*5710*/  FADD.FTZ R2, R169, R2 ;  /* 0x00000002a9027221 */ /* 0x000fe40000010000 */
[----:B------:R-:W-:Y:S02]  /*5720*/  FADD.FTZ R5, R170, R4 ;  /* 0x00000004aa057221 */ /* 0x000fe40000010000 */
[----:B------:R-:W-:Y:S02]  /*5730*/  FADD.FTZ R4, R171, R2 ;  /* 0x00000002ab047221 */ /* 0x000fe40000010000 */
[----:B------:R-:W-:Y:S01]  /*5740*/  FADD.FTZ R2, R172, R5 ;  /* 0x00000005ac027221 */ /* 0x000fe20000010000 */
[----:B-1----:R-:W-:Y:S01]  /*5750*/  HMMA.16816.F32.BF16 R136, R128, R140, R136 ;  /* 0x0000008c8088723c */ /* 0x002fe20000041888 */
[----:B----4-:R-:W-:-:S02]  /*5760*/  FADD.FTZ R0, R173, R4 ;  /* 0x00000004ad007221 */ /* 0x010fc40000010000 */
[----:B------:R-:W-:Y:S02]  /*5770*/  FADD.FTZ R2, R174, R2 ;  /* 0x00000002ae027221 */ /* 0x000fe40000010000 */
[----:B------:R-:W-:Y:S02]  /*5780*/  FADD.FTZ R0, R175, R0 ;  /* 0x00000000af007221 */ /* 0x000fe40000010000 */
[----:B------:R-:W-:Y:S01]  /*5790*/  FADD.FTZ R2, R245, R2 ;  /* 0x00000002f5027221 */ /* 0x000fe20000010000 */
[----:B--2---:R-:W-:Y:S01]  /*57a0*/  HMMA.16816.F32.BF16 R76, R128, R80, R76 ;  /* 0x00000050804c723c */ /* 0x004fe2000004184c */
[----:B------:R-:W-:Y:S02]  /*57b0*/  FADD.FTZ R0, R240, R0 ;  /* 0x00000000f0007221 */ /* 0x000fe40000010000 */
        /* <DEDUP_REMOVED lines=54> */
[----:B------:R-:W-:Y:S01]  /*5b20*/  IADD3 R0, R5, R0, RZ ;  /* 0x0000000005007210 */ /* 0x000fe20007ffe0ff */
[----:B------:R-:W-:-:S04]  /*5b30*/  IMAD.WIDE.U32 R6, R4, UR5, R248 ;  /* 0x0000000504067c25 */ /* 0x000fc8000f8e00f8 */
[----:B------:R-:W-:-:S04]  /*5b40*/  IMAD R0, R0, UR5, RZ ;  /* 0x0000000500007c24 */ /* 0x000fc8000f8e02ff */
[----:B------:R-:W-:Y:S01]  /*5b50*/  IMAD R0, R4, UR4, R0 ;  /* 0x0000000404007c24 */ /* 0x000fe2000f8e0200 */
[----:B------:R-:W-:-:S04]  /*5b60*/  LEA R4, P1, R6, c[0x0][0x1c8], 0x1 ;  /* 0x0000720006047a11 */ /* 0x000fc800078208ff */
        /* <DEDUP_REMOVED lines=8> */
[----:B-----5:R1:W-:Y:S01]  /*5bf0*/  LDGSTS.E.BYPASS.LTC128B.128 [R239+0x12100], [R4.64], !P4 ;  /* 0x1210000004ef7fae */ /* 0x0203e2000e101d54 */
        /* <DEDUP_REMOVED lines=13> */
.L_x_1969:
[----:B------:R-:W-:Y:S01]  /*5cd0*/  PLOP3.LUT P1, PT, PT, PT, UP1, 0x40, 0x0 ;  /* 0x000000000000781c */ /* 0x000fe20003f2e818 */
        /* <DEDUP_REMOVED lines=10> */
.L_x_1971:
[----:B------:R-:W2:Y:S01]  /*5d80*/  LDL.64 R38, [R1] ;  /* 0x0000000001267983 */ /* 0x000ea20000100a00 */
        /* <DEDUP_REMOVED lines=9> */
[----:B------:R-:W-:Y:S01]  /*5e20*/  UISETP.GE.AND UP1, UPT, UR15, 0x1, UPT ;  /* 0x000000010f00788c */ /* 0x000fe2000bf26270 */
[----:B------:R-:W-:Y:S03]  /*5e30*/  IADD3 R2, R236, R132, RZ ;  /* 0x00000084ec027210 */ /* 0x000fe60007ffe0ff */
[----:B------:R-:W-:Y:S02]  /*5e40*/  @UP0 USHF.R.S32.HI UR10, URZ, 0x1f, UR14 ;  /* 0x0000001f3f0a0899 */ /* 0x000fe4000801140e */
[----:B------:R-:W-:Y:S02]  /*5e50*/  @UP0 UIMAD.WIDE.U32 UR18, UR14, UR8, URZ ;  /* 0x000000080e1202a5 */ /* 0x000fe4000f8e003f */
[----:B------:R-:W-:Y:S04]  /*5e60*/  @UP0 UIMAD UR10, UR10, UR8, URZ ;  /* 0x000000080a0a02a4 */ /* 0x000fe8000f8e023f */
[----:B------:R-:W-:Y:S01]  /*5e70*/  @UP0 UIMAD UR10, UR14, UR9, UR10 ;  /* 0x000000090e0a02a4 */ /* 0x000fe2000f8e020a */
[----:B------:R-:W-:Y:S01]  /*5e80*/  MOV R3, UR18 ;  /* 0x0000001200037c02 */ /* 0x000fe20008000f00 */
[----:B-----5:R-:W-:Y:S02]  /*5e90*/  @P0 IMAD R134, R134, 0x9000, R239 ;  /* 0x0000900086860824 */ /* 0x020fe400078e02ef */
[----:B------:R-:W-:Y:S04]  /*5ea0*/  @UP0 UIADD3 UR10, UR19, UR10, URZ ;  /* 0x0000000a130a0290 */ /* 0x000fe8000fffe03f */
[----:B------:R-:W-:Y:S01]  /*5eb0*/  @UP0 UIMAD UR10, UR10, 0x60, URZ ;  /* 0x000000600a0a08a4 */ /* 0x000fe2000f8e023f */
[----:B-1----:R-:W1:Y:S01]  /*5ec0*/  LDSM.16.M88.4 R8, [R232+UR4+0x12100] ;  /* 0x01210004e808783b */ /* 0x002e620008000200 */
[----:B------:R-:W-:Y:S07]  /*5ed0*/  UISETP.GE.AND UP0, UPT, UR16, 0x2, UPT ;  /* 0x000000021000788c */ /* 0x000fee000bf06270 */
[----:B------:R-:W4:Y:S04]  /*5ee0*/  LDSM.16.M88.4 R16, [R232+UR4+0x12900] ;  /* 0x01290004e810783b */ /* 0x000f280008000200 */
[----:B------:R-:W-:Y:S04]  /*5ef0*/  @UP0 UIADD3 UR13, UR16, -0x2, URZ ;  /* 0xfffffffe100d0890 */ /* 0x000fe8000fffe03f */
[----:B------:R-:W4:Y:S01]  /*5f00*/  LDSM.16.M88.4 R24, [R232+UR4+0x13100] ;  /* 0x01310004e818783b */ /* 0x000f220008000200 */
[----:B------:R-:W-:Y:S07]  /*5f10*/  @UP0 UIMAD.WIDE.U32 UR18, UR13, UR6, URZ ;  /* 0x000000060d1202a5 */ /* 0x000fee000f8e003f */
[----:B------:R-:W4:Y:S08]  /*5f20*/  LDSM.16.M88.4 R32, [R232+UR4+0x13900] ;  /* 0x01390004e820783b */ /* 0x000f300008000200 */
        /* <DEDUP_REMOVED lines=15> */
[C---:B------:R-:W-:Y:S01]  /*6020*/  HMMA.16816.F32.BF16 R32, R152.reuse, R34, RZ ;  /* 0x000000229820723c */ /* 0x040fe200000418ff */
[----:B--2---:R-:W-:Y:S03]  /*6030*/  @P0 MOV R45, R39 ;  /* 0x00000027002d0202 */ /* 0x004fe60000000f00 */
[----:B---3--:R-:W-:Y:S04]  /*6040*/  @P0 MOV R44, R36 ;  /* 0x00000024002c0202 */ /* 0x008fe80000000f00 */
[C---:B------:R-:W-:Y:S01]  /*6050*/  HMMA.16816.F32.BF16 R36, R152.reuse, R40, RZ ;  /* 0x000000289824723c */ /* 0x040fe200000418ff */
[----:B------:R-:W-:Y:S07]  /*6060*/  @P0 IMAD.WIDE.U32 R44, R3, 0x60, R44 ;  /* 0x00000060032c0825 */ /* 0x000fee00078e002c */
[C---:B------:R-:W-:Y:S01]  /*6070*/  HMMA.16816.F32.BF16 R40, R152.reuse, R42, RZ ;  /* 0x0000002a9828723c */ /* 0x040fe200000418ff */
[----:B------:R-:W-:Y:S01]  /*6080*/  @P0 IADD3 R214, R45, UR10, RZ ;  /* 0x0000000a2dd60c10 */ /* 0x000fe2000fffe0ff */
[----:B------:R-:W-:Y:S02]  /*6090*/  @UP0 USHF.R.S32.HI UR10, URZ, 0x1f, UR13 ;  /* 0x0000001f3f0a0899 */ /* 0x000fe4000801140d */
[C---:B------:R-:W-:Y:S02]  /*60a0*/  @P0 SHF.L.U32 R3, R44.reuse, 0x1, RZ ;  /* 0x000000012c030819 */ /* 0x040fe400000006ff */
[----:B------:R-:W-:Y:S01]  /*60b0*/  @P0 SHF.L.U64.HI R214, R44, 0x1, R214 ;  /* 0x000000012cd60819 */ /* 0x000fe200000102d6 */
[----:B------:R-:W-:Y:S01]  /*60c0*/  @UP0 UIMAD UR10, UR10, UR6, URZ ;  /* 0x000000060a0a02a4 */ /* 0x000fe2000f8e023f */
[C---:B-1----:R-:W-:Y:S01]  /*60d0*/  HMMA.16816.F32.BF16 R44, R152.reuse, R48, RZ ;  /* 0x00000030982c723c */ /* 0x042fe200000418ff */
[C---:B------:R-:W-:Y:S02]  /*60e0*/  @P0 IADD3 R212, P1, R3.reuse, c[0x0][0x1f8], RZ ;  /* 0x00007e0003d40a10 */ /* 0x040fe40007f3e0ff */
[----:B------:R-:W-:Y:S01]  /*60f0*/  @UP0 UIMAD UR10, UR13, UR7, UR10 ;  /* 0x000000070d0a02a4 */ /* 0x000fe2000f8e020a */
[C---:B------:R-:W-:Y:S01]  /*6100*/  @P0 IADD3 R228, P5, R3.reuse, 0x80, RZ ;  /* 0x0000008003e40810 */ /* 0x040fe20007fbe0ff */
[----:B------:R-:W-:Y:S01]  /*6110*/  UIADD3 UR13, UR15, 0x1, URZ ;  /* 0x000000010f0d7890 */ /* 0x000fe2000fffe03f */
[----:B------:R-:W-:Y:S01]  /*6120*/  @P0 IADD3.X R213, R214, c[0x0][0x1fc], RZ, P1, !PT ;  /* 0x00007f00d6d50a10 */ /* 0x000fe20000ffe4ff */
[----:B------:R-:W-:Y:S01]  /*6130*/  @UP0 UIADD3 UR10, UR19, UR10, URZ ;  /* 0x0000000a130a0290 */ /* 0x000fe2000fffe03f */
[----:B------:R-:W-:Y:S01]  /*6140*/  HMMA.16816.F32.BF16 R48, R152, R50, RZ ;  /* 0x000000329830723c */ /* 0x000fe200000418ff */
[----:B------:R-:W-:Y:S01]  /*6150*/  @P0 IADD3 R228, P1, R228, c[0x0][0x1f8], RZ ;  /* 0x00007e00e4e40a10 */ /* 0x000fe20007f3e0ff */
[----:B------:R-:W-:Y:S01]  /*6160*/  USEL UR15, UR13, URZ, !UP1 ;  /* 0x0000003f0d0f7287 */ /* 0x000fe2000c800000 */
[----:B------:R-:W-:Y:S01]  /*6170*/  @!PT LDS RZ, [RZ] ;  /* 0x00000000fffff984 */ /* 0x000fe20000000800 */
[----:B------:R-:W-:Y:S01]  /*6180*/  @!PT LDS RZ, [RZ] ;  /* 0x00000000fffff984 */ /* 0x000fe20000000800 */
[----:B------:R-:W-:Y:S01]  /*6190*/  @!PT LDS RZ, [RZ] ;  /* 0x00000000fffff984 */ /* 0x000fe20000000800 */
[----:B------:R1:W-:Y:S01]  /*61a0*/  @P0 LDGSTS.E.BYPASS.LTC128B.128 [R134+0x100], [R212.64], !P4 ;  /* 0x00100000d4860fae */ /* 0x0003e2000e101d54 */
[----:B------:R-:W-:Y:S01]  /*61b0*/  @P0 IADD3 R3, P6, R3, 0x100, RZ ;  /* 0x0000010003030810 */ /* 0x000fe20007fde0ff */
[----:B------:R-:W-:Y:S01]  /*61c0*/  @UP0 UIMAD UR10, UR10, 0x60, URZ ;  /* 0x000000600a0a08a4 */ /* 0x000fe2000f8e023f */
[--C-:B------:R-:W-:Y:S01]  /*61d0*/  @P0 IADD3.X R229, RZ, c[0x0][0x1fc], R214.reuse, P1, P5 ;  /* 0x00007f00ffe50a10 */ /* 0x100fe20000fea4d6 */
[----:B------:R-:W-:Y:S01]  /*61e0*/  @UP0 UMOV UR13, 0x6 ;  /* 0x00000006000d0882 */ /* 0x000fe20000000000 */
[C---:B------:R-:W-:Y:S01]  /*61f0*/  HMMA.16816.F32.BF16 R4, R156.reuse, R160, R4 ;  /* 0x000000a09c04723c */ /* 0x040fe20000041804 */
[----:B------:R-:W-:Y:S02]  /*6200*/  @UP0 USHF.L.U64.HI UR13, UR6, UR13, UR7 ;  /* 0x0000000d060d0299 */ /* 0x000fe40008010207 */
[----:B------:R2:W-:Y:S04]  /*6210*/  @P0 LDGSTS.E.BYPASS.LTC128B.128 [R134+0x3100], [R228.64], !P3 ;  /* 0x03100000e4860fae */ /* 0x0005e8000d901d54 */
[----:B------:R-:W-:Y:S01]  /*6220*/  @P0 IADD3 R160, P1, R212, UR12, RZ ;  /* 0x0000000cd4a00c10 */ /* 0x000fe2000ff3e0ff */
[C---:B------:R-:W-:Y:S04]  /*6230*/  HMMA.16816.F32.BF16 R8, R156.reuse, R162, R8 ;  /* 0x000000a29c08723c */ /* 0x040fe80000041808 */
[----:B------:R-:W-:Y:S03]  /*6240*/  @P0 IADD3.X R161, R213, UR11, RZ, P1, !PT ;  /* 0x0000000bd5a10c10 */ /* 0x000fe60008ffe4ff */
[----:B------:R-:W-:Y:S01]  /*6250*/  @P0 IADD3 R162, P1, R160, UR12, RZ ;  /* 0x0000000ca0a20c10 */ /* 0x000fe2000ff3e0ff */
[C---:B----4-:R-:W-:Y:S04]  /*6260*/  HMMA.16816.F32.BF16 R12, R156.reuse, R164, R12 ;  /* 0x000000a49c0c723c */ /* 0x050fe8000004180c */
[----:B------:R-:W-:Y:S04]  /*6270*/  @P0 IADD3.X R163, R161, UR11, RZ, P1, !PT ;  /* 0x0000000ba1a30c10 */ /* 0x000fe80008ffe4ff */
[C---:B------:R-:W-:Y:S04]  /*6280*/  HMMA.16816.F32.BF16 R16, R156.reuse, R166, R16 ;  /* 0x000000a69c10723c */ /* 0x040fe80000041810 */
[----:B--2---:R-:W-:Y:S04]  /*6290*/  @P0 IADD3 R228, P5, R3, c[0x0][0x1f8], RZ ;  /* 0x00007e0003e40a10 */ /* 0x004fe80007fbe0ff */
[C---:B------:R-:W-:Y:S04]  /*62a0*/  HMMA.16816.F32.BF16 R20, R156.reuse, R168, R20 ;  /* 0x000000a89c14723c */ /* 0x040fe80000041814 */
[----:B------:R-:W-:Y:S02]  /*62b0*/  @P0 IADD3.X R229, RZ, c[0x0][0x1fc], R214, P5, P6 ;  /* 0x00007f00ffe50a10 */ /* 0x000fe40002fec4d6 */
[-C--:B------:R-:W-:Y:S02]  /*62c0*/  IADD3 R3, R234, R132.reuse, RZ ;  /* 0x00000084ea037210 */ /* 0x080fe40007ffe0ff */
[C---:B------:R-:W-:Y:S01]  /*62d0*/  HMMA.16816.F32.BF16 R24, R156.reuse, R170, R24 ;  /* 0x000000aa9c18723c */ /* 0x040fe20000041818 */
[----:B------:R2:W-:Y:S03]  /*62e0*/  @P0 LDGSTS.E.BYPASS.LTC128B.128 [R134+0x6100], [R228.64], !P2 ;  /* 0x06100000e4860fae */ /* 0x0005e6000d101d54 */
[----:B------:R-:W-:Y:S04]  /*62f0*/  IADD3 R132, R236, R132, R234 ;  /* 0x00000084ec847210 */ /* 0x000fe80007ffe0ea */
        /* <DEDUP_REMOVED lines=16> */
[----:B------:R-:W-:Y:S08]  /*6400*/  LDSM.16.M88.4 R172, [R3+0x13900] ;  /* 0x0139000003ac783b */ /* 0x000ff00000000200 */
[----:B---3--:R-:W2:Y:S08]  /*6410*/  LDSM.16.M88.4 R160, [R3+0x12100] ;  /* 0x0121000003a0783b */ /* 0x008eb00000000200 */
[----:B------:R-:W0:Y:S08]  /*6420*/  LDGDEPBAR ;  /* 0x00000000000079af */ /* 0x000e300000000000 */
[----:B------:R-:W3:Y:S08]  /*6430*/  LDSM.16.M88.4 R176, [R3+0x14100] ;  /* 0x0141000003b0783b */ /* 0x000ef00000000200 */
[----:B------:R-:W-:Y:S08]  /*6440*/  LDSM.16.M88.4 R180, [R3+0x16100] ;  /* 0x0161000003b4783b */ /* 0x000ff00000000200 */
[----:B-1----:R-:W-:Y:S01]  /*6450*/  LDSM.16.M88.4 R212, [R232+UR4+0x18100] ;  /* 0x01810004e8d4783b */ /* 0x002fe20008000200 */
        /* <DEDUP_REMOVED lines=23> */
[----:B------:R-:W4:Y:S07]  /*65d0*/  LDSM.16.M88.4 R168, [R232+UR4+0x15100] ;  /* 0x01510004e8a8783b */ /* 0x000f2e0008000200 */
[C---:B------:R-:W-:Y:S08]  /*65e0*/  HMMA.16816.F32.BF16 R20, R188.reuse, R172, R20 ;  /* 0x000000acbc14723c */ /* 0x040ff00000041814 */
[C---:B------:R-:W-:Y:S01]  /*65f0*/  HMMA.16816.F32.BF16 R24, R188.reuse, R174, R24 ;  /* 0x000000aebc18723c */ /* 0x040fe20000041818 */
[----:B------:R-:W4:Y:S07]  /*6600*/  LDSM.16.M88.4 R172, [R232+UR4+0x15900] ;  /* 0x01590004e8ac783b */ /* 0x000f2e0008000200 */
[C---:B---3--:R-:W-:Y:S08]  /*6610*/  HMMA.16816.F32.BF16 R28, R188.reuse, R176, R28 ;  /* 0x000000b0bc1c723c */ /* 0x048ff0000004181c */
[C---:B------:R-:W-:Y:S01]  /*6620*/  HMMA.16816.F32.BF16 R32, R188.reuse, R178, R32 ;  /* 0x000000b2bc20723c */ /* 0x040fe20000041820 */
[----:B------:R-:W3:Y:S07]  /*6630*/  LDSM.16.M88.4 R176, [R232+UR4+0x16100] ;  /* 0x01610004e8b0783b */ /* 0x000eee0008000200 */
[C---:B-1----:R-:W-:Y:S08]  /*6640*/  HMMA.16816.F32.BF16 R36, R188.reuse, R160, R36 ;  /* 0x000000a0bc24723c */ /* 0x042ff00000041824 */
[C---:B------:R-:W-:Y:S01]  /*6650*/  HMMA.16816.F32.BF16 R40, R188.reuse, R162, R40 ;  /* 0x000000a2bc28723c */ /* 0x040fe20000041828 */
[----:B------:R-:W1:Y:S07]  /*6660*/  LDSM.16.M88.4 R160, [R232+UR4+0x16900] ;  /* 0x01690004e8a0783b */ /* 0x000e6e0008000200 */
[C---:B--2---:R-:W-:Y:S08]  /*6670*/  HMMA.16816.F32.BF16 R44, R188.reuse, R164, R44 ;  /* 0x000000a4bc2c723c */ /* 0x044ff0000004182c */
[----:B------:R-:W-:Y:S01]  /*6680*/  HMMA.16816.F32.BF16 R48, R188, R166, R48 ;  /* 0x000000a6bc30723c */ /* 0x000fe20000041830 */
[----:B------:R-:W2:Y:S07]  /*6690*/  LDSM.16.M88.4 R164, [R232+UR4+0x17100] ;  /* 0x01710004e8a4783b */ /* 0x000eae0008000200 */
[C---:B----4-:R-:W-:Y:S08]  /*66a0*/  HMMA.16816.F32.BF16 R4, R192.reuse, R168, R4 ;  /* 0x000000a8c004723c */ /* 0x050ff00000041804 */
[C---:B------:R-:W-:Y:S01]  /*66b0*/  HMMA.16816.F32.BF16 R8, R192.reuse, R170, R8 ;  /* 0x000000aac008723c */ /* 0x040fe20000041808 */
[----:B------:R-:W4:Y:S07]  /*66c0*/  LDSM.16.M88.4 R168, [R232+UR4+0x17900] ;  /* 0x01790004e8a8783b */ /* 0x000f2e0008000200 */
        /* <DEDUP_REMOVED lines=32> */
[----:B------:R-:W-:Y:S07]  /*68d0*/  LDSM.16.M88.4 R172, [R228+0x15100] ;  /* 0x01510000e4ac783b */ /* 0x000fee0000000200 */
[C---:B---3--:R-:W-:Y:S01]  /*68e0*/  HMMA.16816.F32.BF16 R4, R200.reuse, R176, R4 ;  /* 0x000000b0c804723c */ /* 0x048fe20000041804 */
[----:B------:R-:W-:Y:S07]  /*68f0*/  LDSM.16.M88.4 R228, [R228+0x18100] ;  /* 0x01810000e4e4783b */ /* 0x000fee0000000200 */
        /* <DEDUP_REMOVED lines=11> */
[C---:B----4-:R-:W-:Y:S08]  /*69b0*/  HMMA.16816.F32.BF16 R36, R200.reuse, R168, R36 ;  /* 0x000000a8c824723c */ /* 0x050ff00000041824 */
[C---:B------:R-:W-:Y:S01]  /*69c0*/  HMMA.16816.F32.BF16 R40, R200.reuse, R170, R40 ;  /* 0x000000aac828723c */ /* 0x040fe20000041828 */
[----:B------:R-:W3:Y:S07]  /*69d0*/  LDSM.16.M88.4 R168, [R132+0x17100] ;  /* 0x0171000084a8783b */ /* 0x000eee0000000200 */
[C---:B-1----:R-:W-:Y:S08]  /*69e0*/  HMMA.16816.F32.BF16 R44, R200.reuse, R160, R44 ;  /* 0x000000a0c82c723c */ /* 0x042ff0000004182c */
[----:B------:R-:W-:Y:S01]  /*69f0*/  HMMA.16816.F32.BF16 R48, R200, R162, R48 ;  /* 0x000000a2c830723c */ /* 0x000fe20000041830 */
[----:B------:R-:W1:Y:S07]  /*6a00*/  LDSM.16.M88.4 R160, [R132+0x17900] ;  /* 0x0179000084a0783b */ /* 0x000e6e0000000200 */
[C---:B------:R-:W-:Y:S08]  /*6a10*/  HMMA.16816.F32.BF16 R4, R204.reuse, R172, R4 ;  /* 0x000000accc04723c */ /* 0x040ff00000041804 */
[C---:B------:R-:W-:Y:S01]  /*6a20*/  HMMA.16816.F32.BF16 R8, R204.reuse, R174, R8 ;  /* 0x000000aecc08723c */ /* 0x040fe20000041808 */
[----:B------:R-:W4:Y:S07]  /*6a30*/  LDSM.16.M88.4 R172, [R232+UR4+0x18900] ;  /* 0x01890004e8ac783b */ /* 0x000f2e0008000200 */
[C---:B------:R-:W-:Y:S08]  /*6a40*/  HMMA.16816.F32.BF16 R12, R204.reuse, R176, R12 ;  /* 0x000000b0cc0c723c */ /* 0x040ff0000004180c */
[C---:B------:R-:W-:Y:S01]  /*6a50*/  HMMA.16816.F32.BF16 R16, R204.reuse, R178, R16 ;  /* 0x000000b2cc10723c */ /* 0x040fe20000041810 */
[----:B------:R-:W-:Y:S07]  /*6a60*/  LDSM.16.M88.4 R176, [R232+UR4+0x1a900] ;  /* 0x01a90004e8b0783b */ /* 0x000fee0008000200 */
[C---:B--2---:R-:W-:Y:S08]  /*6a70*/  HMMA.16816.F32.BF16 R20, R204.reuse, R164, R20 ;  /* 0x000000a4cc14723c */ /* 0x044ff00000041814 */
[C---:B------:R-:W-:Y:S01]  /*6a80*/  HMMA.16816.F32.BF16 R24, R204.reuse, R166, R24 ;  /* 0x000000a6cc18723c */ /* 0x040fe20000041818 */
[----:B------:R-:W2:Y:S07]  /*6a90*/  LDSM.16.M88.4 R164, [R232+UR4+0x19100] ;  /* 0x01910004e8a4783b */ /* 0x000eae0008000200 */
[C---:B------:R-:W-:Y:S08]  /*6aa0*/  HMMA.16816.F32.BF16 R28, R204.reuse, R180, R28 ;  /* 0x000000b4cc1c723c */ /* 0x040ff0000004181c */
[C---:B------:R-:W-:Y:S01]  /*6ab0*/  HMMA.16816.F32.BF16 R32, R204.reuse, R182, R32 ;  /* 0x000000b6cc20723c */ /* 0x040fe20000041820 */
[----:B------:R-:W-:Y:S07]  /*6ac0*/  LDSM.16.M88.4 R180, [R2+0x18100] ;  /* 0x0181000002b4783b */ /* 0x000fee0000000200 */
[C---:B---3--:R-:W-:Y:S08]  /*6ad0*/  HMMA.16816.F32.BF16 R36, R204.reuse, R168, R36 ;  /* 0x000000a8cc24723c */ /* 0x048ff00000041824 */
[C---:B------:R-:W-:Y:S01]  /*6ae0*/  HMMA.16816.F32.BF16 R40, R204.reuse, R170, R40 ;  /* 0x000000aacc28723c */ /* 0x040fe20000041828 */
[----:B------:R-:W-:Y:S07]  /*6af0*/  LDSM.16.M88.4 R168, [R232+UR4+0x1a100] ;  /* 0x01a10004e8a8783b */ /* 0x000fee0008000200 */
[C---:B-1----:R-:W-:Y:S08]  /*6b00*/  HMMA.16816.F32.BF16 R44, R204.reuse, R160, R44 ;  /* 0x000000a0cc2c723c */ /* 0x042ff0000004182c */
[----:B------:R-:W-:Y:S01]  /*6b10*/  HMMA.16816.F32.BF16 R48, R204, R162, R48 ;  /* 0x000000a2cc30723c */ /* 0x000fe20000041830 */
[----:B------:R-:W1:Y:S07]  /*6b20*/  LDSM.16.M88.4 R160, [R232+UR4+0x19900] ;  /* 0x01990004e8a0783b */ /* 0x000e6e0008000200 */
[C---:B------:R-:W-:Y:S08]  /*6b30*/  HMMA.16816.F32.BF16 R4, R208.reuse, R212, R4 ;  /* 0x000000d4d004723c */ /* 0x040ff00000041804 */
        /* <DEDUP_REMOVED lines=17> */
[C---:B------:R-:W-:Y:S08]  /*6c50*/  HMMA.16816.F32.BF16 R4, R216.reuse, R180, R4 ;  /* 0x000000b4d804723c */ /* 0x040ff00000041804 */
[C---:B------:R-:W-:Y:S01]  /*6c60*/  HMMA.16816.F32.BF16 R8, R216.reuse, R182, R8 ;  /* 0x000000b6d808723c */ /* 0x040fe20000041808 */
[----:B------:R-:W1:Y:S07]  /*6c70*/  LDSM.16.M88.4 R180, [R3+0x18900] ;  /* 0x0189000003b4783b */ /* 0x000e6e0000000200 */
[C---:B---3--:R-:W-:Y:S08]  /*6c80*/  HMMA.16816.F32.BF16 R12, R216.reuse, R212, R12 ;  /* 0x000000d4d80c723c */ /* 0x048ff0000004180c */
[C---:B------:R-:W-:Y:S01]  /*6c90*/  HMMA.16816.F32.BF16 R16, R216.reuse, R214, R16 ;  /* 0x000000d6d810723c */ /* 0x040fe20000041810 */
[----:B------:R-:W-:Y:S07]  /*6ca0*/  LDSM.16.M88.4 R212, [R3+0x19900] ;  /* 0x0199000003d4783b */ /* 0x000fee0000000200 */
[C---:B----4-:R-:W-:Y:S08]  /*6cb0*/  HMMA.16816.F32.BF16 R20, R216.reuse, R172, R20 ;  /* 0x000000acd814723c */ /* 0x050ff00000041814 */
        /* <DEDUP_REMOVED lines=8> */
[C---:B------:R-:W-:Y:S08]  /*6d40*/  HMMA.16816.F32.BF16 R44, R216.reuse, R168, R44 ;  /* 0x000000a8d82c723c */ /* 0x040ff0000004182c */
[----:B------:R-:W-:Y:S01]  /*6d50*/  HMMA.16816.F32.BF16 R48, R216, R170, R48 ;  /* 0x000000aad830723c */ /* 0x000fe20000041830 */
[----:B------:R-:W4:Y:S07]  /*6d60*/  LDSM.16.M88.4 R168, [R132+0x18900] ;  /* 0x0189000084a8783b */ /* 0x000f2e0000000200 */
[C---:B------:R-:W-:Y:S08]  /*6d70*/  HMMA.16816.F32.BF16 R4, R220.reuse, R176, R4 ;  /* 0x000000b0dc04723c */ /* 0x040ff00000041804 */
[C---:B------:R-:W-:Y:S08]  /*6d80*/  HMMA.16816.F32.BF16 R8, R220.reuse, R178, R8 ;  /* 0x000000b2dc08723c */ /* 0x040ff00000041808 */
[C---:B------:R-:W-:Y:S08]  /*6d90*/  HMMA.16816.F32.BF16 R12, R220.reuse, R180, R12 ;  /* 0x000000b4dc0c723c */ /* 0x040ff0000004180c */
[C---:B------:R-:W-:Y:S08]  /*6da0*/  HMMA.16816.F32.BF16 R16, R220.reuse, R182, R16 ;  /* 0x000000b6dc10723c */ /* 0x040ff00000041810 */
[C---:B---3--:R-:W-:Y:S08]  /*6db0*/  HMMA.16816.F32.BF16 R20, R220.reuse, R172, R20 ;  /* 0x000000acdc14723c */ /* 0x048ff00000041814 */
[C---:B------:R-:W-:Y:S08]  /*6dc0*/  HMMA.16816.F32.BF16 R24, R220.reuse, R174, R24 ;  /* 0x000000aedc18723c */ /* 0x040ff00000041818 */
[C---:B------:R-:W-:Y:S08]  /*6dd0*/  HMMA.16816.F32.BF16 R28, R220.reuse, R212, R28 ;  /* 0x000000d4dc1c723c */ /* 0x040ff0000004181c */
[C---:B------:R-:W-:Y:S08]  /*6de0*/  HMMA.16816.F32.BF16 R32, R220.reuse, R214, R32 ;  /* 0x000000d6dc20723c */ /* 0x040ff00000041820 */
[C---:B--2---:R-:W-:Y:S08]  /*6df0*/  HMMA.16816.F32.BF16 R36, R220.reuse, R164, R36 ;  /* 0x000000a4dc24723c */ /* 0x044ff00000041824 */
[C---:B------:R-:W-:Y:S01]  /*6e00*/  HMMA.16816.F32.BF16 R40, R220.reuse, R166, R40 ;  /* 0x000000a6dc28723c */ /* 0x040fe20000041828 */
[----:B------:R-:W2:Y:S07]  /*6e10*/  LDSM.16.M88.4 R164, [R132+0x19100] ;  /* 0x0191000084a4783b */ /* 0x000eae0000000200 */
[C---:B-1----:R-:W-:Y:S08]  /*6e20*/  HMMA.16816.F32.BF16 R44, R220.reuse, R160, R44 ;  /* 0x000000a0dc2c723c */ /* 0x042ff0000004182c */
[----:B------:R-:W-:Y:S01]  /*6e30*/  HMMA.16816.F32.BF16 R48, R220, R162, R48 ;  /* 0x000000a2dc30723c */ /* 0x000fe20000041830 */
[----:B------:R-:W1:Y:S07]  /*6e40*/  LDSM.16.M88.4 R160, [R132+0x19900] ;  /* 0x0199000084a0783b */ /* 0x000e6e0000000200 */
[C---:B------:R-:W-:Y:S08]  /*6e50*/  HMMA.16816.F32.BF16 R4, R224.reuse, R228, R4 ;  /* 0x000000e4e004723c */ /* 0x040ff00000041804 */
[C---:B------:R-:W-:Y:S08]  /*6e60*/  HMMA.16816.F32.BF16 R8, R224.reuse, R230, R8 ;  /* 0x000000e6e008723c */ /* 0x040ff00000041808 */
[C---:B----4-:R-:W-:Y:S08]  /*6e70*/  HMMA.16816.F32.BF16 R12, R224.reuse, R168, R12 ;  /* 0x000000a8e00c723c */ /* 0x050ff0000004180c */
[C---:B------:R-:W-:Y:S01]  /*6e80*/  HMMA.16816.F32.BF16 R16, R224.reuse, R170, R16 ;  /* 0x000000aae010723c */ /* 0x040fe20000041810 */
[----:B------:R-:W3:Y:S03]  /*6e90*/  LDSM.16.M88.4 R168, [R132+0x1a100] ;  /* 0x01a1000084a8783b */ /* 0x000ee60000000200 */
[----:B------:R-:W-:Y:S02]  /*6ea0*/  FMNMX.FTZ R2, R4, R0, !PT ;  /* 0x0000000004027209 */ /* 0x000fe40007810000 */
[----:B------:R-:W-:Y:S02]  /*6eb0*/  FMNMX.FTZ R3, R6, R133, !PT ;  /* 0x0000008506037209 */ /* 0x000fe40007810000 */
[C---:B--2---:R-:W-:Y:S04]  /*6ec0*/  HMMA.16816.F32.BF16 R20, R224.reuse, R164, R20 ;  /* 0x000000a4e014723c */ /* 0x044fe80000041814 */
[----:B------:R-:W-:Y:S02]  /*6ed0*/  FMNMX.FTZ R2, R5, R2, !PT ;  /* 0x0000000205027209 */ /* 0x000fe40007810000 */
[----:B------:R-:W-:Y:S02]  /*6ee0*/  FMNMX.FTZ R3, R7, R3, !PT ;  /* 0x0000000307037209 */ /* 0x000fe40007810000 */
[C---:B------:R-:W-:Y:S01]  /*6ef0*/  HMMA.16816.F32.BF16 R24, R224.reuse, R166, R24 ;  /* 0x000000a6e018723c */ /* 0x040fe20000041818 */
[----:B------:R-:W2:Y:S01]  /*6f00*/  LDSM.16.M88.4 R164, [R132+0x1a900] ;  /* 0x01a9000084a4783b */ /* 0x000ea20000000200 */
        /* <DEDUP_REMOVED lines=14> */
[C---:B------:R-:W-:Y:S01]  /*6ff0*/  HMMA.16816.F32.BF16 R40, R224.reuse, R170, R40 ;  /* 0x000000aae028723c */ /* 0x040fe20000041828 */
[----:B------:R-:W-:Y:S03]  /*7000*/  LDSM.16.MT88.4 R160, [R135+UR4+0x100] ;  /* 0x0001000487a0783b */ /* 0x000fe60008004200 */
[----:B------:R-:W-:Y:S02]  /*7010*/  FMNMX.FTZ R3, R15, R3, !PT ;  /* 0x000000030f037209 */ /* 0x000fe40007810000 */
[----:B------:R-:W-:Y:S02]  /*7020*/  FMNMX.FTZ R2, R20, R2, !PT ;  /* 0x0000000214027209 */ /* 0x000fe40007810000 */
[C---:B--2---:R-:W-:Y:S01]  /*7030*/  HMMA.16816.F32.BF16 R44, R224.reuse, R164, R44 ;  /* 0x000000a4e02c723c */ /* 0x044fe2000004182c */
[----:B------:R-:W-:Y:S03]  /*7040*/  LDSM.16.MT88.4 R168, [R135+UR4+0x3900] ;  /* 0x0039000487a8783b */ /* 0x000fe60008004200 */
        /* <DEDUP_REMOVED lines=41> */
[----:B------:R-:W-:Y:S03]  /*72e0*/  IADD3 R134, R135, UR4, RZ ;  /* 0x0000000487867c10 */ /* 0x000fe6000fffe0ff */
[C---:B------:R-:W-:Y:S01]  /*72f0*/  FADD.FTZ R0, -R132.reuse, R0 ;  /* 0x0000000084007221 */ /* 0x040fe20000010100 */
[----:B------:R-:W-:Y:S01]  /*7300*/  IADD3 R134, R235, R134, RZ ;  /* 0x00000086eb867210 */ /* 0x000fe20007ffe0ff */
[----:B------:R-:W-:Y:S02]  /*7310*/  FMUL.FTZ R172, R132, c[0x0][0x2d0] ;  /* 0x0000b40084ac7a20 */ /* 0x000fe40000410000 */
[----:B------:R-:W-:Y:S01]  /*7320*/  FMUL.FTZ R0, R0, c[0x0][0x2d0] ;  /* 0x0000b40000007a20 */ /* 0x000fe20000410000 */
[----:B--2---:R-:W-:Y:S01]  /*7330*/  FMNMX.FTZ R3, R2, R3, !PT ;  /* 0x0000000302037209 */ /* 0x004fe20007810000 */
[--C-:B------:R-:W-:Y:S01]  /*7340*/  FFMA.FTZ R8, R8, c[0x0][0x2d0], -R172.reuse ;  /* 0x0000b40008087a23 */ /* 0x100fe200000108ac */
[----:B------:R-:W1:Y:S01]  /*7350*/  LDSM.16.MT88.4 R164, [R134+0x100] ;  /* 0x0001000086a4783b */ /* 0x000e620000004200 */
[----:B------:R2:W3:Y:S01]  /*7360*/  MUFU.EX2 R2, R0 ;  /* 0x0000000000027308 */ /* 0x0004e20000000800 */
[--C-:B------:R-:W-:Y:S02]  /*7370*/  FFMA.FTZ R9, R9, c[0x0][0x2d0], -R172.reuse ;  /* 0x0000b40009097a23 */ /* 0x100fe400000108ac */
[----:B------:R-:W-:Y:S02]  /*7380*/  FMUL.FTZ R173, R3, c[0x0][0x2d0] ;  /* 0x0000b40003ad7a20 */ /* 0x000fe40000410000 */
        /* <DEDUP_REMOVED lines=10> */
[----:B------:R-:W-:Y:S02]  /*7430*/  FFMA.FTZ R26, R26, c[0x0][0x2d0], -R173 ;  /* 0x0000b4001a1a7a23 */ /* 0x000fe400000108ad */
[--C-:B------:R-:W-:Y:S02]  /*7440*/  FFMA.FTZ R28, R28, c[0x0][0x2d0], -R172.reuse ;  /* 0x0000b4001c1c7a23 */ /* 0x100fe400000108ac */
[----:B--2---:R-:W-:Y:S01]  /*7450*/  FADD.FTZ R0, -R3, R133 ;  /* 0x0000008503007221 */ /* 0x004fe20000010100 */
[----:B------:R-:W-:Y:S01]  /*7460*/  IADD3 R133, R233, UR4, RZ ;  /* 0x00000004e9857c10 */ /* 0x000fe2000fffe0ff */
[----:B---3--:R-:W-:Y:S02]  /*7470*/  FMUL.FTZ R52, R2, R52 ;  /* 0x0000003402347220 */ /* 0x008fe40000410000 */
[----:B------:R-:W-:Y:S01]  /*7480*/  FMUL.FTZ R0, R0, c[0x0][0x2d0] ;  /* 0x0000b40000007a20 */ /* 0x000fe20000410000 */
[----:B------:R-:W-:Y:S01]  /*7490*/  MUFU.EX2 R229, R10 ;  /* 0x0000000a00e57308 */ /* 0x000fe20000000800 */
[----:B------:R-:W-:Y:S01]  /*74a0*/  IADD3 R133, R235, R133, RZ ;  /* 0x00000085eb857210 */ /* 0x000fe20007ffe0ff */
[C---:B------:R-:W-:Y:S02]  /*74b0*/  FMUL.FTZ R53, R2.reuse, R53 ;  /* 0x0000003502357220 */ /* 0x040fe40000410000 */
[C---:B----4-:R-:W-:Y:S02]  /*74c0*/  FMUL.FTZ R8, R2.reuse, R140 ;  /* 0x0000008c02087220 */ /* 0x050fe40000410000 */
[C---:B------:R-:W-:Y:S02]  /*74d0*/  FMUL.FTZ R56, R2.reuse, R56 ;  /* 0x0000003802387220 */ /* 0x040fe40000410000 */
[C---:B------:R-:W-:Y:S02]  /*74e0*/  FMUL.FTZ R57, R2.reuse, R57 ;  /* 0x0000003902397220 */ /* 0x040fe40000410000 */
[----:B------:R-:W2:Y:S01]  /*74f0*/  MUFU.EX2 R0, R0 ;  /* 0x0000000000007308 */ /* 0x000ea20000000800 */
[C---:B------:R-:W-:Y:S02]  /*7500*/  FMUL.FTZ R60, R2.reuse, R60 ;  /* 0x0000003c023c7220 */ /* 0x040fe40000410000 */
[C---:B------:R-:W-:Y:S02]  /*7510*/  FMUL.FTZ R61, R2.reuse, R61 ;  /* 0x0000003d023d7220 */ /* 0x040fe40000410000 */
[C---:B-1----:R-:W-:Y:S02]  /*7520*/  FMUL.FTZ R9, R2.reuse, R141 ;  /* 0x0000008d02097220 */ /* 0x042fe40000410000 */
        /* <DEDUP_REMOVED lines=10> */
[----:B------:R-:W-:Y:S02]  /*75d0*/  FMUL.FTZ R80, R2, R80 ;  /* 0x0000005002507220 */ /* 0x000fe40000410000 */
[C---:B--2---:R-:W-:Y:S02]  /*75e0*/  FMUL.FTZ R10, R0.reuse, R142 ;  /* 0x0000008e000a7220 */ /* 0x044fe40000410000 */
[C---:B------:R-:W-:Y:S02]  /*75f0*/  FMUL.FTZ R54, R0.reuse, R54 ;  /* 0x0000003600367220 */ /* 0x040fe40000410000 */
[C---:B------:R-:W-:Y:S01]  /*7600*/  FMUL.FTZ R55, R0.reuse, R55 ;  /* 0x0000003700377220 */ /* 0x040fe20000410000 */
[----:B------:R2:W4:Y:S01]  /*7610*/  MUFU.EX2 R243, R4 ;  /* 0x0000000400f37308 */ /* 0x0005220000000800 */
[C---:B------:R-:W-:Y:S02]  /*7620*/  FMUL.FTZ R58, R0.reuse, R58 ;  /* 0x0000003a003a7220 */ /* 0x040fe40000410000 */
[C---:B------:R-:W-:Y:S02]  /*7630*/  FMUL.FTZ R59, R0.reuse, R59 ;  /* 0x0000003b003b7220 */ /* 0x040fe40000410000 */
[C---:B-1----:R-:W-:Y:S02]  /*7640*/  FMUL.FTZ R11, R0.reuse, R143 ;  /* 0x0000008f000b7220 */ /* 0x042fe40000410000 */
[----:B------:R-:W1:Y:S01]  /*7650*/  LDSM.16.MT88.4 R140, [R233+UR4+0x100] ;  /* 0x00010004e98c783b */ /* 0x000e620008004200 */
[C---:B------:R-:W-:Y:S02]  /*7660*/  FMUL.FTZ R62, R0.reuse, R62 ;  /* 0x0000003e003e7220 */ /* 0x040fe40000410000 */
[----:B------:R4:W-:Y:S01]  /*7670*/  MUFU.EX2 R231, R6 ;  /* 0x0000000600e77308 */ /* 0x0009e20000000800 */
[C---:B------:R-:W-:Y:S02]  /*7680*/  FMUL.FTZ R63, R0.reuse, R63 ;  /* 0x0000003f003f7220 */ /* 0x040fe40000410000 */
[----:B------:R-:W-:Y:S02]  /*7690*/  FMUL.FTZ R66, R0, R66 ;  /* 0x0000004200427220 */ /* 0x000fe40000410000 */
[----:B---3--:R-:W-:Y:S02]  /*76a0*/  FMUL.FTZ R5, R2, R137 ;  /* 0x0000008902057220 */ /* 0x008fe40000410000 */
[C---:B------:R-:W-:Y:S02]  /*76b0*/  FMUL.FTZ R67, R0.reuse, R67 ;  /* 0x0000004300437220 */ /* 0x040fe40000410000 */
[C---:B------:R-:W-:Y:S01]  /*76c0*/  FMUL.FTZ R70, R0.reuse, R70 ;  /* 0x0000004600467220 */ /* 0x040fe20000410000 */
[----:B------:R-:W3:Y:S01]  /*76d0*/  MUFU.EX2 R230, R7 ;  /* 0x0000000700e67308 */ /* 0x000ee20000000800 */
[C---:B------:R-:W-:Y:S02]  /*76e0*/  FMUL.FTZ R71, R0.reuse, R71 ;  /* 0x0000004700477220 */ /* 0x040fe40000410000 */
[----:B------:R-:W-:Y:S02]  /*76f0*/  FMUL.FTZ R74, R0, R74 ;  /* 0x0000004a004a7220 */ /* 0x000fe40000410000 */
[----:B--2---:R-:W-:Y:S01]  /*7700*/  FMUL.FTZ R4, R2, R136 ;  /* 0x0000008802047220 */ /* 0x004fe20000410000 */
[----:B----4-:R-:W-:Y:S01]  /*7710*/  F2FP.BF16.PACK_AB R136, R242, R243 ;  /* 0x000000f3f288723e */ /* 0x010fe200000010ff */
[C---:B------:R-:W-:Y:S02]  /*7720*/  FMUL.FTZ R75, R0.reuse, R75 ;  /* 0x0000004b004b7220 */ /* 0x040fe40000410000 */
[C---:B------:R-:W-:Y:S01]  /*7730*/  FMUL.FTZ R78, R0.reuse, R78 ;  /* 0x0000004e004e7220 */ /* 0x040fe20000410000 */
[----:B------:R-:W-:Y:S01]  /*7740*/  MUFU.EX2 R178, R24 ;  /* 0x0000001800b27308 */ /* 0x000fe20000000800 */
[----:B------:R-:W-:Y:S02]  /*7750*/  FMUL.FTZ R79, R0, R79 ;  /* 0x0000004f004f7220 */ /* 0x000fe40000410000 */
[----:B------:R-:W-:Y:S02]  /*7760*/  FMUL.FTZ R81, R2, R81 ;  /* 0x0000005102517220 */ /* 0x000fe40000410000 */
[----:B------:R-:W-:Y:S01]  /*7770*/  FMUL.FTZ R6, R0, R138 ;  /* 0x0000008a00067220 */ /* 0x000fe20000410000 */
[----:B------:R-:W-:Y:S01]  /*7780*/  F2FP.BF16.PACK_AB R138, R240, R241 ;  /* 0x000000f1f08a723e */ /* 0x000fe200000010ff */
[C---:B------:R-:W-:Y:S02]  /*7790*/  FMUL.FTZ R82, R0.reuse, R82 ;  /* 0x0000005200527220 */ /* 0x040fe40000410000 */
[----:B------:R-:W-:Y:S01]  /*77a0*/  FMUL.FTZ R83, R0, R83 ;  /* 0x0000005300537220 */ /* 0x000fe20000410000 */
[----:B------:R-:W-:Y:S01]  /*77b0*/  MUFU.EX2 R177, R25 ;  /* 0x0000001900b17308 */ /* 0x000fe20000000800 */
[C---:B------:R-:W-:Y:S02]  /*77c0*/  FMUL.FTZ R84, R2.reuse, R84 ;  /* 0x0000005402547220 */ /* 0x040fe40000410000 */
[----:B------:R-:W-:Y:S01]  /*77d0*/  FMUL.FTZ R85, R2, R85 ;  /* 0x0000005502557220 */ /* 0x000fe20000410000 */
[----:B---3--:R-:W-:Y:S01]  /*77e0*/  F2FP.BF16.PACK_AB R137, R230, R231 ;  /* 0x000000e7e689723e */ /* 0x008fe200000010ff */
[----:B------:R-:W-:Y:S01]  /*77f0*/  FMUL.FTZ R7, R0, R139 ;  /* 0x0000008b00077220 */ /* 0x000fe20000410000 */
[----:B------:R-:W-:Y:S01]  /*7800*/  F2FP.BF16.PACK_AB R139, R238, R229 ;  /* 0x000000e5ee8b723e */ /* 0x000fe200000010ff */
[--C-:B------:R-:W-:Y:S02]  /*7810*/  FFMA.FTZ R29, R29, c[0x0][0x2d0], -R172.reuse ;  /* 0x0000b4001d1d7a23 */ /* 0x100fe400000108ac */
[--C-:B------:R-:W-:Y:S02]  /*7820*/  FFMA.FTZ R30, R30, c[0x0][0x2d0], -R173.reuse ;  /* 0x0000b4001e1e7a23 */ /* 0x100fe400000108ad */
[--C-:B------:R-:W-:Y:S02]  /*7830*/  FFMA.FTZ R31, R31, c[0x0][0x2d0], -R173.reuse ;  /* 0x0000b4001f1f7a23 */ /* 0x100fe400000108ad */
[C---:B------:R-:W-:Y:S05]  /*7840*/  HMMA.16816.F32.BF16 R4, R136.reuse, R160, R4 ;  /* 0x000000a08804723c */ /* 0x040fea0000041804 */
[--C-:B------:R-:W-:Y:S02]  /*7850*/  FFMA.FTZ R32, R32, c[0x0][0x2d0], -R172.reuse ;  /* 0x0000b40020207a23 */ /* 0x100fe400000108ac */
[--C-:B------:R-:W-:Y:S01]  /*7860*/  FFMA.FTZ R33, R33, c[0x0][0x2d0], -R172.reuse ;  /* 0x0000b40021217a23 */ /* 0x100fe200000108ac */
[C---:B------:R-:W-:Y:S01]  /*7870*/  HMMA.16816.F32.BF16 R8, R136.reuse, R162, R8 ;  /* 0x000000a28808723c */ /* 0x040fe20000041808 */
[----:B------:R-:W2:Y:S03]  /*7880*/  LDSM.16.MT88.4 R160, [R133+0x100] ;  /* 0x0001000085a0783b */ /* 0x000ea60000004200 */
[--C-:B------:R-:W-:Y:S02]  /*7890*/  FFMA.FTZ R34, R34, c[0x0][0x2d0], -R173.reuse ;  /* 0x0000b40022227a23 */ /* 0x100fe400000108ad */
[--C-:B------:R-:W-:Y:S02]  /*78a0*/  FFMA.FTZ R35, R35, c[0x0][0x2d0], -R173.reuse ;  /* 0x0000b40023237a23 */ /* 0x100fe400000108ad */
[C---:B------:R-:W-:Y:S04]  /*78b0*/  HMMA.16816.F32.BF16 R52, R136.reuse, R164, R52 ;  /* 0x000000a48834723c */ /* 0x040fe80000041834 */
[--C-:B------:R-:W-:Y:S02]  /*78c0*/  FFMA.FTZ R36, R36, c[0x0][0x2d0], -R172.reuse ;  /* 0x0000b40024247a23 */ /* 0x100fe400000108ac */
[--C-:B------:R-:W-:Y:S02]  /*78d0*/  FFMA.FTZ R37, R37, c[0x0][0x2d0], -R172.reuse ;  /* 0x0000b40025257a23 */ /* 0x100fe400000108ac */
[C---:B------:R-:W-:Y:S01]  /*78e0*/  HMMA.16816.F32.BF16 R56, R136.reuse, R166, R56 ;  /* 0x000000a68838723c */ /* 0x040fe20000041838 */
[----:B------:R-:W3:Y:S03]  /*78f0*/  LDSM.16.MT88.4 R164, [R135+UR4+0x3100] ;  /* 0x0031000487a4783b */ /* 0x000ee60008004200 */
[--C-:B------:R-:W-:Y:S02]  /*7900*/  FFMA.FTZ R38, R38, c[0x0][0x2d0], -R173.reuse ;  /* 0x0000b40026267a23 */ /* 0x100fe400000108ad */
[--C-:B------:R-:W-:Y:S02]  /*7910*/  FFMA.FTZ R39, R39, c[0x0][0x2d0], -R173.reuse ;  /* 0x0000b40027277a23 */ /* 0x100fe400000108ad */
[C---:B-1----:R-:W-:Y:S04]  /*7920*/  HMMA.16816.F32.BF16 R60, R136.reuse, R140, R60 ;  /* 0x0000008c883c723c */ /* 0x042fe8000004183c */
[--C-:B------:R-:W-:Y:S02]  /*7930*/  FFMA.FTZ R40, R40, c[0x0][0x2d0], -R172.reuse ;  /* 0x0000b40028287a23 */ /* 0x100fe400000108ac */
[--C-:B------:R-:W-:Y:S02]  /*7940*/  FFMA.FTZ R41, R41, c[0x0][0x2d0], -R172.reuse ;  /* 0x0000b40029297a23 */ /* 0x100fe400000108ac */
[C---:B------:R-:W-:Y:S01]  /*7950*/  HMMA.16816.F32.BF16 R64, R136.reuse, R142, R64 ;  /* 0x0000008e8840723c */ /* 0x040fe20000041840 */
[----:B------:R-:W1:Y:S03]  /*7960*/  LDSM.16.MT88.4 R140, [R134+0x3100] ;  /* 0x00310000868c783b */ /* 0x000e660000004200 */
[--C-:B------:R-:W-:Y:S02]  /*7970*/  FFMA.FTZ R42, R42, c[0x0][0x2d0], -R173.reuse ;  /* 0x0000b4002a2a7a23 */ /* 0x100fe400000108ad */
[C---:B------:R-:W-:Y:S02]  /*7980*/  FMUL.FTZ R86, R0.reuse, R86 ;  /* 0x0000005600567220 */ /* 0x040fe40000410000 */
[----:B------:R-:W-:Y:S01]  /*7990*/  FMUL.FTZ R87, R0, R87 ;  /* 0x0000005700577220 */ /* 0x000fe20000410000 */
[C---:B--2---:R-:W-:Y:S03]  /*79a0*/  HMMA.16816.F32.BF16 R68, R136.reuse, R160, R68 ;  /* 0x000000a08844723c */ /* 0x044fe60000041844 */
[C---:B------:R-:W-:Y:S02]  /*79b0*/  FMUL.FTZ R88, R2.reuse, R88 ;  /* 0x0000005802587220 */ /* 0x040fe40000410000 */
[----:B------:R-:W-:Y:S02]  /*79c0*/  FMUL.FTZ R89, R2, R89 ;  /* 0x0000005902597220 */ /* 0x000fe40000410000 */
[C---:B------:R-:W-:Y:S01]  /*79d0*/  FMUL.FTZ R90, R0.reuse, R90 ;  /* 0x0000005a005a7220 */ /* 0x040fe20000410000 */
[C---:B------:R-:W-:Y:S01]  /*79e0*/  HMMA.16816.F32.BF16 R72, R136.reuse, R162, R72 ;  /* 0x000000a28848723c */ /* 0x040fe20000041848 */
[----:B------:R-:W2:Y:S03]  /*79f0*/  LDSM.16.MT88.4 R160, [R233+UR4+0x3100] ;  /* 0x00310004e9a0783b */ /* 0x000ea60008004200 */
[----:B------:R-:W-:Y:S02]  /*7a00*/  FMUL.FTZ R91, R0, R91 ;  /* 0x0000005b005b7220 */ /* 0x000fe40000410000 */
[C---:B------:R-:W-:Y:S02]  /*7a10*/  FMUL.FTZ R92, R2.reuse, R92 ;  /* 0x0000005c025c7220 */ /* 0x040fe40000410000 */
[C---:B---3--:R-:W-:Y:S04]  /*7a20*/  HMMA.16816.F32.BF16 R76, R136.reuse, R164, R76 ;  /* 0x000000a4884c723c */ /* 0x048fe8000004184c */
        /* <DEDUP_REMOVED lines=8> */
[C---:B------:R-:W-:Y:S02]  /*7ab0*/  FMUL.FTZ R98, R0.reuse, R98 ;  /* 0x0000006200627220 */ /* 0x040fe40000410000 */
[C---:B------:R-:W-:Y:S01]  /*7ac0*/  HMMA.16816.F32.BF16 R88, R136.reuse, R142, R88 ;  /* 0x0000008e8858723c */ /* 0x040fe20000041858 */
[----:B------:R-:W1:Y:S03]  /*7ad0*/  LDSM.16.MT88.4 R140, [R135+UR4+0x6100] ;  /* 0x00610004878c783b */ /* 0x000e660008004200 */
[----:B------:R-:W-:Y:S02]  /*7ae0*/  FMUL.FTZ R99, R0, R99 ;  /* 0x0000006300637220 */ /* 0x000fe40000410000 */
[C---:B------:R-:W-:Y:S02]  /*7af0*/  FMUL.FTZ R100, R2.reuse, R100 ;  /* 0x0000006402647220 */ /* 0x040fe40000410000 */
[----:B------:R-:W-:Y:S01]  /*7b00*/  FMUL.FTZ R101, R2, R101 ;  /* 0x0000006502657220 */ /* 0x000fe20000410000 */
[C---:B--2---:R-:W-:Y:S03]  /*7b10*/  HMMA.16816.F32.BF16 R92, R136.reuse, R160, R92 ;  /* 0x000000a0885c723c */ /* 0x044fe6000004185c */
[C---:B------:R-:W-:Y:S02]  /*7b20*/  FMUL.FTZ R102, R0.reuse, R102 ;  /* 0x0000006600667220 */ /* 0x040fe40000410000 */
[----:B------:R-:W-:Y:S02]  /*7b30*/  FMUL.FTZ R103, R0, R103 ;  /* 0x0000006700677220 */ /* 0x000fe40000410000 */
[C---:B------:R-:W-:Y:S01]  /*7b40*/  FMUL.FTZ R104, R2.reuse, R104 ;  /* 0x0000006802687220 */ /* 0x040fe20000410000 */
[C---:B------:R-:W-:Y:S01]  /*7b50*/  HMMA.16816.F32.BF16 R96, R136.reuse, R162, R96 ;  /* 0x000000a28860723c */ /* 0x040fe20000041860 */
[----:B------:R-:W2:Y:S03]  /*7b60*/  LDSM.16.MT88.4 R160, [R134+0x6100] ;  /* 0x0061000086a0783b */ /* 0x000ea60000004200 */
[----:B------:R-:W-:Y:S02]  /*7b70*/  FMUL.FTZ R105, R2, R105 ;  /* 0x0000006902697220 */ /* 0x000fe40000410000 */
[C---:B------:R-:W-:Y:S02]  /*7b80*/  FMUL.FTZ R106, R0.reuse, R106 ;  /* 0x0000006a006a7220 */ /* 0x040fe40000410000 */
[C---:B---3--:R-:W-:Y:S04]  /*7b90*/  HMMA.16816.F32.BF16 R100, R136.reuse, R164, R100 ;  /* 0x000000a48864723c */ /* 0x048fe80000041864 */
[----:B------:R-:W-:Y:S02]  /*7ba0*/  FMUL.FTZ R107, R0, R107 ;  /* 0x0000006b006b7220 */ /* 0x000fe40000410000 */
[C---:B------:R-:W-:Y:S02]  /*7bb0*/  FMUL.FTZ R108, R2.reuse, R108 ;  /* 0x0000006c026c7220 */ /* 0x040fe40000410000 */
[----:B------:R-:W-:Y:S03]  /*7bc0*/  FMUL.FTZ R109, R2, R109 ;  /* 0x0000006d026d7220 */ /* 0x000fe60000410000 */
[C---:B------:R-:W-:Y:S01]  /*7bd0*/  HMMA.16816.F32.BF16 R104, R136.reuse, R166, R104 ;  /* 0x000000a68868723c */ /* 0x040fe20000041868 */
[----:B------:R-:W3:Y:S02]  /*7be0*/  LDSM.16.MT88.4 R164, [R233+UR4+0x6100] ;  /* 0x00610004e9a4783b */ /* 0x000ee40008004200 */
[C---:B------:R-:W-:Y:S02]  /*7bf0*/  FMUL.FTZ R110, R0.reuse, R110 ;  /* 0x0000006e006e7220 */ /* 0x040fe40000410000 */
[----:B------:R-:W-:Y:S02]  /*7c00*/  FMUL.FTZ R111, R0, R111 ;  /* 0x0000006f006f7220 */ /* 0x000fe40000410000 */
[--C-:B------:R-:W-:Y:S02]  /*7c10*/  FFMA.FTZ R12, R12, c[0x0][0x2d0], -R172.reuse ;  /* 0x0000b4000c0c7a23 */ /* 0x100fe400000108ac */
[--C-:B------:R-:W-:Y:S02]  /*7c20*/  FFMA.FTZ R13, R13, c[0x0][0x2d0], -R172.reuse ;  /* 0x0000b4000d0d7a23 */ /* 0x100fe400000108ac */
[----:B------:R4:W-:Y:S01]  /*7c30*/  MUFU.EX2 R228, R12 ;  /* 0x0000000c00e47308 */ /* 0x0009e20000000800 */
[C---:B-1----:R-:W-:Y:S03]  /*7c40*/  HMMA.16816.F32.BF16 R108, R136.reuse, R140, R108 ;  /* 0x0000008c886c723c */ /* 0x042fe6000004186c */
[--C-:B------:R-:W-:Y:S02]  /*7c50*/  FFMA.FTZ R14, R14, c[0x0][0x2d0], -R173.reuse ;  /* 0x0000b4000e0e7a23 */ /* 0x100fe400000108ad */
[--C-:B------:R-:W-:Y:S02]  /*7c60*/  FFMA.FTZ R15, R15, c[0x0][0x2d0], -R173.reuse ;  /* 0x0000b4000f0f7a23 */ /* 0x100fe400000108ad */
[C---:B------:R-:W-:Y:S02]  /*7c70*/  FMUL.FTZ R112, R2.reuse, R112 ;  /* 0x0000007002707220 */ /* 0x040fe40000410000 */
[----:B------:R1:W1:Y:S03]  /*7c80*/  MUFU.EX2 R215, R13 ;  /* 0x0000000d00d77308 */ /* 0x0002660000000800 */
[----:B------:R-:W-:Y:S02]  /*7c90*/  FMUL.FTZ R113, R2, R113 ;  /* 0x0000007102717220 */ /* 0x000fe40000410000 */
[C---:B------:R-:W-:Y:S02]  /*7ca0*/  FMUL.FTZ R114, R0.reuse, R114 ;  /* 0x0000007200727220 */ /* 0x040fe40000410000 */
[----:B------:R-:W-:Y:S02]  /*7cb0*/  FMUL.FTZ R115, R0, R115 ;  /* 0x0000007300737220 */ /* 0x000fe40000410000 */
[C---:B------:R-:W-:Y:S01]  /*7cc0*/  FMUL.FTZ R116, R2.reuse, R116 ;  /* 0x0000007402747220 */ /* 0x040fe20000410000 */
[----:B------:R1:W-:Y:S01]  /*7cd0*/  MUFU.EX2 R212, R14 ;  /* 0x0000000e00d47308 */ /* 0x0003e20000000800 */
[----:B------:R-:W-:Y:S02]  /*7ce0*/  FMUL.FTZ R117, R2, R117 ;  /* 0x0000007502757220 */ /* 0x000fe40000410000 */
[C---:B------:R-:W-:Y:S01]  /*7cf0*/  FMUL.FTZ R118, R0.reuse, R118 ;  /* 0x0000007600767220 */ /* 0x040fe20000410000 */
[C---:B------:R-:W-:Y:S01]  /*7d00*/  HMMA.16816.F32.BF16 R112, R136.reuse, R142, R112 ;  /* 0x0000008e8870723c */ /* 0x040fe20000041870 */
[----:B------:R-:W3:Y:S02]  /*7d10*/  LDSM.16.MT88.4 R140, [R133+0x6100] ;  /* 0x00610000858c783b */ /* 0x000ee40000004200 */
[----:B------:R-:W-:Y:S02]  /*7d20*/  FMUL.FTZ R119, R0, R119 ;  /* 0x0000007700777220 */ /* 0x000fe40000410000 */
[--C-:B------:R-:W-:Y:S01]  /*7d30*/  FFMA.FTZ R16, R16, c[0x0][0x2d0], -R172.reuse ;  /* 0x0000b40010107a23 */ /* 0x100fe200000108ac */
[----:B------:R1:W-:Y:S01]  /*7d40*/  MUFU.EX2 R183, R15 ;  /* 0x0000000f00b77308 */ /* 0x0003e20000000800 */
[--C-:B------:R-:W-:Y:S02]  /*7d50*/  FFMA.FTZ R17, R17, c[0x0][0x2d0], -R172.reuse ;  /* 0x0000b40011117a23 */ /* 0x100fe400000108ac */
[--C-:B------:R-:W-:Y:S01]  /*7d60*/  FFMA.FTZ R18, R18, c[0x0][0x2d0], -R173.reuse ;  /* 0x0000b40012127a23 */ /* 0x100fe200000108ad */
[C---:B--2---:R-:W-:Y:S03]  /*7d70*/  HMMA.16816.F32.BF16 R116, R136.reuse, R160, R116 ;  /* 0x000000a08874723c */ /* 0x044fe60000041874 */
[----:B------:R-:W-:Y:S02]  /*7d80*/  FFMA.FTZ R19, R19, c[0x0][0x2d0], -R173 ;  /* 0x0000b40013137a23 */ /* 0x000fe400000108ad */
[C---:B------:R-:W-:Y:S01]  /*7d90*/  FMUL.FTZ R120, R2.reuse, R120 ;  /* 0x0000007802787220 */ /* 0x040fe20000410000 */
[----:B------:R2:W-:Y:S01]  /*7da0*/  MUFU.EX2 R214, R16 ;  /* 0x0000001000d67308 */ /* 0x0005e20000000800 */
[----:B------:R-:W-:Y:S02]  /*7db0*/  FMUL.FTZ R121, R2, R121 ;  /* 0x0000007902797220 */ /* 0x000fe40000410000 */
[C---:B------:R-:W-:Y:S03]  /*7dc0*/  FMUL.FTZ R122, R0.reuse, R122 ;  /* 0x0000007a007a7220 */ /* 0x040fe60000410000 */
[----:B------:R-:W-:Y:S02]  /*7dd0*/  FMUL.FTZ R123, R0, R123 ;  /* 0x0000007b007b7220 */ /* 0x000fe40000410000 */
[C---:B----4-:R-:W-:Y:S02]  /*7de0*/  FMUL.FTZ R12, R2.reuse, R144 ;  /* 0x00000090020c7220 */ /* 0x050fe40000410000 */
[----:B------:R4:W2:Y:S01]  /*7df0*/  MUFU.EX2 R213, R17 ;  /* 0x0000001100d57308 */ /* 0x0008a20000000800 */
[----:B-1----:R-:W-:Y:S02]  /*7e00*/  FMUL.FTZ R13, R2, R145 ;  /* 0x00000091020d7220 */ /* 0x002fe40000410000 */
[C---:B------:R-:W-:Y:S01]  /*7e10*/  HMMA.16816.F32.BF16 R120, R136.reuse, R162, R120 ;  /* 0x000000a28878723c */ /* 0x040fe20000041878 */
[----:B------:R-:W-:Y:S02]  /*7e20*/  LDSM.16.MT88.4 R160, [R134+0x900] ;  /* 0x0009000086a0783b */ /* 0x000fe40000004200 */
[C---:B------:R-:W-:Y:S02]  /*7e30*/  FMUL.FTZ R14, R0.reuse, R146 ;  /* 0x00000092000e7220 */ /* 0x040fe40000410000 */
[----:B------:R-:W-:Y:S02]  /*7e40*/  FMUL.FTZ R15, R0, R147 ;  /* 0x00000093000f7220 */ /* 0x000fe40000410000 */
[----:B------:R1:W-:Y:S01]  /*7e50*/  MUFU.EX2 R182, R18 ;  /* 0x0000001200b67308 */ /* 0x0003e20000000800 */
[C---:B------:R-:W-:Y:S01]  /*7e60*/  FMUL.FTZ R124, R2.reuse, R124 ;  /* 0x0000007c027c7220 */ /* 0x040fe20000410000 */
[----:B------:R-:W1:Y:S03]  /*7e70*/  LDSM.16.MT88.4 R144, [R135+UR4+0x900] ;  /* 0x000900048790783b */ /* 0x000e660008004200 */
[C---:B---3--:R-:W-:Y:S03]  /*7e80*/  HMMA.16816.F32.BF16 R12, R136.reuse, R164, R12 ;  /* 0x000000a4880c723c */ /* 0x048fe6000004180c */
[----:B------:R-:W-:Y:S02]  /*7e90*/  FMUL.FTZ R125, R2, R125 ;  /* 0x0000007d027d7220 */ /* 0x000fe40000410000 */
[----:B------:R3:W1:Y:S01]  /*7ea0*/  MUFU.EX2 R181, R19 ;  /* 0x0000001300b57308 */ /* 0x0006620000000800 */
[C---:B------:R-:W-:Y:S02]  /*7eb0*/  FMUL.FTZ R126, R0.reuse, R126 ;  /* 0x0000007e007e7220 */ /* 0x040fe40000410000 */
[----:B------:R-:W-:Y:S04]  /*7ec0*/  FMUL.FTZ R127, R0, R127 ;  /* 0x0000007f007f7220 */ /* 0x000fe80000410000 */
[C---:B--2---:R-:W-:Y:S02]  /*7ed0*/  FMUL.FTZ R16, R2.reuse, R148 ;  /* 0x0000009402107220 */ /* 0x044fe40000410000 */
[C---:B----4-:R-:W-:Y:S01]  /*7ee0*/  FMUL.FTZ R17, R2.reuse, R149 ;  /* 0x0000009502117220 */ /* 0x050fe20000410000 */
[C---:B------:R-:W-:Y:S01]  /*7ef0*/  HMMA.16816.F32.BF16 R124, R136.reuse, R166, R124 ;  /* 0x000000a6887c723c */ /* 0x040fe2000004187c */
[----:B------:R-:W-:Y:S02]  /*7f00*/  LDSM.16.MT88.4 R164, [R133+0x900] ;  /* 0x0009000085a4783b */ /* 0x000fe40000004200 */
[----:B------:R-:W-:Y:S02]  /*7f10*/  FMUL.FTZ R128, R2, R128 ;  /* 0x0000008002807220 */ /* 0x000fe40000410000 */
[----:B-1----:R-:W-:Y:S02]  /*7f20*/  FMUL.FTZ R18, R0, R150 ;  /* 0x0000009600127220 */ /* 0x002fe40000410000 */
[----:B------:R-:W-:Y:S02]  /*7f30*/  FMUL.FTZ R129, R2, R129 ;  /* 0x0000008102817220 */ /* 0x000fe40000410000 */
[C---:B------:R-:W-:Y:S03]  /*7f40*/  FMUL.FTZ R130, R0.reuse, R130 ;  /* 0x0000008200827220 */ /* 0x040fe60000410000 */
[C---:B------:R-:W-:Y:S02]  /*7f50*/  FMUL.FTZ R131, R0.reuse, R131 ;  /* 0x0000008300837220 */ /* 0x040fe40000410000 */
[----:B---3--:R-:W-:Y:S02]  /*7f60*/  FMUL.FTZ R19, R0, R151 ;  /* 0x0000009700137220 */ /* 0x008fe40000410000 */
[----:B------:R-:W1:Y:S01]  /*7f70*/  LDSM.16.MT88.4 R148, [R233+UR4+0x900] ;  /* 0x00090004e994783b */ /* 0x000e620008004200 */
[--C-:B------:R-:W-:Y:S02]  /*7f80*/  FFMA.FTZ R20, R20, c[0x0][0x2d0], -R172.reuse ;  /* 0x0000b40014147a23 */ /* 0x100fe400000108ac */
[----:B------:R-:W-:Y:S02]  /*7f90*/  FFMA.FTZ R2, R2, R244, R243 ;  /* 0x000000f402027223 */ /* 0x000fe400000100f3 */
[C---:B------:R-:W-:Y:S01]  /*7fa0*/  HMMA.16816.F32.BF16 R16, R136.reuse, R140, R16 ;  /* 0x0000008c8810723c */ /* 0x040fe20000041810 */
[----:B------:R2:W-:Y:S02]  /*7fb0*/  MUFU.EX2 R180, R20 ;  /* 0x0000001400b47308 */ /* 0x0005e40000000800 */
[----:B------:R-:W-:Y:S02]  /*7fc0*/  FFMA.FTZ R0, R0, R245, R231 ;  /* 0x000000f500007223 */ /* 0x000fe400000100e7 */
[--C-:B------:R-:W-:Y:S02]  /*7fd0*/  FFMA.FTZ R21, R21, c[0x0][0x2d0], -R172.reuse ;  /* 0x0000b40015157a23 */ /* 0x100fe400000108ac */
[--C-:B------:R-:W-:Y:S01]  /*7fe0*/  FFMA.FTZ R22, R22, c[0x0][0x2d0], -R173.reuse ;  /* 0x0000b40016167a23 */ /* 0x100fe200000108ad */
[----:B------:R-:W-:Y:S01]  /*7ff0*/  HMMA.16816.F32.BF16 R128, R136, R142, R128 ;  /* 0x0000008e8880723c */ /* 0x000fe20000041880 */
[----:B------:R-:W3:Y:S02]  /*8000*/  LDSM.16.MT88.4 R140, [R134+0x3900] ;  /* 0x00390000868c783b */ /* 0x000ee40000004200 */
[----:B------:R-:W-:Y:S01]  /*8010*/  MUFU.EX2 R179, R21 ;  /* 0x0000001500b37308 */ /* 0x000fe20000000800 */
[--C-:B------:R-:W-:Y:S02]  /*8020*/  FFMA.FTZ R23, R23, c[0x0][0x2d0], -R173.reuse ;  /* 0x0000b40017177a23 */ /* 0x100fe400000108ad */
[--C-:B------:R-:W-:Y:S01]  /*8030*/  FFMA.FTZ R44, R44, c[0x0][0x2d0], -R172.reuse ;  /* 0x0000b4002c2c7a23 */ /* 0x100fe200000108ac */
[----:B------:R-:W-:Y:S01]  /*8040*/  F2FP.BF16.PACK_AB R136, R215, R228 ;  /* 0x000000e4d788723e */ /* 0x000fe200000010ff */
[--C-:B------:R-:W-:Y:S01]  /*8050*/  FFMA.FTZ R45, R45, c[0x0][0x2d0], -R172.reuse ;  /* 0x0000b4002d2d7a23 */ /* 0x100fe200000108ac */
[----:B------:R-:W-:Y:S03]  /*8060*/  F2FP.BF16.PACK_AB R138, R213, R214 ;  /* 0x000000d6d58a723e */ /* 0x000fe600000010ff */
[----:B------:R-:W-:Y:S01]  /*8070*/  F2FP.BF16.PACK_AB R137, R183, R212 ;  /* 0x000000d4b789723e */ /* 0x000fe200000010ff */
[----:B------:R4:W-:Y:S01]  /*8080*/  MUFU.EX2 R176, R22 ;  /* 0x0000001600b07308 */ /* 0x0009e20000000800 */
[----:B------:R-:W-:Y:S01]  /*8090*/  F2FP.BF16.PACK_AB R139, R181, R182 ;  /* 0x000000b6b58b723e */ /* 0x000fe200000010ff */
[--C-:B------:R-:W-:Y:S02]  /*80a0*/  FFMA.FTZ R46, R46, c[0x0][0x2d0], -R173.reuse ;  /* 0x0000b4002e2e7a23 */ /* 0x100fe400000108ad */
[--C-:B--2---:R-:W-:Y:S02]  /*80b0*/  FFMA.FTZ R20, R27, c[0x0][0x2d0], -R173.reuse ;  /* 0x0000b4001b147a23 */ /* 0x104fe400000108ad */
[--C-:B------:R-:W-:Y:S02]  /*80c0*/  FFMA.FTZ R47, R47, c[0x0][0x2d0], -R173.reuse ;  /* 0x0000b4002f2f7a23 */ /* 0x100fe400000108ad */
[C---:B------:R-:W-:Y:S02]  /*80d0*/  HMMA.16816.F32.BF16 R4, R136.reuse, R144, R4 ;  /* 0x000000908804723c */ /* 0x040fe40000041804 */
[----:B------:R-:W2:Y:S01]  /*80e0*/  MUFU.EX2 R175, R23 ;  /* 0x0000001700af7308 */ /* 0x000ea20000000800 */
[--C-:B------:R-:W-:Y:S02]  /*80f0*/  FFMA.FTZ R48, R48, c[0x0][0x2d0], -R172.reuse ;  /* 0x0000b40030307a23 */ /* 0x100fe400000108ac */
[----:B------:R-:W-:Y:S02]  /*8100*/  FFMA.FTZ R49, R49, c[0x0][0x2d0], -R172 ;  /* 0x0000b40031317a23 */ /* 0x000fe400000108ac */
[--C-:B------:R-:W-:Y:S01]  /*8110*/  FFMA.FTZ R50, R50, c[0x0][0x2d0], -R173.reuse ;  /* 0x0000b40032327a23 */ /* 0x100fe200000108ad */
[C---:B------:R-:W-:Y:S01]  /*8120*/  HMMA.16816.F32.BF16 R8, R136.reuse, R146, R8 ;  /* 0x000000928808723c */ /* 0x040fe20000041808 */
[----:B------:R-:W3:Y:S03]  /*8130*/  LDSM.16.MT88.4 R144, [R233+UR4+0x3900] ;  /* 0x00390004e990783b */ /* 0x000ee60008004200 */
[----:B------:R1:W-:Y:S01]  /*8140*/  MUFU.EX2 R174, R20 ;  /* 0x0000001400ae7308 */ /* 0x0003e20000000800 */
[--C-:B------:R-:W-:Y:S03]  /*8150*/  FFMA.FTZ R51, R51, c[0x0][0x2d0], -R173.reuse ;  /* 0x0000b40033337a23 */ /* 0x100fe600000108ad */
[C---:B------:R-:W-:Y:S04]  /*8160*/  HMMA.16816.F32.BF16 R52, R136.reuse, R160, R52 ;  /* 0x000000a08834723c */ /* 0x040fe80000041834 */
[----:B----4-:R-:W-:Y:S02]  /*8170*/  F2FP.BF16.PACK_AB R22, R177, R178 ;  /* 0x000000b2b116723e */ /* 0x010fe400000010ff */
[----:B------:R-:W-:Y:S02]  /*8180*/  MUFU.EX2 R44, R44 ;  /* 0x0000002c002c7308 */ /* 0x000fe40000000800 */
[C---:B------:R-:W-:Y:S01]  /*8190*/  HMMA.16816.F32.BF16 R56, R136.reuse, R162, R56 ;  /* 0x000000a28838723c */ /* 0x040fe20000041838 */
[----:B------:R-:W4:Y:S03]  /*81a0*/  LDSM.16.MT88.4 R160, [R133+0x3900] ;  /* 0x0039000085a0783b */ /* 0x000f260000004200 */
[----:B--2---:R-:W-:Y:S04]  /*81b0*/  F2FP.BF16.PACK_AB R21, R175, R176 ;  /* 0x000000b0af15723e */ /* 0x004fe800000010ff */
[C---:B-1----:R-:W-:Y:S01]  /*81c0*/  HMMA.16816.F32.BF16 R60, R136.reuse, R148, R60 ;  /* 0x00000094883c723c */ /* 0x042fe2000004183c */
[----:B------:R-:W-:Y:S03]  /*81d0*/  MUFU.EX2 R45, R45 ;  /* 0x0000002d002d7308 */ /* 0x000fe60000000800 */
[----:B------:R-:W-:Y:S04]  /*81e0*/  F2FP.BF16.PACK_AB R20, R179, R180 ;  /* 0x000000b4b314723e */ /* 0x000fe800000010ff */
[C---:B------:R-:W-:Y:S01]  /*81f0*/  HMMA.16816.F32.BF16 R64, R136.reuse, R150, R64 ;  /* 0x000000968840723c */ /* 0x040fe20000041840 */
[----:B------:R-:W1:Y:S02]  /*8200*/  LDSM.16.MT88.4 R148, [R135+UR4+0x6900] ;  /* 0x006900048794783b */ /* 0x000e640008004200 */
[----:B------:R-:W-:Y:S05]  /*8210*/  MUFU.EX2 R46, R46 ;  /* 0x0000002e002e7308 */ /* 0x000fea0000000800 */
[C---:B------:R-:W-:Y:S05]  /*8220*/  HMMA.16816.F32.BF16 R68, R136.reuse, R164, R68 ;  /* 0x000000a48844723c */ /* 0x040fea0000041844 */
[----:B------:R-:W-:Y:S03]  /*8230*/  MUFU.EX2 R47, R47 ;  /* 0x0000002f002f7308 */ /* 0x000fe60000000800 */
[C---:B------:R-:W-:Y:S01]  /*8240*/  HMMA.16816.F32.BF16 R72, R136.reuse, R166, R72 ;  /* 0x000000a68848723c */ /* 0x040fe20000041848 */
[----:B------:R-:W-:Y:S06]  /*8250*/  LDSM.16.MT88.4 R164, [R133+0x6900] ;  /* 0x0069000085a4783b */ /* 0x000fec0000004200 */
[----:B------:R-:W-:Y:S01]  /*8260*/  MUFU.EX2 R48, R48 ;  /* 0x0000003000307308 */ /* 0x000fe20000000800 */
[C---:B------:R-:W-:Y:S08]  /*8270*/  HMMA.16816.F32.BF16 R76, R136.reuse, R168, R76 ;  /* 0x000000a8884c723c */ /* 0x040ff0000004184c */
[C---:B------:R-:W-:Y:S01]  /*8280*/  HMMA.16816.F32.BF16 R80, R136.reuse, R170, R80 ;  /* 0x000000aa8850723c */ /* 0x040fe20000041850 */
[----:B------:R2:W1:Y:S07]  /*8290*/  MUFU.EX2 R171, R26 ;  /* 0x0000001a00ab7308 */ /* 0x00046e0000000800 */
[C---:B---3--:R-:W-:Y:S03]  /*82a0*/  HMMA.16816.F32.BF16 R84, R136.reuse, R140, R84 ;  /* 0x0000008c8854723c */ /* 0x048fe60000041854 */
[----:B------:R-:W-:Y:S05]  /*82b0*/  MUFU.EX2 R170, R29 ;  /* 0x0000001d00aa7308 */ /* 0x000fea0000000800 */
[C---:B------:R-:W-:Y:S01]  /*82c0*/  HMMA.16816.F32.BF16 R88, R136.reuse, R142, R88 ;  /* 0x0000008e8858723c */ /* 0x040fe20000041858 */
[----:B------:R-:W3:Y:S04]  /*82d0*/  LDSM.16.MT88.4 R140, [R134+0x6900] ;  /* 0x00690000868c783b */ /* 0x000ee80000004200 */
[----:B------:R-:W-:Y:S03]  /*82e0*/  MUFU.EX2 R169, R32 ;  /* 0x0000002000a97308 */ /* 0x000fe60000000800 */
[C---:B------:R-:W-:Y:S01]  /*82f0*/  HMMA.16816.F32.BF16 R92, R136.reuse, R144, R92 ;  /* 0x00000090885c723c */ /* 0x040fe2000004185c */
[----:B--2---:R-:W-:Y:S03]  /*8300*/  LDSM.16.MT88.4 R24, [R134+0x1100] ;  /* 0x001100008618783b */ /* 0x004fe60000004200 */
[----:B-1----:R-:W-:Y:S03]  /*8310*/  F2FP.BF16.PACK_AB R23, R174, R171 ;  /* 0x000000abae17723e */ /* 0x002fe600000010ff */
[----:B------:R-:W-:Y:S01]  /*8320*/  MUFU.EX2 R168, R33 ;  /* 0x0000002100a87308 */ /* 0x000fe20000000800 */
[C---:B------:R-:W-:Y:S01]  /*8330*/  HMMA.16816.F32.BF16 R96, R136.reuse, R146, R96 ;  /* 0x000000928860723c */ /* 0x040fe20000041860 */
[----:B------:R-:W1:Y:S07]  /*8340*/  LDSM.16.MT88.4 R144, [R233+UR4+0x6900] ;  /* 0x00690004e990783b */ /* 0x000e6e0008004200 */
[C---:B----4-:R-:W-:Y:S01]  /*8350*/  HMMA.16816.F32.BF16 R100, R136.reuse, R160, R100 ;  /* 0x000000a08864723c */ /* 0x050fe20000041864 */
[----:B------:R-:W-:Y:S07]  /*8360*/  MUFU.EX2 R49, R49 ;  /* 0x0000003100317308 */ /* 0x000fee0000000800 */
[C---:B------:R-:W-:Y:S01]  /*8370*/  HMMA.16816.F32.BF16 R104, R136.reuse, R162, R104 ;  /* 0x000000a28868723c */ /* 0x040fe20000041868 */
[----:B------:R-:W-:Y:S02]  /*8380*/  LDSM.16.MT88.4 R160, [R233+UR4+0x4100] ;  /* 0x00410004e9a0783b */ /* 0x000fe40008004200 */
[----:B------:R-:W-:Y:S05]  /*8390*/  MUFU.EX2 R50, R50 ;  /* 0x0000003200327308 */ /* 0x000fea0000000800 */
[C---:B------:R-:W-:Y:S05]  /*83a0*/  HMMA.16816.F32.BF16 R108, R136.reuse, R148, R108 ;  /* 0x00000094886c723c */ /* 0x040fea000004186c */
[----:B------:R-:W-:Y:S03]  /*83b0*/  MUFU.EX2 R51, R51 ;  /* 0x0000003300337308 */ /* 0x000fe60000000800 */
[C---:B------:R-:W-:Y:S01]  /*83c0*/  HMMA.16816.F32.BF16 R112, R136.reuse, R150, R112 ;  /* 0x000000968870723c */ /* 0x040fe20000041870 */
[----:B------:R-:W2:Y:S07]  /*83d0*/  LDSM.16.MT88.4 R148, [R135+UR4+0x1100] ;  /* 0x001100048794783b */ /* 0x000eae0008004200 */
[C---:B---3--:R-:W-:Y:S08]  /*83e0*/  HMMA.16816.F32.BF16 R116, R136.reuse, R140, R116 ;  /* 0x0000008c8874723c */ /* 0x048ff00000041874 */
[C---:B------:R-:W-:Y:S01]  /*83f0*/  HMMA.16816.F32.BF16 R120, R136.reuse, R142, R120 ;  /* 0x0000008e8878723c */ /* 0x040fe20000041878 */
[----:B------:R-:W3:Y:S07]  /*8400*/  LDSM.16.MT88.4 R140, [R233+UR4+0x1100] ;  /* 0x00110004e98c783b */ /* 0x000eee0008004200 */
[C---:B-1----:R-:W-:Y:S08]  /*8410*/  HMMA.16816.F32.BF16 R12, R136.reuse, R144, R12 ;  /* 0x00000090880c723c */ /* 0x042ff0000004180c */
[C---:B------:R-:W-:Y:S01]  /*8420*/  HMMA.16816.F32.BF16 R124, R136.reuse, R146, R124 ;  /* 0x00000092887c723c */ /* 0x040fe2000004187c */
[----:B------:R-:W-:Y:S07]  /*8430*/  LDSM.16.MT88.4 R144, [R135+UR4+0x4100] ;  /* 0x004100048790783b */ /* 0x000fee0008004200 */
[C---:B------:R-:W-:Y:S01]  /*8440*/  HMMA.16816.F32.BF16 R16, R136.reuse, R164, R16 ;  /* 0x000000a48810723c */ /* 0x040fe20000041810 */
[----:B------:R-:W-:Y:S07]  /*8450*/  MUFU.EX2 R165, R31 ;  /* 0x0000001f00a57308 */ /* 0x000fee0000000800 */
[----:B------:R-:W-:Y:S01]  /*8460*/  HMMA.16816.F32.BF16 R128, R136, R166, R128 ;  /* 0x000000a68880723c */ /* 0x000fe20000041880 */
[----:B------:R-:W1:Y:S02]  /*8470*/  LDSM.16.MT88.4 R136, [R133+0x1100] ;  /* 0x001100008588783b */ /* 0x000e640000004200 */
[----:B------:R-:W4:Y:S05]  /*8480*/  MUFU.EX2 R167, R28 ;  /* 0x0000001c00a77308 */ /* 0x000f2a0000000800 */
[C---:B--2---:R-:W-:Y:S05]  /*8490*/  HMMA.16816.F32.BF16 R4, R20.reuse, R148, R4 ;  /* 0x000000941404723c */ /* 0x044fea0000041804 */
[----:B------:R2:W1:Y:S03]  /*84a0*/  MUFU.EX2 R166, R30 ;  /* 0x0000001e00a67308 */ /* 0x0004660000000800 */
[C---:B------:R-:W-:Y:S01]  /*84b0*/  HMMA.16816.F32.BF16 R8, R20.reuse, R150, R8 ;  /* 0x000000961408723c */ /* 0x040fe20000041808 */
[----:B------:R-:W4:Y:S06]  /*84c0*/  LDSM.16.MT88.4 R148, [R134+0x4100] ;  /* 0x004100008694783b */ /* 0x000f2c0000004200 */
[----:B------:R-:W-:Y:S01]  /*84d0*/  MUFU.EX2 R164, R34 ;  /* 0x0000002200a47308 */ /* 0x000fe20000000800 */
[C---:B------:R-:W-:Y:S08]  /*84e0*/  HMMA.16816.F32.BF16 R52, R20.reuse, R24, R52 ;  /* 0x000000181434723c */ /* 0x040ff00000041834 */
[C---:B------:R-:W-:Y:S01]  /*84f0*/  HMMA.16816.F32.BF16 R56, R20.reuse, R26, R56 ;  /* 0x0000001a1438723c */ /* 0x040fe20000041838 */
[----:B------:R-:W4:Y:S07]  /*8500*/  LDSM.16.MT88.4 R24, [R133+0x4100] ;  /* 0x004100008518783b */ /* 0x000f2e0000004200 */
[C---:B---3--:R-:W-:Y:S01]  /*8510*/  HMMA.16816.F32.BF16 R60, R20.reuse, R140, R60 ;  /* 0x0000008c143c723c */ /* 0x048fe2000004183c */
[----:B--2---:R-:W-:Y:S07]  /*8520*/  LDSM.16.MT88.4 R28, [R135+UR4+0x1900] ;  /* 0x00190004871c783b */ /* 0x004fee0008004200 */
[C---:B------:R-:W-:Y:S01]  /*8530*/  HMMA.16816.F32.BF16 R64, R20.reuse, R142, R64 ;  /* 0x0000008e1440723c */ /* 0x040fe20000041840 */
[----:B------:R-:W2:Y:S07]  /*8540*/  LDSM.16.MT88.4 R140, [R135+UR4+0x7100] ;  /* 0x00710004878c783b */ /* 0x000eae0008004200 */
[C---:B-1----:R-:W-:Y:S08]  /*8550*/  HMMA.16816.F32.BF16 R68, R20.reuse, R136, R68 ;  /* 0x000000881444723c */ /* 0x042ff00000041844 */
[C---:B------:R-:W-:Y:S01]  /*8560*/  HMMA.16816.F32.BF16 R72, R20.reuse, R138, R72 ;  /* 0x0000008a1448723c */ /* 0x040fe20000041848 */
[----:B------:R-:W1:Y:S07]  /*8570*/  LDSM.16.MT88.4 R136, [R134+0x7100] ;  /* 0x007100008688783b */ /* 0x000e6e0000004200 */
[C---:B------:R-:W-:Y:S08]  /*8580*/  HMMA.16816.F32.BF16 R76, R20.reuse, R144, R76 ;  /* 0x00000090144c723c */ /* 0x040ff0000004184c */
[C---:B------:R-:W-:Y:S01]  /*8590*/  HMMA.16816.F32.BF16 R80, R20.reuse, R146, R80 ;  /* 0x000000921450723c */ /* 0x040fe20000041850 */
[----:B------:R-:W3:Y:S07]  /*85a0*/  LDSM.16.MT88.4 R144, [R233+UR4+0x7100] ;  /* 0x00710004e990783b */ /* 0x000eee0008004200 */
[C---:B----4-:R-:W-:Y:S01]  /*85b0*/  HMMA.16816.F32.BF16 R84, R20.reuse, R148, R84 ;  /* 0x000000941454723c */ /* 0x050fe20000041854 */
[----:B------:R-:W-:Y:S07]  /*85c0*/  MUFU.EX2 R149, R39 ;  /* 0x0000002700957308 */ /* 0x000fee0000000800 */
[C---:B------:R-:W-:Y:S03]  /*85d0*/  HMMA.16816.F32.BF16 R88, R20.reuse, R150, R88 ;  /* 0x000000961458723c */ /* 0x040fe60000041858 */
[----:B------:R-:W-:Y:S05]  /*85e0*/  MUFU.EX2 R151, R37 ;  /* 0x0000002500977308 */ /* 0x000fea0000000800 */
[C---:B------:R-:W-:Y:S05]  /*85f0*/  HMMA.16816.F32.BF16 R92, R20.reuse, R160, R92 ;  /* 0x000000a0145c723c */ /* 0x040fea000004185c */
[----:B------:R-:W-:Y:S03]  /*8600*/  MUFU.EX2 R150, R38 ;  /* 0x0000002600967308 */ /* 0x000fe60000000800 */
[C---:B------:R-:W-:Y:S07]  /*8610*/  HMMA.16816.F32.BF16 R96, R20.reuse, R162, R96 ;  /* 0x000000a21460723c */ /* 0x040fee0000041860 */
[----:B------:R4:W1:Y:S01]  /*8620*/  MUFU.EX2 R163, R35 ;  /* 0x0000002300a37308 */ /* 0x0008620000000800 */
[C---:B------:R-:W-:Y:S08]  /*8630*/  HMMA.16816.F32.BF16 R100, R20.reuse, R24, R100 ;  /* 0x000000181464723c */ /* 0x040ff00000041864 */
[C---:B------:R-:W-:Y:S01]  /*8640*/  HMMA.16816.F32.BF16 R104, R20.reuse, R26, R104 ;  /* 0x0000001a1468723c */ /* 0x040fe20000041868 */
[----:B------:R-:W3:Y:S01]  /*8650*/  LDSM.16.MT88.4 R24, [R133+0x7100] ;  /* 0x007100008518783b */ /* 0x000ee20000004200 */
[----:B------:R-:W-:Y:S06]  /*8660*/  MUFU.EX2 R148, R40 ;  /* 0x0000002800947308 */ /* 0x000fec0000000800 */
[C---:B--2---:R-:W-:Y:S04]  /*8670*/  HMMA.16816.F32.BF16 R108, R20.reuse, R140, R108 ;  /* 0x0000008c146c723c */ /* 0x044fe8000004186c */
[----:B------:R-:W-:Y:S01]  /*8680*/  MUFU.EX2 R162, R41 ;  /* 0x0000002900a27308 */ /* 0x000fe20000000800 */
[----:B----4-:R-:W-:Y:S03]  /*8690*/  LDSM.16.MT88.4 R32, [R233+UR4+0x1900] ;  /* 0x00190004e920783b */ /* 0x010fe60008004200 */
[C---:B------:R-:W-:Y:S06]  /*86a0*/  HMMA.16816.F32.BF16 R112, R20.reuse, R142, R112 ;  /* 0x0000008e1470723c */ /* 0x040fec0000041870 */
[----:B------:R-:W-:Y:S01]  /*86b0*/  MUFU.EX2 R161, R42 ;  /* 0x0000002a00a17308 */ /* 0x000fe20000000800 */
[----:B------:R-:W-:Y:S01]  /*86c0*/  LDSM.16.MT88.4 R140, [R133+0x1900] ;  /* 0x00190000858c783b */ /* 0x000fe20000004200 */
[C---:B-1----:R-:W-:Y:S08]  /*86d0*/  HMMA.16816.F32.BF16 R116, R20.reuse, R136, R116 ;  /* 0x000000881474723c */ /* 0x042ff00000041874 */
[C---:B------:R-:W-:Y:S01]  /*86e0*/  HMMA.16816.F32.BF16 R120, R20.reuse, R138, R120 ;  /* 0x0000008a1478723c */ /* 0x040fe20000041878 */
[----:B------:R-:W1:Y:S07]  /*86f0*/  LDSM.16.MT88.4 R136, [R134+0x1900] ;  /* 0x001900008688783b */ /* 0x000e6e0000004200 */
[C---:B---3--:R-:W-:Y:S08]  /*8700*/  HMMA.16816.F32.BF16 R12, R20.reuse, R144, R12 ;  /* 0x00000090140c723c */ /* 0x048ff0000004180c */
[C---:B------:R-:W-:Y:S01]  /*8710*/  HMMA.16816.F32.BF16 R124, R20.reuse, R146, R124 ;  /* 0x00000092147c723c */ /* 0x040fe2000004187c */
[----:B------:R-:W2:Y:S07]  /*8720*/  LDSM.16.MT88.4 R144, [R135+UR4+0x4900] ;  /* 0x004900048790783b */ /* 0x000eae0008004200 */
[C---:B------:R-:W-:Y:S08]  /*8730*/  HMMA.16816.F32.BF16 R16, R20.reuse, R24, R16 ;  /* 0x000000181410723c */ /* 0x040ff00000041810 */
[----:B------:R-:W-:Y:S01]  /*8740*/  HMMA.16816.F32.BF16 R128, R20, R26, R128 ;  /* 0x0000001a1480723c */ /* 0x000fe20000041880 */
[----:B------:R-:W3:Y:S06]  /*8750*/  LDSM.16.MT88.4 R24, [R134+0x4900] ;  /* 0x004900008618783b */ /* 0x000eec0000004200 */
[----:B------:R-:W-:Y:S02]  /*8760*/  F2FP.BF16.PACK_AB R20, R170, R167 ;  /* 0x000000a7aa14723e */ /* 0x000fe400000010ff */
[----:B------:R-:W-:Y:S03]  /*8770*/  F2FP.BF16.PACK_AB R22, R168, R169 ;  /* 0x000000a9a816723e */ /* 0x000fe600000010ff */
[----:B------:R-:W-:Y:S02]  /*8780*/  F2FP.BF16.PACK_AB R21, R165, R166 ;  /* 0x000000a6a515723e */ /* 0x000fe400000010ff */
[----:B------:R-:W-:Y:S07]  /*8790*/  F2FP.BF16.PACK_AB R23, R163, R164 ;  /* 0x000000a4a317723e */ /* 0x000fee00000010ff */
[C---:B------:R-:W-:Y:S08]  /*87a0*/  HMMA.16816.F32.BF16 R4, R20.reuse, R28, R4 ;  /* 0x0000001c1404723c */ /* 0x040ff00000041804 */
[C---:B------:R-:W-:Y:S01]  /*87b0*/  HMMA.16816.F32.BF16 R8, R20.reuse, R30, R8 ;  /* 0x0000001e1408723c */ /* 0x040fe20000041808 */
[----:B------:R-:W4:Y:S07]  /*87c0*/  LDSM.16.MT88.4 R28, [R233+UR4+0x4900] ;  /* 0x00490004e91c783b */ /* 0x000f2e0008004200 */
[C---:B-1----:R-:W-:Y:S08]  /*87d0*/  HMMA.16816.F32.BF16 R52, R20.reuse, R136, R52 ;  /* 0x000000881434723c */ /* 0x042ff00000041834 */
[C---:B------:R-:W-:Y:S01]  /*87e0*/  HMMA.16816.F32.BF16 R56, R20.reuse, R138, R56 ;  /* 0x0000008a1438723c */ /* 0x040fe20000041838 */
[----:B------:R-:W-:Y:S07]  /*87f0*/  LDSM.16.MT88.4 R136, [R135+UR4+0x7900] ;  /* 0x007900048788783b */ /* 0x000fee0008004200 */
[C---:B------:R-:W-:Y:S08]  /*8800*/  HMMA.16816.F32.BF16 R60, R20.reuse, R32, R60 ;  /* 0x00000020143c723c */ /* 0x040ff0000004183c */
[C---:B------:R-:W-:Y:S01]  /*8810*/  HMMA.16816.F32.BF16 R64, R20.reuse, R34, R64 ;  /* 0x000000221440723c */ /* 0x040fe20000041840 */
[----:B------:R-:W1:Y:S07]  /*8820*/  LDSM.16.MT88.4 R32, [R133+0x4900] ;  /* 0x004900008520783b */ /* 0x000e6e0000004200 */
[C---:B------:R-:W-:Y:S08]  /*8830*/  HMMA.16816.F32.BF16 R68, R20.reuse, R140, R68 ;  /* 0x0000008c1444723c */ /* 0x040ff00000041844 */
[C---:B------:R-:W-:Y:S01]  /*8840*/  HMMA.16816.F32.BF16 R72, R20.reuse, R142, R72 ;  /* 0x0000008e1448723c */ /* 0x040fe20000041848 */
[----:B------:R-:W-:Y:S07]  /*8850*/  LDSM.16.MT88.4 R140, [R135+UR4+0x2900] ;  /* 0x00290004878c783b */ /* 0x000fee0008004200 */
[C---:B--2---:R-:W-:Y:S01]  /*8860*/  HMMA.16816.F32.BF16 R76, R20.reuse, R144, R76 ;  /* 0x00000090144c723c */ /* 0x044fe2000004184c */
[----:B------:R4:W1:Y:S07]  /*8870*/  MUFU.EX2 R144, R36 ;  /* 0x0000002400907308 */ /* 0x00086e0000000800 */
[C---:B------:R-:W-:Y:S01]  /*8880*/  HMMA.16816.F32.BF16 R80, R20.reuse, R146, R80 ;  /* 0x000000921450723c */ /* 0x040fe20000041850 */
[----:B------:R-:W2:Y:S07]  /*8890*/  LDL.64 R146, [R1+0x10] ;  /* 0x0000100001927983 */ /* 0x000eae0000100a00 */
[C---:B---3--:R-:W-:Y:S08]  /*88a0*/  HMMA.16816.F32.BF16 R84, R20.reuse, R24, R84 ;  /* 0x000000181454723c */ /* 0x048ff00000041854 */
[C---:B------:R-:W-:Y:S01]  /*88b0*/  HMMA.16816.F32.BF16 R88, R20.reuse, R26, R88 ;  /* 0x0000001a1458723c */ /* 0x040fe20000041858 */
[----:B------:R-:W3:Y:S07]  /*88c0*/  LDSM.16.MT88.4 R24, [R134+0x7900] ;  /* 0x007900008618783b */ /* 0x000eee0000004200 */
[C---:B----4-:R-:W-:Y:S01]  /*88d0*/  HMMA.16816.F32.BF16 R92, R20.reuse, R28, R92 ;  /* 0x0000001c145c723c */ /* 0x050fe2000004185c */
[----:B------:R-:W-:Y:S07]  /*88e0*/  LDSM.16.MT88.4 R36, [R133+0x7900] ;  /* 0x007900008524783b */ /* 0x000fee0000004200 */
[C---:B------:R-:W-:Y:S01]  /*88f0*/  HMMA.16816.F32.BF16 R96, R20.reuse, R30, R96 ;  /* 0x0000001e1460723c */ /* 0x040fe20000041860 */
[----:B------:R-:W4:Y:S07]  /*8900*/  LDSM.16.MT88.4 R28, [R233+UR4+0x7900] ;  /* 0x00790004e91c783b */ /* 0x000f2e0008004200 */
[C---:B-1----:R-:W-:Y:S08]  /*8910*/  HMMA.16816.F32.BF16 R100, R20.reuse, R32, R100 ;  /* 0x000000201464723c */ /* 0x042ff00000041864 */
[C---:B------:R-:W-:Y:S01]  /*8920*/  HMMA.16816.F32.BF16 R104, R20.reuse, R34, R104 ;  /* 0x000000221468723c */ /* 0x040fe20000041868 */
[----:B------:R-:W1:Y:S07]  /*8930*/  LDSM.16.MT88.4 R32, [R135+UR4+0x2100] ;  /* 0x002100048720783b */ /* 0x000e6e0008004200 */
[C---:B------:R-:W-:Y:S07]  /*8940*/  HMMA.16816.F32.BF16 R108, R20.reuse, R136, R108 ;  /* 0x00000088146c723c */ /* 0x040fee000004186c */
[----:B------:R-:W-:Y:S01]  /*8950*/  FFMA.FTZ R136, R43, c[0x0][0x2d0], -R173 ;  /* 0x0000b4002b887a23 */ /* 0x000fe200000108ad */
[C---:B------:R-:W-:Y:S01]  /*8960*/  HMMA.16816.F32.BF16 R112, R20.reuse, R138, R112 ;  /* 0x0000008a1470723c */ /* 0x040fe20000041870 */
[----:B------:R-:W1:Y:S02]  /*8970*/  LDSM.16.MT88.4 R40, [R134+0x2100] ;  /* 0x002100008628783b */ /* 0x000e640000004200 */
[----:B------:R4:W1:Y:S05]  /*8980*/  MUFU.EX2 R160, R136 ;  /* 0x0000008800a07308 */ /* 0x00086a0000000800 */
[C---:B---3--:R-:W-:Y:S08]  /*8990*/  HMMA.16816.F32.BF16 R116, R20.reuse, R24, R116 ;  /* 0x000000181474723c */ /* 0x048ff00000041874 */
[C---:B------:R-:W-:Y:S01]  /*89a0*/  HMMA.16816.F32.BF16 R120, R20.reuse, R26, R120 ;  /* 0x0000001a1478723c */ /* 0x040fe20000041878 */
[----:B------:R-:W3:Y:S07]  /*89b0*/  LDSM.16.MT88.4 R24, [R233+UR4+0x2100] ;  /* 0x00210004e918783b */ /* 0x000eee0008004200 */
[C---:B----4-:R-:W-:Y:S01]  /*89c0*/  HMMA.16816.F32.BF16 R12, R20.reuse, R28, R12 ;  /* 0x0000001c140c723c */ /* 0x050fe2000004180c */
[----:B------:R-:W-:Y:S07]  /*89d0*/  LDSM.16.MT88.4 R136, [R233+UR4+0x5100] ;  /* 0x00510004e988783b */ /* 0x000fee0008004200 */
[C---:B------:R-:W-:Y:S01]  /*89e0*/  HMMA.16816.F32.BF16 R124, R20.reuse, R30, R124 ;  /* 0x0000001e147c723c */ /* 0x040fe2000004187c */
[----:B------:R-:W4:Y:S07]  /*89f0*/  LDSM.16.MT88.4 R28, [R133+0x2100] ;  /* 0x00210000851c783b */ /* 0x000f2e0000004200 */
[C---:B------:R-:W-:Y:S08]  /*8a00*/  HMMA.16816.F32.BF16 R16, R20.reuse, R36, R16 ;  /* 0x000000241410723c */ /* 0x040ff00000041810 */
[----:B------:R-:W-:Y:S01]  /*8a10*/  HMMA.16816.F32.BF16 R128, R20, R38, R128 ;  /* 0x000000261480723c */ /* 0x000fe20000041880 */
[----:B------:R-:W-:Y:S06]  /*8a20*/  LDSM.16.MT88.4 R36, [R134+0x5100] ;  /* 0x005100008624783b */ /* 0x000fec0000004200 */
[----:B------:R-:W-:Y:S02]  /*8a30*/  F2FP.BF16.PACK_AB R20, R151, R144 ;  /* 0x000000909714723e */ /* 0x000fe400000010ff */
[----:B------:R-:W-:Y:S03]  /*8a40*/  F2FP.BF16.PACK_AB R21, R149, R150 ;  /* 0x000000969515723e */ /* 0x000fe600000010ff */
[----:B------:R-:W-:Y:S02]  /*8a50*/  F2FP.BF16.PACK_AB R22, R162, R148 ;  /* 0x00000094a216723e */ /* 0x000fe400000010ff */
[----:B-1----:R-:W-:Y:S07]  /*8a60*/  F2FP.BF16.PACK_AB R23, R160, R161 ;  /* 0x000000a1a017723e */ /* 0x002fee00000010ff */
[C---:B------:R-:W-:Y:S08]  /*8a70*/  HMMA.16816.F32.BF16 R4, R20.reuse, R32, R4 ;  /* 0x000000201404723c */ /* 0x040ff00000041804 */
[C---:B------:R-:W-:Y:S01]  /*8a80*/  HMMA.16816.F32.BF16 R8, R20.reuse, R34, R8 ;  /* 0x000000221408723c */ /* 0x040fe20000041808 */
[----:B------:R-:W1:Y:S07]  /*8a90*/  LDSM.16.MT88.4 R32, [R135+UR4+0x5100] ;  /* 0x005100048720783b */ /* 0x000e6e0008004200 */
[C---:B------:R-:W-:Y:S08]  /*8aa0*/  HMMA.16816.F32.BF16 R52, R20.reuse, R40, R52 ;  /* 0x000000281434723c */ /* 0x040ff00000041834 */
[C---:B------:R-:W-:Y:S01]  /*8ab0*/  HMMA.16816.F32.BF16 R56, R20.reuse, R42, R56 ;  /* 0x0000002a1438723c */ /* 0x040fe20000041838 */
[----:B------:R-:W1:Y:S07]  /*8ac0*/  LDSM.16.MT88.4 R40, [R133+0x5100] ;  /* 0x005100008528783b */ /* 0x000e6e0000004200 */
        /* <DEDUP_REMOVED lines=9> */
[C---:B------:R-:W-:Y:S08]  /*8b60*/  HMMA.16816.F32.BF16 R84, R20.reuse, R36, R84 ;  /* 0x000000241454723c */ /* 0x040ff00000041854 */
[C---:B------:R-:W-:Y:S01]  /*8b70*/  HMMA.16816.F32.BF16 R88, R20.reuse, R38, R88 ;  /* 0x000000261458723c */ /* 0x040fe20000041858 */
[----:B------:R-:W1:Y:S07]  /*8b80*/  LDSM.16.MT88.4 R36, [R133+0x8100] ;  /* 0x008100008524783b */ /* 0x000e6e0000004200 */
[C---:B------:R-:W-:Y:S08]  /*8b90*/  HMMA.16816.F32.BF16 R92, R20.reuse, R136, R92 ;  /* 0x00000088145c723c */ /* 0x040ff0000004185c */
[C---:B------:R-:W-:Y:S08]  /*8ba0*/  HMMA.16816.F32.BF16 R96, R20.reuse, R138, R96 ;  /* 0x0000008a1460723c */ /* 0x040ff00000041860 */
[C---:B------:R-:W-:Y:S08]  /*8bb0*/  HMMA.16816.F32.BF16 R100, R20.reuse, R40, R100 ;  /* 0x000000281464723c */ /* 0x040ff00000041864 */
[C---:B------:R-:W-:Y:S01]  /*8bc0*/  HMMA.16816.F32.BF16 R104, R20.reuse, R42, R104 ;  /* 0x0000002a1468723c */ /* 0x040fe20000041868 */
[----:B------:R-:W-:Y:S07]  /*8bd0*/  LDSM.16.MT88.4 R40, [R135+UR4+0x5900] ;  /* 0x005900048728783b */ /* 0x000fee0008004200 */
[C---:B---3--:R-:W-:Y:S08]  /*8be0*/  HMMA.16816.F32.BF16 R108, R20.reuse, R24, R108 ;  /* 0x00000018146c723c */ /* 0x048ff0000004186c */
[C---:B------:R-:W-:Y:S01]  /*8bf0*/  HMMA.16816.F32.BF16 R112, R20.reuse, R26, R112 ;  /* 0x0000001a1470723c */ /* 0x040fe20000041870 */
[----:B------:R-:W3:Y:S07]  /*8c00*/  LDSM.16.MT88.4 R24, [R134+0x2900] ;  /* 0x002900008618783b */ /* 0x000eee0000004200 */
[C---:B----4-:R-:W-:Y:S08]  /*8c10*/  HMMA.16816.F32.BF16 R116, R20.reuse, R28, R116 ;  /* 0x0000001c1474723c */ /* 0x050ff00000041874 */
[C---:B------:R-:W-:Y:S01]  /*8c20*/  HMMA.16816.F32.BF16 R120, R20.reuse, R30, R120 ;  /* 0x0000001e1478723c */ /* 0x040fe20000041878 */
[----:B------:R-:W4:Y:S07]  /*8c30*/  LDSM.16.MT88.4 R28, [R233+UR4+0x2900] ;  /* 0x00290004e91c783b */ /* 0x000f2e0008004200 */
        /* <DEDUP_REMOVED lines=10> */
[C---:B------:R-:W-:Y:S01]  /*8ce0*/  HMMA.16816.F32.BF16 R136, R20.reuse, R140, R4 ;  /* 0x0000008c1488723c */ /* 0x040fe20000041804 */
[----:B------:R-:W1:Y:S07]  /*8cf0*/  LDSM.16.MT88.4 R4, [R233+UR4+0x5900] ;  /* 0x00590004e904783b */ /* 0x000e6e0008004200 */
[C---:B------:R-:W-:Y:S01]  /*8d00*/  HMMA.16816.F32.BF16 R140, R20.reuse, R142, R8 ;  /* 0x0000008e148c723c */ /* 0x040fe20000041808 */
[----:B------:R-:W1:Y:S07]  /*8d10*/  LDSM.16.MT88.4 R8, [R133+0x5900] ;  /* 0x005900008508783b */ /* 0x000e6e0000004200 */
[C---:B---3--:R-:W-:Y:S07]  /*8d20*/  HMMA.16816.F32.BF16 R52, R20.reuse, R24, R52 ;  /* 0x000000181434723c */ /* 0x048fee0000041834 */
[----:B------:R-:W-:Y:S01]  /*8d30*/  FADD.FTZ R24, R242, R2 ;  /* 0x00000002f2187221 */ /* 0x000fe20000010000 */
[C---:B------:R-:W-:Y:S04]  /*8d40*/  HMMA.16816.F32.BF16 R56, R20.reuse, R26, R56 ;  /* 0x0000001a1438723c */ /* 0x040fe80000041838 */
[----:B------:R-:W-:Y:S02]  /*8d50*/  FADD.FTZ R2, R230, R0 ;  /* 0x00000000e6027221 */ /* 0x000fe40000010000 */
[----:B------:R-:W-:Y:S02]  /*8d60*/  FADD.FTZ R0, R241, R24 ;  /* 0x00000018f1007221 */ /* 0x000fe40000010000 */
[C---:B----4-:R-:W-:Y:S01]  /*8d70*/  HMMA.16816.F32.BF16 R60, R20.reuse, R28, R60 ;  /* 0x0000001c143c723c */ /* 0x050fe2000004183c */
[----:B------:R-:W3:Y:S03]  /*8d80*/  LDSM.16.MT88.4 R24, [R135+UR4+0x8900] ;  /* 0x008900048718783b */ /* 0x000ee60008004200 */
[----:B------:R-:W-:Y:S02]  /*8d90*/  FADD.FTZ R2, R229, R2 ;  /* 0x00000002e5027221 */ /* 0x000fe40000010000 */
[----:B------:R-:W-:Y:S02]  /*8da0*/  FADD.FTZ R0, R240, R0 ;  /* 0x00000000f0007221 */ /* 0x000fe40000010000 */
[C---:B------:R-:W-:Y:S04]  /*8db0*/  HMMA.16816.F32.BF16 R64, R20.reuse, R30, R64 ;  /* 0x0000001e1440723c */ /* 0x040fe80000041840 */
[----:B------:R-:W-:Y:S02]  /*8dc0*/  FADD.FTZ R2, R238, R2 ;  /* 0x00000002ee027221 */ /* 0x000fe40000010000 */
[----:B------:R-:W-:Y:S01]  /*8dd0*/  FADD.FTZ R0, R228, R0 ;  /* 0x00000000e4007221 */ /* 0x000fe20000010000 */
[----:B--2---:R-:W-:Y:S01]  /*8de0*/  @P0 MOV R30, R146 ;  /* 0x00000092001e0202 */ /* 0x004fe20000000f00 */
[C---:B-1----:R-:W-:Y:S04]  /*8df0*/  HMMA.16816.F32.BF16 R68, R20.reuse, R32, R68 ;  /* 0x000000201444723c */ /* 0x042fe80000041844 */
[----:B------:R-:W-:Y:S01]  /*8e00*/  @P0 MOV R31, R249 ;  /* 0x000000f9001f0202 */ /* 0x000fe20000000f00 */
        /* <DEDUP_REMOVED lines=19> */
[----:B------:R-:W-:Y:S01]  /*8f40*/  MOV R0, UR15 ;  /* 0x0000000f00007c02 */ /* 0x000fe20008000f00 */
[----:B------:R-:W-:Y:S01]  /*8f50*/  FADD.FTZ R32, R171, R28 ;  /* 0x0000001cab207221 */ /* 0x000fe20000010000 */
[----:B------:R-:W-:Y:S01]  /*8f60*/  MOV R4, UR18 ;  /* 0x0000001200047c02 */ /* 0x000fe20008000f00 */
[C---:B------:R-:W-:Y:S01]  /*8f70*/  HMMA.16816.F32.BF16 R96, R20.reuse, R6, R96 ;  /* 0x000000061460723c */ /* 0x040fe20000041860 */
[----:B------:R-:W-:Y:S03]  /*8f80*/  MOV R5, UR19 ;  /* 0x0000001300057c02 */ /* 0x000fe60008000f00 */
[----:B------:R-:W-:Y:S03]  /*8f90*/  @P0 IMAD.WIDE.U32 R30, R4, 0x60, R30 ;  /* 0x00000060041e0825 */ /* 0x000fe600078e001e */
[----:B------:R-:W1:Y:S01]  /*8fa0*/  LDSM.16.MT88.4 R4, [R134+0x8900] ;  /* 0x008900008604783b */ /* 0x000e620000004200 */
[C---:B------:R-:W-:Y:S04]  /*8fb0*/  HMMA.16816.F32.BF16 R100, R20.reuse, R8, R100 ;  /* 0x000000081464723c */ /* 0x040fe80000041864 */
[----:B------:R-:W-:Y:S01]  /*8fc0*/  @P0 IADD3 R28, R31, UR10, RZ ;  /* 0x0000000a1f1c0c10 */ /* 0x000fe2000fffe0ff */
[----:B------:R-:W-:Y:S01]  /*8fd0*/  @P0 IMAD R0, R0, 0x4800, R252 ;  /* 0x0000480000000824 */ /* 0x000fe200078e02fc */
[C---:B------:R-:W-:Y:S01]  /*8fe0*/  @P0 SHF.L.U32 R2, R30.reuse, 0x1, RZ ;  /* 0x000000011e020819 */ /* 0x040fe200000006ff */
[----:B------:R-:W-:Y:S01]  /*8ff0*/  FADD.FTZ R34, R167, R29 ;  /* 0x0000001da7227221 */ /* 0x000fe20000010000 */
[C---:B------:R-:W-:Y:S01]  /*9000*/  HMMA.16816.F32.BF16 R104, R20.reuse, R10, R104 ;  /* 0x0000000a1468723c */ /* 0x040fe20000041868 */
[----:B------:R-:W2:Y:S01]  /*9010*/  LDSM.16.MT88.4 R8, [R233+UR4+0x8900] ;  /* 0x00890004e908783b */ /* 0x000ea20008004200 */
[----:B------:R-:W-:Y:S02]  /*9020*/  @UP0 USHF.L.U32 UR10, UR6, 0x6, URZ ;  /* 0x00000006060a0899 */ /* 0x000fe4000800063f */
[----:B------:R-:W-:Y:S01]  /*9030*/  @P0 SHF.L.U64.HI R30, R30, 0x1, R28 ;  /* 0x000000011e1e0819 */ /* 0x000fe2000001021c */
[----:B------:R-:W-:Y:S01]  /*9040*/  FADD.FTZ R31, R174, R32 ;  /* 0x00000020ae1f7221 */ /* 0x000fe20000010000 */
[----:B------:R-:W-:Y:S01]  /*9050*/  @P0 IADD3 R28, P6, R2, c[0x0][0x1c8], RZ ;  /* 0x00007200021c0a10 */ /* 0x000fe20007fde0ff */
[----:B------:R-:W-:Y:S01]  /*9060*/  FADD.FTZ R34, R170, R34 ;  /* 0x00000022aa227221 */ /* 0x000fe20000010000 */
[C---:B---3--:R-:W-:Y:S01]  /*9070*/  HMMA.16816.F32.BF16 R108, R20.reuse, R24, R108 ;  /* 0x00000018146c723c */ /* 0x048fe2000004186c */
[----:B------:R-:W-:Y:S03]  /*9080*/  UISETP.GE.AND UP0, UPT, UR5, 0x1, UPT ;  /* 0x000000010500788c */ /* 0x000fe6000bf06270 */
[----:B------:R-:W-:Y:S01]  /*9090*/  @P0 IADD3.X R29, R30, c[0x0][0x1cc], RZ, P6, !PT ;  /* 0x000073001e1d0a10 */ /* 0x000fe200037fe4ff */
[----:B------:R-:W-:Y:S01]  /*90a0*/  FADD.FTZ R31, R166, R31 ;  /* 0x0000001fa61f7221 */ /* 0x000fe20000010000 */
[----:B------:R-:W-:Y:S02]  /*90b0*/  @P0 SHF.L.U32 R0, R0, 0x1, RZ ;  /* 0x0000000100000819 */ /* 0x000fe400000006ff */
[C---:B------:R-:W-:Y:S01]  /*90c0*/  HMMA.16816.F32.BF16 R112, R20.reuse, R26, R112 ;  /* 0x0000001a1470723c */ /* 0x040fe20000041870 */
[----:B------:R3:W4:Y:S03]  /*90d0*/  LDSM.16.MT88.4 R24, [R133+0x8900] ;  /* 0x008900008518783b */ /* 0x0007260000004200 */
[----:B------:R-:W-:Y:S04]  /*90e0*/  @P0 IADD3 R32, P5, R2, 0x80, RZ ;  /* 0x0000008002200810 */ /* 0x000fe80007fbe0ff */
[----:B------:R-:W-:Y:S01]  /*90f0*/  @P0 IADD3 R32, P1, R32, c[0x0][0x1c8], RZ ;  /* 0x0000720020200a10 */ /* 0x000fe20007f3e0ff */
[----:B------:R-:W-:Y:S01]  /*9100*/  @!PT LDS RZ, [RZ] ;  /* 0x00000000fffff984 */ /* 0x000fe20000000800 */
[----:B------:R-:W-:Y:S01]  /*9110*/  @!PT LDS RZ, [RZ] ;  /* 0x00000000fffff984 */ /* 0x000fe20000000800 */
[----:B------:R-:W-:Y:S01]  /*9120*/  @!PT LDS RZ, [RZ] ;  /* 0x00000000fffff984 */ /* 0x000fe20000000800 */
[----:B------:R2:W-:Y:S03]  /*9130*/  @P0 LDGSTS.E.BYPASS.LTC128B.128 [R0+0x12100], [R28.64], !P4 ;  /* 0x121000001c000fae */ /* 0x0005e6000e101d54 */
[----:B------:R-:W-:Y:S02]  /*9140*/  @P0 IADD3.X R33, RZ, c[0x0][0x1cc], R30, P1, P5 ;  /* 0x00007300ff210a10 */ /* 0x000fe40000fea41e */
[----:B------:R-:W-:Y:S01]  /*9150*/  @P0 IADD3 R2, P5, R2, 0x100, RZ ;  /* 0x0000010002020810 */ /* 0x000fe20007fbe0ff */
[C---:B-1----:R-:W-:Y:S02]  /*9160*/  HMMA.16816.F32.BF16 R116, R20.reuse, R4, R116 ;  /* 0x000000041474723c */ /* 0x042fe40000041874 */
[----:B------:R1:W-:Y:S05]  /*9170*/  @P0 LDGSTS.E.BYPASS.LTC128B.128 [R0+0x15100], [R32.64], !P3 ;  /* 0x1510000020000fae */ /* 0x0003ea000d901d54 */
[----:B------:R-:W-:Y:S01]  /*9180*/  FADD.FTZ R4, R169, R34 ;  /* 0x00000022a9047221 */ /* 0x000fe20000010000 */
[C---:B------:R-:W-:Y:S04]  /*9190*/  HMMA.16816.F32.BF16 R120, R20.reuse, R6, R120 ;  /* 0x000000061478723c */ /* 0x040fe80000041878 */
[----:B------:R-:W-:Y:S01]  /*91a0*/  FADD.FTZ R4, R168, R4 ;  /* 0x00000004a8047221 */ /* 0x000fe20000010000 */
[----:B---3--:R-:W-:Y:S01]  /*91b0*/  MOV R133, R3 ;  /* 0x0000000300857202 */ /* 0x008fe20000000f00 */
[----:B------:R-:W-:Y:S01]  /*91c0*/  FADD.FTZ R5, R165, R31 ;  /* 0x0000001fa5057221 */ /* 0x000fe20000010000 */
[----:B------:R-:W-:Y:S05]  /*91d0*/  @P0 IADD3 R6, P1, R2, c[0x0][0x1c8], RZ ;  /* 0x0000720002060a10 */ /* 0x000fea0007f3e0ff */
[----:B------:R-:W-:Y:S01]  /*91e0*/  @P0 IADD3.X R7, RZ, c[0x0][0x1cc], R30, P1, P5 ;  /* 0x00007300ff070a10 */ /* 0x000fe20000fea41e */
[----:B------:R-:W-:Y:S02]  /*91f0*/  FADD.FTZ R5, R164, R5 ;  /* 0x00000005a4057221 */ /* 0x000fe40000010000 */
[----:B------:R-:W-:Y:S01]  /*9200*/  FADD.FTZ R30, R144, R4 ;  /* 0x00000004901e7221 */ /* 0x000fe20000010000 */
[----:B------:R-:W-:Y:S01]  /*9210*/  @P0 IADD3 R4, P1, R28, UR10, RZ ;  /* 0x0000000a1c040c10 */ /* 0x000fe2000ff3e0ff */
[----:B------:R3:W-:Y:S01]  /*9220*/  @P0 LDGSTS.E.BYPASS.LTC128B.128 [R0+0x18100], [R6.64], !P2 ;  /* 0x1810000006000fae */ /* 0x0007e2000d101d54 */
[----:B------:R-:W-:Y:S01]  /*9230*/  FADD.FTZ R2, R163, R5 ;  /* 0x00000005a3027221 */ /* 0x000fe20000010000 */
[C---:B--2---:R-:W-:Y:S03]  /*9240*/  HMMA.16816.F32.BF16 R144, R20.reuse, R8, R12 ;  /* 0x000000081490723c */ /* 0x044fe6000004180c */
[----:B------:R-:W-:Y:S01]  /*9250*/  @P0 IADD3.X R5, R29, UR13, RZ, P1, !PT ;  /* 0x0000000d1d050c10 */ /* 0x000fe20008ffe4ff */
[----:B------:R-:W-:Y:S03]  /*9260*/  FADD.FTZ R2, R150, R2 ;  /* 0x0000000296027221 */ /* 0x000fe60000010000 */
[----:B------:R-:W-:Y:S01]  /*9270*/  FADD.FTZ R8, R151, R30 ;  /* 0x0000001e97087221 */ /* 0x000fe20000010000 */
[----:B------:R2:W-:Y:S01]  /*9280*/  @P0 LDGSTS.E.BYPASS.LTC128B.128 [R0+0x13100], [R4.64], !P4 ;  /* 0x1310000004000fae */ /* 0x0005e2000e101d54 */
[C---:B------:R-:W-:Y:S03]  /*9290*/  HMMA.16816.F32.BF16 R124, R20.reuse, R10, R124 ;  /* 0x0000000a147c723c */ /* 0x040fe6000004187c */
[----:B------:R-:W-:Y:S04]  /*92a0*/  FADD.FTZ R2, R149, R2 ;  /* 0x0000000295027221 */ /* 0x000fe80000010000 */
[----:B------:R2:W-:Y:S01]  /*92b0*/  @P0 LDGSTS.E.BYPASS.LTC128B.128 [R0+0x16100], [R4.64+0x80], !P3 ;  /* 0x1610008004000fae */ /* 0x0005e2000d901d54 */
[----:B------:R-:W-:Y:S04]  /*92c0*/  FADD.FTZ R2, R161, R2 ;  /* 0x00000002a1027221 */ /* 0x000fe80000010000 */
[----:B------:R-:W-:Y:S03]  /*92d0*/  FADD.FTZ R2, R160, R2 ;  /* 0x00000002a0027221 */ /* 0x000fe60000010000 */
[----:B------:R2:W-:Y:S01]  /*92e0*/  @P0 LDGSTS.E.BYPASS.LTC128B.128 [R0+0x19100], [R4.64+0x100], !P2 ;  /* 0x1910010004000fae */ /* 0x0005e2000d101d54 */
[----:B---3--:R-:W-:Y:S01]  /*92f0*/  @P0 IADD3 R6, P1, R4, UR10, RZ ;  /* 0x0000000a04060c10 */ /* 0x008fe2000ff3e0ff */
[----:B------:R-:W-:Y:S03]  /*9300*/  UIADD3 UR10, UR5, 0x1, URZ ;  /* 0x00000001050a7890 */ /* 0x000fe6000fffe03f */
[----:B------:R-:W-:Y:S01]  /*9310*/  @P0 IADD3.X R7, R5, UR13, RZ, P1, !PT ;  /* 0x0000000d05070c10 */ /* 0x000fe20008ffe4ff */
[----:B------:R-:W-:Y:S04]  /*9320*/  USEL UR5, UR10, URZ, !UP0 ;  /* 0x0000003f0a057287 */ /* 0x000fe8000c000000 */
[----:B------:R1:W-:Y:S08]  /*9330*/  @P0 LDGSTS.E.BYPASS.LTC128B.128 [R0+0x14100], [R6.64], !P4 ;  /* 0x1410000006000fae */ /* 0x0003f0000e101d54 */
[----:B------:R1:W-:Y:S08]  /*9340*/  @P0 LDGSTS.E.BYPASS.LTC128B.128 [R0+0x17100], [R6.64+0x80], !P3 ;  /* 0x1710008006000fae */ /* 0x0003f0000d901d54 */
[----:B------:R1:W-:Y:S01]  /*9350*/  @P0 LDGSTS.E.BYPASS.LTC128B.128 [R0+0x1a100], [R6.64+0x100], !P2 ;  /* 0x1a10010006000fae */ /* 0x0003e2000d101d54 */
[----:B--2---:R-:W-:Y:S01]  /*9360*/  FADD.FTZ R4, R148, R8 ;  /* 0x0000000894047221 */ /* 0x004fe20000010000 */
[----:B------:R-:W-:Y:S01]  /*9370*/  ISETP.LT.AND P0, PT, RZ, UR16, PT ;  /* 0x00000010ff007c0c */ /* 0x000fe2000bf01270 */
[C---:B----4-:R-:W-:Y:S01]  /*9380*/  HMMA.16816.F32.BF16 R148, R20.reuse, R24, R16 ;  /* 0x000000181494723c */ /* 0x050fe20000041810 */
[----:B------:R-:W-:Y:S04]  /*9390*/  UMOV UR16, UR14 ;  /* 0x0000000e00107c82 */ /* 0x000fe80008000000 */
[----:B------:R-:W0:Y:S03]  /*93a0*/  LDGDEPBAR ;  /* 0x00000000000079af */ /* 0x000e260000000000 */
[----:B------:R-:W-:Y:S04]  /*93b0*/  HMMA.16816.F32.BF16 R128, R20, R26, R128 ;  /* 0x0000001a1480723c */ /* 0x000fe80000041880 */
[----:B-1----:R-:W-:Y:S02]  /*93c0*/  FADD.FTZ R0, R162, R4 ;  /* 0x00000004a2007221 */ /* 0x002fe40000010000 */
[----:B------:R-:W-:Y:S02]  /*93d0*/  FADD.FTZ R4, R46, R2 ;  /* 0x000000022e047221 */ /* 0x000fe40000010000 */
[----:B------:R-:W-:Y:S04]  /*93e0*/  FADD.FTZ R0, R44, R0 ;  /* 0x000000002c007221 */ /* 0x000fe80000010000 */
[----:B------:R-:W-:Y:S02]  /*93f0*/  FADD.FTZ R4, R47, R4 ;  /* 0x000000042f047221 */ /* 0x000fe40000010000 */
[----:B------:R-:W-:Y:S04]  /*9400*/  FADD.FTZ R0, R45, R0 ;  /* 0x000000002d007221 */ /* 0x000fe80000010000 */
[----:B------:R-:W-:Y:S02]  /*9410*/  FADD.FTZ R2, R48, R0 ;  /* 0x0000000030027221 */ /* 0x000fe40000010000 */
[----:B------:R-:W-:Y:S02]  /*9420*/  FADD.FTZ R0, R50, R4 ;  /* 0x0000000432007221 */ /* 0x000fe40000010000 */
[----:B------:R-:W-:Y:S02]  /*9430*/  FADD.FTZ R244, R49, R2 ;  /* 0x0000000231f47221 */ /* 0x000fe40000010000 */
[----:B------:R-:W-:Y:S01]  /*9440*/  FADD.FTZ R245, R51, R0 ;  /* 0x0000000033f57221 */ /* 0x000fe20000010000 */
[----:B------:R-:W-:Y:S01]  /*9450*/  MOV R0, R132 ;  /* 0x0000008400007202 */ /* 0x000fe20000000f00 */
[----:B------:R-:W-:-:S05]  /*9460*/  @P0 BRA `(.L_x_1971) ;  /* 0xffffc91000000947 */ /* 0x000fca000383ffff */
.L_x_1970:
[----:B------:R-:W2:Y:S01]  /*9470*/  LDL.LU R18, [R1+0x18] ;  /* 0x0000180001127983 */ /* 0x000ea20000300800 */
[----:B------:R-:W-:-:S03]  /*9480*/  MOV R152, c[0x0][0x4e8] ;  /* 0x00013a0000987a02 */ /* 0x000fc60000000f00 */
[----:B------:R-:W3:Y:S04]  /*9490*/  LDL.LU R153, [R1+0x20] ;  /* 0x0000200001997983 */ /* 0x000ee80000300800 */
[----:B------:R-:W-:Y:S01]  /*94a0*/  BAR.SYNC.DEFER_BLOCKING 0x1, 0x100 ;  /* 0x0044000000007b1d */ /* 0x000fe20000010000 */
[----:B------:R-:W-:-:S05]  /*94b0*/  ISETP.NE.AND P0, PT, R152, 0x1, PT ;  /* 0x000000019800780c */ /* 0x000fca0003f05270 */
[----:B-1----:R-:W1:Y:S04]  /*94c0*/  SHFL.BFLY PT, R6, R244, 0x2, 0x1f ;  /* 0x0c401f00f4067f89 */ /* 0x002e6800000e0000 */
[----:B------:R-:W4:Y:S04]  /*94d0*/  SHFL.BFLY PT, R7, R245, 0x2, 0x1f ;  /* 0x0c401f00f5077f89 */ /* 0x000f2800000e0000 */
[----:B------:R-:W4:Y:S04]  /*94e0*/  S2R R4, SR_CTAID.Y ;  /* 0x0000000000047919 */ /* 0x000f280000002600 */
[----:B------:R-:W4:Y:S01]  /*94f0*/  S2R R5, SR_TID.X ;  /* 0x0000000000057919 */ /* 0x000f220000002100 */
[----:B-1----:R-:W-:-:S02]  /*9500*/  FADD.FTZ R6, R6, R244 ;  /* 0x000000f406067221 */ /* 0x002fc40000010000 */
[----:B----4-:R-:W-:-:S03]  /*9510*/  FADD.FTZ R7, R7, R245 ;  /* 0x000000f507077221 */ /* 0x010fc60000010000 */
[----:B------:R-:W1:Y:S01]  /*9520*/  SHFL.BFLY PT, R0, R6, 0x1, 0x1f ;  /* 0x0c201f0006007f89 */ /* 0x000e6200000e0000 */
[----:B------:R-:W-:-:S03]  /*9530*/  IMAD.WIDE.U32 R12, R4, c[0x0][0x490], RZ ;  /* 0x00012400040c7a25 */ /* 0x000fc600078e00ff */
[----:B------:R-:W4:Y:S01]  /*9540*/  SHFL.BFLY PT, R2, R7, 0x1, 0x1f ;  /* 0x0c201f0007027f89 */ /* 0x000f2200000e0000 */
[----:B------:R-:W-:Y:S01]  /*9550*/  SHF.R.S32.HI R135, RZ, 0x1f, R5 ;  /* 0x0000001fff877819 */ /* 0x000fe20000011405 */
[----:B------:R-:W-:-:S04]  /*9560*/  IMAD.WIDE.U32 R16, R4, c[0x0][0x3e8], RZ ;  /* 0x0000fa0004107a25 */ /* 0x000fc800078e00ff */
[----:B-1----:R-:W-:Y:S01]  /*9570*/  FADD.FTZ R6, R6, R0 ;  /* 0x0000000006067221 */ /* 0x002fe20000010000 */
[----:B------:R-:W-:Y:S01]  /*9580*/  SHF.R.S32.HI R0, RZ, 0x1f, R4 ;  /* 0x0000001fff007819 */ /* 0x000fe20000011404 */
[----:B----4-:R-:W-:-:S03]  /*9590*/  FADD.FTZ R7, R7, R2 ;  /* 0x0000000207077221 */ /* 0x010fc60000010000 */
[----:B------:R-:W-:Y:S01]  /*95a0*/  FSETP.NE.FTZ.AND P2, PT, R6, RZ, PT ;  /* 0x000000ff0600720b */ /* 0x000fe20003f55000 */
[C---:B------:R-:W-:Y:S01]  /*95b0*/  IMAD R14, R0.reuse, c[0x0][0x490], RZ ;  /* 0x00012400000e7a24 */ /* 0x040fe200078e02ff */
[----:B------:R-:W-:Y:S01]  /*95c0*/  MOV R2, RZ ;  /* 0x000000ff00027202 */ /* 0x000fe20000000f00 */
[----:B------:R-:W-:Y:S01]  /*95d0*/  IMAD R8, R0, c[0x0][0x3e8], RZ ;  /* 0x0000fa0000087a24 */ /* 0x000fe200078e02ff */
[----:B------:R-:W-:Y:S01]  /*95e0*/  FSETP.NE.FTZ.AND P1, PT, R7, RZ, PT ;  /* 0x000000ff0700720b */ /* 0x000fe20003f35000 */
[C---:B------:R-:W-:Y:S02]  /*95f0*/  IMAD R14, R4.reuse, c[0x0][0x494], R14 ;  /* 0x00012500040e7a24 */ /* 0x040fe400078e020e */
[----:B------:R-:W-:Y:S01]  /*9600*/  IMAD R8, R4, c[0x0][0x3ec], R8 ;  /* 0x0000fb0004087a24 */ /* 0x000fe200078e0208 */
[CC--:B------:R-:W-:Y:S02]  /*9610*/  LEA.HI R4, R135.reuse, R5.reuse, RZ, 0x2 ;  /* 0x0000000587047211 */ /* 0x0c0fe400078f10ff */
[----:B------:R-:W-:-:S02]  /*9620*/  LEA.HI R135, R135, R5, RZ, 0x5 ;  /* 0x0000000587877211 */ /* 0x000fc400078f28ff */
[----:B------:R-:W-:Y:S01]  /*9630*/  LOP3.LUT R10, R4, 0xfffffffc, RZ, 0xc0, !PT ;  /* 0xfffffffc040a7812 */ /* 0x000fe200078ec0ff */
[----:B------:R-:W1:Y:S01]  /*9640*/  @P2 MUFU.RCP R2, R6 ;  /* 0x0000000600022308 */ /* 0x000e620000001000 */
[----:B------:R-:W-:Y:S02]  /*9650*/  LOP3.LUT R11, R135, 0xffffffe0, RZ, 0xc0, !PT ;  /* 0xffffffe0870b7812 */ /* 0x000fe400078ec0ff */
[-C--:B------:R-:W-:Y:S02]  /*9660*/  IADD3 R10, -R10, R5.reuse, RZ ;  /* 0x000000050a0a7210 */ /* 0x080fe40007ffe1ff */
[----:B------:R-:W-:Y:S02]  /*9670*/  IADD3 R11, -R11, R5, RZ ;  /* 0x000000050b0b7210 */ /* 0x000fe40007ffe1ff */
[----:B------:R-:W-:Y:S02]  /*9680*/  IADD3 R9, R17, R8, RZ ;  /* 0x0000000811097210 */ /* 0x000fe40007ffe0ff */
[----:B------:R-:W-:-:S02]  /*9690*/  LOP3.LUT P4, RZ, R11, 0x3, RZ, 0xc0, !PT ;  /* 0x000000030bff7812 */ /* 0x000fc4000788c0ff */
[----:B------:R-:W-:Y:S02]  /*96a0*/  MOV R8, R16 ;  /* 0x0000001000087202 */ /* 0x000fe40000000f00 */
[----:B------:R-:W-:Y:S02]  /*96b0*/  IADD3 R15, R13, R14, RZ ;  /* 0x0000000e0d0f7210 */ /* 0x000fe40007ffe0ff */
[----:B------:R-:W-:Y:S01]  /*96c0*/  MOV R14, R12 ;  /* 0x0000000c000e7202 */ /* 0x000fe20000000f00 */
[C---:B-1----:R-:W-:Y:S02]  /*96d0*/  FMUL.FTZ R25, R2.reuse, R64 ;  /* 0x0000004002197220 */ /* 0x042fe40000410000 */
[----:B------:R-:W4:Y:S01]  /*96e0*/  LDL R64, [R1+0x1c] ;  /* 0x00001c0001407983 */ /* 0x000f220000100800 */
        /* <DEDUP_REMOVED lines=45> */
[----:B------:R-:W1:Y:S01]  /*99c0*/  @P2 MUFU.LG2 R6, R6 ;  /* 0x0000000600062308 */ /* 0x000e620000000c00 */
[----:B------:R-:W-:Y:S01]  /*99d0*/  MOV R60, 0xff800000 ;  /* 0xff800000003c7802 */ /* 0x000fe20000000f00 */
[----:B-1----:R-:W-:Y:S02]  /*99e0*/  @P2 FMUL.FTZ R6, R6, 0.69314718246459960938 ;  /* 0x3f31721806062820 */ /* 0x002fe40000410000 */
[----:B--2---:R-:W-:Y:S01]  /*99f0*/  @P0 IMAD.HI.U32 R0, R18, c[0x0][0x4ec], RZ ;  /* 0x00013b0012000a27 */ /* 0x004fe200078e00ff */
[----:B------:R-:W-:-:S04]  /*9a00*/  MOV R23, R18 ;  /* 0x0000001200177202 */ /* 0x000fc80000000f00 */
[----:B------:R-:W-:Y:S02]  /*9a10*/  @P0 SHF.R.U32.HI R23, RZ, c[0x0][0x4f0], R0 ;  /* 0x00013c00ff170a19 */ /* 0x000fe40000011600 */
[----:B------:R-:W-:Y:S02]  /*9a20*/  MOV R0, RZ ;  /* 0x000000ff00007202 */ /* 0x000fe40000000f00 */
[----:B------:R-:W-:-:S04]  /*9a30*/  IADD3 R5, -R23, RZ, RZ ;  /* 0x000000ff17057210 */ /* 0x000fc80007ffe1ff */
[----:B------:R-:W1:Y:S01]  /*9a40*/  @P1 MUFU.RCP R0, R7 ;  /* 0x0000000700001308 */ /* 0x000e620000001000 */
[----:B------:R-:W-:Y:S02]  /*9a50*/  IMAD R133, R5, c[0x0][0x4e8], R18 ;  /* 0x00013a0005857a24 */ /* 0x000fe400078e0212 */
[----:B------:R-:W-:Y:S02]  /*9a60*/  FMUL.FTZ R18, R2, R52 ;  /* 0x0000003402127220 */ /* 0x000fe40000410000 */
[----:B-1----:R-:W-:Y:S02]  /*9a70*/  FMUL.FTZ R21, R0, R54 ;  /* 0x0000003600157220 */ /* 0x002fe40000410000 */
[----:B------:R-:W1:Y:S01]  /*9a80*/  S2R R54, SR_CTAID.Z ;  /* 0x0000000000367919 */ /* 0x000e620000002700 */
[----:B------:R-:W-:Y:S01]  /*9a90*/  FMUL.FTZ R52, R2, R112 ;  /* 0x0000007002347220 */ /* 0x000fe20000410000 */
[--C-:B------:R-:W-:Y:S02]  /*9aa0*/  SHF.R.S32.HI R5, RZ, 0x2, R4.reuse ;  /* 0x00000002ff057819 */ /* 0x100fe40000011404 */
[----:B------:R-:W-:Y:S01]  /*9ab0*/  SHF.R.S32.HI R2, RZ, 0x1f, R4 ;  /* 0x0000001fff027819 */ /* 0x000fe20000011404 */
[----:B------:R-:W2:Y:S03]  /*9ac0*/  @P1 MUFU.LG2 R7, R7 ;  /* 0x0000000700071308 */ /* 0x000ea60000000c00 */
        /* <DEDUP_REMOVED lines=9> */
[C---:B------:R-:W-:Y:S01]  /*9b60*/  FMUL.FTZ R12, R0.reuse, R59 ;  /* 0x0000003b000c7220 */ /* 0x040fe20000410000 */
[----:B-1----:R-:W-:Y:S01]  /*9b70*/  SHF.R.S32.HI R4, RZ, 0x1f, R54 ;  /* 0x0000001fff047819 */ /* 0x002fe20000011436 */
        /* <DEDUP_REMOVED lines=41> */
[----:B------:R-:W-:Y:S01]  /*9e10*/  @P1 MOV R0, 0x3f317218 ;  /* 0x3f31721800001802 */ /* 0x000fe20000000f00 */
[C---:B------:R-:W-:Y:S02]  /*9e20*/  IMAD R62, R4.reuse, c[0x0][0x498], RZ ;  /* 0x00012600043e7a24 */ /* 0x040fe400078e02ff */
[----:B------:R-:W-:-:S02]  /*9e30*/  IMAD R61, R4, c[0x0][0x3f0], RZ ;  /* 0x0000fc00043d7a24 */ /* 0x000fc400078e02ff */
[----:B------:R-:W-:Y:S02]  /*9e40*/  @P2 FMUL.FTZ R4, R2, c[0x0][0x2d0] ;  /* 0x0000b40002042a20 */ /* 0x000fe40000410000 */
[----:B--2---:R-:W-:Y:S02]  /*9e50*/  @P1 FMUL.FTZ R2, R7, 0.69314718246459960938 ;  /* 0x3f31721807021820 */ /* 0x004fe40000410000 */
[----:B------:R-:W-:Y:S01]  /*9e60*/  @P1 FMUL.FTZ R0, R0, c[0x0][0x2d0] ;  /* 0x0000b40000001a20 */ /* 0x000fe20000410000 */
[----:B------:R-:W-:-:S03]  /*9e70*/  MOV R59, 0xff800000 ;  /* 0xff800000003b7802 */ /* 0x000fc60000000f00 */
[----:B------:R-:W-:Y:S01]  /*9e80*/  @P1 FFMA.FTZ R59, R0, R3, R2 ;  /* 0x00000003003b1223 */ /* 0x000fe20000010002 */
[----:B------:R-:W-:Y:S02]  /*9e90*/  SHF.R.S32.HI R0, RZ, 0x5, R135 ;  /* 0x00000005ff007819 */ /* 0x000fe40000011487 */
[----:B------:R-:W-:Y:S02]  /*9ea0*/  F2FP.BF16.PACK_AB R24, R63, R24 ;  /* 0x000000183f18723e */ /* 0x000fe400000010ff */
[----:B------:R-:W-:Y:S01]  /*9eb0*/  SHF.R.S32.HI R3, RZ, 0x1f, R0 ;  /* 0x0000001fff037819 */ /* 0x000fe20000011400 */
[----:B------:R-:W1:Y:S01]  /*9ec0*/  S2R R63, SR_CTAID.X ;  /* 0x00000000003f7919 */ /* 0x000e620000002500 */
[----:B------:R-:W-:Y:S02]  /*9ed0*/  LEA.HI R2, R10, R10, RZ, 0x1 ;  /* 0x0000000a0a027211 */ /* 0x000fe400078f08ff */
[----:B------:R-:W-:Y:S02]  /*9ee0*/  LEA.HI R3, R3, R0, RZ, 0x3 ;  /* 0x0000000003037211 */ /* 0x000fe400078f18ff */
[----:B------:R-:W-:-:S02]  /*9ef0*/  LOP3.LUT R2, R2, 0x1ffffffe, RZ, 0xc0, !PT ;  /* 0x1ffffffe02027812 */ /* 0x000fc400078ec0ff */
[----:B------:R-:W-:Y:S02]  /*9f00*/  LOP3.LUT R3, R3, 0xffffff8, RZ, 0xc0, !PT ;  /* 0x0ffffff803037812 */ /* 0x000fe400078ec0ff */
[----:B------:R-:W-:Y:S02]  /*9f10*/  F2FP.BF16.PACK_AB R19, R12, R19 ;  /* 0x000000130c13723e */ /* 0x000fe400000010ff */
[C---:B------:R-:W-:Y:S02]  /*9f20*/  IADD3 R7, R0.reuse, -R3, RZ ;  /* 0x8000000300077210 */ /* 0x040fe40007ffe0ff */
[----:B------:R-:W-:Y:S01]  /*9f30*/  LEA R12, R0, R10, 0x9 ;  /* 0x0000000a000c7211 */ /* 0x000fe200078e48ff */
[----:B------:R-:W-:Y:S01]  /*9f40*/  @P2 FFMA.FTZ R60, R4, R132, R6 ;  /* 0x00000084043c2223 */ /* 0x000fe20000010006 */
[----:B------:R-:W-:Y:S02]  /*9f50*/  SHF.R.S32.HI R0, RZ, 0x1f, R23 ;  /* 0x0000001fff007819 */ /* 0x000fe40000011417 */
[----:B------:R-:W-:Y:S01]  /*9f60*/  IADD3 R10, R10, -R2, RZ ;  /* 0x800000020a0a7210 */ /* 0x000fe20007ffe0ff */
[C---:B------:R-:W-:Y:S01]  /*9f70*/  IMAD R61, R54.reuse, c[0x0][0x3f4], R61 ;  /* 0x0000fd00363d7a24 */ /* 0x040fe200078e023d */
[----:B---3--:R-:W-:Y:S01]  /*9f80*/  SHF.R.S32.HI R6, RZ, 0x2, R153 ;  /* 0x00000002ff067819 */ /* 0x008fe20000011499 */
[----:B------:R-:W-:Y:S01]  /*9f90*/  IMAD.WIDE.U32 R8, R54, c[0x0][0x3f0], R8 ;  /* 0x0000fc0036087a25 */ /* 0x000fe200078e0008 */
[----:B------:R-:W-:-:S02]  /*9fa0*/  LOP3.LUT R2, R5, 0x1, RZ, 0xc0, !PT ;  /* 0x0000000105027812 */ /* 0x000fc400078ec0ff */
[C---:B------:R-:W-:Y:S01]  /*9fb0*/  R2P PR, R5.reuse, 0x6 ;  /* 0x0000000605007804 */ /* 0x040fe20000000000 */
[----:B------:R-:W-:Y:S02]  /*9fc0*/  IMAD.SHL.U32 R5, R5, 0x40, RZ ;  /* 0x0000004005057824 */ /* 0x000fe400078e00ff */
[----:B------:R-:W-:Y:S01]  /*9fd0*/  IMAD R4, R0, c[0x0][0x3e0], RZ ;  /* 0x0000f80000047a24 */ /* 0x000fe200078e02ff */
[----:B------:R-:W-:Y:S02]  /*9fe0*/  LEA R0, R7, R6, 0x4 ;  /* 0x0000000607007211 */ /* 0x000fe400078e20ff */
[----:B------:R-:W-:Y:S02]  /*9ff0*/  ISETP.NE.U32.AND P3, PT, R2, 0x1, PT ;  /* 0x000000010200780c */ /* 0x000fe40003f65070 */
[----:B------:R-:W-:Y:S02]  /*a000*/  IADD3 R3, R9, R61, RZ ;  /* 0x0000003d09037210 */ /* 0x000fe40007ffe0ff */
[----:B------:R-:W-:-:S02]  /*a010*/  LOP3.LUT R5, R5, 0x1c0, RZ, 0xc0, !PT ;  /* 0x000001c005057812 */ /* 0x000fc400078ec0ff */
[----:B------:R-:W-:Y:S02]  /*a020*/  MOV R2, R8 ;  /* 0x0000000800027202 */ /* 0x000fe40000000f00 */
[----:B------:R-:W-:Y:S01]  /*a030*/  LEA R10, R10, R0, 0x3 ;  /* 0x000000000a0a7211 */ /* 0x000fe200078e18ff */
[----:B------:R-:W-:Y:S01]  /*a040*/  IMAD R7, R23, c[0x0][0x3e4], R4 ;  /* 0x0000f90017077a24 */ /* 0x000fe200078e0204 */
[----:B------:R-:W-:Y:S01]  /*a050*/  LEA.HI R6, R5, R5, RZ, 0x1d ;  /* 0x0000000505067211 */ /* 0x000fe200078fe8ff */
[----:B------:R-:W-:Y:S01]  /*a060*/  IMAD.WIDE.U32 R4, R23, c[0x0][0x3e0], R2 ;  /* 0x0000f80017047a25 */ /* 0x000fe200078e0002 */
[C---:B-1----:R-:W-:Y:S02]  /*a070*/  LEA R10, R63.reuse, R10, 0x7 ;  /* 0x0000000a3f0a7211 */ /* 0x042fe400078e38ff */
        /* <DEDUP_REMOVED lines=13> */
[----:B------:R-:W-:Y:S01]  /*a150*/  IMAD.WIDE.U32 R14, R54, c[0x0][0x498], R14 ;  /* 0x00012600360e7a25 */ /* 0x000fe200078e000e */
[----:B------:R-:W-:-:S03]  /*a160*/  IADD3 R8, R2, 0x80, RZ ;  /* 0x0000008002087810 */ /* 0x000fc60007ffe0ff */
[----:B------:R-:W-:Y:S01]  /*a170*/  IMAD R6, R6, c[0x0][0x3d8], RZ ;  /* 0x0000f60006067a24 */ /* 0x000fe200078e02ff */
[----:B------:R-:W-:Y:S01]  /*a180*/  ISETP.GE.OR P4, PT, R3, R61, P4 ;  /* 0x0000003d0300720c */ /* 0x000fe20002786670 */
[----:B------:R-:W-:Y:S01]  /*a190*/  IMAD R62, R54, c[0x0][0x49c], R62 ;  /* 0x00012700363e7a24 */ /* 0x000fe200078e023e */
[----:B------:R-:W-:Y:S01]  /*a1a0*/  IADD3 R3, R2, 0x70, RZ ;  /* 0x0000007002037810 */ /* 0x000fe20007ffe0ff */
[C---:B------:R-:W-:Y:S01]  /*a1b0*/  IMAD R23, R133.reuse, c[0x0][0x3dc], R6 ;  /* 0x0000f70085177a24 */ /* 0x040fe200078e0206 */
[----:B------:R-:W-:Y:S02]  /*a1c0*/  @P3 IADD3 R3, R8, 0x10, RZ ;  /* 0x0000001008033810 */ /* 0x000fe40007ffe0ff */
[----:B------:R-:W-:Y:S02]  /*a1d0*/  SHF.R.S32.HI R6, RZ, 0x1f, R0 ;  /* 0x0000001fff067819 */ /* 0x000fe40000011400 */
        /* <DEDUP_REMOVED lines=18> */
[----:B------:R-:W-:Y:S01]  /*a300*/  IADD3 R237, R237, R3, RZ ;  /* 0x00000003eded7210 */ /* 0x000fe20007ffe0ff */
[----:B------:R-:W-:Y:S01]  /*a310*/  STS [R2+0x80], R11 ;  /* 0x0000800b02007388 */ /* 0x000fe20000000800 */
[----:B------:R-:W-:Y:S01]  /*a320*/  F2FP.BF16.PACK_AB R22, R43, R22 ;  /* 0x000000162b16723e */ /* 0x000fe200000010ff */
[----:B------:R-:W-:Y:S01]  /*a330*/  IMAD.WIDE.U32 R8, R4, c[0x0][0x488], R8 ;  /* 0x0001220004087a25 */ /* 0x000fe200078e0008 */
[----:B------:R-:W-:Y:S01]  /*a340*/  IADD3 R5, R2, R6, RZ ;  /* 0x0000000602057210 */ /* 0x000fe20007ffe0ff */
[----:B------:R-:W-:Y:S01]  /*a350*/  STS [R3], R16 ;  /* 0x0000001003007388 */ /* 0x000fe20000000800 */
        /* <DEDUP_REMOVED lines=12> */
[----:B------:R-:W-:-:S02]  /*a420*/  IADD3 R6, R237, R6, RZ ;  /* 0x00000006ed067210 */ /* 0x000fc40007ffe0ff */
        /* <DEDUP_REMOVED lines=80> */
[----:B------:R-:W2:Y:S04]  /*a930*/  SHFL.IDX PT, R9, R9, 0x1, 0x1c1f ;  /* 0x003c1f0009097f89 */ /* 0x000ea800000e0000 */
[----:B-1----:R1:W-:Y:S04]  /*a940*/  @!P5 ST.E [R10.64], R60 ;  /* 0x0000003c0a00d985 */ /* 0x0023e8000c101914 */
[----:B--2---:R1:W-:Y:S04]  /*a950*/  @!P4 ST.E [R8.64], R59 ;  /* 0x0000003b0800c985 */ /* 0x0043e8000c101914 */
[----:B-----5:R1:W2:Y:S04]  /*a960*/  LDS.128 R32, [R239+0x1080] ;  /* 0x00108000ef207984 */ /* 0x0202a80000000c00 */
[----:B------:R1:W3:Y:S04]  /*a970*/  LDS.128 R44, [R239+0x2080] ;  /* 0x00208000ef2c7984 */ /* 0x0002e80000000c00 */
        /* <DEDUP_REMOVED lines=10> */
[----:B----4-:R-:W-:Y:S01]  /*aa20*/  ISETP.GE.AND P0, PT, R64, R61, PT ;  /* 0x0000003d4000720c */ /* 0x010fe20003f06270 */
[----:B------:R4:W1:Y:S01]  /*aa30*/  SHFL.IDX PT, R2, R21, RZ, 0x181f ;  /* 0x00181fff15027589 */ /* 0x00086200000e0000 */
[----:B------:R-:W-:Y:S03]  /*aa40*/  BSSY B0, `(.L_x_1972) ;  /* 0x0000015000007945 */ /* 0x000fe60003800000 */
[----:B------:R4:W1:Y:S08]  /*aa50*/  SHFL.IDX PT, R3, R20, RZ, 0x181f ;  /* 0x00181fff14037589 */ /* 0x00087000000e0000 */
[----:B------:R-:W-:Y:S05]  /*aa60*/  @P0 BRA `(.L_x_1973) ;  /* 0x0000012000000947 */ /* 0x000fea0003800000 */
[----:B--23--:R-:W2:Y:S01]  /*aa70*/  LDS.128 R16, [R239+0x80] ;  /* 0x00008000ef107984 */ /* 0x00cea20000000c00 */
[----:B------:R-:W-:-:S02]  /*aa80*/  ISETP.GE.AND P1, PT, R251, c[0x0][0x3c8], PT ;  /* 0x0000f200fb007a0c */ /* 0x000fc40003f26270 */
[----:B------:R-:W-:Y:S01]  /*aa90*/  ISETP.GE.AND P0, PT, R250, c[0x0][0x3c8], PT ;  /* 0x0000f200fa007a0c */ /* 0x000fe20003f06270 */
[----:B------:R-:W3:Y:S01]  /*aaa0*/  LDS.128 R12, [R239+0x4080] ;  /* 0x00408000ef0c7984 */ /* 0x000ee20000000c00 */
[----:B------:R-:W-:-:S03]  /*aab0*/  ISETP.GE.AND P2, PT, R246, c[0x0][0x3c8], PT ;  /* 0x0000f200f6007a0c */ /* 0x000fc60003f46270 */
[----:B-1----:R-:W1:Y:S06]  /*aac0*/  LDS.128 R8, [R239+0x8080] ;  /* 0x00808000ef087984 */ /* 0x002e6c0000000c00 */
[----:B------:R-:W-:Y:S02]  /*aad0*/  @!P1 SHF.R.S32.HI R4, RZ, 0x1f, R251 ;  /* 0x0000001fff049819 */ /* 0x000fe400000114fb */
[----:B------:R-:W-:Y:S02]  /*aae0*/  @!P0 SHF.R.S32.HI R0, RZ, 0x1f, R250 ;  /* 0x0000001fff008819 */ /* 0x000fe400000114fa */
[----:B------:R-:W-:Y:S01]  /*aaf0*/  @!P1 LEA.HI R4, R4, R251, RZ, 0x3 ;  /* 0x000000fb04049211 */ /* 0x000fe200078f18ff */
[----:B------:R-:W-:Y:S01]  /*ab00*/  @!P2 IMAD.WIDE R6, R246, 0x2, R2 ;  /* 0x00000002f606a825 */ /* 0x000fe200078e0202 */
[----:B------:R-:W-:-:S02]  /*ab10*/  @!P0 LEA.HI R0, R0, R250, RZ, 0x3 ;  /* 0x000000fa00008211 */ /* 0x000fc400078f18ff */
[----:B------:R-:W-:Y:S02]  /*ab20*/  @!P1 LOP3.LUT R4, R4, 0xfffffff8, RZ, 0xc0, !PT ;  /* 0xfffffff804049812 */ /* 0x000fe400078ec0ff */
[----:B------:R-:W-:-:S03]  /*ab30*/  @!P0 LOP3.LUT R0, R0, 0xfffffff8, RZ, 0xc0, !PT ;  /* 0xfffffff800008812 */ /* 0x000fc600078ec0ff */
[----:B------:R-:W-:-:S04]  /*ab40*/  @!P1 IMAD.WIDE R4, R4, 0x2, R2 ;  /* 0x0000000204049825 */ /* 0x000fc800078e0202 */
[----:B------:R-:W-:Y:S01]  /*ab50*/  @!P0 IMAD.WIDE R2, R0, 0x2, R2 ;  /* 0x0000000200028825 */ /* 0x000fe200078e0202 */
[----:B--2---:R2:W-:Y:S04]  /*ab60*/  @!P2 ST.E.128 [R6.64], R16 ;  /* 0x000000100600a985 */ /* 0x0045e8000c101d14 */
[----:B---3--:R2:W-:Y:S04]  /*ab70*/  @!P1 ST.E.128 [R4.64], R12 ;  /* 0x0000000c04009985 */ /* 0x0085e8000c101d14 */
[----:B-1----:R2:W-:Y:S02]  /*ab80*/  @!P0 ST.E.128 [R2.64], R8 ;  /* 0x0000000802008985 */ /* 0x0025e4000c101d14 */
.L_x_1973:
[----:B--23--:R-:W-:Y:S05]  /*ab90*/  BSYNC B0 ;  /* 0x0000000000007941 */ /* 0x00cfea0003800000 */
.L_x_1972:
[----:B------:R-:W-:Y:S01]  /*aba0*/  IADD3 R0, R64, 0x20, RZ ;  /* 0x0000002040007810 */ /* 0x000fe20007ffe0ff */
[----:B-1----:R1:W2:Y:S01]  /*abb0*/  SHFL.IDX PT, R3, R20, 0x1, 0x181f ;  /* 0x00381f0014037f89 */ /* 0x0022a200000e0000 */
[----:B------:R-:W-:Y:S02]  /*abc0*/  BSSY B0, `(.L_x_1974) ;  /* 0x0000013000007945 */ /* 0x000fe40003800000 */
[----:B------:R-:W-:Y:S01]  /*abd0*/  ISETP.GE.AND P0, PT, R0, R61, PT ;  /* 0x0000003d0000720c */ /* 0x000fe20003f06270 */
[----:B------:R1:W3:-:S12]  /*abe0*/  SHFL.IDX PT, R2, R21, 0x1, 0x181f ;  /* 0x00381f0015027f89 */ /* 0x0002d800000e0000 */
        /* <DEDUP_REMOVED lines=16> */
.L_x_1975:
[----:B------:R-:W-:Y:S05]  /*acf0*/  BSYNC B0 ;  /* 0x0000000000007941 */ /* 0x000fea0003800000 */
.L_x_1974:
[----:B------:R-:W-:Y:S01]  /*ad00*/  IADD3 R0, R64, 0x40, RZ ;  /* 0x0000004040007810 */ /* 0x000fe20007ffe0ff */
[----:B--2---:R2:W1:Y:S01]  /*ad10*/  SHFL.IDX PT, R3, R20, 0x2, 0x181f ;  /* 0x00581f0014037f89 */ /* 0x00446200000e0000 */
[----:B------:R-:W-:Y:S02]  /*ad20*/  BSSY B0, `(.L_x_1976) ;  /* 0x0000013000007945 */ /* 0x000fe40003800000 */
[----:B------:R-:W-:Y:S01]  /*ad30*/  ISETP.GE.AND P0, PT, R0, R61, PT ;  /* 0x0000003d0000720c */ /* 0x000fe20003f06270 */
[----:B---3--:R2:W3:-:S12]  /*ad40*/  SHFL.IDX PT, R2, R21, 0x2, 0x181f ;  /* 0x00581f0015027f89 */ /* 0x0084d800000e0000 */
[----:B------:R-:W-:Y:S05]  /*ad50*/  @P0 BRA `(.L_x_1977) ;  /* 0x000000f000000947 */ /* 0x000fea0003800000 */
        /* <DEDUP_REMOVED lines=15> */
.L_x_1977:
[----:B------:R-:W-:Y:S05]  /*ae50*/  BSYNC B0 ;  /* 0x0000000000007941 */ /* 0x000fea0003800000 */
.L_x_1976:
[----:B------:R-:W-:Y:S01]  /*ae60*/  IADD3 R0, R64, 0x60, RZ ;  /* 0x0000006040007810 */ /* 0x000fe20007ffe0ff */
[----:B-1----:R1:W2:Y:S03]  /*ae70*/  SHFL.IDX PT, R7, R20, 0x3, 0x181f ;  /* 0x00781f0014077f89 */ /* 0x0022a600000e0000 */
[----:B------:R-:W-:Y:S01]  /*ae80*/  ISETP.GE.AND P0, PT, R0, R61, PT ;  /* 0x0000003d0000720c */ /* 0x000fe20003f06270 */
[----:B------:R1:W4:-:S12]  /*ae90*/  SHFL.IDX PT, R6, R21, 0x3, 0x181f ;  /* 0x00781f0015067f89 */ /* 0x00031800000e0000 */
[----:B------:R-:W-:Y:S05]  /*aea0*/  @P0 EXIT ;  /* 0x000000000000094d */ /* 0x000fea0003800000 */
[----:B------:R-:W-:Y:S02]  /*aeb0*/  ISETP.GE.AND P0, PT, R251, c[0x0][0x3c8], PT ;  /* 0x0000f200fb007a0c */ /* 0x000fe40003f06270 */
[----:B------:R-:W-:-:S11]  /*aec0*/  ISETP.GE.AND P1, PT, R246, c[0x0][0x3c8], PT ;  /* 0x0000f200f6007a0c */ /* 0x000fd60003f26270 */
[----:B------:R-:W-:Y:S02]  /*aed0*/  @!P0 SHF.R.S32.HI R0, RZ, 0x1f, R251 ;  /* 0x0000001fff008819 */ /* 0x000fe400000114fb */
[----:B--2-4-:R-:W-:Y:S02]  /*aee0*/  @!P1 IMAD.WIDE R4, R246, 0x2, R6 ;  /* 0x00000002f6049825 */ /* 0x014fe400078e0206 */
[----:B------:R-:W-:-:S03]  /*aef0*/  @!P0 LEA.HI R0, R0, R251, RZ, 0x3 ;  /* 0x000000fb00008211 */ /* 0x000fc600078f18ff */
[----:B------:R2:W-:Y:S01]  /*af00*/  @!P1 ST.E.128 [R4.64], R52 ;  /* 0x0000003404009985 */ /* 0x0005e2000c101d14 */
[----:B------:R-:W-:-:S05]  /*af10*/  @!P0 LOP3.LUT R0, R0, 0xfffffff8, RZ, 0xc0, !PT ;  /* 0xfffffff800008812 */ /* 0x000fca00078ec0ff */
[----:B---3--:R-:W-:-:S05]  /*af20*/  @!P0 IMAD.WIDE R2, R0, 0x2, R6 ;  /* 0x0000000200028825 */ /* 0x008fca00078e0206 */
        /* <DEDUP_REMOVED lines=9> */
.L_x_1978:
        /* <DEDUP_REMOVED lines=12> */
.L_x_2650:


//--------------------- .text._ZN7cutlass13device_kernelIN5flash19enable_sm80_to_sm89INS1_16FlashAttnFwdSm80INS1_25CollectiveMainloopFwdSm80ILi8ELi2ELb1EN4cute5tupleIJNS5_1CILi128EEENS7_ILi96EEENS7_ILi192EEEEEELi192ENS_10bfloat16_tEfNS_4arch4Sm80ELb0ELb0ELb0ELb1ELb0ELb0ELb1ELb0EEENS1_21CollectiveEpilogueFwdINS6_IJS8_SA_S9_EEENS6_IJNS7_ILi1EEESI_SI_EEESC_SE_Li256ELb1ELb1ELb0ELb0EEENS1_19SingleTileSchedulerILb1ELb0ELb1ELi128EEEEEEEEEvNT_6ParamsE --------------------------
	.section	.text._ZN7cutlass13device_kernelIN5flash19enable_sm80_to_sm89INS1_16FlashAttnFwdSm80INS1_25CollectiveMainloopFwdSm80ILi8ELi2ELb1EN4cute5tupleIJNS5_1CILi128EEENS7_ILi96EEENS7_ILi192EEEEEELi192ENS_10bfloat16_tEfNS_4arch4Sm80ELb0ELb0ELb0ELb1ELb0ELb0ELb1ELb0EEENS1_21CollectiveEpilogueFwdINS6_IJS8_SA_S9_EEENS6_IJNS7_ILi1EEESI_SI_EEESC_SE_Li256ELb1ELb1ELb0ELb0EEENS1_19SingleTileSchedulerILb1ELb0ELb1ELi128EEEEEEEEEvNT_6ParamsE,"ax",@progbits
	.sectioninfo	@"SHI_REGISTERS=255"
	.align	128
.text._ZN7cutlass13device_kernelIN5flash19enable_sm80_to_sm89INS1_16FlashAttnFwdSm80INS1_25CollectiveMainloopFwdSm80ILi8ELi2ELb1EN4cute5tupleIJNS5_1CILi128EEENS7_ILi96EEENS7_ILi192EEEEEELi192ENS_10bfloat16_tEfNS_4arch4Sm80ELb0ELb0ELb0ELb1ELb0ELb0ELb1ELb0EEENS1_21CollectiveEpilogueFwdINS6_IJS8_SA_S9_EEENS6_IJNS7_ILi1EEESI_SI_EEESC_SE_Li256ELb1ELb1ELb0ELb0EEENS1_19SingleTileSchedulerILb1ELb0ELb1ELi128EEEEEEEEEvNT_6ParamsE:
        .type           _ZN7cutlass13device_kernelIN5flash19enable_sm80_to_sm89INS1_16FlashAttnFwdSm80INS1_25CollectiveMainloopFwdSm80ILi8ELi2ELb1EN4cute5tupleIJNS5_1CILi128EEENS7_ILi96EEENS7_ILi192EEEEEELi192ENS_10bfloat16_tEfNS_4arch4Sm80ELb0ELb0ELb0ELb1ELb0ELb0ELb1ELb0EEENS1_21CollectiveEpilogueFwdINS6_IJS8_SA_S9_EEENS6_IJNS7_ILi1EEESI_SI_EEESC_SE_Li256ELb1ELb1ELb0ELb0EEENS1_19SingleTileSchedulerILb1ELb0ELb1ELi128EEEEEEEEEvNT_6ParamsE,@function
        .size           _ZN7cutlass13device_kernelIN5flash19enable_sm80_to_sm89INS1_16FlashAttnFwdSm80INS1_25CollectiveMainloopFwdSm80ILi8ELi2ELb1EN4cute5tupleIJNS5_1CILi128EEENS7_ILi96EEENS7_ILi192EEEEEELi192ENS_10bfloat16_tEfNS_4arch4Sm80ELb0ELb0ELb0ELb1ELb0ELb0ELb1ELb0EEENS1_21CollectiveEpilogueFwdINS6_IJS8_SA_S9_EEENS6_IJNS7_ILi1EEESI_SI_EEESC_SE_Li256ELb1ELb1ELb0ELb0EEENS1_19SingleTileSchedulerILb1ELb0ELb1ELi128EEEEEEEEEvNT_6ParamsE,(.L_x_2651 - _ZN7cutlass13device_kernelIN5flash19enable_sm80_to_sm89INS1_16FlashAttnFwdSm80INS1_25CollectiveMainloopFwdSm80ILi8ELi2ELb1EN4cute5tupleIJNS5_1CILi128EEENS7_ILi96EEENS7_ILi192EEEEEELi192ENS_10bfloat16_tEfNS_4arch4Sm80ELb0ELb0ELb0ELb1ELb0ELb0ELb1ELb0EEENS1_21CollectiveEpilogueFwdINS6_IJS8_SA_S9_EEENS6_IJNS7_ILi1EEESI_SI_EEESC_SE_Li256ELb1ELb1ELb0ELb0EEENS1_19SingleTileSchedulerILb1ELb0ELb1ELi128EEEEEEEEEvNT_6ParamsE)
        .other          _ZN7cutlass13device_kernelIN5flash19enable_sm80_to_sm89INS1_16FlashAttnFwdSm80INS1_25CollectiveMainloopFwdSm80ILi8ELi2ELb1EN4cute5tupleIJNS5_1CILi128EEENS7_ILi96EEENS7_ILi192EEEEEELi192ENS_10bfloat16_tEfNS_4arch4Sm80ELb0ELb0ELb0ELb1ELb0ELb0ELb1ELb0EEENS1_21CollectiveEpilogueFwdINS6_IJS8_SA_S9_EEENS6_IJNS7_ILi1EEESI_SI_EEESC_SE_Li256ELb1ELb1ELb0ELb0EEENS1_19SingleTileSchedulerILb1ELb0ELb1ELi128EEEEEEEEEvNT_6ParamsE,@"STO_CUDA_ENTRY STV_DEFAULT"
_ZN7cutlass13device_kernelIN5flash19enable_sm80_to_sm89INS1_16FlashAttnFwdSm80INS1_25CollectiveMainloopFwdSm80ILi8ELi2ELb1EN4cute5tupleIJNS5_1CILi128EEENS7_ILi96EEENS7_ILi192EEEEEELi192ENS_10bfloat16_tEfNS_4arch4Sm80ELb0ELb0ELb0ELb1ELb0ELb0ELb1ELb0EEENS1_21CollectiveEpilogueFwdINS6_IJS8_SA_S9_EEENS6_IJNS7_ILi1EEESI_SI_EEESC_SE_Li256ELb1ELb1ELb0ELb0EEENS1_19SingleTileSchedulerILb1ELb0ELb1ELi128EEEEEEEEEvNT_6ParamsE:
        /* <DEDUP_REMOVED lines=17> */
.L_x_1980:
        /* <DEDUP_REMOVED lines=8> */
.L_x_1982:
[----:B------:R-:W-:-:S05]  /*0190*/  MOV R0, c[0x0][0x54c] ;  /* 0x0001530000007a02 */ /* 0x000fca0000000f00 */
.L_x_1981:
[----:B-----5:R-:W-:Y:S01]  /*01a0*/  IMAD R0, R0, c[0x0][0x548], RZ ;  /* 0x0001520000007a24 */ /* 0x020fe200078e02ff */
[----:B-1----:R-:W-:-:S04]  /*01b0*/  SHF.L.U32 R2, R40, 0x7, RZ ;  /* 0x0000000728027819 */ /* 0x002fc800000006ff */
[----:B------:R-:W-:-:S04]  /*01c0*/  ISETP.GE.AND P0, PT, R2, R0, PT ;  /* 0x000000000200720c */ /* 0x000fc80003f06270 */
[----:B------:R-:W-:Y:S01]  /*01d0*/  SEL R252, R5, 0xffffffff, !P0 ;  /* 0xffffffff05fc7807 */ /* 0x000fe20004000000 */
[----:B------:R-:W-:Y:S05]  /*01e0*/  BRA `(.L_x_1983) ;  /* 0x0000012000007947 */ /* 0x000fea0003800000 */
.L_x_1979:
[----:B---3--:R-:W-:-:S04]  /*01f0*/  ISETP.NE.U32.AND P0, PT, RZ, c[0x0][0x568], PT ;  /* 0x00015a00ff007a0c */ /* 0x008fc80003f05070 */
[----:B------:R-:W-:-:S13]  /*0200*/  ISETP.NE.AND.EX P0, PT, RZ, c[0x0][0x56c], PT, P0 ;  /* 0x00015b00ff007a0c */ /* 0x000fda0003f05300 */
[----:B------:R-:W-:Y:S05]  /*0210*/  @!P0 BRA `(.L_x_1984) ;  /* 0x0000002000008947 */ /* 0x000fea0003800000 */
[----:B------:R1:W5:Y:S01]  /*0220*/  LDG.E R0, [R2.64] ;  /* 0x0000001402007981 */ /* 0x000362000c1e1900 */
[----:B------:R-:W-:Y:S05]  /*0230*/  BRA `(.L_x_1985) ;  /* 0x0000009000007947 */ /* 0x000fea0003800000 */
.L_x_1984:
        /* <DEDUP_REMOVED lines=8> */
.L_x_1986:
[----:B------:R-:W-:-:S05]  /*02c0*/  MOV R0, c[0x0][0x54c] ;  /* 0x0001530000007a02 */ /* 0x000fca0000000f00 */
.L_x_1985:
[----:B-----5:R-:W-:Y:S01]  /*02d0*/  IMAD R0, R0, c[0x0][0x548], RZ ;  /* 0x0001520000007a24 */ /* 0x020fe200078e02ff */
[----:B-1----:R-:W-:-:S04]  /*02e0*/  SHF.L.U32 R2, R40, 0x7, RZ ;  /* 0x0000000728027819 */ /* 0x002fc800000006ff */
[----:B------:R-:W-:-:S04]  /*02f0*/  ISETP.GE.AND P0, PT, R2, R0, PT ;  /* 0x000000000200720c */ /* 0x000fc80003f06270 */
[----:B------:R-:W-:-:S04]  /*0300*/  SEL R252, R5, 0xffffffff, !P0 ;  /* 0xffffffff05fc7807 */ /* 0x000fc80004000000 */
.L_x_1983:
        /* <DEDUP_REMOVED lines=13> */
[----:B------:R1:W2:Y:S01]  /*03e0*/  @P2 LDG.E R0, [R2.64] ;  /* 0x0000001402002981 */ /* 0x0002a2000c1e1900 */
        /* <DEDUP_REMOVED lines=14> */
.L_x_1987:
[----:B------:R-:W-:-:S04]  /*04d0*/  ISETP.NE.U32.AND P1, PT, RZ, c[0x0][0x368], PT ;  /* 0x0000da00ff007a0c */ /* 0x000fc80003f25070 */
[----:B------:R-:W-:-:S13]  /*04e0*/  ISETP.NE.AND.EX P1, PT, RZ, c[0x0][0x36c], PT, P1 ;  /* 0x0000db00ff007a0c */ /* 0x000fda0003f25310 */
[----:B------:R-:W-:Y:S05]  /*04f0*/  @!P1 BRA `(.L_x_1988) ;  /* 0x0000004000009947 */ /* 0x000fea0003800000 */
[----:B------:R-:W-:-:S05]  /*0500*/  IMAD.WIDE R2, R252, R27, c[0x0][0x368] ;  /* 0x0000da00fc027625 */ /* 0x000fca00078e021b */
[----:B------:R-:W2:Y:S02]  /*0510*/  LDG.E R0, [R2.64] ;  /* 0x0000001402007981 */ /* 0x000ea4000c1e1900 */
[----:B--2---:R1:W2:Y:S02]  /*0520*/  R2UR UR6, R0 ;  /* 0x00000000000673c2 */ /* 0x0042a400000e0000 */
[----:B-12---:R-:W-:Y:S05]  /*0530*/  BRA `(.L_x_1989) ;  /* 0x0000006000007947 */ /* 0x006fea0003800000 */
.L_x_1988:
[----:B------:R-:W-:Y:S05]  /*0540*/  @!P6 BRA `(.L_x_1989) ;  /* 0x000000500000e947 */ /* 0x000fea0003800000 */
[----:B------:R1:W2:Y:S04]  /*0550*/  LDG.E R0, [R2.64] ;  /* 0x0000001402007981 */ /* 0x0002a8000c1e1900 */
[----:B-1----:R-:W3:Y:S01]  /*0560*/  LDG.E R2, [R2.64+0x4] ;  /* 0x0000041402027981 */ /* 0x002ee2000c1e1900 */
[----:B--2---:R-:W1:Y:S08]  /*0570*/  R2UR UR5, R0 ;  /* 0x00000000000573c2 */ /* 0x004e7000000e0000 */
[----:B---3--:R-:W1:Y:S02]  /*0580*/  R2UR UR6, R2 ;  /* 0x00000000020673c2 */ /* 0x008e6400000e0000 */
[----:B-1----:R-:W-:-:S06]  /*0590*/  UIADD3 UR6, -UR5, UR6, URZ ;  /* 0x0000000605067290 */ /* 0x002fcc000fffe13f */
.L_x_1989:
        /* <DEDUP_REMOVED lines=211> */
[----:B---3--:R-:W-:-:S03]  /*12d0*/  @P4 SHF.R.S32.HI R7, RZ, 0x1f, R18 ;  /* 0x0000001fff074819 */ /* 0x008fc60000011412 */
        /* <DEDUP_REMOVED lines=58> */
[----:B------:R-:W-:Y:S01]  /*1680*/  ISETP.GE.AND P6, PT, R22, 0x1, PT ;  /* 0x000000011600780c */ /* 0x000fe20003fc6270 */
        /* <DEDUP_REMOVED lines=62> */
[----:B------:R1:W-:Y:S01]  /*1a70*/  STL.64 [R1], R68 ;  /* 0x0000004401007387 */ /* 0x0003e20000100a00 */
        /* <DEDUP_REMOVED lines=101> */
.L_x_1991:
        /* <DEDUP_REMOVED lines=50> */
.L_x_1992:
[----:B--23--:R-:W-:Y:S01]  /*23f0*/  HMMA.16816.F32.BF16 R32, R152, R16, RZ ;  /* 0x000000109820723c */ /* 0x00cfe200000418ff */
[----:B------:R-:W-:Y:S01]  /*2400*/  IMAD.MOV.U32 R3, RZ, RZ, 0x40 ;  /* 0x00000040ff037424 */ /* 0x000fe200078e00ff */
[----:B------:R-:W-:Y:S01]  /*2410*/  UIADD3 UR4, UR6, UR4, URZ ;  /* 0x0000000406047290 */ /* 0x000fe2000fffe03f */
[----:B------:R-:W0:Y:S01]  /*2420*/  LDGDEPBAR ;  /* 0x00000000000079af */ /* 0x000e220000000000 */
[----:B------:R-:W-:-:S02]  /*2430*/  IMAD.SHL.U32 R135, R2, 0x2, RZ ;  /* 0x0000000202877824 */ /* 0x000fc400078e00ff */
[----:B------:R-:W-:Y:S01]  /*2440*/  SEL R238, R3, 0xffffffc0, !P1 ;  /* 0xffffffc003ee7807 */ /* 0x000fe20004800000 */
[----:B------:R-:W-:Y:S01]  /*2450*/  STL [R1+0x28], R252 ;  /* 0x000028fc01007387 */ /* 0x000fe20000100800 */
[----:B------:R-:W-:Y:S01]  /*2460*/  HMMA.16816.F32.BF16 R28, R152, R18, RZ ;  /* 0x00000012981c723c */ /* 0x000fe200000418ff */
[--C-:B------:R-:W-:Y:S01]  /*2470*/  IMAD.IADD R2, R239, 0x1, R135.reuse ;  /* 0x00000001ef027824 */ /* 0x100fe200078e0287 */
[----:B------:R-:W-:Y:S01]  /*2480*/  IADD3 R3, R238, R4, RZ ;  /* 0x00000004ee037210 */ /* 0x000fe20007ffe0ff */
[----:B------:R-:W-:Y:S01]  /*2490*/  IMAD.IADD R5, R236, 0x1, R238 ;  /* 0x00000001ec057824 */ /* 0x000fe200078e02ee */
[----:B------:R-:W-:Y:S01]  /*24a0*/  STL [R1+0x24], R251 ;  /* 0x000024fb01007387 */ /* 0x000fe20000100800 */
[----:B------:R-:W-:-:S03]  /*24b0*/  IMAD R237, R0, 0x2, R135 ;  /* 0x0000000200ed7824 */ /* 0x000fc600078e0287 */
[----:B-1----:R-:W-:Y:S01]  /*24c0*/  HMMA.16816.F32.BF16 R8, R152, R40, RZ ;  /* 0x000000289808723c */ /* 0x002fe200000418ff */
[----:B------:R-:W-:Y:S01]  /*24d0*/  STL [R1+0x20], R250 ;  /* 0x000020fa01007387 */ /* 0x000fe20000100800 */
[----:B------:R-:W-:-:S03]  /*24e0*/  IMAD.IADD R0, R239, 0x1, R237 ;  /* 0x00000001ef007824 */ /* 0x000fc600078e02ed */
[----:B------:R-:W-:Y:S03]  /*24f0*/  STL [R1+0x1c], R241 ;  /* 0x00001cf101007387 */ /* 0x000fe60000100800 */
[C---:B------:R-:W-:Y:S01]  /*2500*/  HMMA.16816.F32.BF16 R24, R152.reuse, R20, RZ ;  /* 0x000000149818723c */ /* 0x040fe200000418ff */
[----:B------:R-:W-:Y:S07]  /*2510*/  STL [R1+0x2c], R155 ;  /* 0x00002c9b01007387 */ /* 0x000fee0000100800 */
[C---:B------:R-:W-:Y:S08]  /*2520*/  HMMA.16816.F32.BF16 R20, R152.reuse, R22, RZ ;  /* 0x000000169814723c */ /* 0x040ff000000418ff */
[C---:B----4-:R-:W-:Y:S08]  /*2530*/  HMMA.16816.F32.BF16 R16, R152.reuse, R36, RZ ;  /* 0x000000249810723c */ /* 0x050ff000000418ff */
[----:B------:R-:W-:Y:S01]  /*2540*/  HMMA.16816.F32.BF16 R12, R152, R38, RZ ;  /* 0x00000026980c723c */ /* 0x000fe200000418ff */
[----:B------:R-:W1:Y:S07]  /*2550*/  LDSM.16.M88.4 R36, [R5+0x12100] ;  /* 0x012100000524783b */ /* 0x000e6e0000000200 */
[C---:B------:R-:W-:Y:S01]  /*2560*/  HMMA.16816.F32.BF16 R68, R156.reuse, R52, R32 ;  /* 0x000000349c44723c */ /* 0x040fe20000041820 */
[----:B------:R-:W2:Y:S07]  /*2570*/  LDSM.16.M88.4 R32, [R5+0x12900] ;  /* 0x012900000520783b */ /* 0x000eae0000000200 */
[C---:B------:R-:W-:Y:S08]  /*2580*/  HMMA.16816.F32.BF16 R84, R156.reuse, R54, R28 ;  /* 0x000000369c54723c */ /* 0x040ff0000004181c */
[----:B------:R-:W-:Y:S08]  /*2590*/  HMMA.16816.F32.BF16 R52, R156, R60, R8 ;  /* 0x0000003c9c34723c */ /* 0x000ff00000041808 */
[----:B------:R-:W-:Y:S01]  /*25a0*/  HMMA.16816.F32.BF16 R8, R152, R42, RZ ;  /* 0x0000002a9808723c */ /* 0x000fe200000418ff */
[----:B------:R-:W3:Y:S07]  /*25b0*/  LDSM.16.M88.4 R40, [R5+0x13100] ;  /* 0x013100000528783b */ /* 0x000eee0000000200 */
[C---:B------:R-:W-:Y:S08]  /*25c0*/  HMMA.16816.F32.BF16 R76, R156.reuse, R50, R20 ;  /* 0x000000329c4c723c */ /* 0x040ff00000041814 */
[C---:B------:R-:W-:Y:S08]  /*25d0*/  HMMA.16816.F32.BF16 R80, R156.reuse, R44, R16 ;  /* 0x0000002c9c50723c */ /* 0x040ff00000041810 */
[----:B------:R-:W-:Y:S08]  /*25e0*/  HMMA.16816.F32.BF16 R88, R156, R46, R12 ;  /* 0x0000002e9c58723c */ /* 0x000ff0000004180c */
[C---:B------:R-:W-:Y:S08]  /*25f0*/  HMMA.16816.F32.BF16 R20, R152.reuse, R56, RZ ;  /* 0x000000389814723c */ /* 0x040ff000000418ff */
[C---:B------:R-:W-:Y:S08]  /*2600*/  HMMA.16816.F32.BF16 R16, R152.reuse, R58, RZ ;  /* 0x0000003a9810723c */ /* 0x040ff000000418ff */
[----:B------:R-:W-:Y:S08]  /*2610*/  HMMA.16816.F32.BF16 R12, R152, R64, RZ ;  /* 0x00000040980c723c */ /* 0x000ff000000418ff */
[C---:B------:R-:W-:Y:S01]  /*2620*/  HMMA.16816.F32.BF16 R72, R156.reuse, R48, R24 ;  /* 0x000000309c48723c */ /* 0x040fe20000041818 */
[----:B------:R-:W4:Y:S07]  /*2630*/  LDSM.16.M88.4 R24, [R5+0x13900] ;  /* 0x013900000518783b */ /* 0x000f2e0000000200 */
[----:B------:R-:W-:Y:S01]  /*2640*/  HMMA.16816.F32.BF16 R48, R156, R62, R8 ;  /* 0x0000003e9c30723c */ /* 0x000fe20000041808 */
[----:B------:R-:W-:Y:S07]  /*2650*/  LDSM.16.M88.4 R60, [R3+0x12900] ;  /* 0x01290000033c783b */ /* 0x000fee0000000200 */
[----:B------:R-:W-:Y:S08]  /*2660*/  HMMA.16816.F32.BF16 R8, R152, R66, RZ ;  /* 0x000000429808723c */ /* 0x000ff000000418ff */
[C---:B------:R-:W-:Y:S08]  /*2670*/  HMMA.16816.F32.BF16 R44, R156.reuse, R92, R20 ;  /* 0x0000005c9c2c723c */ /* 0x040ff00000041814 */
[C---:B------:R-:W-:Y:S01]  /*2680*/  HMMA.16816.F32.BF16 R28, R156.reuse, R94, R16 ;  /* 0x0000005e9c1c723c */ /* 0x040fe20000041810 */
[----:B------:R-:W3:Y:S07]  /*2690*/  LDSM.16.M88.4 R16, [R5+0x14100] ;  /* 0x014100000510783b */ /* 0x000eee0000000200 */
[----:B------:R-:W-:Y:S01]  /*26a0*/  HMMA.16816.F32.BF16 R20, R156, R96, R12 ;  /* 0x000000609c14723c */ /* 0x000fe2000004180c */
[----:B------:R-:W3:Y:S07]  /*26b0*/  LDSM.16.M88.4 R12, [R5+0x14900] ;  /* 0x01490000050c783b */ /* 0x000eee0000000200 */
[C---:B-1----:R-:W-:Y:S08]  /*26c0*/  HMMA.16816.F32.BF16 R64, R184.reuse, R36, R68 ;  /* 0x00000024b840723c */ /* 0x042ff00000041844 */
[----:B------:R-:W-:Y:S01]  /*26d0*/  HMMA.16816.F32.BF16 R68, R184, R38, R84 ;  /* 0x00000026b844723c */ /* 0x000fe20000041854 */
[----:B------:R-:W1:Y:S07]  /*26e0*/  LDSM.16.M88.4 R36, [R3+0x12100] ;  /* 0x012100000324783b */ /* 0x000e6e0000000200 */
[----:B------:R-:W-:Y:S08]  /*26f0*/  HMMA.16816.F32.BF16 R8, R156, R98, R8 ;  /* 0x000000629c08723c */ /* 0x000ff00000041808 */
[C---:B--2---:R-:W-:Y:S08]  /*2700*/  HMMA.16816.F32.BF16 R72, R184.reuse, R32, R72 ;  /* 0x00000020b848723c */ /* 0x044ff00000041848 */
[C---:B------:R-:W-:Y:S01]  /*2710*/  HMMA.16816.F32.BF16 R76, R184.reuse, R34, R76 ;  /* 0x00000022b84c723c */ /* 0x040fe2000004184c */
[----:B------:R-:W-:Y:S07]  /*2720*/  LDSM.16.M88.4 R32, [R3+0x14100] ;  /* 0x014100000320783b */ /* 0x000fee0000000200 */
[C---:B---3--:R-:W-:Y:S08]  /*2730*/  HMMA.16816.F32.BF16 R84, R184.reuse, R40, R80 ;  /* 0x00000028b854723c */ /* 0x048ff00000041850 */
[C---:B----4-:R-:W-:Y:S01]  /*2740*/  HMMA.16816.F32.BF16 R96, R184.reuse, R24, R52 ;  /* 0x00000018b860723c */ /* 0x050fe20000041834 */
[----:B------:R-:W2:Y:S07]  /*2750*/  LDSM.16.M88.4 R52, [R3+0x13100] ;  /* 0x013100000334783b */ /* 0x000eae0000000200 */
[C---:B------:R-:W-:Y:S08]  /*2760*/  HMMA.16816.F32.BF16 R88, R184.reuse, R42, R88 ;  /* 0x0000002ab858723c */ /* 0x040ff00000041858 */
[C---:B------:R-:W-:Y:S08]  /*2770*/  HMMA.16816.F32.BF16 R80, R184.reuse, R26, R48 ;  /* 0x0000001ab850723c */ /* 0x040ff00000041830 */
[C---:B------:R-:W-:Y:S01]  /*2780*/  HMMA.16816.F32.BF16 R56, R184.reuse, R16, R44 ;  /* 0x00000010b838723c */ /* 0x040fe2000004182c */
[----:B------:R-:W3:Y:S07]  /*2790*/  LDSM.16.M88.4 R44, [R3+0x13900] ;  /* 0x01390000032c783b */ /* 0x000eee0000000200 */
[C---:B------:R-:W-:Y:S01]  /*27a0*/  HMMA.16816.F32.BF16 R48, R184.reuse, R18, R28 ;  /* 0x00000012b830723c */ /* 0x040fe2000004181c */
[----:B------:R-:W4:Y:S07]  /*27b0*/  LDSM.16.M88.4 R28, [R3+0x14900] ;  /* 0x01490000031c783b */ /* 0x000f2e0000000200 */
[C---:B------:R-:W-:Y:S01]  /*27c0*/  HMMA.16816.F32.BF16 R40, R184.reuse, R12, R20 ;  /* 0x0000000cb828723c */ /* 0x040fe20000041814 */
[----:B------:R-:W2:Y:S07]  /*27d0*/  LDSM.16.M88.4 R20, [R236+0x15100] ;  /* 0x01510000ec14783b */ /* 0x000eae0000000200 */
[----:B------:R-:W-:Y:S08]  /*27e0*/  HMMA.16816.F32.BF16 R24, R184, R14, R8 ;  /* 0x0000000eb818723c */ /* 0x000ff00000041808 */
[C---:B-1----:R-:W-:Y:S08]  /*27f0*/  HMMA.16816.F32.BF16 R16, R188.reuse, R36, R64 ;  /* 0x00000024bc10723c */ /* 0x042ff00000041840 */
[C---:B------:R-:W-:Y:S01]  /*2800*/  HMMA.16816.F32.BF16 R12, R188.reuse, R38, R68 ;  /* 0x00000026bc0c723c */ /* 0x040fe20000041844 */
[----:B------:R-:W1:Y:S07]  /*2810*/  LDSM.16.M88.4 R36, [R236+0x15900] ;  /* 0x01590000ec24783b */ /* 0x000e6e0000000200 */
[C---:B------:R-:W-:Y:S08]  /*2820*/  HMMA.16816.F32.BF16 R8, R188.reuse, R60, R72 ;  /* 0x0000003cbc08723c */ /* 0x040ff00000041848 */
[C---:B------:R-:W-:Y:S01]  /*2830*/  HMMA.16816.F32.BF16 R64, R188.reuse, R62, R76 ;  /* 0x0000003ebc40723c */ /* 0x040fe2000004184c */
[----:B------:R-:W1:Y:S07]  /*2840*/  LDSM.16.M88.4 R60, [R236+0x16100] ;  /* 0x01610000ec3c783b */ /* 0x000e6e0000000200 */
[C---:B--2---:R-:W-:Y:S08]  /*2850*/  HMMA.16816.F32.BF16 R68, R188.reuse, R52, R84 ;  /* 0x00000034bc44723c */ /* 0x044ff00000041854 */
[C---:B------:R-:W-:Y:S08]  /*2860*/  HMMA.16816.F32.BF16 R76, R188.reuse, R54, R88 ;  /* 0x00000036bc4c723c */ /* 0x040ff00000041858 */
[C---:B------:R-:W-:Y:S01]  /*2870*/  HMMA.16816.F32.BF16 R92, R188.reuse, R32, R56 ;  /* 0x00000020bc5c723c */ /* 0x040fe20000041838 */
[----:B------:R-:W2:Y:S07]  /*2880*/  LDSM.16.M88.4 R56, [R236+0x16900] ;  /* 0x01690000ec38783b */ /* 0x000eae0000000200 */
[C---:B---3--:R-:W-:Y:S08]  /*2890*/  HMMA.16816.F32.BF16 R96, R188.reuse, R44, R96 ;  /* 0x0000002cbc60723c */ /* 0x048ff00000041860 */
[C---:B------:R-:W-:Y:S08]  /*28a0*/  HMMA.16816.F32.BF16 R88, R188.reuse, R46, R80 ;  /* 0x0000002ebc58723c */ /* 0x040ff00000041850 */
[C---:B------:R-:W-:Y:S01]  /*28b0*/  HMMA.16816.F32.BF16 R84, R188.reuse, R34, R48 ;  /* 0x00000022bc54723c */ /* 0x040fe20000041830 */
[----:B------:R-:W3:Y:S04]  /*28c0*/  LDSM.16.M88.4 R48, [R236+0x17100] ;  /* 0x01710000ec30783b */ /* 0x000ee80000000200 */
[----:B------:R-:W-:Y:S03]  /*28d0*/  LDSM.16.M88.4 R32, [R4+0x15900] ;  /* 0x015900000420783b */ /* 0x000fe60000000200 */
[----:B----4-:R-:W-:Y:S08]  /*28e0*/  HMMA.16816.F32.BF16 R72, R188, R30, R24 ;  /* 0x0000001ebc48723c */ /* 0x010ff00000041818 */
[C---:B------:R-:W-:Y:S08]  /*28f0*/  HMMA.16816.F32.BF16 R52, R196.reuse, R20, R16 ;  /* 0x00000014c434723c */ /* 0x040ff00000041810 */
[C---:B------:R-:W-:Y:S08]  /*2900*/  HMMA.16816.F32.BF16 R44, R196.reuse, R22, R12 ;  /* 0x00000016c42c723c */ /* 0x040ff0000004180c */
[C---:B-1----:R-:W-:Y:S08]  /*2910*/  HMMA.16816.F32.BF16 R24, R196.reuse, R36, R8 ;  /* 0x00000024c418723c */ /* 0x042ff00000041808 */
[----:B------:R-:W-:Y:S01]  /*2920*/  HMMA.16816.F32.BF16 R20, R196, R38, R64 ;  /* 0x00000026c414723c */ /* 0x000fe20000041840 */
[----:B------:R-:W1:Y:S04]  /*2930*/  LDSM.16.M88.4 R36, [R4+0x15100] ;  /* 0x015100000424783b */ /* 0x000e680000000200 */
[----:B------:R-:W-:Y:S03]  /*2940*/  LDSM.16.M88.4 R64, [R4+0x17100] ;  /* 0x017100000440783b */ /* 0x000fe60000000200 */
[----:B------:R-:W-:Y:S01]  /*2950*/  HMMA.16816.F32.BF16 R80, R188, R28, R40 ;  /* 0x0000001cbc50723c */ /* 0x000fe20000041828 */
[----:B------:R-:W4:Y:S04]  /*2960*/  LDSM.16.M88.4 R40, [R236+0x17900] ;  /* 0x01790000ec28783b */ /* 0x000f280000000200 */
[----:B------:R-:W1:Y:S03]  /*2970*/  LDSM.16.M88.4 R28, [R4+0x16100] ;  /* 0x01610000041c783b */ /* 0x000e660000000200 */
[C---:B------:R-:W-:Y:S08]  /*2980*/  HMMA.16816.F32.BF16 R16, R196.reuse, R60, R68 ;  /* 0x0000003cc410723c */ /* 0x040ff00000041844 */
[C---:B------:R-:W-:Y:S01]  /*2990*/  HMMA.16816.F32.BF16 R12, R196.reuse, R62, R76 ;  /* 0x0000003ec40c723c */ /* 0x040fe2000004184c */
[----:B------:R-:W-:Y:S07]  /*29a0*/  LDSM.16.M88.4 R60, [R4+0x17900] ;  /* 0x01790000043c783b */ /* 0x000fee0000000200 */
[C---:B--2---:R-:W-:Y:S08]  /*29b0*/  HMMA.16816.F32.BF16 R68, R196.reuse, R58, R88 ;  /* 0x0000003ac444723c */ /* 0x044ff00000041858 */
[C---:B---3--:R-:W-:Y:S08]  /*29c0*/  HMMA.16816.F32.BF16 R100, R196.reuse, R48, R92 ;  /* 0x00000030c464723c */ /* 0x048ff0000004185c */
[----:B------:R-:W-:Y:S01]  /*29d0*/  HMMA.16816.F32.BF16 R88, R196, R50, R84 ;  /* 0x00000032c458723c */ /* 0x000fe20000041854 */
[----:B------:R-:W2:Y:S07]  /*29e0*/  LDSM.16.M88.4 R48, [R4+0x16900] ;  /* 0x016900000430783b */ /* 0x000eae0000000200 */
[----:B-1----:R-:W-:Y:S01]  /*29f0*/  HMMA.16816.F32.BF16 R92, R204, R36, R52 ;  /* 0x00000024cc5c723c */ /* 0x002fe20000041834 */
[----:B------:R-:W1:Y:S07]  /*2a00*/  LDSM.16.M88.4 R52, [R5+0x15100] ;  /* 0x015100000534783b */ /* 0x000e6e0000000200 */
[C---:B------:R-:W-:Y:S08]  /*2a10*/  HMMA.16816.F32.BF16 R8, R196.reuse, R56, R96 ;  /* 0x00000038c408723c */ /* 0x040ff00000041860 */
[----:B----4-:R-:W-:Y:S08]  /*2a20*/  HMMA.16816.F32.BF16 R96, R196, R40, R80 ;  /* 0x00000028c460723c */ /* 0x010ff00000041850 */
[----:B------:R-:W-:Y:S01]  /*2a30*/  HMMA.16816.F32.BF16 R80, R204, R38, R44 ;  /* 0x00000026cc50723c */ /* 0x000fe2000004182c */
[----:B------:R-:W3:Y:S07]  /*2a40*/  LDSM.16.M88.4 R36, [R5+0x16100] ;  /* 0x016100000524783b */ /* 0x000eee0000000200 */
[----:B------:R-:W-:Y:S01]  /*2a50*/  HMMA.16816.F32.BF16 R84, R196, R42, R72 ;  /* 0x0000002ac454723c */ /* 0x000fe20000041848 */
[----:B------:R-:W4:Y:S07]  /*2a60*/  LDSM.16.M88.4 R40, [R5+0x15900] ;  /* 0x015900000528783b */ /* 0x000f2e0000000200 */
[C---:B------:R-:W-:Y:S08]  /*2a70*/  HMMA.16816.F32.BF16 R44, R204.reuse, R30, R12 ;  /* 0x0000001ecc2c723c */ /* 0x040ff0000004180c */
[C---:B------:R-:W-:Y:S08]  /*2a80*/  HMMA.16816.F32.BF16 R76, R204.reuse, R32, R24 ;  /* 0x00000020cc4c723c */ /* 0x040ff00000041818 */
[C---:B------:R-:W-:Y:S01]  /*2a90*/  HMMA.16816.F32.BF16 R72, R204.reuse, R34, R20 ;  /* 0x00000022cc48723c */ /* 0x040fe20000041814 */
[----:B------:R-:W1:Y:S07]  /*2aa0*/  LDSM.16.M88.4 R32, [R5+0x16900] ;  /* 0x016900000520783b */ /* 0x000e6e0000000200 */
[C---:B------:R-:W-:Y:S01]  /*2ab0*/  HMMA.16816.F32.BF16 R56, R204.reuse, R28, R16 ;  /* 0x0000001ccc38723c */ /* 0x040fe20000041810 */
[----:B------:R-:W3:Y:S07]  /*2ac0*/  LDSM.16.M88.4 R28, [R5+0x17100] ;  /* 0x01710000051c783b */ /* 0x000eee0000000200 */
[C---:B--2---:R-:W-:Y:S08]  /*2ad0*/  HMMA.16816.F32.BF16 R24, R204.reuse, R48, R8 ;  /* 0x00000030cc18723c */ /* 0x044ff00000041808 */
[C---:B------:R-:W-:Y:S08]  /*2ae0*/  HMMA.16816.F32.BF16 R20, R204.reuse, R50, R68 ;  /* 0x00000032cc14723c */ /* 0x040ff00000041844 */
[C---:B------:R-:W-:Y:S08]  /*2af0*/  HMMA.16816.F32.BF16 R16, R204.reuse, R64, R100 ;  /* 0x00000040cc10723c */ /* 0x040ff00000041864 */
[----:B------:R-:W-:Y:S01]  /*2b00*/  HMMA.16816.F32.BF16 R12, R204, R66, R88 ;  /* 0x00000042cc0c723c */ /* 0x000fe20000041858 */
[----:B------:R-:W2:Y:S07]  /*2b10*/  LDSM.16.M88.4 R64, [R3+0x15100] ;  /* 0x015100000340783b */ /* 0x000eae0000000200 */
[C---:B-1----:R-:W-:Y:S08]  /*2b20*/  HMMA.16816.F32.BF16 R100, R208.reuse, R52, R92 ;  /* 0x00000034d064723c */ /* 0x042ff0000004185c */
[----:B------:R-:W-:Y:S01]  /*2b30*/  HMMA.16816.F32.BF16 R88, R208, R54, R80 ;  /* 0x00000036d058723c */ /* 0x000fe20000041850 */
[----:B------:R-:W1:Y:S07]  /*2b40*/  LDSM.16.M88.4 R52, [R5+0x17900] ;  /* 0x017900000534783b */ /* 0x000e6e0000000200 */
[C---:B------:R-:W-:Y:S08]  /*2b50*/  HMMA.16816.F32.BF16 R8, R204.reuse, R60, R96 ;  /* 0x0000003ccc08723c */ /* 0x040ff00000041860 */
[----:B------:R-:W-:Y:S01]  /*2b60*/  HMMA.16816.F32.BF16 R68, R204, R62, R84 ;  /* 0x0000003ecc44723c */ /* 0x000fe20000041854 */
[----:B------:R-:W1:Y:S07]  /*2b70*/  LDSM.16.M88.4 R60, [R3+0x15900] ;  /* 0x01590000033c783b */ /* 0x000e6e0000000200 */
[C---:B---3--:R-:W-:Y:S01]  /*2b80*/  HMMA.16816.F32.BF16 R80, R208.reuse, R38, R44 ;  /* 0x00000026d050723c */ /* 0x048fe2000004182c */
[----:B------:R-:W3:Y:S07]  /*2b90*/  LDSM.16.M88.4 R44, [R3+0x16100] ;  /* 0x01610000032c783b */ /* 0x000eee0000000200 */
[C---:B----4-:R-:W-:Y:S08]  /*2ba0*/  HMMA.16816.F32.BF16 R96, R208.reuse, R40, R76 ;  /* 0x00000028d060723c */ /* 0x050ff0000004184c */
[C---:B------:R-:W-:Y:S01]  /*2bb0*/  HMMA.16816.F32.BF16 R84, R208.reuse, R42, R72 ;  /* 0x0000002ad054723c */ /* 0x040fe20000041848 */
[----:B------:R-:W4:Y:S07]  /*2bc0*/  LDSM.16.M88.4 R40, [R3+0x16900] ;  /* 0x016900000328783b */ /* 0x000f2e0000000200 */
[C---:B------:R-:W-:Y:S01]  /*2bd0*/  HMMA.16816.F32.BF16 R92, R208.reuse, R36, R56 ;  /* 0x00000024d05c723c */ /* 0x040fe20000041838 */
[----:B------:R-:W1:Y:S07]  /*2be0*/  LDSM.16.M88.4 R36, [R3+0x17100] ;  /* 0x017100000324783b */ /* 0x000e6e0000000200 */
[C---:B------:R-:W-:Y:S08]  /*2bf0*/  HMMA.16816.F32.BF16 R76, R208.reuse, R32, R24 ;  /* 0x00000020d04c723c */ /* 0x040ff00000041818 */
[C---:B------:R-:W-:Y:S01]  /*2c00*/  HMMA.16816.F32.BF16 R72, R208.reuse, R34, R20 ;  /* 0x00000022d048723c */ /* 0x040fe20000041814 */
[----:B------:R-:W3:Y:S04]  /*2c10*/  LDSM.16.M88.4 R20, [R236+0x18100] ;  /* 0x01810000ec14783b */ /* 0x000ee80000000200 */
[----:B------:R-:W3:Y:S03]  /*2c20*/  LDSM.16.M88.4 R32, [R3+0x17900] ;  /* 0x017900000320783b */ /* 0x000ee60000000200 */
[C---:B------:R-:W-:Y:S08]  /*2c30*/  HMMA.16816.F32.BF16 R56, R208.reuse, R28, R16 ;  /* 0x0000001cd038723c */ /* 0x040ff00000041810 */
[----:B------:R-:W-:Y:S08]  /*2c40*/  HMMA.16816.F32.BF16 R48, R208, R30, R12 ;  /* 0x0000001ed030723c */ /* 0x000ff0000004180c */
[----:B--2---:R-:W-:Y:S08]  /*2c50*/  HMMA.16816.F32.BF16 R16, R212, R64, R100 ;  /* 0x00000040d410723c */ /* 0x004ff00000041864 */
[C---:B-1----:R-:W-:Y:S08]  /*2c60*/  HMMA.16816.F32.BF16 R28, R208.reuse, R52, R8 ;  /* 0x00000034d01c723c */ /* 0x042ff00000041808 */
[----:B------:R-:W-:Y:S01]  /*2c70*/  HMMA.16816.F32.BF16 R24, R208, R54, R68 ;  /* 0x00000036d018723c */ /* 0x000fe20000041844 */
[----:B------:R-:W-:Y:S07]  /*2c80*/  LDSM.16.M88.4 R52, [R236+0x19900] ;  /* 0x01990000ec34783b */ /* 0x000fee0000000200 */
[C---:B------:R-:W-:Y:S08]  /*2c90*/  HMMA.16816.F32.BF16 R12, R212.reuse, R66, R88 ;  /* 0x00000042d40c723c */ /* 0x040ff00000041858 */
[C---:B------:R-:W-:Y:S08]  /*2ca0*/  HMMA.16816.F32.BF16 R64, R212.reuse, R62, R84 ;  /* 0x0000003ed440723c */ /* 0x040ff00000041854 */
[C---:B---3--:R-:W-:Y:S08]  /*2cb0*/  HMMA.16816.F32.BF16 R92, R212.reuse, R44, R92 ;  /* 0x0000002cd45c723c */ /* 0x048ff0000004185c */
[C---:B------:R-:W-:Y:S01]  /*2cc0*/  HMMA.16816.F32.BF16 R84, R212.reuse, R46, R80 ;  /* 0x0000002ed454723c */ /* 0x040fe20000041850 */
[----:B------:R-:W1:Y:S07]  /*2cd0*/  LDSM.16.M88.4 R44, [R236+0x18900] ;  /* 0x01890000ec2c783b */ /* 0x000e6e0000000200 */
[C---:B------:R-:W-:Y:S01]  /*2ce0*/  HMMA.16816.F32.BF16 R8, R212.reuse, R60, R96 ;  /* 0x0000003cd408723c */ /* 0x040fe20000041860 */
[----:B------:R-:W-:Y:S07]  /*2cf0*/  LDSM.16.M88.4 R60, [R236+0x1a100] ;  /* 0x01a10000ec3c783b */ /* 0x000fee0000000200 */
[C---:B----4-:R-:W-:Y:S08]  /*2d00*/  HMMA.16816.F32.BF16 R88, R212.reuse, R40, R76 ;  /* 0x00000028d458723c */ /* 0x050ff0000004184c */
[C---:B------:R-:W-:Y:S08]  /*2d10*/  HMMA.16816.F32.BF16 R76, R212.reuse, R36, R56 ;  /* 0x00000024d44c723c */ /* 0x040ff00000041838 */
[C---:B------:R-:W-:Y:S01]  /*2d20*/  HMMA.16816.F32.BF16 R96, R212.reuse, R38, R48 ;  /* 0x00000026d460723c */ /* 0x040fe20000041830 */
[----:B------:R-:W2:Y:S04]  /*2d30*/  LDSM.16.M88.4 R36, [R4+0x18100] ;  /* 0x018100000424783b */ /* 0x000ea80000000200 */
[----:B------:R-:W3:Y:S03]  /*2d40*/  LDSM.16.M88.4 R48, [R236+0x19100] ;  /* 0x01910000ec30783b */ /* 0x000ee60000000200 */
[----:B------:R-:W-:Y:S01]  /*2d50*/  HMMA.16816.F32.BF16 R100, R212, R42, R72 ;  /* 0x0000002ad464723c */ /* 0x000fe20000041848 */
[----:B------:R-:W4:Y:S07]  /*2d60*/  LDSM.16.M88.4 R40, [R236+0x1a900] ;  /* 0x01a90000ec28783b */ /* 0x000f2e0000000200 */
[----:B------:R-:W-:Y:S08]  /*2d70*/  HMMA.16816.F32.BF16 R68, R216, R20, R16 ;  /* 0x00000014d844723c */ /* 0x000ff00000041810 */
[C---:B------:R-:W-:Y:S01]  /*2d80*/  HMMA.16816.F32.BF16 R80, R212.reuse, R32, R28 ;  /* 0x00000020d450723c */ /* 0x040fe2000004181c */
[----:B------:R-:W-:Y:S07]  /*2d90*/  LDSM.16.M88.4 R28, [R4+0x19100] ;  /* 0x01910000041c783b */ /* 0x000fee0000000200 */
[----:B------:R-:W-:Y:S01]  /*2da0*/  HMMA.16816.F32.BF16 R72, R212, R34, R24 ;  /* 0x00000022d448723c */ /* 0x000fe20000041818 */
[----:B------:R-:W3:Y:S07]  /*2db0*/  LDSM.16.M88.4 R32, [R4+0x18900] ;  /* 0x018900000420783b */ /* 0x000eee0000000200 */
[C---:B------:R-:W-:Y:S08]  /*2dc0*/  HMMA.16816.F32.BF16 R56, R216.reuse, R22, R12 ;  /* 0x00000016d838723c */ /* 0x040ff0000004180c */
[C---:B-1----:R-:W-:Y:S08]  /*2dd0*/  HMMA.16816.F32.BF16 R24, R216.reuse, R44, R8 ;  /* 0x0000002cd818723c */ /* 0x042ff00000041808 */
[C---:B------:R-:W-:Y:S08]  /*2de0*/  HMMA.16816.F32.BF16 R8, R216.reuse, R52, R88 ;  /* 0x00000034d808723c */ /* 0x040ff00000041858 */
[----:B------:R-:W-:Y:S01]  /*2df0*/  HMMA.16816.F32.BF16 R20, R216, R46, R64 ;  /* 0x0000002ed814723c */ /* 0x000fe20000041840 */
[----:B------:R-:W1:Y:S04]  /*2e00*/  LDSM.16.M88.4 R44, [R4+0x19900] ;  /* 0x01990000042c783b */ /* 0x000e680000000200 */
[----:B------:R-:W-:Y:S03]  /*2e10*/  LDSM.16.M88.4 R64, [R4+0x1a900] ;  /* 0x01a900000440783b */ /* 0x000fe60000000200 */
[----:B--2---:R-:W-:Y:S08]  /*2e20*/  HMMA.16816.F32.BF16 R88, R220, R36, R68 ;  /* 0x00000024dc58723c */ /* 0x004ff00000041844 */
[C---:B---3--:R-:W-:Y:S08]  /*2e30*/  HMMA.16816.F32.BF16 R16, R216.reuse, R48, R92 ;  /* 0x00000030d810723c */ /* 0x048ff0000004185c */
[C---:B------:R-:W-:Y:S08]  /*2e40*/  HMMA.16816.F32.BF16 R12, R216.reuse, R50, R84 ;  /* 0x00000032d80c723c */ /* 0x040ff00000041854 */
[C---:B----4-:R-:W-:Y:S08]  /*2e50*/  HMMA.16816.F32.BF16 R80, R216.reuse, R40, R80 ;  /* 0x00000028d850723c */ /* 0x050ff00000041850 */
[----:B------:R-:W-:Y:S01]  /*2e60*/  HMMA.16816.F32.BF16 R72, R216, R42, R72 ;  /* 0x0000002ad848723c */ /* 0x000fe20000041848 */
[----:B------:R-:W2:Y:S07]  /*2e70*/  LDSM.16.M88.4 R40, [R4+0x1a100] ;  /* 0x01a100000428783b */ /* 0x000eae0000000200 */
[----:B------:R-:W-:Y:S01]  /*2e80*/  HMMA.16816.F32.BF16 R68, R220, R38, R56 ;  /* 0x00000026dc44723c */ /* 0x000fe20000041838 */
[----:B------:R-:W3:Y:S04]  /*2e90*/  LDSM.16.M88.4 R56, [R5+0x18100] ;  /* 0x018100000538783b */ /* 0x000ee80000000200 */
[----:B------:R-:W-:Y:S03]  /*2ea0*/  LDSM.16.M88.4 R36, [R5+0x19100] ;  /* 0x019100000524783b */ /* 0x000fe60000000200 */
[C---:B------:R-:W-:Y:S01]  /*2eb0*/  HMMA.16816.F32.BF16 R52, R216.reuse, R54, R100 ;  /* 0x00000036d834723c */ /* 0x040fe20000041864 */
[----:B------:R-:W-:Y:S07]  /*2ec0*/  LDSM.16.M88.4 R100, [R3+0x19100] ;  /* 0x019100000364783b */ /* 0x000fee0000000200 */
[C---:B------:R-:W-:Y:S08]  /*2ed0*/  HMMA.16816.F32.BF16 R76, R216.reuse, R60, R76 ;  /* 0x0000003cd84c723c */ /* 0x040ff0000004184c */
[----:B------:R-:W-:Y:S01]  /*2ee0*/  HMMA.16816.F32.BF16 R84, R216, R62, R96 ;  /* 0x0000003ed854723c */ /* 0x000fe20000041860 */
[----:B------:R-:W4:Y:S07]  /*2ef0*/  LDSM.16.M88.4 R60, [R5+0x18900] ;  /* 0x01890000053c783b */ /* 0x000f2e0000000200 */
[C---:B------:R-:W-:Y:S08]  /*2f00*/  HMMA.16816.F32.BF16 R104, R220.reuse, R32, R24 ;  /* 0x00000020dc68723c */ /* 0x040ff00000041818 */
[C---:B------:R-:W-:Y:S01]  /*2f10*/  HMMA.16816.F32.BF16 R96, R220.reuse, R34, R20 ;  /* 0x00000022dc60723c */ /* 0x040fe20000041814 */
[----:B------:R-:W-:Y:S07]  /*2f20*/  LDSM.16.M88.4 R32, [R5+0x19900] ;  /* 0x019900000520783b */ /* 0x000fee0000000200 */
[C---:B------:R-:W-:Y:S08]  /*2f30*/  HMMA.16816.F32.BF16 R92, R220.reuse, R28, R16 ;  /* 0x0000001cdc5c723c */ /* 0x040ff00000041810 */
[C---:B------:R-:W-:Y:S01]  /*2f40*/  HMMA.16816.F32.BF16 R48, R220.reuse, R30, R12 ;  /* 0x0000001edc30723c */ /* 0x040fe2000004180c */
[----:B------:R-:W4:Y:S04]  /*2f50*/  LDSM.16.M88.4 R28, [R5+0x1a100] ;  /* 0x01a10000051c783b */ /* 0x000f280000000200 */
[----:B------:R-:W4:Y:S03]  /*2f60*/  LDSM.16.M88.4 R4, [R5+0x1a900] ;  /* 0x01a900000504783b */ /* 0x000f260000000200 */
[C---:B-1----:R-:W-:Y:S08]  /*2f70*/  HMMA.16816.F32.BF16 R20, R220.reuse, R46, R52 ;  /* 0x0000002edc14723c */ /* 0x042ff00000041834 */
[C---:B------:R-:W-:Y:S08]  /*2f80*/  HMMA.16816.F32.BF16 R24, R220.reuse, R44, R8 ;  /* 0x0000002cdc18723c */ /* 0x040ff00000041808 */
[----:B--2---:R-:W-:Y:S08]  /*2f90*/  HMMA.16816.F32.BF16 R16, R220, R40, R76 ;  /* 0x00000028dc10723c */ /* 0x004ff0000004184c */
[C---:B---3--:R-:W-:Y:S01]  /*2fa0*/  HMMA.16816.F32.BF16 R52, R224.reuse, R56, R88 ;  /* 0x00000038e034723c */ /* 0x048fe20000041858 */
[----:B------:R-:W-:Y:S07]  /*2fb0*/  LDSM.16.M88.4 R88, [R3+0x18900] ;  /* 0x018900000358783b */ /* 0x000fee0000000200 */
[----:B------:R-:W-:Y:S01]  /*2fc0*/  HMMA.16816.F32.BF16 R68, R224, R58, R68 ;  /* 0x0000003ae044723c */ /* 0x000fe20000041844 */
[----:B------:R-:W1:Y:S07]  /*2fd0*/  LDSM.16.M88.4 R56, [R3+0x18100] ;  /* 0x018100000338783b */ /* 0x000e6e0000000200 */
[C---:B------:R-:W-:Y:S08]  /*2fe0*/  HMMA.16816.F32.BF16 R8, R220.reuse, R64, R80 ;  /* 0x00000040dc08723c */ /* 0x040ff00000041850 */
[C---:B------:R-:W-:Y:S08]  /*2ff0*/  HMMA.16816.F32.BF16 R12, R220.reuse, R42, R84 ;  /* 0x0000002adc0c723c */ /* 0x040ff00000041854 */
[----:B------:R-:W-:Y:S08]  /*3000*/  HMMA.16816.F32.BF16 R40, R220, R66, R72 ;  /* 0x00000042dc28723c */ /* 0x000ff00000041848 */
[C---:B----4-:R-:W-:Y:S01]  /*3010*/  HMMA.16816.F32.BF16 R72, R224.reuse, R60, R104 ;  /* 0x0000003ce048723c */ /* 0x050fe20000041868 */
[----:B------:R-:W-:Y:S07]  /*3020*/  LDSM.16.M88.4 R104, [R3+0x19900] ;  /* 0x019900000368783b */ /* 0x000fee0000000200 */
[C---:B------:R-:W-:Y:S08]  /*3030*/  HMMA.16816.F32.BF16 R80, R224.reuse, R62, R96 ;  /* 0x0000003ee050723c */ /* 0x040ff00000041860 */
[C---:B------:R-:W-:Y:S08]  /*3040*/  HMMA.16816.F32.BF16 R60, R224.reuse, R28, R16 ;  /* 0x0000001ce03c723c */ /* 0x040ff00000041810 */
[C---:B------:R-:W-:Y:S01]  /*3050*/  HMMA.16816.F32.BF16 R84, R224.reuse, R36, R92 ;  /* 0x00000024e054723c */ /* 0x040fe2000004185c */
[----:B------:R-:W-:Y:S07]  /*3060*/  LDSM.16.M88.4 R92, [R3+0x1a100] ;  /* 0x01a10000035c783b */ /* 0x000fee0000000200 */
[----:B------:R-:W-:Y:S01]  /*3070*/  HMMA.16816.F32.BF16 R16, R224, R4, R8 ;  /* 0x00000004e010723c */ /* 0x000fe20000041808 */
[----:B------:R2:W3:Y:S01]  /*3080*/  LDSM.16.M88.4 R8, [R3+0x1a900] ;  /* 0x01a900000308783b */ /* 0x0004e20000000200 */
[----:B------:R-:W-:-:S06]  /*3090*/  DEPBAR.LE SB0, 0x2 ;  /* 0x000080800000791a */ /* 0x000fcc0000000000 */
[----:B------:R-:W-:Y:S08]  /*30a0*/  HMMA.16816.F32.BF16 R44, R224, R30, R12 ;  /* 0x0000001ee02c723c */ /* 0x000ff0000004180c */
[----:B-1----:R-:W-:Y:S01]  /*30b0*/  HMMA.16816.F32.BF16 R12, R228, R56, R52 ;  /* 0x00000038e40c723c */ /* 0x002fe20000041834 */
[----:B--2---:R-:W-:-:S07]  /*30c0*/  LOP3.LUT R3, R108, 0xffffffe0, RZ, 0xc0, !PT ;  /* 0xffffffe06c037812 */ /* 0x004fce00078ec0ff */
[----:B------:R-:W-:Y:S01]  /*30d0*/  HMMA.16816.F32.BF16 R64, R224, R34, R20 ;  /* 0x00000022e040723c */ /* 0x000fe20000041814 */
[----:B------:R-:W-:-:S07]  /*30e0*/  IMAD.IADD R3, R109, 0x1, -R3 ;  /* 0x000000016d037824 */ /* 0x000fce00078e0a03 */
[----:B------:R-:W-:Y:S01]  /*30f0*/  HMMA.16816.F32.BF16 R76, R224, R38, R48 ;  /* 0x00000026e04c723c */ /* 0x000fe20000041830 */
[----:B------:R-:W-:-:S04]  /*3100*/  SHF.R.S32.HI R4, RZ, 0x1f, R3 ;  /* 0x0000001fff047819 */ /* 0x000fc80000011403 */
[----:B------:R-:W-:-:S03]  /*3110*/  LEA.HI R4, R4, R3, RZ, 0x2 ;  /* 0x0000000304047211 */ /* 0x000fc600078f10ff */
[----:B------:R-:W-:Y:S01]  /*3120*/  HMMA.16816.F32.BF16 R20, R224, R6, R40 ;  /* 0x00000006e014723c */ /* 0x000fe20000041828 */
[----:B------:R-:W-:-:S05]  /*3130*/  LOP3.LUT R4, R4, 0x7ffffffc, RZ, 0xc0, !PT ;  /* 0x7ffffffc04047812 */ /* 0x000fca00078ec0ff */
[----:B------:R-:W-:Y:S01]  /*3140*/  IMAD.IADD R3, R3, 0x1, -R4 ;  /* 0x0000000103037824 */ /* 0x000fe200078e0a04 */
[----:B------:R-:W-:Y:S01]  /*3150*/  MOV R4, UR4 ;  /* 0x0000000400047c02 */ /* 0x000fe20008000f00 */
[----:B------:R-:W-:Y:S04]  /*3160*/  HMMA.16816.F32.BF16 R48, R224, R32, R24 ;  /* 0x00000020e030723c */ /* 0x000fe80000041818 */
[----:B------:R-:W-:-:S04]  /*3170*/  IMAD R3, R3, -0x2, R4 ;  /* 0xfffffffe03037824 */ /* 0x000fc800078e0204 */
[C---:B------:R-:W-:Y:S01]  /*3180*/  HMMA.16816.F32.BF16 R24, R228.reuse, R58, R68 ;  /* 0x0000003ae418723c */ /* 0x040fe20000041844 */
[C---:B------:R-:W-:Y:S02]  /*3190*/  ISETP.GT.AND P5, PT, R3.reuse, RZ, PT ;  /* 0x000000ff0300720c */ /* 0x040fe40003fa4270 */
[C---:B------:R-:W-:Y:S02]  /*31a0*/  ISETP.GT.AND P1, PT, R3.reuse, 0x1, PT ;  /* 0x000000010300780c */ /* 0x040fe40003f24270 */
[----:B------:R-:W-:Y:S02]  /*31b0*/  ISETP.GT.AND P6, PT, R3, 0x8, PT ;  /* 0x000000080300780c */ /* 0x000fe40003fc4270 */
[----:B------:R-:W-:Y:S01]  /*31c0*/  FSEL R7, R12, -INF , P5 ;  /* 0xff8000000c077808 */ /* 0x000fe20002800000 */
[----:B------:R-:W-:Y:S01]  /*31d0*/  HMMA.16816.F32.BF16 R28, R228, R88, R72 ;  /* 0x00000058e41c723c */ /* 0x000fe20000041848 */
[----:B------:R-:W-:Y:S02]  /*31e0*/  FSEL R6, R13, -INF , P1 ;  /* 0xff8000000d067808 */ /* 0x000fe40000800000 */
[----:B------:R-:W-:-:S02]  /*31f0*/  FSEL R14, R14, -INF , P5 ;  /* 0xff8000000e0e7808 */ /* 0x000fc40002800000 */
[----:B------:R-:W-:Y:S02]  /*3200*/  FMNMX.FTZ R4, R7, R6, !PT ;  /* 0x0000000607047209 */ /* 0x000fe40007810000 */
[----:B------:R-:W-:Y:S01]  /*3210*/  ISETP.GT.AND P5, PT, R3, 0x10, PT ;  /* 0x000000100300780c */ /* 0x000fe20003fa4270 */
[C---:B------:R-:W-:Y:S08]  /*3220*/  HMMA.16816.F32.BF16 R32, R228.reuse, R90, R80 ;  /* 0x0000005ae420723c */ /* 0x040ff00000041850 */
[----:B---3--:R-:W-:Y:S01]  /*3230*/  HMMA.16816.F32.BF16 R20, R228, R10, R20 ;  /* 0x0000000ae414723c */ /* 0x008fe20000041814 */
[----:B------:R-:W-:-:S06]  /*3240*/  FSEL R12, R26, -INF , P6 ;  /* 0xff8000001a0c7808 */ /* 0x000fcc0003000000 */
[----:B------:R-:W-:Y:S01]  /*3250*/  FSEL R11, R15, -INF , P1 ;  /* 0xff8000000f0b7808 */ /* 0x000fe20000800000 */
[C---:B------:R-:W-:Y:S01]  /*3260*/  HMMA.16816.F32.BF16 R16, R228.reuse, R8, R16 ;  /* 0x00000008e410723c */ /* 0x040fe20000041810 */
[----:B------:R-:W-:Y:S02]  /*3270*/  ISETP.GT.AND P1, PT, R3, 0x9, PT ;  /* 0x000000090300780c */ /* 0x000fe40003f24270 */
[----:B------:R-:W-:Y:S02]  /*3280*/  FMNMX.FTZ R5, R14, R11, !PT ;  /* 0x0000000b0e057209 */ /* 0x000fe40007810000 */
[----:B------:R-:W-:Y:S02]  /*3290*/  FSEL R10, R25, -INF , P1 ;  /* 0xff800000190a7808 */ /* 0x000fe40000800000 */
[----:B------:R-:W-:Y:S01]  /*32a0*/  FSEL R8, R24, -INF , P6 ;  /* 0xff80000018087808 */ /* 0x000fe20003000000 */
[----:B------:R-:W-:Y:S01]  /*32b0*/  HMMA.16816.F32.BF16 R36, R228, R100, R84 ;  /* 0x00000064e424723c */ /* 0x000fe20000041854 */
[----:B------:R-:W-:Y:S01]  /*32c0*/  FSEL R13, R27, -INF , P1 ;  /* 0xff8000001b0d7808 */ /* 0x000fe20000800000 */
[----:B------:R-:W-:Y:S01]  /*32d0*/  BAR.SYNC.DEFER_BLOCKING 0x0 ;  /* 0x0000000000007b1d */ /* 0x000fe20000010000 */
[----:B------:R-:W-:-:S02]  /*32e0*/  FMNMX.FTZ R4, R8, R4, !PT ;  /* 0x0000000408047209 */ /* 0x000fc40007810000 */
[C---:B------:R-:W-:Y:S02]  /*32f0*/  ISETP.GT.AND P1, PT, R3.reuse, 0x11, PT ;  /* 0x000000110300780c */ /* 0x040fe40003f24270 */
[----:B------:R-:W-:Y:S01]  /*3300*/  FMNMX.FTZ R4, R10, R4, !PT ;  /* 0x000000040a047209 */ /* 0x000fe20007810000 */
[C---:B------:R-:W-:Y:S01]  /*3310*/  HMMA.16816.F32.BF16 R56, R228.reuse, R94, R44 ;  /* 0x0000005ee438723c */ /* 0x040fe2000004182c */
[----:B------:R-:W-:Y:S02]  /*3320*/  ISETP.GT.AND P6, PT, R3, 0x18, PT ;  /* 0x000000180300780c */ /* 0x000fe40003fc4270 */
[----:B------:R-:W-:Y:S02]  /*3330*/  FMNMX.FTZ R5, R12, R5, !PT ;  /* 0x000000050c057209 */ /* 0x000fe40007810000 */
[----:B------:R-:W-:Y:S02]  /*3340*/  FSEL R89, R34, -INF , P6 ;  /* 0xff80000022597808 */ /* 0x000fe40003000000 */
[----:B------:R-:W-:Y:S01]  /*3350*/  FSEL R45, R28, -INF , P5 ;  /* 0xff8000001c2d7808 */ /* 0x000fe20002800000 */
[----:B------:R-:W-:Y:S01]  /*3360*/  HMMA.16816.F32.BF16 R40, R228, R102, R76 ;  /* 0x00000066e428723c */ /* 0x000fe2000004184c */
[----:B------:R-:W-:-:S02]  /*3370*/  FSEL R44, R29, -INF , P1 ;  /* 0xff8000001d2c7808 */ /* 0x000fc40000800000 */
[----:B------:R-:W-:Y:S02]  /*3380*/  FMNMX.FTZ R4, R45, R4, !PT ;  /* 0x000000042d047209 */ /* 0x000fe40007810000 */
[----:B------:R-:W-:Y:S02]  /*3390*/  FMNMX.FTZ R5, R13, R5, !PT ;  /* 0x000000050d057209 */ /* 0x000fe40007810000 */
[----:B------:R-:W-:Y:S01]  /*33a0*/  FMNMX.FTZ R4, R44, R4, !PT ;  /* 0x000000042c047209 */ /* 0x000fe20007810000 */
[C---:B------:R-:W-:Y:S01]  /*33b0*/  HMMA.16816.F32.BF16 R52, R228.reuse, R106, R64 ;  /* 0x0000006ae434723c */ /* 0x040fe20000041840 */
[----:B------:R-:W-:Y:S06]  /*33c0*/  LDSM.16.MT88.4 R24, [R0+0x100] ;  /* 0x000100000018783b */ /* 0x000fec0000004200 */
[----:B------:R-:W-:Y:S01]  /*33d0*/  FSEL R66, R30, -INF , P5 ;  /* 0xff8000001e427808 */ /* 0x000fe20002800000 */
[----:B------:R-:W-:Y:S01]  /*33e0*/  HMMA.16816.F32.BF16 R48, R228, R104, R48 ;  /* 0x00000068e430723c */ /* 0x000fe20000041830 */
[----:B------:R-:W-:-:S02]  /*33f0*/  ISETP.GT.AND P5, PT, R3, 0x19, PT ;  /* 0x000000190300780c */ /* 0x000fc40003fa4270 */
[----:B------:R-:W-:Y:S02]  /*3400*/  FSEL R64, R32, -INF , P6 ;  /* 0xff80000020407808 */ /* 0x000fe40003000000 */
[----:B------:R-:W-:Y:S02]  /*3410*/  FSEL R67, R31, -INF , P1 ;  /* 0xff8000001f437808 */ /* 0x000fe40000800000 */
[----:B------:R-:W-:Y:S01]  /*3420*/  ISETP.GT.AND P1, PT, R3, 0x20, PT ;  /* 0x000000200300780c */ /* 0x000fe20003f24270 */
[----:B------:R-:W-:Y:S01]  /*3430*/  HMMA.16816.F32.BF16 R60, R228, R92, R60 ;  /* 0x0000005ce43c723c */ /* 0x000fe2000004183c */
[----:B------:R-:W-:Y:S01]  /*3440*/  FSEL R65, R33, -INF , P5 ;  /* 0xff80000021417808 */ /* 0x000fe20002800000 */
[----:B------:R-:W-:Y:S01]  /*3450*/  LDSM.16.MT88.4 R28, [R2+0x3100] ;  /* 0x00310000021c783b */ /* 0x000fe20000004200 */
        /* <DEDUP_REMOVED lines=8> */
[----:B------:R-:W-:-:S02]  /*34e0*/  FMNMX.FTZ R4, R124, R4, !PT ;  /* 0x000000047c047209 */ /* 0x000fc40007810000 */
[----:B------:R-:W-:Y:S02]  /*34f0*/  FSEL R134, R39, -INF , P5 ;  /* 0xff80000027867808 */ /* 0x000fe40002800000 */
        /* <DEDUP_REMOVED lines=30> */
[----:B------:R-:W-:-:S02]  /*36e0*/  ISETP.GT.AND P1, PT, R3, 0x41, PT ;  /* 0x000000410300780c */ /* 0x000fc40003f24270 */
[----:B------:R-:W-:Y:S02]  /*36f0*/  FSEL R247, R60, -INF , P5 ;  /* 0xff8000003cf77808 */ /* 0x000fe40002800000 */
[----:B------:R-:W-:Y:S02]  /*3700*/  FMNMX.FTZ R4, R240, R4, !PT ;  /* 0x00000004f0047209 */ /* 0x000fe40007810000 */
[----:B------:R-:W-:Y:S02]  /*3710*/  FSEL R161, R42, -INF , P6 ;  /* 0xff8000002aa17808 */ /* 0x000fe40003000000 */
[----:B------:R-:W-:Y:S01]  /*3720*/  FMNMX.FTZ R5, R134, R5, !PT ;  /* 0x0000000586057209 */ /* 0x000fe20007810000 */
[----:B------:R-:W-:Y:S01]  /*3730*/  LDSM.16.MT88.4 R40, [R135+0x6100] ;  /* 0x006100008728783b */ /* 0x000fe20000004200 */
        /* <DEDUP_REMOVED lines=40> */
[----:B------:R-:W-:Y:S02]  /*39c0*/  FSEL R149, R23, -INF , P1 ;  /* 0xff80000017957808 */ /* 0x000fe40000800000 */
[----:B------:R-:W-:Y:S01]  /*39d0*/  FMNMX.FTZ R3, R193, R3, !PT ;  /* 0x00000003c1037209 */ /* 0x000fe20007810000 */
[----:B------:R-:W-:Y:S03]  /*39e0*/  LDSM.16.MT88.4 R20, [R2+0x6100] ;  /* 0x006100000214783b */ /* 0x000fe60000004200 */
        /* <DEDUP_REMOVED lines=20> */
[----:B------:R1:W2:Y:S01]  /*3b30*/  MUFU.EX2 R110, R4 ;  /* 0x00000004006e7308 */ /* 0x0002a20000000800 */
[----:B------:R-:W-:Y:S01]  /*3b40*/  FSEL R8, R8, RZ, P1 ;  /* 0x000000ff08087208 */ /* 0x000fe20000800000 */
[--C-:B-1----:R-:W-:Y:S02]  /*3b50*/  FFMA.FTZ R4, R10, c[0x0][0x2d0], -R9.reuse ;  /* 0x0000b4000a047a23 */ /* 0x102fe40000010809 */
[----:B------:R-:W-:-:S04]  /*3b60*/  FFMA.FTZ R10, R45, c[0x0][0x2d0], -R9 ;  /* 0x0000b4002d0a7a23 */ /* 0x000fc80000010809 */
[----:B------:R1:W3:Y:S08]  /*3b70*/  MUFU.EX2 R201, R4 ;  /* 0x0000000400c97308 */ /* 0x0002f00000000800 */
[----:B------:R4:W-:Y:S01]  /*3b80*/  MUFU.EX2 R142, R10 ;  /* 0x0000000a008e7308 */ /* 0x0009e20000000800 */
[----:B-1----:R-:W-:-:S07]  /*3b90*/  FFMA.FTZ R4, R14, c[0x0][0x2d0], -R8 ;  /* 0x0000b4000e047a23 */ /* 0x002fce0000010808 */
[----:B------:R1:W-:Y:S01]  /*3ba0*/  MUFU.EX2 R251, R4 ;  /* 0x0000000400fb7308 */ /* 0x0003e20000000800 */
[----:B----4-:R-:W-:-:S07]  /*3bb0*/  FFMA.FTZ R10, R44, c[0x0][0x2d0], -R9 ;  /* 0x0000b4002c0a7a23 */ /* 0x010fce0000010809 */
[----:B------:R4:W-:Y:S01]  /*3bc0*/  MUFU.EX2 R144, R10 ;  /* 0x0000000a00907308 */ /* 0x0009e20000000800 */
[----:B-1----:R-:W-:Y:S01]  /*3bd0*/  FFMA.FTZ R4, R11, c[0x0][0x2d0], -R8 ;  /* 0x0000b4000b047a23 */ /* 0x002fe20000010808 */
[----:B--2---:R-:W-:-:S06]  /*3be0*/  MOV R11, R110 ;  /* 0x0000006e000b7202 */ /* 0x004fcc0000000f00 */
[----:B------:R1:W2:Y:S01]  /*3bf0*/  MUFU.EX2 R194, R4 ;  /* 0x0000000400c27308 */ /* 0x0002a20000000800 */
[----:B---3--:R-:W-:Y:S01]  /*3c00*/  F2FP.BF16.PACK_AB R6, R201, R11 ;  /* 0x0000000bc906723e */ /* 0x008fe200000010ff */
[----:B----4-:R-:W-:-:S06]  /*3c10*/  FFMA.FTZ R10, R64, c[0x0][0x2d0], -R9 ;  /* 0x0000b400400a7a23 */ /* 0x010fcc0000010809 */
[----:B------:R3:W-:Y:S01]  /*3c20*/  MUFU.EX2 R120, R10 ;  /* 0x0000000a00787308 */ /* 0x0007e20000000800 */
[----:B-1----:R-:W-:Y:S01]  /*3c30*/  FFMA.FTZ R4, R12, c[0x0][0x2d0], -R8 ;  /* 0x0000b4000c047a23 */ /* 0x002fe20000010808 */
[----:B--2---:R-:W-:-:S06]  /*3c40*/  F2FP.BF16.PACK_AB R5, R194, R251 ;  /* 0x000000fbc205723e */ /* 0x004fcc00000010ff */
[----:B------:R1:W-:Y:S01]  /*3c50*/  MUFU.EX2 R241, R4 ;  /* 0x0000000400f17308 */ /* 0x0003e20000000800 */
[----:B---3--:R-:W-:-:S07]  /*3c60*/  FFMA.FTZ R10, R65, c[0x0][0x2d0], -R9 ;  /* 0x0000b400410a7a23 */ /* 0x008fce0000010809 */
[----:B------:R2:W-:Y:S01]  /*3c70*/  MUFU.EX2 R169, R10 ;  /* 0x0000000a00a97308 */ /* 0x0005e20000000800 */
[--C-:B-1----:R-:W-:Y:S02]  /*3c80*/  FFMA.FTZ R4, R13, c[0x0][0x2d0], -R8.reuse ;  /* 0x0000b4000d047a23 */ /* 0x102fe40000010808 */
        /* <DEDUP_REMOVED lines=8> */
[----:B------:R2:W3:Y:S07]  /*3d10*/  MUFU.EX2 R252, R10 ;  /* 0x0000000a00fc7308 */ /* 0x0004ee0000000800 */
[C---:B------:R-:W-:Y:S01]  /*3d20*/  HMMA.16816.F32.BF16 R72, R4.reuse, R30, RZ ;  /* 0x0000001e0448723c */ /* 0x040fe200000418ff */
[----:B------:R-:W4:Y:S07]  /*3d30*/  LDSM.16.MT88.4 R28, [R237+0x3100] ;  /* 0x00310000ed1c783b */ /* 0x000f2e0000004200 */
        /* <DEDUP_REMOVED lines=13> */
[----:B---3--:R-:W-:-:S06]  /*3e10*/  IMAD.MOV.U32 R10, RZ, RZ, R143 ;  /* 0x000000ffff0a7224 */ /* 0x008fcc00078e008f */
[C---:B------:R-:W-:Y:S08]  /*3e20*/  HMMA.16816.F32.BF16 R96, R4.reuse, R24, RZ ;  /* 0x000000180460723c */ /* 0x040ff000000418ff */
[C---:B------:R-:W-:Y:S01]  /*3e30*/  HMMA.16816.F32.BF16 R60, R4.reuse, R26, RZ ;  /* 0x0000001a043c723c */ /* 0x040fe200000418ff */
[----:B------:R-:W3:Y:S07]  /*3e40*/  LDSM.16.MT88.4 R24, [R2+0x900] ;  /* 0x000900000218783b */ /* 0x000eee0000004200 */
[C---:B------:R-:W-:Y:S08]  /*3e50*/  HMMA.16816.F32.BF16 R44, R4.reuse, R36, RZ ;  /* 0x00000024042c723c */ /* 0x040ff000000418ff */
[C---:B------:R-:W-:Y:S08]  /*3e60*/  HMMA.16816.F32.BF16 R92, R4.reuse, R38, RZ ;  /* 0x00000026045c723c */ /* 0x040ff000000418ff */
[C---:B----4-:R-:W-:Y:S08]  /*3e70*/  HMMA.16816.F32.BF16 R36, R4.reuse, R28, RZ ;  /* 0x0000001c0424723c */ /* 0x050ff000000418ff */
[C---:B------:R-:W-:Y:S01]  /*3e80*/  HMMA.16816.F32.BF16 R108, R4.reuse, R30, RZ ;  /* 0x0000001e046c723c */ /* 0x040fe200000418ff */
[----:B------:R-:W4:Y:S07]  /*3e90*/  LDSM.16.MT88.4 R28, [R2+0x3900] ;  /* 0x00390000021c783b */ /* 0x000f2e0000004200 */
[C---:B--2---:R-:W-:Y:S08]  /*3ea0*/  HMMA.16816.F32.BF16 R64, R4.reuse, R12, RZ ;  /* 0x0000000c0440723c */ /* 0x044ff000000418ff */
[C---:B------:R-:W-:Y:S01]  /*3eb0*/  HMMA.16816.F32.BF16 R112, R4.reuse, R14, RZ ;  /* 0x0000000e0470723c */ /* 0x040fe200000418ff */
[----:B------:R-:W2:Y:S07]  /*3ec0*/  LDSM.16.MT88.4 R12, [R2+0x6900] ;  /* 0x00690000020c783b */ /* 0x000eae0000004200 */
[C---:B------:R-:W-:Y:S08]  /*3ed0*/  HMMA.16816.F32.BF16 R104, R4.reuse, R32, RZ ;  /* 0x000000200468723c */ /* 0x040ff000000418ff */
[C---:B------:R-:W-:Y:S01]  /*3ee0*/  HMMA.16816.F32.BF16 R80, R4.reuse, R34, RZ ;  /* 0x000000220450723c */ /* 0x040fe200000418ff */
[----:B------:R-:W2:Y:S07]  /*3ef0*/  LDSM.16.MT88.4 R32, [R135+0x900] ;  /* 0x000900008720783b */ /* 0x000eae0000004200 */
[C---:B------:R-:W-:Y:S07]  /*3f00*/  HMMA.16816.F32.BF16 R116, R4.reuse, R42, RZ ;  /* 0x0000002a0474723c */ /* 0x040fee00000418ff */
[----:B------:R-:W-:Y:S01]  /*3f10*/  MOV R43, R120 ;  /* 0x00000078002b7202 */ /* 0x000fe20000000f00 */
[C---:B-1----:R-:W-:Y:S08]  /*3f20*/  HMMA.16816.F32.BF16 R128, R4.reuse, R22, RZ ;  /* 0x000000160480723c */ /* 0x042ff000000418ff */
[C---:B------:R-:W-:Y:S01]  /*3f30*/  HMMA.16816.F32.BF16 R120, R4.reuse, R20, RZ ;  /* 0x000000140478723c */ /* 0x040fe200000418ff */
[----:B------:R-:W-:Y:S07]  /*3f40*/  LDSM.16.MT88.4 R20, [R237+0x900] ;  /* 0x00090000ed14783b */ /* 0x000fee0000004200 */
[C---:B------:R-:W-:Y:S08]  /*3f50*/  HMMA.16816.F32.BF16 R136, R4.reuse, R16, RZ ;  /* 0x000000100488723c */ /* 0x040ff000000418ff */
[C---:B------:R-:W-:Y:S01]  /*3f60*/  HMMA.16816.F32.BF16 R180, R4.reuse, R18, RZ ;  /* 0x0000001204b4723c */ /* 0x040fe200000418ff */
[----:B------:R-:W1:Y:S07]  /*3f70*/  LDSM.16.MT88.4 R16, [R0+0x900] ;  /* 0x000900000010783b */ /* 0x000e6e0000004200 */
[----:B------:R-:W-:Y:S07]  /*3f80*/  HMMA.16816.F32.BF16 R88, R4, R40, RZ ;  /* 0x000000280458723c */ /* 0x000fee00000418ff */
[----:B------:R-:W-:Y:S01]  /*3f90*/  F2FP.BF16.PACK_AB R4, R144, R142 ;  /* 0x0000008e9004723e */ /* 0x000fe200000010ff */
[----:B------:R-:W-:Y:S01]  /*3fa0*/  IMAD.MOV.U32 R41, RZ, RZ, R148 ;  /* 0x000000ffff297224 */ /* 0x000fe200078e0094 */
[----:B------:R-:W-:-:S02]  /*3fb0*/  F2FP.BF16.PACK_AB R5, R252, R150 ;  /* 0x00000096fc05723e */ /* 0x000fc400000010ff */
[----:B------:R-:W-:Y:S02]  /*3fc0*/  F2FP.BF16.PACK_AB R6, R169, R43 ;  /* 0x0000002ba906723e */ /* 0x000fe400000010ff */
[----:B------:R-:W-:Y:S02]  /*3fd0*/  F2FP.BF16.PACK_AB R7, R168, R155 ;  /* 0x0000009ba807723e */ /* 0x000fe400000010ff */
[----:B------:R-:W-:-:S05]  /*3fe0*/  MOV R40, R149 ;  /* 0x0000009500287202 */ /* 0x000fca0000000f00 */
[C---:B---3--:R-:W-:Y:S07]  /*3ff0*/  HMMA.16816.F32.BF16 R172, R4.reuse, R26, R80 ;  /* 0x0000001a04ac723c */ /* 0x048fee0000041850 */
[----:B------:R-:W-:Y:S01]  /*4000*/  IMAD.MOV.U32 R83, RZ, RZ, R147 ;  /* 0x000000ffff537224 */ /* 0x000fe200078e0093 */
[----:B------:R-:W-:Y:S01]  /*4010*/  MOV R81, R145 ;  /* 0x0000009100517202 */ /* 0x000fe20000000f00 */
[----:B------:R-:W-:Y:S01]  /*4020*/  IMAD.MOV.U32 R82, RZ, RZ, R146 ;  /* 0x000000ffff527224 */ /* 0x000fe200078e0092 */
[----:B----4-:R-:W-:Y:S01]  /*4030*/  HMMA.16816.F32.BF16 R164, R4, R30, R72 ;  /* 0x0000001e04a4723c */ /* 0x010fe20000041848 */
[----:B------:R-:W-:-:S06]  /*4040*/  IMAD.MOV.U32 R80, RZ, RZ, R144 ;  /* 0x000000ffff507224 */ /* 0x000fcc00078e0090 */
[----:B------:R-:W-:Y:S01]  /*4050*/  IMAD.MOV.U32 R31, RZ, RZ, R141 ;  /* 0x000000ffff1f7224 */ /* 0x000fe200078e008d */
[----:B------:R-:W-:Y:S01]  /*4060*/  HMMA.16816.F32.BF16 R144, R4, R28, R56 ;  /* 0x0000001c0490723c */ /* 0x000fe20000041838 */
[----:B------:R-:W-:-:S06]  /*4070*/  IMAD.MOV.U32 R30, RZ, RZ, R140 ;  /* 0x000000ffff1e7224 */ /* 0x000fcc00078e008c */
[----:B------:R-:W-:Y:S01]  /*4080*/  MOV R28, R142 ;  /* 0x0000008e001c7202 */ /* 0x000fe20000000f00 */
[----:B------:R-:W-:Y:S01]  /*4090*/  HMMA.16816.F32.BF16 R232, R4, R24, R104 ;  /* 0x0000001804e8723c */ /* 0x000fe20000041868 */
[----:B------:R-:W-:Y:S01]  /*40a0*/  LDSM.16.MT88.4 R24, [R237+0x3900] ;  /* 0x00390000ed18783b */ /* 0x000fe20000004200 */
[----:B------:R-:W-:-:S06]  /*40b0*/  IMAD.MOV.U32 R29, RZ, RZ, R150 ;  /* 0x000000ffff1d7224 */ /* 0x000fcc00078e0096 */
[C---:B--2---:R-:W-:Y:S08]  /*40c0*/  HMMA.16816.F32.BF16 R140, R4.reuse, R12, R52 ;  /* 0x0000000c048c723c */ /* 0x044ff00000041834 */
[C---:B------:R-:W-:Y:S01]  /*40d0*/  HMMA.16816.F32.BF16 R104, R4.reuse, R14, R48 ;  /* 0x0000000e0468723c */ /* 0x040fe20000041830 */
[----:B------:R-:W2:Y:S07]  /*40e0*/  LDSM.16.MT88.4 R12, [R135+0x3900] ;  /* 0x00390000870c783b */ /* 0x000eae0000004200 */
[C---:B------:R-:W-:Y:S07]  /*40f0*/  HMMA.16816.F32.BF16 R176, R4.reuse, R34, R84 ;  /* 0x0000002204b0723c */ /* 0x040fee0000041854 */
[----:B------:R-:W-:Y:S01]  /*4100*/  MOV R87, R202 ;  /* 0x000000ca00577202 */ /* 0x000fe20000000f00 */
[----:B------:R-:W-:Y:S01]  /*4110*/  IMAD.MOV.U32 R86, RZ, RZ, R201 ;  /* 0x000000ffff567224 */ /* 0x000fe200078e00c9 */
[----:B------:R-:W-:Y:S01]  /*4120*/  MOV R84, R171 ;  /* 0x000000ab00547202 */ /* 0x000fe20000000f00 */
[----:B------:R-:W-:Y:S01]  /*4130*/  IMAD.MOV.U32 R85, RZ, RZ, R200 ;  /* 0x000000ffff557224 */ /* 0x000fe200078e00c8 */
[C---:B-1----:R-:W-:Y:S08]  /*4140*/  HMMA.16816.F32.BF16 R60, R4.reuse, R18, R60 ;  /* 0x00000012043c723c */ /* 0x042ff0000004183c */
[C---:B------:R-:W-:Y:S07]  /*4150*/  HMMA.16816.F32.BF16 R200, R4.reuse, R20, R100 ;  /* 0x0000001404c8723c */ /* 0x040fee0000041864 */
[----:B------:R-:W-:Y:S01]  /*4160*/  IMAD.MOV.U32 R102, RZ, RZ, R170 ;  /* 0x000000ffff667224 */ /* 0x000fe200078e00aa */
[----:B------:R-:W-:Y:S01]  /*4170*/  MOV R100, R168 ;  /* 0x000000a800647202 */ /* 0x000fe20000000f00 */
[----:B------:R-:W-:Y:S01]  /*4180*/  IMAD.MOV.U32 R101, RZ, RZ, R169 ;  /* 0x000000ffff657224 */ /* 0x000fe200078e00a9 */
[C---:B------:R-:W-:Y:S01]  /*4190*/  HMMA.16816.F32.BF16 R148, R4.reuse, R32, R68 ;  /* 0x000000200494723c */ /* 0x040fe20000041844 */
[----:B------:R-:W-:Y:S07]  /*41a0*/  LDSM.16.MT88.4 R32, [R0+0x6900] ;  /* 0x006900000020783b */ /* 0x000fee0000004200 */
[C---:B------:R-:W-:Y:S01]  /*41b0*/  HMMA.16816.F32.BF16 R168, R4.reuse, R22, R76 ;  /* 0x0000001604a8723c */ /* 0x040fe2000004184c */
[----:B------:R-:W1:Y:S06]  /*41c0*/  LDSM.16.MT88.4 R20, [R0+0x3900] ;  /* 0x003900000014783b */ /* 0x000e6c0000004200 */
[----:B------:R-:W-:Y:S01]  /*41d0*/  IMAD.MOV.U32 R79, RZ, RZ, R195 ;  /* 0x000000ffff4f7224 */ /* 0x000fe200078e00c3 */
[----:B------:R-:W-:Y:S01]  /*41e0*/  MOV R77, R193 ;  /* 0x000000c1004d7202 */ /* 0x000fe20000000f00 */
[----:B------:R-:W-:Y:S01]  /*41f0*/  IMAD.MOV.U32 R78, RZ, RZ, R194 ;  /* 0x000000ffff4e7224 */ /* 0x000fe200078e00c2 */
[----:B--2---:R-:W-:Y:S01]  /*4200*/  HMMA.16816.F32.BF16 R44, R4, R12, R44 ;  /* 0x0000000c042c723c */ /* 0x004fe2000004182c */
[----:B------:R-:W-:-:S07]  /*4210*/  IMAD.MOV.U32 R76, RZ, RZ, R192 ;  /* 0x000000ffff4c7224 */ /* 0x000fce00078e00c0 */
[C---:B------:R-:W-:Y:S01]  /*4220*/  HMMA.16816.F32.BF16 R192, R4.reuse, R16, R96 ;  /* 0x0000001004c0723c */ /* 0x040fe20000041860 */
[----:B------:R-:W2:Y:S06]  /*4230*/  LDSM.16.MT88.4 R16, [R135+0x6900] ;  /* 0x006900008710783b */ /* 0x000eac0000004200 */
[----:B------:R-:W-:Y:S01]  /*4240*/  IMAD.MOV.U32 R99, RZ, RZ, R10 ;  /* 0x000000ffff637224 */ /* 0x000fe200078e000a */
[C---:B------:R-:W-:Y:S01]  /*4250*/  HMMA.16816.F32.BF16 R48, R4.reuse, R14, R92 ;  /* 0x0000000e0430723c */ /* 0x040fe2000004185c */
[----:B------:R-:W-:Y:S01]  /*4260*/  FFMA.FTZ R10, R124, c[0x0][0x2d0], -R9 ;  /* 0x0000b4007c0a7a23 */ /* 0x000fe20000010809 */
[----:B------:R-:W3:Y:S01]  /*4270*/  LDSM.16.MT88.4 R12, [R237+0x6900] ;  /* 0x00690000ed0c783b */ /* 0x000ee20000004200 */
[----:B------:R-:W-:Y:S01]  /*4280*/  IMAD.MOV.U32 R98, RZ, RZ, R43 ;  /* 0x000000ffff627224 */ /* 0x000fe200078e002b */
[----:B------:R-:W-:Y:S01]  /*4290*/  MOV R97, R40 ;  /* 0x0000002800617202 */ /* 0x000fe20000000f00 */
[----:B------:R4:W-:Y:S01]  /*42a0*/  MUFU.EX2 R103, R10 ;  /* 0x0000000a00677308 */ /* 0x0009e20000000800 */
[----:B------:R-:W-:Y:S01]  /*42b0*/  IMAD.MOV.U32 R96, RZ, RZ, R41 ;  /* 0x000000ffff607224 */ /* 0x000fe200078e0029 */
[----:B------:R-:W-:Y:S01]  /*42c0*/  MOV R95, R155 ;  /* 0x0000009b005f7202 */ /* 0x000fe20000000f00 */
[----:B------:R-:W-:Y:S01]  /*42d0*/  HMMA.16816.F32.BF16 R40, R4, R26, R108 ;  /* 0x0000001a0428723c */ /* 0x000fe2000004186c */
[----:B------:R-:W-:Y:S01]  /*42e0*/  MOV R93, R76 ;  /* 0x0000004c005d7202 */ /* 0x000fe20000000f00 */
[----:B------:R-:W-:Y:S01]  /*42f0*/  IMAD.MOV.U32 R94, RZ, RZ, R99 ;  /* 0x000000ffff5e7224 */ /* 0x000fe200078e0063 */
[----:B------:R-:W-:Y:S01]  /*4300*/  MOV R124, R86 ;  /* 0x00000056007c7202 */ /* 0x000fe20000000f00 */
[----:B------:R-:W-:-:S02]  /*4310*/  IMAD.MOV.U32 R99, RZ, RZ, R100 ;  /* 0x000000ffff637224 */ /* 0x000fc400078e0064 */
[----:B------:R-:W-:Y:S01]  /*4320*/  IMAD.MOV.U32 R100, RZ, RZ, R101 ;  /* 0x000000ffff647224 */ /* 0x000fe200078e0065 */
[----:B------:R-:W-:Y:S01]  /*4330*/  MOV R110, R79 ;  /* 0x0000004f006e7202 */ /* 0x000fe20000000f00 */
[C---:B-1----:R-:W-:Y:S01]  /*4340*/  HMMA.16816.F32.BF16 R52, R4.reuse, R20, R64 ;  /* 0x000000140434723c */ /* 0x042fe20000041840 */
[----:B------:R-:W-:Y:S01]  /*4350*/  IMAD.MOV.U32 R108, RZ, RZ, R252 ;  /* 0x000000ffff6c7224 */ /* 0x000fe200078e00fc */
[----:B------:R-:W-:Y:S01]  /*4360*/  MOV R101, R102 ;  /* 0x0000006600657202 */ /* 0x000fe20000000f00 */
[----:B------:R-:W-:Y:S02]  /*4370*/  IMAD.MOV.U32 R111, RZ, RZ, R78 ;  /* 0x000000ffff6f7224 */ /* 0x000fe400078e004e */
[----:B----4-:R-:W-:Y:S02]  /*4380*/  FFMA.FTZ R10, R125, c[0x0][0x2d0], -R9 ;  /* 0x0000b4007d0a7a23 */ /* 0x010fe40000010809 */
[----:B------:R-:W-:Y:S01]  /*4390*/  IMAD.MOV.U32 R102, RZ, RZ, R84 ;  /* 0x000000ffff667224 */ /* 0x000fe200078e0054 */
[----:B------:R-:W-:Y:S01]  /*43a0*/  HMMA.16816.F32.BF16 R56, R4, R22, R112 ;  /* 0x000000160438723c */ /* 0x000fe20000041870 */
[----:B------:R1:W-:Y:S01]  /*43b0*/  MUFU.EX2 R155, R10 ;  /* 0x0000000a009b7308 */ /* 0x0003e20000000800 */
[----:B------:R-:W-:Y:S01]  /*43c0*/  IMAD.MOV.U32 R109, RZ, RZ, R85 ;  /* 0x000000ffff6d7224 */ /* 0x000fe200078e0055 */
[----:B------:R-:W-:Y:S01]  /*43d0*/  MOV R21, R83 ;  /* 0x0000005300157202 */ /* 0x000fe20000000f00 */
[----:B------:R-:W-:-:S02]  /*43e0*/  IMAD.MOV.U32 R125, RZ, RZ, R87 ;  /* 0x000000ffff7d7224 */ /* 0x000fc400078e0057 */
[----:B------:R-:W-:Y:S01]  /*43f0*/  IMAD.MOV.U32 R20, RZ, RZ, R82 ;  /* 0x000000ffff147224 */ /* 0x000fe200078e0052 */
[----:B------:R-:W-:Y:S01]  /*4400*/  MOV R22, R80 ;  /* 0x0000005000167202 */ /* 0x000fe20000000f00 */
[C---:B------:R-:W-:Y:S01]  /*4410*/  HMMA.16816.F32.BF16 R84, R4.reuse, R34, R180 ;  /* 0x000000220454723c */ /* 0x040fe200000418b4 */
[----:B------:R-:W-:Y:S01]  /*4420*/  IMAD.MOV.U32 R23, RZ, RZ, R81 ;  /* 0x000000ffff177224 */ /* 0x000fe200078e0051 */
[----:B------:R-:W-:Y:S01]  /*4430*/  MOV R114, R31 ;  /* 0x0000001f00727202 */ /* 0x000fe20000000f00 */
[----:B------:R-:W-:Y:S02]  /*4440*/  IMAD.MOV.U32 R115, RZ, RZ, R30 ;  /* 0x000000ffff737224 */ /* 0x000fe400078e001e */
[----:B------:R-:W-:Y:S02]  /*4450*/  IMAD.MOV.U32 R113, RZ, RZ, R28 ;  /* 0x000000ffff717224 */ /* 0x000fe400078e001c */
[----:B------:R-:W-:Y:S01]  /*4460*/  IMAD.MOV.U32 R112, RZ, RZ, R29 ;  /* 0x000000ffff707224 */ /* 0x000fe200078e001d */
[C---:B--2---:R-:W-:Y:S01]  /*4470*/  HMMA.16816.F32.BF16 R64, R4.reuse, R16, R88 ;  /* 0x000000100440723c */ /* 0x044fe20000041858 */
[----:B-1----:R-:W-:Y:S01]  /*4480*/  FFMA.FTZ R10, R126, c[0x0][0x2d0], -R9 ;  /* 0x0000b4007e0a7a23 */ /* 0x002fe20000010809 */
[----:B------:R-:W-:Y:S01]  /*4490*/  LDSM.16.MT88.4 R28, [R135+0x1100] ;  /* 0x00110000871c783b */ /* 0x000fe20000004200 */
[----:B------:R-:W-:Y:S01]  /*44a0*/  IMAD.MOV.U32 R35, RZ, RZ, R93 ;  /* 0x000000ffff237224 */ /* 0x000fe200078e005d */
[----:B------:R-:W-:Y:S01]  /*44b0*/  MOV R181, R94 ;  /* 0x0000005e00b57202 */ /* 0x000fe20000000f00 */
[----:B------:R1:W2:Y:S03]  /*44c0*/  MUFU.EX2 R126, R10 ;  /* 0x0000000a007e7308 */ /* 0x0002a60000000800 */
[C---:B------:R-:W-:Y:S01]  /*44d0*/  HMMA.16816.F32.BF16 R68, R4.reuse, R18, R116 ;  /* 0x000000120444723c */ /* 0x040fe20000041874 */
[----:B------:R-:W4:Y:S07]  /*44e0*/  LDSM.16.MT88.4 R16, [R2+0x1100] ;  /* 0x001100000210783b */ /* 0x000f2e0000004200 */
[----:B---3--:R-:W-:Y:S01]  /*44f0*/  HMMA.16816.F32.BF16 R72, R4, R12, R120 ;  /* 0x0000000c0448723c */ /* 0x008fe20000041878 */
[----:B-1----:R-:W-:Y:S01]  /*4500*/  FFMA.FTZ R10, R127, c[0x0][0x2d0], -R9 ;  /* 0x0000b4007f0a7a23 */ /* 0x002fe20000010809 */
[----:B------:R-:W-:Y:S01]  /*4510*/  MOV R127, R23 ;  /* 0x00000017007f7202 */ /* 0x000fe20000000f00 */
[----:B--2---:R-:W-:-:S05]  /*4520*/  IMAD.MOV.U32 R180, RZ, RZ, R126 ;  /* 0x000000ffffb47224 */ /* 0x004fca00078e007e */
[----:B------:R-:W-:Y:S01]  /*4530*/  HMMA.16816.F32.BF16 R36, R4, R24, R36 ;  /* 0x000000180424723c */ /* 0x000fe20000041824 */
[----:B------:R1:W2:Y:S01]  /*4540*/  MUFU.EX2 R91, R10 ;  /* 0x0000000a005b7308 */ /* 0x0002a20000000800 */
[----:B------:R-:W-:Y:S01]  /*4550*/  LDSM.16.MT88.4 R24, [R2+0x4100] ;  /* 0x004100000218783b */ /* 0x000fe20000004200 */
[----:B------:R-:W-:-:S05]  /*4560*/  IMAD.MOV.U32 R126, RZ, RZ, R22 ;  /* 0x000000ffff7e7224 */ /* 0x000fca00078e0016 */
[----:B------:R-:W-:Y:S07]  /*4570*/  HMMA.16816.F32.BF16 R80, R4, R32, R136 ;  /* 0x000000200450723c */ /* 0x000fee0000041888 */
[----:B------:R-:W-:Y:S01]  /*4580*/  MOV R32, R97 ;  /* 0x0000006100207202 */ /* 0x000fe20000000f00 */
[----:B------:R-:W-:Y:S02]  /*4590*/  IMAD.MOV.U32 R33, RZ, RZ, R98 ;  /* 0x000000ffff217224 */ /* 0x000fe400078e0062 */
[----:B-1----:R-:W-:-:S02]  /*45a0*/  FFMA.FTZ R10, R133, c[0x0][0x2d0], -R8 ;  /* 0x0000b400850a7a23 */ /* 0x002fc40000010808 */
[----:B--2---:R-:W-:Y:S02]  /*45b0*/  IMAD.MOV.U32 R183, RZ, RZ, R91 ;  /* 0x000000ffffb77224 */ /* 0x004fe400078e005b */
[----:B------:R1:W2:Y:S01]  /*45c0*/  MUFU.EX2 R92, R10 ;  /* 0x0000000a005c7308 */ /* 0x0002a20000000800 */
[----:B------:R-:W-:Y:S02]  /*45d0*/  IMAD.MOV.U32 R133, RZ, RZ, R20 ;  /* 0x000000ffff857224 */ /* 0x000fe400078e0014 */
[----:B-1----:R-:W-:Y:S01]  /*45e0*/  FFMA.FTZ R10, R134, c[0x0][0x2d0], -R8 ;  /* 0x0000b400860a7a23 */ /* 0x002fe20000010808 */
[----:B------:R-:W-:Y:S01]  /*45f0*/  MOV R134, R111 ;  /* 0x0000006f00867202 */ /* 0x000fe20000000f00 */
[----:B--2---:R-:W-:-:S03]  /*4600*/  IMAD.MOV.U32 R123, RZ, RZ, R92 ;  /* 0x000000ffff7b7224 */ /* 0x004fc600078e005c */
[----:B------:R-:W1:Y:S01]  /*4610*/  MUFU.EX2 R88, R10 ;  /* 0x0000000a00587308 */ /* 0x000e620000000800 */
[----:B------:R-:W-:Y:S02]  /*4620*/  IMAD.MOV.U32 R92, RZ, RZ, R77 ;  /* 0x000000ffff5c7224 */ /* 0x000fe400078e004d */
[----:B------:R-:W-:Y:S01]  /*4630*/  HMMA.16816.F32.BF16 R76, R4, R14, R128 ;  /* 0x0000000e044c723c */ /* 0x000fe20000041880 */
[----:B------:R-:W2:Y:S01]  /*4640*/  LDSM.16.MT88.4 R12, [R2+0x7100] ;  /* 0x00710000020c783b */ /* 0x000ea20000004200 */
[----:B------:R-:W-:-:S05]  /*4650*/  IMAD.MOV.U32 R34, RZ, RZ, R92 ;  /* 0x000000ffff227224 */ /* 0x000fca00078e005c */
[----:B------:R-:W-:Y:S01]  /*4660*/  F2FP.BF16.PACK_AB R4, R155, R103 ;  /* 0x000000679b04723e */ /* 0x000fe200000010ff */
[----:B------:R-:W-:Y:S01]  /*4670*/  IMAD.MOV.U32 R131, RZ, RZ, R21 ;  /* 0x000000ffff837224 */ /* 0x000fe200078e0015 */
[----:B------:R-:W-:Y:S01]  /*4680*/  F2FP.BF16.PACK_AB R6, R183, R180 ;  /* 0x000000b4b706723e */ /* 0x000fe200000010ff */
[----:B------:R-:W3:Y:S01]  /*4690*/  LDSM.16.MT88.4 R20, [R237+0x1100] ;  /* 0x00110000ed14783b */ /* 0x000ee20000004200 */
[----:B------:R-:W-:Y:S01]  /*46a0*/  MOV R130, R108 ;  /* 0x0000006c00827202 */ /* 0x000fe20000000f00 */
[----:B------:R-:W-:Y:S01]  /*46b0*/  IMAD.MOV.U32 R129, RZ, RZ, R109 ;  /* 0x000000ffff817224 */ /* 0x000fe200078e006d */
[----:B-1----:R-:W-:Y:S01]  /*46c0*/  MOV R182, R88 ;  /* 0x0000005800b67202 */ /* 0x002fe20000000f00 */
[----:B------:R-:W-:Y:S02]  /*46d0*/  FFMA.FTZ R10, R161, c[0x0][0x2d0], -R8 ;  /* 0x0000b400a10a7a23 */ /* 0x000fe40000010808 */
[----:B------:R-:W-:Y:S01]  /*46e0*/  IMAD.MOV.U32 R161, RZ, RZ, R96 ;  /* 0x000000ffffa17224 */ /* 0x000fe200078e0060 */
[----:B------:R-:W-:Y:S01]  /*46f0*/  F2FP.BF16.PACK_AB R5, R182, R123 ;  /* 0x0000007bb605723e */ /* 0x000fe200000010ff */
[----:B------:R1:W-:Y:S01]  /*4700*/  MUFU.EX2 R252, R10 ;  /* 0x0000000a00fc7308 */ /* 0x0003e20000000800 */
[----:B------:R-:W-:-:S02]  /*4710*/  IMAD.MOV.U32 R128, RZ, RZ, R110 ;  /* 0x000000ffff807224 */ /* 0x000fc400078e006e */
[----:B-1----:R-:W-:Y:S02]  /*4720*/  FFMA.FTZ R10, R160, c[0x0][0x2d0], -R8 ;  /* 0x0000b400a00a7a23 */ /* 0x002fe40000010808 */
[----:B------:R-:W-:-:S04]  /*4730*/  IMAD.MOV.U32 R160, RZ, RZ, R95 ;  /* 0x000000ffffa07224 */ /* 0x000fc800078e005f */
[----:B------:R-:W1:Y:S02]  /*4740*/  MUFU.EX2 R10, R10 ;  /* 0x0000000a000a7308 */ /* 0x000e640000000800 */
[----:B-1----:R-:W-:-:S07]  /*4750*/  F2FP.BF16.PACK_AB R7, R10, R252 ;  /* 0x000000fc0a07723e */ /* 0x002fce00000010ff */
[C---:B----4-:R-:W-:Y:S07]  /*4760*/  HMMA.16816.F32.BF16 R88, R4.reuse, R16, R232 ;  /* 0x000000100458723c */ /* 0x050fee00000418e8 */
[----:B------:R-:W-:Y:S01]  /*4770*/  IMAD.MOV.U32 R232, RZ, RZ, R99 ;  /* 0x000000ffffe87224 */ /* 0x000fe200078e0063 */
[----:B------:R-:W-:Y:S01]  /*4780*/  HMMA.16816.F32.BF16 R92, R4, R18, R172 ;  /* 0x00000012045c723c */ /* 0x000fe200000418ac */
[----:B------:R-:W1:Y:S01]  /*4790*/  LDSM.16.MT88.4 R16, [R0+0x1100] ;  /* 0x001100000010783b */ /* 0x000e620000004200 */
[----:B------:R-:W-:Y:S01]  /*47a0*/  MOV R233, R100 ;  /* 0x0000006400e97202 */ /* 0x000fe20000000f00 */
[----:B------:R-:W-:-:S02]  /*47b0*/  IMAD.MOV.U32 R234, RZ, RZ, R101 ;  /* 0x000000ffffea7224 */ /* 0x000fc400078e0065 */
[----:B------:R-:W-:Y:S02]  /*47c0*/  IMAD.MOV.U32 R235, RZ, RZ, R102 ;  /* 0x000000ffffeb7224 */ /* 0x000fe400078e0066 */
[----:B------:R-:W-:Y:S01]  /*47d0*/  MOV R175, R103 ;  /* 0x0000006700af7202 */ /* 0x000fe20000000f00 */
[----:B--2---:R-:W-:Y:S01]  /*47e0*/  HMMA.16816.F32.BF16 R116, R4, R12, R140 ;  /* 0x0000000c0474723c */ /* 0x004fe2000004188c */
[----:B------:R-:W-:Y:S01]  /*47f0*/  MOV R172, R126 ;  /* 0x0000007e00ac7202 */ /* 0x000fe20000000f00 */
[----:B------:R-:W-:Y:S02]  /*4800*/  IMAD.MOV.U32 R173, RZ, RZ, R112 ;  /* 0x000000ffffad7224 */ /* 0x000fe400078e0070 */
[----:B------:R-:W-:-:S04]  /*4810*/  IMAD.MOV.U32 R174, RZ, RZ, R113 ;  /* 0x000000ffffae7224 */ /* 0x000fc800078e0071 */
[C---:B------:R-:W-:Y:S01]  /*4820*/  HMMA.16816.F32.BF16 R104, R4.reuse, R14, R104 ;  /* 0x0000000e0468723c */ /* 0x040fe20000041868 */
[----:B------:R-:W2:Y:S07]  /*4830*/  LDSM.16.MT88.4 R12, [R135+0x4100] ;  /* 0x00410000870c783b */ /* 0x000eae0000004200 */
[C---:B------:R-:W-:Y:S08]  /*4840*/  HMMA.16816.F32.BF16 R96, R4.reuse, R24, R144 ;  /* 0x000000180460723c */ /* 0x040ff00000041890 */
[C---:B------:R-:W-:Y:S01]  /*4850*/  HMMA.16816.F32.BF16 R100, R4.reuse, R26, R164 ;  /* 0x0000001a0464723c */ /* 0x040fe200000418a4 */
[----:B------:R-:W4:Y:S06]  /*4860*/  LDSM.16.MT88.4 R24, [R237+0x4100] ;  /* 0x00410000ed18783b */ /* 0x000f2c0000004200 */
[----:B------:R-:W-:Y:S01]  /*4870*/  MOV R164, R181 ;  /* 0x000000b500a47202 */ /* 0x000fe20000000f00 */
[----:B------:R-:W-:Y:S01]  /*4880*/  HMMA.16816.F32.BF16 R108, R4, R30, R176 ;  /* 0x0000001e046c723c */ /* 0x000fe200000418b0 */
[----:B------:R-:W-:Y:S01]  /*4890*/  MOV R181, R131 ;  /* 0x0000008300b57202 */ /* 0x000fe20000000f00 */
[----:B------:R-:W-:Y:S01]  /*48a0*/  IMAD.MOV.U32 R165, RZ, RZ, R35 ;  /* 0x000000ffffa57224 */ /* 0x000fe200078e0023 */
[----:B------:R-:W-:Y:S01]  /*48b0*/  MOV R167, R235 ;  /* 0x000000eb00a77202 */ /* 0x000fe20000000f00 */
[----:B------:R-:W-:Y:S01]  /*48c0*/  IMAD.MOV.U32 R235, RZ, RZ, R10 ;  /* 0x000000ffffeb7224 */ /* 0x000fe200078e000a */
[----:B------:R-:W-:Y:S01]  /*48d0*/  MOV R35, R124 ;  /* 0x0000007c00237202 */ /* 0x000fe20000000f00 */
[----:B------:R-:W-:-:S02]  /*48e0*/  FFMA.FTZ R10, R162, c[0x0][0x2d0], -R9 ;  /* 0x0000b400a20a7a23 */ /* 0x000fc40000010809 */
[----:B------:R-:W-:Y:S01]  /*48f0*/  IMAD.MOV.U32 R177, RZ, RZ, R123 ;  /* 0x000000ffffb17224 */ /* 0x000fe200078e007b */
[C---:B------:R-:W-:Y:S01]  /*4900*/  HMMA.16816.F32.BF16 R136, R4.reuse, R28, R148 ;  /* 0x0000001c0488723c */ /* 0x040fe20000041894 */
[----:B------:R-:W-:Y:S02]  /*4910*/  IMAD.MOV.U32 R179, RZ, RZ, R160 ;  /* 0x000000ffffb37224 */ /* 0x000fe400078e00a0 */
[----:B------:R-:W-:Y:S02]  /*4920*/  IMAD.MOV.U32 R160, RZ, RZ, R127 ;  /* 0x000000ffffa07224 */ /* 0x000fe400078e007f */
[----:B------:R-:W-:Y:S02]  /*4930*/  IMAD.MOV.U32 R166, RZ, RZ, R34 ;  /* 0x000000ffffa67224 */ /* 0x000fe400078e0022 */
[----:B------:R-:W-:Y:S01]  /*4940*/  IMAD.MOV.U32 R28, RZ, RZ, R33 ;  /* 0x000000ffff1c7224 */ /* 0x000fe200078e0021 */
[----:B---3--:R-:W-:Y:S01]  /*4950*/  HMMA.16816.F32.BF16 R120, R4, R20, R200 ;  /* 0x000000140478723c */ /* 0x008fe200000418c8 */
[----:B------:R-:W-:Y:S01]  /*4960*/  MOV R33, R128 ;  /* 0x0000008000217202 */ /* 0x000fe20000000f00 */
[----:B------:R-:W-:Y:S01]  /*4970*/  IMAD.MOV.U32 R29, RZ, RZ, R130 ;  /* 0x000000ffff1d7224 */ /* 0x000fe200078e0082 */
[----:B------:R3:W-:Y:S01]  /*4980*/  MUFU.EX2 R200, R10 ;  /* 0x0000000a00c87308 */ /* 0x0007e20000000800 */
[----:B------:R-:W-:Y:S01]  /*4990*/  IMAD.MOV.U32 R34, RZ, RZ, R115 ;  /* 0x000000ffff227224 */ /* 0x000fe200078e0073 */
[----:B------:R-:W-:-:S02]  /*49a0*/  MOV R178, R33 ;  /* 0x0000002100b27202 */ /* 0x000fc40000000f00 */
[----:B------:R-:W-:Y:S01]  /*49b0*/  IMAD.MOV.U32 R201, RZ, RZ, R233 ;  /* 0x000000ffffc97224 */ /* 0x000fe200078e00e9 */
[----:B------:R-:W-:Y:S01]  /*49c0*/  MOV R233, R32 ;  /* 0x0000002000e97202 */ /* 0x000fe20000000f00 */
[----:B------:R-:W-:Y:S01]  /*49d0*/  IMAD.MOV.U32 R32, RZ, RZ, R129 ;  /* 0x000000ffff207224 */ /* 0x000fe200078e0081 */
[C---:B-1----:R-:W-:Y:S01]  /*49e0*/  HMMA.16816.F32.BF16 R148, R4.reuse, R16, R192 ;  /* 0x000000100494723c */ /* 0x042fe200000418c0 */
[----:B------:R-:W-:Y:S01]  /*49f0*/  MOV R202, R232 ;  /* 0x000000e800ca7202 */ /* 0x000fe20000000f00 */
[----:B------:R-:W-:Y:S02]  /*4a00*/  IMAD.MOV.U32 R232, RZ, RZ, R234 ;  /* 0x000000ffffe87224 */ /* 0x000fe400078e00ea */
[----:B------:R-:W-:Y:S02]  /*4a10*/  IMAD.MOV.U32 R234, RZ, RZ, R183 ;  /* 0x000000ffffea7224 */ /* 0x000fe400078e00b7 */
[----:B------:R-:W-:Y:S02]  /*4a20*/  IMAD.MOV.U32 R183, RZ, RZ, R133 ;  /* 0x000000ffffb77224 */ /* 0x000fe400078e0085 */
[----:B------:R-:W-:Y:S01]  /*4a30*/  HMMA.16816.F32.BF16 R128, R4, R22, R168 ;  /* 0x000000160480723c */ /* 0x000fe200000418a8 */
[----:B------:R-:W1:Y:S01]  /*4a40*/  LDSM.16.MT88.4 R20, [R0+0x4100] ;  /* 0x004100000014783b */ /* 0x000e620000004200 */
[----:B------:R-:W-:-:S02]  /*4a50*/  IMAD.MOV.U32 R133, RZ, RZ, R125 ;  /* 0x000000ffff857224 */ /* 0x000fc400078e007d */
[----:B---3--:R-:W-:Y:S02]  /*4a60*/  FFMA.FTZ R10, R242, c[0x0][0x2d0], -R9 ;  /* 0x0000b400f20a7a23 */ /* 0x008fe40000010809 */
[----:B------:R-:W-:Y:S01]  /*4a70*/  IMAD.MOV.U32 R203, RZ, RZ, R175 ;  /* 0x000000ffffcb7224 */ /* 0x000fe200078e00af */
[----:B------:R-:W-:Y:S01]  /*4a80*/  MOV R175, R114 ;  /* 0x0000007200af7202 */ /* 0x000fe20000000f00 */
[C---:B------:R-:W-:Y:S01]  /*4a90*/  HMMA.16816.F32.BF16 R144, R4.reuse, R18, R60 ;  /* 0x000000120490723c */ /* 0x040fe2000004183c */
[----:B------:R-:W3:Y:S01]  /*4aa0*/  LDSM.16.MT88.4 R16, [R135+0x7100] ;  /* 0x007100008710783b */ /* 0x000ee20000004200 */
[----:B------:R4:W1:Y:S01]  /*4ab0*/  MUFU.EX2 R195, R10 ;  /* 0x0000000a00c37308 */ /* 0x0008620000000800 */
[----:B------:R-:W-:Y:S02]  /*4ac0*/  IMAD.MOV.U32 R162, RZ, RZ, R183 ;  /* 0x000000ffffa27224 */ /* 0x000fe400078e00b7 */
[----:B------:R-:W-:Y:S02]  /*4ad0*/  IMAD.MOV.U32 R242, RZ, RZ, R179 ;  /* 0x000000fffff27224 */ /* 0x000fe400078e00b3 */
[----:B------:R-:W-:Y:S01]  /*4ae0*/  IMAD.MOV.U32 R179, RZ, RZ, R34 ;  /* 0x000000ffffb37224 */ /* 0x000fe200078e0022 */
[----:B--2---:R-:W-:Y:S01]  /*4af0*/  HMMA.16816.F32.BF16 R140, R4, R12, R44 ;  /* 0x0000000c048c723c */ /* 0x004fe2000004182c */
[----:B------:R-:W-:-:S07]  /*4b00*/  IMAD.MOV.U32 R176, RZ, RZ, R32 ;  /* 0x000000ffffb07224 */ /* 0x000fce00078e0020 */
[----:B------:R-:W-:Y:S01]  /*4b10*/  HMMA.16816.F32.BF16 R124, R4, R14, R48 ;  /* 0x0000000e047c723c */ /* 0x000fe20000041830 */
[----:B------:R-:W2:Y:S01]  /*4b20*/  LDSM.16.MT88.4 R12, [R237+0x7100] ;  /* 0x00710000ed0c783b */ /* 0x000ea20000004200 */
[----:B----4-:R-:W-:-:S04]  /*4b30*/  FFMA.FTZ R10, R163, c[0x0][0x2d0], -R9 ;  /* 0x0000b400a30a7a23 */ /* 0x010fc80000010809 */
[----:B------:R4:W-:Y:S02]  /*4b40*/  MUFU.EX2 R194, R10 ;  /* 0x0000000a00c27308 */ /* 0x0009e40000000800 */
[C---:B------:R-:W-:Y:S08]  /*4b50*/  HMMA.16816.F32.BF16 R112, R4.reuse, R24, R36 ;  /* 0x000000180470723c */ /* 0x040ff00000041824 */
[----:B------:R-:W-:Y:S01]  /*4b60*/  HMMA.16816.F32.BF16 R36, R4, R26, R40 ;  /* 0x0000001a0424723c */ /* 0x000fe20000041828 */
[----:B------:R-:W2:Y:S01]  /*4b70*/  LDSM.16.MT88.4 R24, [R0+0x7100] ;  /* 0x007100000018783b */ /* 0x000ea20000004200 */
[----:B----4-:R-:W-:-:S06]  /*4b80*/  FFMA.FTZ R10, R240, c[0x0][0x2d0], -R9 ;  /* 0x0000b400f00a7a23 */ /* 0x010fcc0000010809 */
[C---:B-1----:R-:W-:Y:S01]  /*4b90*/  HMMA.16816.F32.BF16 R48, R4.reuse, R20, R52 ;  /* 0x000000140430723c */ /* 0x042fe20000041834 */
[----:B------:R-:W-:Y:S01]  /*4ba0*/  IMAD.MOV.U32 R240, RZ, RZ, R28 ;  /* 0x000000fffff07224 */ /* 0x000fe200078e001c */
[----:B------:R1:W-:Y:S06]  /*4bb0*/  MUFU.EX2 R193, R10 ;  /* 0x0000000a00c17308 */ /* 0x0003ec0000000800 */
[C---:B---3--:R-:W-:Y:S08]  /*4bc0*/  HMMA.16816.F32.BF16 R52, R4.reuse, R16, R64 ;  /* 0x000000100434723c */ /* 0x048ff00000041840 */
[----:B------:R-:W-:Y:S01]  /*4bd0*/  HMMA.16816.F32.BF16 R40, R4, R18, R68 ;  /* 0x000000120428723c */ /* 0x000fe20000041844 */
[----:B------:R-:W3:Y:S01]  /*4be0*/  LDSM.16.MT88.4 R16, [R2+0x7900] ;  /* 0x007900000210783b */ /* 0x000ee20000004200 */
[----:B-1----:R-:W-:Y:S01]  /*4bf0*/  FFMA.FTZ R10, R244, c[0x0][0x2d0], -R8 ;  /* 0x0000b400f40a7a23 */ /* 0x002fe20000010808 */
[----:B------:R-:W-:-:S02]  /*4c00*/  MOV R244, R29 ;  /* 0x0000001d00f47202 */ /* 0x000fc40000000f00 */
[----:B------:R-:W-:Y:S01]  /*4c10*/  LDSM.16.MT88.4 R28, [R237+0x1900] ;  /* 0x00190000ed1c783b */ /* 0x000fe20000004200 */
[----:B------:R1:W-:Y:S02]  /*4c20*/  MUFU.EX2 R192, R10 ;  /* 0x0000000a00c07308 */ /* 0x0003e40000000800 */
[C---:B------:R-:W-:Y:S01]  /*4c30*/  HMMA.16816.F32.BF16 R44, R4.reuse, R22, R56 ;  /* 0x00000016042c723c */ /* 0x040fe20000041838 */
[----:B------:R-:W-:Y:S07]  /*4c40*/  LDSM.16.MT88.4 R20, [R2+0x4900] ;  /* 0x004900000214783b */ /* 0x000fee0000004200 */
[----:B--2---:R-:W-:Y:S01]  /*4c50*/  HMMA.16816.F32.BF16 R56, R4, R12, R72 ;  /* 0x0000000c0438723c */ /* 0x004fe20000041848 */
[----:B-1----:R-:W-:-:S02]  /*4c60*/  FFMA.FTZ R10, R243, c[0x0][0x2d0], -R8 ;  /* 0x0000b400f30a7a23 */ /* 0x002fc40000010808 */
[----:B------:R-:W-:-:S05]  /*4c70*/  IMAD.MOV.U32 R243, RZ, RZ, R172 ;  /* 0x000000fffff37224 */ /* 0x000fca00078e00ac */
[C---:B------:R-:W-:Y:S01]  /*4c80*/  HMMA.16816.F32.BF16 R168, R4.reuse, R14, R76 ;  /* 0x0000000e04a8723c */ /* 0x040fe2000004184c */
[----:B------:R1:W2:Y:S01]  /*4c90*/  MUFU.EX2 R183, R10 ;  /* 0x0000000a00b77308 */ /* 0x0002a20000000800 */
[----:B------:R-:W-:Y:S01]  /*4ca0*/  IMAD.MOV.U32 R172, RZ, RZ, R173 ;  /* 0x000000ffffac7224 */ /* 0x000fe200078e00ad */
[----:B------:R-:W-:Y:S01]  /*4cb0*/  MOV R173, R174 ;  /* 0x000000ae00ad7202 */ /* 0x000fe20000000f00 */
[----:B------:R-:W-:Y:S01]  /*4cc0*/  IMAD.MOV.U32 R174, RZ, RZ, R175 ;  /* 0x000000ffffae7224 */ /* 0x000fe200078e00af */
[----:B------:R-:W-:Y:S01]  /*4cd0*/  MOV R175, R35 ;  /* 0x0000002300af7202 */ /* 0x000fe20000000f00 */
[----:B------:R-:W-:Y:S02]  /*4ce0*/  LDSM.16.MT88.4 R12, [R135+0x1900] ;  /* 0x00190000870c783b */ /* 0x000fe40000004200 */
[C---:B------:R-:W-:Y:S02]  /*4cf0*/  HMMA.16816.F32.BF16 R64, R4.reuse, R24, R80 ;  /* 0x000000180440723c */ /* 0x040fe40000041850 */
[----:B------:R-:W4:Y:S06]  /*4d00*/  LDSM.16.MT88.4 R32, [R2+0x1900] ;  /* 0x001900000220783b */ /* 0x000f2c0000004200 */
[----:B------:R-:W-:Y:S01]  /*4d10*/  HMMA.16816.F32.BF16 R60, R4, R26, R84 ;  /* 0x0000001a043c723c */ /* 0x000fe20000041854 */
[----:B-1----:R-:W-:Y:S01]  /*4d20*/  FFMA.FTZ R10, R246, c[0x0][0x2d0], -R8 ;  /* 0x0000b400f60a7a23 */ /* 0x002fe20000010808 */
[----:B------:R-:W1:Y:S01]  /*4d30*/  LDSM.16.MT88.4 R24, [R0+0x1900] ;  /* 0x001900000018783b */ /* 0x000e620000004200 */
[----:B------:R-:W-:-:S02]  /*4d40*/  IMAD.MOV.U32 R246, RZ, RZ, R164 ;  /* 0x000000fffff67224 */ /* 0x000fc400078e00a4 */
[----:B------:R-:W-:Y:S01]  /*4d50*/  IMAD.MOV.U32 R164, RZ, RZ, R165 ;  /* 0x000000ffffa47224 */ /* 0x000fe200078e00a5 */
[----:B------:R-:W-:Y:S01]  /*4d60*/  MOV R165, R166 ;  /* 0x000000a600a57202 */ /* 0x000fe20000000f00 */
[----:B------:R-:W-:Y:S01]  /*4d70*/  IMAD.MOV.U32 R166, RZ, RZ, R167 ;  /* 0x000000ffffa67224 */ /* 0x000fe200078e00a7 */
[----:B------:R-:W-:Y:S01]  /*4d80*/  F2FP.BF16.PACK_AB R4, R195, R200 ;  /* 0x000000c8c304723e */ /* 0x000fe200000010ff */
[----:B------:R-:W-:Y:S01]  /*4d90*/  IMAD.MOV.U32 R167, RZ, RZ, R232 ;  /* 0x000000ffffa77224 */ /* 0x000fe200078e00e8 */
[----:B------:R-:W-:Y:S01]  /*4da0*/  MOV R232, R233 ;  /* 0x000000e900e87202 */ /* 0x000fe20000000f00 */
[----:B------:R-:W-:Y:S01]  /*4db0*/  IMAD.MOV.U32 R233, RZ, RZ, R182 ;  /* 0x000000ffffe97224 */ /* 0x000fe200078e00b6 */
[----:B--2---:R-:W-:Y:S01]  /*4dc0*/  F2FP.BF16.PACK_AB R5, R183, R192 ;  /* 0x000000c0b705723e */ /* 0x004fe200000010ff */
[----:B------:R2:W-:Y:S01]  /*4dd0*/  MUFU.EX2 R182, R10 ;  /* 0x0000000a00b67308 */ /* 0x0005e20000000800 */
[----:B------:R-:W-:Y:S01]  /*4de0*/  F2FP.BF16.PACK_AB R6, R193, R194 ;  /* 0x000000c2c106723e */ /* 0x000fe200000010ff */
[----:B--2---:R-:W-:-:S02]  /*4df0*/  FFMA.FTZ R10, R245, c[0x0][0x2d0], -R8 ;  /* 0x0000b400f50a7a23 */ /* 0x004fc40000010808 */
[----:B------:R-:W-:-:S04]  /*4e00*/  IMAD.MOV.U32 R245, RZ, RZ, R181 ;  /* 0x000000fffff57224 */ /* 0x000fc800078e00b5 */
[----:B------:R-:W2:Y:S02]  /*4e10*/  MUFU.EX2 R181, R10 ;  /* 0x0000000a00b57308 */ /* 0x000ea40000000800 */
[----:B--2---:R-:W-:Y:S01]  /*4e20*/  F2FP.BF16.PACK_AB R7, R181, R182 ;  /* 0x000000b6b507723e */ /* 0x004fe200000010ff */
[----:B------:R-:W-:-:S06]  /*4e30*/  FFMA.FTZ R10, R247, c[0x0][0x2d0], -R9 ;  /* 0x0000b400f70a7a23 */ /* 0x000fcc0000010809 */
[C---:B---3--:R-:W-:Y:S08]  /*4e40*/  HMMA.16816.F32.BF16 R116, R4.reuse, R16, R116 ;  /* 0x000000100474723c */ /* 0x048ff00000041874 */
[C---:B------:R-:W-:Y:S01]  /*4e50*/  HMMA.16816.F32.BF16 R80, R4.reuse, R18, R104 ;  /* 0x000000120450723c */ /* 0x040fe20000041868 */
[----:B------:R-:W2:Y:S07]  /*4e60*/  LDSM.16.MT88.4 R16, [R135+0x4900] ;  /* 0x004900008710783b */ /* 0x000eae0000004200 */
[C---:B----4-:R-:W-:Y:S07]  /*4e70*/  HMMA.16816.F32.BF16 R68, R4.reuse, R32, R88 ;  /* 0x000000200444723c */ /* 0x050fee0000041858 */
[----:B------:R-:W-:Y:S01]  /*4e80*/  IMAD.MOV.U32 R32, RZ, RZ, R176 ;  /* 0x000000ffff207224 */ /* 0x000fe200078e00b0 */
[----:B------:R-:W-:Y:S01]  /*4e90*/  HMMA.16816.F32.BF16 R136, R4, R12, R136 ;  /* 0x0000000c0488723c */ /* 0x000fe20000041888 */
[----:B------:R-:W-:Y:S01]  /*4ea0*/  MOV R33, R162 ;  /* 0x000000a200217202 */ /* 0x000fe20000000f00 */
[----:B------:R-:W-:Y:S01]  /*4eb0*/  IMAD.MOV.U32 R176, RZ, RZ, R232 ;  /* 0x000000ffffb07224 */ /* 0x000fe200078e00e8 */
[----:B------:R-:W-:Y:S01]  /*4ec0*/  MOV R232, R233 ;  /* 0x000000e900e87202 */ /* 0x000fe20000000f00 */
[----:B------:R-:W-:-:S04]  /*4ed0*/  IMAD.MOV.U32 R233, RZ, RZ, R180 ;  /* 0x000000ffffe97224 */ /* 0x000fc800078e00b4 */
[C---:B------:R-:W-:Y:S01]  /*4ee0*/  HMMA.16816.F32.BF16 R88, R4.reuse, R14, R108 ;  /* 0x0000000e0458723c */ /* 0x040fe2000004186c */
[----:B------:R-:W3:Y:S07]  /*4ef0*/  LDSM.16.MT88.4 R12, [R237+0x4900] ;  /* 0x00490000ed0c783b */ /* 0x000eee0000004200 */
[C---:B------:R-:W-:Y:S07]  /*4f00*/  HMMA.16816.F32.BF16 R84, R4.reuse, R20, R96 ;  /* 0x000000140454723c */ /* 0x040fee0000041860 */
[----:B------:R-:W-:Y:S01]  /*4f10*/  IMAD.MOV.U32 R99, RZ, RZ, R164 ;  /* 0x000000ffff637224 */ /* 0x000fe200078e00a4 */
[----:B------:R-:W-:Y:S01]  /*4f20*/  MOV R97, R166 ;  /* 0x000000a600617202 */ /* 0x000fe20000000f00 */
[----:B------:R-:W-:Y:S01]  /*4f30*/  IMAD.MOV.U32 R98, RZ, RZ, R165 ;  /* 0x000000ffff627224 */ /* 0x000fe200078e00a5 */
[----:B------:R-:W-:Y:S01]  /*4f40*/  HMMA.16816.F32.BF16 R72, R4, R34, R92 ;  /* 0x000000220448723c */ /* 0x000fe2000004185c */
[----:B------:R-:W-:-:S06]  /*4f50*/  IMAD.MOV.U32 R96, RZ, RZ, R167 ;  /* 0x000000ffff607224 */ /* 0x000fcc00078e00a7 */
[----:B------:R-:W-:Y:S01]  /*4f60*/  MOV R34, R179 ;  /* 0x000000b300227202 */ /* 0x000fe20000000f00 */
[C---:B------:R-:W-:Y:S01]  /*4f70*/  HMMA.16816.F32.BF16 R76, R4.reuse, R22, R100 ;  /* 0x00000016044c723c */ /* 0x040fe20000041864 */
[----:B------:R-:W-:Y:S01]  /*4f80*/  IMAD.MOV.U32 R35, RZ, RZ, R178 ;  /* 0x000000ffff237224 */ /* 0x000fe200078e00b2 */
[----:B------:R4:W-:Y:S01]  /*4f90*/  MUFU.EX2 R179, R10 ;  /* 0x0000000a00b37308 */ /* 0x0009e20000000800 */
[----:B------:R-:W3:Y:S05]  /*4fa0*/  LDSM.16.MT88.4 R20, [R0+0x4900] ;  /* 0x004900000014783b */ /* 0x000eea0000004200 */
[C---:B-1----:R-:W-:Y:S08]  /*4fb0*/  HMMA.16816.F32.BF16 R108, R4.reuse, R24, R148 ;  /* 0x00000018046c723c */ /* 0x042ff00000041894 */
[----:B------:R-:W-:Y:S01]  /*4fc0*/  HMMA.16816.F32.BF16 R164, R4, R26, R144 ;  /* 0x0000001a04a4723c */ /* 0x000fe20000041890 */
[----:B------:R-:W1:Y:S01]  /*4fd0*/  LDSM.16.MT88.4 R24, [R135+0x7900] ;  /* 0x007900008718783b */ /* 0x000e620000004200 */
[----:B----4-:R-:W-:-:S04]  /*4fe0*/  FFMA.FTZ R10, R249, c[0x0][0x2d0], -R9 ;  /* 0x0000b400f90a7a23 */ /* 0x010fc80000010809 */
[----:B------:R4:W1:Y:S02]  /*4ff0*/  MUFU.EX2 R180, R10 ;  /* 0x0000000a00b47308 */ /* 0x0008640000000800 */
[C---:B------:R-:W-:Y:S08]  /*5000*/  HMMA.16816.F32.BF16 R92, R4.reuse, R28, R120 ;  /* 0x0000001c045c723c */ /* 0x040ff00000041878 */
[----:B------:R-:W-:Y:S01]  /*5010*/  HMMA.16816.F32.BF16 R100, R4, R30, R128 ;  /* 0x0000001e0464723c */ /* 0x000fe20000041880 */
[----:B------:R-:W1:Y:S01]  /*5020*/  LDSM.16.MT88.4 R28, [R237+0x7900] ;  /* 0x00790000ed1c783b */ /* 0x000e620000004200 */
[----:B----4-:R-:W-:-:S06]  /*5030*/  FFMA.FTZ R10, R248, c[0x0][0x2d0], -R9 ;  /* 0x0000b400f80a7a23 */ /* 0x010fcc0000010809 */
[C---:B--2---:R-:W-:Y:S01]  /*5040*/  HMMA.16816.F32.BF16 R128, R4.reuse, R16, R140 ;  /* 0x000000100480723c */ /* 0x044fe2000004188c */
[----:B------:R2:W-:Y:S06]  /*5050*/  MUFU.EX2 R178, R10 ;  /* 0x0000000a00b27308 */ /* 0x0005ec0000000800 */
[----:B------:R-:W-:Y:S01]  /*5060*/  MOV R143, R161 ;  /* 0x000000a1008f7202 */ /* 0x000fe20000000f00 */
[----:B------:R-:W-:Y:S01]  /*5070*/  IMAD.MOV.U32 R142, RZ, RZ, R160 ;  /* 0x000000ffff8e7224 */ /* 0x000fe200078e00a0 */
[----:B------:R-:W-:Y:S01]  /*5080*/  MOV R140, R97 ;  /* 0x00000061008c7202 */ /* 0x000fe20000000f00 */
[----:B------:R-:W-:Y:S01]  /*5090*/  IMAD.MOV.U32 R17, RZ, RZ, R96 ;  /* 0x000000ffff117224 */ /* 0x000fe200078e0060 */
[----:B------:R-:W-:Y:S01]  /*50a0*/  HMMA.16816.F32.BF16 R144, R4, R18, R124 ;  /* 0x000000120490723c */ /* 0x000fe2000004187c */
[----:B------:R-:W-:Y:S01]  /*50b0*/  IMAD.MOV.U32 R16, RZ, RZ, R143 ;  /* 0x000000ffff107224 */ /* 0x000fe200078e008f */
[----:B------:R-:W-:Y:S01]  /*50c0*/  MOV R143, R34 ;  /* 0x00000022008f7202 */ /* 0x000fe20000000f00 */
[----:B------:R-:W-:-:S02]  /*50d0*/  IMAD.MOV.U32 R34, RZ, RZ, R35 ;  /* 0x000000ffff227224 */ /* 0x000fc400078e0023 */
[----:B------:R-:W-:Y:S01]  /*50e0*/  IMAD.MOV.U32 R35, RZ, RZ, R32 ;  /* 0x000000ffff237224 */ /* 0x000fe200078e0020 */
[----:B------:R-:W-:Y:S01]  /*50f0*/  MOV R32, R33 ;  /* 0x0000002100207202 */ /* 0x000fe20000000f00 */
[----:B------:R-:W-:Y:S01]  /*5100*/  IMAD.MOV.U32 R33, RZ, RZ, R245 ;  /* 0x000000ffff217224 */ /* 0x000fe200078e00f5 */
[C---:B---3--:R-:W-:Y:S01]  /*5110*/  HMMA.16816.F32.BF16 R148, R4.reuse, R12, R112 ;  /* 0x0000000c0494723c */ /* 0x048fe20000041870 */
[----:B------:R-:W-:Y:S01]  /*5120*/  IMAD.MOV.U32 R245, RZ, RZ, R246 ;  /* 0x000000fffff57224 */ /* 0x000fe200078e00f6 */
[----:B------:R-:W-:Y:S01]  /*5130*/  MOV R246, R243 ;  /* 0x000000f300f67202 */ /* 0x000fe20000000f00 */
[----:B------:R-:W-:Y:S02]  /*5140*/  IMAD.MOV.U32 R243, RZ, RZ, R244 ;  /* 0x000000fffff37224 */ /* 0x000fe400078e00f4 */
[----:B--2---:R-:W-:Y:S02]  /*5150*/  FFMA.FTZ R10, R142, c[0x0][0x2d0], -R9 ;  /* 0x0000b4008e0a7a23 */ /* 0x004fe40000010809 */
[----:B------:R-:W-:Y:S01]  /*5160*/  IMAD.MOV.U32 R244, RZ, RZ, R240 ;  /* 0x000000fffff47224 */ /* 0x000fe200078e00f0 */
[----:B------:R-:W-:Y:S01]  /*5170*/  MOV R240, R242 ;  /* 0x000000f200f07202 */ /* 0x000fe20000000f00 */
[----:B------:R-:W-:Y:S01]  /*5180*/  IMAD.MOV.U32 R142, RZ, RZ, R99 ;  /* 0x000000ffff8e7224 */ /* 0x000fe200078e0063 */
[C---:B------:R-:W-:Y:S01]  /*5190*/  HMMA.16816.F32.BF16 R160, R4.reuse, R14, R36 ;  /* 0x0000000e04a0723c */ /* 0x040fe20000041824 */
        /* <DEDUP_REMOVED lines=18> */
[----:B--2---:R-:W-:Y:S01]  /*52c0*/  FFMA.FTZ R10, R16, c[0x0][0x2d0], -R8 ;  /* 0x0000b400100a7a23 */ /* 0x004fe20000010808 */
[----:B------:R-:W-:Y:S01]  /*52d0*/  MOV R242, R202 ;  /* 0x000000ca00f27202 */ /* 0x000fe20000000f00 */
[----:B------:R-:W-:Y:S01]  /*52e0*/  IMAD.MOV.U32 R141, RZ, RZ, R245 ;  /* 0x000000ffff8d7224 */ /* 0x000fe200078e00f5 */
[----:B------:R-:W-:Y:S01]  /*52f0*/  MOV R202, R177 ;  /* 0x000000b100ca7202 */ /* 0x000fe20000000f00 */
[----:B------:R2:W5:Y:S01]  /*5300*/  LDL.LU R155, [R1+0x2c] ;  /* 0x00002c00019b7983 */ /* 0x0005620000300800 */
[----:B------:R3:W-:Y:S01]  /*5310*/  MUFU.EX2 R177, R10 ;  /* 0x0000000a00b17308 */ /* 0x0007e20000000800 */
[----:B------:R-:W-:Y:S01]  /*5320*/  MOV R112, R114 ;  /* 0x0000007200707202 */ /* 0x000fe20000000f00 */
[----:B------:R-:W-:Y:S01]  /*5330*/  IMAD.MOV.U32 R114, RZ, RZ, R124 ;  /* 0x000000ffff727224 */ /* 0x000fe200078e007c */
[----:B------:R-:W4:Y:S01]  /*5340*/  LDSM.16.MT88.4 R12, [R0+0x7900] ;  /* 0x00790000000c783b */ /* 0x000f220000004200 */
[----:B------:R-:W-:Y:S01]  /*5350*/  IMAD.MOV.U32 R245, RZ, RZ, R243 ;  /* 0x000000fffff57224 */ /* 0x000fe200078e00f3 */
[----:B------:R-:W-:Y:S01]  /*5360*/  HMMA.16816.F32.BF16 R120, R4, R20, R48 ;  /* 0x000000140478723c */ /* 0x000fe20000041830 */
[----:B------:R-:W-:Y:S01]  /*5370*/  IMAD.MOV.U32 R124, RZ, RZ, R126 ;  /* 0x000000ffff7c7224 */ /* 0x000fe200078e007e */
[----:B------:R-:W2:Y:S01]  /*5380*/  LDSM.16.MT88.4 R16, [R2+0x2100] ;  /* 0x002100000210783b */ /* 0x000ea20000004200 */
[----:B------:R-:W-:-:S02]  /*5390*/  IMAD.MOV.U32 R243, RZ, RZ, R240 ;  /* 0x000000fffff37224 */ /* 0x000fc400078e00f0 */
[----:B------:R-:W-:Y:S02]  /*53a0*/  IMAD.MOV.U32 R126, RZ, RZ, R140 ;  /* 0x000000ffff7e7224 */ /* 0x000fe400078e008c */
[----:B------:R-:W-:Y:S01]  /*53b0*/  IMAD.MOV.U32 R240, RZ, RZ, R201 ;  /* 0x000000fffff07224 */ /* 0x000fe200078e00c9 */
[C---:B------:R-:W-:Y:S01]  /*53c0*/  HMMA.16816.F32.BF16 R104, R4.reuse, R22, R44 ;  /* 0x000000160468723c */ /* 0x040fe2000004182c */
        /* <DEDUP_REMOVED lines=9> */
[----:B------:R3:W2:Y:S01]  /*5460*/  MUFU.EX2 R176, R10 ;  /* 0x0000000a00b07308 */ /* 0x0006a20000000800 */
[----:B------:R-:W-:Y:S01]  /*5470*/  MOV R232, R233 ;  /* 0x000000e900e87202 */ /* 0x000fe20000000f00 */
[----:B------:R-:W-:Y:S01]  /*5480*/  IMAD.MOV.U32 R143, RZ, RZ, R32 ;  /* 0x000000ffff8f7224 */ /* 0x000fe200078e0020 */
[C---:B-1----:R-:W-:Y:S01]  /*5490*/  HMMA.16816.F32.BF16 R96, R4.reuse, R24, R52 ;  /* 0x000000180460723c */ /* 0x042fe20000041834 */
[----:B------:R-:W-:Y:S01]  /*54a0*/  IMAD.MOV.U32 R233, RZ, RZ, R252 ;  /* 0x000000ffffe97224 */ /* 0x000fe200078e00fc */
[----:B------:R-:W-:Y:S04]  /*54b0*/  LDSM.16.MT88.4 R20, [R2+0x5100] ;  /* 0x005100000214783b */ /* 0x000fe80000004200 */
[----:B------:R1:W5:Y:S02]  /*54c0*/  LDL.LU R252, [R1+0x28] ;  /* 0x0000280001fc7983 */ /* 0x0003640000300800 */
[----:B------:R-:W-:Y:S02]  /*54d0*/  HMMA.16816.F32.BF16 R32, R4, R26, R40 ;  /* 0x0000001a0420723c */ /* 0x000fe40000041828 */
[----:B------:R1:W5:Y:S01]  /*54e0*/  LDL.LU R251, [R1+0x24] ;  /* 0x0000240001fb7983 */ /* 0x0003620000300800 */
[----:B---3--:R-:W-:Y:S01]  /*54f0*/  FFMA.FTZ R10, R112, c[0x0][0x2d0], -R8 ;  /* 0x0000b400700a7a23 */ /* 0x008fe20000010808 */
[----:B------:R-:W-:Y:S01]  /*5500*/  MOV R39, R113 ;  /* 0x0000007100277202 */ /* 0x000fe20000000f00 */
[----:B------:R-:W-:-:S03]  /*5510*/  IMAD.MOV.U32 R112, RZ, RZ, R140 ;  /* 0x000000ffff707224 */ /* 0x000fc600078e008c */
[----:B------:R-:W-:Y:S01]  /*5520*/  HMMA.16816.F32.BF16 R40, R4, R28, R56 ;  /* 0x0000001c0428723c */ /* 0x000fe20000041838 */
[----:B------:R-:W-:Y:S01]  /*5530*/  IMAD.MOV.U32 R140, RZ, RZ, R142 ;  /* 0x000000ffff8c7224 */ /* 0x000fe200078e008e */
[----:B------:R-:W3:Y:S01]  /*5540*/  LDSM.16.MT88.4 R24, [R2+0x8100] ;  /* 0x008100000218783b */ /* 0x000ee20000004200 */
[----:B------:R-:W-:-:S03]  /*5550*/  IMAD.MOV.U32 R142, RZ, RZ, R250 ;  /* 0x000000ffff8e7224 */ /* 0x000fc600078e00fa */
[----:B------:R1:W5:Y:S01]  /*5560*/  LDL.LU R250, [R1+0x20] ;  /* 0x0000200001fa7983 */ /* 0x0003620000300800 */
[----:B------:R-:W-:-:S03]  /*5570*/  MOV R59, R241 ;  /* 0x000000f1003b7202 */ /* 0x000fc60000000f00 */
[----:B------:R1:W5:Y:S01]  /*5580*/  LDL.LU R241, [R1+0x1c] ;  /* 0x00001c0001f17983 */ /* 0x0003620000300800 */
[----:B------:R-:W-:Y:S02]  /*5590*/  MOV R113, R141 ;  /* 0x0000008d00717202 */ /* 0x000fe40000000f00 */
[----:B------:R-:W-:Y:S02]  /*55a0*/  MOV R141, R134 ;  /* 0x00000086008d7202 */ /* 0x000fe40000000f00 */
[----:B------:R2:W-:Y:S01]  /*55b0*/  MUFU.EX2 R134, R10 ;  /* 0x0000000a00867308 */ /* 0x0005e20000000800 */
[----:B----4-:R-:W-:Y:S01]  /*55c0*/  HMMA.16816.F32.BF16 R44, R4, R12, R64 ;  /* 0x0000000c042c723c */ /* 0x010fe20000041840 */
[----:B--2---:R-:W-:-:S07]  /*55d0*/  FFMA.FTZ R10, R39, c[0x0][0x2d0], -R8 ;  /* 0x0000b400270a7a23 */ /* 0x004fce0000010808 */
[C---:B------:R-:W-:Y:S01]  /*55e0*/  HMMA.16816.F32.BF16 R36, R4.reuse, R30, R168 ;  /* 0x0000001e0424723c */ /* 0x040fe200000418a8 */
[----:B------:R-:W2:Y:S07]  /*55f0*/  MUFU.EX2 R249, R10 ;  /* 0x0000000a00f97308 */ /* 0x000eae0000000800 */
[----:B------:R-:W-:Y:S01]  /*5600*/  HMMA.16816.F32.BF16 R28, R4, R14, R60 ;  /* 0x0000000e041c723c */ /* 0x000fe2000004183c */
[----:B------:R-:W4:Y:S06]  /*5610*/  LDSM.16.MT88.4 R12, [R135+0x2100] ;  /* 0x00210000870c783b */ /* 0x000f2c0000004200 */
[----:B------:R-:W-:-:S02]  /*5620*/  F2FP.BF16.PACK_AB R4, R180, R179 ;  /* 0x000000b3b404723e */ /* 0x000fc400000010ff */
[----:B------:R-:W-:Y:S02]  /*5630*/  F2FP.BF16.PACK_AB R5, R176, R177 ;  /* 0x000000b1b005723e */ /* 0x000fe400000010ff */
[----:B------:R-:W-:Y:S02]  /*5640*/  F2FP.BF16.PACK_AB R6, R248, R178 ;  /* 0x000000b2f806723e */ /* 0x000fe400000010ff */
[----:B--2---:R-:W-:-:S07]  /*5650*/  F2FP.BF16.PACK_AB R7, R249, R134 ;  /* 0x00000086f907723e */ /* 0x004fce00000010ff */
        /* <DEDUP_REMOVED lines=8> */
[----:B------:R-:W1:Y:S07]  /*56e0*/  LDSM.16.MT88.4 R20, [R0+0x2100] ;  /* 0x002100000014783b */ /* 0x000e6e0000004200 */
[C---:B----4-:R-:W-:Y:S08]  /*56f0*/  HMMA.16816.F32.BF16 R136, R4.reuse, R12, R136 ;  /* 0x0000000c0488723c */ /* 0x050ff00000041888 */
[C---:B------:R-:W-:Y:S01]  /*5700*/  HMMA.16816.F32.BF16 R76, R4.reuse, R14, R88 ;  /* 0x0000000e044c723c */ /* 0x040fe20000041858 */
[----:B------:R-:W4:Y:S01]  /*5710*/  LDSM.16.MT88.4 R12, [R237+0x5100] ;  /* 0x00510000ed0c783b */ /* 0x000f220000004200 */
[----:B------:R-:W-:Y:S01]  /*5720*/  IMAD.MOV.U32 R170, RZ, RZ, R124 ;  /* 0x000000ffffaa7224 */ /* 0x000fe200078e007c */
[----:B------:R-:W-:Y:S01]  /*5730*/  MOV R169, R125 ;  /* 0x0000007d00a97202 */ /* 0x000fe20000000f00 */
[----:B------:R-:W-:Y:S01]  /*5740*/  IMAD.MOV.U32 R171, RZ, RZ, R126 ;  /* 0x000000ffffab7224 */ /* 0x000fe200078e007e */
[----:B------:R-:W-:Y:S01]  /*5750*/  MOV R168, R127 ;  /* 0x0000007f00a87202 */ /* 0x000fe20000000f00 */
[----:B------:R-:W-:Y:S01]  /*5760*/  IMAD.MOV.U32 R58, RZ, RZ, R113 ;  /* 0x000000ffff3a7224 */ /* 0x000fe200078e0071 */
[----:B------:R-:W-:Y:S01]  /*5770*/  MOV R247, R112 ;  /* 0x0000007000f77202 */ /* 0x000fe20000000f00 */
[C---:B--2---:R-:W-:Y:S01]  /*5780*/  HMMA.16816.F32.BF16 R92, R4.reuse, R16, R92 ;  /* 0x00000010045c723c */ /* 0x044fe2000004185c */
[----:B------:R-:W-:Y:S01]  /*5790*/  MOV R57, R114 ;  /* 0x0000007200397202 */ /* 0x000fe20000000f00 */
[----:B------:R-:W-:Y:S01]  /*57a0*/  IMAD.MOV.U32 R56, RZ, RZ, R115 ;  /* 0x000000ffff387224 */ /* 0x000fe200078e0073 */
[----:B------:R-:W-:Y:S05]  /*57b0*/  LDSM.16.MT88.4 R88, [R2+0x5900] ;  /* 0x005900000258783b */ /* 0x000fea0000004200 */
        /* <DEDUP_REMOVED lines=8> */
[C---:B----4-:R-:W-:Y:S08]  /*5840*/  HMMA.16816.F32.BF16 R148, R4.reuse, R12, R148 ;  /* 0x0000000c0494723c */ /* 0x050ff00000041894 */
[----:B------:R-:W-:Y:S01]  /*5850*/  HMMA.16816.F32.BF16 R160, R4, R14, R160 ;  /* 0x0000000e04a0723c */ /* 0x000fe200000418a0 */
[----:B------:R-:W4:Y:S01]  /*5860*/  LDSM.16.MT88.4 R12, [R0+0x8100] ;  /* 0x00810000000c783b */ /* 0x000f220000004200 */
[----:B------:R-:W-:-:S02]  /*5870*/  FFMA.FTZ R10, R168, c[0x0][0x2d0], -R9 ;  /* 0x0000b400a80a7a23 */ /* 0x000fc40000010809 */
[----:B------:R-:W-:Y:S01]  /*5880*/  IMAD.MOV.U32 R168, RZ, RZ, R169 ;  /* 0x000000ffffa87224 */ /* 0x000fe200078e00a9 */
[----:B------:R-:W-:Y:S01]  /*5890*/  MOV R169, R170 ;  /* 0x000000aa00a97202 */ /* 0x000fe20000000f00 */
[----:B------:R-:W-:Y:S02]  /*58a0*/  IMAD.MOV.U32 R170, RZ, RZ, R133 ;  /* 0x000000ffffaa7224 */ /* 0x000fe400078e0085 */
[----:B------:R3:W-:Y:S01]  /*58b0*/  MUFU.EX2 R133, R10 ;  /* 0x0000000a00857308 */ /* 0x0007e20000000800 */
[----:B------:R-:W-:Y:S02]  /*58c0*/  MOV R67, R169 ;  /* 0x000000a900437202 */ /* 0x000fe40000000f00 */
[----:B------:R-:W-:Y:S01]  /*58d0*/  MOV R74, R171 ;  /* 0x000000ab004a7202 */ /* 0x000fe20000000f00 */
[----:B--2---:R-:W-:Y:S01]  /*58e0*/  HMMA.16816.F32.BF16 R164, R4, R16, R120 ;  /* 0x0000001004a4723c */ /* 0x004fe20000041878 */
[----:B------:R-:W-:Y:S01]  /*58f0*/  IMAD.MOV.U32 R75, RZ, RZ, R170 ;  /* 0x000000ffff4b7224 */ /* 0x000fe200078e00aa */
[----:B------:R-:W-:Y:S01]  /*5900*/  MOV R65, R57 ;  /* 0x0000003900417202 */ /* 0x000fe20000000f00 */
[----:B------:R-:W-:-:S02]  /*5910*/  IMAD.MOV.U32 R64, RZ, RZ, R56 ;  /* 0x000000ffff407224 */ /* 0x000fc400078e0038 */
[----:B---3--:R-:W-:Y:S01]  /*5920*/  FFMA.FTZ R10, R168, c[0x0][0x2d0], -R9 ;  /* 0x0000b400a80a7a23 */ /* 0x008fe20000010809 */
[----:B------:R-:W2:Y:S03]  /*5930*/  LDSM.16.MT88.4 R120, [R2+0x8900] ;  /* 0x008900000278783b */ /* 0x000ea60000004200 */
[----:B------:R3:W1:Y:S01]  /*5940*/  MUFU.EX2 R17, R10 ;  /* 0x0000000a00117308 */ /* 0x0006620000000800 */
[----:B------:R-:W-:Y:S01]  /*5950*/  IMAD.MOV.U32 R66, RZ, RZ, R58 ;  /* 0x000000ffff427224 */ /* 0x000fe200078e003a */
[----:B------:R-:W-:Y:S01]  /*5960*/  MOV R57, R174 ;  /* 0x000000ae00397202 */ /* 0x000fe20000000f00 */
[----:B------:R-:W-:Y:S02]  /*5970*/  IMAD.MOV.U32 R56, RZ, RZ, R173 ;  /* 0x000000ffff387224 */ /* 0x000fe400078e00ad */
[----:B------:R-:W-:Y:S01]  /*5980*/  IMAD.MOV.U32 R58, RZ, RZ, R175 ;  /* 0x000000ffff3a7224 */ /* 0x000fe200078e00af */
[----:B------:R-:W-:Y:S01]  /*5990*/  MOV R83, R75 ;  /* 0x0000004b00537202 */ /* 0x000fe20000000f00 */
[----:B------:R-:W-:Y:S01]  /*59a0*/  IMAD.MOV.U32 R72, RZ, RZ, R65 ;  /* 0x000000ffff487224 */ /* 0x000fe200078e0041 */
[----:B------:R-:W-:Y:S01]  /*59b0*/  MOV R73, R66 ;  /* 0x0000004200497202 */ /* 0x000fe20000000f00 */
[----:B---3--:R-:W-:-:S02]  /*59c0*/  FFMA.FTZ R10, R67, c[0x0][0x2d0], -R9 ;  /* 0x0000b400430a7a23 */ /* 0x008fc40000010809 */
[----:B------:R-:W-:Y:S01]  /*59d0*/  FFMA.FTZ R9, R74, c[0x0][0x2d0], -R9 ;  /* 0x0000b4004a097a23 */ /* 0x000fe20000010809 */
[----:B------:R-:W-:-:S03]  /*59e0*/  MOV R67, R172 ;  /* 0x000000ac00437202 */ /* 0x000fc60000000f00 */
[----:B------:R3:W-:Y:S01]  /*59f0*/  MUFU.EX2 R16, R9 ;  /* 0x0000000900107308 */ /* 0x0007e20000000800 */
[----:B------:R-:W-:Y:S01]  /*5a00*/  MOV R75, R56 ;  /* 0x00000038004b7202 */ /* 0x000fe20000000f00 */
[----:B------:R-:W-:Y:S01]  /*5a10*/  IMAD.MOV.U32 R74, RZ, RZ, R67 ;  /* 0x000000ffff4a7224 */ /* 0x000fe200078e0043 */
[----:B------:R-:W-:Y:S01]  /*5a20*/  MOV R65, R58 ;  /* 0x0000003a00417202 */ /* 0x000fe20000000f00 */
[----:B------:R-:W-:Y:S01]  /*5a30*/  IMAD.MOV.U32 R66, RZ, RZ, R59 ;  /* 0x000000ffff427224 */ /* 0x000fe200078e003b */
[----:B------:R-:W-:Y:S01]  /*5a40*/  MOV R67, R11 ;  /* 0x0000000b00437202 */ /* 0x000fe20000000f00 */
[C---:B------:R-:W-:Y:S01]  /*5a50*/  HMMA.16816.F32.BF16 R36, R4.reuse, R26, R36 ;  /* 0x0000001a0424723c */ /* 0x040fe20000041824 */
[----:B---3--:R-:W-:Y:S02]  /*5a60*/  FFMA.FTZ R9, R64, c[0x0][0x2d0], -R8 ;  /* 0x0000b40040097a23 */ /* 0x008fe40000010808 */
[----:B------:R-:W-:Y:S02]  /*5a70*/  IMAD.MOV.U32 R64, RZ, RZ, R57 ;  /* 0x000000ffff407224 */ /* 0x000fe400078e0039 */
[----:B------:R3:W-:Y:S01]  /*5a80*/  MUFU.EX2 R11, R9 ;  /* 0x00000009000b7308 */ /* 0x0007e20000000800 */
[----:B------:R2:W-:Y:S02]  /*5a90*/  LDSM.16.MT88.4 R56, [R2+0x2900] ;  /* 0x002900000238783b */ /* 0x0005e40000004200 */
[----:B------:R-:W-:Y:S01]  /*5aa0*/  HMMA.16816.F32.BF16 R40, R4, R24, R40 ;  /* 0x000000180428723c */ /* 0x000fe20000041828 */
[----:B------:R-:W-:Y:S01]  /*5ab0*/  MOV R27, R141 ;  /* 0x0000008d001b7202 */ /* 0x000fe20000000f00 */
[----:B------:R-:W-:-:S05]  /*5ac0*/  IMAD.MOV.U32 R26, RZ, RZ, R142 ;  /* 0x000000ffff1a7224 */ /* 0x000fca00078e008e */
[----:B------:R-:W-:Y:S01]  /*5ad0*/  IMAD.MOV.U32 R24, RZ, RZ, R140 ;  /* 0x000000ffff187224 */ /* 0x000fe200078e008c */
[----:B------:R-:W-:Y:S01]  /*5ae0*/  HMMA.16816.F32.BF16 R168, R4, R18, R104 ;  /* 0x0000001204a8723c */ /* 0x000fe20000041868 */
[----:B------:R-:W4:Y:S01]  /*5af0*/  MUFU.EX2 R18, R10 ;  /* 0x0000000a00127308 */ /* 0x000f220000000800 */
[----:B------:R-:W-:Y:S01]  /*5b00*/  MOV R25, R67 ;  /* 0x0000004300197202 */ /* 0x000fe20000000f00 */
[----:B------:R-:W-:Y:S01]  /*5b10*/  LDSM.16.MT88.4 R104, [R0+0x5900] ;  /* 0x005900000068783b */ /* 0x000fe20000004200 */
[----:B---3--:R-:W-:-:S04]  /*5b20*/  FFMA.FTZ R9, R83, c[0x0][0x2d0], -R8 ;  /* 0x0000b40053097a23 */ /* 0x008fc80000010808 */
[C---:B-1----:R-:W-:Y:S01]  /*5b30*/  HMMA.16816.F32.BF16 R172, R4.reuse, R20, R96 ;  /* 0x0000001404ac723c */ /* 0x042fe20000041860 */
[----:B--2---:R-:W-:Y:S01]  /*5b40*/  MOV R2, R143 ;  /* 0x0000008f00027202 */ /* 0x004fe20000000f00 */
[----:B------:R1:W2:Y:S06]  /*5b50*/  MUFU.EX2 R10, R9 ;  /* 0x00000009000a7308 */ /* 0x0002ac0000000800 */
[----:B------:R-:W-:Y:S01]  /*5b60*/  HMMA.16816.F32.BF16 R32, R4, R22, R32 ;  /* 0x000000160420723c */ /* 0x000fe20000041820 */
[----:B------:R-:W3:Y:S01]  /*5b70*/  LDSM.16.MT88.4 R140, [R135+0x2900] ;  /* 0x00290000878c783b */ /* 0x000ee20000004200 */
[----:B------:R-:W-:Y:S01]  /*5b80*/  IMAD.MOV.U32 R19, RZ, RZ, R74 ;  /* 0x000000ffff137224 */ /* 0x000fe200078e004a */
[----:B------:R-:W-:-:S02]  /*5b90*/  MOV R21, R75 ;  /* 0x0000004b00157202 */ /* 0x000fc40000000f00 */
[----:B------:R-:W-:Y:S03]  /*5ba0*/  LDSM.16.MT88.4 R80, [R135+0x5900] ;  /* 0x005900008750783b */ /* 0x000fe60000004200 */
[----:B----4-:R-:W-:Y:S01]  /*5bb0*/  HMMA.16816.F32.BF16 R44, R4, R12, R44 ;  /* 0x0000000c042c723c */ /* 0x010fe2000004182c */
[----:B------:R-:W-:Y:S01]  /*5bc0*/  IMAD.MOV.U32 R22, RZ, RZ, R66 ;  /* 0x000000ffff167224 */ /* 0x000fe200078e0042 */
[----:B------:R-:W-:-:S06]  /*5bd0*/  MOV R23, R65 ;  /* 0x0000004100177202 */ /* 0x000fcc0000000f00 */
[----:B------:R-:W-:Y:S01]  /*5be0*/  HMMA.16816.F32.BF16 R28, R4, R14, R28 ;  /* 0x0000000e041c723c */ /* 0x000fe2000004181c */
[--C-:B-1----:R-:W-:Y:S01]  /*5bf0*/  FFMA.FTZ R9, R72, c[0x0][0x2d0], -R8.reuse ;  /* 0x0000b40048097a23 */ /* 0x102fe20000010808 */
[----:B------:R-:W-:Y:S01]  /*5c00*/  LDSM.16.MT88.4 R12, [R0+0x8900] ;  /* 0x00890000000c783b */ /* 0x000fe20000004200 */
[----:B------:R-:W-:-:S03]  /*5c10*/  FFMA.FTZ R8, R73, c[0x0][0x2d0], -R8 ;  /* 0x0000b40049087a23 */ /* 0x000fc60000010808 */
[----:B------:R1:W4:Y:S01]  /*5c20*/  LDSM.16.MT88.4 R72, [R0+0x2900] ;  /* 0x002900000048783b */ /* 0x0003220000004200 */
[----:B------:R-:W-:Y:S02]  /*5c30*/  FADD.FTZ R4, R26, R2 ;  /* 0x000000021a047221 */ /* 0x000fe40000010000 */
[----:B------:R-:W-:Y:S01]  /*5c40*/  FADD.FTZ R2, R24, R27 ;  /* 0x0000001b18027221 */ /* 0x000fe20000010000 */
[----:B------:R-:W-:Y:S01]  /*5c50*/  F2FP.BF16.PACK_AB R128, R17, R133 ;  /* 0x000000851180723e */ /* 0x000fe200000010ff */
[----:B------:R-:W-:Y:S01]  /*5c60*/  FADD.FTZ R4, R25, R4 ;  /* 0x0000000419047221 */ /* 0x000fe20000010000 */
[----:B------:R-:W-:Y:S01]  /*5c70*/  F2FP.BF16.PACK_AB R130, R16, R18 ;  /* 0x000000121082723e */ /* 0x000fe200000010ff */
[----:B------:R-:W-:Y:S01]  /*5c80*/  IMAD.MOV.U32 R20, RZ, RZ, R64 ;  /* 0x000000ffff147224 */ /* 0x000fe200078e0040 */
[----:B------:R-:W-:Y:S01]  /*5c90*/  LDSM.16.MT88.4 R96, [R237+0x5900] ;  /* 0x00590000ed60783b */ /* 0x000fe20000004200 */
[----:B------:R-:W-:Y:S02]  /*5ca0*/  FADD.FTZ R2, R22, R2 ;  /* 0x0000000216027221 */ /* 0x000fe40000010000 */
[----:B------:R-:W-:Y:S01]  /*5cb0*/  FADD.FTZ R4, R23, R4 ;  /* 0x0000000417047221 */ /* 0x000fe20000010000 */
[----:B------:R-:W-:Y:S01]  /*5cc0*/  MUFU.EX2 R9, R9 ;  /* 0x0000000900097308 */ /* 0x000fe20000000800 */
[----:B------:R-:W-:Y:S01]  /*5cd0*/  FADD.FTZ R2, R20, R2 ;  /* 0x0000000214027221 */ /* 0x000fe20000010000 */
[----:B--2---:R-:W-:Y:S01]  /*5ce0*/  F2FP.BF16.PACK_AB R129, R10, R11 ;  /* 0x0000000b0a81723e */ /* 0x004fe200000010ff */
[----:B------:R-:W-:Y:S01]  /*5cf0*/  FADD.FTZ R4, R21, R4 ;  /* 0x0000000415047221 */ /* 0x000fe20000010000 */
[----:B------:R-:W2:Y:S01]  /*5d00*/  LDSM.16.MT88.4 R64, [R237+0x2900] ;  /* 0x00290000ed40783b */ /* 0x000ea20000004200 */
[----:B------:R-:W-:-:S02]  /*5d10*/  FADD.FTZ R2, R19, R2 ;  /* 0x0000000213027221 */ /* 0x000fc40000010000 */
[----:B------:R-:W-:Y:S01]  /*5d20*/  FADD.FTZ R4, R247, R4 ;  /* 0x00000004f7047221 */ /* 0x000fe20000010000 */
[----:B------:R-:W3:Y:S01]  /*5d30*/  MUFU.EX2 R8, R8 ;  /* 0x0000000800087308 */ /* 0x000ee20000000800 */
[----:B------:R-:W-:Y:S02]  /*5d40*/  FADD.FTZ R2, R245, R2 ;  /* 0x00000002f5027221 */ /* 0x000fe40000010000 */
[----:B------:R-:W-:Y:S02]  /*5d50*/  FADD.FTZ R5, R246, R4 ;  /* 0x00000004f6057221 */ /* 0x000fe40000010000 */
[----:B------:R-:W-:Y:S02]  /*5d60*/  FADD.FTZ R4, R243, R2 ;  /* 0x00000002f3047221 */ /* 0x000fe40000010000 */
[----:B------:R-:W-:Y:S02]  /*5d70*/  FADD.FTZ R2, R244, R5 ;  /* 0x00000005f4027221 */ /* 0x000fe40000010000 */
[----:B-1----:R-:W-:-:S02]  /*5d80*/  FADD.FTZ R0, R240, R4 ;  /* 0x00000004f0007221 */ /* 0x002fc40000010000 */
[----:B------:R-:W-:Y:S02]  /*5d90*/  FADD.FTZ R2, R242, R2 ;  /* 0x00000002f2027221 */ /* 0x000fe40000010000 */
[----:B------:R-:W-:Y:S02]  /*5da0*/  FADD.FTZ R0, R201, R0 ;  /* 0x00000000c9007221 */ /* 0x000fe40000010000 */
[----:B------:R-:W-:Y:S01]  /*5db0*/  FADD.FTZ R2, R202, R2 ;  /* 0x00000002ca027221 */ /* 0x000fe20000010000 */
[----:B---3--:R-:W-:Y:S01]  /*5dc0*/  F2FP.BF16.PACK_AB R131, R8, R9 ;  /* 0x000000090883723e */ /* 0x008fe200000010ff */
[----:B------:R-:W-:Y:S02]  /*5dd0*/  FADD.FTZ R0, R203, R0 ;  /* 0x00000000cb007221 */ /* 0x000fe40000010000 */
[----:B------:R-:W-:Y:S02]  /*5de0*/  FADD.FTZ R2, R232, R2 ;  /* 0x00000002e8027221 */ /* 0x000fe40000010000 */
[----:B------:R-:W-:-:S02]  /*5df0*/  FADD.FTZ R0, R233, R0 ;  /* 0x00000000e9007221 */ /* 0x000fc40000010000 */
[----:B------:R-:W-:Y:S01]  /*5e00*/  HMMA.16816.F32.BF16 R116, R128, R120, R116 ;  /* 0x000000788074723c */ /* 0x000fe20000041874 */
[----:B------:R-:W-:Y:S02]  /*5e10*/  FADD.FTZ R2, R234, R2 ;  /* 0x00000002ea027221 */ /* 0x000fe40000010000 */
[----:B------:R-:W-:-:S05]  /*5e20*/  FADD.FTZ R0, R235, R0 ;  /* 0x00000000eb007221 */ /* 0x000fca0000010000 */
[----:B------:R-:W-:Y:S01]  /*5e30*/  HMMA.16816.F32.BF16 R136, R128, R140, R136 ;  /* 0x0000008c8088723c */ /* 0x000fe20000041888 */
[----:B------:R-:W-:Y:S02]  /*5e40*/  FADD.FTZ R2, R200, R2 ;  /* 0x00000002c8027221 */ /* 0x000fe40000010000 */
[----:B------:R-:W-:-:S05]  /*5e50*/  FADD.FTZ R0, R192, R0 ;  /* 0x00000000c0007221 */ /* 0x000fca0000010000 */
[C---:B------:R-:W-:Y:S08]  /*5e60*/  HMMA.16816.F32.BF16 R120, R128.reuse, R122, R68 ;  /* 0x0000007a8078723c */ /* 0x040ff00000041844 */
[----:B------:R-:W-:Y:S01]  /*5e70*/  HMMA.16816.F32.BF16 R140, R128, R142, R76 ;  /* 0x0000008e808c723c */ /* 0x000fe2000004184c */
[----:B------:R-:W-:-:S07]  /*5e80*/  FADD.FTZ R2, R195, R2 ;  /* 0x00000002c3027221 */ /* 0x000fce0000010000 */
[----:B----4-:R-:W-:Y:S01]  /*5e90*/  HMMA.16816.F32.BF16 R68, R128, R72, R108 ;  /* 0x000000488044723c */ /* 0x010fe2000004186c */
[----:B------:R-:W-:-:S07]  /*5ea0*/  FADD.FTZ R0, R183, R0 ;  /* 0x00000000b7007221 */ /* 0x000fce0000010000 */
[C---:B------:R-:W-:Y:S08]  /*5eb0*/  HMMA.16816.F32.BF16 R76, R128.reuse, R80, R124 ;  /* 0x00000050804c723c */ /* 0x040ff0000004187c */
[C---:B------:R-:W-:Y:S01]  /*5ec0*/  HMMA.16816.F32.BF16 R72, R128.reuse, R74, R112 ;  /* 0x0000004a8048723c */ /* 0x040fe20000041870 */
[----:B------:R-:W1:Y:S07]  /*5ed0*/  LDSM.16.MT88.4 R112, [R135+0x8900] ;  /* 0x008900008770783b */ /* 0x000e6e0000004200 */
[----:B------:R-:W-:Y:S01]  /*5ee0*/  HMMA.16816.F32.BF16 R80, R128, R82, R144 ;  /* 0x000000528050723c */ /* 0x000fe20000041890 */
[----:B------:R-:W3:Y:S01]  /*5ef0*/  LDSM.16.MT88.4 R144, [R237+0x8900] ;  /* 0x00890000ed90783b */ /* 0x000ee20000004200 */
        /* <DEDUP_REMOVED lines=8> */
[----:B------:R-:W-:Y:S01]  /*5f80*/  UISETP.GE.AND UP1, UPT, UR6, 0xc1, UPT ;  /* 0x000000c10600788c */ /* 0x000fe2000bf26270 */
[----:B------:R-:W-:Y:S02]  /*5f90*/  FADD.FTZ R2, R178, R2 ;  /* 0x00000002b2027221 */ /* 0x000fe40000010000 */
[----:B------:R-:W-:Y:S02]  /*5fa0*/  FADD.FTZ R0, R134, R0 ;  /* 0x0000000086007221 */ /* 0x000fe40000010000 */
[----:B------:R-:W-:Y:S01]  /*5fb0*/  FADD.FTZ R248, R248, R2 ;  /* 0x00000002f8f87221 */ /* 0x000fe20000010000 */
[----:B------:R-:W-:Y:S01]  /*5fc0*/  PLOP3.LUT P1, PT, PT, PT, UP1, 0x80, 0x0 ;  /* 0x000000000000781c */ /* 0x000fe20003f2f018 */
[----:B------:R-:W-:Y:S02]  /*5fd0*/  FADD.FTZ R249, R249, R0 ;  /* 0x00000000f9f97221 */ /* 0x000fe40000010000 */
[----:B------:R-:W-:-:S02]  /*5fe0*/  FADD.FTZ R248, R133, R248 ;  /* 0x000000f885f87221 */ /* 0x000fc40000010000 */
[----:B------:R-:W-:Y:S01]  /*5ff0*/  FADD.FTZ R249, R11, R249 ;  /* 0x000000f90bf97221 */ /* 0x000fe20000010000 */
[----:B------:R-:W-:Y:S01]  /*6000*/  HMMA.16816.F32.BF16 R84, R128, R88, R84 ;  /* 0x000000588054723c */ /* 0x000fe20000041854 */
[----:B------:R-:W-:Y:S02]  /*6010*/  FADD.FTZ R248, R17, R248 ;  /* 0x000000f811f87221 */ /* 0x000fe40000010000 */
[----:B------:R-:W-:-:S05]  /*6020*/  FADD.FTZ R249, R10, R249 ;  /* 0x000000f90af97221 */ /* 0x000fca0000010000 */
[----:B------:R-:W-:Y:S01]  /*6030*/  HMMA.16816.F32.BF16 R88, R128, R90, R60 ;  /* 0x0000005a8058723c */ /* 0x000fe2000004183c */
[----:B------:R-:W-:Y:S02]  /*6040*/  FADD.FTZ R248, R18, R248 ;  /* 0x000000f812f87221 */ /* 0x000fe40000010000 */
[----:B------:R-:W-:-:S05]  /*6050*/  FADD.FTZ R249, R9, R249 ;  /* 0x000000f909f97221 */ /* 0x000fca0000010000 */
[----:B--2---:R-:W-:Y:S01]  /*6060*/  HMMA.16816.F32.BF16 R60, R128, R64, R92 ;  /* 0x00000040803c723c */ /* 0x004fe2000004185c */
[----:B------:R-:W-:-:S07]  /*6070*/  FADD.FTZ R248, R16, R248 ;  /* 0x000000f810f87221 */ /* 0x000fce0000010000 */
[----:B------:R-:W-:Y:S01]  /*6080*/  HMMA.16816.F32.BF16 R64, R128, R66, R100 ;  /* 0x000000428040723c */ /* 0x000fe20000041864 */
[----:B------:R-:W-:-:S07]  /*6090*/  FADD.FTZ R249, R8, R249 ;  /* 0x000000f908f97221 */ /* 0x000fce0000010000 */
[C---:B------:R-:W-:Y:S08]  /*60a0*/  HMMA.16816.F32.BF16 R52, R128.reuse, R56, R52 ;  /* 0x000000388034723c */ /* 0x040ff00000041834 */
[C---:B------:R-:W-:Y:S08]  /*60b0*/  HMMA.16816.F32.BF16 R92, R128.reuse, R96, R148 ;  /* 0x00000060805c723c */ /* 0x040ff00000041894 */
[C---:B------:R-:W-:Y:S08]  /*60c0*/  HMMA.16816.F32.BF16 R100, R128.reuse, R104, R164 ;  /* 0x000000688064723c */ /* 0x040ff000000418a4 */
[C---:B-1----:R-:W-:Y:S08]  /*60d0*/  HMMA.16816.F32.BF16 R108, R128.reuse, R112, R172 ;  /* 0x00000070806c723c */ /* 0x042ff000000418ac */
[C---:B---3--:R-:W-:Y:S08]  /*60e0*/  HMMA.16816.F32.BF16 R124, R128.reuse, R144, R40 ;  /* 0x00000090807c723c */ /* 0x048ff00000041828 */
        /* <DEDUP_REMOVED lines=17> */
[----:B-----5:R-:W-:-:S04]  /*6200*/  IMAD.WIDE.U32 R6, R4, UR5, R250 ;  /* 0x0000000504067c25 */ /* 0x020fc8000f8e00fa */
        /* <DEDUP_REMOVED lines=25> */
.L_x_1993:
[----:B------:R-:W-:Y:S01]  /*63a0*/  PLOP3.LUT P1, PT, PT, PT, UP0, 0x40, 0x0 ;  /* 0x000000000000781c */ /* 0x000fe20003f2e808 */
        /* <DEDUP_REMOVED lines=11> */
.L_x_1995:
[----:B------:R-:W2:Y:S01]  /*6460*/  LDL.64 R170, [R1] ;  /* 0x0000000001aa7983 */ /* 0x000ea20000100a00 */
[----:B------:R-:W-:Y:S04]  /*6470*/  DEPBAR.LE SB0, 0x2 ;  /* 0x000080800000791a */ /* 0x000fe80000000000 */
[----:B------:R-:W-:Y:S01]  /*6480*/  UIMAD UR4, UR5, 0x9000, URZ ;  /* 0x00009000050478a4 */ /* 0x000fe2000f8e023f */
[----:B------:R-:W2:Y:S01]  /*6490*/  LDL.64 R168, [R1+0x8] ;  /* 0x0000080001a87983 */ /* 0x000ea20000100a00 */
        /* <DEDUP_REMOVED lines=8> */
[----:B------:R-:W-:Y:S01]  /*6520*/  @UP0 USHF.R.S32.HI UR10, URZ, 0x1f, UR14 ;  /* 0x0000001f3f0a0899 */ /* 0x000fe2000801140e */
[----:B------:R-:W-:Y:S01]  /*6530*/  IADD3 R232, R238, R2, RZ ;  /* 0x00000002eee87210 */ /* 0x000fe20007ffe0ff */
        /* <DEDUP_REMOVED lines=9> */
[----:B------:R-:W3:Y:S04]  /*65d0*/  LDSM.16.M88.4 R16, [R236+UR4+0x12900] ;  /* 0x01290004ec10783b */ /* 0x000ee80008000200 */
[----:B------:R-:W-:Y:S04]  /*65e0*/  @UP0 UIADD3 UR13, UR16, -0x2, URZ ;  /* 0xfffffffe100d0890 */ /* 0x000fe8000fffe03f */
[----:B------:R-:W4:Y:S01]  /*65f0*/  LDSM.16.M88.4 R24, [R236+UR4+0x13100] ;  /* 0x01310004ec18783b */ /* 0x000f220008000200 */
[----:B------:R-:W-:Y:S07]  /*6600*/  @UP0 UIMAD.WIDE.U32 UR18, UR13, UR6, URZ ;  /* 0x000000060d1202a5 */ /* 0x000fee000f8e003f */
[----:B------:R-:W4:Y:S08]  /*6610*/  LDSM.16.M88.4 R32, [R236+UR4+0x13900] ;  /* 0x01390004ec20783b */ /* 0x000f300008000200 */
[----:B------:R-:W4:Y:S01]  /*6620*/  LDSM.16.M88.4 R40, [R236+UR4+0x14100] ;  /* 0x01410004ec28783b */ /* 0x000f220008000200 */
[C---:B-1----:R-:W-:Y:S07]  /*6630*/  HMMA.16816.F32.BF16 R4, R152.reuse, R8, RZ ;  /* 0x000000089804723c */ /* 0x042fee00000418ff */
[----:B------:R-:W1:Y:S01]  /*6640*/  LDSM.16.M88.4 R48, [R236+UR4+0x14900] ;  /* 0x01490004ec30783b */ /* 0x000e620008000200 */
[C---:B------:R-:W-:Y:S07]  /*6650*/  HMMA.16816.F32.BF16 R8, R152.reuse, R10, RZ ;  /* 0x0000000a9808723c */ /* 0x040fee00000418ff */
[----:B------:R-:W1:Y:S01]  /*6660*/  LDSM.16.M88.4 R160, [R2+0x12100] ;  /* 0x0121000002a0783b */ /* 0x000e620000000200 */
[C---:B---3--:R-:W-:Y:S07]  /*6670*/  HMMA.16816.F32.BF16 R12, R152.reuse, R16, RZ ;  /* 0x00000010980c723c */ /* 0x048fee00000418ff */
[----:B------:R-:W3:Y:S01]  /*6680*/  LDSM.16.M88.4 R164, [R2+0x12900] ;  /* 0x0129000002a4783b */ /* 0x000ee20000000200 */
[C---:B------:R-:W-:Y:S07]  /*6690*/  HMMA.16816.F32.BF16 R16, R152.reuse, R18, RZ ;  /* 0x000000129810723c */ /* 0x040fee00000418ff */
[----:B------:R-:W-:Y:S01]  /*66a0*/  LDSM.16.M88.4 R172, [R2+0x13900] ;  /* 0x0139000002ac783b */ /* 0x000fe20000000200 */
[C---:B----4-:R-:W-:Y:S07]  /*66b0*/  HMMA.16816.F32.BF16 R20, R152.reuse, R24, RZ ;  /* 0x000000189814723c */ /* 0x050fee00000418ff */
[----:B------:R-:W-:Y:S01]  /*66c0*/  LDSM.16.M88.4 R176, [R2+0x14100] ;  /* 0x0141000002b0783b */ /* 0x000fe20000000200 */
[C---:B------:R-:W-:Y:S07]  /*66d0*/  HMMA.16816.F32.BF16 R24, R152.reuse, R26, RZ ;  /* 0x0000001a9818723c */ /* 0x040fee00000418ff */
[----:B------:R-:W-:Y:S01]  /*66e0*/  LDSM.16.M88.4 R180, [R2+0x14900] ;  /* 0x0149000002b4783b */ /* 0x000fe20000000200 */
[C---:B------:R-:W-:Y:S08]  /*66f0*/  HMMA.16816.F32.BF16 R28, R152.reuse, R32, RZ ;  /* 0x00000020981c723c */ /* 0x040ff000000418ff */
[C---:B------:R-:W-:Y:S08]  /*6700*/  HMMA.16816.F32.BF16 R32, R152.reuse, R34, RZ ;  /* 0x000000229820723c */ /* 0x040ff000000418ff */
[C---:B------:R-:W-:Y:S08]  /*6710*/  HMMA.16816.F32.BF16 R36, R152.reuse, R40, RZ ;  /* 0x000000289824723c */ /* 0x040ff000000418ff */
[C---:B------:R-:W-:Y:S08]  /*6720*/  HMMA.16816.F32.BF16 R40, R152.reuse, R42, RZ ;  /* 0x0000002a9828723c */ /* 0x040ff000000418ff */
[C---:B-1----:R-:W-:Y:S08]  /*6730*/  HMMA.16816.F32.BF16 R44, R152.reuse, R48, RZ ;  /* 0x00000030982c723c */ /* 0x042ff000000418ff */
[----:B------:R-:W-:Y:S08]  /*6740*/  HMMA.16816.F32.BF16 R48, R152, R50, RZ ;  /* 0x000000329830723c */ /* 0x000ff000000418ff */
[C---:B------:R-:W-:Y:S08]  /*6750*/  HMMA.16816.F32.BF16 R4, R156.reuse, R160, R4 ;  /* 0x000000a09c04723c */ /* 0x040ff00000041804 */
[C---:B------:R-:W-:Y:S08]  /*6760*/  HMMA.16816.F32.BF16 R8, R156.reuse, R162, R8 ;  /* 0x000000a29c08723c */ /* 0x040ff00000041808 */
[C---:B---3--:R-:W-:Y:S08]  /*6770*/  HMMA.16816.F32.BF16 R12, R156.reuse, R164, R12 ;  /* 0x000000a49c0c723c */ /* 0x048ff0000004180c */
[C---:B------:R-:W-:Y:S04]  /*6780*/  HMMA.16816.F32.BF16 R16, R156.reuse, R166, R16 ;  /* 0x000000a69c10723c */ /* 0x040fe80000041810 */
[----:B--2---:R-:W-:Y:S05]  /*6790*/  @P0 MOV R169, R171 ;  /* 0x000000ab00a90202 */ /* 0x004fea0000000f00 */
[----:B------:R-:W-:Y:S05]  /*67a0*/  @P0 IMAD.WIDE.U32 R168, R3, 0x60, R168 ;  /* 0x0000006003a80825 */ /* 0x000fea00078e00a8 */
[----:B------:R-:W-:Y:S01]  /*67b0*/  @P0 IADD3 R192, R169, UR10, RZ ;  /* 0x0000000aa9c00c10 */ /* 0x000fe2000fffe0ff */
[----:B------:R-:W-:Y:S01]  /*67c0*/  @UP0 USHF.R.S32.HI UR10, URZ, 0x1f, UR13 ;  /* 0x0000001f3f0a0899 */ /* 0x000fe2000801140d */
[C---:B------:R-:W-:Y:S02]  /*67d0*/  @P0 SHF.L.U32 R3, R168.reuse, 0x1, RZ ;  /* 0x00000001a8030819 */ /* 0x040fe400000006ff */
[----:B------:R-:W-:Y:S01]  /*67e0*/  @P0 SHF.L.U64.HI R192, R168, 0x1, R192 ;  /* 0x00000001a8c00819 */ /* 0x000fe200000102c0 */
[----:B------:R-:W-:Y:S01]  /*67f0*/  @UP0 UIMAD UR10, UR10, UR6, URZ ;  /* 0x000000060a0a02a4 */ /* 0x000fe2000f8e023f */
[C---:B------:R-:W-:Y:S01]  /*6800*/  @P0 IADD3 R160, P6, R3.reuse, c[0x0][0x1f8], RZ ;  /* 0x00007e0003a00a10 */ /* 0x040fe20007fde0ff */
[----:B------:R-:W1:Y:S01]  /*6810*/  LDSM.16.M88.4 R168, [R2+0x13100] ;  /* 0x0131000002a8783b */ /* 0x000e620000000200 */
[C---:B------:R-:W-:Y:S01]  /*6820*/  @P0 IADD3 R200, P5, R3.reuse, 0x80, RZ ;  /* 0x0000008003c80810 */ /* 0x040fe20007fbe0ff */
[----:B------:R-:W-:Y:S01]  /*6830*/  @UP0 UIMAD UR10, UR13, UR7, UR10 ;  /* 0x000000070d0a02a4 */ /* 0x000fe2000f8e020a */
[----:B------:R-:W-:Y:S01]  /*6840*/  @P0 IADD3.X R161, R192, c[0x0][0x1fc], RZ, P6, !PT ;  /* 0x00007f00c0a10a10 */ /* 0x000fe200037fe4ff */
[----:B------:R-:W-:Y:S01]  /*6850*/  UIADD3 UR13, UR15, 0x1, URZ ;  /* 0x000000010f0d7890 */ /* 0x000fe2000fffe03f */
[----:B------:R-:W-:Y:S01]  /*6860*/  @P0 IADD3 R200, P1, R200, c[0x0][0x1f8], RZ ;  /* 0x00007e00c8c80a10 */ /* 0x000fe20007f3e0ff */
[----:B------:R-:W-:Y:S01]  /*6870*/  @UP0 UIADD3 UR10, UR19, UR10, URZ ;  /* 0x0000000a130a0290 */ /* 0x000fe2000fffe03f */
[----:B------:R-:W-:Y:S01]  /*6880*/  @P0 IADD3 R3, P6, R3, 0x100, RZ ;  /* 0x0000010003030810 */ /* 0x000fe20007fde0ff */
[----:B------:R-:W-:Y:S01]  /*6890*/  @!PT LDS RZ, [RZ] ;  /* 0x00000000fffff984 */ /* 0x000fe20000000800 */
[----:B------:R-:W-:Y:S01]  /*68a0*/  @!PT LDS RZ, [RZ] ;  /* 0x00000000fffff984 */ /* 0x000fe20000000800 */
[----:B------:R-:W-:Y:S01]  /*68b0*/  @!PT LDS RZ, [RZ] ;  /* 0x00000000fffff984 */ /* 0x000fe20000000800 */
[----:B------:R2:W-:Y:S01]  /*68c0*/  @P0 LDGSTS.E.BYPASS.LTC128B.128 [R134+0x100], [R160.64], !P4 ;  /* 0x00100000a0860fae */ /* 0x0005e2000e101d54 */
[--C-:B------:R-:W-:Y:S01]  /*68d0*/  @P0 IADD3.X R201, RZ, c[0x0][0x1fc], R192.reuse, P1, P5 ;  /* 0x00007f00ffc90a10 */ /* 0x100fe20000fea4c0 */
[----:B------:R-:W-:Y:S01]  /*68e0*/  @UP0 UIMAD UR10, UR10, 0x60, URZ ;  /* 0x000000600a0a08a4 */ /* 0x000fe2000f8e023f */
[----:B------:R-:W-:Y:S01]  /*68f0*/  @P0 IADD3 R194, P5, R3, c[0x0][0x1f8], RZ ;  /* 0x00007e0003c20a10 */ /* 0x000fe20007fbe0ff */
[----:B------:R-:W-:Y:S01]  /*6900*/  USEL UR15, UR13, URZ, !UP1 ;  /* 0x0000003f0d0f7287 */ /* 0x000fe2000c800000 */
[-C--:B------:R-:W-:Y:S01]  /*6910*/  IADD3 R3, R238, R132.reuse, RZ ;  /* 0x00000084ee037210 */ /* 0x080fe20007ffe0ff */
[----:B------:R-:W-:Y:S01]  /*6920*/  @UP0 USHF.L.U64.HI UR13, UR6, 0x6, UR7 ;  /* 0x00000006060d0899 */ /* 0x000fe20008010207 */
[----:B------:R-:W-:Y:S01]  /*6930*/  @P0 IADD3.X R195, RZ, c[0x0][0x1fc], R192, P5, P6 ;  /* 0x00007f00ffc30a10 */ /* 0x000fe20002fec4c0 */
[----:B------:R3:W-:Y:S01]  /*6940*/  @P0 LDGSTS.E.BYPASS.LTC128B.128 [R134+0x3100], [R200.64], !P3 ;  /* 0x03100000c8860fae */ /* 0x0007e2000d901d54 */
[----:B------:R-:W-:Y:S07]  /*6950*/  IADD3 R132, R240, R132, R238 ;  /* 0x00000084f0847210 */ /* 0x000fee0007ffe0ee */
[----:B------:R4:W-:Y:S01]  /*6960*/  @P0 LDGSTS.E.BYPASS.LTC128B.128 [R134+0x6100], [R194.64], !P2 ;  /* 0x06100000c2860fae */ /* 0x0009e2000d101d54 */
[----:B--2---:R-:W-:Y:S04]  /*6970*/  @P0 IADD3 R160, P1, R160, UR12, RZ ;  /* 0x0000000ca0a00c10 */ /* 0x004fe8000ff3e0ff */
[----:B------:R-:W-:Y:S01]  /*6980*/  @P0 IADD3.X R161, R161, UR11, RZ, P1, !PT ;  /* 0x0000000ba1a10c10 */ /* 0x000fe20008ffe4ff */
[C---:B-1----:R-:W-:Y:S03]  /*6990*/  HMMA.16816.F32.BF16 R20, R156.reuse, R168, R20 ;  /* 0x000000a89c14723c */ /* 0x042fe60000041814 */
[----:B------:R-:W-:Y:S01]  /*69a0*/  @P0 IADD3 R162, P1, R160, UR12, RZ ;  /* 0x0000000ca0a20c10 */ /* 0x000fe2000ff3e0ff */
[----:B------:R1:W-:Y:S03]  /*69b0*/  @P0 LDGSTS.E.BYPASS.LTC128B.128 [R134+0x1100], [R160.64], !P4 ;  /* 0x01100000a0860fae */ /* 0x0003e6000e101d54 */
[----:B------:R-:W-:Y:S01]  /*69c0*/  @P0 IADD3.X R163, R161, UR11, RZ, P1, !PT ;  /* 0x0000000ba1a30c10 */ /* 0x000fe20008ffe4ff */
[C---:B------:R-:W-:Y:S04]  /*69d0*/  HMMA.16816.F32.BF16 R24, R156.reuse, R170, R24 ;  /* 0x000000aa9c18723c */ /* 0x040fe80000041818 */
[----:B------:R1:W-:Y:S04]  /*69e0*/  @P0 LDGSTS.E.BYPASS.LTC128B.128 [R134+0x4100], [R160.64+0x80], !P3 ;  /* 0x04100080a0860fae */ /* 0x0003e8000d901d54 */
[C---:B------:R-:W-:Y:S04]  /*69f0*/  HMMA.16816.F32.BF16 R28, R156.reuse, R172, R28 ;  /* 0x000000ac9c1c723c */ /* 0x040fe8000004181c */
[----:B------:R1:W-:Y:S04]  /*6a00*/  @P0 LDGSTS.E.BYPASS.LTC128B.128 [R134+0x7100], [R160.64+0x100], !P2 ;  /* 0x07100100a0860fae */ /* 0x0003e8000d101d54 */
[C---:B------:R-:W-:Y:S04]  /*6a10*/  HMMA.16816.F32.BF16 R32, R156.reuse, R174, R32 ;  /* 0x000000ae9c20723c */ /* 0x040fe80000041820 */
[----:B------:R1:W-:Y:S04]  /*6a20*/  @P0 LDGSTS.E.BYPASS.LTC128B.128 [R134+0x2100], [R162.64], !P4 ;  /* 0x02100000a2860fae */ /* 0x0003e8000e101d54 */
[C---:B------:R-:W-:Y:S04]  /*6a30*/  HMMA.16816.F32.BF16 R36, R156.reuse, R176, R36 ;  /* 0x000000b09c24723c */ /* 0x040fe80000041824 */
[----:B------:R1:W-:Y:S04]  /*6a40*/  @P0 LDGSTS.E.BYPASS.LTC128B.128 [R134+0x5100], [R162.64+0x80], !P3 ;  /* 0x05100080a2860fae */ /* 0x0003e8000d901d54 */
[C---:B------:R-:W-:Y:S04]  /*6a50*/  HMMA.16816.F32.BF16 R40, R156.reuse, R178, R40 ;  /* 0x000000b29c28723c */ /* 0x040fe80000041828 */
[----:B------:R1:W-:Y:S01]  /*6a60*/  @P0 LDGSTS.E.BYPASS.LTC128B.128 [R134+0x8100], [R162.64+0x100], !P2 ;  /* 0x08100100a2860fae */ /* 0x0003e2000d101d54 */
[----:B------:R-:W-:Y:S03]  /*6a70*/  PLOP3.LUT P0, PT, PT, PT, UP0, 0x80, 0x0 ;  /* 0x000000000000781c */ /* 0x000fe60003f0f008 */
[C---:B------:R-:W-:Y:S04]  /*6a80*/  HMMA.16816.F32.BF16 R44, R156.reuse, R180, R44 ;  /* 0x000000b49c2c723c */ /* 0x040fe8000004182c */
[----:B------:R-:W-:Y:S04]  /*6a90*/  LDSM.16.M88.4 R164, [R3+0x12900] ;  /* 0x0129000003a4783b */ /* 0x000fe80000000200 */
[----:B------:R-:W-:Y:S04]  /*6aa0*/  HMMA.16816.F32.BF16 R48, R156, R182, R48 ;  /* 0x000000b69c30723c */ /* 0x000fe80000041830 */
[----:B------:R-:W-:Y:S08]  /*6ab0*/  LDSM.16.M88.4 R168, [R3+0x13100] ;  /* 0x0131000003a8783b */ /* 0x000ff00000000200 */
[----:B------:R-:W-:Y:S08]  /*6ac0*/  LDSM.16.M88.4 R172, [R3+0x13900] ;  /* 0x0139000003ac783b */ /* 0x000ff00000000200 */
[----:B-1----:R-:W1:Y:S08]  /*6ad0*/  LDSM.16.M88.4 R160, [R3+0x12100] ;  /* 0x0121000003a0783b */ /* 0x002e700000000200 */
[----:B------:R-:W0:Y:S08]  /*6ae0*/  LDGDEPBAR ;  /* 0x00000000000079af */ /* 0x000e300000000000 */
[----:B------:R-:W2:Y:S08]  /*6af0*/  LDSM.16.M88.4 R176, [R3+0x14100] ;  /* 0x0141000003b0783b */ /* 0x000eb00000000200 */
[----:B------:R-:W2:Y:S08]  /*6b00*/  LDSM.16.M88.4 R180, [R3+0x14900] ;  /* 0x0149000003b4783b */ /* 0x000eb00000000200 */
[----:B----4-:R-:W4:Y:S01]  /*6b10*/  LDSM.16.M88.4 R192, [R232+0x12100] ;  /* 0x01210000e8c0783b */ /* 0x010f220000000200 */
[C---:B-1----:R-:W-:Y:S07]  /*6b20*/  HMMA.16816.F32.BF16 R4, R184.reuse, R160, R4 ;  /* 0x000000a0b804723c */ /* 0x042fee0000041804 */
[----:B---3--:R-:W-:Y:S01]  /*6b30*/  LDSM.16.M88.4 R200, [R236+UR4+0x17900] ;  /* 0x01790004ecc8783b */ /* 0x008fe20008000200 */
[C---:B------:R-:W-:Y:S07]  /*6b40*/  HMMA.16816.F32.BF16 R8, R184.reuse, R162, R8 ;  /* 0x000000a2b808723c */ /* 0x040fee0000041808 */
[----:B------:R-:W1:Y:S01]  /*6b50*/  LDSM.16.M88.4 R160, [R232+0x12900] ;  /* 0x01290000e8a0783b */ /* 0x000e620000000200 */
[C---:B------:R-:W-:Y:S08]  /*6b60*/  HMMA.16816.F32.BF16 R12, R184.reuse, R164, R12 ;  /* 0x000000a4b80c723c */ /* 0x040ff0000004180c */
        /* <DEDUP_REMOVED lines=13> */
[----:B------:R-:W2:Y:S07]  /*6c40*/  LDSM.16.M88.4 R180, [R236+UR4+0x15100] ;  /* 0x01510004ecb4783b */ /* 0x000eae0008000200 */
[C---:B----4-:R-:W-:Y:S08]  /*6c50*/  HMMA.16816.F32.BF16 R4, R188.reuse, R192, R4 ;  /* 0x000000c0bc04723c */ /* 0x050ff00000041804 */
[C---:B------:R-:W-:Y:S01]  /*6c60*/  HMMA.16816.F32.BF16 R8, R188.reuse, R194, R8 ;  /* 0x000000c2bc08723c */ /* 0x040fe20000041808 */
[----:B------:R-:W4:Y:S07]  /*6c70*/  LDSM.16.M88.4 R192, [R236+UR4+0x15900] ;  /* 0x01590004ecc0783b */ /* 0x000f2e0008000200 */
[C---:B-1----:R-:W-:Y:S08]  /*6c80*/  HMMA.16816.F32.BF16 R12, R188.reuse, R160, R12 ;  /* 0x000000a0bc0c723c */ /* 0x042ff0000004180c */
[C---:B------:R-:W-:Y:S01]  /*6c90*/  HMMA.16816.F32.BF16 R16, R188.reuse, R162, R16 ;  /* 0x000000a2bc10723c */ /* 0x040fe20000041810 */
[----:B------:R-:W1:Y:S07]  /*6ca0*/  LDSM.16.M88.4 R160, [R236+UR4+0x16100] ;  /* 0x01610004eca0783b */ /* 0x000e6e0008000200 */
[C---:B---3--:R-:W-:Y:S08]  /*6cb0*/  HMMA.16816.F32.BF16 R20, R188.reuse, R164, R20 ;  /* 0x000000a4bc14723c */ /* 0x048ff00000041814 */
[C---:B------:R-:W-:Y:S01]  /*6cc0*/  HMMA.16816.F32.BF16 R24, R188.reuse, R166, R24 ;  /* 0x000000a6bc18723c */ /* 0x040fe20000041818 */
[----:B------:R-:W3:Y:S07]  /*6cd0*/  LDSM.16.M88.4 R164, [R236+UR4+0x16900] ;  /* 0x01690004eca4783b */ /* 0x000eee0008000200 */
[C---:B------:R-:W-:Y:S08]  /*6ce0*/  HMMA.16816.F32.BF16 R28, R188.reuse, R168, R28 ;  /* 0x000000a8bc1c723c */ /* 0x040ff0000004181c */
[C---:B------:R-:W-:Y:S01]  /*6cf0*/  HMMA.16816.F32.BF16 R32, R188.reuse, R170, R32 ;  /* 0x000000aabc20723c */ /* 0x040fe20000041820 */
[----:B------:R-:W1:Y:S07]  /*6d00*/  LDSM.16.M88.4 R168, [R236+UR4+0x17100] ;  /* 0x01710004eca8783b */ /* 0x000e6e0008000200 */
[C---:B------:R-:W-:Y:S08]  /*6d10*/  HMMA.16816.F32.BF16 R36, R188.reuse, R172, R36 ;  /* 0x000000acbc24723c */ /* 0x040ff00000041824 */
[C---:B------:R-:W-:Y:S01]  /*6d20*/  HMMA.16816.F32.BF16 R40, R188.reuse, R174, R40 ;  /* 0x000000aebc28723c */ /* 0x040fe20000041828 */
[----:B------:R-:W-:Y:S07]  /*6d30*/  LDSM.16.M88.4 R172, [R2+0x16900] ;  /* 0x0169000002ac783b */ /* 0x000fee0000000200 */
[C---:B--2---:R-:W-:Y:S08]  /*6d40*/  HMMA.16816.F32.BF16 R44, R188.reuse, R176, R44 ;  /* 0x000000b0bc2c723c */ /* 0x044ff0000004182c */
[----:B------:R-:W-:Y:S01]  /*6d50*/  HMMA.16816.F32.BF16 R48, R188, R178, R48 ;  /* 0x000000b2bc30723c */ /* 0x000fe20000041830 */
[----:B------:R-:W-:Y:S07]  /*6d60*/  LDSM.16.M88.4 R176, [R2+0x17100] ;  /* 0x0171000002b0783b */ /* 0x000fee0000000200 */
[C---:B------:R-:W-:Y:S08]  /*6d70*/  HMMA.16816.F32.BF16 R4, R196.reuse, R180, R4 ;  /* 0x000000b4c404723c */ /* 0x040ff00000041804 */
[C---:B------:R-:W-:Y:S01]  /*6d80*/  HMMA.16816.F32.BF16 R8, R196.reuse, R182, R8 ;  /* 0x000000b6c408723c */ /* 0x040fe20000041808 */
[----:B------:R-:W-:Y:S07]  /*6d90*/  LDSM.16.M88.4 R180, [R2+0x17900] ;  /* 0x0179000002b4783b */ /* 0x000fee0000000200 */
        /* <DEDUP_REMOVED lines=8> */
[----:B------:R-:W2:Y:S07]  /*6e20*/  LDSM.16.M88.4 R164, [R2+0x15900] ;  /* 0x0159000002a4783b */ /* 0x000eae0000000200 */
[C---:B------:R-:W-:Y:S08]  /*6e30*/  HMMA.16816.F32.BF16 R36, R196.reuse, R168, R36 ;  /* 0x000000a8c424723c */ /* 0x040ff00000041824 */
        /* <DEDUP_REMOVED lines=21> */
[----:B------:R-:W-:Y:S01]  /*6f90*/  HMMA.16816.F32.BF16 R48, R204, R182, R48 ;  /* 0x000000b6cc30723c */ /* 0x000fe20000041830 */
[----:B------:R-:W-:Y:S07]  /*6fa0*/  LDSM.16.M88.4 R180, [R132+0x15900] ;  /* 0x0159000084b4783b */ /* 0x000fee0000000200 */
[C---:B------:R-:W-:Y:S08]  /*6fb0*/  HMMA.16816.F32.BF16 R4, R208.reuse, R192, R4 ;  /* 0x000000c0d004723c */ /* 0x040ff00000041804 */
[C---:B------:R-:W-:Y:S01]  /*6fc0*/  HMMA.16816.F32.BF16 R8, R208.reuse, R194, R8 ;  /* 0x000000c2d008723c */ /* 0x040fe20000041808 */
[----:B------:R-:W-:Y:S07]  /*6fd0*/  LDSM.16.M88.4 R192, [R132+0x17100] ;  /* 0x0171000084c0783b */ /* 0x000fee0000000200 */
[C---:B-1----:R-:W-:Y:S08]  /*6fe0*/  HMMA.16816.F32.BF16 R12, R208.reuse, R160, R12 ;  /* 0x000000a0d00c723c */ /* 0x042ff0000004180c */
[C---:B------:R-:W-:Y:S01]  /*6ff0*/  HMMA.16816.F32.BF16 R16, R208.reuse, R162, R16 ;  /* 0x000000a2d010723c */ /* 0x040fe20000041810 */
        /* <DEDUP_REMOVED lines=8> */
[C---:B----4-:R-:W-:Y:S08]  /*7080*/  HMMA.16816.F32.BF16 R36, R208.reuse, R172, R36 ;  /* 0x000000acd024723c */ /* 0x050ff00000041824 */
[C---:B------:R-:W-:Y:S01]  /*7090*/  HMMA.16816.F32.BF16 R40, R208.reuse, R174, R40 ;  /* 0x000000aed028723c */ /* 0x040fe20000041828 */
[----:B------:R-:W4:Y:S07]  /*70a0*/  LDSM.16.M88.4 R172, [R236+UR4+0x18100] ;  /* 0x01810004ecac783b */ /* 0x000f2e0008000200 */
[C---:B------:R-:W-:Y:S08]  /*70b0*/  HMMA.16816.F32.BF16 R44, R208.reuse, R176, R44 ;  /* 0x000000b0d02c723c */ /* 0x040ff0000004182c */
[----:B------:R-:W-:Y:S01]  /*70c0*/  HMMA.16816.F32.BF16 R48, R208, R178, R48 ;  /* 0x000000b2d030723c */ /* 0x000fe20000041830 */
[----:B------:R-:W-:Y:S07]  /*70d0*/  LDSM.16.M88.4 R176, [R236+UR4+0x19100] ;  /* 0x01910004ecb0783b */ /* 0x000fee0008000200 */
[C---:B-1----:R-:W-:Y:S08]  /*70e0*/  HMMA.16816.F32.BF16 R4, R212.reuse, R160, R4 ;  /* 0x000000a0d404723c */ /* 0x042ff00000041804 */
        /* <DEDUP_REMOVED lines=9> */
[C---:B------:R-:W-:Y:S01]  /*7180*/  HMMA.16816.F32.BF16 R32, R212.reuse, R170, R32 ;  /* 0x000000aad420723c */ /* 0x040fe20000041820 */
[----:B------:R-:W3:Y:S07]  /*7190*/  LDSM.16.M88.4 R168, [R236+UR4+0x1a900] ;  /* 0x01a90004eca8783b */ /* 0x000eee0008000200 */
[C---:B------:R-:W-:Y:S08]  /*71a0*/  HMMA.16816.F32.BF16 R36, R212.reuse, R192, R36 ;  /* 0x000000c0d424723c */ /* 0x040ff00000041824 */
[C---:B------:R-:W-:Y:S01]  /*71b0*/  HMMA.16816.F32.BF16 R40, R212.reuse, R194, R40 ;  /* 0x000000c2d428723c */ /* 0x040fe20000041828 */
[----:B------:R-:W2:Y:S07]  /*71c0*/  LDSM.16.M88.4 R192, [R2+0x18100] ;  /* 0x0181000002c0783b */ /* 0x000eae0000000200 */
[C---:B------:R-:W-:Y:S08]  /*71d0*/  HMMA.16816.F32.BF16 R44, R212.reuse, R200, R44 ;  /* 0x000000c8d42c723c */ /* 0x040ff0000004182c */
[----:B------:R-:W-:Y:S01]  /*71e0*/  HMMA.16816.F32.BF16 R48, R212, R202, R48 ;  /* 0x000000cad430723c */ /* 0x000fe20000041830 */
        /* <DEDUP_REMOVED lines=35> */
[----:B------:R-:W-:Y:S01]  /*7420*/  HMMA.16816.F32.BF16 R48, R220, R170, R48 ;  /* 0x000000aadc30723c */ /* 0x000fe20000041830 */
[----:B------:R-:W-:Y:S07]  /*7430*/  LDSM.16.M88.4 R168, [R132+0x19900] ;  /* 0x0199000084a8783b */ /* 0x000fee0000000200 */
[C---:B------:R-:W-:Y:S08]  /*7440*/  HMMA.16816.F32.BF16 R4, R224.reuse, R180, R4 ;  /* 0x000000b4e004723c */ /* 0x040ff00000041804 */
[C---:B------:R-:W-:Y:S08]  /*7450*/  HMMA.16816.F32.BF16 R8, R224.reuse, R182, R8 ;  /* 0x000000b6e008723c */ /* 0x040ff00000041808 */
[C---:B----4-:R-:W-:Y:S08]  /*7460*/  HMMA.16816.F32.BF16 R12, R224.reuse, R172, R12 ;  /* 0x000000ace00c723c */ /* 0x050ff0000004180c */
[C---:B------:R-:W-:Y:S08]  /*7470*/  HMMA.16816.F32.BF16 R16, R224.reuse, R174, R16 ;  /* 0x000000aee010723c */ /* 0x040ff00000041810 */
[C---:B-1----:R-:W-:Y:S08]  /*7480*/  HMMA.16816.F32.BF16 R20, R224.reuse, R160, R20 ;  /* 0x000000a0e014723c */ /* 0x042ff00000041814 */
[C---:B------:R-:W-:Y:S01]  /*7490*/  HMMA.16816.F32.BF16 R24, R224.reuse, R162, R24 ;  /* 0x000000a2e018723c */ /* 0x040fe20000041818 */
[----:B------:R-:W1:Y:S07]  /*74a0*/  LDSM.16.M88.4 R160, [R132+0x19100] ;  /* 0x0191000084a0783b */ /* 0x000e6e0000000200 */
        /* <DEDUP_REMOVED lines=9> */
[C---:B------:R-:W-:Y:S01]  /*7540*/  HMMA.16816.F32.BF16 R16, R228.reuse, R166, R16 ;  /* 0x000000a6e410723c */ /* 0x040fe20000041810 */
[----:B------:R-:W2:Y:S03]  /*7550*/  LDSM.16.M88.4 R164, [R132+0x1a100] ;  /* 0x01a1000084a4783b */ /* 0x000ea60000000200 */
[----:B------:R-:W-:Y:S02]  /*7560*/  FMNMX.FTZ R2, R4, R0, !PT ;  /* 0x0000000004027209 */ /* 0x000fe40007810000 */
[----:B------:R-:W-:Y:S02]  /*7570*/  FMNMX.FTZ R3, R6, R133, !PT ;  /* 0x0000008506037209 */ /* 0x000fe40007810000 */
[C---:B-1----:R-:W-:Y:S04]  /*7580*/  HMMA.16816.F32.BF16 R20, R228.reuse, R160, R20 ;  /* 0x000000a0e414723c */ /* 0x042fe80000041814 */
[----:B------:R-:W-:Y:S02]  /*7590*/  FMNMX.FTZ R2, R5, R2, !PT ;  /* 0x0000000205027209 */ /* 0x000fe40007810000 */
[----:B------:R-:W-:Y:S02]  /*75a0*/  FMNMX.FTZ R3, R7, R3, !PT ;  /* 0x0000000307037209 */ /* 0x000fe40007810000 */
[C---:B------:R-:W-:Y:S01]  /*75b0*/  HMMA.16816.F32.BF16 R24, R228.reuse, R162, R24 ;  /* 0x000000a2e418723c */ /* 0x040fe20000041818 */
[----:B------:R-:W1:Y:S01]  /*75c0*/  LDSM.16.M88.4 R160, [R132+0x1a900] ;  /* 0x01a9000084a0783b */ /* 0x000e620000000200 */
[----:B------:R-:W-:Y:S04]  /*75d0*/  DEPBAR.LE SB0, 0x2 ;  /* 0x000080800000791a */ /* 0x000fe80000000000 */
[----:B------:R-:W-:Y:S02]  /*75e0*/  FMNMX.FTZ R2, R8, R2, !PT ;  /* 0x0000000208027209 */ /* 0x000fe40007810000 */
[C---:B------:R-:W-:Y:S01]  /*75f0*/  HMMA.16816.F32.BF16 R28, R228.reuse, R168, R28 ;  /* 0x000000a8e41c723c */ /* 0x040fe2000004181c */
[----:B------:R-:W-:Y:S04]  /*7600*/  BAR.SYNC.DEFER_BLOCKING 0x0 ;  /* 0x0000000000007b1d */ /* 0x000fe80000010000 */
[----:B------:R-:W-:Y:S02]  /*7610*/  FMNMX.FTZ R2, R9, R2, !PT ;  /* 0x0000000209027209 */ /* 0x000fe40007810000 */
[----:B------:R-:W-:Y:S01]  /*7620*/  FMNMX.FTZ R3, R10, R3, !PT ;  /* 0x000000030a037209 */ /* 0x000fe20007810000 */
[C---:B------:R-:W-:Y:S04]  /*7630*/  HMMA.16816.F32.BF16 R32, R228.reuse, R170, R32 ;  /* 0x000000aae420723c */ /* 0x040fe80000041820 */
[----:B------:R-:W-:Y:S02]  /*7640*/  FMNMX.FTZ R2, R12, R2, !PT ;  /* 0x000000020c027209 */ /* 0x000fe40007810000 */
[----:B------:R-:W-:Y:S02]  /*7650*/  FMNMX.FTZ R3, R11, R3, !PT ;  /* 0x000000030b037209 */ /* 0x000fe40007810000 */
[----:B------:R-:W-:Y:S01]  /*7660*/  FMNMX.FTZ R2, R13, R2, !PT ;  /* 0x000000020d027209 */ /* 0x000fe20007810000 */
[C---:B--2---:R-:W-:Y:S03]  /*7670*/  HMMA.16816.F32.BF16 R36, R228.reuse, R164, R36 ;  /* 0x000000a4e424723c */ /* 0x044fe60000041824 */
[----:B------:R-:W-:Y:S02]  /*7680*/  FMNMX.FTZ R2, R16, R2, !PT ;  /* 0x0000000210027209 */ /* 0x000fe40007810000 */
[----:B------:R-:W-:Y:S02]  /*7690*/  FMNMX.FTZ R3, R14, R3, !PT ;  /* 0x000000030e037209 */ /* 0x000fe40007810000 */
[----:B------:R-:W-:Y:S01]  /*76a0*/  FMNMX.FTZ R2, R17, R2, !PT ;  /* 0x0000000211027209 */ /* 0x000fe20007810000 */
[C---:B------:R-:W-:Y:S04]  /*76b0*/  HMMA.16816.F32.BF16 R40, R228.reuse, R166, R40 ;  /* 0x000000a6e428723c */ /* 0x040fe80000041828 */
[----:B------:R-:W-:Y:S02]  /*76c0*/  FMNMX.FTZ R3, R15, R3, !PT ;  /* 0x000000030f037209 */ /* 0x000fe40007810000 */
[----:B------:R-:W-:Y:S02]  /*76d0*/  FMNMX.FTZ R2, R20, R2, !PT ;  /* 0x0000000214027209 */ /* 0x000fe40007810000 */
[C---:B-1----:R-:W-:Y:S04]  /*76e0*/  HMMA.16816.F32.BF16 R44, R228.reuse, R160, R44 ;  /* 0x000000a0e42c723c */ /* 0x042fe8000004182c */
[----:B------:R-:W-:Y:S02]  /*76f0*/  FMNMX.FTZ R3, R18, R3, !PT ;  /* 0x0000000312037209 */ /* 0x000fe40007810000 */
[----:B------:R-:W-:Y:S02]  /*7700*/  FMNMX.FTZ R2, R21, R2, !PT ;  /* 0x0000000215027209 */ /* 0x000fe40007810000 */
[----:B------:R-:W-:Y:S01]  /*7710*/  HMMA.16816.F32.BF16 R48, R228, R162, R48 ;  /* 0x000000a2e430723c */ /* 0x000fe20000041830 */
[----:B------:R-:W-:Y:S03]  /*7720*/  LDSM.16.MT88.4 R160, [R135+UR4+0x100] ;  /* 0x0001000487a0783b */ /* 0x000fe60008004200 */
        /* <DEDUP_REMOVED lines=50> */
[--C-:B------:R-:W-:Y:S01]  /*7a50*/  FFMA.FTZ R10, R10, c[0x0][0x2d0], -R177.reuse ;  /* 0x0000b4000a0a7a23 */ /* 0x100fe200000108b1 */
[----:B------:R-:W-:Y:S01]  /*7a60*/  LDSM.16.MT88.4 R172, [R134+0x3900] ;  /* 0x0039000086ac783b */ /* 0x000fe20000004200 */
        /* <DEDUP_REMOVED lines=38> */
[----:B------:R-:W2:Y:S01]  /*7cd0*/  MUFU.EX2 R245, R5 ;  /* 0x0000000500f57308 */ /* 0x000ea20000000800 */
        /* <DEDUP_REMOVED lines=13> */
[----:B------:R-:W-:Y:S01]  /*7db0*/  FMUL.FTZ R74, R0, R74 ;  /* 0x0000004a004a7220 */ /* 0x000fe20000410000 */
[----:B--2---:R-:W-:Y:S01]  /*7dc0*/  F2FP.BF16.PACK_AB R136, R245, R246 ;  /* 0x000000f6f588723e */ /* 0x004fe200000010ff */
[----:B------:R-:W-:Y:S02]  /*7dd0*/  FMUL.FTZ R5, R2, R137 ;  /* 0x0000008902057220 */ /* 0x000fe40000410000 */
[C---:B------:R-:W-:Y:S02]  /*7de0*/  FMUL.FTZ R75, R0.reuse, R75 ;  /* 0x0000004b004b7220 */ /* 0x040fe40000410000 */
[C---:B------:R-:W-:Y:S01]  /*7df0*/  FMUL.FTZ R78, R0.reuse, R78 ;  /* 0x0000004e004e7220 */ /* 0x040fe20000410000 */
[----:B------:R2:W-:Y:S01]  /*7e00*/  MUFU.EX2 R233, R12 ;  /* 0x0000000c00e97308 */ /* 0x0005e20000000800 */
[----:B------:R-:W-:Y:S02]  /*7e10*/  FMUL.FTZ R79, R0, R79 ;  /* 0x0000004f004f7220 */ /* 0x000fe40000410000 */
[----:B------:R-:W-:Y:S02]  /*7e20*/  FMUL.FTZ R81, R2, R81 ;  /* 0x0000005102517220 */ /* 0x000fe40000410000 */
[C---:B----4-:R-:W-:Y:S01]  /*7e30*/  FMUL.FTZ R6, R0.reuse, R138 ;  /* 0x0000008a00067220 */ /* 0x050fe20000410000 */
[----:B------:R-:W-:Y:S01]  /*7e40*/  F2FP.BF16.PACK_AB R138, R247, R244 ;  /* 0x000000f4f78a723e */ /* 0x000fe200000010ff */
[C---:B------:R-:W-:Y:S02]  /*7e50*/  FMUL.FTZ R82, R0.reuse, R82 ;  /* 0x0000005200527220 */ /* 0x040fe40000410000 */
[----:B------:R-:W-:Y:S01]  /*7e60*/  FMUL.FTZ R83, R0, R83 ;  /* 0x0000005300537220 */ /* 0x000fe20000410000 */
[----:B------:R4:W1:Y:S01]  /*7e70*/  MUFU.EX2 R232, R13 ;  /* 0x0000000d00e87308 */ /* 0x0008620000000800 */
[C---:B------:R-:W-:Y:S02]  /*7e80*/  FMUL.FTZ R84, R2.reuse, R84 ;  /* 0x0000005402547220 */ /* 0x040fe40000410000 */
[----:B------:R-:W-:Y:S01]  /*7e90*/  FMUL.FTZ R85, R2, R85 ;  /* 0x0000005502557220 */ /* 0x000fe20000410000 */
[----:B---3--:R-:W-:Y:S01]  /*7ea0*/  F2FP.BF16.PACK_AB R137, R235, R242 ;  /* 0x000000f2eb89723e */ /* 0x008fe200000010ff */
[C---:B------:R-:W-:Y:S01]  /*7eb0*/  FMUL.FTZ R7, R0.reuse, R139 ;  /* 0x0000008b00077220 */ /* 0x040fe20000410000 */
[----:B------:R-:W-:Y:S01]  /*7ec0*/  F2FP.BF16.PACK_AB R139, R243, R234 ;  /* 0x000000eaf38b723e */ /* 0x000fe200000010ff */
[--C-:B------:R-:W-:Y:S02]  /*7ed0*/  FFMA.FTZ R168, R19, c[0x0][0x2d0], -R177.reuse ;  /* 0x0000b40013a87a23 */ /* 0x100fe400000108b1 */
[----:B------:R-:W-:Y:S01]  /*7ee0*/  FMUL.FTZ R19, R0, R151 ;  /* 0x0000009700137220 */ /* 0x000fe20000410000 */
[----:B------:R3:W-:Y:S01]  /*7ef0*/  MUFU.EX2 R201, R14 ;  /* 0x0000000e00c97308 */ /* 0x0007e20000000800 */
[--C-:B------:R-:W-:Y:S02]  /*7f00*/  FFMA.FTZ R24, R24, c[0x0][0x2d0], -R176.reuse ;  /* 0x0000b40018187a23 */ /* 0x100fe400000108b0 */
[C---:B------:R-:W-:Y:S05]  /*7f10*/  HMMA.16816.F32.BF16 R4, R136.reuse, R160, R4 ;  /* 0x000000a08804723c */ /* 0x040fea0000041804 */
[C---:B--2---:R-:W-:Y:S02]  /*7f20*/  FMUL.FTZ R12, R2.reuse, R144 ;  /* 0x00000090020c7220 */ /* 0x044fe40000410000 */
[----:B------:R2:W-:Y:S01]  /*7f30*/  MUFU.EX2 R195, R168 ;  /* 0x000000a800c37308 */ /* 0x0005e20000000800 */
[C---:B------:R-:W-:Y:S01]  /*7f40*/  HMMA.16816.F32.BF16 R8, R136.reuse, R162, R8 ;  /* 0x000000a28808723c */ /* 0x040fe20000041808 */
[----:B------:R-:W2:Y:S03]  /*7f50*/  LDSM.16.MT88.4 R160, [R133+0x100] ;  /* 0x0001000085a0783b */ /* 0x000ea60000004200 */
[----:B----4-:R-:W-:Y:S02]  /*7f60*/  FMUL.FTZ R13, R2, R145 ;  /* 0x00000091020d7220 */ /* 0x010fe40000410000 */
[--C-:B------:R-:W-:Y:S02]  /*7f70*/  FFMA.FTZ R25, R25, c[0x0][0x2d0], -R176.reuse ;  /* 0x0000b40019197a23 */ /* 0x100fe400000108b0 */
[C---:B------:R-:W-:Y:S01]  /*7f80*/  HMMA.16816.F32.BF16 R52, R136.reuse, R164, R52 ;  /* 0x000000a48834723c */ /* 0x040fe20000041834 */
[----:B------:R-:W-:Y:S03]  /*7f90*/  MUFU.EX2 R183, R24 ;  /* 0x0000001800b77308 */ /* 0x000fe60000000800 */
[--C-:B------:R-:W-:Y:S02]  /*7fa0*/  FFMA.FTZ R26, R26, c[0x0][0x2d0], -R177.reuse ;  /* 0x0000b4001a1a7a23 */ /* 0x100fe400000108b1 */
[----:B---3--:R-:W-:Y:S02]  /*7fb0*/  FMUL.FTZ R14, R0, R146 ;  /* 0x00000092000e7220 */ /* 0x008fe40000410000 */
[C---:B------:R-:W-:Y:S01]  /*7fc0*/  HMMA.16816.F32.BF16 R56, R136.reuse, R166, R56 ;  /* 0x000000a68838723c */ /* 0x040fe20000041838 */
[----:B------:R-:W3:Y:S02]  /*7fd0*/  LDSM.16.MT88.4 R164, [R135+UR4+0x3100] ;  /* 0x0031000487a4783b */ /* 0x000ee40008004200 */
[----:B------:R-:W-:Y:S01]  /*7fe0*/  MUFU.EX2 R192, R25 ;  /* 0x0000001900c07308 */ /* 0x000fe20000000800 */
[--C-:B------:R-:W-:Y:S02]  /*7ff0*/  FFMA.FTZ R27, R27, c[0x0][0x2d0], -R177.reuse ;  /* 0x0000b4001b1b7a23 */ /* 0x100fe400000108b1 */
[--C-:B------:R-:W-:Y:S02]  /*8000*/  FFMA.FTZ R28, R28, c[0x0][0x2d0], -R176.reuse ;  /* 0x0000b4001c1c7a23 */ /* 0x100fe400000108b0 */
[C---:B-1----:R-:W-:Y:S01]  /*8010*/  HMMA.16816.F32.BF16 R60, R136.reuse, R140, R60 ;  /* 0x0000008c883c723c */ /* 0x042fe2000004183c */
[----:B--2---:R-:W-:Y:S03]  /*8020*/  LDSM.16.MT88.4 R168, [R135+UR4+0x3900] ;  /* 0x0039000487a8783b */ /* 0x004fe60008004200 */
[--C-:B------:R-:W-:Y:S01]  /*8030*/  FFMA.FTZ R29, R29, c[0x0][0x2d0], -R176.reuse ;  /* 0x0000b4001d1d7a23 */ /* 0x100fe200000108b0 */
[----:B------:R-:W-:Y:S01]  /*8040*/  MUFU.EX2 R178, R26 ;  /* 0x0000001a00b27308 */ /* 0x000fe20000000800 */
[--C-:B------:R-:W-:Y:S02]  /*8050*/  FFMA.FTZ R30, R30, c[0x0][0x2d0], -R177.reuse ;  /* 0x0000b4001e1e7a23 */ /* 0x100fe400000108b1 */
[C---:B------:R-:W-:Y:S01]  /*8060*/  HMMA.16816.F32.BF16 R64, R136.reuse, R142, R64 ;  /* 0x0000008e8840723c */ /* 0x040fe20000041840 */
[----:B------:R-:W1:Y:S03]  /*8070*/  LDSM.16.MT88.4 R140, [R134+0x3100] ;  /* 0x00310000868c783b */ /* 0x000e660000004200 */
[--C-:B------:R-:W-:Y:S02]  /*8080*/  FFMA.FTZ R31, R31, c[0x0][0x2d0], -R177.reuse ;  /* 0x0000b4001f1f7a23 */ /* 0x100fe400000108b1 */
[--C-:B------:R-:W-:Y:S01]  /*8090*/  FFMA.FTZ R32, R32, c[0x0][0x2d0], -R176.reuse ;  /* 0x0000b40020207a23 */ /* 0x100fe200000108b0 */
[----:B------:R2:W-:Y:S01]  /*80a0*/  MUFU.EX2 R179, R27 ;  /* 0x0000001b00b37308 */ /* 0x0005e20000000800 */
[--C-:B------:R-:W-:Y:S01]  /*80b0*/  FFMA.FTZ R33, R33, c[0x0][0x2d0], -R176.reuse ;  /* 0x0000b40021217a23 */ /* 0x100fe200000108b0 */
[C---:B------:R-:W-:Y:S03]  /*80c0*/  HMMA.16816.F32.BF16 R68, R136.reuse, R160, R68 ;  /* 0x000000a08844723c */ /* 0x040fe60000041844 */
[--C-:B------:R-:W-:Y:S02]  /*80d0*/  FFMA.FTZ R34, R34, c[0x0][0x2d0], -R177.reuse ;  /* 0x0000b40022227a23 */ /* 0x100fe400000108b1 */
[--C-:B------:R-:W-:Y:S02]  /*80e0*/  FFMA.FTZ R35, R35, c[0x0][0x2d0], -R177.reuse ;  /* 0x0000b40023237a23 */ /* 0x100fe400000108b1 */
[--C-:B------:R-:W-:Y:S01]  /*80f0*/  FFMA.FTZ R36, R36, c[0x0][0x2d0], -R176.reuse ;  /* 0x0000b40024247a23 */ /* 0x100fe200000108b0 */
[C---:B------:R-:W-:Y:S01]  /*8100*/  HMMA.16816.F32.BF16 R72, R136.reuse, R162, R72 ;  /* 0x000000a28848723c */ /* 0x040fe20000041848 */
[----:B------:R-:W4:Y:S01]  /*8110*/  LDSM.16.MT88.4 R160, [R237+UR4+0x3100] ;  /* 0x00310004eda0783b */ /* 0x000f220008004200 */
[----:B------:R1:W-:Y:S02]  /*8120*/  MUFU.EX2 R200, R15 ;  /* 0x0000000f00c87308 */ /* 0x0003e40000000800 */
[--C-:B------:R-:W-:Y:S02]  /*8130*/  FFMA.FTZ R37, R37, c[0x0][0x2d0], -R176.reuse ;  /* 0x0000b40025257a23 */ /* 0x100fe400000108b0 */
[--C-:B------:R-:W-:Y:S02]  /*8140*/  FFMA.FTZ R38, R38, c[0x0][0x2d0], -R177.reuse ;  /* 0x0000b40026267a23 */ /* 0x100fe400000108b1 */
[C---:B---3--:R-:W-:Y:S04]  /*8150*/  HMMA.16816.F32.BF16 R76, R136.reuse, R164, R76 ;  /* 0x000000a4884c723c */ /* 0x048fe8000004184c */
[--C-:B------:R-:W-:Y:S01]  /*8160*/  FFMA.FTZ R39, R39, c[0x0][0x2d0], -R177.reuse ;  /* 0x0000b40027277a23 */ /* 0x100fe200000108b1 */
[----:B--2---:R-:W-:Y:S01]  /*8170*/  LDSM.16.MT88.4 R24, [R134+0x1100] ;  /* 0x001100008618783b */ /* 0x004fe20000004200 */
[--C-:B------:R-:W-:Y:S02]  /*8180*/  FFMA.FTZ R40, R40, c[0x0][0x2d0], -R176.reuse ;  /* 0x0000b40028287a23 */ /* 0x100fe400000108b0 */
[C---:B------:R-:W-:Y:S04]  /*8190*/  HMMA.16816.F32.BF16 R80, R136.reuse, R166, R80 ;  /* 0x000000a68850723c */ /* 0x040fe80000041850 */
[C---:B------:R-:W-:Y:S01]  /*81a0*/  FMUL.FTZ R86, R0.reuse, R86 ;  /* 0x0000005600567220 */ /* 0x040fe20000410000 */
[----:B------:R-:W2:Y:S01]  /*81b0*/  LDSM.16.MT88.4 R164, [R133+0x3100] ;  /* 0x0031000085a4783b */ /* 0x000ea20000004200 */
[C---:B------:R-:W-:Y:S02]  /*81c0*/  FMUL.FTZ R87, R0.reuse, R87 ;  /* 0x0000005700577220 */ /* 0x040fe40000410000 */
[--C-:B------:R-:W-:Y:S04]  /*81d0*/  FFMA.FTZ R41, R41, c[0x0][0x2d0], -R176.reuse ;  /* 0x0000b40029297a23 */ /* 0x100fe800000108b0 */
[----:B-1----:R-:W-:Y:S01]  /*81e0*/  FMUL.FTZ R15, R0, R147 ;  /* 0x00000093000f7220 */ /* 0x002fe20000410000 */
[C---:B------:R-:W-:Y:S01]  /*81f0*/  HMMA.16816.F32.BF16 R84, R136.reuse, R140, R84 ;  /* 0x0000008c8854723c */ /* 0x040fe20000041854 */
[----:B------:R-:W-:Y:S02]  /*8200*/  LDSM.16.MT88.4 R144, [R135+UR4+0x900] ;  /* 0x000900048790783b */ /* 0x000fe40008004200 */
[C---:B------:R-:W-:Y:S02]  /*8210*/  FMUL.FTZ R88, R2.reuse, R88 ;  /* 0x0000005802587220 */ /* 0x040fe40000410000 */
[----:B------:R-:W-:Y:S02]  /*8220*/  FMUL.FTZ R89, R2, R89 ;  /* 0x0000005902597220 */ /* 0x000fe40000410000 */
[C---:B------:R-:W-:Y:S02]  /*8230*/  FMUL.FTZ R90, R0.reuse, R90 ;  /* 0x0000005a005a7220 */ /* 0x040fe40000410000 */
[----:B------:R-:W-:Y:S03]  /*8240*/  FMUL.FTZ R91, R0, R91 ;  /* 0x0000005b005b7220 */ /* 0x000fe60000410000 */
[--C-:B------:R-:W-:Y:S02]  /*8250*/  FFMA.FTZ R42, R42, c[0x0][0x2d0], -R177.reuse ;  /* 0x0000b4002a2a7a23 */ /* 0x100fe400000108b1 */
[--C-:B------:R-:W-:Y:S02]  /*8260*/  FFMA.FTZ R43, R43, c[0x0][0x2d0], -R177.reuse ;  /* 0x0000b4002b2b7a23 */ /* 0x100fe400000108b1 */
[C---:B------:R-:W-:Y:S01]  /*8270*/  HMMA.16816.F32.BF16 R88, R136.reuse, R142, R88 ;  /* 0x0000008e8858723c */ /* 0x040fe20000041858 */
[----:B------:R-:W1:Y:S02]  /*8280*/  LDSM.16.MT88.4 R140, [R135+UR4+0x6100] ;  /* 0x00610004878c783b */ /* 0x000e640008004200 */
[C---:B------:R-:W-:Y:S02]  /*8290*/  FMUL.FTZ R92, R2.reuse, R92 ;  /* 0x0000005c025c7220 */ /* 0x040fe40000410000 */
[----:B------:R-:W-:Y:S02]  /*82a0*/  FMUL.FTZ R93, R2, R93 ;  /* 0x0000005d025d7220 */ /* 0x000fe40000410000 */
[C---:B------:R-:W-:Y:S02]  /*82b0*/  FMUL.FTZ R94, R0.reuse, R94 ;  /* 0x0000005e005e7220 */ /* 0x040fe40000410000 */
[----:B------:R-:W-:Y:S03]  /*82c0*/  FMUL.FTZ R95, R0, R95 ;  /* 0x0000005f005f7220 */ /* 0x000fe60000410000 */
[--C-:B------:R-:W-:Y:S02]  /*82d0*/  FFMA.FTZ R44, R44, c[0x0][0x2d0], -R176.reuse ;  /* 0x0000b4002c2c7a23 */ /* 0x100fe400000108b0 */
[--C-:B------:R-:W-:Y:S02]  /*82e0*/  FFMA.FTZ R45, R45, c[0x0][0x2d0], -R176.reuse ;  /* 0x0000b4002d2d7a23 */ /* 0x100fe400000108b0 */
[C---:B----4-:R-:W-:Y:S03]  /*82f0*/  HMMA.16816.F32.BF16 R92, R136.reuse, R160, R92 ;  /* 0x000000a0885c723c */ /* 0x050fe6000004185c */
[C---:B------:R-:W-:Y:S02]  /*8300*/  FMUL.FTZ R96, R2.reuse, R96 ;  /* 0x0000006002607220 */ /* 0x040fe40000410000 */
[----:B------:R-:W-:Y:S02]  /*8310*/  FMUL.FTZ R97, R2, R97 ;  /* 0x0000006102617220 */ /* 0x000fe40000410000 */
[C---:B------:R-:W-:Y:S02]  /*8320*/  FMUL.FTZ R98, R0.reuse, R98 ;  /* 0x0000006200627220 */ /* 0x040fe40000410000 */
[----:B------:R-:W-:Y:S03]  /*8330*/  FMUL.FTZ R99, R0, R99 ;  /* 0x0000006300637220 */ /* 0x000fe60000410000 */
[--C-:B------:R-:W-:Y:S02]  /*8340*/  FFMA.FTZ R46, R46, c[0x0][0x2d0], -R177.reuse ;  /* 0x0000b4002e2e7a23 */ /* 0x100fe400000108b1 */
[--C-:B------:R-:W-:Y:S02]  /*8350*/  FFMA.FTZ R47, R47, c[0x0][0x2d0], -R177.reuse ;  /* 0x0000b4002f2f7a23 */ /* 0x100fe400000108b1 */
[C---:B------:R-:W-:Y:S01]  /*8360*/  HMMA.16816.F32.BF16 R96, R136.reuse, R162, R96 ;  /* 0x000000a28860723c */ /* 0x040fe20000041860 */
[----:B------:R-:W3:Y:S02]  /*8370*/  LDSM.16.MT88.4 R160, [R134+0x6100] ;  /* 0x0061000086a0783b */ /* 0x000ee40000004200 */
[C---:B------:R-:W-:Y:S02]  /*8380*/  FMUL.FTZ R100, R2.reuse, R100 ;  /* 0x0000006402647220 */ /* 0x040fe40000410000 */
[----:B------:R-:W-:Y:S02]  /*8390*/  FMUL.FTZ R101, R2, R101 ;  /* 0x0000006502657220 */ /* 0x000fe40000410000 */
[C---:B------:R-:W-:Y:S02]  /*83a0*/  FMUL.FTZ R102, R0.reuse, R102 ;  /* 0x0000006600667220 */ /* 0x040fe40000410000 */
[----:B------:R-:W-:Y:S03]  /*83b0*/  FMUL.FTZ R103, R0, R103 ;  /* 0x0000006700677220 */ /* 0x000fe60000410000 */
[C---:B------:R-:W-:Y:S02]  /*83c0*/  FMUL.FTZ R104, R2.reuse, R104 ;  /* 0x0000006802687220 */ /* 0x040fe40000410000 */
[----:B------:R-:W-:Y:S02]  /*83d0*/  FMUL.FTZ R105, R2, R105 ;  /* 0x0000006902697220 */ /* 0x000fe40000410000 */
[C---:B--2---:R-:W-:Y:S03]  /*83e0*/  HMMA.16816.F32.BF16 R100, R136.reuse, R164, R100 ;  /* 0x000000a48864723c */ /* 0x044fe60000041864 */
[C---:B------:R-:W-:Y:S02]  /*83f0*/  FMUL.FTZ R106, R0.reuse, R106 ;  /* 0x0000006a006a7220 */ /* 0x040fe40000410000 */
[----:B------:R-:W-:Y:S02]  /*8400*/  FMUL.FTZ R107, R0, R107 ;  /* 0x0000006b006b7220 */ /* 0x000fe40000410000 */
[C---:B------:R-:W-:Y:S02]  /*8410*/  FMUL.FTZ R108, R2.reuse, R108 ;  /* 0x0000006c026c7220 */ /* 0x040fe40000410000 */
[----:B------:R-:W-:Y:S03]  /*8420*/  FMUL.FTZ R109, R2, R109 ;  /* 0x0000006d026d7220 */ /* 0x000fe60000410000 */
[C---:B------:R-:W-:Y:S01]  /*8430*/  HMMA.16816.F32.BF16 R104, R136.reuse, R166, R104 ;  /* 0x000000a68868723c */ /* 0x040fe20000041868 */
[----:B------:R-:W2:Y:S02]  /*8440*/  LDSM.16.MT88.4 R164, [R237+UR4+0x6100] ;  /* 0x00610004eda4783b */ /* 0x000ea40008004200 */
[C---:B------:R-:W-:Y:S02]  /*8450*/  FMUL.FTZ R110, R0.reuse, R110 ;  /* 0x0000006e006e7220 */ /* 0x040fe40000410000 */
[----:B------:R-:W-:Y:S02]  /*8460*/  FMUL.FTZ R111, R0, R111 ;  /* 0x0000006f006f7220 */ /* 0x000fe40000410000 */
[C---:B------:R-:W-:Y:S02]  /*8470*/  FMUL.FTZ R112, R2.reuse, R112 ;  /* 0x0000007002707220 */ /* 0x040fe40000410000 */
[----:B------:R-:W-:Y:S03]  /*8480*/  FMUL.FTZ R113, R2, R113 ;  /* 0x0000007102717220 */ /* 0x000fe60000410000 */
[C---:B-1----:R-:W-:Y:S03]  /*8490*/  HMMA.16816.F32.BF16 R108, R136.reuse, R140, R108 ;  /* 0x0000008c886c723c */ /* 0x042fe6000004186c */
[C---:B------:R-:W-:Y:S02]  /*84a0*/  FMUL.FTZ R114, R0.reuse, R114 ;  /* 0x0000007200727220 */ /* 0x040fe40000410000 */
[----:B------:R-:W-:Y:S02]  /*84b0*/  FMUL.FTZ R115, R0, R115 ;  /* 0x0000007300737220 */ /* 0x000fe40000410000 */
[C---:B------:R-:W-:Y:S02]  /*84c0*/  FMUL.FTZ R116, R2.reuse, R116 ;  /* 0x0000007402747220 */ /* 0x040fe40000410000 */
[----:B------:R-:W-:Y:S03]  /*84d0*/  FMUL.FTZ R117, R2, R117 ;  /* 0x0000007502757220 */ /* 0x000fe60000410000 */
[C---:B------:R-:W-:Y:S01]  /*84e0*/  HMMA.16816.F32.BF16 R112, R136.reuse, R142, R112 ;  /* 0x0000008e8870723c */ /* 0x040fe20000041870 */
[----:B------:R-:W1:Y:S02]  /*84f0*/  LDSM.16.MT88.4 R140, [R133+0x6100] ;  /* 0x00610000858c783b */ /* 0x000e640000004200 */
[C---:B------:R-:W-:Y:S02]  /*8500*/  FMUL.FTZ R118, R0.reuse, R118 ;  /* 0x0000007600767220 */ /* 0x040fe40000410000 */
[----:B------:R-:W-:Y:S02]  /*8510*/  FMUL.FTZ R119, R0, R119 ;  /* 0x0000007700777220 */ /* 0x000fe40000410000 */
[--C-:B------:R-:W-:Y:S02]  /*8520*/  FFMA.FTZ R16, R16, c[0x0][0x2d0], -R176.reuse ;  /* 0x0000b40010107a23 */ /* 0x100fe400000108b0 */
[--C-:B------:R-:W-:Y:S02]  /*8530*/  FFMA.FTZ R17, R17, c[0x0][0x2d0], -R176.reuse ;  /* 0x0000b40011117a23 */ /* 0x100fe400000108b0 */
[----:B------:R4:W-:Y:S01]  /*8540*/  MUFU.EX2 R203, R16 ;  /* 0x0000001000cb7308 */ /* 0x0009e20000000800 */
[C---:B---3--:R-:W-:Y:S03]  /*8550*/  HMMA.16816.F32.BF16 R116, R136.reuse, R160, R116 ;  /* 0x000000a08874723c */ /* 0x048fe60000041874 */
[--C-:B------:R-:W-:Y:S02]  /*8560*/  FFMA.FTZ R18, R18, c[0x0][0x2d0], -R177.reuse ;  /* 0x0000b40012127a23 */ /* 0x100fe400000108b1 */
[C---:B------:R-:W-:Y:S02]  /*8570*/  FMUL.FTZ R120, R2.reuse, R120 ;  /* 0x0000007802787220 */ /* 0x040fe40000410000 */
[----:B------:R-:W-:Y:S02]  /*8580*/  FMUL.FTZ R121, R2, R121 ;  /* 0x0000007902797220 */ /* 0x000fe40000410000 */
[----:B------:R3:W1:Y:S03]  /*8590*/  MUFU.EX2 R202, R17 ;  /* 0x0000001100ca7308 */ /* 0x0006660000000800 */
[C---:B------:R-:W-:Y:S02]  /*85a0*/  FMUL.FTZ R122, R0.reuse, R122 ;  /* 0x0000007a007a7220 */ /* 0x040fe40000410000 */
[----:B------:R-:W-:Y:S02]  /*85b0*/  FMUL.FTZ R123, R0, R123 ;  /* 0x0000007b007b7220 */ /* 0x000fe40000410000 */
[C---:B------:R-:W-:Y:S02]  /*85c0*/  FMUL.FTZ R124, R2.reuse, R124 ;  /* 0x0000007c027c7220 */ /* 0x040fe40000410000 */
[----:B------:R-:W-:Y:S01]  /*85d0*/  FMUL.FTZ R125, R2, R125 ;  /* 0x0000007d027d7220 */ /* 0x000fe20000410000 */
[----:B------:R1:W1:Y:S01]  /*85e0*/  MUFU.EX2 R194, R18 ;  /* 0x0000001200c27308 */ /* 0x0002620000000800 */
[C---:B------:R-:W-:Y:S01]  /*85f0*/  FMUL.FTZ R126, R0.reuse, R126 ;  /* 0x0000007e007e7220 */ /* 0x040fe20000410000 */
[C---:B------:R-:W-:Y:S01]  /*8600*/  HMMA.16816.F32.BF16 R120, R136.reuse, R162, R120 ;  /* 0x000000a28878723c */ /* 0x040fe20000041878 */
[----:B------:R-:W1:Y:S02]  /*8610*/  LDSM.16.MT88.4 R160, [R134+0x900] ;  /* 0x0009000086a0783b */ /* 0x000e640000004200 */
[----:B------:R-:W-:Y:S02]  /*8620*/  FMUL.FTZ R127, R0, R127 ;  /* 0x0000007f007f7220 */ /* 0x000fe40000410000 */
[C---:B----4-:R-:W-:Y:S02]  /*8630*/  FMUL.FTZ R16, R2.reuse, R148 ;  /* 0x0000009402107220 */ /* 0x050fe40000410000 */
[C---:B------:R-:W-:Y:S02]  /*8640*/  FMUL.FTZ R128, R2.reuse, R128 ;  /* 0x0000008002807220 */ /* 0x040fe40000410000 */
[C---:B------:R-:W-:Y:S01]  /*8650*/  FMUL.FTZ R129, R2.reuse, R129 ;  /* 0x0000008102817220 */ /* 0x040fe20000410000 */
[C---:B--2---:R-:W-:Y:S03]  /*8660*/  HMMA.16816.F32.BF16 R124, R136.reuse, R164, R124 ;  /* 0x000000a4887c723c */ /* 0x044fe6000004187c */
[----:B---3--:R-:W-:Y:S02]  /*8670*/  FMUL.FTZ R17, R2, R149 ;  /* 0x0000009502117220 */ /* 0x008fe40000410000 */
[C---:B------:R-:W-:Y:S02]  /*8680*/  FMUL.FTZ R130, R0.reuse, R130 ;  /* 0x0000008200827220 */ /* 0x040fe40000410000 */
[C---:B------:R-:W-:Y:S01]  /*8690*/  FMUL.FTZ R131, R0.reuse, R131 ;  /* 0x0000008300837220 */ /* 0x040fe20000410000 */
[C---:B------:R-:W-:Y:S01]  /*86a0*/  HMMA.16816.F32.BF16 R12, R136.reuse, R166, R12 ;  /* 0x000000a6880c723c */ /* 0x040fe2000004180c */
[----:B------:R-:W2:Y:S03]  /*86b0*/  LDSM.16.MT88.4 R164, [R237+UR4+0x900] ;  /* 0x00090004eda4783b */ /* 0x000ea60008004200 */
[----:B-1----:R-:W-:Y:S02]  /*86c0*/  FMUL.FTZ R18, R0, R150 ;  /* 0x0000009600127220 */ /* 0x002fe40000410000 */
[--C-:B------:R-:W-:Y:S02]  /*86d0*/  FFMA.FTZ R20, R20, c[0x0][0x2d0], -R176.reuse ;  /* 0x0000b40014147a23 */ /* 0x100fe400000108b0 */
[--C-:B------:R-:W-:Y:S01]  /*86e0*/  FFMA.FTZ R21, R21, c[0x0][0x2d0], -R176.reuse ;  /* 0x0000b40015157a23 */ /* 0x100fe200000108b0 */
[----:B------:R-:W1:Y:S01]  /*86f0*/  LDSM.16.MT88.4 R148, [R133+0x900] ;  /* 0x000900008594783b */ /* 0x000e620000004200 */
[----:B------:R-:W-:Y:S01]  /*8700*/  MUFU.EX2 R193, R20 ;  /* 0x0000001400c17308 */ /* 0x000fe20000000800 */
[C---:B------:R-:W-:Y:S03]  /*8710*/  HMMA.16816.F32.BF16 R16, R136.reuse, R140, R16 ;  /* 0x0000008c8810723c */ /* 0x040fe60000041810 */
[--C-:B------:R-:W-:Y:S02]  /*8720*/  FFMA.FTZ R22, R22, c[0x0][0x2d0], -R177.reuse ;  /* 0x0000b40016167a23 */ /* 0x100fe400000108b1 */
[--C-:B------:R-:W-:Y:S02]  /*8730*/  FFMA.FTZ R23, R23, c[0x0][0x2d0], -R177.reuse ;  /* 0x0000b40017177a23 */ /* 0x100fe400000108b1 */
[--C-:B------:R-:W-:Y:S01]  /*8740*/  FFMA.FTZ R48, R48, c[0x0][0x2d0], -R176.reuse ;  /* 0x0000b40030307a23 */ /* 0x100fe200000108b0 */
[----:B------:R-:W-:Y:S01]  /*8750*/  HMMA.16816.F32.BF16 R128, R136, R142, R128 ;  /* 0x0000008e8880723c */ /* 0x000fe20000041880 */
[----:B------:R-:W3:Y:S01]  /*8760*/  LDSM.16.MT88.4 R140, [R237+UR4+0x3900] ;  /* 0x00390004ed8c783b */ /* 0x000ee20008004200 */
[----:B------:R-:W4:Y:S02]  /*8770*/  MUFU.EX2 R182, R21 ;  /* 0x0000001500b67308 */ /* 0x000f240000000800 */
[----:B------:R-:W-:Y:S02]  /*8780*/  FFMA.FTZ R49, R49, c[0x0][0x2d0], -R176 ;  /* 0x0000b40031317a23 */ /* 0x000fe400000108b0 */
[--C-:B------:R-:W-:Y:S01]  /*8790*/  FFMA.FTZ R50, R50, c[0x0][0x2d0], -R177.reuse ;  /* 0x0000b40032327a23 */ /* 0x100fe200000108b1 */
[----:B------:R-:W-:Y:S01]  /*87a0*/  F2FP.BF16.PACK_AB R136, R232, R233 ;  /* 0x000000e9e888723e */ /* 0x000fe200000010ff */
[----:B------:R-:W-:Y:S01]  /*87b0*/  FFMA.FTZ R51, R51, c[0x0][0x2d0], -R177 ;  /* 0x0000b40033337a23 */ /* 0x000fe200000108b1 */
[----:B------:R-:W-:Y:S03]  /*87c0*/  F2FP.BF16.PACK_AB R138, R202, R203 ;  /* 0x000000cbca8a723e */ /* 0x000fe600000010ff */
[----:B------:R-:W-:Y:S01]  /*87d0*/  F2FP.BF16.PACK_AB R137, R200, R201 ;  /* 0x000000c9c889723e */ /* 0x000fe200000010ff */
[----:B------:R1:W-:Y:S01]  /*87e0*/  MUFU.EX2 R181, R22 ;  /* 0x0000001600b57308 */ /* 0x0003e20000000800 */
[----:B------:R-:W-:Y:S01]  /*87f0*/  F2FP.BF16.PACK_AB R139, R195, R194 ;  /* 0x000000c2c38b723e */ /* 0x000fe200000010ff */
[----:B------:R-:W-:Y:S02]  /*8800*/  FFMA.FTZ R2, R2, R248, R246 ;  /* 0x000000f802027223 */ /* 0x000fe400000100f6 */
[----:B------:R-:W-:Y:S02]  /*8810*/  FFMA.FTZ R0, R0, R249, R242 ;  /* 0x000000f900007223 */ /* 0x000fe400000100f2 */
[----:B------:R-:W-:Y:S02]  /*8820*/  FADD.FTZ R2, R245, R2 ;  /* 0x00000002f5027221 */ /* 0x000fe40000010000 */
[C---:B------:R-:W-:Y:S02]  /*8830*/  HMMA.16816.F32.BF16 R4, R136.reuse, R144, R4 ;  /* 0x000000908804723c */ /* 0x040fe40000041804 */
[----:B------:R-:W2:Y:S01]  /*8840*/  MUFU.EX2 R180, R23 ;  /* 0x0000001700b47308 */ /* 0x000ea20000000800 */
[----:B------:R-:W-:Y:S01]  /*8850*/  FADD.FTZ R2, R244, R2 ;  /* 0x00000002f4027221 */ /* 0x000fe20000010000 */
[----:B----4-:R-:W-:Y:S01]  /*8860*/  F2FP.BF16.PACK_AB R20, R182, R193 ;  /* 0x000000c1b614723e */ /* 0x010fe200000010ff */
[----:B------:R-:W-:Y:S03]  /*8870*/  FADD.FTZ R0, R235, R0 ;  /* 0x00000000eb007221 */ /* 0x000fe60000010000 */
[C---:B------:R-:W-:Y:S01]  /*8880*/  HMMA.16816.F32.BF16 R8, R136.reuse, R146, R8 ;  /* 0x000000928808723c */ /* 0x040fe20000041808 */
[----:B------:R-:W4:Y:S03]  /*8890*/  LDSM.16.MT88.4 R144, [R133+0x3900] ;  /* 0x003900008590783b */ /* 0x000f260000004200 */
[----:B------:R-:W-:Y:S01]  /*88a0*/  MUFU.EX2 R48, R48 ;  /* 0x0000003000307308 */ /* 0x000fe20000000800 */
[----:B------:R-:W-:Y:S02]  /*88b0*/  FADD.FTZ R2, R247, R2 ;  /* 0x00000002f7027221 */ /* 0x000fe40000010000 */
[----:B------:R-:W-:Y:S01]  /*88c0*/  FADD.FTZ R0, R234, R0 ;  /* 0x00000000ea007221 */ /* 0x000fe20000010000 */
[C---:B------:R-:W-:Y:S04]  /*88d0*/  HMMA.16816.F32.BF16 R52, R136.reuse, R160, R52 ;  /* 0x000000a08834723c */ /* 0x040fe80000041834 */
[----:B-1----:R-:W-:Y:S01]  /*88e0*/  F2FP.BF16.PACK_AB R22, R192, R183 ;  /* 0x000000b7c016723e */ /* 0x002fe200000010ff */
[----:B------:R-:W-:Y:S01]  /*88f0*/  FADD.FTZ R2, R233, R2 ;  /* 0x00000002e9027221 */ /* 0x000fe20000010000 */
[----:B------:R-:W-:Y:S01]  /*8900*/  MUFU.EX2 R49, R49 ;  /* 0x0000003100317308 */ /* 0x000fe20000000800 */
[----:B------:R-:W-:Y:S01]  /*8910*/  FADD.FTZ R0, R243, R0 ;  /* 0x00000000f3007221 */ /* 0x000fe20000010000 */
[C---:B------:R-:W-:Y:S01]  /*8920*/  HMMA.16816.F32.BF16 R56, R136.reuse, R162, R56 ;  /* 0x000000a28838723c */ /* 0x040fe20000041838 */
[----:B------:R-:W-:Y:S03]  /*8930*/  LDSM.16.MT88.4 R160, [R134+0x6900] ;  /* 0x0069000086a0783b */ /* 0x000fe60000004200 */
[----:B--2---:R-:W-:Y:S01]  /*8940*/  F2FP.BF16.PACK_AB R21, R180, R181 ;  /* 0x000000b5b415723e */ /* 0x004fe200000010ff */
[----:B------:R-:W-:Y:S01]  /*8950*/  FADD.FTZ R2, R232, R2 ;  /* 0x00000002e8027221 */ /* 0x000fe20000010000 */
[----:B------:R-:W-:Y:S01]  /*8960*/  F2FP.BF16.PACK_AB R23, R179, R178 ;  /* 0x000000b2b317723e */ /* 0x000fe200000010ff */
[----:B------:R-:W-:Y:S01]  /*8970*/  FADD.FTZ R0, R201, R0 ;  /* 0x00000000c9007221 */ /* 0x000fe20000010000 */
[C---:B------:R-:W-:Y:S01]  /*8980*/  HMMA.16816.F32.BF16 R60, R136.reuse, R164, R60 ;  /* 0x000000a4883c723c */ /* 0x040fe2000004183c */
[----:B------:R-:W-:Y:S03]  /*8990*/  MUFU.EX2 R50, R50 ;  /* 0x0000003200327308 */ /* 0x000fe60000000800 */
[----:B------:R-:W-:Y:S02]  /*89a0*/  FADD.FTZ R2, R203, R2 ;  /* 0x00000002cb027221 */ /* 0x000fe40000010000 */
[----:B------:R-:W-:Y:S02]  /*89b0*/  FADD.FTZ R0, R200, R0 ;  /* 0x00000000c8007221 */ /* 0x000fe40000010000 */
[C---:B------:R-:W-:Y:S01]  /*89c0*/  HMMA.16816.F32.BF16 R64, R136.reuse, R166, R64 ;  /* 0x000000a68840723c */ /* 0x040fe20000041840 */
[----:B------:R-:W-:Y:S02]  /*89d0*/  LDSM.16.MT88.4 R164, [R135+UR4+0x4100] ;  /* 0x0041000487a4783b */ /* 0x000fe40008004200 */
[----:B------:R-:W-:Y:S01]  /*89e0*/  MUFU.EX2 R51, R51 ;  /* 0x0000003300337308 */ /* 0x000fe20000000800 */
[----:B------:R-:W-:Y:S04]  /*89f0*/  FADD.FTZ R0, R194, R0 ;  /* 0x00000000c2007221 */ /* 0x000fe80000010000 */
[C---:B------:R-:W-:Y:S08]  /*8a00*/  HMMA.16816.F32.BF16 R68, R136.reuse, R148, R68 ;  /* 0x000000948844723c */ /* 0x040ff00000041844 */
[C---:B------:R-:W-:Y:S01]  /*8a10*/  HMMA.16816.F32.BF16 R72, R136.reuse, R150, R72 ;  /* 0x000000968848723c */ /* 0x040fe20000041848 */
[----:B------:R-:W1:Y:S07]  /*8a20*/  LDSM.16.MT88.4 R148, [R135+UR4+0x6900] ;  /* 0x006900048794783b */ /* 0x000e6e0008004200 */
[C---:B------:R-:W-:Y:S08]  /*8a30*/  HMMA.16816.F32.BF16 R76, R136.reuse, R168, R76 ;  /* 0x000000a8884c723c */ /* 0x040ff0000004184c */
[C---:B------:R-:W-:Y:S01]  /*8a40*/  HMMA.16816.F32.BF16 R80, R136.reuse, R170, R80 ;  /* 0x000000aa8850723c */ /* 0x040fe20000041850 */
[----:B------:R-:W-:Y:S07]  /*8a50*/  LDSM.16.MT88.4 R168, [R134+0x4100] ;  /* 0x0041000086a8783b */ /* 0x000fee0000004200 */
[C---:B------:R-:W-:Y:S01]  /*8a60*/  HMMA.16816.F32.BF16 R84, R136.reuse, R172, R84 ;  /* 0x000000ac8854723c */ /* 0x040fe20000041854 */
[----:B------:R-:W-:Y:S07]  /*8a70*/  MUFU.EX2 R173, R32 ;  /* 0x0000002000ad7308 */ /* 0x000fee0000000800 */
[C---:B------:R-:W-:Y:S03]  /*8a80*/  HMMA.16816.F32.BF16 R88, R136.reuse, R174, R88 ;  /* 0x000000ae8858723c */ /* 0x040fe60000041858 */
[----:B------:R-:W-:Y:S05]  /*8a90*/  MUFU.EX2 R175, R28 ;  /* 0x0000001c00af7308 */ /* 0x000fea0000000800 */
[C---:B---3--:R-:W-:Y:S05]  /*8aa0*/  HMMA.16816.F32.BF16 R92, R136.reuse, R140, R92 ;  /* 0x0000008c885c723c */ /* 0x048fea000004185c */
[----:B------:R-:W2:Y:S03]  /*8ab0*/  MUFU.EX2 R174, R29 ;  /* 0x0000001d00ae7308 */ /* 0x000ea60000000800 */
[C---:B------:R-:W-:Y:S01]  /*8ac0*/  HMMA.16816.F32.BF16 R96, R136.reuse, R142, R96 ;  /* 0x0000008e8860723c */ /* 0x040fe20000041860 */
[----:B------:R-:W3:Y:S06]  /*8ad0*/  LDSM.16.MT88.4 R140, [R237+UR4+0x6900] ;  /* 0x00690004ed8c783b */ /* 0x000eec0008004200 */
[----:B------:R-:W2:Y:S01]  /*8ae0*/  MUFU.EX2 R172, R33 ;  /* 0x0000002100ac7308 */ /* 0x000ea20000000800 */
        /* <DEDUP_REMOVED lines=8> */
[----:B------:R-:W2:Y:S07]  /*8b70*/  LDSM.16.MT88.4 R160, [R237+UR4+0x1100] ;  /* 0x00110004eda0783b */ /* 0x000eae0008004200 */
[C---:B---3--:R-:W-:Y:S08]  /*8b80*/  HMMA.16816.F32.BF16 R124, R136.reuse, R140, R124 ;  /* 0x0000008c887c723c */ /* 0x048ff0000004187c */
[C---:B------:R-:W-:Y:S01]  /*8b90*/  HMMA.16816.F32.BF16 R12, R136.reuse, R142, R12 ;  /* 0x0000008e880c723c */ /* 0x040fe2000004180c */
[----:B------:R-:W3:Y:S07]  /*8ba0*/  LDSM.16.MT88.4 R140, [R133+0x1100] ;  /* 0x00110000858c783b */ /* 0x000eee0000004200 */
[C---:B----4-:R-:W-:Y:S08]  /*8bb0*/  HMMA.16816.F32.BF16 R16, R136.reuse, R144, R16 ;  /* 0x000000908810723c */ /* 0x050ff00000041810 */
[----:B------:R-:W-:Y:S01]  /*8bc0*/  HMMA.16816.F32.BF16 R128, R136, R146, R128 ;  /* 0x000000928880723c */ /* 0x000fe20000041880 */
[----:B------:R-:W4:Y:S07]  /*8bd0*/  LDSM.16.MT88.4 R136, [R237+UR4+0x4100] ;  /* 0x00410004ed88783b */ /* 0x000f2e0008004200 */
[C---:B-1----:R-:W-:Y:S01]  /*8be0*/  HMMA.16816.F32.BF16 R4, R20.reuse, R148, R4 ;  /* 0x000000941404723c */ /* 0x042fe20000041804 */
[----:B------:R-:W1:Y:S07]  /*8bf0*/  LDSM.16.MT88.4 R144, [R133+0x4100] ;  /* 0x004100008590783b */ /* 0x000e6e0000004200 */
[C---:B------:R-:W-:Y:S01]  /*8c00*/  HMMA.16816.F32.BF16 R8, R20.reuse, R150, R8 ;  /* 0x000000961408723c */ /* 0x040fe20000041808 */
[----:B------:R-:W-:Y:S07]  /*8c10*/  LDSM.16.MT88.4 R148, [R135+UR4+0x4900] ;  /* 0x004900048794783b */ /* 0x000fee0008004200 */
[C---:B------:R-:W-:Y:S08]  /*8c20*/  HMMA.16816.F32.BF16 R52, R20.reuse, R24, R52 ;  /* 0x000000181434723c */ /* 0x040ff00000041834 */
[C---:B------:R-:W-:Y:S01]  /*8c30*/  HMMA.16816.F32.BF16 R56, R20.reuse, R26, R56 ;  /* 0x0000001a1438723c */ /* 0x040fe20000041838 */
[----:B------:R-:W1:Y:S07]  /*8c40*/  LDSM.16.MT88.4 R24, [R135+UR4+0x7100] ;  /* 0x007100048718783b */ /* 0x000e6e0008004200 */
[C---:B--2---:R-:W-:Y:S01]  /*8c50*/  HMMA.16816.F32.BF16 R60, R20.reuse, R160, R60 ;  /* 0x000000a0143c723c */ /* 0x044fe2000004183c */
[----:B------:R-:W-:Y:S07]  /*8c60*/  MUFU.EX2 R161, R46 ;  /* 0x0000002e00a17308 */ /* 0x000fee0000000800 */
[C---:B------:R-:W-:Y:S03]  /*8c70*/  HMMA.16816.F32.BF16 R64, R20.reuse, R162, R64 ;  /* 0x000000a21440723c */ /* 0x040fe60000041840 */
[----:B------:R-:W-:Y:S05]  /*8c80*/  MUFU.EX2 R163, R44 ;  /* 0x0000002c00a37308 */ /* 0x000fea0000000800 */
[C---:B---3--:R-:W-:Y:S05]  /*8c90*/  HMMA.16816.F32.BF16 R68, R20.reuse, R140, R68 ;  /* 0x0000008c1444723c */ /* 0x048fea0000041844 */
[----:B------:R-:W-:Y:S03]  /*8ca0*/  MUFU.EX2 R162, R45 ;  /* 0x0000002d00a27308 */ /* 0x000fe60000000800 */
[C---:B------:R-:W-:Y:S01]  /*8cb0*/  HMMA.16816.F32.BF16 R72, R20.reuse, R142, R72 ;  /* 0x0000008e1448723c */ /* 0x040fe20000041848 */
[----:B------:R-:W2:Y:S06]  /*8cc0*/  LDSM.16.MT88.4 R140, [R134+0x7100] ;  /* 0x00710000868c783b */ /* 0x000eac0000004200 */
[----:B------:R3:W-:Y:S01]  /*8cd0*/  MUFU.EX2 R160, R47 ;  /* 0x0000002f00a07308 */ /* 0x0007e20000000800 */
[C---:B------:R-:W-:Y:S08]  /*8ce0*/  HMMA.16816.F32.BF16 R76, R20.reuse, R164, R76 ;  /* 0x000000a4144c723c */ /* 0x040ff0000004184c */
[C---:B------:R-:W-:Y:S01]  /*8cf0*/  HMMA.16816.F32.BF16 R80, R20.reuse, R166, R80 ;  /* 0x000000a61450723c */ /* 0x040fe20000041850 */
[----:B------:R-:W-:Y:S07]  /*8d00*/  MUFU.EX2 R167, R36 ;  /* 0x0000002400a77308 */ /* 0x000fee0000000800 */
[C---:B------:R-:W-:Y:S03]  /*8d10*/  HMMA.16816.F32.BF16 R84, R20.reuse, R168, R84 ;  /* 0x000000a81454723c */ /* 0x040fe60000041854 */
[----:B------:R-:W-:Y:S01]  /*8d20*/  MUFU.EX2 R169, R34 ;  /* 0x0000002200a97308 */ /* 0x000fe20000000800 */
[----:B---3--:R-:W-:Y:S04]  /*8d30*/  LDSM.16.MT88.4 R44, [R134+0x5900] ;  /* 0x00590000862c783b */ /* 0x008fe80000004200 */
[C---:B------:R-:W-:Y:S05]  /*8d40*/  HMMA.16816.F32.BF16 R88, R20.reuse, R170, R88 ;  /* 0x000000aa1458723c */ /* 0x040fea0000041858 */
[----:B------:R-:W-:Y:S03]  /*8d50*/  MUFU.EX2 R171, R30 ;  /* 0x0000001e00ab7308 */ /* 0x000fe60000000800 */
[C---:B----4-:R-:W-:Y:S07]  /*8d60*/  HMMA.16816.F32.BF16 R92, R20.reuse, R136, R92 ;  /* 0x00000088145c723c */ /* 0x050fee000004185c */
[----:B------:R3:W4:Y:S01]  /*8d70*/  MUFU.EX2 R170, R31 ;  /* 0x0000001f00aa7308 */ /* 0x0007220000000800 */
[C---:B------:R-:W-:Y:S01]  /*8d80*/  HMMA.16816.F32.BF16 R96, R20.reuse, R138, R96 ;  /* 0x0000008a1460723c */ /* 0x040fe20000041860 */
[----:B------:R-:W4:Y:S07]  /*8d90*/  LDSM.16.MT88.4 R136, [R237+UR4+0x7100] ;  /* 0x00710004ed88783b */ /* 0x000f2e0008004200 */
[C---:B-1----:R-:W-:Y:S01]  /*8da0*/  HMMA.16816.F32.BF16 R100, R20.reuse, R144, R100 ;  /* 0x000000901464723c */ /* 0x042fe20000041864 */
[----:B------:R1:W1:Y:S07]  /*8db0*/  MUFU.EX2 R168, R35 ;  /* 0x0000002300a87308 */ /* 0x00026e0000000800 */
[C---:B------:R-:W-:Y:S01]  /*8dc0*/  HMMA.16816.F32.BF16 R104, R20.reuse, R146, R104 ;  /* 0x000000921468723c */ /* 0x040fe20000041868 */
[----:B------:R-:W-:Y:S02]  /*8dd0*/  LDSM.16.MT88.4 R144, [R133+0x1900] ;  /* 0x001900008590783b */ /* 0x000fe40000004200 */
[----:B------:R-:W-:Y:S05]  /*8de0*/  MUFU.EX2 R166, R41 ;  /* 0x0000002900a67308 */ /* 0x000fea0000000800 */
[C---:B------:R-:W-:Y:S01]  /*8df0*/  HMMA.16816.F32.BF16 R108, R20.reuse, R24, R108 ;  /* 0x00000018146c723c */ /* 0x040fe2000004186c */
[----:B---3--:R-:W-:Y:S04]  /*8e00*/  LDSM.16.MT88.4 R28, [R135+UR4+0x1900] ;  /* 0x00190004871c783b */ /* 0x008fe80008004200 */
[----:B------:R-:W-:Y:S03]  /*8e10*/  MUFU.EX2 R165, R42 ;  /* 0x0000002a00a57308 */ /* 0x000fe60000000800 */
[C---:B------:R-:W-:Y:S01]  /*8e20*/  HMMA.16816.F32.BF16 R112, R20.reuse, R26, R112 ;  /* 0x0000001a1470723c */ /* 0x040fe20000041870 */
[----:B------:R-:W3:Y:S06]  /*8e30*/  LDSM.16.MT88.4 R24, [R133+0x7100] ;  /* 0x007100008518783b */ /* 0x000eec0000004200 */
[----:B------:R-:W-:Y:S01]  /*8e40*/  MUFU.EX2 R164, R43 ;  /* 0x0000002b00a47308 */ /* 0x000fe20000000800 */
[C---:B--2---:R-:W-:Y:S01]  /*8e50*/  HMMA.16816.F32.BF16 R116, R20.reuse, R140, R116 ;  /* 0x0000008c1474723c */ /* 0x044fe20000041874 */
[----:B-1----:R-:W-:Y:S07]  /*8e60*/  LDSM.16.MT88.4 R32, [R237+UR4+0x1900] ;  /* 0x00190004ed20783b */ /* 0x002fee0008004200 */
[C---:B------:R-:W-:Y:S01]  /*8e70*/  HMMA.16816.F32.BF16 R120, R20.reuse, R142, R120 ;  /* 0x0000008e1478723c */ /* 0x040fe20000041878 */
[----:B------:R-:W1:Y:S07]  /*8e80*/  LDSM.16.MT88.4 R140, [R134+0x1900] ;  /* 0x00190000868c783b */ /* 0x000e6e0000004200 */
[C---:B----4-:R-:W-:Y:S08]  /*8e90*/  HMMA.16816.F32.BF16 R124, R20.reuse, R136, R124 ;  /* 0x00000088147c723c */ /* 0x050ff0000004187c */
[C---:B------:R-:W-:Y:S01]  /*8ea0*/  HMMA.16816.F32.BF16 R12, R20.reuse, R138, R12 ;  /* 0x0000008a140c723c */ /* 0x040fe2000004180c */
[----:B------:R-:W2:Y:S07]  /*8eb0*/  LDSM.16.MT88.4 R136, [R134+0x4900] ;  /* 0x004900008688783b */ /* 0x000eae0000004200 */
[C---:B---3--:R-:W-:Y:S08]  /*8ec0*/  HMMA.16816.F32.BF16 R16, R20.reuse, R24, R16 ;  /* 0x000000181410723c */ /* 0x048ff00000041810 */
[----:B------:R-:W-:Y:S01]  /*8ed0*/  HMMA.16816.F32.BF16 R128, R20, R26, R128 ;  /* 0x0000001a1480723c */ /* 0x000fe20000041880 */
[----:B------:R-:W3:Y:S06]  /*8ee0*/  LDSM.16.MT88.4 R24, [R237+UR4+0x4900] ;  /* 0x00490004ed18783b */ /* 0x000eec0008004200 */
[----:B------:R-:W-:Y:S02]  /*8ef0*/  F2FP.BF16.PACK_AB R20, R174, R175 ;  /* 0x000000afae14723e */ /* 0x000fe400000010ff */
[----:B------:R-:W-:Y:S03]  /*8f00*/  F2FP.BF16.PACK_AB R22, R172, R173 ;  /* 0x000000adac16723e */ /* 0x000fe600000010ff */
[----:B------:R-:W-:Y:S02]  /*8f10*/  F2FP.BF16.PACK_AB R21, R170, R171 ;  /* 0x000000abaa15723e */ /* 0x000fe400000010ff */
[----:B------:R-:W-:Y:S07]  /*8f20*/  F2FP.BF16.PACK_AB R23, R168, R169 ;  /* 0x000000a9a817723e */ /* 0x000fee00000010ff */
[C---:B------:R-:W-:Y:S08]  /*8f30*/  HMMA.16816.F32.BF16 R4, R20.reuse, R28, R4 ;  /* 0x0000001c1404723c */ /* 0x040ff00000041804 */
[C---:B------:R-:W-:Y:S01]  /*8f40*/  HMMA.16816.F32.BF16 R8, R20.reuse, R30, R8 ;  /* 0x0000001e1408723c */ /* 0x040fe20000041808 */
[----:B------:R-:W2:Y:S07]  /*8f50*/  LDSM.16.MT88.4 R28, [R133+0x4900] ;  /* 0x00490000851c783b */ /* 0x000eae0000004200 */
[C---:B-1----:R-:W-:Y:S08]  /*8f60*/  HMMA.16816.F32.BF16 R52, R20.reuse, R140, R52 ;  /* 0x0000008c1434723c */ /* 0x042ff00000041834 */
[C---:B------:R-:W-:Y:S01]  /*8f70*/  HMMA.16816.F32.BF16 R56, R20.reuse, R142, R56 ;  /* 0x0000008e1438723c */ /* 0x040fe20000041838 */
[----:B------:R-:W-:Y:S07]  /*8f80*/  LDSM.16.MT88.4 R140, [R134+0x5100] ;  /* 0x00510000868c783b */ /* 0x000fee0000004200 */
[C---:B------:R-:W-:Y:S08]  /*8f90*/  HMMA.16816.F32.BF16 R60, R20.reuse, R32, R60 ;  /* 0x00000020143c723c */ /* 0x040ff0000004183c */
[C---:B------:R-:W-:Y:S01]  /*8fa0*/  HMMA.16816.F32.BF16 R64, R20.reuse, R34, R64 ;  /* 0x000000221440723c */ /* 0x040fe20000041840 */
[----:B------:R-:W1:Y:S07]  /*8fb0*/  LDSM.16.MT88.4 R32, [R135+UR4+0x7900] ;  /* 0x007900048720783b */ /* 0x000e6e0008004200 */
[C---:B------:R-:W-:Y:S01]  /*8fc0*/  HMMA.16816.F32.BF16 R68, R20.reuse, R144, R68 ;  /* 0x000000901444723c */ /* 0x040fe20000041844 */
[----:B------:R-:W4:Y:S07]  /*8fd0*/  LDL.64 R144, [R1+0x10] ;  /* 0x0000100001907983 */ /* 0x000f2e0000100a00 */
[C---:B------:R-:W-:Y:S08]  /*8fe0*/  HMMA.16816.F32.BF16 R72, R20.reuse, R146, R72 ;  /* 0x000000921448723c */ /* 0x040ff00000041848 */
[C---:B------:R-:W-:Y:S01]  /*8ff0*/  HMMA.16816.F32.BF16 R76, R20.reuse, R148, R76 ;  /* 0x00000094144c723c */ /* 0x040fe2000004184c */
[----:B------:R-:W-:Y:S07]  /*9000*/  MUFU.EX2 R149, R39 ;  /* 0x0000002700957308 */ /* 0x000fee0000000800 */
[C---:B------:R-:W-:Y:S03]  /*9010*/  HMMA.16816.F32.BF16 R80, R20.reuse, R150, R80 ;  /* 0x000000961450723c */ /* 0x040fe60000041850 */
[----:B------:R-:W1:Y:S05]  /*9020*/  MUFU.EX2 R151, R37 ;  /* 0x0000002500977308 */ /* 0x000e6a0000000800 */
[C---:B--2---:R-:W-:Y:S05]  /*9030*/  HMMA.16816.F32.BF16 R84, R20.reuse, R136, R84 ;  /* 0x000000881454723c */ /* 0x044fea0000041854 */
[----:B------:R2:W1:Y:S03]  /*9040*/  MUFU.EX2 R150, R38 ;  /* 0x0000002600967308 */ /* 0x0004660000000800 */
[C---:B------:R-:W-:Y:S01]  /*9050*/  HMMA.16816.F32.BF16 R88, R20.reuse, R138, R88 ;  /* 0x0000008a1458723c */ /* 0x040fe20000041858 */
[----:B------:R-:W1:Y:S06]  /*9060*/  LDSM.16.MT88.4 R136, [R134+0x7900] ;  /* 0x007900008688783b */ /* 0x000e6c0000004200 */
[----:B------:R1:W1:Y:S01]  /*9070*/  MUFU.EX2 R148, R40 ;  /* 0x0000002800947308 */ /* 0x0002620000000800 */
[C---:B---3--:R-:W-:Y:S08]  /*9080*/  HMMA.16816.F32.BF16 R92, R20.reuse, R24, R92 ;  /* 0x00000018145c723c */ /* 0x048ff0000004185c */
[C---:B------:R-:W-:Y:S01]  /*9090*/  HMMA.16816.F32.BF16 R96, R20.reuse, R26, R96 ;  /* 0x0000001a1460723c */ /* 0x040fe20000041860 */
[----:B------:R-:W3:Y:S07]  /*90a0*/  LDSM.16.MT88.4 R24, [R237+UR4+0x7900] ;  /* 0x00790004ed18783b */ /* 0x000eee0008004200 */
[C---:B------:R-:W-:Y:S01]  /*90b0*/  HMMA.16816.F32.BF16 R100, R20.reuse, R28, R100 ;  /* 0x0000001c1464723c */ /* 0x040fe20000041864 */
[----:B--2---:R-:W-:Y:S07]  /*90c0*/  LDSM.16.MT88.4 R36, [R134+0x2100] ;  /* 0x002100008624783b */ /* 0x004fee0000004200 */
[C---:B------:R-:W-:Y:S01]  /*90d0*/  HMMA.16816.F32.BF16 R104, R20.reuse, R30, R104 ;  /* 0x0000001e1468723c */ /* 0x040fe20000041868 */
[----:B------:R-:W2:Y:S07]  /*90e0*/  LDSM.16.MT88.4 R28, [R133+0x7900] ;  /* 0x00790000851c783b */ /* 0x000eae0000004200 */
[C---:B-1----:R-:W-:Y:S01]  /*90f0*/  HMMA.16816.F32.BF16 R108, R20.reuse, R32, R108 ;  /* 0x00000020146c723c */ /* 0x042fe2000004186c */
[----:B------:R-:W-:Y:S07]  /*9100*/  LDSM.16.MT88.4 R40, [R237+UR4+0x2100] ;  /* 0x00210004ed28783b */ /* 0x000fee0008004200 */
        /* <DEDUP_REMOVED lines=8> */
[C---:B--2---:R-:W-:Y:S08]  /*9190*/  HMMA.16816.F32.BF16 R16, R20.reuse, R28, R16 ;  /* 0x0000001c1410723c */ /* 0x044ff00000041810 */
[----:B------:R-:W-:Y:S01]  /*91a0*/  HMMA.16816.F32.BF16 R128, R20, R30, R128 ;  /* 0x0000001e1480723c */ /* 0x000fe20000041880 */
[----:B------:R-:W2:Y:S06]  /*91b0*/  LDSM.16.MT88.4 R28, [R237+UR4+0x5100] ;  /* 0x00510004ed1c783b */ /* 0x000eac0008004200 */
        /* <DEDUP_REMOVED lines=9> */
[----:B------:R-:W1:Y:S07]  /*9250*/  LDSM.16.MT88.4 R36, [R135+UR4+0x8100] ;  /* 0x008100048724783b */ /* 0x000e6e0008004200 */
[C---:B------:R-:W-:Y:S08]  /*9260*/  HMMA.16816.F32.BF16 R60, R20.reuse, R40, R60 ;  /* 0x00000028143c723c */ /* 0x040ff0000004183c */
[C---:B------:R-:W-:Y:S01]  /*9270*/  HMMA.16816.F32.BF16 R64, R20.reuse, R42, R64 ;  /* 0x0000002a1440723c */ /* 0x040fe20000041840 */
[----:B------:R-:W-:Y:S07]  /*9280*/  LDSM.16.MT88.4 R40, [R133+0x2900] ;  /* 0x002900008528783b */ /* 0x000fee0000004200 */
[C---:B------:R-:W-:Y:S08]  /*9290*/  HMMA.16816.F32.BF16 R68, R20.reuse, R136, R68 ;  /* 0x000000881444723c */ /* 0x040ff00000041844 */
[C---:B------:R-:W-:Y:S08]  /*92a0*/  HMMA.16816.F32.BF16 R72, R20.reuse, R138, R72 ;  /* 0x0000008a1448723c */ /* 0x040ff00000041848 */
[C---:B---3--:R-:W-:Y:S08]  /*92b0*/  HMMA.16816.F32.BF16 R76, R20.reuse, R24, R76 ;  /* 0x00000018144c723c */ /* 0x048ff0000004184c */
[C---:B------:R-:W-:Y:S01]  /*92c0*/  HMMA.16816.F32.BF16 R80, R20.reuse, R26, R80 ;  /* 0x0000001a1450723c */ /* 0x040fe20000041850 */
[----:B------:R-:W3:Y:S07]  /*92d0*/  LDSM.16.MT88.4 R24, [R134+0x8100] ;  /* 0x008100008618783b */ /* 0x000eee0000004200 */
[C---:B------:R-:W-:Y:S08]  /*92e0*/  HMMA.16816.F32.BF16 R84, R20.reuse, R140, R84 ;  /* 0x0000008c1454723c */ /* 0x040ff00000041854 */
[C---:B------:R-:W-:Y:S01]  /*92f0*/  HMMA.16816.F32.BF16 R88, R20.reuse, R142, R88 ;  /* 0x0000008e1458723c */ /* 0x040fe20000041858 */
[----:B------:R-:W-:Y:S07]  /*9300*/  LDSM.16.MT88.4 R140, [R135+UR4+0x2900] ;  /* 0x00290004878c783b */ /* 0x000fee0008004200 */
[C---:B--2---:R-:W-:Y:S08]  /*9310*/  HMMA.16816.F32.BF16 R92, R20.reuse, R28, R92 ;  /* 0x0000001c145c723c */ /* 0x044ff0000004185c */
[C---:B------:R-:W-:Y:S01]  /*9320*/  HMMA.16816.F32.BF16 R96, R20.reuse, R30, R96 ;  /* 0x0000001e1460723c */ /* 0x040fe20000041860 */
[----:B------:R-:W2:Y:S07]  /*9330*/  LDSM.16.MT88.4 R28, [R237+UR4+0x8100] ;  /* 0x00810004ed1c783b */ /* 0x000eae0008004200 */
[C---:B-1----:R-:W-:Y:S08]  /*9340*/  HMMA.16816.F32.BF16 R100, R20.reuse, R32, R100 ;  /* 0x000000201464723c */ /* 0x042ff00000041864 */
[C---:B------:R-:W-:Y:S01]  /*9350*/  HMMA.16816.F32.BF16 R104, R20.reuse, R34, R104 ;  /* 0x000000221468723c */ /* 0x040fe20000041868 */
[----:B------:R-:W1:Y:S07]  /*9360*/  LDSM.16.MT88.4 R32, [R133+0x8100] ;  /* 0x008100008520783b */ /* 0x000e6e0000004200 */
[C---:B------:R-:W-:Y:S08]  /*9370*/  HMMA.16816.F32.BF16 R108, R20.reuse, R36, R108 ;  /* 0x00000024146c723c */ /* 0x040ff0000004186c */
[C---:B------:R-:W-:Y:S01]  /*9380*/  HMMA.16816.F32.BF16 R112, R20.reuse, R38, R112 ;  /* 0x000000261470723c */ /* 0x040fe20000041870 */
[----:B------:R-:W-:Y:S07]  /*9390*/  LDSM.16.MT88.4 R36, [R237+UR4+0x2900] ;  /* 0x00290004ed24783b */ /* 0x000fee0008004200 */
[C---:B---3--:R-:W-:Y:S08]  /*93a0*/  HMMA.16816.F32.BF16 R116, R20.reuse, R24, R116 ;  /* 0x000000181474723c */ /* 0x048ff00000041874 */
[C---:B------:R-:W-:Y:S01]  /*93b0*/  HMMA.16816.F32.BF16 R120, R20.reuse, R26, R120 ;  /* 0x0000001a1478723c */ /* 0x040fe20000041878 */
[----:B------:R-:W3:Y:S07]  /*93c0*/  LDSM.16.MT88.4 R24, [R134+0x2900] ;  /* 0x002900008618783b */ /* 0x000eee0000004200 */
[C---:B--2---:R-:W-:Y:S08]  /*93d0*/  HMMA.16816.F32.BF16 R124, R20.reuse, R28, R124 ;  /* 0x0000001c147c723c */ /* 0x044ff0000004187c */
[C---:B------:R-:W-:Y:S01]  /*93e0*/  HMMA.16816.F32.BF16 R12, R20.reuse, R30, R12 ;  /* 0x0000001e140c723c */ /* 0x040fe2000004180c */
[----:B------:R-:W2:Y:S07]  /*93f0*/  LDSM.16.MT88.4 R28, [R135+UR4+0x5900] ;  /* 0x00590004871c783b */ /* 0x000eae0008004200 */
[C---:B-1----:R-:W-:Y:S08]  /*9400*/  HMMA.16816.F32.BF16 R16, R20.reuse, R32, R16 ;  /* 0x000000201410723c */ /* 0x042ff00000041810 */
[----:B------:R-:W-:Y:S07]  /*9410*/  HMMA.16816.F32.BF16 R128, R20, R34, R128 ;  /* 0x000000221480723c */ /* 0x000fee0000041880 */
        /* <DEDUP_REMOVED lines=8> */
[C---:B---3--:R-:W-:Y:S08]  /*94a0*/  HMMA.16816.F32.BF16 R52, R20.reuse, R24, R52 ;  /* 0x000000181434723c */ /* 0x048ff00000041834 */
[C---:B------:R-:W-:Y:S01]  /*94b0*/  HMMA.16816.F32.BF16 R56, R20.reuse, R26, R56 ;  /* 0x0000001a1438723c */ /* 0x040fe20000041838 */
[----:B------:R-:W3:Y:S07]  /*94c0*/  LDSM.16.MT88.4 R24, [R135+UR4+0x8900] ;  /* 0x008900048718783b */ /* 0x000eee0008004200 */
[C---:B------:R-:W-:Y:S08]  /*94d0*/  HMMA.16816.F32.BF16 R60, R20.reuse, R36, R60 ;  /* 0x00000024143c723c */ /* 0x040ff0000004183c */
[C---:B------:R-:W-:Y:S08]  /*94e0*/  HMMA.16816.F32.BF16 R64, R20.reuse, R38, R64 ;  /* 0x000000261440723c */ /* 0x040ff00000041840 */
[C---:B------:R-:W-:Y:S08]  /*94f0*/  HMMA.16816.F32.BF16 R68, R20.reuse, R40, R68 ;  /* 0x000000281444723c */ /* 0x040ff00000041844 */
[C---:B------:R-:W-:Y:S08]  /*9500*/  HMMA.16816.F32.BF16 R72, R20.reuse, R42, R72 ;  /* 0x0000002a1448723c */ /* 0x040ff00000041848 */
[C---:B--2---:R-:W-:Y:S07]  /*9510*/  HMMA.16816.F32.BF16 R76, R20.reuse, R28, R76 ;  /* 0x0000001c144c723c */ /* 0x044fee000004184c */
[----:B----4-:R-:W-:Y:S01]  /*9520*/  @P0 MOV R28, R144 ;  /* 0x00000090001c0202 */ /* 0x010fe20000000f00 */
[C---:B------:R-:W-:Y:S01]  /*9530*/  HMMA.16816.F32.BF16 R80, R20.reuse, R30, R80 ;  /* 0x0000001e1450723c */ /* 0x040fe20000041850 */
[----:B------:R-:W2:Y:S03]  /*9540*/  LDL R31, [R1+0x18] ;  /* 0x00001800011f7983 */ /* 0x000ea60000100800 */
[----:B------:R-:W-:Y:S01]  /*9550*/  @P0 MOV R29, R251 ;  /* 0x000000fb001d0202 */ /* 0x000fe20000000f00 */
[----:B------:R-:W-:Y:S02]  /*9560*/  LDSM.16.MT88.4 R144, [R237+UR4+0x8900] ;  /* 0x00890004ed90783b */ /* 0x000fe40008004200 */
[----:B------:R-:W-:Y:S01]  /*9570*/  FADD.FTZ R30, R202, R2 ;  /* 0x00000002ca1e7221 */ /* 0x000fe20000010000 */
[C---:B------:R-:W-:Y:S04]  /*9580*/  HMMA.16816.F32.BF16 R84, R20.reuse, R44, R84 ;  /* 0x0000002c1454723c */ /* 0x040fe80000041854 */
[----:B------:R-:W-:Y:S02]  /*9590*/  FADD.FTZ R2, R195, R0 ;  /* 0x00000000c3027221 */ /* 0x000fe40000010000 */
[----:B------:R-:W-:Y:S02]  /*95a0*/  FADD.FTZ R0, R193, R30 ;  /* 0x0000001ec1007221 */ /* 0x000fe40000010000 */
[C---:B------:R-:W-:Y:S04]  /*95b0*/  HMMA.16816.F32.BF16 R88, R20.reuse, R46, R88 ;  /* 0x0000002e1458723c */ /* 0x040fe80000041858 */
[----:B------:R-:W-:Y:S04]  /*95c0*/  FADD.FTZ R2, R181, R2 ;  /* 0x00000002b5027221 */ /* 0x000fe80000010000 */
[C---:B-1----:R-:W-:Y:S07]  /*95d0*/  HMMA.16816.F32.BF16 R92, R20.reuse, R4, R92 ;  /* 0x00000004145c723c */ /* 0x042fee000004185c */
[----:B------:R-:W-:Y:S01]  /*95e0*/  MOV R4, UR18 ;  /* 0x0000001200047c02 */ /* 0x000fe20008000f00 */
[C---:B------:R-:W-:Y:S01]  /*95f0*/  HMMA.16816.F32.BF16 R96, R20.reuse, R6, R96 ;  /* 0x000000061460723c */ /* 0x040fe20000041860 */
[----:B------:R-:W-:Y:S03]  /*9600*/  MOV R5, UR19 ;  /* 0x0000001300057c02 */ /* 0x000fe60008000f00 */
[----:B------:R-:W-:Y:S03]  /*9610*/  @P0 IMAD.WIDE.U32 R28, R4, 0x60, R28 ;  /* 0x00000060041c0825 */ /* 0x000fe600078e001c */
[----:B------:R-:W1:Y:S01]  /*9620*/  LDSM.16.MT88.4 R4, [R134+0x8900] ;  /* 0x008900008604783b */ /* 0x000e620000004200 */
[C---:B------:R-:W-:Y:S07]  /*9630*/  HMMA.16816.F32.BF16 R100, R20.reuse, R8, R100 ;  /* 0x000000081464723c */ /* 0x040fee0000041864 */
[----:B------:R-:W-:Y:S01]  /*9640*/  FADD.FTZ R8, R182, R0 ;  /* 0x00000000b6087221 */ /* 0x000fe20000010000 */
[C---:B------:R-:W-:Y:S04]  /*9650*/  HMMA.16816.F32.BF16 R104, R20.reuse, R10, R104 ;  /* 0x0000000a1468723c */ /* 0x040fe80000041868 */
[----:B------:R-:W-:Y:S01]  /*9660*/  FADD.FTZ R0, R180, R2 ;  /* 0x00000002b4007221 */ /* 0x000fe20000010000 */
[----:B------:R-:W-:Y:S02]  /*9670*/  @P0 SHF.L.U32 R2, R28, 0x1, RZ ;  /* 0x000000011c020819 */ /* 0x000fe400000006ff */
[----:B------:R-:W-:Y:S01]  /*9680*/  FADD.FTZ R10, R183, R8 ;  /* 0x00000008b70a7221 */ /* 0x000fe20000010000 */
[C---:B---3--:R-:W-:Y:S04]  /*9690*/  HMMA.16816.F32.BF16 R108, R20.reuse, R24, R108 ;  /* 0x00000018146c723c */ /* 0x048fe8000004186c */
[----:B------:R-:W-:Y:S01]  /*96a0*/  @P0 IADD3 R8, R29, UR10, RZ ;  /* 0x0000000a1d080c10 */ /* 0x000fe2000fffe0ff */
[----:B------:R-:W-:Y:S01]  /*96b0*/  FADD.FTZ R9, R178, R0 ;  /* 0x00000000b2097221 */ /* 0x000fe20000010000 */
[----:B------:R-:W-:Y:S01]  /*96c0*/  MOV R0, UR15 ;  /* 0x0000000f00007c02 */ /* 0x000fe20008000f00 */
[----:B------:R-:W-:Y:S01]  /*96d0*/  FADD.FTZ R29, R192, R10 ;  /* 0x0000000ac01d7221 */ /* 0x000fe20000010000 */
[C---:B------:R-:W-:Y:S01]  /*96e0*/  HMMA.16816.F32.BF16 R112, R20.reuse, R26, R112 ;  /* 0x0000001a1470723c */ /* 0x040fe20000041870 */
[----:B------:R-:W-:Y:S02]  /*96f0*/  @UP0 USHF.L.U32 UR10, UR6, 0x6, URZ ;  /* 0x00000006060a0899 */ /* 0x000fe4000800063f */
[----:B------:R-:W-:Y:S01]  /*9700*/  UISETP.GE.AND UP0, UPT, UR5, 0x1, UPT ;  /* 0x000000010500788c */ /* 0x000fe2000bf06270 */
[----:B------:R-:W-:Y:S01]  /*9710*/  @P0 SHF.L.U64.HI R28, R28, 0x1, R8 ;  /* 0x000000011c1c0819 */ /* 0x000fe20000010208 */
[----:B------:R-:W-:Y:S01]  /*9720*/  FADD.FTZ R30, R179, R9 ;  /* 0x00000009b31e7221 */ /* 0x000fe20000010000 */
[C---:B------:R-:W-:Y:S01]  /*9730*/  @P0 IADD3 R8, P5, R2.reuse, 0x80, RZ ;  /* 0x0000008002080810 */ /* 0x040fe20007fbe0ff */
[----:B------:R-:W-:Y:S01]  /*9740*/  FADD.FTZ R29, R175, R29 ;  /* 0x0000001daf1d7221 */ /* 0x000fe20000010000 */
[----:B------:R-:W-:Y:S01]  /*9750*/  @P0 IADD3 R24, P6, R2, c[0x0][0x1c8], RZ ;  /* 0x0000720002180a10 */ /* 0x000fe20007fde0ff */
[----:B------:R-:W-:Y:S03]  /*9760*/  FADD.FTZ R30, R171, R30 ;  /* 0x0000001eab1e7221 */ /* 0x000fe60000010000 */
[----:B------:R-:W-:Y:S02]  /*9770*/  @P0 IADD3 R26, P1, R8, c[0x0][0x1c8], RZ ;  /* 0x00007200081a0a10 */ /* 0x000fe40007f3e0ff */
[----:B------:R3:W4:Y:S01]  /*9780*/  LDSM.16.MT88.4 R8, [R133+0x8900] ;  /* 0x008900008508783b */ /* 0x0007220000004200 */
[----:B------:R-:W-:Y:S01]  /*9790*/  @P0 IADD3.X R25, R28, c[0x0][0x1cc], RZ, P6, !PT ;  /* 0x000073001c190a10 */ /* 0x000fe200037fe4ff */
[C---:B-1----:R-:W-:Y:S03]  /*97a0*/  HMMA.16816.F32.BF16 R116, R20.reuse, R4, R116 ;  /* 0x000000041474723c */ /* 0x042fe60000041874 */
[----:B------:R-:W-:Y:S02]  /*97b0*/  @P0 IADD3.X R27, RZ, c[0x0][0x1cc], R28, P1, P5 ;  /* 0x00007300ff1b0a10 */ /* 0x000fe40000fea41c */
[----:B------:R-:W-:Y:S02]  /*97c0*/  @P0 IADD3 R2, P5, R2, 0x100, RZ ;  /* 0x0000010002020810 */ /* 0x000fe40007fbe0ff */
[----:B------:R-:W-:Y:S01]  /*97d0*/  FADD.FTZ R4, R170, R30 ;  /* 0x0000001eaa047221 */ /* 0x000fe20000010000 */
[C---:B------:R-:W-:Y:S04]  /*97e0*/  HMMA.16816.F32.BF16 R120, R20.reuse, R6, R120 ;  /* 0x000000061478723c */ /* 0x040fe80000041878 */
[----:B------:R-:W-:Y:S02]  /*97f0*/  FADD.FTZ R5, R174, R29 ;  /* 0x0000001dae057221 */ /* 0x000fe40000010000 */
[----:B------:R-:W-:Y:S01]  /*9800*/  FADD.FTZ R4, R169, R4 ;  /* 0x00000004a9047221 */ /* 0x000fe20000010000 */
[----:B------:R-:W-:Y:S01]  /*9810*/  @P0 IADD3 R6, P1, R2, c[0x0][0x1c8], RZ ;  /* 0x0000720002060a10 */ /* 0x000fe20007f3e0ff */
[----:B------:R-:W-:Y:S01]  /*9820*/  FADD.FTZ R5, R173, R5 ;  /* 0x00000005ad057221 */ /* 0x000fe20000010000 */
[C---:B------:R-:W-:Y:S03]  /*9830*/  HMMA.16816.F32.BF16 R124, R20.reuse, R144, R124 ;  /* 0x00000090147c723c */ /* 0x040fe6000004187c */
[----:B------:R-:W-:Y:S01]  /*9840*/  @P0 IADD3.X R7, RZ, c[0x0][0x1cc], R28, P1, P5 ;  /* 0x00007300ff070a10 */ /* 0x000fe20000fea41c */
[----:B------:R-:W-:Y:S01]  /*9850*/  FADD.FTZ R2, R172, R5 ;  /* 0x00000005ac027221 */ /* 0x000fe20000010000 */
[----:B---3--:R-:W-:Y:S01]  /*9860*/  MOV R133, R3 ;  /* 0x0000000300857202 */ /* 0x008fe20000000f00 */
[----:B------:R-:W-:Y:S01]  /*9870*/  FADD.FTZ R5, R168, R4 ;  /* 0x00000004a8057221 */ /* 0x000fe20000010000 */
[----:B------:R-:W-:Y:S01]  /*9880*/  @P0 IADD3 R4, P1, R24, UR10, RZ ;  /* 0x0000000a18040c10 */ /* 0x000fe2000ff3e0ff */
[C---:B------:R-:W-:Y:S04]  /*9890*/  HMMA.16816.F32.BF16 R144, R20.reuse, R146, R12 ;  /* 0x000000921490723c */ /* 0x040fe8000004180c */
[----:B--2---:R-:W-:Y:S05]  /*98a0*/  @P0 IMAD R0, R0, 0x4800, R31 ;  /* 0x0000480000000824 */ /* 0x004fea00078e021f */
[----:B------:R-:W-:Y:S05]  /*98b0*/  @P0 SHF.L.U32 R0, R0, 0x1, RZ ;  /* 0x0000000100000819 */ /* 0x000fea00000006ff */
[----:B------:R-:W-:Y:S01]  /*98c0*/  @!PT LDS RZ, [RZ] ;  /* 0x00000000fffff984 */ /* 0x000fe20000000800 */
[----:B------:R-:W-:Y:S01]  /*98d0*/  @!PT LDS RZ, [RZ] ;  /* 0x00000000fffff984 */ /* 0x000fe20000000800 */
[----:B------:R-:W-:Y:S01]  /*98e0*/  @!PT LDS RZ, [RZ] ;  /* 0x00000000fffff984 */ /* 0x000fe20000000800 */
[----:B------:R1:W-:Y:S08]  /*98f0*/  @P0 LDGSTS.E.BYPASS.LTC128B.128 [R0+0x12100], [R24.64], !P4 ;  /* 0x1210000018000fae */ /* 0x0003f0000e101d54 */
[----:B------:R2:W-:Y:S08]  /*9900*/  @P0 LDGSTS.E.BYPASS.LTC128B.128 [R0+0x15100], [R26.64], !P3 ;  /* 0x151000001a000fae */ /* 0x0005f0000d901d54 */
[----:B------:R3:W-:Y:S01]  /*9910*/  @P0 LDGSTS.E.BYPASS.LTC128B.128 [R0+0x18100], [R6.64], !P2 ;  /* 0x1810000006000fae */ /* 0x0007e2000d101d54 */
[----:B--2---:R-:W-:Y:S02]  /*9920*/  FADD.FTZ R26, R167, R2 ;  /* 0x00000002a71a7221 */ /* 0x004fe40000010000 */
[----:B------:R-:W-:Y:S01]  /*9930*/  FADD.FTZ R2, R150, R5 ;  /* 0x0000000596027221 */ /* 0x000fe20000010000 */
[----:B------:R-:W-:Y:S01]  /*9940*/  @P0 IADD3.X R5, R25, UR13, RZ, P1, !PT ;  /* 0x0000000d19050c10 */ /* 0x000fe20008ffe4ff */
[----:B-1----:R-:W-:Y:S02]  /*9950*/  FADD.FTZ R24, R151, R26 ;  /* 0x0000001a97187221 */ /* 0x002fe40000010000 */
[----:B------:R-:W-:Y:S02]  /*9960*/  FADD.FTZ R2, R149, R2 ;  /* 0x0000000295027221 */ /* 0x000fe40000010000 */
[----:B------:R1:W-:Y:S01]  /*9970*/  @P0 LDGSTS.E.BYPASS.LTC128B.128 [R0+0x13100], [R4.64], !P4 ;  /* 0x1310000004000fae */ /* 0x0003e2000e101d54 */
[----:B---3--:R-:W-:Y:S01]  /*9980*/  @P0 IADD3 R6, P1, R4, UR10, RZ ;  /* 0x0000000a04060c10 */ /* 0x008fe2000ff3e0ff */
[----:B------:R-:W-:Y:S01]  /*9990*/  FADD.FTZ R2, R165, R2 ;  /* 0x00000002a5027221 */ /* 0x000fe20000010000 */
[----:B------:R-:W-:Y:S02]  /*99a0*/  UIADD3 UR10, UR5, 0x1, URZ ;  /* 0x00000001050a7890 */ /* 0x000fe4000fffe03f */
[----:B------:R-:W-:Y:S01]  /*99b0*/  @P0 IADD3.X R7, R5, UR13, RZ, P1, !PT ;  /* 0x0000000d05070c10 */ /* 0x000fe20008ffe4ff */
[----:B------:R-:W-:Y:S01]  /*99c0*/  FADD.FTZ R2, R164, R2 ;  /* 0x00000002a4027221 */ /* 0x000fe20000010000 */
[----:B------:R-:W-:Y:S01]  /*99d0*/  USEL UR5, UR10, URZ, !UP0 ;  /* 0x0000003f0a057287 */ /* 0x000fe2000c000000 */
[----:B------:R1:W-:Y:S08]  /*99e0*/  @P0 LDGSTS.E.BYPASS.LTC128B.128 [R0+0x16100], [R4.64+0x80], !P3 ;  /* 0x1610008004000fae */ /* 0x0003f0000d901d54 */
[----:B------:R1:W-:Y:S08]  /*99f0*/  @P0 LDGSTS.E.BYPASS.LTC128B.128 [R0+0x19100], [R4.64+0x100], !P2 ;  /* 0x1910010004000fae */ /* 0x0003f0000d101d54 */
[----:B------:R2:W-:Y:S08]  /*9a00*/  @P0 LDGSTS.E.BYPASS.LTC128B.128 [R0+0x14100], [R6.64], !P4 ;  /* 0x1410000006000fae */ /* 0x0005f0000e101d54 */
[----:B------:R2:W-:Y:S08]  /*9a10*/  @P0 LDGSTS.E.BYPASS.LTC128B.128 [R0+0x17100], [R6.64+0x80], !P3 ;  /* 0x1710008006000fae */ /* 0x0005f0000d901d54 */
[----:B------:R2:W-:Y:S01]  /*9a20*/  @P0 LDGSTS.E.BYPASS.LTC128B.128 [R0+0x1a100], [R6.64+0x100], !P2 ;  /* 0x1a10010006000fae */ /* 0x0005e2000d101d54 */
[----:B------:R-:W-:Y:S01]  /*9a30*/  ISETP.LT.AND P0, PT, RZ, UR16, PT ;  /* 0x00000010ff007c0c */ /* 0x000fe2000bf01270 */
[----:B------:R-:W-:Y:S01]  /*9a40*/  UMOV UR16, UR14 ;  /* 0x0000000e00107c82 */ /* 0x000fe20008000000 */
[----:B-1----:R-:W-:Y:S02]  /*9a50*/  FADD.FTZ R4, R148, R24 ;  /* 0x0000001894047221 */ /* 0x002fe40000010000 */
[C---:B----4-:R-:W-:Y:S03]  /*9a60*/  HMMA.16816.F32.BF16 R148, R20.reuse, R8, R16 ;  /* 0x000000081494723c */ /* 0x050fe60000041810 */
[----:B------:R-:W0:Y:S05]  /*9a70*/  LDGDEPBAR ;  /* 0x00000000000079af */ /* 0x000e2a0000000000 */
[----:B------:R-:W-:Y:S04]  /*9a80*/  HMMA.16816.F32.BF16 R128, R20, R10, R128 ;  /* 0x0000000a1480723c */ /* 0x000fe80000041880 */
[----:B--2---:R-:W-:Y:S02]  /*9a90*/  FADD.FTZ R0, R166, R4 ;  /* 0x00000004a6007221 */ /* 0x004fe40000010000 */
        /* <DEDUP_REMOVED lines=10> */
.L_x_1994:
[----:B-1----:R-:W1:Y:S01]  /*9b40*/  SHFL.BFLY PT, R6, R248, 0x2, 0x1f ;  /* 0x0c401f00f8067f89 */ /* 0x002e6200000e0000 */
[----:B------:R-:W-:-:S02]  /*9b50*/  MOV R42, 0xff800000 ;  /* 0xff800000002a7802 */ /* 0x000fc40000000f00 */
[----:B------:R-:W-:Y:S01]  /*9b60*/  MOV R43, 0xff800000 ;  /* 0xff800000002b7802 */ /* 0x000fe20000000f00 */
[----:B------:R-:W2:Y:S01]  /*9b70*/  SHFL.BFLY PT, R0, R249, 0x2, 0x1f ;  /* 0x0c401f00f9007f89 */ /* 0x000ea200000e0000 */
[----:B------:R-:W-:Y:S01]  /*9b80*/  PLOP3.LUT P2, PT, PT, PT, PT, 0x8, 0x0 ;  /* 0x000000000000781c */ /* 0x000fe20003f4e170 */
        /* <DEDUP_REMOVED lines=118> */
.L_x_1990:
        /* <DEDUP_REMOVED lines=77> */
[----:B------:R-:W-:Y:S01]  /*a7c0*/  IMAD.IADD R4, R6, 0x1, R3 ;  /* 0x0000000106047824 */ /* 0x000fe200078e0203 */
        /* <DEDUP_REMOVED lines=59> */
[----:B-1---5:R-:W-:-:S03]  /*ab80*/  IMAD.WIDE R8, R252, R2, c[0x0][0x500] ;  /* 0x00014000fc087625 */ /* 0x022fc600078e0202 */
        /* <DEDUP_REMOVED lines=13> */
.L_x_1997:
        /* <DEDUP_REMOVED lines=139> */
.L_x_1999:
[----:B---3--:R-:W-:Y:S05]  /*b510*/  BSYNC B0 ;  /* 0x0000000000007941 */ /* 0x008fea0003800000 */
.L_x_1998:
        /* <DEDUP_REMOVED lines=23> */
.L_x_2001:
[----:B------:R-:W-:Y:S05]  /*b690*/  BSYNC B0 ;  /* 0x0000000000007941 */ /* 0x000fea0003800000 */
.L_x_2000:
        /* <DEDUP_REMOVED lines=23> */
.L_x_2003:
[----:B------:R-:W-:Y:S05]  /*b810*/  BSYNC B0 ;  /* 0x0000000000007941 */ /* 0x000fea0003800000 */
.L_x_2002:
        /* <DEDUP_REMOVED lines=24> */
.L_x_1996:
[----:B------:R-:W-:Y:S01]  /*b9a0*/  ISETP.NE.U32.AND P0, PT, RZ, c[0x0][0x508], PT ;  /* 0x00014200ff007a0c */ /* 0x000fe20003f05070 */
[----:B------:R-:W-:Y:S01]  /*b9b0*/  IMAD.MOV.U32 R2, RZ, RZ, 0x4 ;  /* 0x00000004ff027424 */ /* 0x000fe200078e00ff */
[----:B------:R-:W-:Y:S02]  /*b9c0*/  ISETP.NE.U32.AND P1, PT, RZ, c[0x0][0x500], PT ;  /* 0x00014000ff007a0c */ /* 0x000fe40003f25070 */
[----:B------:R-:W-:Y:S01]  /*b9d0*/  ISETP.NE.AND.EX P0, PT, RZ, c[0x0][0x50c], PT, P0 ;  /* 0x00014300ff007a0c */ /* 0x000fe20003f05300 */
[----:B-----5:R-:W-:Y:S01]  /*b9e0*/  IMAD.WIDE R6, R252, R2, c[0x0][0x500] ;  /* 0x00014000fc067625 */ /* 0x020fe200078e0202 */
        /* <DEDUP_REMOVED lines=13> */
.L_x_2004:
        /* <DEDUP_REMOVED lines=42> */
.L_x_2006:
[----:B------:R-:W-:Y:S05]  /*bd60*/  BSYNC B0 ;  /* 0x0000000000007941 */ /* 0x000fea0003800000 */
.L_x_2005:
        /* <DEDUP_REMOVED lines=66> */
.L_x_2008:
[----:B------:R-:W-:Y:S05]  /*c190*/  BSYNC B0 ;  /* 0x0000000000007941 */ /* 0x000fea0003800000 */
.L_x_2007:
        /* <DEDUP_REMOVED lines=21> */
.L_x_2010:
[----:B------:R-:W-:Y:S05]  /*c2f0*/  BSYNC B0 ;  /* 0x0000000000007941 */ /* 0x000fea0003800000 */
.L_x_2009:
        /* <DEDUP_REMOVED lines=21> */
.L_x_2012:
[----:B------:R-:W-:Y:S05]  /*c450*/  BSYNC B0 ;  /* 0x0000000000007941 */ /* 0x000fea0003800000 */
.L_x_2011:
        /* <DEDUP_REMOVED lines=22> */
.L_x_2013:
        /* <DEDUP_REMOVED lines=12> */
.L_x_2651:


//--------------------- .text._ZN7cutlass13device_kernelIN5flash19enable_sm80_to_sm89INS1_16FlashAttnFwdSm80INS1_25CollectiveMainloopFwdSm80ILi8ELi2ELb0EN4cute5tupleIJNS5_1CILi128EEENS7_ILi64EEENS7_ILi192EEEEEELi192ENS_10bfloat16_tEfNS_4arch4Sm80ELb0ELb0ELb0ELb1ELb0ELb1ELb1ELb0EEENS1_21CollectiveEpilogueFwdINS6_IJS8_SA_S9_EEENS6_IJNS7_ILi1EEESI_SI_EEESC_SE_Li256ELb1ELb1ELb0ELb0EEENS1_19SingleTileSchedulerILb1ELb0ELb1ELi128EEEEEEEEEvNT_6ParamsE --------------------------
	.section	.text._ZN7cutlass13device_kernelIN5flash19enable_sm80_to_sm89INS1_16FlashAttnFwdSm80INS1_25CollectiveMainloopFwdSm80ILi8ELi2ELb0EN4cute5tupleIJNS5_1CILi128EEENS7_ILi64EEENS7_ILi192EEEEEELi192ENS_10bfloat16_tEfNS_4arch4Sm80ELb0ELb0ELb0ELb1ELb0ELb1ELb1ELb0EEENS1_21CollectiveEpilogueFwdINS6_IJS8_SA_S9_EEENS6_IJNS7_ILi1EEESI_SI_EEESC_SE_Li256ELb1ELb1ELb0ELb0EEENS1_19SingleTileSchedulerILb1ELb0ELb1ELi128EEEEEEEEEvNT_6ParamsE,"ax",@progbits
	.sectioninfo	@"SHI_REGISTERS=234"
	.align	128
.text._ZN7cutlass13device_kernelIN5flash19enable_sm80_to_sm89INS1_16FlashAttnFwdSm80INS1_25CollectiveMainloopFwdSm80ILi8ELi2ELb0EN4cute5tupleIJNS5_1CILi128EEENS7_ILi64EEENS7_ILi192EEEEEELi192ENS_10bfloat16_tEfNS_4arch4Sm80ELb0ELb0ELb0ELb1ELb0ELb1ELb1ELb0EEENS1_21CollectiveEpilogueFwdINS6_IJS8_SA_S9_EEENS6_IJNS7_ILi1EEESI_SI_EEESC_SE_Li256ELb1ELb1ELb0ELb0EEENS1_19SingleTileSchedulerILb1ELb0ELb1ELi128EEEEEEEEEvNT_6ParamsE:
        .type           _ZN7cutlass13device_kernelIN5flash19enable_sm80_to_sm89INS1_16FlashAttnFwdSm80INS1_25CollectiveMainloopFwdSm80ILi8ELi2ELb0EN4cute5tupleIJNS5_1CILi128EEENS7_ILi64EEENS7_ILi192EEEEEELi192ENS_10bfloat16_tEfNS_4arch4Sm80ELb0ELb0ELb0ELb1ELb0ELb1ELb1ELb0EEENS1_21CollectiveEpilogueFwdINS6_IJS8_SA_S9_EEENS6_IJNS7_ILi1EEESI_SI_EEESC_SE_Li256ELb1ELb1ELb0ELb0EEENS1_19SingleTileSchedulerILb1ELb0ELb1ELi128EEEEEEEEEvNT_6ParamsE,@function
        .size           _ZN7cutlass13device_kernelIN5flash19enable_sm80_to_sm89INS1_16FlashAttnFwdSm80INS1_25CollectiveMainloopFwdSm80ILi8ELi2ELb0EN4cute5tupleIJNS5_1CILi128EEENS7_ILi64EEENS7_ILi192EEEEEELi192ENS_10bfloat16_tEfNS_4arch4Sm80ELb0ELb0ELb0ELb1ELb0ELb1ELb1ELb0EEENS1_21CollectiveEpilogueFwdINS6_IJS8_SA_S9_EEENS6_IJNS7_ILi1EEESI_SI_EEESC_SE_Li256ELb1ELb1ELb0ELb0EEENS1_19SingleTileSchedulerILb1ELb0ELb1ELi128EEEEEEEEEvNT_6ParamsE,(.L_x_2652 - _ZN7cutlass13device_kernelIN5flash19enable_sm80_to_sm89INS1_16FlashAttnFwdSm80INS1_25CollectiveMainloopFwdSm80ILi8ELi2ELb0EN4cute5tupleIJNS5_1CILi128EEENS7_ILi64EEENS7_ILi192EEEEEELi192ENS_10bfloat16_tEfNS_4arch4Sm80ELb0ELb0ELb0ELb1ELb0ELb1ELb1ELb0EEENS1_21CollectiveEpilogueFwdINS6_IJS8_SA_S9_EEENS6_IJNS7_ILi1EEESI_SI_EEESC_SE_Li256ELb1ELb1ELb0ELb0EEENS1_19SingleTileSchedulerILb1ELb0ELb1ELi128EEEEEEEEEvNT_6ParamsE)
        .other          _ZN7cutlass13device_kernelIN5flash19enable_sm80_to_sm89INS1_16FlashAttnFwdSm80INS1_25CollectiveMainloopFwdSm80ILi8ELi2ELb0EN4cute5tupleIJNS5_1CILi128EEENS7_ILi64EEENS7_ILi192EEEEEELi192ENS_10bfloat16_tEfNS_4arch4Sm80ELb0ELb0ELb0ELb1ELb0ELb1ELb1ELb0EEENS1_21CollectiveEpilogueFwdINS6_IJS8_SA_S9_EEENS6_IJNS7_ILi1EEESI_SI_EEESC_SE_Li256ELb1ELb1ELb0ELb0EEENS1_19SingleTileSchedulerILb1ELb0ELb1ELi128EEEEEEEEEvNT_6ParamsE,@"STO_CUDA_ENTRY STV_DEFAULT"
_ZN7cutlass13device_kernelIN5flash19enable_sm80_to_sm89INS1_16FlashAttnFwdSm80INS1_25CollectiveMainloopFwdSm80ILi8ELi2ELb0EN4cute5tupleIJNS5_1CILi128EEENS7_ILi64EEENS7_ILi192EEEEEELi192ENS_10bfloat16_tEfNS_4arch4Sm80ELb0ELb0ELb0ELb1ELb0ELb1ELb1ELb0EEENS1_21CollectiveEpilogueFwdINS6_IJS8_SA_S9_EEENS6_IJNS7_ILi1EEESI_SI_EEESC_SE_Li256ELb1ELb1ELb0ELb0EEENS1_19SingleTileSchedulerILb1ELb0ELb1ELi128EEEEEEEEEvNT_6ParamsE:
        /* <DEDUP_REMOVED lines=16> */
.L_x_2015:
        /* <DEDUP_REMOVED lines=8> */
.L_x_2017:
[----:B------:R-:W-:-:S05]  /*0180*/  MOV R5, c[0x0][0x54c] ;  /* 0x0001530000057a02 */ /* 0x000fca0000000f00 */
.L_x_2016:
[----:B-----5:R-:W-:Y:S01]  /*0190*/  IMAD R5, R5, c[0x0][0x548], RZ ;  /* 0x0001520005057a24 */ /* 0x020fe200078e02ff */
[----:B------:R-:W-:-:S04]  /*01a0*/  SHF.L.U32 R0, R90, 0x7, RZ ;  /* 0x000000075a007819 */ /* 0x000fc800000006ff */
[----:B------:R-:W-:-:S04]  /*01b0*/  ISETP.GE.AND P0, PT, R0, R5, PT ;  /* 0x000000050000720c */ /* 0x000fc80003f06270 */
[----:B------:R-:W-:Y:S01]  /*01c0*/  SEL R184, R184, 0xffffffff, !P0 ;  /* 0xffffffffb8b87807 */ /* 0x000fe20004000000 */
[----:B------:R-:W-:Y:S05]  /*01d0*/  BRA `(.L_x_2018) ;  /* 0x0000012000007947 */ /* 0x000fea0003800000 */
.L_x_2014:
[----:B---3--:R-:W-:-:S04]  /*01e0*/  ISETP.NE.U32.AND P0, PT, RZ, c[0x0][0x568], PT ;  /* 0x00015a00ff007a0c */ /* 0x008fc80003f05070 */
[----:B------:R-:W-:-:S13]  /*01f0*/  ISETP.NE.AND.EX P0, PT, RZ, c[0x0][0x56c], PT, P0 ;  /* 0x00015b00ff007a0c */ /* 0x000fda0003f05300 */
[----:B------:R-:W-:Y:S05]  /*0200*/  @!P0 BRA `(.L_x_2019) ;  /* 0x0000002000008947 */ /* 0x000fea0003800000 */
[----:B------:R1:W5:Y:S01]  /*0210*/  LDG.E R5, [R4.64] ;  /* 0x0000000604057981 */ /* 0x000362000c1e1900 */
[----:B------:R-:W-:Y:S05]  /*0220*/  BRA `(.L_x_2020) ;  /* 0x0000009000007947 */ /* 0x000fea0003800000 */
.L_x_2019:
        /* <DEDUP_REMOVED lines=8> */
.L_x_2021:
[----:B------:R-:W-:-:S05]  /*02b0*/  MOV R5, c[0x0][0x54c] ;  /* 0x0001530000057a02 */ /* 0x000fca0000000f00 */
.L_x_2020:
[----:B-----5:R-:W-:Y:S01]  /*02c0*/  IMAD R5, R5, c[0x0][0x548], RZ ;  /* 0x0001520005057a24 */ /* 0x020fe200078e02ff */
[----:B------:R-:W-:-:S04]  /*02d0*/  SHF.L.U32 R0, R90, 0x7, RZ ;  /* 0x000000075a007819 */ /* 0x000fc800000006ff */
[----:B------:R-:W-:-:S04]  /*02e0*/  ISETP.GE.AND P0, PT, R0, R5, PT ;  /* 0x000000050000720c */ /* 0x000fc80003f06270 */
[----:B------:R-:W-:-:S04]  /*02f0*/  SEL R184, R184, 0xffffffff, !P0 ;  /* 0xffffffffb8b87807 */ /* 0x000fc80004000000 */
.L_x_2018:
        /* <DEDUP_REMOVED lines=36> */
.L_x_2022:
[----:B--2---:R-:W-:-:S04]  /*0540*/  ISETP.NE.U32.AND P0, PT, RZ, c[0x0][0x368], PT ;  /* 0x0000da00ff007a0c */ /* 0x004fc80003f05070 */
[----:B------:R-:W-:-:S13]  /*0550*/  ISETP.NE.AND.EX P0, PT, RZ, c[0x0][0x36c], PT, P0 ;  /* 0x0000db00ff007a0c */ /* 0x000fda0003f05300 */
[----:B------:R-:W-:Y:S05]  /*0560*/  @!P0 BRA `(.L_x_2023) ;  /* 0x0000003000008947 */ /* 0x000fea0003800000 */
[----:B------:R-:W-:-:S06]  /*0570*/  IMAD.WIDE R4, R184, R3, c[0x0][0x368] ;  /* 0x0000da00b8047625 */ /* 0x000fcc00078e0203 */
[----:B------:R1:W5:Y:S01]  /*0580*/  LDG.E R4, [R4.64] ;  /* 0x0000000604047981 */ /* 0x000362000c1e1900 */
[----:B------:R-:W-:Y:S05]  /*0590*/  BRA `(.L_x_2024) ;  /* 0x0000004000007947 */ /* 0x000fea0003800000 */
.L_x_2023:
[----:B------:R-:W-:Y:S05]  /*05a0*/  @!P5 BRA `(.L_x_2024) ;  /* 0x000000300000d947 */ /* 0x000fea0003800000 */
[----:B------:R-:W2:Y:S04]  /*05b0*/  LDG.E R4, [R10.64] ;  /* 0x000000060a047981 */ /* 0x000ea8000c1e1900 */
[----:B------:R-:W2:Y:S02]  /*05c0*/  LDG.E R5, [R10.64+0x4] ;  /* 0x000004060a057981 */ /* 0x000ea4000c1e1900 */
[----:B--2---:R-:W-:Y:S02]  /*05d0*/  IADD3 R4, -R4, R5, RZ ;  /* 0x0000000504047210 */ /* 0x004fe40007ffe1ff */
.L_x_2024:
[----:B------:R-:W2:Y:S04]  /*05e0*/  @P4 LDG.E R2, [R6.64] ;  /* 0x0000000606024981 */ /* 0x000ea8000c1e1900 */
[----:B-1----:R-:W2:Y:S01]  /*05f0*/  @P4 LDG.E R5, [R6.64+0x4] ;  /* 0x0000040606054981 */ /* 0x002ea2000c1e1900 */
        /* <DEDUP_REMOVED lines=28> */
[----:B------:R1:W2:Y:S01]  /*07c0*/  @P3 LDG.E R14, [R14.64] ;  /* 0x000000060e0e3981 */ /* 0x0002a2000c1e1900 */
[----:B------:R-:W-:Y:S01]  /*07d0*/  SHF.R.S32.HI R2, RZ, 0x1f, R89 ;  /* 0x0000001fff027819 */ /* 0x000fe20000011459 */
[----:B------:R-:W-:Y:S01]  /*07e0*/  IMAD R22, R94, c[0x0][0x240], RZ ;  /* 0x000090005e167a24 */ /* 0x000fe200078e02ff */
[----:B------:R-:W-:Y:S01]  /*07f0*/  SHF.R.S32.HI R3, RZ, 0x1f, R21 ;  /* 0x0000001fff037819 */ /* 0x000fe20000011415 */
[----:B------:R-:W-:Y:S01]  /*0800*/  IMAD.MOV.U32 R102, RZ, RZ, c[0x0][0x238] ;  /* 0x00008e00ff667624 */ /* 0x000fe200078e00ff */
[----:B------:R-:W-:Y:S01]  /*0810*/  LEA.HI R12, R2, R89, RZ, 0x3 ;  /* 0x00000059020c7211 */ /* 0x000fe200078f18ff */
[----:B------:R-:W-:Y:S01]  /*0820*/  IMAD.MOV.U32 R137, RZ, RZ, 0x6 ;  /* 0x00000006ff897424 */ /* 0x000fe200078e00ff */
[----:B------:R-:W-:Y:S01]  /*0830*/  IADD3 R18, R0, -0x1, RZ ;  /* 0xffffffff00127810 */ /* 0x000fe20007ffe0ff */
[----:B------:R-:W-:Y:S01]  /*0840*/  IMAD.MOV.U32 R7, RZ, RZ, c[0x0][0x258] ;  /* 0x00009600ff077624 */ /* 0x000fe200078e00ff */
[----:B------:R-:W-:Y:S01]  /*0850*/  SHF.R.S32.HI R6, RZ, 0x3, R12 ;  /* 0x00000003ff067819 */ /* 0x000fe2000001140c */
[----:B------:R-:W-:Y:S01]  /*0860*/  IMAD.SHL.U32 R103, R102, 0x40, RZ ;  /* 0x0000004066677824 */ /* 0x000fe200078e00ff */
[----:B------:R-:W-:Y:S01]  /*0870*/  LOP3.LUT R12, R12, 0x1ffffff8, RZ, 0xc0, !PT ;  /* 0x1ffffff80c0c7812 */ /* 0x000fe200078ec0ff */
[----:B------:R-:W-:Y:S01]  /*0880*/  IMAD.SHL.U32 R100, R7, 0x40, RZ ;  /* 0x0000004007647824 */ /* 0x000fe200078e00ff */
[----:B------:R-:W-:Y:S01]  /*0890*/  IADD3 R21, P0, R6, R21, RZ ;  /* 0x0000001506157210 */ /* 0x000fe20007f1e0ff */
[C---:B------:R-:W-:Y:S01]  /*08a0*/  IMAD.SHL.U32 R105, R102.reuse, 0x20, RZ ;  /* 0x0000002066697824 */ /* 0x040fe200078e00ff */
[----:B------:R-:W-:Y:S01]  /*08b0*/  SHF.L.U64.HI R101, R102, R137, c[0x0][0x23c] ;  /* 0x00008f0066657619 */ /* 0x000fe20000010289 */
[----:B------:R-:W-:Y:S01]  /*08c0*/  IMAD.IADD R12, R89, 0x1, -R12 ;  /* 0x00000001590c7824 */ /* 0x000fe200078e0a0c */
[----:B------:R-:W-:Y:S01]  /*08d0*/  LEA.HI.X.SX32 R10, R6, R3, 0x1, P0 ;  /* 0x00000003060a7211 */ /* 0x000fe200000f0eff */
[----:B------:R-:W-:Y:S01]  /*08e0*/  IMAD.MOV.U32 R106, RZ, RZ, 0x5 ;  /* 0x00000005ff6a7424 */ /* 0x000fe200078e00ff */
        /* <DEDUP_REMOVED lines=8> */
[----:B------:R-:W-:Y:S01]  /*0970*/  ISETP.GE.AND P5, PT, R12, c[0x0][0x1d4], PT ;  /* 0x000075000c007a0c */ /* 0x000fe20003fa6270 */
[C---:B------:R-:W-:Y:S01]  /*0980*/  IMAD R3, R21.reuse, c[0x0][0x25c], R10 ;  /* 0x0000970015037a24 */ /* 0x040fe200078e020a */
[-C--:B------:R-:W-:Y:S01]  /*0990*/  SHF.L.U64.HI R102, R102, R106.reuse, c[0x0][0x23c] ;  /* 0x00008f0066667619 */ /* 0x080fe2000001026a */
[----:B------:R-:W-:Y:S01]  /*09a0*/  IMAD.WIDE.U32 R16, R21, c[0x0][0x238], R12 ;  /* 0x00008e0015107a25 */ /* 0x000fe200078e000c */
[----:B------:R-:W-:Y:S01]  /*09b0*/  LEA.HI R26, R2, R89, RZ, 0x2 ;  /* 0x00000059021a7211 */ /* 0x000fe200078f10ff */
[----:B------:R-:W-:Y:S01]  /*09c0*/  ULDC.U8 UR4, c[0x0][0x298] ;  /* 0x0000a60000047ab9 */ /* 0x000fe20000000000 */
[----:B------:R-:W-:Y:S01]  /*09d0*/  SHF.L.U64.HI R106, R7, R106, c[0x0][0x25c] ;  /* 0x00009700076a7619 */ /* 0x000fe2000001026a */
[----:B------:R-:W-:Y:S01]  /*09e0*/  IMAD.IADD R153, R17, 0x1, R152 ;  /* 0x0000000111997824 */ /* 0x000fe200078e0298 */
[----:B------:R-:W-:Y:S01]  /*09f0*/  LOP3.LUT R186, R186, 0xfffffffd, RZ, 0xc0, !PT ;  /* 0xfffffffdbaba7812 */ /* 0x000fe200078ec0ff */
[----:B------:R-:W-:Y:S01]  /*0a00*/  IMAD.WIDE.U32 R20, R21, c[0x0][0x258], R12 ;  /* 0x0000960015147a25 */ /* 0x000fe200078e000c */
[----:B------:R-:W-:-:S02]  /*0a10*/  SHF.R.S32.HI R13, RZ, 0x1f, R184 ;  /* 0x0000001fff0d7819 */ /* 0x000fc400000114b8 */
[----:B------:R-:W-:Y:S01]  /*0a20*/  SHF.R.S32.HI R115, RZ, 0x2, R26 ;  /* 0x00000002ff737819 */ /* 0x000fe2000001141a */
[----:B------:R-:W-:Y:S01]  /*0a30*/  IMAD.MOV.U32 R152, RZ, RZ, R16 ;  /* 0x000000ffff987224 */ /* 0x000fe200078e0010 */
[----:B------:R-:W-:Y:S01]  /*0a40*/  SEL R155, R13, RZ, !P4 ;  /* 0x000000ff0d9b7207 */ /* 0x000fe20006000000 */
[----:B------:R-:W-:Y:S02]  /*0a50*/  IMAD.IADD R21, R21, 0x1, R3 ;  /* 0x0000000115157824 */ /* 0x000fe400078e0203 */
[C---:B------:R-:W-:Y:S02]  /*0a60*/  IMAD R3, R185.reuse, c[0x0][0x244], R22 ;  /* 0x00009100b9037a24 */ /* 0x040fe400078e0216 */
[----:B------:R-:W-:-:S04]  /*0a70*/  IMAD.WIDE.U32 R152, R185, c[0x0][0x240], R152 ;  /* 0x00009000b9987a25 */ /* 0x000fc800078e0098 */
[----:B------:R-:W-:Y:S02]  /*0a80*/  IMAD.IADD R153, R153, 0x1, R3 ;  /* 0x0000000199997824 */ /* 0x000fe400078e0203 */
[----:B-1----:R-:W-:Y:S02]  /*0a90*/  IMAD.IADD R15, R99, 0x1, -R6 ;  /* 0x00000001630f7824 */ /* 0x002fe400078e0a06 */
[----:B------:R-:W-:Y:S01]  /*0aa0*/  IMAD.SHL.U32 R3, R6, 0x40, RZ ;  /* 0x0000004006037824 */ /* 0x000fe200078e00ff */
[----:B------:R-:W-:Y:S01]  /*0ab0*/  IADD3 R6, R12, 0x40, RZ ;  /* 0x000000400c067810 */ /* 0x000fe20007ffe0ff */
[-C--:B------:R-:W-:Y:S02]  /*0ac0*/  IMAD R16, R101, R18.reuse, RZ ;  /* 0x0000001265107224 */ /* 0x080fe400078e02ff */
[----:B------:R-:W-:Y:S01]  /*0ad0*/  IMAD R15, R18, -0x40, R15 ;  /* 0xffffffc0120f7824 */ /* 0x000fe200078e020f */
[----:B------:R-:W-:Y:S01]  /*0ae0*/  LOP3.LUT R3, R3, 0x1c0, RZ, 0xc0, !PT ;  /* 0x000001c003037812 */ /* 0x000fe200078ec0ff */
[----:B------:R-:W-:Y:S01]  /*0af0*/  IMAD R10, R98, R18, RZ ;  /* 0x00000012620a7224 */ /* 0x000fe200078e02ff */
[----:B------:R-:W-:Y:S01]  /*0b00*/  ISETP.GE.AND P4, PT, R6, c[0x0][0x1d4], PT ;  /* 0x0000750006007a0c */ /* 0x000fe20003f86270 */
[----:B------:R-:W-:Y:S01]  /*0b10*/  IMAD R157, R155, c[0x0][0x248], RZ ;  /* 0x000092009b9d7a24 */ /* 0x000fe200078e02ff */
[----:B------:R-:W-:Y:S01]  /*0b20*/  ISETP.GE.AND P1, PT, R15, 0x21, PT ;  /* 0x000000210f00780c */ /* 0x000fe20003f26270 */
[----:B------:R-:W-:Y:S01]  /*0b30*/  IMAD R9, R5, R103, R16 ;  /* 0x0000006705097224 */ /* 0x000fe200078e0210 */
[----:B------:R-:W-:Y:S01]  /*0b40*/  ISETP.GE.AND P2, PT, R15, 0x1, PT ;  /* 0x000000010f00780c */ /* 0x000fe20003f46270 */
[----:B------:R-:W-:-:S02]  /*0b50*/  IMAD R22, R94, c[0x0][0x260], RZ ;  /* 0x000098005e167a24 */ /* 0x000fc400078e02ff */
[----:B------:R-:W-:Y:S01]  /*0b60*/  IMAD R5, R5, R100, R10 ;  /* 0x0000006405057224 */ /* 0x000fe200078e020a */
[----:B------:R-:W-:Y:S01]  /*0b70*/  LOP3.LUT R10, R3, 0x38, R12, 0xf8, !PT ;  /* 0x00000038030a7812 */ /* 0x000fe200078ef80c */
[C---:B------:R-:W-:Y:S01]  /*0b80*/  IMAD R157, R150.reuse, c[0x0][0x24c], R157 ;  /* 0x00009300969d7a24 */ /* 0x040fe200078e029d */
[----:B------:R-:W-:Y:S01]  /*0b90*/  SHF.R.U32.HI R3, RZ, 0x3, R3 ;  /* 0x00000003ff037819 */ /* 0x000fe20000011603 */
[----:B------:R-:W-:Y:S01]  /*0ba0*/  IMAD.WIDE.U32 R152, R150, c[0x0][0x248], R152 ;  /* 0x0000920096987a25 */ /* 0x000fe200078e0098 */
[----:B------:R-:W-:Y:S02]  /*0bb0*/  IADD3 R12, R12, 0x80, RZ ;  /* 0x000000800c0c7810 */ /* 0x000fe40007ffe0ff */
[----:B------:R-:W-:Y:S01]  /*0bc0*/  LOP3.LUT R3, R10, R3, RZ, 0x3c, !PT ;  /* 0x000000030a037212 */ /* 0x000fe200078e3cff */
[C---:B------:R-:W-:Y:S01]  /*0bd0*/  IMAD R22, R185.reuse, c[0x0][0x264], R22 ;  /* 0x00009900b9167a24 */ /* 0x040fe200078e0216 */
[CC--:B------:R-:W-:Y:S01]  /*0be0*/  LEA.HI R10, R2.reuse, R89.reuse, RZ, 0x6 ;  /* 0x00000059020a7211 */ /* 0x0c0fe200078f30ff */
[----:B------:R-:W-:Y:S01]  /*0bf0*/  IMAD.WIDE.U32 R20, R185, c[0x0][0x260], R20 ;  /* 0x00009800b9147a25 */ /* 0x000fe200078e0014 */
[----:B------:R-:W-:-:S03]  /*0c00*/  LEA.HI R2, R2, R89, RZ, 0x5 ;  /* 0x0000005902027211 */ /* 0x000fc600078f28ff */
[----:B------:R-:W-:Y:S02]  /*0c10*/  IMAD.IADD R157, R153, 0x1, R157 ;  /* 0x00000001999d7824 */ /* 0x000fe400078e029d */
[----:B------:R-:W-:Y:S02]  /*0c20*/  IMAD.MOV.U32 R156, RZ, RZ, R152 ;  /* 0x000000ffff9c7224 */ /* 0x000fe400078e0098 */
[----:B------:R-:W-:Y:S02]  /*0c30*/  IMAD.IADD R23, R21, 0x1, R22 ;  /* 0x0000000115177824 */ /* 0x000fe400078e0216 */
[----:B------:R-:W-:Y:S02]  /*0c40*/  IMAD R155, R155, c[0x0][0x268], RZ ;  /* 0x00009a009b9b7a24 */ /* 0x000fe400078e02ff */
[----:B------:R-:W-:-:S04]  /*0c50*/  IMAD.WIDE.U32 R16, R18, R103, R156 ;  /* 0x0000006712107225 */ /* 0x000fc800078e009c */
[----:B------:R-:W-:Y:S01]  /*0c60*/  IMAD.MOV.U32 R22, RZ, RZ, R20 ;  /* 0x000000ffff167224 */ /* 0x000fe200078e0014 */
[----:B------:R-:W-:Y:S01]  /*0c70*/  @P1 IADD3 R6, P6, R105, R16, RZ ;  /* 0x0000001069061210 */ /* 0x000fe20007fde0ff */
[----:B------:R-:W-:Y:S01]  /*0c80*/  IMAD R155, R150, c[0x0][0x26c], R155 ;  /* 0x00009b00969b7a24 */ /* 0x000fe200078e029b */
[----:B------:R-:W-:Y:S01]  /*0c90*/  @P2 LEA R20, P0, R16, c[0x0][0x220], 0x1 ;  /* 0x0000880010142a11 */ /* 0x000fe200078008ff */
[----:B------:R-:W-:-:S04]  /*0ca0*/  IMAD.WIDE.U32 R150, R150, c[0x0][0x268], R22 ;  /* 0x00009a0096967a25 */ /* 0x000fc800078e0016 */
[----:B------:R-:W-:Y:S02]  /*0cb0*/  IMAD.SHL.U32 R10, R10, 0x8, RZ ;  /* 0x000000080a0a7824 */ /* 0x000fe400078e00ff */
[----:B------:R-:W-:Y:S02]  /*0cc0*/  IMAD.IADD R9, R17, 0x1, R9 ;  /* 0x0000000111097824 */ /* 0x000fe400078e0209 */
[----:B------:R-:W-:Y:S01]  /*0cd0*/  IMAD.IADD R155, R151, 0x1, R155 ;  /* 0x00000001979b7824 */ /* 0x000fe200078e029b */
[----:B------:R-:W-:Y:S01]  /*0ce0*/  LOP3.LUT R10, R3, 0xfffffe00, R10, 0xf8, !PT ;  /* 0xfffffe00030a7812 */ /* 0x000fe200078ef80a */
[----:B------:R-:W-:Y:S01]  /*0cf0*/  IMAD.MOV.U32 R154, RZ, RZ, R150 ;  /* 0x000000ffff9a7224 */ /* 0x000fe200078e0096 */
[--C-:B------:R-:W-:Y:S01]  /*0d00*/  @P2 LEA.HI.X R21, R16, c[0x0][0x224], R9.reuse, 0x1, P0 ;  /* 0x0000890010152a11 */ /* 0x100fe200000f0c09 */
[----:B------:R-:W-:Y:S01]  /*0d10*/  @P1 IMAD.X R3, R102, 0x1, R9, P6 ;  /* 0x0000000166031824 */ /* 0x000fe200030e0609 */
[----:B------:R-:W-:Y:S01]  /*0d20*/  ISETP.NE.AND P6, PT, R8, RZ, PT ;  /* 0x000000ff0800720c */ /* 0x000fe20003fc5270 */
[----:B------:R-:W-:Y:S01]  /*0d30*/  IMAD.WIDE.U32 R8, R18, R100, R154 ;  /* 0x0000006412087225 */ /* 0x000fe200078e009a */
[----:B------:R-:W-:-:S03]  /*0d40*/  @P1 LEA R22, P0, R6, c[0x0][0x220], 0x1 ;  /* 0x0000880006161a11 */ /* 0x000fc600078008ff */
[----:B------:R-:W-:Y:S01]  /*0d50*/  IMAD.IADD R5, R9, 0x1, R5 ;  /* 0x0000000109057824 */ /* 0x000fe200078e0205 */
[----:B------:R-:W-:Y:S01]  /*0d60*/  @P1 LEA.HI.X R23, R6, c[0x0][0x224], R3, 0x1, P0 ;  /* 0x0000890006171a11 */ /* 0x000fe200000f0c03 */
[----:B------:R-:W-:Y:S01]  /*0d70*/  @P1 IMAD.SHL.U32 R9, R10, 0x2, RZ ;  /* 0x000000020a091824 */ /* 0x000fe200078e00ff */
[----:B------:R-:W-:Y:S01]  /*0d80*/  ISETP.GT.AND P0, PT, R18, R11, PT ;  /* 0x0000000b1200720c */ /* 0x000fe20003f04270 */
[----:B------:R-:W-:Y:S02]  /*0d90*/  IMAD.SHL.U32 R107, R7, 0x20, RZ ;  /* 0x00000020076b7824 */ /* 0x000fe400078e00ff */
[----:B------:R-:W-:Y:S02]  /*0da0*/  IMAD.MOV.U32 R104, RZ, RZ, 0x1 ;  /* 0x00000001ff687424 */ /* 0x000fe400078e00ff */
[----:B------:R-:W-:Y:S02]  /*0db0*/  IMAD.IADD R170, R95, 0x1, R4 ;  /* 0x000000015faa7824 */ /* 0x000fe400078e0204 */
[----:B------:R-:W-:-:S02]  /*0dc0*/  IMAD R168, R94, c[0x0][0x1e8], RZ ;  /* 0x00007a005ea87a24 */ /* 0x000fc400078e02ff */
[----:B------:R-:W-:Y:S01]  /*0dd0*/  IMAD.WIDE.U32 R28, R170, c[0x0][0x1e0], RZ ;  /* 0x00007800aa1c7a25 */ /* 0x000fe200078e00ff */
[----:B------:R-:W-:-:S03]  /*0de0*/  SHF.R.S32.HI R4, RZ, 0x1f, R170 ;  /* 0x0000001fff047819 */ /* 0x000fc600000114aa */
[----:B------:R-:W-:Y:S02]  /*0df0*/  IMAD R168, R185, c[0x0][0x1ec], R168 ;  /* 0x00007b00b9a87a24 */ /* 0x000fe400078e02a8 */
[----:B------:R-:W-:Y:S02]  /*0e00*/  IMAD.SHL.U32 R2, R2, 0x10, RZ ;  /* 0x0000001002027824 */ /* 0x000fe400078e00ff */
[----:B------:R-:W-:-:S03]  /*0e10*/  IMAD.WIDE.U32 R172, R115, c[0x0][0x1e0], RZ ;  /* 0x0000780073ac7a25 */ /* 0x000fc600078e00ff */
[----:B------:R-:W-:Y:S01]  /*0e20*/  LOP3.LUT R2, R2, 0xfffffe00, RZ, 0xc0, !PT ;  /* 0xfffffe0002027812 */ /* 0x000fe200078ec0ff */
[----:B------:R-:W-:Y:S02]  /*0e30*/  IMAD.MOV.U32 R67, RZ, RZ, 0x1 ;  /* 0x00000001ff437424 */ /* 0x000fe400078e00ff */
[----:B------:R-:W-:Y:S01]  /*0e40*/  IMAD.MOV.U32 R55, RZ, RZ, RZ ;  /* 0x000000ffff377224 */ /* 0x000fe200078e00ff */
[----:B--2---:R-:W-:Y:S01]  /*0e50*/  @P3 SHF.R.S32.HI R15, RZ, 0x1f, R14 ;  /* 0x0000001fff0f3819 */ /* 0x004fe2000001140e */
[----:B------:R-:W-:Y:S02]  /*0e60*/  @!P3 IMAD.MOV.U32 R14, RZ, RZ, R184 ;  /* 0x000000ffff0eb224 */ /* 0x000fe400078e00b8 */
[----:B------:R-:W-:Y:S01]  /*0e70*/  @!P3 IMAD.MOV.U32 R15, RZ, RZ, R13 ;  /* 0x000000ffff0fb224 */ /* 0x000fe200078e000d */
[----:B------:R-:W-:Y:S01]  /*0e80*/  ISETP.GE.AND P3, PT, R12, c[0x0][0x1d4], PT ;  /* 0x000075000c007a0c */ /* 0x000fe20003f66270 */
[----:B------:R-:W-:Y:S01]  /*0e90*/  @P2 IMAD.SHL.U32 R12, R10, 0x2, RZ ;  /* 0x000000020a0c2824 */ /* 0x000fe200078e00ff */
[----:B------:R-:W-:Y:S01]  /*0ea0*/  SEL R166, R14, RZ, !P6 ;  /* 0x000000ff0ea67207 */ /* 0x000fe20007000000 */
[----:B------:R-:W-:Y:S01]  /*0eb0*/  IMAD.MOV.U32 R13, RZ, RZ, c[0x0][0x27c] ;  /* 0x00009f00ff0d7624 */ /* 0x000fe200078e00ff */
[----:B------:R-:W-:-:S02]  /*0ec0*/  SEL R6, R15, RZ, !P6 ;  /* 0x000000ff0f067207 */ /* 0x000fc40007000000 */
[----:B------:R-:W-:Y:S01]  /*0ed0*/  @!PT LDS RZ, [RZ] ;  /* 0x00000000fffff984 */ /* 0x000fe20000000800 */
[----:B------:R-:W-:Y:S01]  /*0ee0*/  @!PT LDS RZ, [RZ] ;  /* 0x00000000fffff984 */ /* 0x000fe20000000800 */
[----:B------:R-:W-:Y:S01]  /*0ef0*/  @!PT LDS RZ, [RZ] ;  /* 0x00000000fffff984 */ /* 0x000fe20000000800 */
[----:B------:R1:W-:Y:S01]  /*0f00*/  @P2 LDGSTS.E.BYPASS.LTC128B.128 [R12+0xc100], [R20.64], !P5 ;  /* 0x0c100000140c2fae */ /* 0x0003e2000e901d46 */
[----:B------:R-:W-:Y:S01]  /*0f10*/  @P2 LEA R16, P6, R8, c[0x0][0x250], 0x1 ;  /* 0x0000940008102a11 */ /* 0x000fe200078c08ff */
[----:B------:R-:W-:Y:S01]  /*0f20*/  IMAD.SHL.U32 R13, R13, 0x2, RZ ;  /* 0x000000020d0d7824 */ /* 0x000fe200078e00ff */
[----:B------:R-:W-:Y:S01]  /*0f30*/  @P0 IADD3 R14, R0, -0x2, RZ ;  /* 0xfffffffe000e0810 */ /* 0x000fe20007ffe0ff */
[----:B------:R1:W-:Y:S01]  /*0f40*/  @P2 LDGSTS.E.BYPASS.LTC128B.128 [R12+0xe100], [R20.64+0x80], !P4 ;  /* 0x0e100080140c2fae */ /* 0x0003e2000e101d46 */
[----:B------:R-:W-:Y:S01]  /*0f50*/  @P2 LEA.HI.X R17, R8, c[0x0][0x254], R5, 0x1, P6 ;  /* 0x0000950008112a11 */ /* 0x000fe200030f0c05 */
[----:B------:R-:W-:Y:S01]  /*0f60*/  IMAD R125, R6, c[0x0][0x1f0], RZ ;  /* 0x00007c00067d7a24 */ /* 0x000fe200078e02ff */
[----:B------:R-:W-:Y:S01]  /*0f70*/  @P1 IADD3 R3, P6, R107, R8, RZ ;  /* 0x000000086b031210 */ /* 0x000fe20007fde0ff */
[----:B------:R1:W-:Y:S01]  /*0f80*/  @P2 LDGSTS.E.BYPASS.LTC128B.128 [R12+0x10100], [R20.64+0x100], !P3 ;  /* 0x10100100140c2fae */ /* 0x0003e2000d901d46 */
[----:B------:R-:W-:Y:S01]  /*0f90*/  @P2 IMAD.SHL.U32 R8, R10, 0x2, RZ ;  /* 0x000000020a082824 */ /* 0x000fe200078e00ff */
[----:B------:R-:W-:Y:S01]  /*0fa0*/  @P0 SHF.R.S32.HI R7, RZ, 0x1f, R14 ;  /* 0x0000001fff070819 */ /* 0x000fe2000001140e */
[----:B------:R-:W-:Y:S01]  /*0fb0*/  @P0 IMAD R0, R101, R14, RZ ;  /* 0x0000000e65000224 */ /* 0x000fe200078e02ff */
[----:B------:R2:W-:Y:S01]  /*0fc0*/  @P1 LDGSTS.E.BYPASS.LTC128B.128 [R9+0xd100], [R22.64], !P5 ;  /* 0x0d10000016091fae */ /* 0x0005e2000e901d46 */
[----:B------:R-:W-:-:S02]  /*0fd0*/  IMAD R125, R166, c[0x0][0x1f4], R125 ;  /* 0x00007d00a67d7a24 */ /* 0x000fc400078e027d */
[----:B------:R-:W-:Y:S01]  /*0fe0*/  @P0 IMAD R7, R7, R103, R0 ;  /* 0x0000006707070224 */ /* 0x000fe200078e0200 */
[----:B------:R2:W-:Y:S01]  /*0ff0*/  @P1 LDGSTS.E.BYPASS.LTC128B.128 [R9+0xf100], [R22.64+0x80], !P4 ;  /* 0x0f10008016091fae */ /* 0x0005e2000e101d46 */
[----:B------:R-:W-:Y:S01]  /*1000*/  @P1 IMAD.X R0, R106, 0x1, R5, P6 ;  /* 0x000000016a001824 */ /* 0x000fe200030e0605 */
[----:B------:R-:W-:Y:S01]  /*1010*/  SHF.R.S32.HI R5, RZ, 0x1f, R115 ;  /* 0x0000001fff057819 */ /* 0x000fe20000011473 */
[----:B------:R-:W-:Y:S01]  /*1020*/  IMAD R123, R6, c[0x0][0x218], RZ ;  /* 0x00008600067b7a24 */ /* 0x000fe200078e02ff */
[----:B------:R2:W-:Y:S01]  /*1030*/  @P1 LDGSTS.E.BYPASS.LTC128B.128 [R9+0x11100], [R22.64+0x100], !P3 ;  /* 0x1110010016091fae */ /* 0x0005e2000d901d46 */
[----:B------:R-:W-:Y:S02]  /*1040*/  IMAD.MOV.U32 R6, RZ, RZ, c[0x0][0x1e0] ;  /* 0x00007800ff067624 */ /* 0x000fe400078e00ff */
[C---:B------:R-:W-:Y:S01]  /*1050*/  IMAD R160, R5.reuse, c[0x0][0x290], RZ ;  /* 0x0000a40005a07a24 */ /* 0x040fe200078e02ff */
[----:B------:R-:W0:Y:S01]  /*1060*/  LDGDEPBAR ;  /* 0x00000000000079af */ /* 0x000e220000000000 */
[----:B------:R-:W-:-:S02]  /*1070*/  IMAD R158, R5, c[0x0][0x280], RZ ;  /* 0x0000a000059e7a24 */ /* 0x000fc400078e02ff */
[C---:B------:R-:W-:Y:S01]  /*1080*/  IMAD R160, R115.reuse, c[0x0][0x294], R160 ;  /* 0x0000a50073a07a24 */ /* 0x040fe200078e02a0 */
[----:B------:R-:W-:Y:S01]  /*1090*/  BAR.SYNC.DEFER_BLOCKING 0x0 ;  /* 0x0000000000007b1d */ /* 0x000fe20000010000 */
[----:B------:R-:W-:Y:S02]  /*10a0*/  IMAD R158, R115, c[0x0][0x284], R158 ;  /* 0x0000a100739e7a24 */ /* 0x000fe400078e029e */
[----:B------:R-:W-:Y:S02]  /*10b0*/  IMAD R123, R166, c[0x0][0x21c], R123 ;  /* 0x00008700a67b7a24 */ /* 0x000fe400078e027b */
[----:B------:R-:W-:Y:S01]  /*10c0*/  IMAD.SHL.U32 R139, R6, 0x40, RZ ;  /* 0x00000040068b7824 */ /* 0x000fe200078e00ff */
[----:B--2---:R-:W-:Y:S02]  /*10d0*/  LOP3.LUT R22, R26, 0xfffffffc, RZ, 0xc0, !PT ;  /* 0xfffffffc1a167812 */ /* 0x004fe400078ec0ff */
[----:B------:R-:W-:Y:S01]  /*10e0*/  SHF.R.S32.HI R26, RZ, 0x1f, R26 ;  /* 0x0000001fff1a7819 */ /* 0x000fe2000001141a */
[----:B------:R-:W-:Y:S01]  /*10f0*/  @!PT LDS RZ, [RZ] ;  /* 0x00000000fffff984 */ /* 0x000fe20000000800 */
[----:B------:R-:W-:Y:S01]  /*1100*/  @!PT LDS RZ, [RZ] ;  /* 0x00000000fffff984 */ /* 0x000fe20000000800 */
[----:B------:R-:W-:Y:S01]  /*1110*/  @!PT LDS RZ, [RZ] ;  /* 0x00000000fffff984 */ /* 0x000fe20000000800 */
[----:B------:R2:W-:Y:S02]  /*1120*/  @P2 LDGSTS.E.BYPASS.LTC128B.128 [R8+0x100], [R16.64], !P5 ;  /* 0x0010000010082fae */ /* 0x0005e4000e901d46 */
[----:B------:R-:W-:Y:S01]  /*1130*/  IMAD.IADD R22, R89, 0x1, -R22 ;  /* 0x0000000159167824 */ /* 0x000fe200078e0a16 */
[----:B------:R-:W-:Y:S01]  /*1140*/  LEA.HI R26, R26, R115, RZ, 0x3 ;  /* 0x000000731a1a7211 */ /* 0x000fe200078f18ff */
[----:B------:R2:W-:Y:S02]  /*1150*/  @P2 LDGSTS.E.BYPASS.LTC128B.128 [R8+0x2100], [R16.64+0x80], !P4 ;  /* 0x0210008010082fae */ /* 0x0005e4000e101d46 */
[----:B-1----:R-:W-:Y:S01]  /*1160*/  IMAD.SHL.U32 R20, R22, 0x4, RZ ;  /* 0x0000000416147824 */ /* 0x002fe200078e00ff */
[----:B------:R-:W-:Y:S01]  /*1170*/  LOP3.LUT R26, R26, 0xfffffff8, RZ, 0xc0, !PT ;  /* 0xfffffff81a1a7812 */ /* 0x000fe200078ec0ff */
[----:B------:R-:W-:Y:S01]  /*1180*/  IMAD.SHL.U32 R22, R22, 0x8, RZ ;  /* 0x0000000816167824 */ /* 0x000fe200078e00ff */
[----:B------:R2:W-:Y:S01]  /*1190*/  @P2 LDGSTS.E.BYPASS.LTC128B.128 [R8+0x4100], [R16.64+0x100], !P3 ;  /* 0x0410010010082fae */ /* 0x0005e2000d901d46 */
[----:B------:R-:W-:-:S02]  /*11a0*/  ISETP.LE.AND P2, PT, R104, c[0x0][0x27c], PT ;  /* 0x00009f0068007a0c */ /* 0x000fc40003f43270 */
[C---:B------:R-:W-:Y:S02]  /*11b0*/  IADD3 R19, R20.reuse, 0x20, RZ ;  /* 0x0000002014137810 */ /* 0x040fe40007ffe0ff */
[----:B------:R-:W-:Y:S02]  /*11c0*/  SHF.R.S32.HI R23, RZ, 0x1f, R22 ;  /* 0x0000001fff177819 */ /* 0x000fe40000011416 */
[----:B------:R-:W-:Y:S01]  /*11d0*/  SHF.R.S32.HI R21, RZ, 0x1f, R20 ;  /* 0x0000001fff157819 */ /* 0x000fe20000011414 */
[----:B------:R-:W-:Y:S01]  /*11e0*/  IMAD.IADD R15, R20, 0x1, R19 ;  /* 0x00000001140f7824 */ /* 0x000fe200078e0213 */
[C---:B------:R-:W-:Y:S01]  /*11f0*/  IADD3 R145, R22.reuse, 0x60, RZ ;  /* 0x0000006016917810 */ /* 0x040fe20007ffe0ff */
[----:B------:R-:W-:Y:S01]  /*1200*/  IMAD.WIDE.U32 R164, R115, c[0x0][0x290], R22 ;  /* 0x0000a40073a47a25 */ /* 0x000fe200078e0016 */
[C---:B------:R-:W-:Y:S02]  /*1210*/  IADD3 R144, R22.reuse, 0x80, RZ ;  /* 0x0000008016907810 */ /* 0x040fe40007ffe0ff */
[----:B------:R-:W-:Y:S01]  /*1220*/  IADD3 R143, R22, 0xa0, RZ ;  /* 0x000000a0168f7810 */ /* 0x000fe20007ffe0ff */
[----:B------:R-:W-:Y:S01]  /*1230*/  IMAD.IADD R165, R165, 0x1, R160 ;  /* 0x00000001a5a57824 */ /* 0x000fe200078e02a0 */
[----:B------:R-:W-:Y:S01]  /*1240*/  @P2 LOP3.LUT R186, R186, 0x2, RZ, 0xfc, !PT ;  /* 0x00000002baba2812 */ /* 0x000fe200078efcff */
[----:B------:R-:W-:Y:S01]  /*1250*/  IMAD.WIDE.U32 R30, R185, c[0x0][0x210], R22 ;  /* 0x00008400b91e7a25 */ /* 0x000fe200078e0016 */
[----:B------:R-:W-:-:S02]  /*1260*/  @P1 LEA R32, P2, R3, c[0x0][0x250], 0x1 ;  /* 0x0000940003201a11 */ /* 0x000fc400078408ff */
[----:B------:R-:W-:Y:S01]  /*1270*/  LOP3.LUT R186, R186, 0xfffffffe, RZ, 0xc0, !PT ;  /* 0xfffffffebaba7812 */ /* 0x000fe200078ec0ff */
[----:B------:R-:W-:Y:S01]  /*1280*/  IMAD.WIDE.U32 R162, R115, c[0x0][0x280], R22 ;  /* 0x0000a00073a27a25 */ /* 0x000fe200078e0016 */
[----:B------:R-:W-:Y:S02]  /*1290*/  @P1 LEA.HI.X R33, R3, c[0x0][0x254], R0, 0x1, P2 ;  /* 0x0000950003211a11 */ /* 0x000fe400010f0c00 */
[----:B------:R-:W-:Y:S01]  /*12a0*/  IADD3 R0, -R13, c[0x0][0x1d4], RZ ;  /* 0x000075000d007a10 */ /* 0x000fe20007ffe1ff */
[----:B------:R-:W-:Y:S01]  /*12b0*/  IMAD R3, R4, c[0x0][0x1e0], RZ ;  /* 0x0000780004037a24 */ /* 0x000fe200078e02ff */
[----:B------:R-:W-:Y:S01]  /*12c0*/  ISETP.GE.AND P2, PT, R22, c[0x0][0x27c], PT ;  /* 0x00009f0016007a0c */ /* 0x000fe20003f46270 */
[----:B------:R-:W-:Y:S01]  /*12d0*/  IMAD.WIDE.U32 R34, R115, c[0x0][0x280], R20 ;  /* 0x0000a00073227a25 */ /* 0x000fe200078e0014 */
[----:B--2---:R-:W-:Y:S02]  /*12e0*/  IADD3 R17, R20, 0x40, RZ ;  /* 0x0000004014117810 */ /* 0x004fe40007ffe0ff */
[----:B------:R-:W-:Y:S01]  /*12f0*/  SEL R9, RZ, c[0x0][0x27c], !P2 ;  /* 0x00009f00ff097a07 */ /* 0x000fe20005000000 */
[----:B------:R-:W-:Y:S01]  /*1300*/  IMAD R3, R170, c[0x0][0x1e4], R3 ;  /* 0x00007900aa037a24 */ /* 0x000fe200078e0203 */
[----:B------:R-:W-:Y:S01]  /*1310*/  SEL R8, R13, R0, !P2 ;  /* 0x000000000d087207 */ /* 0x000fe20005000000 */
[----:B------:R-:W-:Y:S01]  /*1320*/  IMAD.IADD R16, R20, 0x1, R17 ;  /* 0x0000000114107824 */ /* 0x000fe200078e0211 */
[----:B------:R-:W-:Y:S01]  /*1330*/  ISETP.GE.AND P2, PT, R15, c[0x0][0x27c], PT ;  /* 0x00009f000f007a0c */ /* 0x000fe20003f46270 */
[----:B------:R-:W-:-:S02]  /*1340*/  IMAD.IADD R29, R29, 0x1, R3 ;  /* 0x000000011d1d7824 */ /* 0x000fc400078e0203 */
[----:B------:R-:W-:Y:S01]  /*1350*/  IMAD.IADD R9, R22, 0x1, R9 ;  /* 0x0000000116097824 */ /* 0x000fe200078e0209 */
[----:B------:R-:W-:Y:S01]  /*1360*/  SEL R24, RZ, c[0x0][0x27c], !P2 ;  /* 0x00009f00ff187a07 */ /* 0x000fe20005000000 */
[----:B------:R-:W-:Y:S01]  /*1370*/  IMAD.WIDE.U32 R28, R185, c[0x0][0x1e8], R28 ;  /* 0x00007a00b91c7a25 */ /* 0x000fe200078e001c */
[-C--:B------:R-:W-:Y:S02]  /*1380*/  SEL R3, R13, R0.reuse, !P2 ;  /* 0x000000000d037207 */ /* 0x080fe40005000000 */
[----:B------:R-:W-:Y:S01]  /*1390*/  ISETP.GE.AND P2, PT, R16, c[0x0][0x27c], PT ;  /* 0x00009f0010007a0c */ /* 0x000fe20003f46270 */
[----:B------:R-:W-:Y:S01]  /*13a0*/  IMAD.IADD R169, R29, 0x1, R168 ;  /* 0x000000011da97824 */ /* 0x000fe200078e02a8 */
[----:B------:R-:W-:Y:S01]  /*13b0*/  SHF.R.S32.HI R12, RZ, 0x1f, R9 ;  /* 0x0000001fff0c7819 */ /* 0x000fe20000011409 */
[----:B------:R-:W-:Y:S01]  /*13c0*/  IMAD.MOV.U32 R168, RZ, RZ, R28 ;  /* 0x000000ffffa87224 */ /* 0x000fe200078e001c */
[----:B------:R-:W-:Y:S01]  /*13d0*/  SEL R0, R13, R0, !P2 ;  /* 0x000000000d007207 */ /* 0x000fe20005000000 */
[----:B------:R-:W-:Y:S01]  /*13e0*/  IMAD R28, R94, c[0x0][0x210], RZ ;  /* 0x000084005e1c7a24 */ /* 0x000fe200078e02ff */
[----:B------:R-:W-:Y:S01]  /*13f0*/  SHF.R.S32.HI R13, RZ, 0x1f, R8 ;  /* 0x0000001fff0d7819 */ /* 0x000fe20000011408 */
[----:B------:R-:W-:Y:S01]  /*1400*/  IMAD.WIDE.U32 R168, R166, c[0x0][0x1f0], R168 ;  /* 0x00007c00a6a87a25 */ /* 0x000fe200078e00a8 */
[----:B------:R-:W-:-:S02]  /*1410*/  LEA.HI R142, R12, R9, RZ, 0x3 ;  /* 0x000000090c8e7211 */ /* 0x000fc400078f18ff */
[----:B------:R-:W-:Y:S01]  /*1420*/  LEA.HI R13, R13, R8, RZ, 0x4 ;  /* 0x000000080d0d7211 */ /* 0x000fe200078f20ff */
[----:B------:R-:W-:Y:S01]  /*1430*/  IMAD R28, R185, c[0x0][0x214], R28 ;  /* 0x00008500b91c7a24 */ /* 0x000fe200078e021c */
[----:B------:R-:W-:Y:S01]  /*1440*/  LEA.HI R12, R12, R9, RZ, 0x6 ;  /* 0x000000090c0c7211 */ /* 0x000fe200078f30ff */
[----:B------:R-:W-:Y:S01]  /*1450*/  IMAD.WIDE.U32 R8, R115, c[0x0][0x290], R20 ;  /* 0x0000a40073087a25 */ /* 0x000fe200078e0014 */
[----:B------:R-:W-:Y:S02]  /*1460*/  SHF.R.S32.HI R25, RZ, 0x1f, R0 ;  /* 0x0000001fff197819 */ /* 0x000fe40000011400 */
[----:B------:R-:W-:Y:S01]  /*1470*/  SHF.R.S32.HI R13, RZ, 0x4, R13 ;  /* 0x00000004ff0d7819 */ /* 0x000fe2000001140d */
[----:B------:R-:W-:Y:S01]  /*1480*/  IMAD.IADD R161, R160, 0x1, R9 ;  /* 0x00000001a0a17824 */ /* 0x000fe200078e0209 */
[----:B------:R-:W-:Y:S01]  /*1490*/  LEA.HI R25, R25, R0, RZ, 0x4 ;  /* 0x0000000019197211 */ /* 0x000fe200078f20ff */
[----:B------:R-:W-:Y:S01]  /*14a0*/  IMAD.MOV.U32 R160, RZ, RZ, R8 ;  /* 0x000000ffffa07224 */ /* 0x000fe200078e0008 */
[----:B------:R-:W-:Y:S01]  /*14b0*/  SHF.R.S32.HI R8, RZ, 0x1f, R3 ;  /* 0x0000001fff087819 */ /* 0x000fe20000011403 */
[----:B------:R-:W-:Y:S01]  /*14c0*/  IMAD.IADD R9, R115, 0x1, -R26 ;  /* 0x0000000173097824 */ /* 0x000fe200078e0a1a */
[----:B------:R-:W-:Y:S01]  /*14d0*/  SHF.R.S32.HI R25, RZ, 0x4, R25 ;  /* 0x00000004ff197819 */ /* 0x000fe20000011419 */
[----:B------:R-:W-:Y:S01]  /*14e0*/  IMAD.IADD R29, R31, 0x1, R28 ;  /* 0x000000011f1d7824 */ /* 0x000fe200078e021c */
[----:B------:R-:W-:Y:S01]  /*14f0*/  LEA.HI R8, R8, R3, RZ, 0x4 ;  /* 0x0000000308087211 */ /* 0x000fe200078f20ff */
[----:B------:R-:W-:Y:S01]  /*1500*/  IMAD.IADD R3, R24, 0x1, R15 ;  /* 0x0000000118037824 */ /* 0x000fe200078e020f */
[C---:B------:R-:W-:Y:S01]  /*1510*/  LOP3.LUT P6, RZ, R9.reuse, 0x4, RZ, 0xc0, !PT ;  /* 0x0000000409ff7812 */ /* 0x040fe200078cc0ff */
[----:B------:R-:W-:Y:S01]  /*1520*/  IMAD.SHL.U32 R9, R9, 0x40, RZ ;  /* 0x0000004009097824 */ /* 0x000fe200078e00ff */
[----:B------:R-:W-:Y:S01]  /*1530*/  SEL R31, RZ, c[0x0][0x27c], !P2 ;  /* 0x00009f00ff1f7a07 */ /* 0x000fe20005000000 */
[----:B------:R-:W-:Y:S01]  /*1540*/  IMAD.SHL.U32 R12, R12, 0x40, RZ ;  /* 0x000000400c0c7824 */ /* 0x000fe200078e00ff */
[----:B------:R-:W-:Y:S01]  /*1550*/  SHF.R.S32.HI R112, RZ, 0x1f, R3 ;  /* 0x0000001fff707819 */ /* 0x000fe20000011403 */
[----:B------:R-:W-:Y:S01]  /*1560*/  IMAD.MOV.U32 R28, RZ, RZ, R30 ;  /* 0x000000ffff1c7224 */ /* 0x000fe200078e001e */
[----:B------:R-:W-:Y:S01]  /*1570*/  LOP3.LUT R9, R9, 0x1c0, RZ, 0xc0, !PT ;  /* 0x000001c009097812 */ /* 0x000fe200078ec0ff */
[----:B------:R-:W-:Y:S01]  /*1580*/  IMAD.IADD R31, R31, 0x1, R16 ;  /* 0x000000011f1f7824 */ /* 0x000fe200078e0210 */
[CC--:B------:R-:W-:Y:S01]  /*1590*/  LEA.HI R141, R112.reuse, R3.reuse, RZ, 0x3 ;  /* 0x00000003708d7211 */ /* 0x0c0fe200078f18ff */
[----:B------:R-:W-:Y:S01]  /*15a0*/  IMAD.IADD R125, R169, 0x1, R125 ;  /* 0x00000001a97d7824 */ /* 0x000fe200078e027d */
[----:B------:R-:W-:Y:S01]  /*15b0*/  LEA.HI R112, R112, R3, RZ, 0x6 ;  /* 0x0000000370707211 */ /* 0x000fe200078f30ff */
[----:B------:R-:W-:Y:S01]  /*15c0*/  IMAD.IADD R163, R163, 0x1, R158 ;  /* 0x00000001a3a37824 */ /* 0x000fe200078e029e */
[----:B------:R-:W-:Y:S01]  /*15d0*/  SHF.R.U32.HI R3, RZ, 0x3, R9 ;  /* 0x00000003ff037819 */ /* 0x000fe20000011609 */
[----:B------:R-:W-:Y:S01]  /*15e0*/  IMAD.IADD R159, R158, 0x1, R35 ;  /* 0x000000019e9f7824 */ /* 0x000fe200078e0223 */
[----:B------:R-:W-:Y:S01]  /*15f0*/  LOP3.LUT R26, R9, 0x38, R142, 0xf8, !PT ;  /* 0x00000038091a7812 */ /* 0x000fe200078ef88e */
[----:B------:R-:W-:Y:S01]  /*1600*/  IMAD.SHL.U32 R112, R112, 0x40, RZ ;  /* 0x0000004070707824 */ /* 0x000fe200078e00ff */
[----:B------:R-:W-:Y:S01]  /*1610*/  SHF.R.S32.HI R0, RZ, 0x1f, R31 ;  /* 0x0000001fff007819 */ /* 0x000fe2000001141f */
[----:B------:R-:W-:Y:S01]  /*1620*/  IMAD.MOV.U32 R158, RZ, RZ, R34 ;  /* 0x000000ffff9e7224 */ /* 0x000fe200078e0022 */
[----:B------:R-:W-:Y:S01]  /*1630*/  LOP3.LUT R12, R12, 0xfffff000, RZ, 0xc0, !PT ;  /* 0xfffff0000c0c7812 */ /* 0x000fe200078ec0ff */
[----:B-----5:R-:W-:Y:S01]  /*1640*/  IMAD.WIDE.U32 R162, R91, c[0x0][0x280], R162 ;  /* 0x0000a0005ba27a25 */ /* 0x020fe200078e00a2 */
[----:B------:R-:W-:-:S02]  /*1650*/  LOP3.LUT R113, R26, R3, RZ, 0x3c, !PT ;  /* 0x000000031a717212 */ /* 0x000fc400078e3cff */
[-C--:B------:R-:W-:Y:S01]  /*1660*/  LEA.HI R140, R0, R31.reuse, RZ, 0x3 ;  /* 0x0000001f008c7211 */ /* 0x080fe200078f18ff */
[----:B------:R-:W-:Y:S01]  /*1670*/  IMAD.WIDE.U32 R166, R166, c[0x0][0x218], R28 ;  /* 0x00008600a6a67a25 */ /* 0x000fe200078e001c */
[----:B------:R-:W-:Y:S02]  /*1680*/  SHF.R.S32.HI R8, RZ, 0x4, R8 ;  /* 0x00000004ff087819 */ /* 0x000fe40000011408 */
[----:B------:R-:W-:Y:S01]  /*1690*/  IADD3 R113, R113, R12, R2 ;  /* 0x0000000c71717210 */ /* 0x000fe20007ffe002 */
[----:B------:R-:W-:Y:S01]  /*16a0*/  IMAD.WIDE.U32 R164, R91, c[0x0][0x290], R164 ;  /* 0x0000a4005ba47a25 */ /* 0x000fe200078e00a4 */
[----:B------:R-:W-:Y:S02]  /*16b0*/  LOP3.LUT R12, R9, 0x38, R140, 0xf8, !PT ;  /* 0x00000038090c7812 */ /* 0x000fe400078ef88c */
[----:B------:R-:W-:Y:S01]  /*16c0*/  LEA.HI.SX32 R109, R141, R8, 0x1d ;  /* 0x000000088d6d7211 */ /* 0x000fe200078feaff */
[----:B------:R-:W-:Y:S01]  /*16d0*/  IMAD.WIDE.U32 R160, R91, c[0x0][0x290], R160 ;  /* 0x0000a4005ba07a25 */ /* 0x000fe200078e00a0 */
[----:B------:R-:W-:-:S02]  /*16e0*/  LEA.HI R0, R0, R31, RZ, 0x6 ;  /* 0x0000001f00007211 */ /* 0x000fc400078f30ff */
[----:B------:R-:W-:Y:S01]  /*16f0*/  LEA.HI.SX32 R110, R142, R13, 0x1d ;  /* 0x0000000d8e6e7211 */ /* 0x000fe200078feaff */
[----:B------:R-:W-:Y:S01]  /*1700*/  IMAD.WIDE.U32 R158, R91, c[0x0][0x280], R158 ;  /* 0x0000a0005b9e7a25 */ /* 0x000fe200078e009e */
[----:B------:R-:W-:Y:S02]  /*1710*/  LOP3.LUT R111, R12, R3, RZ, 0x3c, !PT ;  /* 0x000000030c6f7212 */ /* 0x000fe400078e3cff */
[----:B------:R-:W-:Y:S01]  /*1720*/  LEA.HI.SX32 R108, R140, R25, 0x1d ;  /* 0x000000198c6c7211 */ /* 0x000fe200078feaff */
[----:B------:R-:W-:Y:S01]  /*1730*/  IMAD.SHL.U32 R0, R0, 0x40, RZ ;  /* 0x0000004000007824 */ /* 0x000fe200078e00ff */
[----:B------:R-:W-:Y:S01]  /*1740*/  SHF.R.S32.HI R12, RZ, 0x1f, R109 ;  /* 0x0000001fff0c7819 */ /* 0x000fe2000001146d */
[----:B------:R-:W-:Y:S01]  /*1750*/  IMAD.IADD R123, R167, 0x1, R123 ;  /* 0x00000001a77b7824 */ /* 0x000fe200078e027b */
[----:B------:R-:W-:Y:S02]  /*1760*/  SHF.R.S32.HI R13, RZ, 0x1f, R110 ;  /* 0x0000001fff0d7819 */ /* 0x000fe4000001146e */
[----:B------:R-:W-:-:S02]  /*1770*/  SHF.R.S32.HI R25, RZ, 0x1f, R108 ;  /* 0x0000001fff197819 */ /* 0x000fc4000001146c */
[----:B------:R-:W-:Y:S01]  /*1780*/  LEA.HI R12, R12, R109, RZ, 0x3 ;  /* 0x0000006d0c0c7211 */ /* 0x000fe200078f18ff */
[----:B------:R-:W-:Y:S01]  /*1790*/  IMAD.SHL.U32 R109, R109, 0x8, RZ ;  /* 0x000000086d6d7824 */ /* 0x000fe200078e00ff */
[----:B------:R-:W-:Y:S02]  /*17a0*/  LOP3.LUT R24, R9, 0x38, R141, 0xf8, !PT ;  /* 0x0000003809187812 */ /* 0x000fe400078ef88d */
[----:B------:R-:W-:Y:S01]  /*17b0*/  LEA.HI R13, R13, R110, RZ, 0x3 ;  /* 0x0000006e0d0d7211 */ /* 0x000fe200078f18ff */
[----:B------:R-:W-:Y:S01]  /*17c0*/  IMAD.SHL.U32 R110, R110, 0x8, RZ ;  /* 0x000000086e6e7824 */ /* 0x000fe200078e00ff */
[----:B------:R-:W-:Y:S01]  /*17d0*/  LEA.HI R8, R25, R108, RZ, 0x3 ;  /* 0x0000006c19087211 */ /* 0x000fe200078f18ff */
[----:B------:R-:W-:Y:S01]  /*17e0*/  IMAD.SHL.U32 R108, R108, 0x8, RZ ;  /* 0x000000086c6c7824 */ /* 0x000fe200078e00ff */
[----:B------:R-:W-:Y:S01]  /*17f0*/  LOP3.LUT R0, R0, 0xfffff000, RZ, 0xc0, !PT ;  /* 0xfffff00000007812 */ /* 0x000fe200078ec0ff */
[----:B------:R-:W-:Y:S01]  /*1800*/  IMAD.SHL.U32 R13, R13, 0x200, RZ ;  /* 0x000002000d0d7824 */ /* 0x000fe200078e00ff */
[----:B------:R-:W-:Y:S01]  /*1810*/  LOP3.LUT R112, R112, 0xfffff000, RZ, 0xc0, !PT ;  /* 0xfffff00070707812 */ /* 0x000fe200078ec0ff */
[----:B------:R-:W-:Y:S01]  /*1820*/  IMAD.SHL.U32 R8, R8, 0x200, RZ ;  /* 0x0000020008087824 */ /* 0x000fe200078e00ff */
[----:B------:R-:W-:Y:S01]  /*1830*/  LOP3.LUT R27, R24, R3, RZ, 0x3c, !PT ;  /* 0x00000003181b7212 */ /* 0x000fe200078e3cff */
[----:B------:R-:W-:Y:S01]  /*1840*/  IMAD.SHL.U32 R12, R12, 0x200, RZ ;  /* 0x000002000c0c7824 */ /* 0x000fe200078e00ff */
[----:B------:R-:W-:-:S02]  /*1850*/  LOP3.LUT R26, R9, 0x38, R109, 0xf8, !PT ;  /* 0x00000038091a7812 */ /* 0x000fc400078ef86d */
[----:B------:R-:W-:Y:S02]  /*1860*/  IADD3 R111, R111, R0, R2 ;  /* 0x000000006f6f7210 */ /* 0x000fe40007ffe002 */
[C---:B------:R-:W-:Y:S02]  /*1870*/  LOP3.LUT R0, R9.reuse, 0x18, R22, 0xf8, !PT ;  /* 0x0000001809007812 */ /* 0x040fe400078ef816 */
[C---:B------:R-:W-:Y:S02]  /*1880*/  LOP3.LUT R30, R9.reuse, 0x38, R110, 0xf8, !PT ;  /* 0x00000038091e7812 */ /* 0x040fe400078ef86e */
[----:B------:R-:W-:Y:S02]  /*1890*/  LOP3.LUT R24, R9, 0x38, R108, 0xf8, !PT ;  /* 0x0000003809187812 */ /* 0x000fe400078ef86c */
[----:B------:R-:W-:Y:S02]  /*18a0*/  IADD3 R112, R27, R112, R2 ;  /* 0x000000701b707210 */ /* 0x000fe40007ffe002 */
[----:B------:R-:W-:Y:S01]  /*18b0*/  LOP3.LUT R9, R26, R3, RZ, 0x3c, !PT ;  /* 0x000000031a097212 */ /* 0x000fe200078e3cff */
[----:B------:R-:W-:Y:S01]  /*18c0*/  @P0 IMAD.WIDE.U32 R26, R14, R103, R156 ;  /* 0x000000670e1a0225 */ /* 0x000fe200078e009c */
[----:B------:R-:W-:-:S02]  /*18d0*/  LOP3.LUT R0, R2, R0, R3, 0xf6, !PT ;  /* 0x0000000002007212 */ /* 0x000fc400078ef603 */
[-C--:B------:R-:W-:Y:S01]  /*18e0*/  LOP3.LUT R25, R30, R3.reuse, RZ, 0x3c, !PT ;  /* 0x000000031e197212 */ /* 0x080fe200078e3cff */
[----:B------:R-:W-:Y:S01]  /*18f0*/  @P1 IMAD.SHL.U32 R14, R10, 0x2, RZ ;  /* 0x000000020a0e1824 */ /* 0x000fe200078e00ff */
[----:B------:R-:W-:Y:S01]  /*1900*/  LOP3.LUT R3, R24, R3, RZ, 0x3c, !PT ;  /* 0x0000000318037212 */ /* 0x000fe200078e3cff */
[----:B------:R-:W-:Y:S01]  /*1910*/  @P0 IMAD.IADD R7, R27, 0x1, R7 ;  /* 0x000000011b070824 */ /* 0x000fe200078e0207 */
[----:B------:R-:W-:Y:S02]  /*1920*/  LOP3.LUT R116, R13, 0xfffff000, RZ, 0xc0, !PT ;  /* 0xfffff0000d747812 */ /* 0x000fe400078ec0ff */
[----:B------:R1:W-:Y:S01]  /*1930*/  @P1 LDGSTS.E.BYPASS.LTC128B.128 [R14+0x1100], [R32.64], !P5 ;  /* 0x01100000200e1fae */ /* 0x0003e2000e901d46 */
[----:B------:R-:W-:Y:S01]  /*1940*/  LOP3.LUT R138, R8, 0xfffff000, RZ, 0xc0, !PT ;  /* 0xfffff000088a7812 */ /* 0x000fe200078ec0ff */
[----:B------:R-:W-:Y:S01]  /*1950*/  IMAD.MOV.U32 R8, RZ, RZ, c[0x0][0x280] ;  /* 0x0000a000ff087624 */ /* 0x000fe200078e00ff */
[--C-:B------:R-:W-:Y:S01]  /*1960*/  IADD3 R116, R25, R116, R2.reuse ;  /* 0x0000007419747210 */ /* 0x100fe20007ffe002 */
[----:B------:R1:W-:Y:S01]  /*1970*/  @P1 LDGSTS.E.BYPASS.LTC128B.128 [R14+0x3100], [R32.64+0x80], !P4 ;  /* 0x03100080200e1fae */ /* 0x0003e2000e101d46 */
[--C-:B------:R-:W-:Y:S01]  /*1980*/  IADD3 R138, R3, R138, R2.reuse ;  /* 0x0000008a038a7210 */ /* 0x100fe20007ffe002 */
[----:B------:R-:W-:Y:S01]  /*1990*/  @P0 IMAD.SHL.U32 R3, R10, 0x2, RZ ;  /* 0x000000020a030824 */ /* 0x000fe200078e00ff */
[----:B------:R-:W-:Y:S01]  /*19a0*/  LOP3.LUT R114, R12, 0xfffff000, RZ, 0xc0, !PT ;  /* 0xfffff0000c727812 */ /* 0x000fe200078ec0ff */
[----:B------:R1:W-:Y:S01]  /*19b0*/  @P1 LDGSTS.E.BYPASS.LTC128B.128 [R14+0x5100], [R32.64+0x100], !P3 ;  /* 0x05100100200e1fae */ /* 0x0003e2000d901d46 */
[C---:B------:R-:W-:Y:S01]  /*19c0*/  @P0 LEA R24, P1, R26.reuse, c[0x0][0x220], 0x1 ;  /* 0x000088001a180a11 */ /* 0x040fe200078208ff */
[----:B------:R-:W-:Y:S01]  /*19d0*/  IMAD.MOV.U32 R12, RZ, RZ, c[0x0][0x290] ;  /* 0x0000a400ff0c7624 */ /* 0x000fe200078e00ff */
[----:B------:R-:W-:Y:S01]  /*19e0*/  IADD3 R114, R9, R114, R2 ;  /* 0x0000007209727210 */ /* 0x000fe20007ffe002 */
[----:B------:R-:W0:Y:S01]  /*19f0*/  LDGDEPBAR ;  /* 0x00000000000079af */ /* 0x000e220000000000 */
[----:B------:R-:W-:Y:S01]  /*1a00*/  @P0 LEA.HI.X R25, R26, c[0x0][0x224], R7, 0x1, P1 ;  /* 0x000089001a190a11 */ /* 0x000fe200008f0c07 */
[----:B------:R-:W-:Y:S01]  /*1a10*/  IMAD.SHL.U32 R129, R12, 0x40, RZ ;  /* 0x000000400c817824 */ /* 0x000fe200078e00ff */
[C---:B------:R-:W-:Y:S01]  /*1a20*/  @P0 LEA R26, P1, R105.reuse, R24, 0x1 ;  /* 0x00000018691a0211 */ /* 0x040fe200078208ff */
[----:B------:R-:W-:Y:S01]  /*1a30*/  IMAD.SHL.U32 R135, R8, 0x40, RZ ;  /* 0x0000004008877824 */ /* 0x000fe200078e00ff */
[----:B------:R-:W-:Y:S01]  /*1a40*/  SHF.R.S32.HI R2, RZ, 0x1f, R91 ;  /* 0x0000001fff027819 */ /* 0x000fe2000001145b */
[----:B------:R2:W-:Y:S01]  /*1a50*/  @P0 LDGSTS.E.BYPASS.LTC128B.128 [R3+0x12100], [R24.64], !P5 ;  /* 0x1210000018030fae */ /* 0x0005e2000e901d46 */
[----:B------:R-:W-:-:S02]  /*1a60*/  @P0 LEA.HI.X R27, R105, R25, R102, 0x1, P1 ;  /* 0x00000019691b0211 */ /* 0x000fc400008f0c66 */
[----:B------:R-:W-:Y:S01]  /*1a70*/  LOP3.LUT R142, R142, 0xfffffff8, RZ, 0xc0, !PT ;  /* 0xfffffff88e8e7812 */ /* 0x000fe200078ec0ff */
[----:B------:R2:W-:Y:S01]  /*1a80*/  @P0 LDGSTS.E.BYPASS.LTC128B.128 [R3+0x14100], [R24.64+0x80], !P4 ;  /* 0x1410008018030fae */ /* 0x0005e2000e101d46 */
[----:B------:R-:W-:Y:S02]  /*1a90*/  LOP3.LUT R141, R141, 0xfffffff8, RZ, 0xc0, !PT ;  /* 0xfffffff88d8d7812 */ /* 0x000fe400078ec0ff */
[----:B------:R-:W-:Y:S01]  /*1aa0*/  LOP3.LUT R140, R140, 0xfffffff8, RZ, 0xc0, !PT ;  /* 0xfffffff88c8c7812 */ /* 0x000fe200078ec0ff */
[----:B------:R2:W-:Y:S01]  /*1ab0*/  @P0 LDGSTS.E.BYPASS.LTC128B.128 [R3+0x16100], [R24.64+0x100], !P3 ;  /* 0x1610010018030fae */ /* 0x0005e2000d901d46 */
[-C--:B------:R-:W-:Y:S02]  /*1ac0*/  SHF.L.U64.HI R127, R12, R137.reuse, c[0x0][0x294] ;  /* 0x0000a5000c7f7619 */ /* 0x080fe40000010289 */
[-C--:B------:R-:W-:Y:S01]  /*1ad0*/  SHF.L.U64.HI R131, R8, R137.reuse, c[0x0][0x284] ;  /* 0x0000a10008837619 */ /* 0x080fe20000010289 */
[----:B------:R2:W-:Y:S01]  /*1ae0*/  @P0 LDGSTS.E.BYPASS.LTC128B.128 [R3+0x13100], [R26.64], !P5 ;  /* 0x131000001a030fae */ /* 0x0005e2000e901d46 */
[----:B------:R-:W-:-:S02]  /*1af0*/  SHF.L.U64.HI R137, R6, R137, c[0x0][0x1e4] ;  /* 0x0000790006897619 */ /* 0x000fc40000010289 */
[C---:B------:R-:W-:Y:S01]  /*1b00*/  IADD3 R13, R20.reuse, 0x30, RZ ;  /* 0x00000030140d7810 */ /* 0x040fe20007ffe0ff */
[----:B------:R2:W-:Y:S01]  /*1b10*/  @P0 LDGSTS.E.BYPASS.LTC128B.128 [R3+0x15100], [R26.64+0x80], !P4 ;  /* 0x151000801a030fae */ /* 0x0005e2000e101d46 */
[----:B-1----:R-:W-:Y:S01]  /*1b20*/  IMAD R14, R5, c[0x0][0x1e0], RZ ;  /* 0x00007800050e7a24 */ /* 0x002fe200078e02ff */
[----:B------:R-:W-:Y:S02]  /*1b30*/  IADD3 R12, R20, 0x50, RZ ;  /* 0x00000050140c7810 */ /* 0x000fe40007ffe0ff */
[----:B------:R2:W-:Y:S01]  /*1b40*/  @P0 LDGSTS.E.BYPASS.LTC128B.128 [R3+0x17100], [R26.64+0x100], !P3 ;  /* 0x171001001a030fae */ /* 0x0005e2000d901d46 */
[----:B------:R-:W-:Y:S02]  /*1b50*/  IADD3 R170, P0, R170, R115, RZ ;  /* 0x00000073aaaa7210 */ /* 0x000fe40007f1e0ff */
[----:B------:R-:W-:Y:S01]  /*1b60*/  SHF.R.S32.HI R136, RZ, 0x1f, R142 ;  /* 0x0000001fff887819 */ /* 0x000fe2000001148e */
[----:B------:R-:W0:Y:S01]  /*1b70*/  LDGDEPBAR ;  /* 0x00000000000079af */ /* 0x000e220000000000 */
[----:B------:R-:W-:Y:S01]  /*1b80*/  SHF.R.S32.HI R130, RZ, 0x1f, R110 ;  /* 0x0000001fff827819 */ /* 0x000fe2000001146e */
[----:B------:R-:W-:Y:S01]  /*1b90*/  IMAD.X R171, R4, 0x1, R5, P0 ;  /* 0x0000000104ab7824 */ /* 0x000fe200000e0605 */
[----:B------:R-:W-:Y:S01]  /*1ba0*/  IADD3 R122, P1, P0, R168, R172, R22 ;  /* 0x000000aca87a7210 */ /* 0x000fe2000783e016 */
[C---:B------:R-:W-:Y:S01]  /*1bb0*/  IMAD R4, R2.reuse, c[0x0][0x290], RZ ;  /* 0x0000a40002047a24 */ /* 0x040fe200078e02ff */
[----:B------:R-:W-:Y:S01]  /*1bc0*/  SHF.R.S32.HI R134, RZ, 0x1f, R141 ;  /* 0x0000001fff867819 */ /* 0x000fe2000001148d */
[----:B------:R-:W-:Y:S01]  /*1bd0*/  IMAD R2, R2, c[0x0][0x280], RZ ;  /* 0x0000a00002027a24 */ /* 0x000fe200078e02ff */
[----:B------:R-:W-:-:S02]  /*1be0*/  SHF.R.S32.HI R132, RZ, 0x1f, R140 ;  /* 0x0000001fff847819 */ /* 0x000fc4000001148c */
[----:B------:R-:W-:Y:S01]  /*1bf0*/  SHF.R.S32.HI R128, RZ, 0x1f, R109 ;  /* 0x0000001fff807819 */ /* 0x000fe2000001146d */
[----:B------:R-:W-:Y:S01]  /*1c00*/  IMAD R117, R91, c[0x0][0x284], R2 ;  /* 0x0000a1005b757a24 */ /* 0x000fe200078e0202 */
[----:B------:R-:W-:-:S03]  /*1c10*/  SHF.R.S32.HI R126, RZ, 0x1f, R108 ;  /* 0x0000001fff7e7819 */ /* 0x000fc6000001146c */
[----:B------:R-:W-:Y:S02]  /*1c20*/  IMAD.IADD R119, R163, 0x1, R117 ;  /* 0x00000001a3777824 */ /* 0x000fe400078e0275 */
[----:B------:R-:W-:Y:S02]  /*1c30*/  IMAD.IADD R117, R117, 0x1, R159 ;  /* 0x0000000175757824 */ /* 0x000fe400078e029f */
[----:B--2---:R-:W-:Y:S01]  /*1c40*/  IMAD R3, R115, c[0x0][0x1e4], R14 ;  /* 0x0000790073037a24 */ /* 0x004fe200078e020e */
[----:B------:R-:W-:-:S03]  /*1c50*/  IADD3 R14, R20, 0x10, RZ ;  /* 0x00000010140e7810 */ /* 0x000fc60007ffe0ff */
[----:B------:R-:W-:Y:S02]  /*1c60*/  IMAD.IADD R124, R173, 0x1, R3 ;  /* 0x00000001ad7c7824 */ /* 0x000fe400078e0203 */
[----:B------:R-:W-:-:S03]  /*1c70*/  IMAD R3, R91, c[0x0][0x294], R4 ;  /* 0x0000a5005b037a24 */ /* 0x000fc600078e0204 */
[----:B------:R-:W-:Y:S01]  /*1c80*/  IADD3.X R121, R125, R124, R23, P1, P0 ;  /* 0x0000007c7d797210 */ /* 0x000fe20000fe0417 */
[----:B------:R-:W-:Y:S01]  /*1c90*/  IMAD.IADD R120, R165, 0x1, R3 ;  /* 0x00000001a5787824 */ /* 0x000fe200078e0203 */
[----:B------:R-:W-:Y:S01]  /*1ca0*/  ISETP.NE.AND P0, PT, RZ, UR4, PT ;  /* 0x00000004ff007c0c */ /* 0x000fe2000bf05270 */
[----:B------:R-:W-:-:S12]  /*1cb0*/  IMAD.IADD R118, R3, 0x1, R161 ;  /* 0x0000000103767824 */ /* 0x000fd800078e02a1 */
[----:B------:R-:W-:Y:S02]  /*1cc0*/  @P0 LOP3.LUT R186, R186, 0x1, RZ, 0xfc, !PT ;  /* 0x00000001baba0812 */ /* 0x000fe400078efcff */
.L_x_2050:
        /* <DEDUP_REMOVED lines=90> */
.L_x_2030:
[----:B------:R-:W-:Y:S05]  /*2270*/  BSYNC B0 ;  /* 0x0000000000007941 */ /* 0x000fea0003800000 */
.L_x_2029:
        /* <DEDUP_REMOVED lines=99> */
.L_x_2033:
[----:B------:R-:W-:Y:S05]  /*28b0*/  BSYNC B0 ;  /* 0x0000000000007941 */ /* 0x000fea0003800000 */
.L_x_2032:
        /* <DEDUP_REMOVED lines=56> */
.L_x_2035:
[----:B------:R-:W-:Y:S05]  /*2c40*/  BSYNC B0 ;  /* 0x0000000000007941 */ /* 0x000fea0003800000 */
.L_x_2034:
        /* <DEDUP_REMOVED lines=56> */
.L_x_2037:
[----:B------:R-:W-:Y:S05]  /*2fd0*/  BSYNC B0 ;  /* 0x0000000000007941 */ /* 0x000fea0003800000 */
.L_x_2036:
        /* <DEDUP_REMOVED lines=56> */
.L_x_2039:
[----:B------:R-:W-:Y:S05]  /*3360*/  BSYNC B0 ;  /* 0x0000000000007941 */ /* 0x000fea0003800000 */
.L_x_2038:
        /* <DEDUP_REMOVED lines=56> */
.L_x_2041:
[----:B------:R-:W-:Y:S05]  /*36f0*/  BSYNC B0 ;  /* 0x0000000000007941 */ /* 0x000fea0003800000 */
.L_x_2040:
        /* <DEDUP_REMOVED lines=56> */
.L_x_2028:
        /* <DEDUP_REMOVED lines=47> */
.L_x_2043:
[----:B------:R-:W-:Y:S05]  /*3d70*/  BSYNC B0 ;  /* 0x0000000000007941 */ /* 0x000fea0003800000 */
.L_x_2042:
        /* <DEDUP_REMOVED lines=161> */
.L_x_2045:
[----:B------:R-:W-:Y:S05]  /*4790*/  BSYNC B0 ;  /* 0x0000000000007941 */ /* 0x000fea0003800000 */
.L_x_2044:
        /* <DEDUP_REMOVED lines=118> */
.L_x_2047:
[----:B------:R-:W-:Y:S05]  /*4f00*/  BSYNC B0 ;  /* 0x0000000000007941 */ /* 0x000fea0003800000 */
.L_x_2046:
        /* <DEDUP_REMOVED lines=120> */
.L_x_2027:
        /* <DEDUP_REMOVED lines=29> */
.L_x_2031:
[----:B------:R-:W-:Y:S05]  /*5860*/  BSYNC B1 ;  /* 0x0000000000017941 */ /* 0x000fea0003800000 */
.L_x_2026:
        /* <DEDUP_REMOVED lines=68> */
.L_x_2049:
[----:B-1----:R-:W-:Y:S05]  /*5cb0*/  BSYNC B0 ;  /* 0x0000000000007941 */ /* 0x002fea0003800000 */
.L_x_2048:
        /* <DEDUP_REMOVED lines=33> */
.L_x_2025:
        /* <DEDUP_REMOVED lines=62> */
[----:B------:R-:W-:Y:S01]  /*62b0*/  IMAD.MOV.U32 R3, RZ, RZ, 0x1 ;  /* 0x00000001ff037424 */ /* 0x000fe200078e00ff */
[----:B------:R-:W-:Y:S01]  /*62c0*/  SHF.R.S32.HI R8, RZ, 0x1f, R89 ;  /* 0x0000001fff087819 */ /* 0x000fe20000011459 */
[----:B------:R-:W-:Y:S01]  /*62d0*/  IMAD.WIDE.U32 R14, R97, c[0x0][0x178], RZ ;  /* 0x00005e00610e7a25 */ /* 0x000fe200078e00ff */
[----:B------:R-:W-:Y:S01]  /*62e0*/  ISETP.NE.U32.AND P3, PT, RZ, c[0x0][0x348], PT ;  /* 0x0000d200ff007a0c */ /* 0x000fe20003f65070 */
[----:B------:R-:W-:Y:S01]  /*62f0*/  BSSY B0, `(.L_x_2052) ;  /* 0x000009e000007945 */ /* 0x000fe20003800000 */
[-C--:B------:R-:W-:Y:S01]  /*6300*/  LEA.HI R13, R8, R89.reuse, RZ, 0x3 ;  /* 0x00000059080d7211 */ /* 0x080fe200078f18ff */
[----:B------:R-:W-:Y:S01]  /*6310*/  IMAD R6, R6, c[0x0][0x178], RZ ;  /* 0x00005e0006067a24 */ /* 0x000fe200078e02ff */
[----:B------:R-:W-:Y:S01]  /*6320*/  LEA.HI R0, R8, R89, RZ, 0x4 ;  /* 0x0000005908007211 */ /* 0x000fe200078f20ff */
[----:B------:R-:W-:Y:S01]  /*6330*/  IMAD R41, R93, c[0x0][0x2c4], RZ ;  /* 0x0000b1005d297a24 */ /* 0x000fe200078e02ff */
[----:B------:R-:W-:Y:S01]  /*6340*/  ISETP.NE.AND P4, PT, R3, c[0x0][0x2c4], PT ;  /* 0x0000b10003007a0c */ /* 0x000fe20003f85270 */
[----:B------:R-:W-:Y:S01]  /*6350*/  IMAD R17, R97, c[0x0][0x17c], R6 ;  /* 0x00005f0061117a24 */ /* 0x000fe200078e0206 */
[----:B------:R-:W-:-:S02]  /*6360*/  LOP3.LUT R6, R13, 0xfffffff8, RZ, 0xc0, !PT ;  /* 0xfffffff80d067812 */ /* 0x000fc400078ec0ff */
[----:B------:R-:W-:Y:S01]  /*6370*/  SHF.R.S32.HI R9, RZ, 0x4, R0 ;  /* 0x00000004ff097819 */ /* 0x000fe20000011400 */
[----:B------:R-:W-:Y:S01]  /*6380*/  IMAD.IADD R15, R15, 0x1, R17 ;  /* 0x000000010f0f7824 */ /* 0x000fe200078e0211 */
[----:B------:R-:W-:Y:S01]  /*6390*/  SHF.R.S32.HI R5, RZ, 0x3, R13 ;  /* 0x00000003ff057819 */ /* 0x000fe2000001140d */
[----:B------:R-:W-:Y:S01]  /*63a0*/  IMAD.IADD R6, R89, 0x1, -R6 ;  /* 0x0000000159067824 */ /* 0x000fe200078e0a06 */
[----:B------:R-:W-:Y:S01]  /*63b0*/  LEA.HI R7, R0, R9, RZ, 0x1 ;  /* 0x0000000900077211 */ /* 0x000fe200078f08ff */
[----:B------:R-:W-:Y:S01]  /*63c0*/  IMAD.WIDE.U32 R14, R185, c[0x0][0x1b8], R14 ;  /* 0x00006e00b90e7a25 */ /* 0x000fe200078e000e */
[----:B------:R-:W-:Y:S02]  /*63d0*/  LOP3.LUT R186, R186, 0xfffffffe, RZ, 0xc0, !PT ;  /* 0xfffffffebaba7812 */ /* 0x000fe400078ec0ff */
[----:B------:R-:W-:Y:S01]  /*63e0*/  LOP3.LUT R3, R7, 0xfffffffe, RZ, 0xc0, !PT ;  /* 0xfffffffe07037812 */ /* 0x000fe200078ec0ff */
[----:B------:R-:W-:Y:S01]  /*63f0*/  IMAD.SHL.U32 R16, R6, 0x8, RZ ;  /* 0x0000000806107824 */ /* 0x000fe200078e00ff */
[----:B------:R-:W-:Y:S01]  /*6400*/  ISETP.NE.AND.EX P3, PT, RZ, c[0x0][0x34c], PT, P3 ;  /* 0x0000d300ff007a0c */ /* 0x000fe20003f65330 */
[----:B-1----:R-:W-:Y:S01]  /*6410*/  IMAD.SHL.U32 R11, R5, 0x40, RZ ;  /* 0x00000040050b7824 */ /* 0x002fe200078e00ff */
[----:B------:R-:W-:Y:S01]  /*6420*/  LOP3.LUT R0, R0, 0xfffffff0, RZ, 0xc0, !PT ;  /* 0xfffffff000007812 */ /* 0x000fe200078ec0ff */
[----:B------:R-:W-:Y:S01]  /*6430*/  IMAD.IADD R3, R9, 0x1, -R3 ;  /* 0x0000000109037824 */ /* 0x000fe200078e0a03 */
[----:B------:R-:W-:Y:S01]  /*6440*/  IADD3 R9, R16, 0x80, RZ ;  /* 0x0000008010097810 */ /* 0x000fe20007ffe0ff */
[----:B------:R-:W-:Y:S01]  /*6450*/  IMAD R10, R94, c[0x0][0x1b8], RZ ;  /* 0x00006e005e0a7a24 */ /* 0x000fe200078e02ff */
[----:B------:R-:W-:Y:S01]  /*6460*/  LOP3.LUT R11, R11, 0x1c0, RZ, 0xc0, !PT ;  /* 0x000001c00b0b7812 */ /* 0x000fe200078ec0ff */
[C---:B------:R-:W-:Y:S01]  /*6470*/  IMAD.SHL.U32 R12, R6.reuse, 0x40, RZ ;  /* 0x00000040060c7824 */ /* 0x040fe200078e00ff */
[----:B------:R-:W-:Y:S01]  /*6480*/  ISETP.GE.AND P2, PT, R9, c[0x0][0x1d4], PT ;  /* 0x0000750009007a0c */ /* 0x000fe20003f46270 */
[----:B------:R-:W-:Y:S01]  /*6490*/  IMAD R17, R185, c[0x0][0x1bc], R10 ;  /* 0x00006f00b9117a24 */ /* 0x000fe200078e020a */
[----:B------:R-:W-:Y:S01]  /*64a0*/  LOP3.LUT R7, R11, 0x38, R16, 0xf8, !PT ;  /* 0x000000380b077812 */ /* 0x000fe200078ef810 */
[----:B------:R-:W-:Y:S01]  /*64b0*/  IMAD.IADD R0, R89, 0x1, -R0 ;  /* 0x0000000159007824 */ /* 0x000fe200078e0a00 */
[----:B------:R-:W-:Y:S01]  /*64c0*/  SHF.R.U32.HI R192, RZ, 0x3, R11 ;  /* 0x00000003ffc07819 */ /* 0x000fe2000001160b */
[----:B------:R-:W-:Y:S01]  /*64d0*/  IMAD R11, R6, 0x20, R5 ;  /* 0x00000020060b7824 */ /* 0x000fe200078e0205 */
[----:B------:R-:W-:Y:S01]  /*64e0*/  ISETP.GE.AND P1, PT, R9, c[0x0][0x198], PT ;  /* 0x0000660009007a0c */ /* 0x000fe20003f26270 */
[----:B------:R-:W-:Y:S01]  /*64f0*/  IMAD.IADD R15, R15, 0x1, R17 ;  /* 0x000000010f0f7824 */ /* 0x000fe200078e0211 */
[----:B------:R-:W-:Y:S01]  /*6500*/  SHF.R.S32.HI R9, RZ, 0x1f, R184 ;  /* 0x0000001fff097819 */ /* 0x000fe200000114b8 */
[----:B------:R-:W-:Y:S01]  /*6510*/  IMAD R11, R90, 0x80, R11 ;  /* 0x000000805a0b7824 */ /* 0x000fe200078e020b */
[----:B------:R-:W-:-:S02]  /*6520*/  P2R R10, PR, RZ, 0x2 ;  /* 0x00000002ff0a7803 */ /* 0x000fc40000000000 */
[----:B------:R-:W-:Y:S01]  /*6530*/  LOP3.LUT P1, RZ, R6, 0x2, RZ, 0xc0, !PT ;  /* 0x0000000206ff7812 */ /* 0x000fe2000782c0ff */
[----:B------:R-:W-:Y:S01]  /*6540*/  IMAD.MOV.U32 R24, RZ, RZ, R11 ;  /* 0x000000ffff187224 */ /* 0x000fe200078e000b */
[----:B------:R-:W-:Y:S02]  /*6550*/  @P2 LOP3.LUT R186, R186, 0x1, RZ, 0xfc, !PT ;  /* 0x00000001baba2812 */ /* 0x000fe400078efcff */
[----:B------:R-:W-:Y:S01]  /*6560*/  LOP3.LUT P2, RZ, R6, 0x4, RZ, 0xc0, !PT ;  /* 0x0000000406ff7812 */ /* 0x000fe2000784c0ff */
[----:B------:R-:W-:Y:S01]  /*6570*/  @P4 IMAD.HI.U32 R6, R11, c[0x0][0x2c8], RZ ;  /* 0x0000b2000b064a27 */ /* 0x000fe200078e00ff */
[----:B------:R-:W-:Y:S02]  /*6580*/  LOP3.LUT R192, R7, R192, RZ, 0x3c, !PT ;  /* 0x000000c007c07212 */ /* 0x000fe400078e3cff */
[----:B------:R-:W-:Y:S02]  /*6590*/  SEL R7, R9, RZ, !P3 ;  /* 0x000000ff09077207 */ /* 0x000fe40005800000 */
[----:B------:R-:W-:-:S02]  /*65a0*/  SEL R22, R184, RZ, !P3 ;  /* 0x000000ffb8167207 */ /* 0x000fc40005800000 */
[----:B------:R-:W-:Y:S01]  /*65b0*/  @P4 SHF.R.U32.HI R24, RZ, c[0x0][0x2cc], R6 ;  /* 0x0000b300ff184a19 */ /* 0x000fe20000011606 */
[----:B------:R-:W-:Y:S01]  /*65c0*/  IMAD R7, R7, c[0x0][0x1c0], RZ ;  /* 0x0000700007077a24 */ /* 0x000fe200078e02ff */
[----:B------:R-:W-:Y:S02]  /*65d0*/  LOP3.LUT R12, R12, 0x1c0, RZ, 0xc0, !PT ;  /* 0x000001c00c0c7812 */ /* 0x000fe400078ec0ff */
[----:B------:R-:W-:Y:S01]  /*65e0*/  IADD3 R18, -R24, RZ, RZ ;  /* 0x000000ff18127210 */ /* 0x000fe20007ffe1ff */
[C---:B------:R-:W-:Y:S01]  /*65f0*/  IMAD R7, R22.reuse, c[0x0][0x1c4], R7 ;  /* 0x0000710016077a24 */ /* 0x040fe200078e0207 */
[----:B------:R-:W-:Y:S01]  /*6600*/  SHF.R.S32.HI R6, RZ, 0x1f, R24 ;  /* 0x0000001fff067819 */ /* 0x000fe20000011418 */
[----:B------:R-:W-:Y:S01]  /*6610*/  IMAD.WIDE.U32 R22, R22, c[0x0][0x1c0], R14 ;  /* 0x0000700016167a25 */ /* 0x000fe200078e000e */
[----:B------:R-:W-:Y:S02]  /*6620*/  LOP3.LUT R13, R12, 0x8, R13, 0xf8, !PT ;  /* 0x000000080c0d7812 */ /* 0x000fe400078ef80d */
[----:B------:R-:W-:Y:S01]  /*6630*/  SHF.R.S32.HI R14, RZ, 0x1f, R2 ;  /* 0x0000001fff0e7819 */ /* 0x000fe20000011402 */
[----:B------:R-:W-:Y:S01]  /*6640*/  IMAD R18, R18, c[0x0][0x2c4], R11 ;  /* 0x0000b10012127a24 */ /* 0x000fe200078e020b */
[----:B------:R-:W-:Y:S01]  /*6650*/  IADD3 R21, P3, R5, R2, RZ ;  /* 0x0000000205157210 */ /* 0x000fe20007f7e0ff */
[----:B------:R-:W-:Y:S01]  /*6660*/  IMAD R11, R6, c[0x0][0x1b0], RZ ;  /* 0x00006c00060b7a24 */ /* 0x000fe200078e02ff */
[----:B------:R-:W-:Y:S01]  /*6670*/  SHF.R.U32.HI R12, RZ, 0x3, R12 ;  /* 0x00000003ff0c7819 */ /* 0x000fe2000001160c */
[----:B------:R-:W-:Y:S01]  /*6680*/  IMAD.IADD R7, R23, 0x1, R7 ;  /* 0x0000000117077824 */ /* 0x000fe200078e0207 */
[----:B------:R-:W-:Y:S01]  /*6690*/  LEA.HI.X.SX32 R2, R5, R14, 0x1, P3 ;  /* 0x0000000e05027211 */ /* 0x000fe200018f0eff */
[----:B------:R-:W-:Y:S01]  /*66a0*/  IMAD.MOV.U32 R6, RZ, RZ, R22 ;  /* 0x000000ffff067224 */ /* 0x000fe200078e0016 */
[----:B------:R-:W-:Y:S01]  /*66b0*/  LOP3.LUT R12, R13, R12, RZ, 0x3c, !PT ;  /* 0x0000000c0d0c7212 */ /* 0x000fe200078e3cff */
[C---:B------:R-:W-:Y:S01]  /*66c0*/  IMAD R11, R24.reuse, c[0x0][0x1b4], R11 ;  /* 0x00006d00180b7a24 */ /* 0x040fe200078e020b */
[----:B------:R-:W-:Y:S01]  /*66d0*/  SHF.R.S32.HI R13, RZ, 0x1f, R0 ;  /* 0x0000001fff0d7819 */ /* 0x000fe20000011400 */
[----:B------:R-:W-:Y:S01]  /*66e0*/  IMAD.WIDE.U32 R24, R24, c[0x0][0x1b0], R6 ;  /* 0x00006c0018187a25 */ /* 0x000fe200078e0006 */
[----:B------:R-:W-:-:S02]  /*66f0*/  SHF.R.S32.HI R15, RZ, 0x1f, R18 ;  /* 0x0000001fff0f7819 */ /* 0x000fc40000011412 */
[----:B------:R-:W-:Y:S01]  /*6700*/  SHF.R.S32.HI R17, RZ, 0x1f, R16 ;  /* 0x0000001fff117819 */ /* 0x000fe20000011410 */
[----:B------:R-:W-:Y:S01]  /*6710*/  IMAD R14, R2, c[0x0][0x1e0], RZ ;  /* 0x00007800020e7a24 */ /* 0x000fe200078e02ff */
[-C--:B------:R-:W-:Y:S01]  /*6720*/  LEA.HI R80, R8, R89.reuse, RZ, 0x5 ;  /* 0x0000005908507211 */ /* 0x080fe200078f28ff */
[----:B------:R-:W-:Y:S01]  /*6730*/  IMAD R6, R2, c[0x0][0x208], RZ ;  /* 0x0000820002067a24 */ /* 0x000fe200078e02ff */
[----:B------:R-:W-:Y:S01]  /*6740*/  LEA.HI R2, R13, R0, RZ, 0x3 ;  /* 0x000000000d027211 */ /* 0x000fe200078f18ff */
[----:B------:R-:W-:Y:S01]  /*6750*/  IMAD.IADD R25, R25, 0x1, R11 ;  /* 0x0000000119197824 */ /* 0x000fe200078e020b */
[----:B------:R-:W-:Y:S01]  /*6760*/  LEA.HI R11, R8, R89, RZ, 0x6 ;  /* 0x00000059080b7211 */ /* 0x000fe200078f30ff */
[----:B------:R-:W-:Y:S01]  /*6770*/  IMAD R15, R15, c[0x0][0x1a8], RZ ;  /* 0x00006a000f0f7a24 */ /* 0x000fe200078e02ff */
[----:B------:R-:W-:Y:S01]  /*6780*/  LOP3.LUT R7, R2, 0xfffffff8, RZ, 0xc0, !PT ;  /* 0xfffffff802077812 */ /* 0x000fe200078ec0ff */
[C---:B------:R-:W-:Y:S01]  /*6790*/  IMAD R13, R21.reuse, c[0x0][0x1e4], R14 ;  /* 0x00007900150d7a24 */ /* 0x040fe200078e020e */
[----:B------:R-:W-:Y:S01]  /*67a0*/  ISETP.GE.AND P6, PT, R16, c[0x0][0x1d4], PT ;  /* 0x0000750010007a0c */ /* 0x000fe20003fc6270 */
[----:B------:R-:W-:-:S02]  /*67b0*/  IMAD R6, R21, c[0x0][0x20c], R6 ;  /* 0x0000830015067a24 */ /* 0x000fc400078e0206 */
[----:B------:R-:W-:Y:S02]  /*67c0*/  IMAD.IADD R7, R0, 0x1, -R7 ;  /* 0x0000000100077824 */ /* 0x000fe400078e0a07 */
[----:B------:R-:W-:-:S03]  /*67d0*/  IMAD.WIDE.U32 R22, R21, c[0x0][0x1e0], R16 ;  /* 0x0000780015167a25 */ /* 0x000fc600078e0010 */
[----:B------:R-:W-:Y:S01]  /*67e0*/  LOP3.LUT P4, RZ, R7, 0x4, RZ, 0xc0, !PT ;  /* 0x0000000407ff7812 */ /* 0x000fe2000788c0ff */
[----:B------:R-:W-:Y:S02]  /*67f0*/  IMAD R0, R18, c[0x0][0x1ac], R15 ;  /* 0x00006b0012007a24 */ /* 0x000fe400078e020f */
[----:B------:R-:W-:Y:S02]  /*6800*/  IMAD.SHL.U32 R11, R11, 0x8, RZ ;  /* 0x000000080b0b7824 */ /* 0x000fe400078e00ff */
[----:B------:R-:W-:-:S03]  /*6810*/  IMAD.WIDE.U32 R20, R21, c[0x0][0x208], R16 ;  /* 0x0000820015147a25 */ /* 0x000fc600078e0010 */
[----:B------:R-:W-:Y:S01]  /*6820*/  LOP3.LUT R192, R192, 0xfffffe00, R11, 0xf8, !PT ;  /* 0xfffffe00c0c07812 */ /* 0x000fe200078ef80b */
[----:B------:R-:W-:-:S04]  /*6830*/  IMAD.WIDE.U32 R18, R18, c[0x0][0x1a8], R24 ;  /* 0x00006a0012127a25 */ /* 0x000fc800078e0018 */
[----:B------:R-:W-:Y:S01]  /*6840*/  IMAD.IADD R23, R23, 0x1, R13 ;  /* 0x0000000117177824 */ /* 0x000fe200078e020d */
[----:B------:R-:W-:Y:S01]  /*6850*/  IADD3 R13, R19, R0, RZ ;  /* 0x00000000130d7210 */ /* 0x000fe20007ffe0ff */
[----:B------:R-:W-:Y:S01]  /*6860*/  IMAD.IADD R21, R21, 0x1, R6 ;  /* 0x0000000115157824 */ /* 0x000fe200078e0206 */
[----:B------:R-:W-:Y:S01]  /*6870*/  LEA R6, P3, R18, c[0x0][0x160], 0x1 ;  /* 0x0000580012067a11 */ /* 0x000fe200078608ff */
[----:B------:R-:W-:Y:S02]  /*6880*/  IMAD.SHL.U32 R11, R7, 0x40, RZ ;  /* 0x00000040070b7824 */ /* 0x000fe400078e00ff */
[----:B------:R-:W-:Y:S01]  /*6890*/  IMAD.SHL.U32 R2, R2, 0x40, RZ ;  /* 0x0000004002027824 */ /* 0x000fe200078e00ff */
[----:B------:R-:W-:Y:S01]  /*68a0*/  LEA.HI.X R0, R18, c[0x0][0x164], R13, 0x1, P3 ;  /* 0x0000590012007a11 */ /* 0x000fe200018f0c0d */
[----:B------:R-:W-:Y:S01]  /*68b0*/  IMAD.WIDE.U32 R196, R185, c[0x0][0x1e8], R22 ;  /* 0x00007a00b9c47a25 */ /* 0x000fe200078e0016 */
[----:B------:R-:W-:-:S03]  /*68c0*/  ISETP.NE.U32.AND P3, PT, RZ, c[0x0][0x350], PT ;  /* 0x0000d400ff007a0c */ /* 0x000fc60003f65070 */
[C---:B------:R-:W-:Y:S01]  /*68d0*/  IMAD.WIDE.U32 R20, R185.reuse, c[0x0][0x210], R20 ;  /* 0x00008400b9147a25 */ /* 0x040fe200078e0014 */
[----:B------:R-:W-:Y:S02]  /*68e0*/  ISETP.NE.AND.EX P3, PT, RZ, c[0x0][0x354], PT, P3 ;  /* 0x0000d500ff007a0c */ /* 0x000fe40003f65330 */
[--C-:B--2---:R-:W-:Y:S01]  /*68f0*/  @P0 SHF.R.S32.HI R15, RZ, 0x1f, R4.reuse ;  /* 0x0000001fff0f0819 */ /* 0x104fe20000011404 */
[----:B------:R-:W-:Y:S02]  /*6900*/  @P0 IMAD.MOV.U32 R14, RZ, RZ, R4 ;  /* 0x000000ffff0e0224 */ /* 0x000fe400078e0004 */
[----:B------:R-:W-:Y:S02]  /*6910*/  IMAD R4, R94, c[0x0][0x1e8], RZ ;  /* 0x00007a005e047a24 */ /* 0x000fe400078e02ff */
[----:B------:R-:W-:Y:S01]  /*6920*/  @!P0 IMAD.MOV.U32 R15, RZ, RZ, R9 ;  /* 0x000000ffff0f8224 */ /* 0x000fe200078e0009 */
[----:B------:R-:W-:Y:S01]  /*6930*/  P2R R9, PR, RZ, 0x10 ;  /* 0x00000010ff097803 */ /* 0x000fe20000000000 */
[----:B------:R-:W-:-:S02]  /*6940*/  IMAD R9, R185, c[0x0][0x1ec], R4 ;  /* 0x00007b00b9097a24 */ /* 0x000fc400078e0204 */
[----:B------:R-:W-:Y:S01]  /*6950*/  IMAD R4, R3, 0x200, R12 ;  /* 0x0000020003047824 */ /* 0x000fe200078e020c */
[----:B------:R-:W-:Y:S01]  /*6960*/  LOP3.LUT R12, R11, 0x1c0, RZ, 0xc0, !PT ;  /* 0x000001c00b0c7812 */ /* 0x000fe200078ec0ff */
[----:B------:R-:W-:Y:S01]  /*6970*/  IMAD.SHL.U32 R3, R3, 0x8, RZ ;  /* 0x0000000803037824 */ /* 0x000fe200078e00ff */
[----:B------:R-:W-:Y:S01]  /*6980*/  IADD3 R11, R16, 0x40, RZ ;  /* 0x00000040100b7810 */ /* 0x000fe20007ffe0ff */
[----:B------:R-:W-:Y:S01]  /*6990*/  @!P0 IMAD.MOV.U32 R14, RZ, RZ, R184 ;  /* 0x000000ffff0e8224 */ /* 0x000fe200078e00b8 */
[----:B------:R-:W-:Y:S01]  /*69a0*/  LOP3.LUT P0, RZ, R7, 0x2, RZ, 0xc0, !PT ;  /* 0x0000000207ff7812 */ /* 0x000fe2000780c0ff */
[----:B------:R-:W-:Y:S01]  /*69b0*/  IMAD R94, R94, c[0x0][0x210], RZ ;  /* 0x000084005e5e7a24 */ /* 0x000fe200078e02ff */
[----:B------:R-:W-:Y:S01]  /*69c0*/  LOP3.LUT R3, R12, 0x8, R3, 0xf8, !PT ;  /* 0x000000080c037812 */ /* 0x000fe200078ef803 */
[----:B------:R-:W-:Y:S01]  /*69d0*/  IMAD.IADD R197, R9, 0x1, R197 ;  /* 0x0000000109c57824 */ /* 0x000fe200078e02c5 */
[----:B------:R-:W-:Y:S01]  /*69e0*/  SHF.R.U32.HI R12, RZ, 0x3, R12 ;  /* 0x00000003ff0c7819 */ /* 0x000fe2000001160c */
[----:B------:R-:W-:Y:S01]  /*69f0*/  IMAD R94, R185, c[0x0][0x214], R94 ;  /* 0x00008500b95e7a24 */ /* 0x000fe200078e025e */
[----:B------:R-:W-:-:S02]  /*6a00*/  SEL R194, R14, RZ, !P3 ;  /* 0x000000ff0ec27207 */ /* 0x000fc40005800000 */
[----:B------:R-:W-:Y:S01]  /*6a10*/  LOP3.LUT R3, R3, R12, RZ, 0x3c, !PT ;  /* 0x0000000c03037212 */ /* 0x000fe200078e3cff */
[----:B------:R-:W-:Y:S01]  /*6a20*/  IMAD.IADD R95, R94, 0x1, R21 ;  /* 0x000000015e5f7824 */ /* 0x000fe200078e0215 */
[----:B------:R-:W-:Y:S01]  /*6a30*/  SEL R14, R15, RZ, !P3 ;  /* 0x000000ff0f0e7207 */ /* 0x000fe20005800000 */
[----:B------:R-:W-:Y:S01]  /*6a40*/  IMAD.WIDE.U32 R196, R194, c[0x0][0x1f0], R196 ;  /* 0x00007c00c2c47a25 */ /* 0x000fe200078e00c4 */
[----:B------:R-:W-:Y:S01]  /*6a50*/  LOP3.LUT R2, R3, 0xfffffe00, R2, 0xf8, !PT ;  /* 0xfffffe0003027812 */ /* 0x000fe200078ef802 */
[----:B------:R1:W2:Y:S01]  /*6a60*/  SHFL.IDX PT, R21, R0, RZ, 0x181f ;  /* 0x00181fff00157589 */ /* 0x0002a200000e0000 */
[----:B------:R-:W-:Y:S01]  /*6a70*/  LEA.HI R12, R8, R89, RZ, 0x3 ;  /* 0x00000059080c7211 */ /* 0x000fe200078f18ff */
[C---:B------:R-:W-:Y:S01]  /*6a80*/  IMAD R201, R14.reuse, c[0x0][0x1f0], RZ ;  /* 0x00007c000ec97a24 */ /* 0x040fe200078e02ff */
[----:B------:R-:W-:Y:S01]  /*6a90*/  MOV R94, R20 ;  /* 0x00000014005e7202 */ /* 0x000fe20000000f00 */
[----:B------:R-:W-:Y:S01]  /*6aa0*/  IMAD R199, R14, c[0x0][0x218], RZ ;  /* 0x000086000ec77a24 */ /* 0x000fe200078e02ff */
[----:B------:R-:W-:Y:S01]  /*6ab0*/  LOP3.LUT R12, R12, 0xfffffff8, RZ, 0xc0, !PT ;  /* 0xfffffff80c0c7812 */ /* 0x000fe200078ec0ff */
[----:B------:R-:W-:Y:S01]  /*6ac0*/  IMAD.MOV.U32 R3, RZ, RZ, 0x10 ;  /* 0x00000010ff037424 */ /* 0x000fe200078e00ff */
[----:B------:R1:W3:Y:S01]  /*6ad0*/  SHFL.IDX PT, R20, R6, RZ, 0x181f ;  /* 0x00181fff06147589 */ /* 0x0002e200000e0000 */
[----:B------:R-:W-:Y:S01]  /*6ae0*/  IMAD R14, R90, 0x80, R5 ;  /* 0x000000805a0e7824 */ /* 0x000fe200078e0205 */
[----:B------:R-:W-:Y:S01]  /*6af0*/  ISETP.GE.AND P5, PT, R11, c[0x0][0x1d4], PT ;  /* 0x000075000b007a0c */ /* 0x000fe20003fa6270 */
[----:B------:R-:W-:Y:S01]  /*6b00*/  IMAD.IADD R9, R89, 0x1, -R12 ;  /* 0x0000000159097824 */ /* 0x000fe200078e0a0c */
[----:B------:R-:W-:Y:S01]  /*6b10*/  SEL R3, R3, 0xfffffff0, !P0 ;  /* 0xfffffff003037807 */ /* 0x000fe20004000000 */
[----:B------:R-:W-:Y:S01]  /*6b20*/  IMAD R201, R194, c[0x0][0x1f4], R201 ;  /* 0x00007d00c2c97a24 */ /* 0x000fe200078e02c9 */
[----:B------:R-:W-:Y:S01]  /*6b30*/  ISETP.GE.AND P0, PT, R14, R41, PT ;  /* 0x000000290e00720c */ /* 0x000fe20003f06270 */
[----:B------:R-:W-:Y:S01]  /*6b40*/  IMAD R199, R194, c[0x0][0x21c], R199 ;  /* 0x00008700c2c77a24 */ /* 0x000fe200078e02c7 */
[----:B------:R-:W-:Y:S01]  /*6b50*/  ISETP.GE.AND P4, PT, R11, c[0x0][0x198], PT ;  /* 0x000066000b007a0c */ /* 0x000fe20003f86270 */
[----:B------:R-:W-:-:S02]  /*6b60*/  IMAD.SHL.U32 R9, R9, 0x8, RZ ;  /* 0x0000000809097824 */ /* 0x000fc400078e00ff */
[----:B------:R-:W-:-:S03]  /*6b70*/  IMAD.WIDE.U32 R194, R194, c[0x0][0x218], R94 ;  /* 0x00008600c2c27a25 */ /* 0x000fc600078e005e */
[----:B------:R-:W-:Y:S01]  /*6b80*/  ISETP.GE.AND P3, PT, R9, c[0x0][0x198], PT ;  /* 0x0000660009007a0c */ /* 0x000fe20003f66270 */
[----:B------:R-:W-:Y:S02]  /*6b90*/  IMAD.IADD R201, R197, 0x1, R201 ;  /* 0x00000001c5c97824 */ /* 0x000fe400078e02c9 */
[----:B------:R-:W-:Y:S02]  /*6ba0*/  IMAD.IADD R199, R195, 0x1, R199 ;  /* 0x00000001c3c77824 */ /* 0x000fe400078e02c7 */
[----:B------:R-:W-:Y:S05]  /*6bb0*/  @P0 BRA `(.L_x_2053) ;  /* 0x0000011000000947 */ /* 0x000fea0003800000 */
[C---:B--2---:R-:W-:Y:S02]  /*6bc0*/  IADD3 R12, R9.reuse, 0x80, RZ ;  /* 0x00000080090c7810 */ /* 0x044fe40007ffe0ff */
[----:B------:R-:W-:Y:S02]  /*6bd0*/  SHF.R.S32.HI R18, RZ, 0x1f, R11 ;  /* 0x0000001fff127819 */ /* 0x000fe4000001140b */
[----:B---3--:R-:W-:Y:S02]  /*6be0*/  LEA R22, P0, R9, R20, 0x1 ;  /* 0x0000001409167211 */ /* 0x008fe400078008ff */
        /* <DEDUP_REMOVED lines=14> */
.L_x_2053:
[----:B--2---:R-:W-:Y:S05]  /*6cd0*/  BSYNC B0 ;  /* 0x0000000000007941 */ /* 0x004fea0003800000 */
.L_x_2052:
[----:B------:R-:W-:Y:S01]  /*6ce0*/  IADD3 R12, R14, 0x20, RZ ;  /* 0x000000200e0c7810 */ /* 0x000fe20007ffe0ff */
[----:B------:R2:W4:Y:S01]  /*6cf0*/  SHFL.IDX PT, R21, R0, 0x1, 0x181f ;  /* 0x00381f0000157f89 */ /* 0x00052200000e0000 */
[----:B------:R-:W-:Y:S02]  /*6d00*/  BSSY B0, `(.L_x_2054) ;  /* 0x0000015000007945 */ /* 0x000fe40003800000 */
[----:B------:R-:W-:Y:S01]  /*6d10*/  ISETP.GE.AND P0, PT, R12, R41, PT ;  /* 0x000000290c00720c */ /* 0x000fe20003f06270 */
[----:B---3--:R2:W3:-:S12]  /*6d20*/  SHFL.IDX PT, R20, R6, 0x1, 0x181f ;  /* 0x00381f0006147f89 */ /* 0x0084d800000e0000 */
[----:B------:R-:W-:Y:S05]  /*6d30*/  @P0 BRA `(.L_x_2055) ;  /* 0x0000011000000947 */ /* 0x000fea0003800000 */
[C---:B------:R-:W-:Y:S02]  /*6d40*/  IADD3 R13, R9.reuse, 0x80, RZ ;  /* 0x00000080090d7810 */ /* 0x040fe40007ffe0ff */
[----:B------:R-:W-:Y:S02]  /*6d50*/  SHF.R.S32.HI R18, RZ, 0x1f, R11 ;  /* 0x0000001fff127819 */ /* 0x000fe4000001140b */
[C---:B---3--:R-:W-:Y:S02]  /*6d60*/  LEA R22, P0, R9.reuse, R20, 0x1 ;  /* 0x0000001409167211 */ /* 0x048fe400078008ff */
        /* <DEDUP_REMOVED lines=14> */
.L_x_2055:
[----:B------:R-:W-:Y:S05]  /*6e50*/  BSYNC B0 ;  /* 0x0000000000007941 */ /* 0x000fea0003800000 */
.L_x_2054:
[----:B------:R-:W-:Y:S01]  /*6e60*/  IADD3 R12, R14, 0x40, RZ ;  /* 0x000000400e0c7810 */ /* 0x000fe20007ffe0ff */
[----:B---34-:R3:W4:Y:S01]  /*6e70*/  SHFL.IDX PT, R21, R0, 0x2, 0x181f ;  /* 0x00581f0000157f89 */ /* 0x01872200000e0000 */
[----:B------:R-:W-:Y:S02]  /*6e80*/  BSSY B0, `(.L_x_2056) ;  /* 0x0000015000007945 */ /* 0x000fe40003800000 */
[----:B------:R-:W-:Y:S01]  /*6e90*/  ISETP.GE.AND P0, PT, R12, R41, PT ;  /* 0x000000290c00720c */ /* 0x000fe20003f06270 */
[----:B------:R3:W1:-:S12]  /*6ea0*/  SHFL.IDX PT, R20, R6, 0x2, 0x181f ;  /* 0x00581f0006147f89 */ /* 0x00065800000e0000 */
[----:B------:R-:W-:Y:S05]  /*6eb0*/  @P0 BRA `(.L_x_2057) ;  /* 0x0000011000000947 */ /* 0x000fea0003800000 */
[C---:B------:R-:W-:Y:S02]  /*6ec0*/  IADD3 R13, R9.reuse, 0x80, RZ ;  /* 0x00000080090d7810 */ /* 0x040fe40007ffe0ff */
[----:B------:R-:W-:Y:S02]  /*6ed0*/  SHF.R.S32.HI R18, RZ, 0x1f, R11 ;  /* 0x0000001fff127819 */ /* 0x000fe4000001140b */
[C---:B-1----:R-:W-:Y:S02]  /*6ee0*/  LEA R22, P0, R9.reuse, R20, 0x1 ;  /* 0x0000001409167211 */ /* 0x042fe400078008ff */
        /* <DEDUP_REMOVED lines=14> */
.L_x_2057:
[----:B------:R-:W-:Y:S05]  /*6fd0*/  BSYNC B0 ;  /* 0x0000000000007941 */ /* 0x000fea0003800000 */
.L_x_2056:
[----:B------:R-:W-:Y:S01]  /*6fe0*/  IADD3 R14, R14, 0x60, RZ ;  /* 0x000000600e0e7810 */ /* 0x000fe20007ffe0ff */
[----:B-1----:R-:W1:Y:S01]  /*6ff0*/  SHFL.IDX PT, R18, R6, 0x3, 0x181f ;  /* 0x00781f0006127f89 */ /* 0x002e6200000e0000 */
[----:B------:R-:W-:Y:S01]  /*7000*/  P2R R13, PR, RZ, 0x4 ;  /* 0x00000004ff0d7803 */ /* 0x000fe20000000000 */
[----:B------:R-:W-:Y:S01]  /*7010*/  IMAD.SHL.U32 R134, R192, 0x2, RZ ;  /* 0x00000002c0867824 */ /* 0x000fe200078e00ff */
[----:B------:R-:W-:Y:S01]  /*7020*/  ISETP.GE.AND P0, PT, R14, R41, PT ;  /* 0x000000290e00720c */ /* 0x000fe20003f06270 */
[----:B------:R5:W2:Y:S01]  /*7030*/  SHFL.IDX PT, R19, R0, 0x3, 0x181f ;  /* 0x00781f0000137f89 */ /* 0x000aa200000e0000 */
[----:B------:R-:W-:Y:S01]  /*7040*/  ISETP.NE.AND P2, PT, R10, RZ, PT ;  /* 0x000000ff0a00720c */ /* 0x000fe20003f45270 */
[----:B------:R-:W-:Y:S01]  /*7050*/  IMAD.MOV.U32 R198, RZ, RZ, R194 ;  /* 0x000000ffffc67224 */ /* 0x000fe200078e00c2 */
[----:B------:R-:W-:Y:S01]  /*7060*/  P2R R12, PR, RZ, 0x2 ;  /* 0x00000002ff0c7803 */ /* 0x000fe20000000000 */
[----:B------:R-:W-:Y:S01]  /*7070*/  IMAD.MOV.U32 R200, RZ, RZ, R196 ;  /* 0x000000ffffc87224 */ /* 0x000fe200078e00c4 */
[----:B------:R-:W-:Y:S01]  /*7080*/  LEA.HI.SX32 R81, R133, 0xffffffff, 0x1a ;  /* 0xffffffff85517811 */ /* 0x000fe200078fd2ff */
[----:B------:R-:W-:Y:S01]  /*7090*/  IMAD.MOV.U32 R189, RZ, RZ, 0x5 ;  /* 0x00000005ffbd7424 */ /* 0x000fe200078e00ff */
[----:B------:R-:W-:-:S02]  /*70a0*/  SHF.R.S32.HI R45, RZ, 0x5, R80 ;  /* 0x00000005ff2d7819 */ /* 0x000fc40000011450 */
[----:B------:R-:W-:-:S03]  /*70b0*/  IADD3 R191, R134, 0x100, RZ ;  /* 0x0000010086bf7810 */ /* 0x000fc60007ffe0ff */
[----:B------:R-:W-:-:S04]  /*70c0*/  @!P0 SHF.R.S32.HI R10, RZ, 0x1f, R11 ;  /* 0x0000001fff0a8819 */ /* 0x000fc8000001140b */
[----:B------:R-:W-:Y:S02]  /*70d0*/  @!P0 LEA.HI R15, R10, R11, RZ, 0x3 ;  /* 0x0000000b0a0f8211 */ /* 0x000fe400078f18ff */
[----:B------:R-:W-:Y:S02]  /*70e0*/  SHF.R.S32.HI R10, RZ, 0x1f, R81 ;  /* 0x0000001fff0a7819 */ /* 0x000fe40000011451 */
[----:B------:R-:W-:Y:S02]  /*70f0*/  @!P0 LOP3.LUT R15, R15, 0xfffffff8, RZ, 0xc0, !PT ;  /* 0xfffffff80f0f8812 */ /* 0x000fe400078ec0ff */
[C---:B-1----:R-:W-:Y:S02]  /*7100*/  @!P0 LEA R16, P1, R9.reuse, R18, 0x1 ;  /* 0x0000001209108211 */ /* 0x042fe400078208ff */
[----:B--23-5:R-:W-:Y:S01]  /*7110*/  IADD3 R0, R9, 0x80, RZ ;  /* 0x0000008009007810 */ /* 0x02cfe20007ffe0ff */
[----:B------:R-:W-:Y:S01]  /*7120*/  @!P0 IMAD.WIDE R22, R15, 0x2, R18 ;  /* 0x000000020f168825 */ /* 0x000fe200078e0212 */
[----:B------:R-:W-:-:S02]  /*7130*/  @!P0 LEA.HI.X R17, R9, R19, R17, 0x1, P1 ;  /* 0x0000001309118211 */ /* 0x000fc400008f0c11 */
[----:B------:R-:W-:Y:S02]  /*7140*/  @!P0 SHF.R.S32.HI R15, RZ, 0x1f, R0 ;  /* 0x0000001fff0f8819 */ /* 0x000fe40000011400 */
[----:B------:R-:W-:Y:S01]  /*7150*/  LOP3.LUT P1, RZ, R186, 0x1, RZ, 0xc0, !PT ;  /* 0x00000001baff7812 */ /* 0x000fe2000782c0ff */
[----:B------:R-:W-:Y:S01]  /*7160*/  @!PT LDS RZ, [RZ] ;  /* 0x00000000fffff984 */ /* 0x000fe20000000800 */
[----:B------:R1:W-:Y:S01]  /*7170*/  @!P0 LDGSTS.E.BYPASS.LTC128B.128 [R134+0x1b100], [R16.64], !P3 ;  /* 0x1b10000010868fae */ /* 0x0003e2000d901d46 */
[----:B------:R-:W-:Y:S01]  /*7180*/  @!P0 LEA.HI R6, R15, R0, RZ, 0x3 ;  /* 0x000000000f068211 */ /* 0x000fe200078f18ff */
[----:B------:R-:W-:Y:S01]  /*7190*/  IMAD.MOV.U32 R15, RZ, RZ, 0x6 ;  /* 0x00000006ff0f7424 */ /* 0x000fe200078e00ff */
[----:B------:R-:W-:Y:S01]  /*71a0*/  ISETP.GE.AND P3, PT, R92, 0x41, PT ;  /* 0x000000415c00780c */ /* 0x000fe20003f66270 */
[----:B------:R2:W-:Y:S01]  /*71b0*/  @!P0 LDGSTS.E.BYPASS.LTC128B.128 [R134+0x1f100], [R22.64], !P4 ;  /* 0x1f10000016868fae */ /* 0x0005e2000e101d46 */
[----:B------:R-:W-:-:S05]  /*71c0*/  @!P0 LOP3.LUT R6, R6, 0xfffffff8, RZ, 0xc0, !PT ;  /* 0xfffffff806068812 */ /* 0x000fca00078ec0ff */
[----:B----4-:R-:W-:-:S04]  /*71d0*/  @!P0 IMAD.WIDE R20, R6, 0x2, R18 ;  /* 0x0000000206148825 */ /* 0x010fc800078e0212 */
[----:B------:R-:W-:Y:S01]  /*71e0*/  IMAD.MOV.U32 R6, RZ, RZ, c[0x0][0x208] ;  /* 0x00008200ff067624 */ /* 0x000fe200078e00ff */
[----:B------:R3:W-:Y:S03]  /*71f0*/  @!P0 LDGSTS.E.BYPASS.LTC128B.128 [R134+0x23100], [R20.64], !P2 ;  /* 0x2310000014868fae */ /* 0x0007e6000d101d46 */
[C---:B------:R-:W-:Y:S01]  /*7200*/  IMAD.SHL.U32 R190, R6.reuse, 0x20, RZ ;  /* 0x0000002006be7824 */ /* 0x040fe200078e00ff */
[----:B------:R-:W0:Y:S01]  /*7210*/  LDGDEPBAR ;  /* 0x00000000000079af */ /* 0x000e220000000000 */
[C---:B-1----:R-:W-:Y:S01]  /*7220*/  SHF.L.U64.HI R16, R6.reuse, R15, c[0x0][0x20c] ;  /* 0x0000830006107619 */ /* 0x042fe2000001020f */
[----:B------:R-:W-:-:S04]  /*7230*/  IMAD.SHL.U32 R17, R6, 0x40, RZ ;  /* 0x0000004006117824 */ /* 0x000fc800078e00ff */
[----:B------:R-:W-:Y:S02]  /*7240*/  IMAD R14, R16, R81, RZ ;  /* 0x00000051100e7224 */ /* 0x000fe400078e02ff */
[----:B------:R-:W-:-:S04]  /*7250*/  IMAD.WIDE.U32 R18, R81, R17, R198 ;  /* 0x0000001151127225 */ /* 0x000fc800078e00c6 */
[----:B------:R-:W-:Y:S01]  /*7260*/  IMAD R14, R10, R17, R14 ;  /* 0x000000110a0e7224 */ /* 0x000fe200078e020e */
[----:B------:R-:W-:Y:S01]  /*7270*/  BAR.SYNC.DEFER_BLOCKING 0x0 ;  /* 0x0000000000007b1d */ /* 0x000fe20000010000 */
[----:B--2---:R-:W-:Y:S02]  /*7280*/  LEA R22, P0, R18, c[0x0][0x1f8], 0x1 ;  /* 0x00007e0012167a11 */ /* 0x004fe400078008ff */
[----:B------:R-:W-:Y:S01]  /*7290*/  IMAD.IADD R14, R19, 0x1, R14 ;  /* 0x00000001130e7824 */ /* 0x000fe200078e020e */
[----:B------:R-:W-:-:S04]  /*72a0*/  @P3 LEA.HI.SX32 R19, R133, 0xfffffffe, 0x1a ;  /* 0xfffffffe85133811 */ /* 0x000fc800078fd2ff */
[----:B------:R-:W-:Y:S01]  /*72b0*/  LEA.HI.X R23, R18, c[0x0][0x1fc], R14, 0x1, P0 ;  /* 0x00007f0012177a11 */ /* 0x000fe200000f0c0e */
[----:B------:R-:W-:-:S04]  /*72c0*/  IMAD.MOV.U32 R14, RZ, RZ, c[0x0][0x1e0] ;  /* 0x00007800ff0e7624 */ /* 0x000fc800078e00ff */
[C---:B------:R-:W-:Y:S01]  /*72d0*/  IMAD.SHL.U32 R153, R14.reuse, 0x40, RZ ;  /* 0x000000400e997824 */ /* 0x040fe200078e00ff */
[C---:B------:R-:W-:Y:S01]  /*72e0*/  SHF.L.U64.HI R152, R14.reuse, R15, c[0x0][0x1e4] ;  /* 0x000079000e987619 */ /* 0x040fe2000001020f */
[C---:B------:R-:W-:Y:S01]  /*72f0*/  IMAD.SHL.U32 R188, R14.reuse, 0x20, RZ ;  /* 0x000000200ebc7824 */ /* 0x040fe200078e00ff */
[----:B------:R-:W-:Y:S01]  /*7300*/  @P3 SHF.R.S32.HI R15, RZ, 0x1f, R19 ;  /* 0x0000001fff0f3819 */ /* 0x000fe20000011413 */
[--C-:B---3--:R-:W-:Y:S01]  /*7310*/  @P3 IMAD.WIDE.U32 R20, R19, R153, R200.reuse ;  /* 0x0000009913143225 */ /* 0x108fe200078e00c8 */
[-C--:B------:R-:W-:Y:S02]  /*7320*/  SHF.L.U64.HI R187, R14, R189.reuse, c[0x0][0x1e4] ;  /* 0x000079000ebb7619 */ /* 0x080fe400000102bd */
[----:B------:R-:W-:Y:S01]  /*7330*/  SHF.L.U64.HI R189, R6, R189, c[0x0][0x20c] ;  /* 0x0000830006bd7619 */ /* 0x000fe200000102bd */
[----:B------:R-:W-:Y:S01]  /*7340*/  @P3 IMAD R18, R152, R19, RZ ;  /* 0x0000001398123224 */ /* 0x000fe200078e02ff */
[----:B------:R-:W-:Y:S01]  /*7350*/  P2R R14, PR, RZ, 0x8 ;  /* 0x00000008ff0e7803 */ /* 0x000fe20000000000 */
[----:B------:R-:W-:-:S04]  /*7360*/  IMAD.WIDE.U32 R24, R81, R153, R200 ;  /* 0x0000009951187225 */ /* 0x000fc800078e00c8 */
[----:B------:R-:W-:Y:S01]  /*7370*/  @P3 IMAD R15, R15, R153, R18 ;  /* 0x000000990f0f3224 */ /* 0x000fe200078e0212 */
[----:B------:R-:W-:Y:S01]  /*7380*/  @P3 LEA R18, P0, R20, c[0x0][0x1c8], 0x1 ;  /* 0x0000720014123a11 */ /* 0x000fe200078008ff */
[----:B------:R-:W-:Y:S02]  /*7390*/  IMAD.SHL.U32 R6, R190, 0x2, RZ ;  /* 0x00000002be067824 */ /* 0x000fe400078e00ff */
[----:B------:R-:W-:-:S05]  /*73a0*/  @P3 IMAD.IADD R15, R21, 0x1, R15 ;  /* 0x00000001150f3824 */ /* 0x000fca00078e020f */
[----:B------:R-:W-:Y:S01]  /*73b0*/  @P3 LEA.HI.X R19, R20, c[0x0][0x1cc], R15, 0x1, P0 ;  /* 0x0000730014133a11 */ /* 0x000fe200000f0c0f */
[----:B------:R-:W-:Y:S02]  /*73c0*/  IMAD R15, R152, R81, RZ ;  /* 0x00000051980f7224 */ /* 0x000fe400078e02ff */
[----:B------:R-:W-:Y:S02]  /*73d0*/  IMAD.IADD R20, R92, 0x1, -R5 ;  /* 0x000000015c147824 */ /* 0x000fe400078e0a05 */
[----:B------:R-:W-:Y:S02]  /*73e0*/  IMAD R15, R10, R153, R15 ;  /* 0x000000990a0f7224 */ /* 0x000fe400078e020f */
[----:B------:R-:W-:Y:S02]  /*73f0*/  IMAD R10, R81, -0x40, R20 ;  /* 0xffffffc0510a7824 */ /* 0x000fe400078e0214 */
[----:B------:R-:W-:-:S03]  /*7400*/  IMAD.IADD R20, R25, 0x1, R15 ;  /* 0x0000000119147824 */ /* 0x000fc600078e020f */
        /* <DEDUP_REMOVED lines=9> */
[----:B------:R1:W-:Y:S01]  /*74a0*/  @P4 LDGSTS.E.BYPASS.LTC128B.128 [R134+0x10100], [R26.64+0x100], !P1 ;  /* 0x101001001a864fae */ /* 0x0003e2000c901d46 */
[----:B------:R-:W-:Y:S02]  /*74b0*/  IADD3 R28, P4, R6, R22, RZ ;  /* 0x00000016061c7210 */ /* 0x000fe40007f9e0ff */
[----:B------:R-:W-:-:S05]  /*74c0*/  @P0 IADD3 R5, P2, R188, R24, RZ ;  /* 0x00000018bc050210 */ /* 0x000fca0007f5e0ff */
[----:B------:R-:W-:Y:S01]  /*74d0*/  @P0 IMAD.X R20, R187, 0x1, R20, P2 ;  /* 0x00000001bb140824 */ /* 0x000fe200010e0614 */
[----:B------:R-:W-:-:S04]  /*74e0*/  @P0 LEA R24, P2, R5, c[0x0][0x1c8], 0x1 ;  /* 0x0000720005180a11 */ /* 0x000fc800078408ff */
[----:B------:R-:W-:Y:S02]  /*74f0*/  @P0 LEA.HI.X R25, R5, c[0x0][0x1cc], R20, 0x1, P2 ;  /* 0x0000730005190a11 */ /* 0x000fe400010f0c14 */
[----:B------:R-:W-:Y:S02]  /*7500*/  ISETP.GE.AND P2, PT, R9, c[0x0][0x1d4], PT ;  /* 0x0000750009007a0c */ /* 0x000fe40003f46270 */
[----:B------:R-:W-:Y:S01]  /*7510*/  SHF.L.U64.HI R5, R190, 0x1, R189 ;  /* 0x00000001be057819 */ /* 0x000fe200000102bd */
[----:B------:R1:W-:Y:S04]  /*7520*/  @P0 LDGSTS.E.BYPASS.LTC128B.128 [R134+0xd100], [R24.64], !P6 ;  /* 0x0d10000018860fae */ /* 0x0003e8000f101d46 */
[----:B------:R1:W-:Y:S01]  /*7530*/  @P0 LDGSTS.E.BYPASS.LTC128B.128 [R134+0xf100], [R24.64+0x80], !P5 ;  /* 0x0f10008018860fae */ /* 0x0003e2000e901d46 */
[----:B------:R-:W-:Y:S01]  /*7540*/  IMAD.X R29, R5, 0x1, R23, P4 ;  /* 0x00000001051d7824 */ /* 0x000fe200020e0617 */
[----:B------:R-:W-:-:S02]  /*7550*/  @P3 LEA R20, P4, R188, R18, 0x1 ;  /* 0x00000012bc143211 */ /* 0x000fc400078808ff */
[----:B------:R1:W-:Y:S01]  /*7560*/  @P0 LDGSTS.E.BYPASS.LTC128B.128 [R134+0x11100], [R24.64+0x100], !P1 ;  /* 0x1110010018860fae */ /* 0x0003e2000c901d46 */
[----:B------:R-:W-:Y:S02]  /*7570*/  ISETP.LT.OR P0, PT, R10, 0x1, P2 ;  /* 0x000000010a00780c */ /* 0x000fe40001701670 */
        /* <DEDUP_REMOVED lines=31> */
.L_x_2058:
[----:B------:R-:W-:Y:S01]  /*7770*/  SHF.R.S32.HI R9, RZ, 0x1f, R91 ;  /* 0x0000001fff097819 */ /* 0x000fe2000001145b */
[----:B------:R-:W-:Y:S01]  /*7780*/  IMAD.WIDE.U32 R12, R91, c[0x0][0x280], RZ ;  /* 0x0000a0005b0c7a25 */ /* 0x000fe200078e00ff */
[----:B------:R-:W-:Y:S01]  /*7790*/  ULDC.U8 UR4, c[0x0][0x298] ;  /* 0x0000a60000047ab9 */ /* 0x000fe20000000000 */
[----:B------:R-:W-:Y:S01]  /*77a0*/  LEA.HI R8, R8, R89, RZ, 0x2 ;  /* 0x0000005908087211 */ /* 0x000fe200078f10ff */
[----:B------:R-:W-:Y:S01]  /*77b0*/  BSSY B2, `(.L_x_2059) ;  /* 0x00005bc000027945 */ /* 0x000fe20003800000 */
[----:B------:R-:W-:Y:S01]  /*77c0*/  IMAD R10, R9, c[0x0][0x280], RZ ;  /* 0x0000a000090a7a24 */ /* 0x000fe200078e02ff */
[----:B------:R-:W-:Y:S02]  /*77d0*/  LEA R42, P0, R12, c[0x0][0x270], 0x1 ;  /* 0x00009c000c2a7a11 */ /* 0x000fe400078008ff */
[----:B------:R-:W-:Y:S01]  /*77e0*/  LOP3.LUT R44, R8, 0xfffffffc, RZ, 0xc0, !PT ;  /* 0xfffffffc082c7812 */ /* 0x000fe200078ec0ff */
[----:B------:R-:W-:Y:S01]  /*77f0*/  IMAD R10, R91, c[0x0][0x284], R10 ;  /* 0x0000a1005b0a7a24 */ /* 0x000fe200078e020a */
[----:B-1----:R-:W-:-:S02]  /*7800*/  SHF.R.S32.HI R19, RZ, 0x2, R8 ;  /* 0x00000002ff137819 */ /* 0x002fc40000011408 */
[----:B------:R-:W-:Y:S01]  /*7810*/  IADD3 R44, -R44, R89, RZ ;  /* 0x000000592c2c7210 */ /* 0x000fe20007ffe1ff */
[----:B------:R-:W-:Y:S02]  /*7820*/  IMAD.IADD R10, R10, 0x1, R13 ;  /* 0x000000010a0a7824 */ /* 0x000fe400078e020d */
[----:B------:R-:W-:Y:S01]  /*7830*/  IMAD R36, R90, 0x80, R19 ;  /* 0x000000805a247824 */ /* 0x000fe200078e0213 */
[----:B------:R-:W-:Y:S02]  /*7840*/  SHF.L.U32 R18, R44, 0x3, RZ ;  /* 0x000000032c127819 */ /* 0x000fe400000006ff */
[----:B------:R-:W-:Y:S01]  /*7850*/  LEA.HI.X R43, R12, c[0x0][0x274], R10, 0x1, P0 ;  /* 0x00009d000c2b7a11 */ /* 0x000fe200000f0c0a */
[----:B------:R-:W-:Y:S02]  /*7860*/  IMAD R10, R9, c[0x0][0x290], RZ ;  /* 0x0000a400090a7a24 */ /* 0x000fe400078e02ff */
[----:B------:R-:W-:-:S04]  /*7870*/  IMAD.WIDE.U32 R12, R91, c[0x0][0x290], RZ ;  /* 0x0000a4005b0c7a25 */ /* 0x000fc800078e00ff */
[----:B------:R-:W-:Y:S01]  /*7880*/  IMAD R9, R91, c[0x0][0x294], R10 ;  /* 0x0000a5005b097a24 */ /* 0x000fe200078e020a */
[----:B------:R-:W-:-:S03]  /*7890*/  LEA R46, P0, R12, c[0x0][0x288], 0x1 ;  /* 0x0000a2000c2e7a11 */ /* 0x000fc600078008ff */
[----:B------:R-:W-:-:S05]  /*78a0*/  IMAD.IADD R9, R9, 0x1, R13 ;  /* 0x0000000109097824 */ /* 0x000fca00078e020d */
        /* <DEDUP_REMOVED lines=81> */
.L_x_2062:
[----:B------:R-:W-:Y:S05]  /*7dc0*/  BSYNC B0 ;  /* 0x0000000000007941 */ /* 0x000fea0003800000 */
.L_x_2061:
[----:B------:R-:W-:Y:S01]  /*7dd0*/  SHF.R.S32.HI R20, RZ, 0x1f, R19 ;  /* 0x0000001fff147819 */ /* 0x000fe20000011413 */
[----:B--2---:R-:W-:Y:S01]  /*7de0*/  IMAD R42, R90, -0x80, R41 ;  /* 0xffffff805a2a7824 */ /* 0x004fe200078e0229 */
[--C-:B-----5:R-:W-:Y:S01]  /*7df0*/  SHF.R.U64 R37, R32, 0x10, R33.reuse ;  /* 0x0000001020257819 */ /* 0x120fe20000001221 */
        /* <DEDUP_REMOVED lines=9> */
[--C-:B------:R-:W-:Y:S01]  /*7e90*/  SHF.R.U64 R33, R28, 0x10, R29.reuse ;  /* 0x000000101c217819 */ /* 0x100fe2000000121d */
        /* <DEDUP_REMOVED lines=89> */
[C---:B-1----:R-:W-:Y:S02]  /*8430*/  LOP3.LUT R43, R8.reuse, 0xffff0000, RZ, 0xc0, !PT ;  /* 0xffff0000082b7812 */ /* 0x042fe400078ec0ff */
[----:B------:R-:W-:Y:S02]  /*8440*/  LOP3.LUT R52, R9, 0xffff0000, RZ, 0xc0, !PT ;  /* 0xffff000009347812 */ /* 0x000fe400078ec0ff */
[----:B------:R-:W-:-:S02]  /*8450*/  SHF.L.U32 R44, R8, 0x10, RZ ;  /* 0x00000010082c7819 */ /* 0x000fc400000006ff */
[----:B------:R-:W-:Y:S01]  /*8460*/  SHF.L.U32 R8, R9, 0x10, RZ ;  /* 0x0000001009087819 */ /* 0x000fe200000006ff */
[C---:B------:R-:W-:Y:S01]  /*8470*/  FMUL.FTZ R9, R43.reuse, R46 ;  /* 0x0000002e2b097220 */ /* 0x040fe20000410000 */
[C---:B------:R-:W-:Y:S01]  /*8480*/  SHF.L.U32 R50, R10.reuse, 0x10, RZ ;  /* 0x000000100a327819 */ /* 0x040fe200000006ff */
[-C--:B------:R-:W-:Y:S01]  /*8490*/  FMUL.FTZ R43, R43, R48.reuse ;  /* 0x000000302b2b7220 */ /* 0x080fe20000410000 */
[----:B------:R-:W-:Y:S01]  /*84a0*/  LOP3.LUT R49, R10, 0xffff0000, RZ, 0xc0, !PT ;  /* 0xffff00000a317812 */ /* 0x000fe200078ec0ff */
[C---:B------:R-:W-:Y:S01]  /*84b0*/  IMAD.U32 R10, R11.reuse, 0x10000, RZ ;  /* 0x000100000b0a7824 */ /* 0x040fe200078e00ff */
[----:B------:R-:W-:Y:S01]  /*84c0*/  LOP3.LUT R51, R11, 0xffff0000, RZ, 0xc0, !PT ;  /* 0xffff00000b337812 */ /* 0x000fe200078ec0ff */
[----:B------:R-:W-:Y:S02]  /*84d0*/  FMUL.FTZ R11, R52, R45 ;  /* 0x0000002d340b7220 */ /* 0x000fe40000410000 */
[----:B------:R-:W-:Y:S01]  /*84e0*/  FFMA.FTZ R9, R44, R48, -R9 ;  /* 0x000000302c097223 */ /* 0x000fe20000010809 */
        /* <DEDUP_REMOVED lines=8> */
[----:B------:R-:W-:Y:S02]  /*8570*/  FMUL.FTZ R45, R49, R46 ;  /* 0x0000002e312d7220 */ /* 0x000fe40000410000 */
[----:B------:R-:W-:Y:S02]  /*8580*/  FMUL.FTZ R8, R51, R43 ;  /* 0x0000002b33087220 */ /* 0x000fe40000410000 */
[-C--:B------:R-:W-:Y:S02]  /*8590*/  FMUL.FTZ R49, R49, R48.reuse ;  /* 0x0000003031317220 */ /* 0x080fe40000410000 */
[----:B------:R-:W-:Y:S02]  /*85a0*/  FMUL.FTZ R51, R51, R47 ;  /* 0x0000002f33337220 */ /* 0x000fe40000410000 */
[C---:B------:R-:W-:Y:S02]  /*85b0*/  FFMA.FTZ R45, R50.reuse, R48, -R45 ;  /* 0x00000030322d7223 */ /* 0x040fe4000001082d */
[----:B------:R-:W-:-:S02]  /*85c0*/  FFMA.FTZ R46, R50, R46, R49 ;  /* 0x0000002e322e7223 */ /* 0x000fc40000010031 */
[----:B------:R-:W-:Y:S01]  /*85d0*/  FFMA.FTZ R47, R10, R47, -R8 ;  /* 0x0000002f0a2f7223 */ /* 0x000fe20000010808 */
[----:B------:R-:W-:Y:S01]  /*85e0*/  F2FP.BF16.PACK_AB R8, R44, R9 ;  /* 0x000000092c08723e */ /* 0x000fe200000010ff */
[----:B------:R-:W-:Y:S01]  /*85f0*/  FFMA.FTZ R48, R10, R43, R51 ;  /* 0x0000002b0a307223 */ /* 0x000fe20000010033 */
[----:B------:R-:W-:Y:S02]  /*8600*/  F2FP.BF16.PACK_AB R9, R52, R11 ;  /* 0x0000000b3409723e */ /* 0x000fe400000010ff */
[----:B------:R-:W-:Y:S02]  /*8610*/  F2FP.BF16.PACK_AB R10, R46, R45 ;  /* 0x0000002d2e0a723e */ /* 0x000fe400000010ff */
[----:B------:R-:W-:-:S05]  /*8620*/  F2FP.BF16.PACK_AB R11, R48, R47 ;  /* 0x0000002f300b723e */ /* 0x000fca00000010ff */
[----:B------:R1:W-:Y:S02]  /*8630*/  STS.128 [R21], R8 ;  /* 0x0000000815007388 */ /* 0x0003e40000000c00 */
.L_x_2066:
[----:B------:R-:W-:Y:S05]  /*8640*/  BSYNC B0 ;  /* 0x0000000000007941 */ /* 0x000fea0003800000 */
.L_x_2065:
        /* <DEDUP_REMOVED lines=42> */
.L_x_2068:
[----:B------:R-:W-:Y:S05]  /*88f0*/  BSYNC B0 ;  /* 0x0000000000007941 */ /* 0x000fea0003800000 */
.L_x_2067:
        /* <DEDUP_REMOVED lines=41> */
[----:B------:R1:W-:Y:S02]  /*8b90*/  STS.128 [R21+0x4000], R8 ;  /* 0x0040000815007388 */ /* 0x0003e40000000c00 */
.L_x_2070:
[----:B------:R-:W-:Y:S05]  /*8ba0*/  BSYNC B0 ;  /* 0x0000000000007941 */ /* 0x000fea0003800000 */
.L_x_2069:
        /* <DEDUP_REMOVED lines=42> */
.L_x_2072:
[----:B------:R-:W-:Y:S05]  /*8e50*/  BSYNC B0 ;  /* 0x0000000000007941 */ /* 0x000fea0003800000 */
.L_x_2071:
        /* <DEDUP_REMOVED lines=42> */
.L_x_2074:
[----:B------:R-:W-:Y:S05]  /*9100*/  BSYNC B0 ;  /* 0x0000000000007941 */ /* 0x000fea0003800000 */
.L_x_2073:
        /* <DEDUP_REMOVED lines=41> */
.L_x_2064:
[----:B------:R-:W-:Y:S05]  /*93a0*/  BSYNC B1 ;  /* 0x0000000000017941 */ /* 0x000fea0003800000 */
.L_x_2063:
        /* <DEDUP_REMOVED lines=36> */
[----:B------:R-:W-:-:S02]  /*95f0*/  FFMA.FTZ R46, R11, R47, R46 ;  /* 0x0000002f0b2e7223 */ /* 0x000fc4000001002e */
[----:B------:R-:W-:Y:S01]  /*9600*/  FFMA.FTZ R41, R41, R47, -R8 ;  /* 0x0000002f29297223 */ /* 0x000fe20000010808 */
[----:B------:R-:W-:Y:S01]  /*9610*/  F2FP.BF16.PACK_AB R8, R19, R10 ;  /* 0x0000000a1308723e */ /* 0x000fe200000010ff */
[-C--:B------:R-:W-:Y:S02]  /*9620*/  FFMA.FTZ R11, R40, R45.reuse, -R39 ;  /* 0x0000002d280b7223 */ /* 0x080fe40000010827 */
[----:B------:R-:W-:Y:S01]  /*9630*/  FFMA.FTZ R48, R38, R45, R48 ;  /* 0x0000002d26307223 */ /* 0x000fe20000010030 */
[----:B------:R-:W-:-:S04]  /*9640*/  F2FP.BF16.PACK_AB R10, R46, R41 ;  /* 0x000000292e0a723e */ /* 0x000fc800000010ff */
[----:B------:R-:W-:-:S05]  /*9650*/  F2FP.BF16.PACK_AB R11, R48, R11 ;  /* 0x0000000b300b723e */ /* 0x000fca00000010ff */
[----:B------:R1:W-:Y:S02]  /*9660*/  STS.128 [R21+0x2000], R8 ;  /* 0x0020000815007388 */ /* 0x0003e40000000c00 */
.L_x_2077:
[----:B------:R-:W-:Y:S05]  /*9670*/  BSYNC B0 ;  /* 0x0000000000007941 */ /* 0x000fea0003800000 */
.L_x_2076:
        /* <DEDUP_REMOVED lines=42> */
.L_x_2079:
[----:B------:R-:W-:Y:S05]  /*9920*/  BSYNC B0 ;  /* 0x0000000000007941 */ /* 0x000fea0003800000 */
.L_x_2078:
        /* <DEDUP_REMOVED lines=42> */
.L_x_2081:
[----:B------:R-:W-:Y:S05]  /*9bd0*/  BSYNC B0 ;  /* 0x0000000000007941 */ /* 0x000fea0003800000 */
.L_x_2080:
        /* <DEDUP_REMOVED lines=42> */
.L_x_2083:
[----:B------:R-:W-:Y:S05]  /*9e80*/  BSYNC B0 ;  /* 0x0000000000007941 */ /* 0x000fea0003800000 */
.L_x_2082:
        /* <DEDUP_REMOVED lines=42> */
.L_x_2085:
[----:B------:R-:W-:Y:S05]  /*a130*/  BSYNC B0 ;  /* 0x0000000000007941 */ /* 0x000fea0003800000 */
.L_x_2084:
[----:B------:R-:W-:-:S04]  /*a140*/  IADD3 R13, R13, 0x50, RZ ;  /* 0x000000500d0d7810 */ /* 0x000fc80007ffe0ff */
[----:B------:R-:W-:-:S13]  /*a150*/  ISETP.GE.AND P0, PT, R13, c[0x0][0x27c], PT ;  /* 0x00009f000d007a0c */ /* 0x000fda0003f06270 */
[----:B------:R-:W-:Y:S05]  /*a160*/  @P0 BRA `(.L_x_2075) ;  /* 0x0000320000000947 */ /* 0x000fea0003800000 */
[----:B-1----:R-:W1:Y:S01]  /*a170*/  LDS.128 R8, [R12+0xa000] ;  /* 0x00a000000c087984 */ /* 0x002e620000000c00 */
[C---:B------:R-:W-:Y:S02]  /*a180*/  SHF.L.U32 R22, R20.reuse, 0x10, RZ ;  /* 0x0000001014167819 */ /* 0x040fe400000006ff */
[----:B------:R-:W-:Y:S01]  /*a190*/  LOP3.LUT R21, R20, 0xffff0000, RZ, 0xc0, !PT ;  /* 0xffff000014157812 */ /* 0x000fe200078ec0ff */
[C---:B------:R-:W-:Y:S01]  /*a1a0*/  IMAD.U32 R20, R15.reuse, 0x10000, RZ ;  /* 0x000100000f147824 */ /* 0x040fe200078e00ff */
[----:B------:R-:W-:Y:S02]  /*a1b0*/  LOP3.LUT R15, R15, 0xffff0000, RZ, 0xc0, !PT ;  /* 0xffff00000f0f7812 */ /* 0x000fe400078ec0ff */
[C---:B-1----:R-:W-:Y:S01]  /*a1c0*/  LOP3.LUT R13, R8.reuse, 0xffff0000, RZ, 0xc0, !PT ;  /* 0xffff0000080d7812 */ /* 0x042fe200078ec0ff */
[----:B------:R-:W-:Y:S01]  /*a1d0*/  IMAD.U32 R23, R11, 0x10000, RZ ;  /* 0x000100000b177824 */ /* 0x000fe200078e00ff */
[----:B------:R-:W-:Y:S02]  /*a1e0*/  SHF.L.U32 R19, R8, 0x10, RZ ;  /* 0x0000001008137819 */ /* 0x000fe400000006ff */
[----:B------:R-:W-:-:S02]  /*a1f0*/  SHF.L.U32 R25, R10, 0x10, RZ ;  /* 0x000000100a197819 */ /* 0x000fc400000006ff */
[----:B------:R-:W-:Y:S01]  /*a200*/  LOP3.LUT R24, R10, 0xffff0000, RZ, 0xc0, !PT ;  /* 0xffff00000a187812 */ /* 0x000fe200078ec0ff */
[-C--:B------:R-:W-:Y:S01]  /*a210*/  FMUL.FTZ R10, R20, R13.reuse ;  /* 0x0000000d140a7220 */ /* 0x080fe20000410000 */
[C---:B------:R-:W-:Y:S01]  /*a220*/  SHF.L.U32 R8, R9.reuse, 0x10, RZ ;  /* 0x0000001009087819 */ /* 0x040fe200000006ff */
[C---:B------:R-:W-:Y:S01]  /*a230*/  FMUL.FTZ R13, R22.reuse, R13 ;  /* 0x0000000d160d7220 */ /* 0x040fe20000410000 */
[----:B------:R-:W-:Y:S01]  /*a240*/  LOP3.LUT R9, R9, 0xffff0000, RZ, 0xc0, !PT ;  /* 0xffff000009097812 */ /* 0x000fe200078ec0ff */
[-C--:B------:R-:W-:Y:S01]  /*a250*/  FFMA.FTZ R10, R22, R19.reuse, -R10 ;  /* 0x00000013160a7223 */ /* 0x080fe2000001080a */
[----:B------:R-:W-:Y:S01]  /*a260*/  LOP3.LUT R26, R11, 0xffff0000, RZ, 0xc0, !PT ;  /* 0xffff00000b1a7812 */ /* 0x000fe200078ec0ff */
[----:B------:R-:W-:Y:S01]  /*a270*/  FFMA.FTZ R13, R20, R19, R13 ;  /* 0x00000013140d7223 */ /* 0x000fe2000001000d */
[----:B------:R-:W-:Y:S01]  /*a280*/  SHF.L.U32 R19, R14, 0x10, RZ ;  /* 0x000000100e137819 */ /* 0x000fe200000006ff */
[-C--:B------:R-:W-:Y:S01]  /*a290*/  FMUL.FTZ R11, R15, R9.reuse ;  /* 0x000000090f0b7220 */ /* 0x080fe20000410000 */
[----:B------:R-:W-:Y:S01]  /*a2a0*/  SHF.L.U32 R20, R18, 0x10, RZ ;  /* 0x0000001012147819 */ /* 0x000fe200000006ff */
[C---:B------:R-:W-:Y:S01]  /*a2b0*/  FMUL.FTZ R9, R21.reuse, R9 ;  /* 0x0000000915097220 */ /* 0x040fe20000410000 */
[----:B------:R-:W-:Y:S01]  /*a2c0*/  LOP3.LUT R14, R14, 0xffff0000, RZ, 0xc0, !PT ;  /* 0xffff00000e0e7812 */ /* 0x000fe200078ec0ff */
[-C--:B------:R-:W-:Y:S01]  /*a2d0*/  FFMA.FTZ R11, R21, R8.reuse, -R11 ;  /* 0x00000008150b7223 */ /* 0x080fe2000001080b */
[----:B------:R-:W-:Y:S01]  /*a2e0*/  LOP3.LUT R18, R18, 0xffff0000, RZ, 0xc0, !PT ;  /* 0xffff000012127812 */ /* 0x000fe200078ec0ff */
[----:B------:R-:W-:-:S02]  /*a2f0*/  FFMA.FTZ R22, R15, R8, R9 ;  /* 0x000000080f167223 */ /* 0x000fc40000010009 */
[----:B------:R-:W-:Y:S02]  /*a300*/  FMUL.FTZ R8, R19, R24 ;  /* 0x0000001813087220 */ /* 0x000fe40000410000 */
[----:B------:R-:W-:Y:S02]  /*a310*/  FMUL.FTZ R9, R14, R26 ;  /* 0x0000001a0e097220 */ /* 0x000fe40000410000 */
[----:B------:R-:W-:Y:S02]  /*a320*/  FMUL.FTZ R24, R20, R24 ;  /* 0x0000001814187220 */ /* 0x000fe40000410000 */
[C---:B------:R-:W-:Y:S02]  /*a330*/  FMUL.FTZ R26, R18.reuse, R26 ;  /* 0x0000001a121a7220 */ /* 0x040fe40000410000 */
[----:B------:R-:W-:Y:S01]  /*a340*/  FFMA.FTZ R18, R18, R23, -R9 ;  /* 0x0000001712127223 */ /* 0x000fe20000010809 */
[----:B------:R-:W-:Y:S01]  /*a350*/  F2FP.BF16.PACK_AB R9, R22, R11 ;  /* 0x0000000b1609723e */ /* 0x000fe200000010ff */
[-C--:B------:R-:W-:Y:S01]  /*a360*/  FFMA.FTZ R20, R20, R25.reuse, -R8 ;  /* 0x0000001914147223 */ /* 0x080fe20000010808 */
[----:B------:R-:W-:Y:S01]  /*a370*/  F2FP.BF16.PACK_AB R8, R13, R10 ;  /* 0x0000000a0d08723e */ /* 0x000fe200000010ff */
[----:B------:R-:W-:-:S02]  /*a380*/  FFMA.FTZ R19, R19, R25, R24 ;  /* 0x0000001913137223 */ /* 0x000fc40000010018 */
[----:B------:R-:W-:-:S03]  /*a390*/  FFMA.FTZ R23, R14, R23, R26 ;  /* 0x000000170e177223 */ /* 0x000fc6000001001a */
[----:B------:R-:W-:Y:S02]  /*a3a0*/  F2FP.BF16.PACK_AB R10, R19, R20 ;  /* 0x00000014130a723e */ /* 0x000fe400000010ff */
[----:B------:R-:W-:-:S05]  /*a3b0*/  F2FP.BF16.PACK_AB R11, R23, R18 ;  /* 0x00000012170b723e */ /* 0x000fca00000010ff */
[----:B------:R1:W-:Y:S01]  /*a3c0*/  STS.128 [R12+0xa000], R8 ;  /* 0x00a000080c007388 */ /* 0x0003e20000000c00 */
[----:B------:R-:W-:Y:S05]  /*a3d0*/  BRA `(.L_x_2075) ;  /* 0x00002f9000007947 */ /* 0x000fea0003800000 */
.L_x_2060:
        /* <DEDUP_REMOVED lines=50> */
.L_x_2087:
[----:B------:R-:W-:Y:S05]  /*a700*/  BSYNC B0 ;  /* 0x0000000000007941 */ /* 0x000fea0003800000 */
.L_x_2086:
[----:B---3-5:R-:W-:Y:S01]  /*a710*/  IMAD.MOV.U32 R46, RZ, RZ, R8 ;  /* 0x000000ffff2e7224 */ /* 0x028fe200078e0008 */
[----:B------:R-:W-:Y:S01]  /*a720*/  SHF.R.U64 R39, R8, 0x10, R9 ;  /* 0x0000001008277819 */ /* 0x000fe20000001209 */
[----:B------:R-:W-:Y:S01]  /*a730*/  IMAD R90, R90, -0x80, R41 ;  /* 0xffffff805a5a7824 */ /* 0x000fe200078e0229 */
[----:B------:R-:W-:Y:S01]  /*a740*/  SHF.R.U64 R43, R32, 0x10, R33 ;  /* 0x00000010202b7819 */ /* 0x000fe20000001221 */
[----:B------:R-:W-:Y:S01]  /*a750*/  IMAD.MOV.U32 R66, RZ, RZ, R32 ;  /* 0x000000ffff427224 */ /* 0x000fe200078e0020 */
[----:B------:R-:W-:Y:S01]  /*a760*/  PRMT R39, R46, 0x5410, R39 ;  /* 0x000054102e277816 */ /* 0x000fe20000000027 */
[--C-:B------:R-:W-:Y:S01]  /*a770*/  IMAD.MOV.U32 R67, RZ, RZ, R33.reuse ;  /* 0x000000ffff437224 */ /* 0x100fe200078e0021 */
[----:B------:R-:W-:Y:S01]  /*a780*/  IMNMX R46, R90, 0x80, PT ;  /* 0x000000805a2e7817 */ /* 0x000fe20003800200 */
[----:B------:R-:W-:Y:S01]  /*a790*/  IMAD.MOV.U32 R65, RZ, RZ, R34 ;  /* 0x000000ffff417224 */ /* 0x000fe200078e0022 */
[----:B------:R-:W-:Y:S01]  /*a7a0*/  SHF.R.U32.HI R42, RZ, 0x10, R33 ;  /* 0x00000010ff2a7819 */ /* 0x000fe20000011621 */
[----:B------:R-:W-:Y:S01]  /*a7b0*/  IMAD.MOV.U32 R63, RZ, RZ, R35 ;  /* 0x000000ffff3f7224 */ /* 0x000fe200078e0023 */
[----:B------:R-:W-:Y:S01]  /*a7c0*/  ISETP.GE.AND P0, PT, R19, R46, PT ;  /* 0x0000002e1300720c */ /* 0x000fe20003f06270 */
[----:B------:R-:W-:Y:S01]  /*a7d0*/  IMAD.MOV.U32 R38, RZ, RZ, R9 ;  /* 0x000000ffff267224 */ /* 0x000fe200078e0009 */
[----:B------:R-:W-:Y:S01]  /*a7e0*/  SHF.R.U64 R64, R34, 0x10, R35 ;  /* 0x0000001022407819 */ /* 0x000fe20000001223 */
[----:B------:R-:W-:Y:S01]  /*a7f0*/  IMAD.MOV.U32 R61, RZ, RZ, R29 ;  /* 0x000000ffff3d7224 */ /* 0x000fe200078e001d */
[----:B------:R-:W-:Y:S01]  /*a800*/  SHF.R.U32.HI R40, RZ, 0x10, R35 ;  /* 0x00000010ff287819 */ /* 0x000fe20000011623 */
[----:B------:R-:W-:Y:S01]  /*a810*/  IMAD.MOV.U32 R60, RZ, RZ, R30 ;  /* 0x000000ffff3c7224 */ /* 0x000fe200078e001e */
[----:B------:R-:W-:Y:S01]  /*a820*/  SHF.R.U32.HI R51, RZ, 0x10, R9 ;  /* 0x00000010ff337819 */ /* 0x000fe20000011609 */
[----:B------:R-:W-:Y:S01]  /*a830*/  IMAD.MOV.U32 R59, RZ, RZ, R31 ;  /* 0x000000ffff3b7224 */ /* 0x000fe200078e001f */
[--C-:B------:R-:W-:Y:S01]  /*a840*/  SHF.R.U64 R35, R28, 0x10, R29.reuse ;  /* 0x000000101c237819 */ /* 0x100fe2000000121d */
[----:B------:R-:W-:Y:S01]  /*a850*/  IMAD.MOV.U32 R50, RZ, RZ, R12 ;  /* 0x000000ffff327224 */ /* 0x000fe200078e000c */
[----:B------:R-:W-:Y:S01]  /*a860*/  SHF.R.U32.HI R34, RZ, 0x10, R29 ;  /* 0x00000010ff227819 */ /* 0x000fe2000001161d */
[----:B------:R-:W-:Y:S01]  /*a870*/  IMAD.MOV.U32 R62, RZ, RZ, R28 ;  /* 0x000000ffff3e7224 */ /* 0x000fe200078e001c */
[--C-:B------:R-:W-:Y:S01]  /*a880*/  SHF.R.U64 R33, R30, 0x10, R31.reuse ;  /* 0x000000101e217819 */ /* 0x100fe2000000121f */
[----:B------:R-:W-:Y:S01]  /*a890*/  IMAD.MOV.U32 R54, RZ, RZ, R24 ;  /* 0x000000ffff367224 */ /* 0x000fe200078e0018 */
[----:B------:R-:W-:Y:S01]  /*a8a0*/  SHF.R.U32.HI R32, RZ, 0x10, R31 ;  /* 0x00000010ff207819 */ /* 0x000fe2000001161f */
        /* <DEDUP_REMOVED lines=15> */
[--C-:B------:R-:W-:Y:S01]  /*a9a0*/  SHF.R.U64 R11, R14, 0x10, R15.reuse ;  /* 0x000000100e0b7819 */ /* 0x100fe2000000120f */
[--C-:B------:R-:W-:Y:S01]  /*a9b0*/  IMAD.MOV.U32 R28, RZ, RZ, R15.reuse ;  /* 0x000000ffff1c7224 */ /* 0x100fe200078e000f */
[----:B------:R-:W-:Y:S01]  /*a9c0*/  SHF.R.U32.HI R57, RZ, 0x10, R15 ;  /* 0x00000010ff397819 */ /* 0x000fe2000001160f */
[--C-:B------:R-:W-:Y:S01]  /*a9d0*/  IMAD.MOV.U32 R8, RZ, RZ, R21.reuse ;  /* 0x000000ffff087224 */ /* 0x100fe200078e0015 */
        /* <DEDUP_REMOVED lines=51> */
[----:B------:R-:W-:Y:S02]  /*ad10*/  LOP3.LUT R8, R13, 0x38, R8, 0xf8, !PT ;  /* 0x000000380d087812 */ /* 0x000fe400078ef808 */
        /* <DEDUP_REMOVED lines=79> */
.L_x_2091:
[----:B------:R-:W-:Y:S05]  /*b210*/  BSYNC B0 ;  /* 0x0000000000007941 */ /* 0x000fea0003800000 */
.L_x_2090:
        /* <DEDUP_REMOVED lines=106> */
.L_x_2093:
[----:B------:R-:W-:Y:S05]  /*b8c0*/  BSYNC B0 ;  /* 0x0000000000007941 */ /* 0x000fea0003800000 */
.L_x_2092:
        /* <DEDUP_REMOVED lines=105> */
.L_x_2089:
[----:B------:R-:W-:Y:S05]  /*bf60*/  BSYNC B1 ;  /* 0x0000000000017941 */ /* 0x000fea0003800000 */
.L_x_2088:
        /* <DEDUP_REMOVED lines=16> */
[C---:B------:R-:W-:Y:S01]  /*c070*/  LOP3.LUT R14, R9.reuse, 0x38, R18, 0xf8, !PT ;  /* 0x00000038090e7812 */ /* 0x040fe200078ef812 */
        /* <DEDUP_REMOVED lines=86> */
.L_x_2095:
[----:B------:R-:W-:Y:S05]  /*c5e0*/  BSYNC B0 ;  /* 0x0000000000007941 */ /* 0x000fea0003800000 */
.L_x_2094:
        /* <DEDUP_REMOVED lines=108> */
.L_x_2097:
[----:B------:R-:W-:Y:S05]  /*ccb0*/  BSYNC B0 ;  /* 0x0000000000007941 */ /* 0x000fea0003800000 */
.L_x_2096:
        /* <DEDUP_REMOVED lines=107> */
.L_x_2075:
[----:B------:R-:W-:Y:S05]  /*d370*/  BSYNC B2 ;  /* 0x0000000000027941 */ /* 0x000fea0003800000 */
.L_x_2059:
[----:B------:R-:W-:-:S04]  /*d380*/  DEPBAR.LE SB0, 0x2 ;  /* 0x000080800000791a */ /* 0x000fc80000000000 */
[----:B------:R-:W-:Y:S01]  /*d390*/  IMAD.SHL.U32 R44, R0, 0x2, RZ ;  /* 0x00000002002c7824 */ /* 0x000fe200078e00ff */
[----:B------:R-:W-:Y:S01]  /*d3a0*/  BAR.SYNC.DEFER_BLOCKING 0x0 ;  /* 0x0000000000007b1d */ /* 0x000fe20000010000 */
[----:B------:R-:W-:Y:S01]  /*d3b0*/  IMAD.SHL.U32 R183, R4, 0x2, RZ ;  /* 0x0000000204b77824 */ /* 0x000fe200078e00ff */
[----:B-1----:R-:W-:Y:S01]  /*d3c0*/  @P3 LEA.HI.SX32 R9, R133, 0xfffffffe, 0x1a ;  /* 0xfffffffe85093811 */ /* 0x002fe200078fd2ff */
[----:B------:R-:W-:Y:S01]  /*d3d0*/  IMAD.MOV.U32 R4, RZ, RZ, 0x20 ;  /* 0x00000020ff047424 */ /* 0x000fe200078e00ff */
[----:B------:R-:W-:Y:S01]  /*d3e0*/  LEA R182, R0, 0x18100, 0x1 ;  /* 0x0001810000b67811 */ /* 0x000fe200078e08ff */
[----:B------:R-:W-:Y:S01]  /*d3f0*/  IMAD.SHL.U32 R181, R3, 0x2, RZ ;  /* 0x0000000203b57824 */ /* 0x000fe200078e00ff */
[----:B------:R-:W-:Y:S01]  /*d400*/  @P3 SHF.R.S32.HI R8, RZ, 0x1f, R9 ;  /* 0x0000001fff083819 */ /* 0x000fe20000011409 */
[----:B------:R-:W-:Y:S01]  /*d410*/  @P3 IMAD R16, R16, R9, RZ ;  /* 0x0000000910103224 */ /* 0x000fe200078e02ff */
[----:B------:R-:W-:Y:S01]  /*d420*/  SEL R0, R4, 0xffffffe0, !P1 ;  /* 0xffffffe004007807 */ /* 0x000fe20004800000 */
[----:B------:R-:W-:Y:S01]  /*d430*/  @P3 IMAD.WIDE.U32 R10, R9, R17, R198 ;  /* 0x00000011090a3225 */ /* 0x000fe200078e00c6 */
[----:B------:R-:W-:-:S02]  /*d440*/  P2R R135, PR, RZ, 0x2 ;  /* 0x00000002ff877803 */ /* 0x000fc40000000000 */
[----:B------:R-:W-:Y:S01]  /*d450*/  LOP3.LUT P1, RZ, R186, 0x1, RZ, 0xc0, !PT ;  /* 0x00000001baff7812 */ /* 0x000fe2000782c0ff */
[----:B------:R-:W-:Y:S01]  /*d460*/  @P3 IMAD R8, R8, R17, R16 ;  /* 0x0000001108083224 */ /* 0x000fe200078e0210 */
[----:B------:R-:W-:Y:S01]  /*d470*/  @P3 LEA R20, P0, R10, c[0x0][0x1f8], 0x1 ;  /* 0x00007e000a143a11 */ /* 0x000fe200078008ff */
[----:B------:R-:W-:Y:S01]  /*d480*/  IMAD.IADD R3, R182, 0x1, R181 ;  /* 0x00000001b6037824 */ /* 0x000fe200078e02b5 */
[----:B------:R-:W-:Y:S01]  /*d490*/  LOP3.LUT P4, RZ, R7, 0x4, RZ, 0xc0, !PT ;  /* 0x0000000407ff7812 */ /* 0x000fe2000788c0ff */
[----:B------:R-:W-:Y:S01]  /*d4a0*/  @P3 IMAD.IADD R8, R11, 0x1, R8 ;  /* 0x000000010b083824 */ /* 0x000fe200078e0208 */
[----:B------:R-:W-:Y:S01]  /*d4b0*/  LOP3.LUT R80, R80, 0xffffffe0, RZ, 0xc0, !PT ;  /* 0xffffffe050507812 */ /* 0x000fe200078ec0ff */
[----:B------:R-:W-:Y:S02]  /*d4c0*/  IMAD.IADD R85, R183, 0x1, R0 ;  /* 0x00000001b7557824 */ /* 0x000fe400078e0200 */
[----:B------:R-:W-:Y:S01]  /*d4d0*/  IMAD.MOV.U32 R4, RZ, RZ, 0x40 ;  /* 0x00000040ff047424 */ /* 0x000fe200078e00ff */
[----:B------:R-:W-:Y:S01]  /*d4e0*/  @P3 LEA.HI.X R21, R10, c[0x0][0x1fc], R8, 0x1, P0 ;  /* 0x00007f000a153a11 */ /* 0x000fe200000f0c08 */
[----:B------:R-:W-:Y:S01]  /*d4f0*/  IMAD.IADD R89, R89, 0x1, -R80 ;  /* 0x0000000159597824 */ /* 0x000fe200078e0a50 */
[----:B------:R-:W-:Y:S01]  /*d500*/  LDSM.16.M88.4 R44, [R44+0x18100] ;  /* 0x018100002c2c783b */ /* 0x000fe20000000200 */
[----:B------:R-:W-:Y:S01]  /*d510*/  @P3 IADD3 R68, P0, R6, R20, RZ ;  /* 0x0000001406443210 */ /* 0x000fe20007f1e0ff */
[----:B------:R-:W-:Y:S01]  /*d520*/  IMAD.SHL.U32 R177, R2, 0x2, RZ ;  /* 0x0000000202b17824 */ /* 0x000fe200078e00ff */
[C---:B------:R-:W-:Y:S01]  /*d530*/  SEL R0, R4.reuse, 0xffffffc0, !P4 ;  /* 0xffffffc004007807 */ /* 0x040fe20006000000 */
[----:B------:R-:W1:Y:S01]  /*d540*/  LDSM.16.M88.4 R32, [R183+0xc100] ;  /* 0x00c10000b720783b */ /* 0x000e620000000200 */
[----:B------:R-:W-:Y:S01]  /*d550*/  SEL R180, R4, 0xffffffc0, !P2 ;  /* 0xffffffc004b47807 */ /* 0x000fe20005000000 */
[----:B------:R-:W-:-:S02]  /*d560*/  @P3 IMAD.X R69, R5, 0x1, R21, P0 ;  /* 0x0000000105453824 */ /* 0x000fc400000e0615 */
[----:B------:R-:W2:Y:S01]  /*d570*/  LDSM.16.M88.4 R24, [R183+0xc900] ;  /* 0x00c90000b718783b */ /* 0x000ea20000000200 */
[----:B------:R-:W-:Y:S02]  /*d580*/  IMAD.IADD R179, R182, 0x1, R0 ;  /* 0x00000001b6b37824 */ /* 0x000fe400078e0200 */
[----:B------:R-:W-:Y:S01]  /*d590*/  IMAD.IADD R83, R183, 0x1, R180 ;  /* 0x00000001b7537824 */ /* 0x000fe200078e02b4 */
[----:B------:R-:W3:Y:S01]  /*d5a0*/  LDSM.16.M88.4 R16, [R183+0xd100] ;  /* 0x00d10000b710783b */ /* 0x000ee20000000200 */
[----:B------:R-:W-:Y:S02]  /*d5b0*/  IMAD.IADD R178, R3, 0x1, R0 ;  /* 0x0000000103b27824 */ /* 0x000fe400078e0200 */
[----:B------:R-:W-:Y:S01]  /*d5c0*/  IMAD.IADD R82, R180, 0x1, R85 ;  /* 0x00000001b4527824 */ /* 0x000fe200078e0255 */
[----:B------:R-:W4:Y:S01]  /*d5d0*/  LDSM.16.M88.4 R40, [R183+0xd900] ;  /* 0x00d90000b728783b */ /* 0x000f220000000200 */
[--C-:B------:R-:W-:Y:S02]  /*d5e0*/  IMAD.IADD R173, R181, 0x1, R177.reuse ;  /* 0x00000001b5ad7824 */ /* 0x100fe400078e02b1 */
[C---:B------:R-:W-:Y:S01]  /*d5f0*/  IMAD.IADD R176, R0.reuse, 0x1, R177 ;  /* 0x0000000100b07824 */ /* 0x040fe200078e02b1 */
[----:B------:R-:W-:Y:S01]  /*d600*/  LDSM.16.M88.4 R60, [R3] ;  /* 0x00000000033c783b */ /* 0x000fe20000000200 */
[----:B------:R-:W-:-:S02]  /*d610*/  IMAD.IADD R0, R0, 0x1, R173 ;  /* 0x0000000100007824 */ /* 0x000fc400078e02ad */
[----:B------:R-:W-:Y:S01]  /*d620*/  IMAD.IADD R164, R181, 0x1, R176 ;  /* 0x00000001b5a47824 */ /* 0x000fe200078e02b0 */
[----:B------:R-:W5:Y:S04]  /*d630*/  LDSM.16.M88.4 R8, [R85+0xc100] ;  /* 0x00c100005508783b */ /* 0x000f680000000200 */
[----:B------:R-:W3:Y:S04]  /*d640*/  LDSM.16.M88.4 R56, [R85+0xc900] ;  /* 0x00c900005538783b */ /* 0x000ee80000000200 */
[----:B------:R-:W3:Y:S04]  /*d650*/  LDSM.16.M88.4 R52, [R85+0xd100] ;  /* 0x00d100005534783b */ /* 0x000ee80000000200 */
[----:B------:R-:W3:Y:S04]  /*d660*/  LDSM.16.M88.4 R48, [R85+0xd900] ;  /* 0x00d900005530783b */ /* 0x000ee80000000200 */
        /* <DEDUP_REMOVED lines=15> */
[----:B------:R-:W-:Y:S01]  /*d760*/  LDSM.16.M88.4 R72, [R182+0x4000] ;  /* 0x00400000b648783b */ /* 0x000fe20000000200 */
[C---:B---3--:R-:W-:Y:S03]  /*d770*/  HMMA.16816.F32.BF16 R20, R44.reuse, R16, RZ ;  /* 0x000000102c14723c */ /* 0x048fe600000418ff */
[----:B------:R-:W-:Y:S04]  /*d780*/  LDSM.16.M88.4 R76, [R183+0xf100] ;  /* 0x00f10000b74c783b */ /* 0x000fe80000000200 */
[----:B------:R-:W0:Y:S01]  /*d790*/  LDGDEPBAR ;  /* 0x00000000000079af */ /* 0x000e220000000000 */
[C---:B------:R-:W-:Y:S03]  /*d7a0*/  HMMA.16816.F32.BF16 R16, R44.reuse, R18, RZ ;  /* 0x000000122c10723c */ /* 0x040fe600000418ff */
[----:B-1----:R-:W-:Y:S05]  /*d7b0*/  LDSM.16.M88.4 R68, [R183+0xf900] ;  /* 0x00f90000b744783b */ /* 0x002fea0000000200 */
[C---:B----4-:R-:W-:Y:S08]  /*d7c0*/  HMMA.16816.F32.BF16 R64, R44.reuse, R40, RZ ;  /* 0x000000282c40723c */ /* 0x050ff000000418ff */
[----:B------:R-:W-:Y:S01]  /*d7d0*/  HMMA.16816.F32.BF16 R44, R44, R42, RZ ;  /* 0x0000002a2c2c723c */ /* 0x000fe200000418ff */
[----:B------:R-:W1:Y:S07]  /*d7e0*/  LDSM.16.M88.4 R40, [R83+0xc900] ;  /* 0x00c900005328783b */ /* 0x000e6e0000000200 */
[C---:B-----5:R-:W-:Y:S08]  /*d7f0*/  HMMA.16816.F32.BF16 R36, R60.reuse, R8, R36 ;  /* 0x000000083c24723c */ /* 0x060ff00000041824 */
[C---:B------:R-:W-:Y:S01]  /*d800*/  HMMA.16816.F32.BF16 R32, R60.reuse, R10, R32 ;  /* 0x0000000a3c20723c */ /* 0x040fe20000041820 */
[----:B------:R-:W3:Y:S07]  /*d810*/  LDSM.16.M88.4 R8, [R83+0xd100] ;  /* 0x00d100005308783b */ /* 0x000eee0000000200 */
        /* <DEDUP_REMOVED lines=8> */
[----:B------:R-:W-:Y:S04]  /*d8a0*/  LDSM.16.M88.4 R48, [R82+0xc900] ;  /* 0x00c900005230783b */ /* 0x000fe80000000200 */
[----:B------:R-:W-:Y:S03]  /*d8b0*/  LDSM.16.M88.4 R44, [R82+0xd100] ;  /* 0x00d10000522c783b */ /* 0x000fe60000000200 */
[C---:B--2---:R-:W-:Y:S08]  /*d8c0*/  HMMA.16816.F32.BF16 R36, R4.reuse, R12, R36 ;  /* 0x0000000c0424723c */ /* 0x044ff00000041824 */
[C---:B------:R-:W-:Y:S01]  /*d8d0*/  HMMA.16816.F32.BF16 R32, R4.reuse, R14, R32 ;  /* 0x0000000e0420723c */ /* 0x040fe20000041820 */
[----:B------:R-:W2:Y:S07]  /*d8e0*/  LDSM.16.M88.4 R12, [R178] ;  /* 0x00000000b20c783b */ /* 0x000eae0000000200 */
        /* <DEDUP_REMOVED lines=15> */
[----:B------:R-:W5:Y:S07]  /*d9e0*/  LDSM.16.M88.4 R48, [R85+0xe900] ;  /* 0x00e900005530783b */ /* 0x000f6e0000000200 */
[C---:B------:R-:W-:Y:S08]  /*d9f0*/  HMMA.16816.F32.BF16 R20, R12.reuse, R44, R20 ;  /* 0x0000002c0c14723c */ /* 0x040ff00000041814 */
[C---:B------:R-:W-:Y:S01]  /*da00*/  HMMA.16816.F32.BF16 R16, R12.reuse, R46, R16 ;  /* 0x0000002e0c10723c */ /* 0x040fe20000041810 */
[----:B------:R-:W2:Y:S07]  /*da10*/  LDSM.16.M88.4 R44, [R85+0xf100] ;  /* 0x00f10000552c783b */ /* 0x000eae0000000200 */
[C---:B-1----:R-:W-:Y:S08]  /*da20*/  HMMA.16816.F32.BF16 R64, R12.reuse, R40, R64 ;  /* 0x000000280c40723c */ /* 0x042ff00000041840 */
[----:B------:R-:W-:Y:S01]  /*da30*/  HMMA.16816.F32.BF16 R60, R12, R42, R60 ;  /* 0x0000002a0c3c723c */ /* 0x000fe2000004183c */
[----:B------:R-:W1:Y:S04]  /*da40*/  LDSM.16.M88.4 R40, [R85+0xf900] ;  /* 0x00f900005528783b */ /* 0x000e680000000200 */
[----:B------:R-:W-:Y:S03]  /*da50*/  LDSM.16.M88.4 R12, [R179+0x4000] ;  /* 0x00400000b30c783b */ /* 0x000fe60000000200 */
        /* <DEDUP_REMOVED lines=8> */
[C---:B------:R-:W-:Y:S08]  /*dae0*/  HMMA.16816.F32.BF16 R64, R72.reuse, R68, R64 ;  /* 0x000000444840723c */ /* 0x040ff00000041840 */
[----:B------:R-:W-:Y:S01]  /*daf0*/  HMMA.16816.F32.BF16 R60, R72, R70, R60 ;  /* 0x00000046483c723c */ /* 0x000fe2000004183c */
[----:B------:R-:W-:Y:S04]  /*db00*/  LDSM.16.M88.4 R68, [R82+0xf900] ;  /* 0x00f900005244783b */ /* 0x000fe80000000200 */
[----:B------:R-:W-:Y:S03]  /*db10*/  LDSM.16.M88.4 R72, [R3+0x8000] ;  /* 0x008000000348783b */ /* 0x000fe60000000200 */
[C---:B--2---:R-:W-:Y:S08]  /*db20*/  HMMA.16816.F32.BF16 R36, R56.reuse, R52, R36 ;  /* 0x000000343824723c */ /* 0x044ff00000041824 */
[C---:B------:R-:W-:Y:S01]  /*db30*/  HMMA.16816.F32.BF16 R32, R56.reuse, R54, R32 ;  /* 0x000000363820723c */ /* 0x040fe20000041820 */
[----:B------:R-:W-:Y:S07]  /*db40*/  LDSM.16.M88.4 R52, [R183+0x10100] ;  /* 0x01010000b734783b */ /* 0x000fee0000000200 */
[C---:B-----5:R-:W-:Y:S08]  /*db50*/  HMMA.16816.F32.BF16 R28, R56.reuse, R48, R28 ;  /* 0x00000030381c723c */ /* 0x060ff0000004181c */
[C---:B------:R-:W-:Y:S01]  /*db60*/  HMMA.16816.F32.BF16 R24, R56.reuse, R50, R24 ;  /* 0x000000323818723c */ /* 0x040fe20000041818 */
[----:B------:R-:W2:Y:S07]  /*db70*/  LDSM.16.M88.4 R48, [R83+0xf100] ;  /* 0x00f100005330783b */ /* 0x000eae0000000200 */
[C---:B------:R-:W-:Y:S08]  /*db80*/  HMMA.16816.F32.BF16 R20, R56.reuse, R44, R20 ;  /* 0x0000002c3814723c */ /* 0x040ff00000041814 */
[C---:B------:R-:W-:Y:S01]  /*db90*/  HMMA.16816.F32.BF16 R16, R56.reuse, R46, R16 ;  /* 0x0000002e3810723c */ /* 0x040fe20000041810 */
[----:B------:R-:W5:Y:S07]  /*dba0*/  LDSM.16.M88.4 R44, [R83+0xf900] ;  /* 0x00f90000532c783b */ /* 0x000f6e0000000200 */
[C---:B-1----:R-:W-:Y:S08]  /*dbb0*/  HMMA.16816.F32.BF16 R64, R56.reuse, R40, R64 ;  /* 0x000000283840723c */ /* 0x042ff00000041840 */
[----:B------:R-:W-:Y:S01]  /*dbc0*/  HMMA.16816.F32.BF16 R60, R56, R42, R60 ;  /* 0x0000002a383c723c */ /* 0x000fe2000004183c */
[----:B------:R-:W-:Y:S04]  /*dbd0*/  LDSM.16.M88.4 R40, [R178+0x4000] ;  /* 0x00400000b228783b */ /* 0x000fe80000000200 */
[----:B------:R-:W-:Y:S03]  /*dbe0*/  LDSM.16.M88.4 R56, [R182+0x8000] ;  /* 0x00800000b638783b */ /* 0x000fe60000000200 */
[C---:B---3--:R-:W-:Y:S08]  /*dbf0*/  HMMA.16816.F32.BF16 R36, R12.reuse, R8, R36 ;  /* 0x000000080c24723c */ /* 0x048ff00000041824 */
[C---:B------:R-:W-:Y:S01]  /*dc00*/  HMMA.16816.F32.BF16 R32, R12.reuse, R10, R32 ;  /* 0x0000000a0c20723c */ /* 0x040fe20000041820 */
[----:B------:R-:W1:Y:S07]  /*dc10*/  LDSM.16.M88.4 R8, [R82+0xe100] ;  /* 0x00e100005208783b */ /* 0x000e6e0000000200 */
[C---:B----4-:R-:W-:Y:S08]  /*dc20*/  HMMA.16816.F32.BF16 R28, R12.reuse, R4, R28 ;  /* 0x000000040c1c723c */ /* 0x050ff0000004181c */
[C---:B------:R-:W-:Y:S01]  /*dc30*/  HMMA.16816.F32.BF16 R24, R12.reuse, R6, R24 ;  /* 0x000000060c18723c */ /* 0x040fe20000041818 */
[----:B------:R-:W3:Y:S07]  /*dc40*/  LDSM.16.M88.4 R4, [R82+0xe900] ;  /* 0x00e900005204783b */ /* 0x000eee0000000200 */
[C---:B--2---:R-:W-:Y:S08]  /*dc50*/  HMMA.16816.F32.BF16 R20, R12.reuse, R48, R20 ;  /* 0x000000300c14723c */ /* 0x044ff00000041814 */
[C---:B------:R-:W-:Y:S01]  /*dc60*/  HMMA.16816.F32.BF16 R16, R12.reuse, R50, R16 ;  /* 0x000000320c10723c */ /* 0x040fe20000041810 */
[----:B------:R-:W2:Y:S07]  /*dc70*/  LDSM.16.M88.4 R48, [R82+0xf100] ;  /* 0x00f100005230783b */ /* 0x000eae0000000200 */
[C---:B-----5:R-:W-:Y:S08]  /*dc80*/  HMMA.16816.F32.BF16 R64, R12.reuse, R44, R64 ;  /* 0x0000002c0c40723c */ /* 0x060ff00000041840 */
        /* <DEDUP_REMOVED lines=14> */
[----:B------:R-:W2:Y:S04]  /*dd70*/  LDSM.16.M88.4 R40, [R85+0x10900] ;  /* 0x010900005528783b */ /* 0x000ea80000000200 */
[----:B------:R-:W-:Y:S03]  /*dd80*/  LDSM.16.M88.4 R68, [R85+0x11900] ;  /* 0x011900005544783b */ /* 0x000fe60000000200 */
[C---:B------:R-:W-:Y:S08]  /*dd90*/  HMMA.16816.F32.BF16 R36, R56.reuse, R52, R36 ;  /* 0x000000343824723c */ /* 0x040ff00000041824 */
[C---:B------:R-:W-:Y:S08]  /*dda0*/  HMMA.16816.F32.BF16 R32, R56.reuse, R54, R32 ;  /* 0x000000363820723c */ /* 0x040ff00000041820 */
[C---:B----4-:R-:W-:Y:S08]  /*ddb0*/  HMMA.16816.F32.BF16 R28, R56.reuse, R12, R28 ;  /* 0x0000000c381c723c */ /* 0x050ff0000004181c */
[C---:B------:R-:W-:Y:S01]  /*ddc0*/  HMMA.16816.F32.BF16 R24, R56.reuse, R14, R24 ;  /* 0x0000000e3818723c */ /* 0x040fe20000041818 */
[----:B------:R-:W-:Y:S07]  /*ddd0*/  LDSM.16.M88.4 R12, [R83+0x10100] ;  /* 0x01010000530c783b */ /* 0x000fee0000000200 */
[C---:B-1----:R-:W-:Y:S01]  /*dde0*/  HMMA.16816.F32.BF16 R52, R56.reuse, R8, R20 ;  /* 0x000000083834723c */ /* 0x042fe20000041814 */
[----:B------:R-:W1:Y:S07]  /*ddf0*/  LDSM.16.M88.4 R20, [R179+0x8000] ;  /* 0x00800000b314783b */ /* 0x000e6e0000000200 */
[C---:B------:R-:W-:Y:S01]  /*de00*/  HMMA.16816.F32.BF16 R16, R56.reuse, R10, R16 ;  /* 0x0000000a3810723c */ /* 0x040fe20000041810 */
[----:B------:R-:W-:Y:S07]  /*de10*/  LDSM.16.M88.4 R8, [R83+0x11100] ;  /* 0x011100005308783b */ /* 0x000fee0000000200 */
[C---:B---3--:R-:W-:Y:S08]  /*de20*/  HMMA.16816.F32.BF16 R64, R56.reuse, R4, R64 ;  /* 0x000000043840723c */ /* 0x048ff00000041840 */
[----:B------:R-:W-:Y:S01]  /*de30*/  HMMA.16816.F32.BF16 R60, R56, R6, R60 ;  /* 0x00000006383c723c */ /* 0x000fe2000004183c */
[----:B------:R-:W3:Y:S04]  /*de40*/  LDSM.16.M88.4 R4, [R83+0x10900] ;  /* 0x010900005304783b */ /* 0x000ee80000000200 */
[----:B------:R-:W-:Y:S03]  /*de50*/  LDSM.16.M88.4 R56, [R82+0x11100] ;  /* 0x011100005238783b */ /* 0x000fe60000000200 */
        /* <DEDUP_REMOVED lines=8> */
[----:B------:R-:W4:Y:S07]  /*dee0*/  LDSM.16.M88.4 R48, [R83+0x11900] ;  /* 0x011900005330783b */ /* 0x000f2e0000000200 */
[C---:B-1----:R-:W-:Y:S08]  /*def0*/  HMMA.16816.F32.BF16 R36, R20.reuse, R12, R36 ;  /* 0x0000000c1424723c */ /* 0x042ff00000041824 */
[----:B------:R-:W-:Y:S01]  /*df00*/  HMMA.16816.F32.BF16 R32, R20, R14, R32 ;  /* 0x0000000e1420723c */ /* 0x000fe20000041820 */
[----:B------:R-:W1:Y:S07]  /*df10*/  LDSM.16.M88.4 R12, [R82+0x10900] ;  /* 0x01090000520c783b */ /* 0x000e6e0000000200 */
[----:B------:R-:W-:Y:S08]  /*df20*/  HMMA.16816.F32.BF16 R64, R72, R68, R64 ;  /* 0x000000444840723c */ /* 0x000ff00000041840 */
[C---:B---3--:R-:W-:Y:S08]  /*df30*/  HMMA.16816.F32.BF16 R28, R20.reuse, R4, R28 ;  /* 0x00000004141c723c */ /* 0x048ff0000004181c */
[----:B------:R-:W-:Y:S01]  /*df40*/  HMMA.16816.F32.BF16 R24, R20, R6, R24 ;  /* 0x000000061418723c */ /* 0x000fe20000041818 */
[----:B------:R-:W3:Y:S01]  /*df50*/  LDSM.16.M88.4 R4, [R82+0x11900] ;  /* 0x011900005204783b */ /* 0x000ee20000000200 */
[----:B------:R-:W-:-:S04]  /*df60*/  DEPBAR.LE SB0, 0x2 ;  /* 0x000080800000791a */ /* 0x000fc80000000000 */
[----:B------:R-:W-:Y:S02]  /*df70*/  BAR.SYNC.DEFER_BLOCKING 0x0 ;  /* 0x0000000000007b1d */ /* 0x000fe40000010000 */
[----:B------:R-:W-:Y:S08]  /*df80*/  HMMA.16816.F32.BF16 R60, R72, R70, R60 ;  /* 0x00000046483c723c */ /* 0x000ff0000004183c */
[----:B------:R-:W-:Y:S07]  /*df90*/  HMMA.16816.F32.BF16 R52, R20, R8, R52 ;  /* 0x000000081434723c */ /* 0x000fee0000041834 */
[----:B------:R-:W-:Y:S01]  /*dfa0*/  SHF.R.S32.HI R8, RZ, 0x1f, R89 ;  /* 0x0000001fff087819 */ /* 0x000fe20000011459 */
[----:B--2---:R-:W-:Y:S03]  /*dfb0*/  HMMA.16816.F32.BF16 R36, R44, R40, R36 ;  /* 0x000000282c24723c */ /* 0x004fe60000041824 */
[----:B------:R-:W-:Y:S01]  /*dfc0*/  LEA.HI R3, R8, R89, RZ, 0x2 ;  /* 0x0000005908037211 */ /* 0x000fe200078f10ff */
[----:B------:R-:W-:Y:S03]  /*dfd0*/  LDSM.16.MT88.4 R124, [R177+0x100] ;  /* 0x00010000b17c783b */ /* 0x000fe60000004200 */
[----:B------:R-:W-:Y:S01]  /*dfe0*/  LOP3.LUT R8, R3, 0x7ffffffc, RZ, 0xc0, !PT ;  /* 0x7ffffffc03087812 */ /* 0x000fe200078ec0ff */
[----:B----4-:R-:W-:Y:S01]  /*dff0*/  HMMA.16816.F32.BF16 R64, R20, R48, R64 ;  /* 0x000000301440723c */ /* 0x010fe20000041840 */
[----:B------:R-:W-:Y:S03]  /*e000*/  LDSM.16.MT88.4 R72, [R173+0x2100] ;  /* 0x00210000ad48783b */ /* 0x000fe60000004200 */
[----:B------:R-:W-:-:S02]  /*e010*/  IMAD.IADD R3, R89, 0x1, -R8 ;  /* 0x0000000159037824 */ /* 0x000fc400078e0a08 */
[----:B------:R-:W-:Y:S01]  /*e020*/  IMAD R8, R81, -0x40, R92 ;  /* 0xffffffc051087824 */ /* 0x000fe200078e025c */
[----:B------:R-:W-:Y:S01]  /*e030*/  LDSM.16.MT88.4 R88, [R164+0x2100] ;  /* 0x00210000a458783b */ /* 0x000fe20000004200 */
[----:B------:R-:W-:Y:S02]  /*e040*/  HMMA.16816.F32.BF16 R32, R44, R42, R32 ;  /* 0x0000002a2c20723c */ /* 0x000fe40000041820 */
[----:B------:R-:W-:Y:S01]  /*e050*/  IMAD R3, R3, -0x2, R8 ;  /* 0xfffffffe03037824 */ /* 0x000fe200078e0208 */
[----:B------:R-:W-:Y:S04]  /*e060*/  LDSM.16.MT88.4 R40, [R173+0x100] ;  /* 0x00010000ad28783b */ /* 0x000fe80000004200 */
[C---:B------:R-:W-:Y:S01]  /*e070*/  ISETP.GT.AND P0, PT, R3.reuse, RZ, PT ;  /* 0x000000ff0300720c */ /* 0x040fe20003f04270 */
[----:B------:R-:W-:Y:S01]  /*e080*/  HMMA.16816.F32.BF16 R60, R20, R50, R60 ;  /* 0x00000032143c723c */ /* 0x000fe2000004183c */
[----:B------:R-:W-:Y:S01]  /*e090*/  ISETP.GT.AND P2, PT, R3, 0x1, PT ;  /* 0x000000010300780c */ /* 0x000fe20003f44270 */
[----:B------:R-:W-:Y:S01]  /*e0a0*/  LDSM.16.MT88.4 R48, [R176+0x100] ;  /* 0x00010000b030783b */ /* 0x000fe20000004200 */
[----:B------:R-:W-:-:S02]  /*e0b0*/  FSEL R38, R38, -INF , P0 ;  /* 0xff80000026267808 */ /* 0x000fc40000000000 */
[----:B------:R-:W-:Y:S01]  /*e0c0*/  FSEL R37, R37, -INF , P2 ;  /* 0xff80000025257808 */ /* 0x000fe20001000000 */
[----:B------:R-:W-:Y:S01]  /*e0d0*/  LDSM.16.MT88.4 R80, [R176+0x2100] ;  /* 0x00210000b050783b */ /* 0x000fe20000004200 */
[----:B------:R-:W-:Y:S01]  /*e0e0*/  FSEL R39, R39, -INF , P2 ;  /* 0xff80000027277808 */ /* 0x000fe20001000000 */
[----:B------:R-:W-:Y:S01]  /*e0f0*/  HMMA.16816.F32.BF16 R16, R20, R10, R16 ;  /* 0x0000000a1410723c */ /* 0x000fe20000041810 */
[C---:B------:R-:W-:Y:S01]  /*e100*/  ISETP.GT.AND P2, PT, R3.reuse, 0x9, PT ;  /* 0x000000090300780c */ /* 0x040fe20003f44270 */
[----:B------:R-:W-:Y:S01]  /*e110*/  LDSM.16.MT88.4 R96, [R177+0x4100] ;  /* 0x00410000b160783b */ /* 0x000fe20000004200 */
[----:B------:R-:W-:-:S03]  /*e120*/  ISETP.GT.AND P4, PT, R3, 0x21, PT ;  /* 0x000000210300780c */ /* 0x000fc60003f84270 */
[----:B------:R-:W-:Y:S01]  /*e130*/  LDSM.16.MT88.4 R104, [R173+0x4100] ;  /* 0x00410000ad68783b */ /* 0x000fe20000004200 */
[----:B------:R-:W-:Y:S01]  /*e140*/  FSEL R21, R36, -INF , P0 ;  /* 0xff80000024157808 */ /* 0x000fe20000000000 */
[C---:B-1----:R-:W-:Y:S01]  /*e150*/  HMMA.16816.F32.BF16 R28, R44.reuse, R12, R28 ;  /* 0x0000000c2c1c723c */ /* 0x042fe2000004181c */
[----:B------:R-:W-:Y:S01]  /*e160*/  ISETP.GT.AND P0, PT, R3, 0x8, PT ;  /* 0x000000080300780c */ /* 0x000fe20003f04270 */
[----:B------:R-:W-:Y:S01]  /*e170*/  LDSM.16.MT88.4 R108, [R176+0x4100] ;  /* 0x00410000b06c783b */ /* 0x000fe20000004200 */
[----:B------:R-:W-:Y:S02]  /*e180*/  FSEL R33, R33, -INF , P2 ;  /* 0xff80000021217808 */ /* 0x000fe40001000000 */
[----:B------:R-:W-:Y:S01]  /*e190*/  FSEL R23, R32, -INF , P0 ;  /* 0xff80000020177808 */ /* 0x000fe20000000000 */
[----:B------:R-:W-:Y:S01]  /*e1a0*/  LDSM.16.MT88.4 R140, [R173+0x900] ;  /* 0x00090000ad8c783b */ /* 0x000fe20000004200 */
[----:B------:R-:W-:Y:S01]  /*e1b0*/  FSEL R35, R35, -INF , P2 ;  /* 0xff80000023237808 */ /* 0x000fe20001000000 */
[C---:B------:R-:W-:Y:S01]  /*e1c0*/  HMMA.16816.F32.BF16 R24, R44.reuse, R14, R24 ;  /* 0x0000000e2c18723c */ /* 0x040fe20000041818 */
[C---:B------:R-:W-:Y:S01]  /*e1d0*/  ISETP.GT.AND P2, PT, R3.reuse, 0x11, PT ;  /* 0x000000110300780c */ /* 0x040fe20003f44270 */
[----:B------:R-:W-:Y:S05]  /*e1e0*/  LDSM.16.MT88.4 R136, [R176+0x900] ;  /* 0x00090000b088783b */ /* 0x000fea0000004200 */
[----:B------:R-:W-:Y:S01]  /*e1f0*/  FSEL R15, R34, -INF , P0 ;  /* 0xff800000220f7808 */ /* 0x000fe20000000000 */
[----:B---3--:R-:W-:Y:S01]  /*e200*/  HMMA.16816.F32.BF16 R64, R44, R4, R64 ;  /* 0x000000042c40723c */ /* 0x008fe20000041840 */
[----:B------:R-:W-:-:S06]  /*e210*/  ISETP.GT.AND P0, PT, R3, 0x10, PT ;  /* 0x000000100300780c */ /* 0x000fcc0003f04270 */
[----:B------:R-:W-:Y:S01]  /*e220*/  FMNMX.FTZ R4, R21, R37, !PT ;  /* 0x0000002515047209 */ /* 0x000fe20007810000 */
[C---:B------:R-:W-:Y:S01]  /*e230*/  HMMA.16816.F32.BF16 R52, R44.reuse, R56, R52 ;  /* 0x000000382c34723c */ /* 0x040fe20000041834 */
[----:B------:R-:W-:Y:S02]  /*e240*/  FSEL R13, R30, -INF , P0 ;  /* 0xff8000001e0d7808 */ /* 0x000fe40000000000 */
[----:B------:R-:W-:Y:S02]  /*e250*/  FMNMX.FTZ R4, R23, R4, !PT ;  /* 0x0000000417047209 */ /* 0x000fe40007810000 */
[----:B------:R-:W-:Y:S02]  /*e260*/  FSEL R29, R29, -INF , P2 ;  /* 0xff8000001d1d7808 */ /* 0x000fe40001000000 */
[----:B------:R-:W-:Y:S01]  /*e270*/  FMNMX.FTZ R4, R33, R4, !PT ;  /* 0x0000000421047209 */ /* 0x000fe20007810000 */
[----:B------:R-:W-:Y:S01]  /*e280*/  HMMA.16816.F32.BF16 R60, R44, R6, R60 ;  /* 0x000000062c3c723c */ /* 0x000fe2000004183c */
[----:B------:R-:W-:-:S02]  /*e290*/  FSEL R31, R31, -INF , P2 ;  /* 0xff8000001f1f7808 */ /* 0x000fc40001000000 */
[----:B------:R-:W-:-:S04]  /*e2a0*/  ISETP.GT.AND P2, PT, R3, 0x19, PT ;  /* 0x000000190300780c */ /* 0x000fc80003f44270 */
[----:B------:R-:W-:Y:S01]  /*e2b0*/  FSEL R7, R28, -INF , P0 ;  /* 0xff8000001c077808 */ /* 0x000fe20000000000 */
[----:B------:R-:W-:Y:S01]  /*e2c0*/  HMMA.16816.F32.BF16 R16, R44, R58, R16 ;  /* 0x0000003a2c10723c */ /* 0x000fe20000041810 */
[----:B------:R-:W-:Y:S01]  /*e2d0*/  ISETP.GT.AND P0, PT, R3, 0x18, PT ;  /* 0x000000180300780c */ /* 0x000fe20003f04270 */
[----:B------:R-:W-:Y:S01]  /*e2e0*/  LDSM.16.MT88.4 R56, [R0+0x100] ;  /* 0x000100000038783b */ /* 0x000fe20000004200 */
[----:B------:R-:W-:Y:S02]  /*e2f0*/  FMNMX.FTZ R4, R7, R4, !PT ;  /* 0x0000000407047209 */ /* 0x000fe40007810000 */
[----:B------:R-:W-:Y:S02]  /*e300*/  FSEL R5, R24, -INF , P0 ;  /* 0xff80000018057808 */ /* 0x000fe40000000000 */
[----:B------:R-:W-:Y:S02]  /*e310*/  FMNMX.FTZ R4, R29, R4, !PT ;  /* 0x000000041d047209 */ /* 0x000fe40007810000 */
[----:B------:R-:W-:-:S02]  /*e320*/  FSEL R11, R26, -INF , P0 ;  /* 0xff8000001a0b7808 */ /* 0x000fc40000000000 */
[----:B------:R-:W-:Y:S02]  /*e330*/  ISETP.GT.AND P0, PT, R3, 0x20, PT ;  /* 0x000000200300780c */ /* 0x000fe40003f04270 */
[----:B------:R-:W-:Y:S02]  /*e340*/  FSEL R25, R25, -INF , P2 ;  /* 0xff80000019197808 */ /* 0x000fe40001000000 */
[----:B------:R-:W-:Y:S02]  /*e350*/  FMNMX.FTZ R4, R5, R4, !PT ;  /* 0x0000000405047209 */ /* 0x000fe40007810000 */
        /* <DEDUP_REMOVED lines=35> */
[----:B------:R-:W-:Y:S02]  /*e590*/  FMNMX.FTZ R4, R203, R4, !PT ;  /* 0x00000004cb047209 */ /* 0x000fe40007810000 */
[----:B------:R-:W-:Y:S02]  /*e5a0*/  FSEL R175, R55, -INF , P4 ;  /* 0xff80000037af7808 */ /* 0x000fe40002000000 */
[----:B------:R-:W-:Y:S02]  /*e5b0*/  FMNMX.FTZ R6, R211, R6, !PT ;  /* 0x00000006d3067209 */ /* 0x000fe40007810000 */
[----:B------:R-:W-:Y:S02]  /*e5c0*/  FMNMX.FTZ R4, R151, R4, !PT ;  /* 0x0000000497047209 */ /* 0x000fe40007810000 */
[----:B------:R-:W-:-:S02]  /*e5d0*/  FMNMX.FTZ R6, R175, R6, !PT ;  /* 0x00000006af067209 */ /* 0x000fc40007810000 */
[----:B------:R-:W-:Y:S01]  /*e5e0*/  FSEL R145, R62, -INF , P2 ;  /* 0xff8000003e917808 */ /* 0x000fe20001000000 */
[----:B------:R-:W1:Y:S01]  /*e5f0*/  SHFL.BFLY PT, R3, R4, 0x2, 0x1f ;  /* 0x0c401f0004037f89 */ /* 0x000e6200000e0000 */
[----:B------:R-:W-:Y:S02]  /*e600*/  FMNMX.FTZ R6, R209, R6, !PT ;  /* 0x00000006d1067209 */ /* 0x000fe40007810000 */
[----:B------:R-:W-:Y:S02]  /*e610*/  FSEL R171, R63, -INF , P0 ;  /* 0xff8000003fab7808 */ /* 0x000fe40000000000 */
[----:B------:R-:W-:-:S04]  /*e620*/  FMNMX.FTZ R6, R193, R6, !PT ;  /* 0x00000006c1067209 */ /* 0x000fc80007810000 */
        /* <DEDUP_REMOVED lines=18> */
[--C-:B------:R-:W-:Y:S01]  /*e750*/  FFMA.FTZ R161, R7, c[0x0][0x2d0], -R144.reuse ;  /* 0x0000b40007a17a23 */ /* 0x100fe20000010890 */
[----:B------:R-:W-:Y:S01]  /*e760*/  LDSM.16.MT88.4 R20, [R164+0x2900] ;  /* 0x00290000a414783b */ /* 0x000fe20000004200 */
[----:B-1----:R-:W-:Y:S01]  /*e770*/  FMNMX.FTZ R3, R4, R3, !PT ;  /* 0x0000000304037209 */ /* 0x002fe20007810000 */
[----:B------:R-:W-:-:S02]  /*e780*/  FFMA.FTZ R157, R5, c[0x0][0x2d0], -R144 ;  /* 0x0000b400059d7a23 */ /* 0x000fc40000010890 */
[----:B------:R1:W2:Y:S01]  /*e790*/  LDSM.16.MT88.4 R4, [R0+0x4100] ;  /* 0x004100000004783b */ /* 0x0002a20000004200 */
[C---:B------:R-:W-:Y:S01]  /*e7a0*/  FSETP.NEU.FTZ.AND P0, PT, R3.reuse, -INF , PT ;  /* 0xff8000000300780b */ /* 0x040fe20003f1d000 */
[----:B------:R-:W-:Y:S01]  /*e7b0*/  FMUL.FTZ R170, R3, c[0x0][0x2d0] ;  /* 0x0000b40003aa7a20 */ /* 0x000fe20000410000 */
[----:B------:R-:W3:Y:S01]  /*e7c0*/  MUFU.EX2 R93, R93 ;  /* 0x0000005d005d7308 */ /* 0x000ee20000000800 */
[--C-:B------:R-:W-:Y:S02]  /*e7d0*/  FFMA.FTZ R156, R29, c[0x0][0x2d0], -R144.reuse ;  /* 0x0000b4001d9c7a23 */ /* 0x100fe40000010890 */
[--C-:B------:R-:W-:Y:S01]  /*e7e0*/  FFMA.FTZ R154, R25, c[0x0][0x2d0], -R144.reuse ;  /* 0x0000b400199a7a23 */ /* 0x100fe20000010890 */
[----:B------:R-:W-:Y:S01]  /*e7f0*/  FSEL R170, R170, RZ, P0 ;  /* 0x000000ffaaaa7208 */ /* 0x000fe20000000000 */
[----:B------:R-:W-:Y:S01]  /*e800*/  LDSM.16.MT88.4 R24, [R177+0x900] ;  /* 0x00090000b118783b */ /* 0x000fe20000004200 */
[----:B------:R-:W-:Y:S01]  /*e810*/  FFMA.FTZ R168, R215, c[0x0][0x2d0], -R144 ;  /* 0x0000b400d7a87a23 */ /* 0x000fe20000010890 */
[----:B------:R-:W-:Y:S01]  /*e820*/  ISETP.GE.AND P0, PT, R92, 0x81, PT ;  /* 0x000000815c00780c */ /* 0x000fe20003f06270 */
[----:B------:R-:W-:Y:S01]  /*e830*/  MUFU.EX2 R163, R163 ;  /* 0x000000a300a37308 */ /* 0x000fe20000000800 */
[----:B------:R-:W-:-:S02]  /*e840*/  FFMA.FTZ R162, R38, c[0x0][0x2d0], -R170 ;  /* 0x0000b40026a27a23 */ /* 0x000fc400000108aa */
[--C-:B------:R-:W-:Y:S02]  /*e850*/  FFMA.FTZ R95, R39, c[0x0][0x2d0], -R170.reuse ;  /* 0x0000b400275f7a23 */ /* 0x100fe400000108aa */
[--C-:B------:R-:W-:Y:S02]  /*e860*/  FFMA.FTZ R165, R15, c[0x0][0x2d0], -R170.reuse ;  /* 0x0000b4000fa57a23 */ /* 0x100fe400000108aa */
[--C-:B------:R-:W-:Y:S01]  /*e870*/  FFMA.FTZ R160, R35, c[0x0][0x2d0], -R170.reuse ;  /* 0x0000b40023a07a23 */ /* 0x100fe200000108aa */
[----:B------:R-:W4:Y:S01]  /*e880*/  MUFU.EX2 R158, R158 ;  /* 0x0000009e009e7308 */ /* 0x000f220000000800 */
[--C-:B------:R-:W-:Y:S01]  /*e890*/  FFMA.FTZ R155, R11, c[0x0][0x2d0], -R170.reuse ;  /* 0x0000b4000b9b7a23 */ /* 0x100fe200000108aa */
[----:B---3--:R-:W-:Y:S01]  /*e8a0*/  F2FP.BF16.PACK_AB R112, R93, R94 ;  /* 0x0000005e5d70723e */ /* 0x008fe200000010ff */
[--C-:B------:R-:W-:Y:S01]  /*e8b0*/  FFMA.FTZ R159, R13, c[0x0][0x2d0], -R170.reuse ;  /* 0x0000b4000d9f7a23 */ /* 0x100fe200000108aa */
[----:B------:R-:W-:Y:S01]  /*e8c0*/  LDSM.16.MT88.4 R32, [R164+0x900] ;  /* 0x00090000a420783b */ /* 0x000fe20000004200 */
[----:B-1----:R-:W-:-:S02]  /*e8d0*/  FFMA.FTZ R0, R9, c[0x0][0x2d0], -R170 ;  /* 0x0000b40009007a23 */ /* 0x002fc400000108aa */
[----:B------:R-:W-:Y:S01]  /*e8e0*/  FFMA.FTZ R2, R31, c[0x0][0x2d0], -R170 ;  /* 0x0000b4001f027a23 */ /* 0x000fe200000108aa */
[----:B------:R-:W-:Y:S01]  /*e8f0*/  MUFU.EX2 R162, R162 ;  /* 0x000000a200a27308 */ /* 0x000fe20000000800 */
[----:B------:R-:W1:Y:S01]  /*e900*/  LDSM.16.MT88.4 R8, [R177+0x2900] ;  /* 0x00290000b108783b */ /* 0x000e620000004200 */
[--C-:B------:R-:W-:Y:S02]  /*e910*/  FFMA.FTZ R169, R169, c[0x0][0x2d0], -R144.reuse ;  /* 0x0000b400a9a97a23 */ /* 0x100fe40000010890 */
[--C-:B------:R-:W-:Y:S01]  /*e920*/  FFMA.FTZ R166, R213, c[0x0][0x2d0], -R144.reuse ;  /* 0x0000b400d5a67a23 */ /* 0x100fe20000010890 */
[----:B------:R-:W3:Y:S01]  /*e930*/  LDSM.16.MT88.4 R12, [R176+0x2900] ;  /* 0x00290000b00c783b */ /* 0x000ee20000004200 */
[----:B------:R-:W-:Y:S02]  /*e940*/  FFMA.FTZ R167, R167, c[0x0][0x2d0], -R144 ;  /* 0x0000b400a7a77a23 */ /* 0x000fe40000010890 */
[----:B------:R-:W5:Y:S01]  /*e950*/  MUFU.EX2 R95, R95 ;  /* 0x0000005f005f7308 */ /* 0x000f620000000800 */
[----:B----4-:R-:W-:Y:S01]  /*e960*/  F2FP.BF16.PACK_AB R114, R158, R163 ;  /* 0x000000a39e72723e */ /* 0x010fe200000010ff */
[----:B------:R-:W-:Y:S01]  /*e970*/  LDSM.16.MT88.4 R28, [R173+0x2900] ;  /* 0x00290000ad1c783b */ /* 0x000fe20000004200 */
        /* <DEDUP_REMOVED lines=8> */
[----:B------:R-:W4:Y:S01]  /*ea00*/  MUFU.EX2 R160, R160 ;  /* 0x000000a000a07308 */ /* 0x000f220000000800 */
[----:B-----5:R-:W-:Y:S01]  /*ea10*/  F2FP.BF16.PACK_AB R113, R95, R162 ;  /* 0x000000a25f71723e */ /* 0x020fe200000010ff */
[----:B------:R-:W-:-:S02]  /*ea20*/  FFMA.FTZ R204, R151, c[0x0][0x2d0], -R144 ;  /* 0x0000b40097cc7a23 */ /* 0x000fc40000010890 */
[--C-:B------:R-:W-:Y:S02]  /*ea30*/  FFMA.FTZ R206, R149, c[0x0][0x2d0], -R170.reuse ;  /* 0x0000b40095ce7a23 */ /* 0x100fe400000108aa */
[--C-:B------:R-:W-:Y:S01]  /*ea40*/  FFMA.FTZ R207, R147, c[0x0][0x2d0], -R170.reuse ;  /* 0x0000b40093cf7a23 */ /* 0x100fe200000108aa */
[----:B------:R-:W-:Y:S01]  /*ea50*/  LDSM.16.MT88.4 R148, [R173+0x1900] ;  /* 0x00190000ad94783b */ /* 0x000fe20000004200 */
[----:B------:R-:W-:Y:S01]  /*ea60*/  MUFU.EX2 R161, R161 ;  /* 0x000000a100a17308 */ /* 0x000fe20000000800 */
[--C-:B------:R-:W-:Y:S02]  /*ea70*/  FFMA.FTZ R208, R145, c[0x0][0x2d0], -R170.reuse ;  /* 0x0000b40091d07a23 */ /* 0x100fe400000108aa */
[----:B------:R-:W-:Y:S01]  /*ea80*/  FFMA.FTZ R211, R171, c[0x0][0x2d0], -R170 ;  /* 0x0000b400abd37a23 */ /* 0x000fe200000108aa */
[----:B------:R-:W-:Y:S01]  /*ea90*/  LDSM.16.MT88.4 R144, [R173+0x3900] ;  /* 0x00390000ad90783b */ /* 0x000fe20000004200 */
[----:B------:R-:W-:Y:S01]  /*eaa0*/  FADD.FTZ R162, R162, R95 ;  /* 0x0000005fa2a27221 */ /* 0x000fe20000010000 */
[----:B----4-:R-:W-:-:S02]  /*eab0*/  F2FP.BF16.PACK_AB R115, R160, R165 ;  /* 0x000000a5a073723e */ /* 0x010fc400000010ff */
        /* <DEDUP_REMOVED lines=60> */
[C---:B---3--:R-:W-:Y:S08]  /*ee80*/  HMMA.16816.F32.BF16 R76, R4.reuse, R12, R76 ;  /* 0x0000000c044c723c */ /* 0x048ff0000004184c */
        /* <DEDUP_REMOVED lines=32> */
[----:B------:R-:W-:-:S02]  /*f090*/  F2FP.BF16.PACK_AB R4, R169, R168 ;  /* 0x000000a8a904723e */ /* 0x000fc400000010ff */
[----:B------:R-:W-:Y:S02]  /*f0a0*/  F2FP.BF16.PACK_AB R6, R167, R166 ;  /* 0x000000a6a706723e */ /* 0x000fe400000010ff */
[----:B------:R-:W-:Y:S01]  /*f0b0*/  F2FP.BF16.PACK_AB R5, R175, R172 ;  /* 0x000000acaf05723e */ /* 0x000fe200000010ff */
[----:B------:R-:W-:Y:S01]  /*f0c0*/  FADD.FTZ R172, R172, R155 ;  /* 0x0000009bacac7221 */ /* 0x000fe20000010000 */
[----:B------:R-:W-:-:S03]  /*f0d0*/  F2FP.BF16.PACK_AB R7, R193, R174 ;  /* 0x000000aec107723e */ /* 0x000fc600000010ff */
[----:B------:R-:W-:-:S04]  /*f0e0*/  FADD.FTZ R175, R175, R172 ;  /* 0x000000acafaf7221 */ /* 0x000fc80000010000 */
[----:B-1----:R-:W-:Y:S01]  /*f0f0*/  HMMA.16816.F32.BF16 R128, R4, R8, R128 ;  /* 0x000000080480723c */ /* 0x002fe20000041880 */
[----:B------:R-:W-:-:S04]  /*f100*/  FADD.FTZ R174, R174, R175 ;  /* 0x000000afaeae7221 */ /* 0x000fc80000010000 */
        /* <DEDUP_REMOVED lines=18> */
[C---:B---3--:R-:W-:Y:S08]  /*f230*/  HMMA.16816.F32.BF16 R100, R4.reuse, R20, R100 ;  /* 0x000000140464723c */ /* 0x048ff00000041864 */
        /* <DEDUP_REMOVED lines=28> */
[C---:B------:R-:W-:Y:S07]  /*f400*/  HMMA.16816.F32.BF16 R76, R4.reuse, R24, R76 ;  /* 0x00000018044c723c */ /* 0x040fee000004184c */
        /* <DEDUP_REMOVED lines=8> */
[----:B--2---:R-:W-:Y:S03]  /*f490*/  HMMA.16816.F32.BF16 R92, R4, R12, R16 ;  /* 0x0000000c045c723c */ /* 0x004fe60000041810 */
[----:B------:R-:W-:-:S04]  /*f4a0*/  FADD.FTZ R157, R157, R156 ;  /* 0x0000009c9d9d7221 */ /* 0x000fc80000010000 */
[----:B------:R-:W-:Y:S01]  /*f4b0*/  @P0 LEA.HI.SX32 R13, R133, 0xfffffffd, 0x1a ;  /* 0xfffffffd850d0811 */ /* 0x000fe200078fd2ff */
[----:B------:R-:W-:Y:S01]  /*f4c0*/  FADD.FTZ R157, R154, R157 ;  /* 0x0000009d9a9d7221 */ /* 0x000fe20000010000 */
[C---:B------:R-:W-:Y:S02]  /*f4d0*/  HMMA.16816.F32.BF16 R96, R4.reuse, R14, R96 ;  /* 0x0000000e0460723c */ /* 0x040fe40000041860 */
[----:B------:R-:W-:Y:S01]  /*f4e0*/  @P0 SHF.R.S32.HI R12, RZ, 0x1f, R13 ;  /* 0x0000001fff0c0819 */ /* 0x000fe2000001140d */
[----:B------:R-:W-:Y:S02]  /*f4f0*/  @P0 IMAD R152, R152, R13, RZ ;  /* 0x0000000d98980224 */ /* 0x000fe400078e02ff */
[----:B------:R-:W-:Y:S02]  /*f500*/  FADD.FTZ R168, R168, R157 ;  /* 0x0000009da8a87221 */ /* 0x000fe40000010000 */
[-C--:B------:R-:W-:Y:S01]  /*f510*/  @P0 IMAD.WIDE.U32 R14, R13, R153.reuse, R200 ;  /* 0x000000990d0e0225 */ /* 0x080fe200078e00c8 */
[----:B-1----:R-:W-:Y:S03]  /*f520*/  HMMA.16816.F32.BF16 R120, R4, R8, R120 ;  /* 0x000000080478723c */ /* 0x002fe60000041878 */
[----:B------:R-:W-:-:S02]  /*f530*/  @P0 IMAD R153, R12, R153, R152 ;  /* 0x000000990c990224 */ /* 0x000fc400078e0298 */
[----:B------:R-:W-:Y:S02]  /*f540*/  FADD.FTZ R169, R169, R168 ;  /* 0x000000a8a9a97221 */ /* 0x000fe40000010000 */
[----:B------:R-:W-:Y:S01]  /*f550*/  @P0 IMAD.IADD R153, R15, 0x1, R153 ;  /* 0x000000010f990824 */ /* 0x000fe200078e0299 */
[----:B------:R-:W-:Y:S01]  /*f560*/  @P0 LEA R8, P2, R14, c[0x0][0x1c8], 0x1 ;  /* 0x000072000e080a11 */ /* 0x000fe200078408ff */
[----:B------:R-:W-:Y:S01]  /*f570*/  FADD.FTZ R166, R166, R169 ;  /* 0x000000a9a6a67221 */ /* 0x000fe20000010000 */
[----:B------:R-:W-:Y:S02]  /*f580*/  HMMA.16816.F32.BF16 R108, R4, R10, R108 ;  /* 0x0000000a046c723c */ /* 0x000fe4000004186c */
[----:B------:R-:W-:Y:S01]  /*f590*/  @P0 LEA.HI.X R9, R14, c[0x0][0x1cc], R153, 0x1, P2 ;  /* 0x000073000e090a11 */ /* 0x000fe200010f0c99 */
[----:B------:R-:W-:-:S04]  /*f5a0*/  FADD.FTZ R167, R167, R166 ;  /* 0x000000a6a7a77221 */ /* 0x000fc80000010000 */
[----:B------:R-:W-:Y:S01]  /*f5b0*/  @P0 LEA R10, P2, R188, R8, 0x1 ;  /* 0x00000008bc0a0211 */ /* 0x000fe200078408ff */
        /* <DEDUP_REMOVED lines=48> */
.L_x_2099:
        /* <DEDUP_REMOVED lines=17> */
[C---:B-1----:R-:W-:Y:S02]  /*f9d0*/  @P0 IADD3 R34, P2, R157.reuse, R194, RZ ;  /* 0x000000c29d220210 */ /* 0x042fe40007f5e0ff */
[----:B------:R-:W-:Y:S02]  /*f9e0*/  @P0 IADD3 R156, P1, R157, R208, RZ ;  /* 0x000000d09d9c0210 */ /* 0x000fe40007f3e0ff */
[----:B------:R-:W-:Y:S02]  /*f9f0*/  @P0 IADD3 R2, R25, R2, RZ ;  /* 0x0000000219020210 */ /* 0x000fe40007ffe0ff */
[----:B------:R-:W1:Y:S01]  /*fa00*/  LDSM.16.M88.4 R140, [R183+UR4+0xc100] ;  /* 0x00c10004b78c783b */ /* 0x000e620008000200 */
[----:B------:R-:W-:Y:S02]  /*fa10*/  @P0 LEA R160, P4, R34, c[0x0][0x1f8], 0x1 ;  /* 0x00007e0022a00a11 */ /* 0x000fe400078808ff */
[----:B------:R-:W-:Y:S02]  /*fa20*/  @P0 SHF.L.U64.HI R2, R24, 0x6, R2 ;  /* 0x0000000618020819 */ /* 0x000fe40000010202 */
[----:B------:R-:W-:Y:S02]  /*fa30*/  @P0 IADD3 R32, P3, R157, R206, RZ ;  /* 0x000000ce9d200210 */ /* 0x000fe40007f7e0ff */
[----:B------:R-:W-:Y:S01]  /*fa40*/  @P0 IADD3.X R33, R2, R199, RZ, P2, !PT ;  /* 0x000000c702210210 */ /* 0x000fe200017fe4ff */
[----:B------:R-:W2:Y:S01]  /*fa50*/  LDSM.16.M88.4 R144, [R183+UR4+0xc900] ;  /* 0x00c90004b790783b */ /* 0x000ea20008000200 */
[----:B------:R-:W-:Y:S02]  /*fa60*/  @P0 LEA R164, P2, R32, c[0x0][0x1f8], 0x1 ;  /* 0x00007e0020a40a11 */ /* 0x000fe400078408ff */
[----:B------:R-:W-:Y:S02]  /*fa70*/  @P0 LEA.HI.X R161, R34, c[0x0][0x1fc], R33, 0x1, P4 ;  /* 0x00007f0022a10a11 */ /* 0x000fe400020f0c21 */
[----:B------:R-:W-:Y:S02]  /*fa80*/  LOP3.LUT P4, RZ, R186, 0x1, RZ, 0xc0, !PT ;  /* 0x00000001baff7812 */ /* 0x000fe4000788c0ff */
[----:B------:R-:W-:Y:S01]  /*fa90*/  @P0 IADD3.X R35, R2, R207, RZ, P1, !PT ;  /* 0x000000cf02230210 */ /* 0x000fe20000ffe4ff */
[----:B------:R-:W3:Y:S01]  /*faa0*/  LDSM.16.M88.4 R148, [R183+UR4+0xd100] ;  /* 0x00d10004b794783b */ /* 0x000ee20008000200 */
[----:B------:R-:W-:Y:S02]  /*fab0*/  @P0 LEA R166, P1, R156, c[0x0][0x1f8], 0x1 ;  /* 0x00007e009ca60a11 */ /* 0x000fe400078208ff */
[----:B------:R-:W-:Y:S02]  /*fac0*/  @P0 IADD3.X R159, R2, R205, RZ, P3, !PT ;  /* 0x000000cd029f0210 */ /* 0x000fe40001ffe4ff */
[----:B------:R-:W-:Y:S02]  /*fad0*/  @P0 LEA.HI.X R167, R156, c[0x0][0x1fc], R35, 0x1, P1 ;  /* 0x00007f009ca70a11 */ /* 0x000fe400008f0c23 */
[----:B------:R-:W-:Y:S01]  /*fae0*/  @P0 LEA.HI.X R165, R32, c[0x0][0x1fc], R159, 0x1, P2 ;  /* 0x00007f0020a50a11 */ /* 0x000fe200010f0c9f */
[----:B------:R-:W4:Y:S01]  /*faf0*/  LDSM.16.M88.4 R152, [R183+UR4+0xd900] ;  /* 0x00d90004b798783b */ /* 0x000f220008000200 */
[----:B------:R-:W-:Y:S04]  /*fb00*/  @P0 IADD3 R157, P1, R190, R157, RZ ;  /* 0x0000009dbe9d0210 */ /* 0x000fe80007f3e0ff */
[C---:B------:R-:W-:Y:S02]  /*fb10*/  @P0 IADD3 R159, P3, R157.reuse, R194, RZ ;  /* 0x000000c29d9f0210 */ /* 0x040fe40007f7e0ff */
[----:B------:R-:W-:Y:S02]  /*fb20*/  @P0 IADD3 R163, P2, R157, R208, RZ ;  /* 0x000000d09da30210 */ /* 0x000fe40007f5e0ff */
[----:B------:R-:W-:Y:S02]  /*fb30*/  @P0 IADD3.X R2, R189, R2, RZ, P1, !PT ;  /* 0x00000002bd020210 */ /* 0x000fe40000ffe4ff */
[----:B------:R-:W-:Y:S02]  /*fb40*/  @P0 IADD3 R157, P1, R157, R206, RZ ;  /* 0x000000ce9d9d0210 */ /* 0x000fe40007f3e0ff */
[C---:B------:R-:W-:Y:S02]  /*fb50*/  @P0 IADD3.X R156, R2.reuse, R199, RZ, P3, !PT ;  /* 0x000000c7029c0210 */ /* 0x040fe40001ffe4ff */
[C---:B------:R-:W-:Y:S01]  /*fb60*/  @P0 LEA R172, P3, R159.reuse, c[0x0][0x1f8], 0x1 ;  /* 0x00007e009fac0a11 */ /* 0x040fe200078608ff */
[C---:B-1----:R-:W-:Y:S03]  /*fb70*/  HMMA.16816.F32.BF16 R4, R136.reuse, R140, RZ ;  /* 0x0000008c8804723c */ /* 0x042fe600000418ff */
[C---:B------:R-:W-:Y:S02]  /*fb80*/  @P0 IADD3.X R158, R2.reuse, R207, RZ, P2, !PT ;  /* 0x000000cf029e0210 */ /* 0x040fe400017fe4ff */
[----:B------:R-:W-:Y:S02]  /*fb90*/  @P0 LEA.HI.X R173, R159, c[0x0][0x1fc], R156, 0x1, P3 ;  /* 0x00007f009fad0a11 */ /* 0x000fe400018f0c9c */
[C---:B------:R-:W-:Y:S01]  /*fba0*/  @P0 LEA R174, P2, R163.reuse, c[0x0][0x1f8], 0x1 ;  /* 0x00007e00a3ae0a11 */ /* 0x040fe200078408ff */
[C---:B------:R-:W-:Y:S01]  /*fbb0*/  HMMA.16816.F32.BF16 R8, R136.reuse, R142, RZ ;  /* 0x0000008e8808723c */ /* 0x040fe200000418ff */
[----:B------:R-:W-:Y:S03]  /*fbc0*/  LDSM.16.M88.4 R140, [R134] ;  /* 0x00000000868c783b */ /* 0x000fe60000000200 */
[----:B------:R-:W-:Y:S02]  /*fbd0*/  @P0 LEA.HI.X R175, R163, c[0x0][0x1fc], R158, 0x1, P2 ;  /* 0x00007f00a3af0a11 */ /* 0x000fe400010f0c9e */
[----:B------:R-:W-:Y:S02]  /*fbe0*/  @P0 IADD3.X R2, R2, R205, RZ, P1, !PT ;  /* 0x000000cd02020210 */ /* 0x000fe40000ffe4ff */
[C---:B--2---:R-:W-:Y:S01]  /*fbf0*/  HMMA.16816.F32.BF16 R12, R136.reuse, R144, RZ ;  /* 0x00000090880c723c */ /* 0x044fe200000418ff */
[C---:B------:R-:W-:Y:S04]  /*fc00*/  @P0 LEA R170, P1, R157.reuse, c[0x0][0x1f8], 0x1 ;  /* 0x00007e009daa0a11 */ /* 0x040fe800078208ff */
[----:B------:R-:W-:Y:S02]  /*fc10*/  @P0 LEA.HI.X R171, R157, c[0x0][0x1fc], R2, 0x1, P1 ;  /* 0x00007f009dab0a11 */ /* 0x000fe400008f0c02 */
[-C--:B------:R-:W-:Y:S01]  /*fc20*/  IADD3 R2, R180, R132.reuse, RZ ;  /* 0x00000084b4027210 */ /* 0x080fe20007ffe0ff */
[C---:B------:R-:W-:Y:S01]  /*fc30*/  HMMA.16816.F32.BF16 R16, R136.reuse, R146, RZ ;  /* 0x000000928810723c */ /* 0x040fe200000418ff */
[----:B------:R-:W1:Y:S03]  /*fc40*/  LDSM.16.M88.4 R144, [R3+0xc100] ;  /* 0x00c100000390783b */ /* 0x000e660000000200 */
[----:B------:R-:W-:Y:S04]  /*fc50*/  IADD3 R132, R135, R132, R180 ;  /* 0x0000008487847210 */ /* 0x000fe80007ffe0b4 */
[C---:B---3--:R-:W-:Y:S08]  /*fc60*/  HMMA.16816.F32.BF16 R20, R136.reuse, R148, RZ ;  /* 0x000000948814723c */ /* 0x048ff000000418ff */
[C---:B------:R-:W-:Y:S01]  /*fc70*/  HMMA.16816.F32.BF16 R24, R136.reuse, R150, RZ ;  /* 0x000000968818723c */ /* 0x040fe200000418ff */
[----:B------:R-:W-:Y:S07]  /*fc80*/  LDSM.16.M88.4 R148, [R3+0xd100] ;  /* 0x00d100000394783b */ /* 0x000fee0000000200 */
[C---:B----4-:R-:W-:Y:S08]  /*fc90*/  HMMA.16816.F32.BF16 R28, R136.reuse, R152, RZ ;  /* 0x00000098881c723c */ /* 0x050ff000000418ff */
[----:B------:R-:W-:Y:S01]  /*fca0*/  HMMA.16816.F32.BF16 R32, R136, R154, RZ ;  /* 0x0000009a8820723c */ /* 0x000fe200000418ff */
[----:B------:R-:W2:Y:S07]  /*fcb0*/  LDSM.16.M88.4 R136, [R3+0xc900] ;  /* 0x00c900000388783b */ /* 0x000eae0000000200 */
[C---:B-1----:R-:W-:Y:S01]  /*fcc0*/  HMMA.16816.F32.BF16 R4, R140.reuse, R144, R4 ;  /* 0x000000908c04723c */ /* 0x042fe20000041804 */
[----:B------:R-:W1:Y:S07]  /*fcd0*/  LDSM.16.M88.4 R152, [R3+0xd900] ;  /* 0x00d900000398783b */ /* 0x000e6e0000000200 */
[C---:B------:R-:W-:Y:S01]  /*fce0*/  HMMA.16816.F32.BF16 R8, R140.reuse, R146, R8 ;  /* 0x000000928c08723c */ /* 0x040fe20000041808 */
[----:B------:R-:W-:Y:S01]  /*fcf0*/  @!PT LDS RZ, [RZ] ;  /* 0x00000000fffff984 */ /* 0x000fe20000000800 */
[----:B------:R-:W-:Y:S01]  /*fd00*/  @!PT LDS RZ, [RZ] ;  /* 0x00000000fffff984 */ /* 0x000fe20000000800 */
[----:B------:R-:W-:Y:S01]  /*fd10*/  @!PT LDS RZ, [RZ] ;  /* 0x00000000fffff984 */ /* 0x000fe20000000800 */
[----:B------:R3:W-:Y:S08]  /*fd20*/  @P0 LDGSTS.E.BYPASS.LTC128B.128 [R168], [R160.64], !P6 ;  /* 0x00000000a0a80fae */ /* 0x0007f0000f101d46 */
[----:B------:R4:W-:Y:S08]  /*fd30*/  @P0 LDGSTS.E.BYPASS.LTC128B.128 [R168+0x2000], [R166.64], !P5 ;  /* 0x02000000a6a80fae */ /* 0x0009f0000e901d46 */
[----:B------:R4:W-:Y:S01]  /*fd40*/  @P0 LDGSTS.E.BYPASS.LTC128B.128 [R168+0x4000], [R164.64], !P4 ;  /* 0x04000000a4a80fae */ /* 0x0009e2000e101d46 */
[C---:B--2---:R-:W-:Y:S07]  /*fd50*/  HMMA.16816.F32.BF16 R12, R140.reuse, R136, R12 ;  /* 0x000000888c0c723c */ /* 0x044fee000004180c */
[----:B------:R2:W-:Y:S01]  /*fd60*/  @P0 LDGSTS.E.BYPASS.LTC128B.128 [R168+0x1000], [R172.64], !P6 ;  /* 0x01000000aca80fae */ /* 0x0005e2000f101d46 */
[C---:B------:R-:W-:Y:S07]  /*fd70*/  HMMA.16816.F32.BF16 R16, R140.reuse, R138, R16 ;  /* 0x0000008a8c10723c */ /* 0x040fee0000041810 */
[----:B------:R5:W-:Y:S01]  /*fd80*/  @P0 LDGSTS.E.BYPASS.LTC128B.128 [R168+0x3000], [R174.64], !P5 ;  /* 0x03000000aea80fae */ /* 0x000be2000e901d46 */
[C---:B------:R-:W-:Y:S07]  /*fd90*/  HMMA.16816.F32.BF16 R20, R140.reuse, R148, R20 ;  /* 0x000000948c14723c */ /* 0x040fee0000041814 */
[----:B------:R5:W-:Y:S01]  /*fda0*/  @P0 LDGSTS.E.BYPASS.LTC128B.128 [R168+0x5000], [R170.64], !P4 ;  /* 0x05000000aaa80fae */ /* 0x000be2000e101d46 */
[----:B------:R-:W-:Y:S01]  /*fdb0*/  ISETP.GE.AND P0, PT, R210, 0x2, PT ;  /* 0x00000002d200780c */ /* 0x000fe20003f06270 */
[C---:B------:R-:W-:Y:S06]  /*fdc0*/  HMMA.16816.F32.BF16 R24, R140.reuse, R150, R24 ;  /* 0x000000968c18723c */ /* 0x040fec0000041818 */
[----:B------:R-:W-:Y:S01]  /*fdd0*/  LDSM.16.M88.4 R144, [R179] ;  /* 0x00000000b390783b */ /* 0x000fe20000000200 */
[----:B--2---:R-:W-:Y:S01]  /*fde0*/  IADD3 R172, R180, R3, RZ ;  /* 0x00000003b4ac7210 */ /* 0x004fe20007ffe0ff */
[C---:B-1----:R-:W-:Y:S06]  /*fdf0*/  HMMA.16816.F32.BF16 R28, R140.reuse, R152, R28 ;  /* 0x000000988c1c723c */ /* 0x042fec000004181c */
[----:B------:R-:W1:Y:S02]  /*fe00*/  LDSM.16.M88.4 R156, [R2+0xc100] ;  /* 0x00c10000029c783b */ /* 0x000e640000000200 */
[----:B------:R-:W-:Y:S06]  /*fe10*/  HMMA.16816.F32.BF16 R32, R140, R154, R32 ;  /* 0x0000009a8c20723c */ /* 0x000fec0000041820 */
[----:B---3--:R-:W2:Y:S08]  /*fe20*/  LDSM.16.M88.4 R160, [R2+0xc900] ;  /* 0x00c9000002a0783b */ /* 0x008eb00000000200 */
[----:B------:R-:W3:Y:S08]  /*fe30*/  LDSM.16.M88.4 R136, [R2+0xd100] ;  /* 0x00d100000288783b */ /* 0x000ef00000000200 */
[----:B------:R-:W0:Y:S08]  /*fe40*/  LDGDEPBAR ;  /* 0x00000000000079af */ /* 0x000e300000000000 */
[----:B----4-:R-:W4:Y:S01]  /*fe50*/  LDSM.16.M88.4 R164, [R2+0xd900] ;  /* 0x00d9000002a4783b */ /* 0x010f220000000200 */
[C---:B-1----:R-:W-:Y:S07]  /*fe60*/  HMMA.16816.F32.BF16 R4, R144.reuse, R156, R4 ;  /* 0x0000009c9004723c */ /* 0x042fee0000041804 */
[----:B------:R-:W-:Y:S01]  /*fe70*/  LDSM.16.M88.4 R148, [R178] ;  /* 0x00000000b294783b */ /* 0x000fe20000000200 */
[C---:B------:R-:W-:Y:S07]  /*fe80*/  HMMA.16816.F32.BF16 R8, R144.reuse, R158, R8 ;  /* 0x0000009e9008723c */ /* 0x040fee0000041808 */
[----:B-----5:R-:W1:Y:S01]  /*fe90*/  LDSM.16.M88.4 R168, [R172+0xc100] ;  /* 0x00c10000aca8783b */ /* 0x020e620000000200 */
[C---:B--2---:R-:W-:Y:S07]  /*fea0*/  HMMA.16816.F32.BF16 R12, R144.reuse, R160, R12 ;  /* 0x000000a0900c723c */ /* 0x044fee000004180c */
[----:B------:R-:W2:Y:S01]  /*feb0*/  LDSM.16.M88.4 R140, [R172+0xc900] ;  /* 0x00c90000ac8c783b */ /* 0x000ea20000000200 */
[C---:B------:R-:W-:Y:S07]  /*fec0*/  HMMA.16816.F32.BF16 R16, R144.reuse, R162, R16 ;  /* 0x000000a29010723c */ /* 0x040fee0000041810 */
[----:B------:R-:W5:Y:S01]  /*fed0*/  LDSM.16.M88.4 R152, [R172+0xd100] ;  /* 0x00d10000ac98783b */ /* 0x000f620000000200 */
[C---:B---3--:R-:W-:Y:S07]  /*fee0*/  HMMA.16816.F32.BF16 R20, R144.reuse, R136, R20 ;  /* 0x000000889014723c */ /* 0x048fee0000041814 */
[----:B------:R-:W3:Y:S01]  /*fef0*/  LDSM.16.M88.4 R156, [R172+0xd900] ;  /* 0x00d90000ac9c783b */ /* 0x000ee20000000200 */
[C---:B------:R-:W-:Y:S07]  /*ff00*/  HMMA.16816.F32.BF16 R24, R144.reuse, R138, R24 ;  /* 0x0000008a9018723c */ /* 0x040fee0000041818 */
[----:B------:R-:W-:Y:S01]  /*ff10*/  LDSM.16.M88.4 R136, [R182+0x4000] ;  /* 0x00400000b688783b */ /* 0x000fe20000000200 */
[C---:B----4-:R-:W-:Y:S07]  /*ff20*/  HMMA.16816.F32.BF16 R28, R144.reuse, R164, R28 ;  /* 0x000000a4901c723c */ /* 0x050fee000004181c */
[----:B------:R-:W-:Y:S01]  /*ff30*/  LDSM.16.M88.4 R160, [R183+UR4+0xe900] ;  /* 0x00e90004b7a0783b */ /* 0x000fe20008000200 */
[----:B------:R-:W-:Y:S07]  /*ff40*/  HMMA.16816.F32.BF16 R32, R144, R166, R32 ;  /* 0x000000a69020723c */ /* 0x000fee0000041820 */
[----:B------:R-:W4:Y:S01]  /*ff50*/  LDSM.16.M88.4 R144, [R183+UR4+0xe100] ;  /* 0x00e10004b790783b */ /* 0x000f220008000200 */
[C---:B-1----:R-:W-:Y:S07]  /*ff60*/  HMMA.16816.F32.BF16 R4, R148.reuse, R168, R4 ;  /* 0x000000a89404723c */ /* 0x042fee0000041804 */
[----:B------:R-:W-:Y:S01]  /*ff70*/  LDSM.16.M88.4 R164, [R134+0x4000] ;  /* 0x0040000086a4783b */ /* 0x000fe20000000200 */
[C---:B------:R-:W-:Y:S07]  /*ff80*/  HMMA.16816.F32.BF16 R8, R148.reuse, R170, R8 ;  /* 0x000000aa9408723c */ /* 0x040fee0000041808 */
[----:B------:R-:W-:Y:S01]  /*ff90*/  LDSM.16.M88.4 R168, [R3+0xe100] ;  /* 0x00e1000003a8783b */ /* 0x000fe20000000200 */
[C---:B--2---:R-:W-:Y:S08]  /*ffa0*/  HMMA.16816.F32.BF16 R12, R148.reuse, R140, R12 ;  /* 0x0000008c940c723c */ /* 0x044ff0000004180c */
[C---:B------:R-:W-:Y:S01]  /*ffb0*/  HMMA.16816.F32.BF16 R16, R148.reuse, R142, R16 ;  /* 0x0000008e9410723c */ /* 0x040fe20000041810 */
[----:B------:R-:W1:Y:S07]  /*ffc0*/  LDSM.16.M88.4 R140, [R183+UR4+0xf100] ;  /* 0x00f10004b78c783b */ /* 0x000e6e0008000200 */
[C---:B-----5:R-:W-:Y:S08]  /*ffd0*/  HMMA.16816.F32.BF16 R20, R148.reuse, R152, R20 ;  /* 0x000000989414723c */ /* 0x060ff00000041814 */
[C---:B------:R-:W-:Y:S01]  /*ffe0*/  HMMA.16816.F32.BF16 R24, R148.reuse, R154, R24 ;  /* 0x0000009a9418723c */ /* 0x040fe20000041818 */
[----:B------:R-:W2:Y:S07]  /*fff0*/  LDSM.16.M88.4 R152, [R183+UR4+0xf900] ;  /* 0x00f90004b798783b */ /* 0x000eae0008000200 */
[C---:B---3--:R-:W-:Y:S08]  /*10000*/  HMMA.16816.F32.BF16 R28, R148.reuse, R156, R28 ;  /* 0x0000009c941c723c */ /* 0x048ff0000004181c */
[----:B------:R-:W-:Y:S01]  /*10010*/  HMMA.16816.F32.BF16 R32, R148, R158, R32 ;  /* 0x0000009e9420723c */ /* 0x000fe20000041820 */
[----:B------:R-:W3:Y:S07]  /*10020*/  LDSM.16.M88.4 R148, [R3+0xe900] ;  /* 0x00e900000394783b */ /* 0x000eee0000000200 */
[C---:B----4-:R-:W-:Y:S01]  /*10030*/  HMMA.16816.F32.BF16 R4, R136.reuse, R144, R4 ;  /* 0x000000908804723c */ /* 0x050fe20000041804 */
[----:B------:R-:W-:Y:S07]  /*10040*/  LDSM.16.M88.4 R156, [R3+0xf900] ;  /* 0x00f90000039c783b */ /* 0x000fee0000000200 */
        /* <DEDUP_REMOVED lines=11> */
[C---:B------:R-:W-:Y:S01]  /*10100*/  HMMA.16816.F32.BF16 R4, R164.reuse, R168, R4 ;  /* 0x000000a8a404723c */ /* 0x040fe20000041804 */
[----:B------:R-:W-:Y:S07]  /*10110*/  LDSM.16.M88.4 R152, [R178+0x4000] ;  /* 0x00400000b298783b */ /* 0x000fee0000000200 */
[C---:B------:R-:W-:Y:S01]  /*10120*/  HMMA.16816.F32.BF16 R8, R164.reuse, R170, R8 ;  /* 0x000000aaa408723c */ /* 0x040fe20000041808 */
[----:B------:R-:W-:Y:S07]  /*10130*/  LDSM.16.M88.4 R168, [R172+0xe100] ;  /* 0x00e10000aca8783b */ /* 0x000fee0000000200 */
[C---:B---3--:R-:W-:Y:S01]  /*10140*/  HMMA.16816.F32.BF16 R12, R164.reuse, R148, R12 ;  /* 0x00000094a40c723c */ /* 0x048fe2000004180c */
[----:B------:R-:W-:Y:S07]  /*10150*/  LDSM.16.M88.4 R172, [R172+0x10100] ;  /* 0x01010000acac783b */ /* 0x000fee0000000200 */
[C---:B------:R-:W-:Y:S01]  /*10160*/  HMMA.16816.F32.BF16 R16, R164.reuse, R150, R16 ;  /* 0x00000096a410723c */ /* 0x040fe20000041810 */
[----:B------:R-:W3:Y:S07]  /*10170*/  LDSM.16.M88.4 R148, [R2+0xf100] ;  /* 0x00f100000294783b */ /* 0x000eee0000000200 */
[C---:B----4-:R-:W-:Y:S08]  /*10180*/  HMMA.16816.F32.BF16 R20, R164.reuse, R144, R20 ;  /* 0x00000090a414723c */ /* 0x050ff00000041814 */
[C---:B------:R-:W-:Y:S01]  /*10190*/  HMMA.16816.F32.BF16 R24, R164.reuse, R146, R24 ;  /* 0x00000092a418723c */ /* 0x040fe20000041818 */
[----:B------:R-:W4:Y:S07]  /*101a0*/  LDSM.16.M88.4 R144, [R2+0xf900] ;  /* 0x00f900000290783b */ /* 0x000f2e0000000200 */
[C---:B------:R-:W-:Y:S08]  /*101b0*/  HMMA.16816.F32.BF16 R28, R164.reuse, R156, R28 ;  /* 0x0000009ca41c723c */ /* 0x040ff0000004181c */
[----:B------:R-:W-:Y:S01]  /*101c0*/  HMMA.16816.F32.BF16 R32, R164, R158, R32 ;  /* 0x0000009ea420723c */ /* 0x000fe20000041820 */
[----:B------:R-:W5:Y:S07]  /*101d0*/  LDSM.16.M88.4 R156, [R132+0xe900] ;  /* 0x00e90000849c783b */ /* 0x000f6e0000000200 */
[C---:B-1----:R-:W-:Y:S01]  /*101e0*/  HMMA.16816.F32.BF16 R4, R140.reuse, R160, R4 ;  /* 0x000000a08c04723c */ /* 0x042fe20000041804 */
[----:B------:R-:W-:Y:S07]  /*101f0*/  LDSM.16.M88.4 R164, [R183+UR4+0x11100] ;  /* 0x01110004b7a4783b */ /* 0x000fee0008000200 */
[C---:B------:R-:W-:Y:S01]  /*10200*/  HMMA.16816.F32.BF16 R8, R140.reuse, R162, R8 ;  /* 0x000000a28c08723c */ /* 0x040fe20000041808 */
[----:B------:R-:W-:Y:S07]  /*10210*/  LDSM.16.M88.4 R160, [R183+UR4+0x10900] ;  /* 0x01090004b7a0783b */ /* 0x000fee0008000200 */
[C---:B--2---:R-:W-:Y:S08]  /*10220*/  HMMA.16816.F32.BF16 R12, R140.reuse, R136, R12 ;  /* 0x000000888c0c723c */ /* 0x044ff0000004180c */
[C---:B------:R-:W-:Y:S01]  /*10230*/  HMMA.16816.F32.BF16 R16, R140.reuse, R138, R16 ;  /* 0x0000008a8c10723c */ /* 0x040fe20000041810 */
[----:B------:R-:W1:Y:S07]  /*10240*/  LDSM.16.M88.4 R136, [R132+0xf100] ;  /* 0x00f100008488783b */ /* 0x000e6e0000000200 */
[C---:B---3--:R-:W-:Y:S08]  /*10250*/  HMMA.16816.F32.BF16 R20, R140.reuse, R148, R20 ;  /* 0x000000948c14723c */ /* 0x048ff00000041814 */
[C---:B------:R-:W-:Y:S01]  /*10260*/  HMMA.16816.F32.BF16 R24, R140.reuse, R150, R24 ;  /* 0x000000968c18723c */ /* 0x040fe20000041818 */
[----:B------:R-:W2:Y:S07]  /*10270*/  LDSM.16.M88.4 R148, [R132+0xf900] ;  /* 0x00f900008494783b */ /* 0x000eae0000000200 */
[C---:B----4-:R-:W-:Y:S08]  /*10280*/  HMMA.16816.F32.BF16 R28, R140.reuse, R144, R28 ;  /* 0x000000908c1c723c */ /* 0x050ff0000004181c */
[----:B------:R-:W-:Y:S01]  /*10290*/  HMMA.16816.F32.BF16 R32, R140, R146, R32 ;  /* 0x000000928c20723c */ /* 0x000fe20000041820 */
[----:B------:R-:W-:Y:S07]  /*102a0*/  LDSM.16.M88.4 R140, [R182+0x8000] ;  /* 0x00800000b68c783b */ /* 0x000fee0000000200 */
[C---:B------:R-:W-:Y:S01]  /*102b0*/  HMMA.16816.F32.BF16 R4, R152.reuse, R168, R4 ;  /* 0x000000a89804723c */ /* 0x040fe20000041804 */
[----:B------:R-:W3:Y:S07]  /*102c0*/  LDSM.16.M88.4 R144, [R183+UR4+0x10100] ;  /* 0x01010004b790783b */ /* 0x000eee0008000200 */
[C---:B------:R-:W-:Y:S01]  /*102d0*/  HMMA.16816.F32.BF16 R8, R152.reuse, R170, R8 ;  /* 0x000000aa9808723c */ /* 0x040fe20000041808 */
[----:B------:R-:W-:Y:S07]  /*102e0*/  LDSM.16.M88.4 R168, [R3+0x10100] ;  /* 0x0101000003a8783b */ /* 0x000fee0000000200 */
[C---:B-----5:R-:W-:Y:S08]  /*102f0*/  HMMA.16816.F32.BF16 R12, R152.reuse, R156, R12 ;  /* 0x0000009c980c723c */ /* 0x060ff0000004180c */
[C---:B------:R-:W-:Y:S01]  /*10300*/  HMMA.16816.F32.BF16 R16, R152.reuse, R158, R16 ;  /* 0x0000009e9810723c */ /* 0x040fe20000041810 */
[----:B------:R-:W4:Y:S07]  /*10310*/  LDSM.16.M88.4 R156, [R183+UR4+0x11900] ;  /* 0x01190004b79c783b */ /* 0x000f2e0008000200 */
        /* <DEDUP_REMOVED lines=29> */
[C---:B------:R-:W-:Y:S08]  /*104f0*/  HMMA.16816.F32.BF16 R28, R136.reuse, R152, R28 ;  /* 0x00000098881c723c */ /* 0x040ff0000004181c */
[----:B------:R-:W-:Y:S01]  /*10500*/  HMMA.16816.F32.BF16 R32, R136, R154, R32 ;  /* 0x0000009a8820723c */ /* 0x000fe20000041820 */
[----:B------:R-:W3:Y:S07]  /*10510*/  LDSM.16.M88.4 R136, [R132+0x10900] ;  /* 0x010900008488783b */ /* 0x000eee0000000200 */
[C---:B-----5:R-:W-:Y:S08]  /*10520*/  HMMA.16816.F32.BF16 R4, R160.reuse, R164, R4 ;  /* 0x000000a4a004723c */ /* 0x060ff00000041804 */
[C---:B------:R-:W-:Y:S08]  /*10530*/  HMMA.16816.F32.BF16 R8, R160.reuse, R166, R8 ;  /* 0x000000a6a008723c */ /* 0x040ff00000041808 */
[C---:B----4-:R-:W-:Y:S08]  /*10540*/  HMMA.16816.F32.BF16 R12, R160.reuse, R140, R12 ;  /* 0x0000008ca00c723c */ /* 0x050ff0000004180c */
[C---:B------:R-:W-:Y:S01]  /*10550*/  HMMA.16816.F32.BF16 R16, R160.reuse, R142, R16 ;  /* 0x0000008ea010723c */ /* 0x040fe20000041810 */
[----:B------:R-:W4:Y:S01]  /*10560*/  LDSM.16.M88.4 R140, [R132+0x11100] ;  /* 0x01110000848c783b */ /* 0x000f220000000200 */
[----:B------:R-:W-:Y:S06]  /*10570*/  DEPBAR.LE SB0, 0x2 ;  /* 0x000080800000791a */ /* 0x000fec0000000000 */
[C---:B-1----:R-:W-:Y:S01]  /*10580*/  HMMA.16816.F32.BF16 R20, R160.reuse, R156, R20 ;  /* 0x0000009ca014723c */ /* 0x042fe20000041814 */
[----:B------:R-:W-:Y:S07]  /*10590*/  BAR.SYNC.DEFER_BLOCKING 0x0 ;  /* 0x0000000000007b1d */ /* 0x000fee0000010000 */
[C---:B------:R-:W-:Y:S08]  /*105a0*/  HMMA.16816.F32.BF16 R24, R160.reuse, R158, R24 ;  /* 0x0000009ea018723c */ /* 0x040ff00000041818 */
[C---:B--2---:R-:W-:Y:S08]  /*105b0*/  HMMA.16816.F32.BF16 R28, R160.reuse, R148, R28 ;  /* 0x00000094a01c723c */ /* 0x044ff0000004181c */
[----:B------:R-:W-:Y:S01]  /*105c0*/  HMMA.16816.F32.BF16 R32, R160, R150, R32 ;  /* 0x00000096a020723c */ /* 0x000fe20000041820 */
[----:B------:R-:W-:Y:S07]  /*105d0*/  LDSM.16.MT88.4 R148, [R177+UR4+0x2900] ;  /* 0x00290004b194783b */ /* 0x000fee0008004200 */
[C---:B------:R-:W-:Y:S08]  /*105e0*/  HMMA.16816.F32.BF16 R4, R168.reuse, R172, R4 ;  /* 0x000000aca804723c */ /* 0x040ff00000041804 */
[C---:B------:R-:W-:Y:S08]  /*105f0*/  HMMA.16816.F32.BF16 R8, R168.reuse, R174, R8 ;  /* 0x000000aea808723c */ /* 0x040ff00000041808 */
[C---:B---3--:R-:W-:Y:S08]  /*10600*/  HMMA.16816.F32.BF16 R12, R168.reuse, R136, R12 ;  /* 0x00000088a80c723c */ /* 0x048ff0000004180c */
[C---:B------:R-:W-:Y:S01]  /*10610*/  HMMA.16816.F32.BF16 R16, R168.reuse, R138, R16 ;  /* 0x0000008aa810723c */ /* 0x040fe20000041810 */
[----:B------:R-:W-:Y:S03]  /*10620*/  LDSM.16.MT88.4 R136, [R177+UR4+0x100] ;  /* 0x00010004b188783b */ /* 0x000fe60008004200 */
        /* <DEDUP_REMOVED lines=8> */
[C---:B------:R-:W-:Y:S04]  /*106b0*/  HMMA.16816.F32.BF16 R28, R168.reuse, R144, R28 ;  /* 0x00000090a81c723c */ /* 0x040fe8000004181c */
        /* <DEDUP_REMOVED lines=21> */
[----:B------:R-:W-:Y:S04]  /*10810*/  FMNMX.FTZ R3, R29, R2, !PT ;  /* 0x000000021d037209 */ /* 0x000fe80007810000 */
        /* <DEDUP_REMOVED lines=12> */
[C---:B------:R-:W-:Y:S02]  /*108e0*/  FADD.FTZ R133, -R132.reuse, R133 ;  /* 0x0000008584857221 */ /* 0x040fe40000010100 */
[----:B------:R-:W-:Y:S01]  /*108f0*/  FMUL.FTZ R172, R132, c[0x0][0x2d0] ;  /* 0x0000b40084ac7a20 */ /* 0x000fe20000410000 */
[----:B--2---:R-:W-:Y:S01]  /*10900*/  FMNMX.FTZ R3, R156, R3, !PT ;  /* 0x000000039c037209 */ /* 0x004fe20007810000 */
[----:B------:R-:W-:Y:S01]  /*10910*/  FMUL.FTZ R2, R133, c[0x0][0x2d0] ;  /* 0x0000b40085027a20 */ /* 0x000fe20000410000 */
[----:B------:R-:W-:Y:S01]  /*10920*/  LDSM.16.MT88.4 R156, [R176+UR4+0x2900] ;  /* 0x00290004b09c783b */ /* 0x000fe20008004200 */
[----:B------:R-:W-:Y:S02]  /*10930*/  FFMA.FTZ R162, R4, c[0x0][0x2d0], -R172 ;  /* 0x0000b40004a27a23 */ /* 0x000fe400000108ac */
[C---:B------:R-:W-:Y:S02]  /*10940*/  FADD.FTZ R133, -R3.reuse, R0 ;  /* 0x0000000003857221 */ /* 0x040fe40000010100 */
[----:B------:R-:W-:Y:S01]  /*10950*/  FMUL.FTZ R169, R3, c[0x0][0x2d0] ;  /* 0x0000b40003a97a20 */ /* 0x000fe20000410000 */
[----:B------:R-:W1:Y:S01]  /*10960*/  MUFU.EX2 R2, R2 ;  /* 0x0000000200027308 */ /* 0x000e620000000800 */
[----:B------:R-:W-:Y:S02]  /*10970*/  FMUL.FTZ R0, R133, c[0x0][0x2d0] ;  /* 0x0000b40085007a20 */ /* 0x000fe40000410000 */
[--C-:B------:R-:W-:Y:S02]  /*10980*/  FFMA.FTZ R163, R5, c[0x0][0x2d0], -R172.reuse ;  /* 0x0000b40005a37a23 */ /* 0x100fe400000108ac */
[--C-:B------:R-:W-:Y:S01]  /*10990*/  FFMA.FTZ R166, R8, c[0x0][0x2d0], -R172.reuse ;  /* 0x0000b40008a67a23 */ /* 0x100fe200000108ac */
[----:B------:R-:W-:Y:S01]  /*109a0*/  IADD3 R8, R177, UR4, RZ ;  /* 0x00000004b1087c10 */ /* 0x000fe2000fffe0ff */
[--C-:B------:R-:W-:Y:S02]  /*109b0*/  FFMA.FTZ R161, R9, c[0x0][0x2d0], -R172.reuse ;  /* 0x0000b40009a17a23 */ /* 0x100fe400000108ac */
[--C-:B------:R-:W-:Y:S01]  /*109c0*/  FFMA.FTZ R167, R6, c[0x0][0x2d0], -R169.reuse ;  /* 0x0000b40006a77a23 */ /* 0x100fe200000108a9 */
[----:B------:R-:W2:Y:S01]  /*109d0*/  MUFU.EX2 R0, R0 ;  /* 0x0000000000007308 */ /* 0x000ea20000000800 */
[--C-:B------:R-:W-:Y:S01]  /*109e0*/  FFMA.FTZ R168, R7, c[0x0][0x2d0], -R169.reuse ;  /* 0x0000b40007a87a23 */ /* 0x100fe200000108a9 */
[----:B------:R-:W-:Y:S01]  /*109f0*/  IADD3 R133, R181, R8, RZ ;  /* 0x00000008b5857210 */ /* 0x000fe20007ffe0ff */
[--C-:B------:R-:W-:Y:S02]  /*10a00*/  FFMA.FTZ R164, R10, c[0x0][0x2d0], -R169.reuse ;  /* 0x0000b4000aa47a23 */ /* 0x100fe400000108a9 */
[--C-:B------:R-:W-:Y:S02]  /*10a10*/  FFMA.FTZ R165, R11, c[0x0][0x2d0], -R169.reuse ;  /* 0x0000b4000ba57a23 */ /* 0x100fe400000108a9 */
[----:B------:R-:W3:Y:S01]  /*10a20*/  LDSM.16.MT88.4 R140, [R133+0x100] ;  /* 0x00010000858c783b */ /* 0x000ee20000004200 */
[--C-:B------:R-:W-:Y:S02]  /*10a30*/  FFMA.FTZ R219, R26, c[0x0][0x2d0], -R169.reuse ;  /* 0x0000b4001adb7a23 */ /* 0x100fe400000108a9 */
[----:B------:R-:W-:Y:S01]  /*10a40*/  MUFU.EX2 R162, R162 ;  /* 0x000000a200a27308 */ /* 0x000fe20000000800 */
[--C-:B------:R-:W-:Y:S02]  /*10a50*/  FFMA.FTZ R220, R27, c[0x0][0x2d0], -R169.reuse ;  /* 0x0000b4001bdc7a23 */ /* 0x100fe400000108a9 */
[--C-:B------:R-:W-:Y:S02]  /*10a60*/  FFMA.FTZ R221, R28, c[0x0][0x2d0], -R172.reuse ;  /* 0x0000b4001cdd7a23 */ /* 0x100fe400000108ac */
[C---:B-1----:R-:W-:Y:S01]  /*10a70*/  FMUL.FTZ R4, R2.reuse, R128 ;  /* 0x0000008002047220 */ /* 0x042fe20000410000 */
[----:B------:R-:W-:Y:S01]  /*10a80*/  LDSM.16.MT88.4 R152, [R133+0x2900] ;  /* 0x002900008598783b */ /* 0x000fe20000004200 */
[C---:B------:R-:W-:Y:S02]  /*10a90*/  FMUL.FTZ R5, R2.reuse, R129 ;  /* 0x0000008102057220 */ /* 0x040fe40000410000 */
[C---:B------:R-:W-:Y:S01]  /*10aa0*/  FMUL.FTZ R8, R2.reuse, R124 ;  /* 0x0000007c02087220 */ /* 0x040fe20000410000 */
[----:B------:R-:W1:Y:S01]  /*10ab0*/  MUFU.EX2 R163, R163 ;  /* 0x000000a300a37308 */ /* 0x000e620000000800 */
[C---:B------:R-:W-:Y:S02]  /*10ac0*/  FMUL.FTZ R9, R2.reuse, R125 ;  /* 0x0000007d02097220 */ /* 0x040fe40000410000 */
[----:B------:R-:W-:Y:S02]  /*10ad0*/  FMUL.FTZ R36, R2, R36 ;  /* 0x0000002402247220 */ /* 0x000fe40000410000 */
[C---:B--2---:R-:W-:Y:S02]  /*10ae0*/  FMUL.FTZ R6, R0.reuse, R130 ;  /* 0x0000008200067220 */ /* 0x044fe40000410000 */
[C---:B------:R-:W-:Y:S02]  /*10af0*/  FMUL.FTZ R7, R0.reuse, R131 ;  /* 0x0000008300077220 */ /* 0x040fe40000410000 */
[C---:B------:R-:W-:Y:S01]  /*10b00*/  FMUL.FTZ R10, R0.reuse, R126 ;  /* 0x0000007e000a7220 */ /* 0x040fe20000410000 */
[----:B------:R-:W-:Y:S01]  /*10b10*/  MUFU.EX2 R166, R166 ;  /* 0x000000a600a67308 */ /* 0x000fe20000000800 */
[----:B------:R-:W-:Y:S02]  /*10b20*/  FMUL.FTZ R11, R0, R127 ;  /* 0x0000007f000b7220 */ /* 0x000fe40000410000 */
[----:B------:R-:W2:Y:S01]  /*10b30*/  LDSM.16.MT88.4 R124, [R176+UR4+0x100] ;  /* 0x00010004b07c783b */ /* 0x000ea20008004200 */
[----:B------:R-:W-:Y:S02]  /*10b40*/  FMUL.FTZ R37, R2, R37 ;  /* 0x0000002502257220 */ /* 0x000fe40000410000 */
[C---:B------:R-:W-:Y:S02]  /*10b50*/  FMUL.FTZ R38, R0.reuse, R38 ;  /* 0x0000002600267220 */ /* 0x040fe40000410000 */
[----:B------:R-:W-:Y:S02]  /*10b60*/  FMUL.FTZ R39, R0, R39 ;  /* 0x0000002700277220 */ /* 0x000fe40000410000 */
[----:B------:R-:W4:Y:S01]  /*10b70*/  MUFU.EX2 R161, R161 ;  /* 0x000000a100a17308 */ /* 0x000f220000000800 */
        /* <DEDUP_REMOVED lines=15> */
[----:B----4-:R-:W-:Y:S01]  /*10c70*/  F2FP.BF16.PACK_AB R130, R161, R166 ;  /* 0x000000a6a182723e */ /* 0x010fe200000010ff */
        /* <DEDUP_REMOVED lines=9> */
[----:B------:R-:W4:Y:S01]  /*10d10*/  MUFU.EX2 R165, R165 ;  /* 0x000000a500a57308 */ /* 0x000f220000000800 */
[--C-:B------:R-:W-:Y:S02]  /*10d20*/  FFMA.FTZ R222, R29, c[0x0][0x2d0], -R172.reuse ;  /* 0x0000b4001dde7a23 */ /* 0x100fe400000108ac */
[----:B------:R-:W-:Y:S01]  /*10d30*/  FFMA.FTZ R223, R32, c[0x0][0x2d0], -R172 ;  /* 0x0000b40020df7a23 */ /* 0x000fe200000108ac */
[----:B-1----:R-:W-:Y:S01]  /*10d40*/  F2FP.BF16.PACK_AB R129, R168, R167 ;  /* 0x000000a7a881723e */ /* 0x002fe200000010ff */
[--C-:B------:R-:W-:Y:S02]  /*10d50*/  FFMA.FTZ R224, R30, c[0x0][0x2d0], -R169.reuse ;  /* 0x0000b4001ee07a23 */ /* 0x100fe400000108a9 */
[--C-:B------:R-:W-:Y:S02]  /*10d60*/  FFMA.FTZ R225, R31, c[0x0][0x2d0], -R169.reuse ;  /* 0x0000b4001fe17a23 */ /* 0x100fe400000108a9 */
[----:B------:R-:W-:Y:S01]  /*10d70*/  LDSM.16.MT88.4 R28, [R133+0x1900] ;  /* 0x00190000851c783b */ /* 0x000fe20000004200 */
[--C-:B------:R-:W-:Y:S01]  /*10d80*/  FFMA.FTZ R226, R34, c[0x0][0x2d0], -R169.reuse ;  /* 0x0000b40022e27a23 */ /* 0x100fe200000108a9 */
[----:B------:R-:W-:Y:S01]  /*10d90*/  MUFU.EX2 R219, R219 ;  /* 0x000000db00db7308 */ /* 0x000fe20000000800 */
[C---:B------:R-:W-:Y:S02]  /*10da0*/  FFMA.FTZ R162, R2.reuse, R213, R162 ;  /* 0x000000d502a27223 */ /* 0x040fe400000100a2 */
[C---:B------:R-:W-:Y:S02]  /*10db0*/  FMUL.FTZ R60, R2.reuse, R60 ;  /* 0x0000003c023c7220 */ /* 0x040fe40000410000 */
[----:B------:R-:W-:Y:S02]  /*10dc0*/  FMUL.FTZ R61, R2, R61 ;  /* 0x0000003d023d7220 */ /* 0x000fe40000410000 */
[C---:B------:R-:W-:Y:S02]  /*10dd0*/  FMUL.FTZ R62, R0.reuse, R62 ;  /* 0x0000003e003e7220 */ /* 0x040fe40000410000 */
[----:B------:R-:W-:Y:S01]  /*10de0*/  FMUL.FTZ R63, R0, R63 ;  /* 0x0000003f003f7220 */ /* 0x000fe20000410000 */
[----:B------:R-:W-:Y:S01]  /*10df0*/  MUFU.EX2 R220, R220 ;  /* 0x000000dc00dc7308 */ /* 0x000fe20000000800 */
[C---:B------:R-:W-:Y:S01]  /*10e00*/  FMUL.FTZ R64, R2.reuse, R64 ;  /* 0x0000004002407220 */ /* 0x040fe20000410000 */
[----:B----4-:R-:W-:Y:S01]  /*10e10*/  F2FP.BF16.PACK_AB R131, R165, R164 ;  /* 0x000000a4a583723e */ /* 0x010fe200000010ff */
[----:B------:R-:W-:Y:S02]  /*10e20*/  FMUL.FTZ R65, R2, R65 ;  /* 0x0000004102417220 */ /* 0x000fe40000410000 */
[C---:B------:R-:W-:Y:S02]  /*10e30*/  FMUL.FTZ R66, R0.reuse, R66 ;  /* 0x0000004200427220 */ /* 0x040fe40000410000 */
[----:B------:R-:W-:Y:S02]  /*10e40*/  FMUL.FTZ R67, R0, R67 ;  /* 0x0000004300437220 */ /* 0x000fe40000410000 */
[C---:B------:R-:W-:Y:S01]  /*10e50*/  HMMA.16816.F32.BF16 R4, R128.reuse, R136, R4 ;  /* 0x000000888004723c */ /* 0x040fe20000041804 */
[----:B------:R-:W-:Y:S04]  /*10e60*/  MUFU.EX2 R221, R221 ;  /* 0x000000dd00dd7308 */ /* 0x000fe80000000800 */
[----:B------:R-:W-:Y:S02]  /*10e70*/  FMUL.FTZ R68, R2, R68 ;  /* 0x0000004402447220 */ /* 0x000fe40000410000 */
[----:B------:R-:W-:Y:S01]  /*10e80*/  IADD3 R136, R176, UR4, RZ ;  /* 0x00000004b0887c10 */ /* 0x000fe2000fffe0ff */
[C---:B------:R-:W-:Y:S03]  /*10e90*/  HMMA.16816.F32.BF16 R8, R128.reuse, R138, R8 ;  /* 0x0000008a8008723c */ /* 0x040fe60000041808 */
[----:B------:R-:W-:Y:S01]  /*10ea0*/  MUFU.EX2 R222, R222 ;  /* 0x000000de00de7308 */ /* 0x000fe20000000800 */
[----:B------:R-:W-:Y:S01]  /*10eb0*/  IADD3 R160, R181, R136, RZ ;  /* 0x00000088b5a07210 */ /* 0x000fe20007ffe0ff */
[----:B------:R-:W-:Y:S02]  /*10ec0*/  FMUL.FTZ R69, R2, R69 ;  /* 0x0000004502457220 */ /* 0x000fe40000410000 */
[C---:B------:R-:W-:Y:S01]  /*10ed0*/  FMUL.FTZ R70, R0.reuse, R70 ;  /* 0x0000004600467220 */ /* 0x040fe20000410000 */
[C---:B---3--:R-:W-:Y:S01]  /*10ee0*/  HMMA.16816.F32.BF16 R36, R128.reuse, R140, R36 ;  /* 0x0000008c8024723c */ /* 0x048fe20000041824 */
[----:B------:R-:W1:Y:S03]  /*10ef0*/  LDSM.16.MT88.4 R136, [R160+0x100] ;  /* 0x00010000a088783b */ /* 0x000e660000004200 */
[----:B------:R-:W-:Y:S01]  /*10f00*/  FMUL.FTZ R71, R0, R71 ;  /* 0x0000004700477220 */ /* 0x000fe20000410000 */
[----:B------:R-:W-:Y:S01]  /*10f10*/  MUFU.EX2 R223, R223 ;  /* 0x000000df00df7308 */ /* 0x000fe20000000800 */
[C---:B------:R-:W-:Y:S02]  /*10f20*/  FMUL.FTZ R72, R2.reuse, R72 ;  /* 0x0000004802487220 */ /* 0x040fe40000410000 */
[C---:B------:R-:W-:Y:S01]  /*10f30*/  HMMA.16816.F32.BF16 R40, R128.reuse, R142, R40 ;  /* 0x0000008e8028723c */ /* 0x040fe20000041828 */
[----:B------:R-:W3:Y:S03]  /*10f40*/  LDSM.16.MT88.4 R140, [R177+UR4+0x2100] ;  /* 0x00210004b18c783b */ /* 0x000ee60008004200 */
[----:B------:R-:W-:Y:S02]  /*10f50*/  FMUL.FTZ R73, R2, R73 ;  /* 0x0000004902497220 */ /* 0x000fe40000410000 */
[C---:B------:R-:W-:Y:S01]  /*10f60*/  FMUL.FTZ R74, R0.reuse, R74 ;  /* 0x0000004a004a7220 */ /* 0x040fe20000410000 */
[----:B------:R-:W-:Y:S01]  /*10f70*/  MUFU.EX2 R224, R224 ;  /* 0x000000e000e07308 */ /* 0x000fe20000000800 */
[C---:B--2---:R-:W-:Y:S01]  /*10f80*/  HMMA.16816.F32.BF16 R44, R128.reuse, R124, R44 ;  /* 0x0000007c802c723c */ /* 0x044fe2000004182c */
[----:B------:R-:W-:Y:S03]  /*10f90*/  LDSM.16.MT88.4 R144, [R160+0x900] ;  /* 0x00090000a090783b */ /* 0x000fe60000004200 */
[----:B------:R-:W-:Y:S02]  /*10fa0*/  FMUL.FTZ R75, R0, R75 ;  /* 0x0000004b004b7220 */ /* 0x000fe40000410000 */
[C---:B------:R-:W-:Y:S02]  /*10fb0*/  FMUL.FTZ R76, R2.reuse, R76 ;  /* 0x0000004c024c7220 */ /* 0x040fe40000410000 */
[C---:B------:R-:W-:Y:S01]  /*10fc0*/  HMMA.16816.F32.BF16 R48, R128.reuse, R126, R48 ;  /* 0x0000007e8030723c */ /* 0x040fe20000041830 */
[----:B------:R-:W2:Y:S01]  /*10fd0*/  LDSM.16.MT88.4 R124, [R133+0x2100] ;  /* 0x00210000857c783b */ /* 0x000ea20000004200 */
[----:B------:R-:W-:Y:S02]  /*10fe0*/  MUFU.EX2 R225, R225 ;  /* 0x000000e100e17308 */ /* 0x000fe40000000800 */
[----:B------:R-:W-:Y:S02]  /*10ff0*/  FMUL.FTZ R77, R2, R77 ;  /* 0x0000004d024d7220 */ /* 0x000fe40000410000 */
[C---:B------:R-:W-:Y:S02]  /*11000*/  FMUL.FTZ R78, R0.reuse, R78 ;  /* 0x0000004e004e7220 */ /* 0x040fe40000410000 */
[----:B------:R-:W-:Y:S04]  /*11010*/  FMUL.FTZ R79, R0, R79 ;  /* 0x0000004f004f7220 */ /* 0x000fe80000410000 */
[C---:B------:R-:W-:Y:S01]  /*11020*/  FMUL.FTZ R80, R2.reuse, R80 ;  /* 0x0000005002507220 */ /* 0x040fe20000410000 */
[----:B------:R-:W-:Y:S01]  /*11030*/  MUFU.EX2 R226, R226 ;  /* 0x000000e200e27308 */ /* 0x000fe20000000800 */
[----:B------:R-:W-:Y:S02]  /*11040*/  FMUL.FTZ R81, R2, R81 ;  /* 0x0000005102517220 */ /* 0x000fe40000410000 */
[C---:B------:R-:W-:Y:S01]  /*11050*/  FMUL.FTZ R82, R0.reuse, R82 ;  /* 0x0000005200527220 */ /* 0x040fe20000410000 */
[C---:B-1----:R-:W-:Y:S03]  /*11060*/  HMMA.16816.F32.BF16 R52, R128.reuse, R136, R52 ;  /* 0x000000888034723c */ /* 0x042fe60000041834 */
[----:B------:R-:W-:Y:S02]  /*11070*/  FMUL.FTZ R83, R0, R83 ;  /* 0x0000005300537220 */ /* 0x000fe40000410000 */
[C---:B------:R-:W-:Y:S02]  /*11080*/  FMUL.FTZ R84, R2.reuse, R84 ;  /* 0x0000005402547220 */ /* 0x040fe40000410000 */
[----:B------:R-:W-:Y:S01]  /*11090*/  FMUL.FTZ R85, R2, R85 ;  /* 0x0000005502557220 */ /* 0x000fe20000410000 */
[C---:B------:R-:W-:Y:S01]  /*110a0*/  HMMA.16816.F32.BF16 R56, R128.reuse, R138, R56 ;  /* 0x0000008a8038723c */ /* 0x040fe20000041838 */
[----:B------:R-:W1:Y:S03]  /*110b0*/  LDSM.16.MT88.4 R136, [R176+UR4+0x2100] ;  /* 0x00210004b088783b */ /* 0x000e660008004200 */
        /* <DEDUP_REMOVED lines=9> */
[C---:B--2---:R-:W-:Y:S04]  /*11150*/  HMMA.16816.F32.BF16 R68, R128.reuse, R124, R68 ;  /* 0x0000007c8044723c */ /* 0x044fe80000041844 */
[C---:B------:R-:W-:Y:S02]  /*11160*/  FMUL.FTZ R92, R2.reuse, R92 ;  /* 0x0000005c025c7220 */ /* 0x040fe40000410000 */
[----:B------:R-:W-:Y:S02]  /*11170*/  FMUL.FTZ R93, R2, R93 ;  /* 0x0000005d025d7220 */ /* 0x000fe40000410000 */
[C---:B------:R-:W-:Y:S01]  /*11180*/  HMMA.16816.F32.BF16 R72, R128.reuse, R126, R72 ;  /* 0x0000007e8048723c */ /* 0x040fe20000041848 */
[----:B------:R-:W2:Y:S03]  /*11190*/  LDSM.16.MT88.4 R124, [R177+UR4+0x4100] ;  /* 0x00410004b17c783b */ /* 0x000ea60008004200 */
[C---:B------:R-:W-:Y:S02]  /*111a0*/  FMUL.FTZ R94, R0.reuse, R94 ;  /* 0x0000005e005e7220 */ /* 0x040fe40000410000 */
[----:B------:R-:W-:Y:S02]  /*111b0*/  FMUL.FTZ R95, R0, R95 ;  /* 0x0000005f005f7220 */ /* 0x000fe40000410000 */
[C---:B------:R-:W-:Y:S01]  /*111c0*/  FMUL.FTZ R96, R2.reuse, R96 ;  /* 0x0000006002607220 */ /* 0x040fe20000410000 */
[C---:B-1----:R-:W-:Y:S03]  /*111d0*/  HMMA.16816.F32.BF16 R76, R128.reuse, R136, R76 ;  /* 0x00000088804c723c */ /* 0x042fe6000004184c */
[----:B------:R-:W-:Y:S02]  /*111e0*/  FMUL.FTZ R97, R2, R97 ;  /* 0x0000006102617220 */ /* 0x000fe40000410000 */
        /* <DEDUP_REMOVED lines=10> */
[----:B------:R-:W3:Y:S03]  /*11290*/  LDSM.16.MT88.4 R140, [R176+UR4+0x4100] ;  /* 0x00410004b08c783b */ /* 0x000ee60008004200 */
[C---:B------:R-:W-:Y:S02]  /*112a0*/  FMUL.FTZ R104, R2.reuse, R104 ;  /* 0x0000006802687220 */ /* 0x040fe40000410000 */
[----:B------:R-:W-:Y:S02]  /*112b0*/  FMUL.FTZ R105, R2, R105 ;  /* 0x0000006902697220 */ /* 0x000fe40000410000 */
[C---:B--2---:R-:W-:Y:S04]  /*112c0*/  HMMA.16816.F32.BF16 R92, R128.reuse, R124, R92 ;  /* 0x0000007c805c723c */ /* 0x044fe8000004185c */
[C---:B------:R-:W-:Y:S02]  /*112d0*/  FMUL.FTZ R106, R0.reuse, R106 ;  /* 0x0000006a006a7220 */ /* 0x040fe40000410000 */
[----:B------:R-:W-:Y:S02]  /*112e0*/  FMUL.FTZ R107, R0, R107 ;  /* 0x0000006b006b7220 */ /* 0x000fe40000410000 */
[C---:B------:R-:W-:Y:S01]  /*112f0*/  HMMA.16816.F32.BF16 R96, R128.reuse, R126, R96 ;  /* 0x0000007e8060723c */ /* 0x040fe20000041860 */
[----:B------:R-:W2:Y:S03]  /*11300*/  LDSM.16.MT88.4 R124, [R160+0x4100] ;  /* 0x00410000a07c783b */ /* 0x000ea60000004200 */
[--C-:B------:R-:W-:Y:S02]  /*11310*/  FFMA.FTZ R170, R12, c[0x0][0x2d0], -R172.reuse ;  /* 0x0000b4000caa7a23 */ /* 0x100fe400000108ac */
[C---:B------:R-:W-:Y:S02]  /*11320*/  FMUL.FTZ R12, R2.reuse, R120 ;  /* 0x00000078020c7220 */ /* 0x040fe40000410000 */
[--C-:B------:R-:W-:Y:S01]  /*11330*/  FFMA.FTZ R171, R13, c[0x0][0x2d0], -R172.reuse ;  /* 0x0000b4000dab7a23 */ /* 0x100fe200000108ac */
[C---:B-1----:R-:W-:Y:S01]  /*11340*/  HMMA.16816.F32.BF16 R100, R128.reuse, R136, R100 ;  /* 0x000000888064723c */ /* 0x042fe20000041864 */
[----:B------:R-:W-:Y:S02]  /*11350*/  MUFU.EX2 R170, R170 ;  /* 0x000000aa00aa7308 */ /* 0x000fe40000000800 */
[----:B------:R-:W-:Y:S02]  /*11360*/  FMUL.FTZ R13, R2, R121 ;  /* 0x00000079020d7220 */ /* 0x000fe40000410000 */
[--C-:B------:R-:W-:Y:S02]  /*11370*/  FFMA.FTZ R175, R14, c[0x0][0x2d0], -R169.reuse ;  /* 0x0000b4000eaf7a23 */ /* 0x100fe400000108a9 */
[C---:B------:R-:W-:Y:S01]  /*11380*/  FMUL.FTZ R14, R0.reuse, R122 ;  /* 0x0000007a000e7220 */ /* 0x040fe20000410000 */
[C---:B------:R-:W-:Y:S01]  /*11390*/  HMMA.16816.F32.BF16 R104, R128.reuse, R138, R104 ;  /* 0x0000008a8068723c */ /* 0x040fe20000041868 */
[----:B------:R-:W-:Y:S02]  /*113a0*/  LDSM.16.MT88.4 R136, [R133+0x900] ;  /* 0x000900008588783b */ /* 0x000fe40000004200 */
[----:B------:R-:W1:Y:S01]  /*113b0*/  MUFU.EX2 R171, R171 ;  /* 0x000000ab00ab7308 */ /* 0x000e620000000800 */
[--C-:B------:R-:W-:Y:S02]  /*113c0*/  FFMA.FTZ R214, R15, c[0x0][0x2d0], -R169.reuse ;  /* 0x0000b4000fd67a23 */ /* 0x100fe400000108a9 */
[----:B------:R-:W-:Y:S02]  /*113d0*/  FMUL.FTZ R15, R0, R123 ;  /* 0x0000007b000f7220 */ /* 0x000fe40000410000 */
[--C-:B------:R-:W-:Y:S01]  /*113e0*/  FFMA.FTZ R173, R16, c[0x0][0x2d0], -R172.reuse ;  /* 0x0000b40010ad7a23 */ /* 0x100fe200000108ac */
[----:B------:R-:W4:Y:S03]  /*113f0*/  LDSM.16.MT88.4 R120, [R177+UR4+0x900] ;  /* 0x00090004b178783b */ /* 0x000f260008004200 */
[--C-:B------:R-:W-:Y:S01]  /*11400*/  FFMA.FTZ R174, R17, c[0x0][0x2d0], -R172.reuse ;  /* 0x0000b40011ae7a23 */ /* 0x100fe200000108ac */
[C---:B---3--:R-:W-:Y:S01]  /*11410*/  HMMA.16816.F32.BF16 R12, R128.reuse, R140, R12 ;  /* 0x0000008c800c723c */ /* 0x048fe2000004180c */
[----:B------:R-:W-:Y:S02]  /*11420*/  MUFU.EX2 R173, R173 ;  /* 0x000000ad00ad7308 */ /* 0x000fe40000000800 */
[--C-:B------:R-:W-:Y:S02]  /*11430*/  FFMA.FTZ R215, R18, c[0x0][0x2d0], -R169.reuse ;  /* 0x0000b40012d77a23 */ /* 0x100fe400000108a9 */
[--C-:B------:R-:W-:Y:S02]  /*11440*/  FFMA.FTZ R216, R19, c[0x0][0x2d0], -R169.reuse ;  /* 0x0000b40013d87a23 */ /* 0x100fe400000108a9 */
[C---:B------:R-:W-:Y:S02]  /*11450*/  FMUL.FTZ R108, R2.reuse, R108 ;  /* 0x0000006c026c7220 */ /* 0x040fe40000410000 */
[----:B------:R-:W-:Y:S02]  /*11460*/  FMUL.FTZ R109, R2, R109 ;  /* 0x0000006d026d7220 */ /* 0x000fe40000410000 */
[----:B------:R-:W3:Y:S01]  /*11470*/  MUFU.EX2 R174, R174 ;  /* 0x000000ae00ae7308 */ /* 0x000ee20000000800 */
[C---:B------:R-:W-:Y:S02]  /*11480*/  FMUL.FTZ R110, R0.reuse, R110 ;  /* 0x0000006e006e7220 */ /* 0x040fe40000410000 */
[----:B------:R-:W-:Y:S02]  /*11490*/  FMUL.FTZ R111, R0, R111 ;  /* 0x0000006f006f7220 */ /* 0x000fe40000410000 */
[C---:B------:R-:W-:Y:S01]  /*114a0*/  FMUL.FTZ R16, R2.reuse, R116 ;  /* 0x0000007402107220 */ /* 0x040fe20000410000 */
[----:B-1----:R-:W-:Y:S01]  /*114b0*/  F2FP.BF16.PACK_AB R116, R171, R170 ;  /* 0x000000aaab74723e */ /* 0x002fe200000010ff */
[----:B------:R-:W-:Y:S02]  /*114c0*/  FMUL.FTZ R17, R2, R117 ;  /* 0x0000007502117220 */ /* 0x000fe40000410000 */
[C---:B------:R-:W-:Y:S01]  /*114d0*/  FMUL.FTZ R18, R0.reuse, R118 ;  /* 0x0000007600127220 */ /* 0x040fe20000410000 */
[C---:B------:R-:W-:Y:S01]  /*114e0*/  HMMA.16816.F32.BF16 R108, R128.reuse, R142, R108 ;  /* 0x0000008e806c723c */ /* 0x040fe2000004186c */
[----:B------:R-:W-:Y:S01]  /*114f0*/  MUFU.EX2 R175, R175 ;  /* 0x000000af00af7308 */ /* 0x000fe20000000800 */
[----:B------:R-:W1:Y:S01]  /*11500*/  LDSM.16.MT88.4 R140, [R176+UR4+0x900] ;  /* 0x00090004b08c783b */ /* 0x000e620008004200 */
[----:B------:R-:W-:Y:S02]  /*11510*/  FMUL.FTZ R19, R0, R119 ;  /* 0x0000007700137220 */ /* 0x000fe40000410000 */
[C---:B------:R-:W-:Y:S02]  /*11520*/  FMUL.FTZ R112, R2.reuse, R112 ;  /* 0x0000007002707220 */ /* 0x040fe40000410000 */
[----:B------:R-:W-:Y:S02]  /*11530*/  FMUL.FTZ R113, R2, R113 ;  /* 0x0000007102717220 */ /* 0x000fe40000410000 */
[C---:B------:R-:W-:Y:S01]  /*11540*/  FMUL.FTZ R114, R0.reuse, R114 ;  /* 0x0000007200727220 */ /* 0x040fe20000410000 */
[C---:B--2---:R-:W-:Y:S01]  /*11550*/  HMMA.16816.F32.BF16 R16, R128.reuse, R124, R16 ;  /* 0x0000007c8010723c */ /* 0x044fe20000041810 */
[----:B------:R-:W2:Y:S02]  /*11560*/  MUFU.EX2 R214, R214 ;  /* 0x000000d600d67308 */ /* 0x000ea40000000800 */
[----:B------:R-:W-:Y:S01]  /*11570*/  FMUL.FTZ R115, R0, R115 ;  /* 0x0000007300737220 */ /* 0x000fe20000410000 */
[----:B---3--:R-:W-:Y:S01]  /*11580*/  F2FP.BF16.PACK_AB R118, R174, R173 ;  /* 0x000000adae76723e */ /* 0x008fe200000010ff */
[----:B------:R-:W-:Y:S02]  /*11590*/  FFMA.FTZ R217, R20, c[0x0][0x2d0], -R172 ;  /* 0x0000b40014d97a23 */ /* 0x000fe400000108ac */
[----:B------:R-:W-:Y:S01]  /*115a0*/  FFMA.FTZ R218, R23, c[0x0][0x2d0], -R169 ;  /* 0x0000b40017da7a23 */ /* 0x000fe200000108a9 */
[----:B------:R-:W-:Y:S01]  /*115b0*/  F2FP.BF16.PACK_AB R23, R220, R219 ;  /* 0x000000dbdc17723e */ /* 0x000fe200000010ff */
[----:B------:R-:W-:Y:S01]  /*115c0*/  FADD.FTZ R163, R163, R162 ;  /* 0x000000a2a3a37221 */ /* 0x000fe20000010000 */
[----:B------:R-:W-:Y:S01]  /*115d0*/  HMMA.16816.F32.BF16 R112, R128, R126, R112 ;  /* 0x0000007e8070723c */ /* 0x000fe20000041870 */
[----:B------:R-:W-:Y:S01]  /*115e0*/  MUFU.EX2 R215, R215 ;  /* 0x000000d700d77308 */ /* 0x000fe20000000800 */
[----:B------:R-:W-:Y:S01]  /*115f0*/  LDSM.16.MT88.4 R124, [R177+UR4+0x4900] ;  /* 0x00490004b17c783b */ /* 0x000fe20008004200 */
[----:B------:R-:W-:Y:S02]  /*11600*/  FADD.FTZ R166, R166, R163 ;  /* 0x000000a3a6a67221 */ /* 0x000fe40000010000 */
[----:B------:R-:W-:Y:S02]  /*11610*/  FFMA.FTZ R167, R0, R211, R167 ;  /* 0x000000d300a77223 */ /* 0x000fe400000100a7 */
[----:B------:R-:W-:Y:S02]  /*11620*/  FADD.FTZ R161, R161, R166 ;  /* 0x000000a6a1a17221 */ /* 0x000fe40000010000 */
[----:B------:R-:W-:Y:S01]  /*11630*/  FADD.FTZ R167, R168, R167 ;  /* 0x000000a7a8a77221 */ /* 0x000fe20000010000 */
[----:B------:R-:W-:Y:S01]  /*11640*/  LDSM.16.MT88.4 R128, [R133+0x4900] ;  /* 0x004900008580783b */ /* 0x000fe20000004200 */
[----:B------:R-:W3:Y:S01]  /*11650*/  MUFU.EX2 R216, R216 ;  /* 0x000000d800d87308 */ /* 0x000ee20000000800 */
[----:B------:R-:W-:Y:S01]  /*11660*/  FADD.FTZ R170, R170, R161 ;  /* 0x000000a1aaaa7221 */ /* 0x000fe20000010000 */
[----:B--2---:R-:W-:Y:S03]  /*11670*/  F2FP.BF16.PACK_AB R117, R214, R175 ;  /* 0x000000afd675723e */ /* 0x004fe600000010ff */
[----:B------:R-:W-:Y:S04]  /*11680*/  FADD.FTZ R170, R171, R170 ;  /* 0x000000aaabaa7221 */ /* 0x000fe80000010000 */
[----:B------:R-:W-:Y:S01]  /*11690*/  FADD.FTZ R173, R173, R170 ;  /* 0x000000aaadad7221 */ /* 0x000fe20000010000 */
[----:B------:R-:W-:Y:S03]  /*116a0*/  MUFU.EX2 R217, R217 ;  /* 0x000000d900d97308 */ /* 0x000fe60000000800 */
[----:B------:R-:W-:Y:S07]  /*116b0*/  FADD.FTZ R174, R174, R173 ;  /* 0x000000adaeae7221 */ /* 0x000fee0000010000 */
[----:B------:R-:W-:Y:S01]  /*116c0*/  MUFU.EX2 R218, R218 ;  /* 0x000000da00da7308 */ /* 0x000fe20000000800 */
[----:B---3--:R-:W-:Y:S07]  /*116d0*/  F2FP.BF16.PACK_AB R119, R216, R215 ;  /* 0x000000d7d877723e */ /* 0x008fee00000010ff */
[C---:B----4-:R-:W-:Y:S08]  /*116e0*/  HMMA.16816.F32.BF16 R4, R116.reuse, R120, R4 ;  /* 0x000000787404723c */ /* 0x050ff00000041804 */
[C---:B------:R-:W-:Y:S01]  /*116f0*/  HMMA.16816.F32.BF16 R8, R116.reuse, R122, R8 ;  /* 0x0000007a7408723c */ /* 0x040fe20000041808 */
[----:B------:R-:W2:Y:S07]  /*11700*/  LDSM.16.MT88.4 R120, [R160+0x2900] ;  /* 0x00290000a078783b */ /* 0x000eae0000004200 */
[C---:B------:R-:W-:Y:S08]  /*11710*/  HMMA.16816.F32.BF16 R36, R116.reuse, R136, R36 ;  /* 0x000000887424723c */ /* 0x040ff00000041824 */
[C---:B------:R-:W-:Y:S01]  /*11720*/  HMMA.16816.F32.BF16 R40, R116.reuse, R138, R40 ;  /* 0x0000008a7428723c */ /* 0x040fe20000041828 */
[----:B------:R-:W3:Y:S07]  /*11730*/  LDSM.16.MT88.4 R136, [R176+UR4+0x4900] ;  /* 0x00490004b088783b */ /* 0x000eee0008004200 */
[C---:B-1----:R-:W-:Y:S08]  /*11740*/  HMMA.16816.F32.BF16 R44, R116.reuse, R140, R44 ;  /* 0x0000008c742c723c */ /* 0x042ff0000004182c */
[C---:B------:R-:W-:Y:S01]  /*11750*/  HMMA.16816.F32.BF16 R48, R116.reuse, R142, R48 ;  /* 0x0000008e7430723c */ /* 0x040fe20000041830 */
[----:B------:R-:W-:Y:S07]  /*11760*/  LDSM.16.MT88.4 R140, [R177+UR4+0x3100] ;  /* 0x00310004b18c783b */ /* 0x000fee0008004200 */
[C---:B------:R-:W-:Y:S08]  /*11770*/  HMMA.16816.F32.BF16 R52, R116.reuse, R144, R52 ;  /* 0x000000907434723c */ /* 0x040ff00000041834 */
[C---:B------:R-:W-:Y:S08]  /*11780*/  HMMA.16816.F32.BF16 R56, R116.reuse, R146, R56 ;  /* 0x000000927438723c */ /* 0x040ff00000041838 */
[C---:B------:R-:W-:Y:S08]  /*11790*/  HMMA.16816.F32.BF16 R60, R116.reuse, R148, R60 ;  /* 0x00000094743c723c */ /* 0x040ff0000004183c */
[C---:B------:R-:W-:Y:S08]  /*117a0*/  HMMA.16816.F32.BF16 R64, R116.reuse, R150, R64 ;  /* 0x000000967440723c */ /* 0x040ff00000041840 */
[C---:B------:R-:W-:Y:S08]  /*117b0*/  HMMA.16816.F32.BF16 R68, R116.reuse, R152, R68 ;  /* 0x000000987444723c */ /* 0x040ff00000041844 */
[C---:B------:R-:W-:Y:S08]  /*117c0*/  HMMA.16816.F32.BF16 R72, R116.reuse, R154, R72 ;  /* 0x0000009a7448723c */ /* 0x040ff00000041848 */
[C---:B------:R-:W-:Y:S07]  /*117d0*/  HMMA.16816.F32.BF16 R76, R116.reuse, R156, R76 ;  /* 0x0000009c744c723c */ /* 0x040fee000004184c */
[--C-:B------:R-:W-:Y:S01]  /*117e0*/  FFMA.FTZ R157, R24, c[0x0][0x2d0], -R172.reuse ;  /* 0x0000b400189d7a23 */ /* 0x100fe200000108ac */
[C---:B------:R-:W-:Y:S04]  /*117f0*/  HMMA.16816.F32.BF16 R80, R116.reuse, R158, R80 ;  /* 0x0000009e7450723c */ /* 0x040fe80000041850 */
[--C-:B------:R-:W-:Y:S01]  /*11800*/  FFMA.FTZ R156, R21, c[0x0][0x2d0], -R172.reuse ;  /* 0x0000b400159c7a23 */ /* 0x100fe200000108ac */
[----:B------:R-:W-:Y:S02]  /*11810*/  MUFU.EX2 R157, R157 ;  /* 0x0000009d009d7308 */ /* 0x000fe40000000800 */
[--C-:B------:R-:W-:Y:S01]  /*11820*/  FFMA.FTZ R158, R25, c[0x0][0x2d0], -R172.reuse ;  /* 0x0000b400199e7a23 */ /* 0x100fe200000108ac */
[C---:B--2---:R-:W-:Y:S01]  /*11830*/  HMMA.16816.F32.BF16 R84, R116.reuse, R120, R84 ;  /* 0x000000787454723c */ /* 0x044fe20000041854 */
[----:B------:R-:W-:Y:S03]  /*11840*/  LDSM.16.MT88.4 R24, [R133+0x1100] ;  /* 0x001100008518783b */ /* 0x000fe60000004200 */
[----:B------:R-:W-:Y:S02]  /*11850*/  FFMA.FTZ R172, R33, c[0x0][0x2d0], -R172 ;  /* 0x0000b40021ac7a23 */ /* 0x000fe400000108ac */
[--C-:B------:R-:W-:Y:S01]  /*11860*/  FFMA.FTZ R159, R22, c[0x0][0x2d0], -R169.reuse ;  /* 0x0000b400169f7a23 */ /* 0x100fe200000108a9 */
[----:B------:R-:W1:Y:S01]  /*11870*/  MUFU.EX2 R156, R156 ;  /* 0x0000009c009c7308 */ /* 0x000e620000000800 */
[C---:B------:R-:W-:Y:S01]  /*11880*/  HMMA.16816.F32.BF16 R88, R116.reuse, R122, R88 ;  /* 0x0000007a7458723c */ /* 0x040fe20000041858 */
[----:B------:R-:W2:Y:S03]  /*11890*/  LDSM.16.MT88.4 R120, [R160+0x4900] ;  /* 0x00490000a078783b */ /* 0x000ea60000004200 */
[----:B------:R-:W-:Y:S04]  /*118a0*/  FFMA.FTZ R169, R35, c[0x0][0x2d0], -R169 ;  /* 0x0000b40023a97a23 */ /* 0x000fe800000108a9 */
[C---:B------:R-:W-:Y:S01]  /*118b0*/  HMMA.16816.F32.BF16 R92, R116.reuse, R124, R92 ;  /* 0x0000007c745c723c */ /* 0x040fe2000004185c */
[----:B------:R-:W-:Y:S01]  /*118c0*/  LDSM.16.MT88.4 R32, [R176+UR4+0x1900] ;  /* 0x00190004b020783b */ /* 0x000fe20008004200 */
[----:B------:R-:W4:Y:S06]  /*118d0*/  MUFU.EX2 R158, R158 ;  /* 0x0000009e009e7308 */ /* 0x000f2c0000000800 */
[C---:B------:R-:W-:Y:S01]  /*118e0*/  HMMA.16816.F32.BF16 R96, R116.reuse, R126, R96 ;  /* 0x0000007e7460723c */ /* 0x040fe20000041860 */
[----:B------:R-:W5:Y:S03]  /*118f0*/  LDSM.16.MT88.4 R124, [R177+UR4+0x1100] ;  /* 0x00110004b17c783b */ /* 0x000f660008004200 */
[----:B------:R-:W2:Y:S01]  /*11900*/  MUFU.EX2 R159, R159 ;  /* 0x0000009f009f7308 */ /* 0x000ea20000000800 */
[----:B-1----:R-:W-:Y:S03]  /*11910*/  F2FP.BF16.PACK_AB R20, R156, R217 ;  /* 0x000000d99c14723e */ /* 0x002fe600000010ff */
[C---:B------:R-:W-:Y:S04]  /*11920*/  HMMA.16816.F32.BF16 R100, R116.reuse, R128, R100 ;  /* 0x000000807464723c */ /* 0x040fe80000041864 */
[----:B------:R-:W-:Y:S02]  /*11930*/  FADD.FTZ R217, R217, R174 ;  /* 0x000000aed9d97221 */ /* 0x000fe40000010000 */
[----:B------:R-:W1:Y:S02]  /*11940*/  MUFU.EX2 R172, R172 ;  /* 0x000000ac00ac7308 */ /* 0x000e640000000800 */
[C---:B------:R-:W-:Y:S01]  /*11950*/  HMMA.16816.F32.BF16 R104, R116.reuse, R130, R104 ;  /* 0x000000827468723c */ /* 0x040fe20000041868 */
[----:B------:R-:W1:Y:S03]  /*11960*/  LDSM.16.MT88.4 R128, [R176+UR4+0x1100] ;  /* 0x00110004b080783b */ /* 0x000e660008004200 */
[----:B----4-:R-:W-:Y:S01]  /*11970*/  F2FP.BF16.PACK_AB R22, R158, R157 ;  /* 0x0000009d9e16723e */ /* 0x010fe200000010ff */
[----:B------:R-:W-:Y:S03]  /*11980*/  FADD.FTZ R156, R156, R217 ;  /* 0x000000d99c9c7221 */ /* 0x000fe60000010000 */
[C---:B---3--:R-:W-:Y:S01]  /*11990*/  HMMA.16816.F32.BF16 R12, R116.reuse, R136, R12 ;  /* 0x00000088740c723c */ /* 0x048fe2000004180c */
[----:B------:R-:W3:Y:S03]  /*119a0*/  MUFU.EX2 R169, R169 ;  /* 0x000000a900a97308 */ /* 0x000ee60000000800 */
[----:B--2---:R-:W-:Y:S01]  /*119b0*/  F2FP.BF16.PACK_AB R21, R218, R159 ;  /* 0x0000009fda15723e */ /* 0x004fe200000010ff */
[----:B------:R-:W-:Y:S03]  /*119c0*/  FADD.FTZ R157, R157, R156 ;  /* 0x0000009c9d9d7221 */ /* 0x000fe60000010000 */
[C---:B------:R-:W-:Y:S01]  /*119d0*/  HMMA.16816.F32.BF16 R108, R116.reuse, R138, R108 ;  /* 0x0000008a746c723c */ /* 0x040fe2000004186c */
[----:B------:R-:W2:Y:S03]  /*119e0*/  LDSM.16.MT88.4 R136, [R160+0x1100] ;  /* 0x00110000a088783b */ /* 0x000ea60000004200 */
[----:B------:R-:W-:Y:S04]  /*119f0*/  FADD.FTZ R158, R158, R157 ;  /* 0x0000009d9e9e7221 */ /* 0x000fe80000010000 */
[C---:B------:R-:W-:Y:S08]  /*11a00*/  HMMA.16816.F32.BF16 R16, R116.reuse, R120, R16 ;  /* 0x000000787410723c */ /* 0x040ff00000041810 */
[----:B------:R-:W-:Y:S01]  /*11a10*/  HMMA.16816.F32.BF16 R112, R116, R122, R112 ;  /* 0x0000007a7470723c */ /* 0x000fe20000041870 */
[----:B------:R-:W4:Y:S07]  /*11a20*/  LDSM.16.MT88.4 R116, [R133+0x3100] ;  /* 0x003100008574783b */ /* 0x000f2e0000004200 */
[C---:B-----5:R-:W-:Y:S01]  /*11a30*/  HMMA.16816.F32.BF16 R4, R20.reuse, R124, R4 ;  /* 0x0000007c1404723c */ /* 0x060fe20000041804 */
[----:B------:R-:W5:Y:S07]  /*11a40*/  LDSM.16.MT88.4 R120, [R176+UR4+0x3100] ;  /* 0x00310004b078783b */ /* 0x000f6e0008004200 */
[C---:B------:R-:W-:Y:S01]  /*11a50*/  HMMA.16816.F32.BF16 R8, R20.reuse, R126, R8 ;  /* 0x0000007e1408723c */ /* 0x040fe20000041808 */
[----:B------:R-:W-:Y:S07]  /*11a60*/  LDSM.16.MT88.4 R124, [R177+UR4+0x5100] ;  /* 0x00510004b17c783b */ /* 0x000fee0008004200 */
[C---:B------:R-:W-:Y:S08]  /*11a70*/  HMMA.16816.F32.BF16 R36, R20.reuse, R24, R36 ;  /* 0x000000181424723c */ /* 0x040ff00000041824 */
[C---:B------:R-:W-:Y:S01]  /*11a80*/  HMMA.16816.F32.BF16 R40, R20.reuse, R26, R40 ;  /* 0x0000001a1428723c */ /* 0x040fe20000041828 */
[----:B------:R-:W3:Y:S07]  /*11a90*/  LDSM.16.MT88.4 R24, [R160+0x3100] ;  /* 0x00310000a018783b */ /* 0x000eee0000004200 */
[C---:B-1----:R-:W-:Y:S08]  /*11aa0*/  HMMA.16816.F32.BF16 R44, R20.reuse, R128, R44 ;  /* 0x00000080142c723c */ /* 0x042ff0000004182c */
[C---:B------:R-:W-:Y:S01]  /*11ab0*/  HMMA.16816.F32.BF16 R48, R20.reuse, R130, R48 ;  /* 0x000000821430723c */ /* 0x040fe20000041830 */
[----:B------:R-:W-:Y:S07]  /*11ac0*/  LDSM.16.MT88.4 R128, [R160+0x5100] ;  /* 0x00510000a080783b */ /* 0x000fee0000004200 */
[C---:B--2---:R-:W-:Y:S08]  /*11ad0*/  HMMA.16816.F32.BF16 R52, R20.reuse, R136, R52 ;  /* 0x000000881434723c */ /* 0x044ff00000041834 */
[C---:B------:R-:W-:Y:S01]  /*11ae0*/  HMMA.16816.F32.BF16 R56, R20.reuse, R138, R56 ;  /* 0x0000008a1438723c */ /* 0x040fe20000041838 */
[----:B------:R-:W-:Y:S07]  /*11af0*/  LDSM.16.MT88.4 R136, [R160+0x1900] ;  /* 0x00190000a088783b */ /* 0x000fee0000004200 */
[C---:B------:R-:W-:Y:S08]  /*11b00*/  HMMA.16816.F32.BF16 R60, R20.reuse, R140, R60 ;  /* 0x0000008c143c723c */ /* 0x040ff0000004183c */
[C---:B------:R-:W-:Y:S01]  /*11b10*/  HMMA.16816.F32.BF16 R64, R20.reuse, R142, R64 ;  /* 0x0000008e1440723c */ /* 0x040fe20000041840 */
[----:B------:R-:W-:Y:S07]  /*11b20*/  LDSM.16.MT88.4 R140, [R177+UR4+0x3900] ;  /* 0x00390004b18c783b */ /* 0x000fee0008004200 */
[C---:B----4-:R-:W-:Y:S08]  /*11b30*/  HMMA.16816.F32.BF16 R68, R20.reuse, R116, R68 ;  /* 0x000000741444723c */ /* 0x050ff00000041844 */
[C---:B------:R-:W-:Y:S01]  /*11b40*/  HMMA.16816.F32.BF16 R72, R20.reuse, R118, R72 ;  /* 0x000000761448723c */ /* 0x040fe20000041848 */
[----:B------:R-:W1:Y:S07]  /*11b50*/  LDSM.16.MT88.4 R116, [R133+0x5100] ;  /* 0x005100008574783b */ /* 0x000e6e0000004200 */
[C---:B-----5:R-:W-:Y:S08]  /*11b60*/  HMMA.16816.F32.BF16 R76, R20.reuse, R120, R76 ;  /* 0x00000078144c723c */ /* 0x060ff0000004184c */
[C---:B------:R-:W-:Y:S01]  /*11b70*/  HMMA.16816.F32.BF16 R80, R20.reuse, R122, R80 ;  /* 0x0000007a1450723c */ /* 0x040fe20000041850 */
[----:B------:R-:W2:Y:S07]  /*11b80*/  LDSM.16.MT88.4 R120, [R176+UR4+0x5100] ;  /* 0x00510004b078783b */ /* 0x000eae0008004200 */
[C---:B---3--:R-:W-:Y:S08]  /*11b90*/  HMMA.16816.F32.BF16 R84, R20.reuse, R24, R84 ;  /* 0x000000181454723c */ /* 0x048ff00000041854 */
[C---:B------:R-:W-:Y:S01]  /*11ba0*/  HMMA.16816.F32.BF16 R88, R20.reuse, R26, R88 ;  /* 0x0000001a1458723c */ /* 0x040fe20000041858 */
[----:B------:R-:W3:Y:S07]  /*11bb0*/  LDSM.16.MT88.4 R24, [R177+UR4+0x1900] ;  /* 0x00190004b118783b */ /* 0x000eee0008004200 */
[C---:B------:R-:W-:Y:S08]  /*11bc0*/  HMMA.16816.F32.BF16 R92, R20.reuse, R124, R92 ;  /* 0x0000007c145c723c */ /* 0x040ff0000004185c */
[C---:B------:R-:W-:Y:S08]  /*11bd0*/  HMMA.16816.F32.BF16 R96, R20.reuse, R126, R96 ;  /* 0x0000007e1460723c */ /* 0x040ff00000041860 */
[C---:B-1----:R-:W-:Y:S08]  /*11be0*/  HMMA.16816.F32.BF16 R100, R20.reuse, R116, R100 ;  /* 0x000000741464723c */ /* 0x042ff00000041864 */
[C---:B------:R-:W-:Y:S01]  /*11bf0*/  HMMA.16816.F32.BF16 R104, R20.reuse, R118, R104 ;  /* 0x000000761468723c */ /* 0x040fe20000041868 */
[----:B------:R-:W1:Y:S07]  /*11c00*/  LDSM.16.MT88.4 R116, [R133+0x3900] ;  /* 0x003900008574783b */ /* 0x000e6e0000004200 */
[C---:B--2---:R-:W-:Y:S08]  /*11c10*/  HMMA.16816.F32.BF16 R12, R20.reuse, R120, R12 ;  /* 0x00000078140c723c */ /* 0x044ff0000004180c */
[C---:B------:R-:W-:Y:S01]  /*11c20*/  HMMA.16816.F32.BF16 R108, R20.reuse, R122, R108 ;  /* 0x0000007a146c723c */ /* 0x040fe2000004186c */
[----:B------:R-:W2:Y:S07]  /*11c30*/  LDSM.16.MT88.4 R120, [R176+UR4+0x3900] ;  /* 0x00390004b078783b */ /* 0x000eae0008004200 */
[C---:B------:R-:W-:Y:S08]  /*11c40*/  HMMA.16816.F32.BF16 R16, R20.reuse, R128, R16 ;  /* 0x000000801410723c */ /* 0x040ff00000041810 */
[----:B------:R-:W-:Y:S07]  /*11c50*/  HMMA.16816.F32.BF16 R112, R20, R130, R112 ;  /* 0x000000821470723c */ /* 0x000fee0000041870 */
        /* <DEDUP_REMOVED lines=8> */
[----:B------:R-:W-:Y:S05]  /*11ce0*/  FADD.FTZ R213, R172, R213 ;  /* 0x000000d5acd57221 */ /* 0x000fea0000010000 */
[C---:B------:R-:W-:Y:S01]  /*11cf0*/  HMMA.16816.F32.BF16 R124, R20.reuse, R26, R8 ;  /* 0x0000001a147c723c */ /* 0x040fe20000041808 */
[----:B------:R-:W3:Y:S07]  /*11d00*/  LDSM.16.MT88.4 R8, [R160+0x3900] ;  /* 0x00390000a008783b */ /* 0x000eee0000004200 */
[C---:B------:R-:W-:Y:S01]  /*11d10*/  HMMA.16816.F32.BF16 R36, R20.reuse, R28, R36 ;  /* 0x0000001c1424723c */ /* 0x040fe20000041824 */
[----:B------:R-:W4:Y:S07]  /*11d20*/  LDSM.16.MT88.4 R24, [R177+UR4+0x5900] ;  /* 0x00590004b118783b */ /* 0x000f2e0008004200 */
[C---:B------:R-:W-:Y:S01]  /*11d30*/  HMMA.16816.F32.BF16 R40, R20.reuse, R30, R40 ;  /* 0x0000001e1428723c */ /* 0x040fe20000041828 */
[----:B------:R5:W1:Y:S07]  /*11d40*/  LDSM.16.MT88.4 R28, [R133+0x5900] ;  /* 0x00590000851c783b */ /* 0x000a6e0000004200 */
[C---:B------:R-:W-:Y:S07]  /*11d50*/  HMMA.16816.F32.BF16 R44, R20.reuse, R32, R44 ;  /* 0x00000020142c723c */ /* 0x040fee000004182c */
[----:B------:R-:W-:Y:S01]  /*11d60*/  @P0 IADD3 R32, R210, -0x2, RZ ;  /* 0xfffffffed2200810 */ /* 0x000fe20007ffe0ff */
[C---:B------:R-:W-:Y:S04]  /*11d70*/  HMMA.16816.F32.BF16 R48, R20.reuse, R34, R48 ;  /* 0x000000221430723c */ /* 0x040fe80000041830 */
[----:B------:R-:W-:Y:S04]  /*11d80*/  @P0 SHF.R.S32.HI R33, RZ, 0x1f, R32 ;  /* 0x0000001fff210819 */ /* 0x000fe80000011420 */
[C---:B------:R-:W-:Y:S04]  /*11d90*/  HMMA.16816.F32.BF16 R52, R20.reuse, R136, R52 ;  /* 0x000000881434723c */ /* 0x040fe80000041834 */
[----:B------:R-:W-:Y:S01]  /*11da0*/  @P0 IMAD R33, R33, c[0x0][0x1e0], RZ ;  /* 0x0000780021210a24 */ /* 0x000fe200078e02ff */
[----:B-----5:R-:W-:Y:S03]  /*11db0*/  MOV R133, R132 ;  /* 0x0000008400857202 */ /* 0x020fe60000000f00 */
[C---:B------:R-:W-:Y:S04]  /*11dc0*/  HMMA.16816.F32.BF16 R56, R20.reuse, R138, R56 ;  /* 0x0000008a1438723c */ /* 0x040fe80000041838 */
[C---:B------:R-:W-:Y:S04]  /*11dd0*/  @P0 IMAD R33, R32.reuse, c[0x0][0x1e4], R33 ;  /* 0x0000790020210a24 */ /* 0x040fe800078e0221 */
[C---:B------:R-:W-:Y:S08]  /*11de0*/  HMMA.16816.F32.BF16 R60, R20.reuse, R140, R60 ;  /* 0x0000008c143c723c */ /* 0x040ff0000004183c */
[C---:B------:R-:W-:Y:S08]  /*11df0*/  HMMA.16816.F32.BF16 R64, R20.reuse, R142, R64 ;  /* 0x0000008e1440723c */ /* 0x040ff00000041840 */
[C---:B-1----:R-:W-:Y:S07]  /*11e00*/  HMMA.16816.F32.BF16 R68, R20.reuse, R116, R68 ;  /* 0x000000741444723c */ /* 0x042fee0000041844 */
[----:B------:R-:W-:Y:S01]  /*11e10*/  @P0 IMAD.WIDE.U32 R116, R32, c[0x0][0x1e0], RZ ;  /* 0x0000780020740a25 */ /* 0x000fe200078e00ff */
[C---:B------:R-:W-:Y:S04]  /*11e20*/  HMMA.16816.F32.BF16 R72, R20.reuse, R118, R72 ;  /* 0x000000761448723c */ /* 0x040fe80000041848 */
[----:B------:R-:W-:Y:S03]  /*11e30*/  @P0 IADD3 R33, R117, R33, RZ ;  /* 0x0000002175210210 */ /* 0x000fe60007ffe0ff */
[C---:B------:R-:W-:Y:S01]  /*11e40*/  @P0 SHF.L.U32 R119, R116.reuse, 0x6, RZ ;  /* 0x0000000674770819 */ /* 0x040fe200000006ff */
[C---:B--2---:R-:W-:Y:S04]  /*11e50*/  HMMA.16816.F32.BF16 R76, R20.reuse, R120, R76 ;  /* 0x00000078144c723c */ /* 0x044fe8000004184c */
[----:B------:R-:W-:Y:S04]  /*11e60*/  @P0 SHF.L.U64.HI R116, R116, 0x6, R33 ;  /* 0x0000000674740819 */ /* 0x000fe80000010221 */
[C---:B------:R-:W-:Y:S08]  /*11e70*/  HMMA.16816.F32.BF16 R80, R20.reuse, R122, R80 ;  /* 0x0000007a1450723c */ /* 0x040ff00000041850 */
[C---:B---3--:R-:W-:Y:S07]  /*11e80*/  HMMA.16816.F32.BF16 R84, R20.reuse, R8, R84 ;  /* 0x000000081454723c */ /* 0x048fee0000041854 */
[C---:B------:R-:W-:Y:S01]  /*11e90*/  @P0 IADD3 R8, P1, R119.reuse, R196, RZ ;  /* 0x000000c477080210 */ /* 0x040fe20007f3e0ff */
[C---:B------:R-:W-:Y:S04]  /*11ea0*/  HMMA.16816.F32.BF16 R88, R20.reuse, R10, R88 ;  /* 0x0000000a1458723c */ /* 0x040fe80000041858 */
[----:B------:R-:W-:Y:S02]  /*11eb0*/  @P0 IADD3.X R9, R116, R201, RZ, P1, !PT ;  /* 0x000000c974090210 */ /* 0x000fe40000ffe4ff */
[----:B------:R-:W-:Y:S02]  /*11ec0*/  @P0 LEA R34, P3, R8, c[0x0][0x1c8], 0x1 ;  /* 0x0000720008220a11 */ /* 0x000fe400078608ff */
[----:B------:R-:W-:Y:S01]  /*11ed0*/  @P0 IADD3 R11, P2, R119, R204, RZ ;  /* 0x000000cc770b0210 */ /* 0x000fe20007f5e0ff */
[C---:B----4-:R-:W-:Y:S03]  /*11ee0*/  HMMA.16816.F32.BF16 R92, R20.reuse, R24, R92 ;  /* 0x00000018145c723c */ /* 0x050fe6000004185c */
[C---:B------:R-:W-:Y:S02]  /*11ef0*/  @P0 LEA R32, P1, R11.reuse, c[0x0][0x1c8], 0x1 ;  /* 0x000072000b200a11 */ /* 0x040fe400078208ff */
[----:B------:R-:W-:Y:S02]  /*11f00*/  @P0 IADD3.X R10, R116, R203, RZ, P2, !PT ;  /* 0x000000cb740a0210 */ /* 0x000fe400017fe4ff */
[----:B------:R-:W-:Y:S01]  /*11f10*/  @P0 LEA.HI.X R35, R8, c[0x0][0x1cc], R9, 0x1, P3 ;  /* 0x0000730008230a11 */ /* 0x000fe200018f0c09 */
[C---:B------:R-:W-:Y:S04]  /*11f20*/  HMMA.16816.F32.BF16 R96, R20.reuse, R26, R96 ;  /* 0x0000001a1460723c */ /* 0x040fe80000041860 */
[----:B------:R-:W-:Y:S02]  /*11f30*/  @P0 LEA.HI.X R33, R11, c[0x0][0x1cc], R10, 0x1, P1 ;  /* 0x000073000b210a11 */ /* 0x000fe400008f0c0a */
[----:B------:R-:W1:Y:S01]  /*11f40*/  LDSM.16.MT88.4 R8, [R176+UR4+0x5900] ;  /* 0x00590004b008783b */ /* 0x000e620008004200 */
[----:B------:R-:W-:Y:S01]  /*11f50*/  @P0 IADD3 R117, P1, R188, R119, RZ ;  /* 0x00000077bc750210 */ /* 0x000fe20007f3e0ff */
[C---:B------:R-:W-:Y:S04]  /*11f60*/  HMMA.16816.F32.BF16 R100, R20.reuse, R28, R100 ;  /* 0x0000001c1464723c */ /* 0x040fe80000041864 */
        /* <DEDUP_REMOVED lines=10> */
[----:B------:R-:W2:Y:S01]  /*12010*/  LDSM.16.MT88.4 R24, [R160+0x5900] ;  /* 0x00590000a018783b */ /* 0x000ea20000004200 */
        /* <DEDUP_REMOVED lines=8> */
[----:B------:R-:W-:Y:S01]  /*120a0*/  FADD.FTZ R216, R216, R215 ;  /* 0x000000d7d8d87221 */ /* 0x000fe20000010000 */
[----:B------:R-:W-:Y:S01]  /*120b0*/  @P0 LEA.HI.X R229, R119, c[0x0][0x1cc], R116, 0x1, P2 ;  /* 0x0000730077e50a11 */ /* 0x000fe200010f0c74 */
[----:B------:R-:W-:Y:S01]  /*120c0*/  @P0 IMAD R116, R209, 0x3000, R192 ;  /* 0x00003000d1740824 */ /* 0x000fe200078e02c0 */
[----:B------:R-:W-:Y:S01]  /*120d0*/  @P0 LEA R162, P3, R0, c[0x0][0x1c8], 0x1 ;  /* 0x0000720000a20a11 */ /* 0x000fe200078608ff */
[----:B------:R-:W-:Y:S01]  /*120e0*/  FADD.FTZ R159, R159, R216 ;  /* 0x000000d89f9f7221 */ /* 0x000fe20000010000 */
[----:B------:R-:W-:Y:S02]  /*120f0*/  @P0 IADD3.X R29, R2, R203, RZ, P4, !PT ;  /* 0x000000cb021d0210 */ /* 0x000fe400027fe4ff */
[----:B------:R-:W-:Y:S01]  /*12100*/  LOP3.LUT P4, RZ, R186, 0x1, RZ, 0xc0, !PT ;  /* 0x00000001baff7812 */ /* 0x000fe2000788c0ff */
[C---:B-1----:R-:W-:Y:S03]  /*12110*/  HMMA.16816.F32.BF16 R120, R20.reuse, R8, R12 ;  /* 0x000000081478723c */ /* 0x042fe6000004180c */
[----:B------:R-:W-:Y:S01]  /*12120*/  @P0 LEA.HI.X R163, R0, c[0x0][0x1cc], R29, 0x1, P3 ;  /* 0x0000730000a30a11 */ /* 0x000fe200018f0c1d */
[----:B------:R-:W-:Y:S01]  /*12130*/  FADD.FTZ R218, R218, R159 ;  /* 0x0000009fdada7221 */ /* 0x000fe20000010000 */
[----:B------:R-:W-:Y:S02]  /*12140*/  @P0 SHF.L.U32 R29, R116, 0x1, RZ ;  /* 0x00000001741d0819 */ /* 0x000fe400000006ff */
[----:B------:R-:W-:Y:S01]  /*12150*/  @P0 IADD3 R117, P2, R117, R202, RZ ;  /* 0x000000ca75750210 */ /* 0x000fe20007f5e0ff */
        /* <DEDUP_REMOVED lines=12> */
[----:B------:R-:W-:Y:S01]  /*12220*/  FADD.FTZ R224, R224, R219 ;  /* 0x000000dbe0e07221 */ /* 0x000fe20000010000 */
[C---:B--2---:R-:W-:Y:S03]  /*12230*/  HMMA.16816.F32.BF16 R116, R20.reuse, R24, R16 ;  /* 0x000000181474723c */ /* 0x044fe60000041810 */
[----:B------:R-:W-:Y:S01]  /*12240*/  FADD.FTZ R225, R225, R224 ;  /* 0x000000e0e1e17221 */ /* 0x000fe20000010000 */
[----:B------:R1:W-:Y:S03]  /*12250*/  @P0 LDGSTS.E.BYPASS.LTC128B.128 [R29+0x10100], [R228.64], !P4 ;  /* 0x10100000e41d0fae */ /* 0x0003e6000e101d46 */
[----:B------:R-:W-:Y:S01]  /*12260*/  FADD.FTZ R226, R226, R225 ;  /* 0x000000e1e2e27221 */ /* 0x000fe20000010000 */
[----:B------:R-:W-:Y:S04]  /*12270*/  HMMA.16816.F32.BF16 R112, R20, R26, R112 ;  /* 0x0000001a1470723c */ /* 0x000fe80000041870 */
[----:B------:R1:W-:Y:S01]  /*12280*/  @P0 LDGSTS.E.BYPASS.LTC128B.128 [R29+0xd100], [R230.64], !P6 ;  /* 0x0d100000e61d0fae */ /* 0x0003e2000f101d46 */
[----:B------:R-:W-:Y:S07]  /*12290*/  FADD.FTZ R211, R169, R226 ;  /* 0x000000e2a9d37221 */ /* 0x000fee0000010000 */
[----:B------:R1:W-:Y:S08]  /*122a0*/  @P0 LDGSTS.E.BYPASS.LTC128B.128 [R29+0xf100], [R162.64], !P5 ;  /* 0x0f100000a21d0fae */ /* 0x0003f0000e901d46 */
[----:B------:R1:W-:Y:S01]  /*122b0*/  @P0 LDGSTS.E.BYPASS.LTC128B.128 [R29+0x11100], [R30.64], !P4 ;  /* 0x111000001e1d0fae */ /* 0x0003e2000e101d46 */
[----:B------:R-:W-:Y:S02]  /*122c0*/  ISETP.GT.AND P0, PT, R210, RZ, PT ;  /* 0x000000ffd200720c */ /* 0x000fe40003f04270 */
[----:B------:R-:W-:Y:S05]  /*122d0*/  MOV R210, R212 ;  /* 0x000000d400d27202 */ /* 0x000fea0000000f00 */
[----:B------:R-:W0:Y:S06]  /*122e0*/  LDGDEPBAR ;  /* 0x00000000000079af */ /* 0x000e2c0000000000 */
[----:B------:R-:W-:-:S05]  /*122f0*/  @P0 BRA `(.L_x_2099) ;  /* 0xffffd5c000000947 */ /* 0x000fca000383ffff */
.L_x_2098:
        /* <DEDUP_REMOVED lines=123> */
.L_x_2051:
        /* <DEDUP_REMOVED lines=22> */
[----:B------:R-:W-:Y:S02]  /*12c10*/  LOP3.LUT R16, R5, 0xfffffffc, RZ, 0xc0, !PT ;  /* 0xfffffffc05107812 */ /* 0x000fe400078ec0ff */
[----:B------:R-:W-:Y:S02]  /*12c20*/  LEA.HI R14, R14, R15, RZ, 0x3 ;  /* 0x0000000f0e0e7211 */ /* 0x000fe400078f18ff */
[----:B------:R-:W-:Y:S01]  /*12c30*/  SHF.R.S32.HI R5, RZ, 0x5, R9 ;  /* 0x00000005ff057819 */ /* 0x000fe20000011409 */
[----:B------:R-:W-:Y:S01]  /*12c40*/  IMAD.IADD R16, R3, 0x1, -R16 ;  /* 0x0000000103107824 */ /* 0x000fe200078e0a10 */
[----:B------:R-:W-:-:S02]  /*12c50*/  LOP3.LUT R14, R14, 0xfffffff8, RZ, 0xc0, !PT ;  /* 0xfffffff80e0e7812 */ /* 0x000fc400078ec0ff */
[----:B------:R-:W-:Y:S02]  /*12c60*/  F2FP.BF16.PACK_AB R50, R51, R50 ;  /* 0x000000323332723e */ /* 0x000fe400000010ff */
[----:B------:R-:W-:Y:S01]  /*12c70*/  F2FP.BF16.PACK_AB R52, R53, R52 ;  /* 0x000000343534723e */ /* 0x000fe200000010ff */
[----:B------:R-:W-:Y:S01]  /*12c80*/  IMAD.IADD R14, R15, 0x1, -R14 ;  /* 0x000000010f0e7824 */ /* 0x000fe200078e0a0e */
[----:B------:R-:W-:Y:S01]  /*12c90*/  F2FP.BF16.PACK_AB R54, R55, R54 ;  /* 0x000000363736723e */ /* 0x000fe200000010ff */
[----:B------:R-:W-:Y:S01]  /*12ca0*/  IMAD R15, R5, 0x200, R16 ;  /* 0x00000200050f7824 */ /* 0x000fe200078e0210 */
[----:B------:R-:W-:Y:S01]  /*12cb0*/  F2FP.BF16.PACK_AB R56, R57, R56 ;  /* 0x000000383938723e */ /* 0x000fe200000010ff */
[C---:B------:R-:W-:Y:S01]  /*12cc0*/  IMAD.SHL.U32 R13, R14.reuse, 0x40, RZ ;  /* 0x000000400e0d7824 */ /* 0x040fe200078e00ff */
[----:B------:R-:W-:Y:S02]  /*12cd0*/  LOP3.LUT R17, R14, 0x1, RZ, 0xc0, !PT ;  /* 0x000000010e117812 */ /* 0x000fe400078ec0ff */
[----:B------:R-:W-:-:S02]  /*12ce0*/  F2FP.BF16.PACK_AB R58, R59, R58 ;  /* 0x0000003a3b3a723e */ /* 0x000fc400000010ff */
[----:B------:R-:W-:Y:S02]  /*12cf0*/  LOP3.LUT R13, R13, 0x1c0, RZ, 0xc0, !PT ;  /* 0x000001c00d0d7812 */ /* 0x000fe400078ec0ff */
        /* <DEDUP_REMOVED lines=90> */
[----:B------:R1:W-:Y:S04]  /*132a0*/  STS [R19+0x8480], R102 ;  /* 0x0084806613007388 */ /* 0x0003e80000000800 */
[----:B------:R2:W-:Y:S04]  /*132b0*/  STS [R17+0x8000], R104 ;  /* 0x0080006811007388 */ /* 0x0005e80000000800 */
[----:B------:R2:W-:Y:S04]  /*132c0*/  STS [R17+0x8400], R106 ;  /* 0x0084006a11007388 */ /* 0x0005e80000000800 */
[----:B------:R2:W-:Y:S04]  /*132d0*/  STS [R21+0x8080], R120 ;  /* 0x0080807815007388 */ /* 0x0005e80000000800 */
[----:B------:R2:W-:Y:S04]  /*132e0*/  STS [R21+0x8480], R122 ;  /* 0x0084807a15007388 */ /* 0x0005e80000000800 */
[----:B------:R2:W-:Y:S04]  /*132f0*/  STS [R23+0x8000], R108 ;  /* 0x0080006c17007388 */ /* 0x0005e80000000800 */
[----:B------:R2:W-:Y:S01]  /*13300*/  STS [R23+0x8400], R110 ;  /* 0x0084006e17007388 */ /* 0x0005e20000000800 */
[----:B-1----:R-:W-:-:S03]  /*13310*/  IMAD.WIDE R18, R184, R7, c[0x0][0x500] ;  /* 0x00014000b8127625 */ /* 0x002fc600078e0207 */
[----:B------:R2:W-:Y:S04]  /*13320*/  STS [R25+0x8080], R116 ;  /* 0x0080807419007388 */ /* 0x0005e80000000800 */
[----:B------:R2:W-:Y:S04]  /*13330*/  STS [R25+0x8480], R118 ;  /* 0x0084807619007388 */ /* 0x0005e80000000800 */
[----:B------:R2:W-:Y:S04]  /*13340*/  STS [R27+0x8000], R112 ;  /* 0x008000701b007388 */ /* 0x0005e80000000800 */
[----:B------:R2:W-:Y:S04]  /*13350*/  STS [R27+0x8400], R114 ;  /* 0x008400721b007388 */ /* 0x0005e80000000800 */
[----:B------:R-:W-:Y:S01]  /*13360*/  BAR.SYNC.DEFER_BLOCKING 0x1, 0x100 ;  /* 0x0044000000007b1d */ /* 0x000fe20000010000 */
[----:B------:R-:W-:-:S02]  /*13370*/  IMAD.MOV.U32 R4, RZ, RZ, c[0x0][0x388] ;  /* 0x0000e200ff047624 */ /* 0x000fc400078e00ff */
[----:B------:R-:W-:-:S03]  /*13380*/  @P1 IMAD.WIDE R6, R184, R7, c[0x0][0x508] ;  /* 0x00014200b8061625 */ /* 0x000fc600078e0207 */
        /* <DEDUP_REMOVED lines=10> */
.L_x_2101:
        /* <DEDUP_REMOVED lines=14> */
[----:B------:R-:W-:Y:S02]  /*13510*/  IADD3 R5, R5, -R18, RZ ;  /* 0x8000001205057210 */ /* 0x000fe40007ffe0ff */
[----:B------:R-:W-:Y:S02]  /*13520*/  SHF.R.S32.HI R6, RZ, 0x2, R6 ;  /* 0x00000002ff067819 */ /* 0x000fe40000011406 */
[----:B------:R-:W-:Y:S02]  /*13530*/  ISETP.NE.AND P1, PT, R8, 0x1, PT ;  /* 0x000000010800780c */ /* 0x000fe40003f25270 */
[----:B------:R-:W-:Y:S01]  /*13540*/  MOV R18, R14 ;  /* 0x0000000e00127202 */ /* 0x000fe20000000f00 */
[----:B------:R-:W-:Y:S01]  /*13550*/  IMAD R5, R5, 0x10, R6 ;  /* 0x0000001005057824 */ /* 0x000fe200078e0206 */
[----:B------:R-:W-:Y:S01]  /*13560*/  LOP3.LUT P2, RZ, R7, 0x3, RZ, 0xc0, !PT ;  /* 0x0000000307ff7812 */ /* 0x000fe2000784c0ff */
[----:B------:R-:W-:Y:S01]  /*13570*/  IMAD R6, R2, c[0x0][0x490], RZ ;  /* 0x0001240002067a24 */ /* 0x000fe200078e02ff */
[-C--:B------:R-:W-:Y:S01]  /*13580*/  LEA.HI R9, R12, R3.reuse, RZ, 0x3 ;  /* 0x000000030c097211 */ /* 0x080fe200078f18ff */
[----:B------:R-:W-:Y:S01]  /*13590*/  IMAD R13, R16, 0x8, R5 ;  /* 0x00000008100d7824 */ /* 0x000fe200078e0205 */
[----:B------:R-:W-:Y:S01]  /*135a0*/  LEA.HI R12, R12, R3, RZ, 0x6 ;  /* 0x000000030c0c7211 */ /* 0x000fe200078f30ff */
[----:B------:R-:W-:-:S02]  /*135b0*/  IMAD R7, R15, c[0x0][0x3a0], RZ ;  /* 0x0000e8000f077a24 */ /* 0x000fc400078e02ff */
[----:B------:R-:W-:Y:S01]  /*135c0*/  IMAD.WIDE.U32 R18, R185, c[0x0][0x490], R18 ;  /* 0x00012400b9127a25 */ /* 0x000fe200078e0012 */
[----:B-1----:R-:W-:-:S03]  /*135d0*/  LEA R8, R54, R13, 0x7 ;  /* 0x0000000d36087211 */ /* 0x002fc600078e38ff */
[----:B------:R-:W-:Y:S01]  /*135e0*/  IMAD R11, R185, c[0x0][0x494], R6 ;  /* 0x00012500b90b7a24 */ /* 0x000fe200078e0206 */
[----:B------:R-:W-:Y:S01]  /*135f0*/  LOP3.LUT R6, R9, 0xfffffff8, RZ, 0xc0, !PT ;  /* 0xfffffff809067812 */ /* 0x000fe200078ec0ff */
        /* <DEDUP_REMOVED lines=13> */
[----:B------:R-:W-:Y:S02]  /*136d0*/  SEL R3, R3, RZ, !P0 ;  /* 0x000000ff03037207 */ /* 0x000fe40004000000 */
[----:B------:R-:W-:Y:S01]  /*136e0*/  LEA R21, R6, R9, 0x5 ;  /* 0x0000000906157211 */ /* 0x000fe200078e28ff */
[--C-:B------:R-:W-:Y:S01]  /*136f0*/  IMAD.MOV R11, RZ, RZ, -R7.reuse ;  /* 0x000000ffff0b7224 */ /* 0x100fe200078e0a07 */
[----:B------:R-:W-:Y:S01]  /*13700*/  SHF.R.S32.HI R16, RZ, 0x1f, R7 ;  /* 0x0000001fff107819 */ /* 0x000fe20000011407 */
[----:B------:R-:W-:-:S04]  /*13710*/  IMAD.WIDE.U32 R18, R184, c[0x0][0x498], R18 ;  /* 0x00012600b8127a25 */ /* 0x000fc800078e0012 */
[----:B------:R-:W-:Y:S01]  /*13720*/  IMAD R11, R11, c[0x0][0x4e8], R8 ;  /* 0x00013a000b0b7a24 */ /* 0x000fe200078e0208 */
[----:B------:R-:W-:Y:S01]  /*13730*/  IADD3 R20, P0, R7, R18, RZ ;  /* 0x0000001207147210 */ /* 0x000fe20007f1e0ff */
[----:B------:R-:W-:Y:S02]  /*13740*/  IMAD R13, R3, c[0x0][0x498], RZ ;  /* 0x00012600030d7a24 */ /* 0x000fe400078e02ff */
[----:B------:R-:W-:Y:S01]  /*13750*/  IMAD R17, R185, c[0x0][0x3ec], R2 ;  /* 0x0000fb00b9117a24 */ /* 0x000fe200078e0202 */
[----:B------:R-:W-:Y:S01]  /*13760*/  SHF.R.S32.HI R18, RZ, 0x1f, R11 ;  /* 0x0000001fff127819 */ /* 0x000fe2000001140b */
[----:B------:R-:W-:Y:S02]  /*13770*/  IMAD R13, R184, c[0x0][0x49c], R13 ;  /* 0x00012700b80d7a24 */ /* 0x000fe400078e020d */
[----:B------:R-:W-:Y:S01]  /*13780*/  IMAD.SHL.U32 R2, R9, 0x40, RZ ;  /* 0x0000004009027824 */ /* 0x000fe200078e00ff */
[----:B------:R-:W-:Y:S01]  /*13790*/  IADD3 R15, R15, R17, RZ ;  /* 0x000000110f0f7210 */ /* 0x000fe20007ffe0ff */
[----:B------:R-:W-:Y:S01]  /*137a0*/  IMAD R8, R54, 0x80, R21 ;  /* 0x0000008036087824 */ /* 0x000fe200078e0215 */
[----:B------:R-:W-:Y:S01]  /*137b0*/  IADD3.X R21, R16, R19, R13, P0, !PT ;  /* 0x0000001310157210 */ /* 0x000fe200007fe40d */
[----:B------:R-:W-:Y:S01]  /*137c0*/  IMAD R18, R18, c[0x0][0x488], RZ ;  /* 0x0001220012127a24 */ /* 0x000fe200078e02ff */
[----:B------:R-:W-:Y:S01]  /*137d0*/  LOP3.LUT R13, R2, 0x1c0, RZ, 0xc0, !PT ;  /* 0x000001c0020d7812 */ /* 0x000fe200078ec0ff */
[----:B------:R-:W-:-:S04]  /*137e0*/  @P1 IMAD.HI.U32 R17, R8, c[0x0][0x4ec], RZ ;  /* 0x00013b0008111a27 */ /* 0x000fc800078e00ff */
[----:B------:R-:W-:Y:S02]  /*137f0*/  IMAD.SHL.U32 R2, R6, 0x8, RZ ;  /* 0x0000000806027824 */ /* 0x000fe400078e00ff */
[----:B------:R-:W-:-:S03]  /*13800*/  IMAD.WIDE.U32 R20, R11, c[0x0][0x488], R20 ;  /* 0x000122000b147a25 */ /* 0x000fc600078e0014 */
[----:B------:R-:W-:Y:S01]  /*13810*/  LOP3.LUT R6, R13, 0x38, R2, 0xf8, !PT ;  /* 0x000000380d067812 */ /* 0x000fe200078ef802 */
[----:B------:R-:W-:Y:S02]  /*13820*/  IMAD R18, R11, c[0x0][0x48c], R18 ;  /* 0x000123000b127a24 */ /* 0x000fe400078e0212 */
[----:B------:R-:W-:Y:S01]  /*13830*/  IMAD.MOV.U32 R7, RZ, RZ, R8 ;  /* 0x000000ffff077224 */ /* 0x000fe200078e0008 */
[----:B------:R-:W-:Y:S01]  /*13840*/  @P1 SHF.R.U32.HI R7, RZ, c[0x0][0x4f0], R17 ;  /* 0x00013c00ff071a19 */ /* 0x000fe20000011611 */
[----:B------:R-:W-:Y:S01]  /*13850*/  IMAD R11, R3, c[0x0][0x3f0], RZ ;  /* 0x0000fc00030b7a24 */ /* 0x000fe200078e02ff */
[----:B------:R-:W-:Y:S01]  /*13860*/  SHF.R.U32.HI R3, RZ, 0x3, R13 ;  /* 0x00000003ff037819 */ /* 0x000fe2000001160d */
[----:B------:R-:W-:Y:S01]  /*13870*/  IMAD.WIDE.U32 R14, R184, c[0x0][0x3f0], R14 ;  /* 0x0000fc00b80e7a25 */ /* 0x000fe200078e000e */
[----:B------:R-:W-:Y:S02]  /*13880*/  LEA R13, P0, R20, c[0x0][0x450], 0x2 ;  /* 0x00011400140d7a11 */ /* 0x000fe400078010ff */
[----:B------:R-:W-:Y:S01]  /*13890*/  IADD3 R17, R21, R18, RZ ;  /* 0x0000001215117210 */ /* 0x000fe20007ffe0ff */
[----:B------:R-:W-:Y:S01]  /*138a0*/  IMAD R11, R184, c[0x0][0x3f4], R11 ;  /* 0x0000fd00b80b7a24 */ /* 0x000fe200078e020b */
[----:B------:R-:W-:Y:S01]  /*138b0*/  LOP3.LUT R6, R6, R3, RZ, 0x3c, !PT ;  /* 0x0000000306067212 */ /* 0x000fe200078e3cff */
[----:B------:R-:W-:Y:S01]  /*138c0*/  IMAD.MOV R3, RZ, RZ, -R7 ;  /* 0x000000ffff037224 */ /* 0x000fe200078e0a07 */
[----:B------:R-:W-:Y:S01]  /*138d0*/  LEA.HI.X R17, R20, c[0x0][0x454], R17, 0x2, P0 ;  /* 0x0001150014117a11 */ /* 0x000fe200000f1411 */
[----:B------:R-:W-:Y:S01]  /*138e0*/  SHFL.IDX PT, R32, R13, RZ, 0x1c1f ;  /* 0x001c1fff0d207589 */ /* 0x000fe200000e0000 */
[----:B------:R-:W-:Y:S01]  /*138f0*/  SHF.R.S32.HI R16, RZ, 0x1f, R7 ;  /* 0x0000001fff107819 */ /* 0x000fe20000011407 */
[----:B------:R-:W-:Y:S01]  /*13900*/  IMAD R56, R3, c[0x0][0x4e8], R8 ;  /* 0x00013a0003387a24 */ /* 0x000fe200078e0208 */
[----:B------:R-:W-:Y:S01]  /*13910*/  IADD3 R15, R15, R11, RZ ;  /* 0x0000000b0f0f7210 */ /* 0x000fe20007ffe0ff */
[----:B------:R-:W1:Y:S01]  /*13920*/  SHFL.IDX PT, R33, R17, RZ, 0x1c1f ;  /* 0x001c1fff11217589 */ /* 0x000e6200000e0000 */
[C---:B------:R-:W-:Y:S01]  /*13930*/  IMAD R8, R54.reuse, 0x80, R5 ;  /* 0x0000008036087824 */ /* 0x040fe200078e0205 */
[----:B------:R-:W-:Y:S01]  /*13940*/  LEA R54, R54, R9, 0x7 ;  /* 0x0000000936367211 */ /* 0x000fe200078e38ff */
[----:B-----5:R-:W-:Y:S01]  /*13950*/  IMAD R3, R4, c[0x0][0x4e8], RZ ;  /* 0x00013a0004037a24 */ /* 0x020fe200078e02ff */
[----:B------:R-:W-:Y:S01]  /*13960*/  SHFL.IDX PT, R34, R13, 0x1, 0x1c1f ;  /* 0x003c1f000d227f89 */ /* 0x000fe200000e0000 */
[----:B------:R-:W-:Y:S01]  /*13970*/  IMAD R16, R16, c[0x0][0x3e0], RZ ;  /* 0x0000f80010107a24 */ /* 0x000fe200078e02ff */
[C---:B------:R-:W-:Y:S01]  /*13980*/  IADD3 R4, R8.reuse, 0x8, RZ ;  /* 0x0000000808047810 */ /* 0x040fe20007ffe0ff */
[----:B------:R-:W-:Y:S01]  /*13990*/  IMAD.WIDE.U32 R14, R7, c[0x0][0x3e0], R14 ;  /* 0x0000f800070e7a25 */ /* 0x000fe200078e000e */
[----:B------:R-:W2:Y:S01]  /*139a0*/  SHFL.IDX PT, R35, R17, 0x1, 0x1c1f ;  /* 0x003c1f0011237f89 */ /* 0x000ea200000e0000 */
[----:B------:R-:W-:-:S02]  /*139b0*/  ISETP.GE.OR P1, PT, R8, R3, P2 ;  /* 0x000000030800720c */ /* 0x000fc40001726670 */
[----:B------:R-:W-:Y:S01]  /*139c0*/  IMAD R16, R7, c[0x0][0x3e4], R16 ;  /* 0x0000f90007107a24 */ /* 0x000fe200078e0210 */
[----:B------:R-:W-:Y:S02]  /*139d0*/  ISETP.GE.OR P0, PT, R4, R3, P2 ;  /* 0x000000030400720c */ /* 0x000fe40001706670 */
[----:B------:R-:W-:Y:S01]  /*139e0*/  SHF.L.U32 R7, R12, 0x3, RZ ;  /* 0x000000030c077819 */ /* 0x000fe200000006ff */
[----:B------:R-:W-:Y:S01]  /*139f0*/  IMAD.IADD R15, R15, 0x1, R16 ;  /* 0x000000010f0f7824 */ /* 0x000fe200078e0210 */
[----:B------:R-:W-:Y:S02]  /*13a00*/  SHF.R.S32.HI R5, RZ, 0x1f, R56 ;  /* 0x0000001fff057819 */ /* 0x000fe40000011438 */
[----:B------:R-:W-:-:S03]  /*13a10*/  LOP3.LUT R6, R6, 0x7ffffe00, R7, 0xf8, !PT ;  /* 0x7ffffe0006067812 */ /* 0x000fc600078ef807 */
[----:B------:R-:W-:Y:S01]  /*13a20*/  IMAD R5, R5, c[0x0][0x3d8], RZ ;  /* 0x0000f60005057a24 */ /* 0x000fe200078e02ff */
[----:B------:R-:W-:Y:S01]  /*13a30*/  SHF.L.U32 R58, R6, 0x1, RZ ;  /* 0x00000001063a7819 */ /* 0x000fe200000006ff */
[----:B-1----:R1:W-:Y:S02]  /*13a40*/  @!P1 ST.E [R32.64], R0 ;  /* 0x0000000020009985 */ /* 0x0023e4000c101906 */
[C---:B------:R-:W-:Y:S02]  /*13a50*/  IMAD R8, R56.reuse, c[0x0][0x3dc], R5 ;  /* 0x0000f70038087a24 */ /* 0x040fe400078e0205 */
[----:B------:R-:W-:-:S04]  /*13a60*/  IMAD.WIDE.U32 R56, R56, c[0x0][0x3d8], R14 ;  /* 0x0000f60038387a25 */ /* 0x000fc800078e000e */
[----:B------:R-:W-:Y:S01]  /*13a70*/  IMAD.IADD R8, R57, 0x1, R8 ;  /* 0x0000000139087824 */ /* 0x000fe200078e0208 */
[----:B--2---:R1:W-:Y:S01]  /*13a80*/  @!P0 ST.E [R34.64], R10 ;  /* 0x0000000a22008985 */ /* 0x0043e2000c101906 */
[----:B------:R-:W-:-:S03]  /*13a90*/  LEA R57, P0, R56, c[0x0][0x380], 0x1 ;  /* 0x0000e00038397a11 */ /* 0x000fc600078008ff */
[----:B------:R1:W2:Y:S01]  /*13aa0*/  LDS.128 R44, [R58+0x1080] ;  /* 0x001080003a2c7984 */ /* 0x0002a20000000c00 */
[----:B------:R-:W-:Y:S02]  /*13ab0*/  LEA.HI.X R56, R56, c[0x0][0x384], R8, 0x1, P0 ;  /* 0x0000e10038387a11 */ /* 0x000fe400000f0c08 */
[----:B------:R-:W-:Y:S01]  /*13ac0*/  ISETP.GE.AND P0, PT, R54, R3, PT ;  /* 0x000000033600720c */ /* 0x000fe20003f06270 */
        /* <DEDUP_REMOVED lines=31> */
.L_x_2103:
[----:B--2---:R-:W-:Y:S05]  /*13cc0*/  BSYNC B0 ;  /* 0x0000000000007941 */ /* 0x004fea0003800000 */
.L_x_2102:
        /* <DEDUP_REMOVED lines=23> */
.L_x_2105:
[----:B------:R-:W-:Y:S05]  /*13e40*/  BSYNC B0 ;  /* 0x0000000000007941 */ /* 0x000fea0003800000 */
.L_x_2104:
        /* <DEDUP_REMOVED lines=23> */
.L_x_2107:
[----:B------:R-:W-:Y:S05]  /*13fc0*/  BSYNC B0 ;  /* 0x0000000000007941 */ /* 0x000fea0003800000 */
.L_x_2106:
        /* <DEDUP_REMOVED lines=24> */
.L_x_2100:
        /* <DEDUP_REMOVED lines=18> */
.L_x_2108:
        /* <DEDUP_REMOVED lines=41> */
.L_x_2110:
[----:B------:R-:W-:Y:S05]  /*14500*/  BSYNC B0 ;  /* 0x0000000000007941 */ /* 0x000fea0003800000 */
.L_x_2109:
        /* <DEDUP_REMOVED lines=64> */
.L_x_2112:
[----:B------:R-:W-:Y:S05]  /*14910*/  BSYNC B0 ;  /* 0x0000000000007941 */ /* 0x000fea0003800000 */
.L_x_2111:
        /* <DEDUP_REMOVED lines=21> */
.L_x_2114:
[----:B------:R-:W-:Y:S05]  /*14a70*/  BSYNC B0 ;  /* 0x0000000000007941 */ /* 0x000fea0003800000 */
.L_x_2113:
        /* <DEDUP_REMOVED lines=21> */
.L_x_2116:
[----:B------:R-:W-:Y:S05]  /*14bd0*/  BSYNC B0 ;  /* 0x0000000000007941 */ /* 0x000fea0003800000 */
.L_x_2115:
        /* <DEDUP_REMOVED lines=22> */
.L_x_2117:
        /* <DEDUP_REMOVED lines=12> */
.L_x_2652:


//--------------------- .text._ZN7cutlass13device_kernelIN5flash19enable_sm80_to_sm89INS1_16FlashAttnFwdSm80INS1_25CollectiveMainloopFwdSm80ILi8ELi2ELb0EN4cute5tupleIJNS5_1CILi128EEENS7_ILi64EEENS7_ILi192EEEEEELi192ENS_10bfloat16_tEfNS_4arch4Sm80ELb0ELb1ELb0ELb0ELb0ELb0ELb1ELb0EEENS1_21CollectiveEpilogueFwdINS6_IJS8_SA_S9_EEENS6_IJNS7_ILi1EEESI_SI_EEESC_SE_Li256ELb0ELb1ELb0ELb0EEENS1_19SingleTileSchedulerILb0ELb0ELb1ELi128EEEEEEEEEvNT_6ParamsE --------------------------
	.section	.text._ZN7cutlass13device_kernelIN5flash19enable_sm80_to_sm89INS1_16FlashAttnFwdSm80INS1_25CollectiveMainloopFwdSm80ILi8ELi2ELb0EN4cute5tupleIJNS5_1CILi128EEENS7_ILi64EEENS7_ILi192EEEEEELi192ENS_10bfloat16_tEfNS_4arch4Sm80ELb0ELb1ELb0ELb0ELb0ELb0ELb1ELb0EEENS1_21CollectiveEpilogueFwdINS6_IJS8_SA_S9_EEENS6_IJNS7_ILi1EEESI_SI_EEESC_SE_Li256ELb0ELb1ELb0ELb0EEENS1_19SingleTileSchedulerILb0ELb0ELb1ELi128EEEEEEEEEvNT_6ParamsE,"ax",@progbits
	.sectioninfo	@"SHI_REGISTERS=233"
	.align	128
.text._ZN7cutlass13device_kernelIN5flash19enable_sm80_to_sm89INS1_16FlashAttnFwdSm80INS1_25CollectiveMainloopFwdSm80ILi8ELi2ELb0EN4cute5tupleIJNS5_1CILi128EEENS7_ILi64EEENS7_ILi192EEEEEELi192ENS_10bfloat16_tEfNS_4arch4Sm80ELb0ELb1ELb0ELb0ELb0ELb0ELb1ELb0EEENS1_21CollectiveEpilogueFwdINS6_IJS8_SA_S9_EEENS6_IJNS7_ILi1EEESI_SI_EEESC_SE_Li256ELb0ELb1ELb0ELb0EEENS1_19SingleTileSchedulerILb0ELb0ELb1ELi128EEEEEEEEEvNT_6ParamsE:
        .type           _ZN7cutlass13device_kernelIN5flash19enable_sm80_to_sm89INS1_16FlashAttnFwdSm80INS1_25CollectiveMainloopFwdSm80ILi8ELi2ELb0EN4cute5tupleIJNS5_1CILi128EEENS7_ILi64EEENS7_ILi192EEEEEELi192ENS_10bfloat16_tEfNS_4arch4Sm80ELb0ELb1ELb0ELb0ELb0ELb0ELb1ELb0EEENS1_21CollectiveEpilogueFwdINS6_IJS8_SA_S9_EEENS6_IJNS7_ILi1EEESI_SI_EEESC_SE_Li256ELb0ELb1ELb0ELb0EEENS1_19SingleTileSchedulerILb0ELb0ELb1ELi128EEEEEEEEEvNT_6ParamsE,@function
        .size           _ZN7cutlass13device_kernelIN5flash19enable_sm80_to_sm89INS1_16FlashAttnFwdSm80INS1_25CollectiveMainloopFwdSm80ILi8ELi2ELb0EN4cute5tupleIJNS5_1CILi128EEENS7_ILi64EEENS7_ILi192EEEEEELi192ENS_10bfloat16_tEfNS_4arch4Sm80ELb0ELb1ELb0ELb0ELb0ELb0ELb1ELb0EEENS1_21CollectiveEpilogueFwdINS6_IJS8_SA_S9_EEENS6_IJNS7_ILi1EEESI_SI_EEESC_SE_Li256ELb0ELb1ELb0ELb0EEENS1_19SingleTileSchedulerILb0ELb0ELb1ELi128EEEEEEEEEvNT_6ParamsE,(.L_x_2653 - _ZN7cutlass13device_kernelIN5flash19enable_sm80_to_sm89INS1_16FlashAttnFwdSm80INS1_25CollectiveMainloopFwdSm80ILi8ELi2ELb0EN4cute5tupleIJNS5_1CILi128EEENS7_ILi64EEENS7_ILi192EEEEEELi192ENS_10bfloat16_tEfNS_4arch4Sm80ELb0ELb1ELb0ELb0ELb0ELb0ELb1ELb0EEENS1_21CollectiveEpilogueFwdINS6_IJS8_SA_S9_EEENS6_IJNS7_ILi1EEESI_SI_EEESC_SE_Li256ELb0ELb1ELb0ELb0EEENS1_19SingleTileSchedulerILb0ELb0ELb1ELi128EEEEEEEEEvNT_6ParamsE)
        .other          _ZN7cutlass13device_kernelIN5flash19enable_sm80_to_sm89INS1_16FlashAttnFwdSm80INS1_25CollectiveMainloopFwdSm80ILi8ELi2ELb0EN4cute5tupleIJNS5_1CILi128EEENS7_ILi64EEENS7_ILi192EEEEEELi192ENS_10bfloat16_tEfNS_4arch4Sm80ELb0ELb1ELb0ELb0ELb0ELb0ELb1ELb0EEENS1_21CollectiveEpilogueFwdINS6_IJS8_SA_S9_EEENS6_IJNS7_ILi1EEESI_SI_EEESC_SE_Li256ELb0ELb1ELb0ELb0EEENS1_19SingleTileSchedulerILb0ELb0ELb1ELi128EEEEEEEEEvNT_6ParamsE,@"STO_CUDA_ENTRY STV_DEFAULT"
_ZN7cutlass13device_kernelIN5flash19enable_sm80_to_sm89INS1_16FlashAttnFwdSm80INS1_25CollectiveMainloopFwdSm80ILi8ELi2ELb0EN4cute5tupleIJNS5_1CILi128EEENS7_ILi64EEENS7_ILi192EEEEEELi192ENS_10bfloat16_tEfNS_4arch4Sm80ELb0ELb1ELb0ELb0ELb0ELb0ELb1ELb0EEENS1_21CollectiveEpilogueFwdINS6_IJS8_SA_S9_EEENS6_IJNS7_ILi1EEESI_SI_EEESC_SE_Li256ELb0ELb1ELb0ELb0EEENS1_19SingleTileSchedulerILb0ELb0ELb1ELi128EEEEEEEEEvNT_6ParamsE:
        /* <DEDUP_REMOVED lines=35> */
.L_x_2119:
[----:B------:R-:W-:Y:S02]  /*0230*/  ULDC UR4, c[0x0][0x32c] ;  /* 0x0000cb0000047ab9 */ /* 0x000fe40000000800 */
[----:B------:R-:W-:-:S03]  /*0240*/  UISETP.NE.AND UP0, UPT, UR6, UR4, UPT ;  /* 0x000000040600728c */ /* 0x000fc6000bf05270 */
[----:B------:R-:W-:Y:S02]  /*0250*/  ULDC.64 UR4, c[0x0][0x330] ;  /* 0x0000cc0000047ab9 */ /* 0x000fe40000000a00 */
[----:B------:R-:W-:-:S06]  /*0260*/  UIMAD.WIDE.U32 UR12, UR10, UR4, URZ ;  /* 0x000000040a0c72a5 */ /* 0x000fcc000f8e003f */
[----:B------:R-:W-:Y:S02]  /*0270*/  @UP0 USHF.R.U32.HI UR10, URZ, UR5, UR13 ;  /* 0x000000053f0a0299 */ /* 0x000fe4000801160d */
.L_x_2120:
[----:B------:R-:W-:Y:S02]  /*0280*/  ULDC UR4, c[0x0][0x32c] ;  /* 0x0000cb0000047ab9 */ /* 0x000fe40000000800 */
[----:B------:R-:W-:-:S04]  /*0290*/  UIMAD UR4, UR10, UR4, UR4 ;  /* 0x000000040a0472a4 */ /* 0x000fc8000f8e0204 */
[----:B------:R-:W-:-:S04]  /*02a0*/  UISETP.LT.AND UP0, UPT, UR7, UR4, UPT ;  /* 0x000000040700728c */ /* 0x000fc8000bf01270 */
[----:B------:R-:W-:-:S03]  /*02b0*/  USEL UR7, UR7, UR4, UP0 ;  /* 0x0000000407077287 */ /* 0x000fc60008000000 */
.L_x_2118:
        /* <DEDUP_REMOVED lines=35> */
.L_x_2122:
[----:B------:R-:W-:Y:S02]  /*04f0*/  ULDC UR4, c[0x0][0x32c] ;  /* 0x0000cb0000047ab9 */ /* 0x000fe40000000800 */
[----:B------:R-:W-:-:S03]  /*0500*/  UISETP.NE.AND UP0, UPT, UR4, 0x1, UPT ;  /* 0x000000010400788c */ /* 0x000fc6000bf05270 */
[----:B------:R-:W-:Y:S02]  /*0510*/  ULDC.64 UR4, c[0x0][0x330] ;  /* 0x0000cc0000047ab9 */ /* 0x000fe40000000a00 */
[----:B------:R-:W-:-:S06]  /*0520*/  UIMAD.WIDE.U32 UR12, UR11, UR4, URZ ;  /* 0x000000040b0c72a5 */ /* 0x000fcc000f8e003f */
[----:B------:R-:W-:Y:S02]  /*0530*/  @UP0 USHF.R.U32.HI UR11, URZ, UR5, UR13 ;  /* 0x000000053f0b0299 */ /* 0x000fe4000801160d */
.L_x_2123:
[----:B------:R-:W-:Y:S02]  /*0540*/  ULDC UR4, c[0x0][0x32c] ;  /* 0x0000cb0000047ab9 */ /* 0x000fe40000000800 */
[----:B------:R-:W-:-:S04]  /*0550*/  UIMAD UR4, UR11, UR4, URZ ;  /* 0x000000040b0472a4 */ /* 0x000fc8000f8e023f */
[----:B------:R-:W-:-:S04]  /*0560*/  UISETP.LT.AND UP0, UPT, UR10, UR4, UPT ;  /* 0x000000040a00728c */ /* 0x000fc8000bf01270 */
[----:B------:R-:W-:-:S04]  /*0570*/  USEL UR10, UR10, UR4, !UP0 ;  /* 0x000000040a0a7287 */ /* 0x000fc8000c000000 */
.L_x_2121:
        /* <DEDUP_REMOVED lines=92> */
[----:B------:R-:W-:Y:S01]  /*0b40*/  LEA.HI R76, R78, R5, RZ, 0x5 ;  /* 0x000000054e4c7211 */ /* 0x000fe200078f28ff */
        /* <DEDUP_REMOVED lines=8> */
[----:B------:R-:W-:-:S02]  /*0bd0*/  UIMAD UR24, UR21, UR15, UR24 ;  /* 0x0000000f151872a4 */ /* 0x000fc4000f8e0218 */
[----:B------:R-:W-:Y:S01]  /*0be0*/  USHF.L.U64.HI UR13, UR12, UR11, UR13 ;  /* 0x0000000b0c0d7299 */ /* 0x000fe2000801020d */
[----:B------:R-:W-:Y:S01]  /*0bf0*/  IMAD R6, R0, c[0x0][0x1c4], R9 ;  /* 0x0000710000067a24 */ /* 0x000fe200078e0209 */
[--C-:B------:R-:W-:Y:S01]  /*0c00*/  SHF.R.S32.HI R9, RZ, 0x1f, R10.reuse ;  /* 0x0000001fff097819 */ /* 0x100fe2000001140a */
[----:B------:R-:W-:Y:S02]  /*0c10*/  IMAD.MOV R4, RZ, RZ, -R10 ;  /* 0x000000ffff047224 */ /* 0x000fe400078e0a0a */
        /* <DEDUP_REMOVED lines=131> */
[----:B------:R-:W-:Y:S02]  /*1450*/  IMAD.U32 R7, RZ, RZ, UR14 ;  /* 0x0000000eff077e24 */ /* 0x000fe4000f8e00ff */
[----:B------:R-:W-:Y:S01]  /*1460*/  IMAD.MOV.U32 R20, RZ, RZ, R12 ;  /* 0x000000ffff147224 */ /* 0x000fe200078e000c */
        /* <DEDUP_REMOVED lines=15> */
[----:B-1----:R-:W-:Y:S02]  /*1560*/  @P6 LEA R14, P6, R16, c[0x0][0x1c8], 0x1 ;  /* 0x00007200100e6a11 */ /* 0x002fe400078c08ff */
        /* <DEDUP_REMOVED lines=22> */
[----:B------:R-:W-:Y:S02]  /*16d0*/  ISETP.GE.AND P1, PT, R3, c[0x0][0x1d4], PT ;  /* 0x0000750003007a0c */ /* 0x000fe40003f26270 */
        /* <DEDUP_REMOVED lines=23> */
[----:B------:R-:W-:-:S03]  /*1850*/  LEA R12, P0, R10, c[0x0][0x1f8], 0x1 ;  /* 0x00007e000a0c7a11 */ /* 0x000fc600078008ff */
[----:B------:R-:W0:Y:S01]  /*1860*/  LDGDEPBAR ;  /* 0x00000000000079af */ /* 0x000e220000000000 */
[----:B------:R-:W-:Y:S02]  /*1870*/  LEA.HI.X R13, R10, c[0x0][0x1fc], R4, 0x1, P0 ;  /* 0x00007f000a0d7a11 */ /* 0x000fe400000f0c04 */
[C---:B------:R-:W-:Y:S02]  /*1880*/  ISETP.LT.OR P0, PT, R8.reuse, 0x1, P4 ;  /* 0x000000010800780c */ /* 0x040fe40002701670 */
[----:B------:R-:W-:Y:S01]  /*1890*/  ISETP.LT.OR P4, PT, R8, 0x21, P4 ;  /* 0x000000210800780c */ /* 0x000fe20002781670 */
[----:B------:R3:W-:Y:S01]  /*18a0*/  LDGSTS.E.BYPASS.LTC128B.128 [R132+0x100], [R12.64], !P6 ;  /* 0x001000000c847fae */ /* 0x0007e2000f101d52 */
[----:B------:R-:W-:Y:S02]  /*18b0*/  ISETP.GE.AND P6, PT, R3, c[0x0][0x1d4], PT ;  /* 0x0000750003007a0c */ /* 0x000fe40003fc6270 */
[----:B------:R-:W-:-:S04]  /*18c0*/  LEA.HI R4, R78, R5, RZ, 0x4 ;  /* 0x000000054e047211 */ /* 0x000fc800078f20ff */
[----:B------:R-:W-:-:S03]  /*18d0*/  LOP3.LUT R20, R4, 0xfffffff0, RZ, 0xc0, !PT ;  /* 0xfffffff004147812 */ /* 0x000fc600078ec0ff */
[----:B------:R3:W-:Y:S01]  /*18e0*/  LDGSTS.E.BYPASS.LTC128B.128 [R132+0x2100], [R12.64+0x80], !P0 ;  /* 0x021000800c847fae */ /* 0x0007e2000c101d52 */
[C---:B------:R-:W-:Y:S01]  /*18f0*/  ISETP.LT.OR P0, PT, R8.reuse, 0x1, P6 ;  /* 0x000000010800780c */ /* 0x040fe20003701670 */
[----:B------:R-:W-:Y:S01]  /*1900*/  IMAD.IADD R20, R5, 0x1, -R20 ;  /* 0x0000000105147824 */ /* 0x000fe200078e0a14 */
[----:B------:R-:W-:-:S04]  /*1910*/  ISETP.LT.OR P6, PT, R8, 0x21, P6 ;  /* 0x000000210800780c */ /* 0x000fc800037c1670 */
[----:B------:R-:W-:-:S04]  /*1920*/  SHF.R.S32.HI R3, RZ, 0x1f, R20 ;  /* 0x0000001fff037819 */ /* 0x000fc80000011414 */
[----:B------:R-:W-:-:S03]  /*1930*/  LEA.HI R3, R3, R20, RZ, 0x3 ;  /* 0x0000001403037211 */ /* 0x000fc600078f18ff */
[----:B------:R3:W-:Y:S01]  /*1940*/  LDGSTS.E.BYPASS.LTC128B.128 [R132+0x4100], [R12.64+0x100], !P0 ;  /* 0x041001000c847fae */ /* 0x0007e2000c101d52 */
[----:B------:R-:W-:-:S04]  /*1950*/  IADD3 R10, P0, R12, UR22, RZ ;  /* 0x000000160c0a7c10 */ /* 0x000fc8000ff1e0ff */
[----:B------:R-:W-:Y:S02]  /*1960*/  IADD3.X R11, R13, UR21, RZ, P0, !PT ;  /* 0x000000150d0b7c10 */ /* 0x000fe400087fe4ff */
[----:B------:R-:W-:-:S03]  /*1970*/  PLOP3.LUT P0, PT, PT, PT, UP0, 0x80, 0x0 ;  /* 0x000000000000781c */ /* 0x000fc60003f0f008 */
[----:B------:R4:W-:Y:S01]  /*1980*/  LDGSTS.E.BYPASS.LTC128B.128 [R132+0x1100], [R10.64], !P5 ;  /* 0x011000000a847fae */ /* 0x0009e2000e901d52 */
[----:B------:R-:W-:-:S03]  /*1990*/  PLOP3.LUT P5, PT, PT, PT, UP0, 0x80, 0x0 ;  /* 0x000000000000781c */ /* 0x000fc60003faf008 */
[----:B------:R4:W-:Y:S01]  /*19a0*/  LDGSTS.E.BYPASS.LTC128B.128 [R132+0x3100], [R10.64+0x80], !P4 ;  /* 0x031000800a847fae */ /* 0x0009e2000e101d52 */
[----:B------:R-:W-:-:S03]  /*19b0*/  PLOP3.LUT P4, PT, PT, PT, UP0, 0x80, 0x0 ;  /* 0x000000000000781c */ /* 0x000fc60003f8f008 */
[----:B------:R4:W-:Y:S01]  /*19c0*/  LDGSTS.E.BYPASS.LTC128B.128 [R132+0x5100], [R10.64+0x100], !P6 ;  /* 0x051001000a847fae */ /* 0x0009e2000f101d52 */
[----:B------:R-:W-:Y:S02]  /*19d0*/  PLOP3.LUT P6, PT, PT, PT, UP0, 0x80, 0x0 ;  /* 0x000000000000781c */ /* 0x000fe40003fcf008 */
[----:B------:R-:W-:Y:S01]  /*19e0*/  PLOP3.LUT P6, PT, PT, PT, UP0, 0x80, 0x0 ;  /* 0x000000000000781c */ /* 0x000fe20003fcf008 */
[----:B------:R-:W0:Y:S04]  /*19f0*/  LDGDEPBAR ;  /* 0x00000000000079af */ /* 0x000e280000000000 */
[----:B------:R1:W-:Y:S01]  /*1a00*/  @P5 LDGSTS.E.BYPASS.LTC128B.128 [R132+0x12100], [R14.64], !P3 ;  /* 0x121000000e845fae */ /* 0x0003e2000d901d52 */
[----:B------:R-:W-:Y:S02]  /*1a10*/  PLOP3.LUT P5, PT, PT, PT, UP0, 0x80, 0x0 ;  /* 0x000000000000781c */ /* 0x000fe40003faf008 */
[C---:B---3--:R-:W-:Y:S01]  /*1a20*/  LOP3.LUT R13, R3.reuse, 0xfffffff8, RZ, 0xc0, !PT ;  /* 0xfffffff8030d7812 */ /* 0x048fe200078ec0ff */
[----:B------:R1:W-:Y:S01]  /*1a30*/  @P4 LDGSTS.E.BYPASS.LTC128B.128 [R132+0x14100], [R14.64+0x80], !P2 ;  /* 0x141000800e844fae */ /* 0x0003e2000d101d52 */
[----:B------:R-:W-:Y:S01]  /*1a40*/  PLOP3.LUT P4, PT, PT, PT, UP0, 0x80, 0x0 ;  /* 0x000000000000781c */ /* 0x000fe20003f8f008 */
[----:B------:R-:W-:-:S02]  /*1a50*/  IMAD.SHL.U32 R3, R3, 0x40, RZ ;  /* 0x0000004003037824 */ /* 0x000fc400078e00ff */
[----:B------:R1:W-:Y:S01]  /*1a60*/  @P0 LDGSTS.E.BYPASS.LTC128B.128 [R132+0x16100], [R14.64+0x100], !P1 ;  /* 0x161001000e840fae */ /* 0x0003e2000c901d52 */
[----:B------:R-:W-:Y:S01]  /*1a70*/  PLOP3.LUT P0, PT, PT, PT, UP0, 0x80, 0x0 ;  /* 0x000000000000781c */ /* 0x000fe20003f0f008 */
[----:B------:R-:W-:-:S04]  /*1a80*/  IMAD.IADD R20, R20, 0x1, -R13 ;  /* 0x0000000114147824 */ /* 0x000fc800078e0a0d */
[----:B------:R-:W-:Y:S01]  /*1a90*/  IMAD.SHL.U32 R8, R20, 0x40, RZ ;  /* 0x0000004014087824 */ /* 0x000fe200078e00ff */
[----:B----4-:R-:W-:-:S04]  /*1aa0*/  SHF.R.S32.HI R11, RZ, 0x4, R4 ;  /* 0x00000004ff0b7819 */ /* 0x010fc80000011404 */
[----:B------:R-:W-:Y:S02]  /*1ab0*/  LOP3.LUT R13, R8, 0x1c0, RZ, 0xc0, !PT ;  /* 0x000001c0080d7812 */ /* 0x000fe400078ec0ff */
[----:B------:R-:W-:-:S04]  /*1ac0*/  LEA.HI R4, R4, R11, RZ, 0x1 ;  /* 0x0000000b04047211 */ /* 0x000fc800078f08ff */
[----:B------:R-:W-:-:S05]  /*1ad0*/  LOP3.LUT R4, R4, 0xfffffffe, RZ, 0xc0, !PT ;  /* 0xfffffffe04047812 */ /* 0x000fca00078ec0ff */
[----:B------:R-:W-:Y:S02]  /*1ae0*/  IMAD.IADD R11, R11, 0x1, -R4 ;  /* 0x000000010b0b7824 */ /* 0x000fe400078e0a04 */
[----:B------:R-:W-:Y:S02]  /*1af0*/  IMAD.SHL.U32 R4, R203, 0x40, RZ ;  /* 0x00000040cb047824 */ /* 0x000fe400078e00ff */
[----:B-1----:R-:W-:Y:S02]  /*1b00*/  @P6 IMAD.MOV.U32 R14, RZ, RZ, R0 ;  /* 0x000000ffff0e6224 */ /* 0x002fe400078e0000 */
[----:B------:R-:W-:Y:S01]  /*1b10*/  @P6 IMAD.MOV.U32 R15, RZ, RZ, R7 ;  /* 0x000000ffff0f6224 */ /* 0x000fe200078e0007 */
[----:B------:R-:W-:Y:S01]  /*1b20*/  LOP3.LUT R7, R4, 0x1c0, RZ, 0xc0, !PT ;  /* 0x000001c004077812 */ /* 0x000fe200078ec0ff */
[----:B------:R-:W-:Y:S01]  /*1b30*/  IMAD.SHL.U32 R0, R11, 0x8, RZ ;  /* 0x000000080b007824 */ /* 0x000fe200078e00ff */
[----:B------:R-:W-:Y:S02]  /*1b40*/  PLOP3.LUT P6, PT, PT, PT, UP0, 0x80, 0x0 ;  /* 0x000000000000781c */ /* 0x000fe40003fcf008 */
[----:B------:R1:W-:Y:S01]  /*1b50*/  @P5 LDGSTS.E.BYPASS.LTC128B.128 [R132+0x13100], [R14.64], !P3 ;  /* 0x131000000e845fae */ /* 0x0003e2000d901d52 */
[----:B------:R-:W-:-:S02]  /*1b60*/  LOP3.LUT R2, R7, 0x8, R2, 0xf8, !PT ;  /* 0x0000000807027812 */ /* 0x000fc400078ef802 */
[----:B------:R-:W-:Y:S01]  /*1b70*/  SHF.R.U32.HI R7, RZ, 0x3, R7 ;  /* 0x00000003ff077819 */ /* 0x000fe20000011607 */
[----:B------:R1:W-:Y:S01]  /*1b80*/  @P4 LDGSTS.E.BYPASS.LTC128B.128 [R132+0x15100], [R14.64+0x80], !P2 ;  /* 0x151000800e844fae */ /* 0x0003e2000d101d52 */
[----:B------:R-:W-:Y:S02]  /*1b90*/  LOP3.LUT R0, R13, 0x8, R0, 0xf8, !PT ;  /* 0x000000080d007812 */ /* 0x000fe400078ef800 */
[----:B------:R-:W-:Y:S01]  /*1ba0*/  SHF.R.U32.HI R13, RZ, 0x3, R13 ;  /* 0x00000003ff0d7819 */ /* 0x000fe2000001160d */
[----:B------:R1:W-:Y:S01]  /*1bb0*/  @P0 LDGSTS.E.BYPASS.LTC128B.128 [R132+0x17100], [R14.64+0x100], !P1 ;  /* 0x171001000e840fae */ /* 0x0003e2000c901d52 */
[----:B------:R-:W-:Y:S02]  /*1bc0*/  PLOP3.LUT P0, PT, PT, PT, UP0, 0x80, 0x0 ;  /* 0x000000000000781c */ /* 0x000fe40003f0f008 */
[----:B------:R-:W-:Y:S01]  /*1bd0*/  PLOP3.LUT P5, PT, PT, PT, UP0, 0x80, 0x0 ;  /* 0x000000000000781c */ /* 0x000fe20003faf008 */
[----:B------:R-:W0:Y:S01]  /*1be0*/  LDGDEPBAR ;  /* 0x00000000000079af */ /* 0x000e220000000000 */
[----:B------:R-:W-:-:S02]  /*1bf0*/  LOP3.LUT R2, R2, R7, RZ, 0x3c, !PT ;  /* 0x0000000702027212 */ /* 0x000fc400078e3cff */
[----:B------:R-:W-:Y:S02]  /*1c00*/  LOP3.LUT R0, R0, R13, RZ, 0x3c, !PT ;  /* 0x0000000d00007212 */ /* 0x000fe400078e3cff */
[----:B------:R-:W-:Y:S01]  /*1c10*/  PLOP3.LUT P4, PT, PT, PT, UP0, 0x80, 0x0 ;  /* 0x000000000000781c */ /* 0x000fe20003f8f008 */
[----:B------:R-:W-:Y:S01]  /*1c20*/  IMAD R184, R11, 0x200, R2 ;  /* 0x000002000bb87824 */ /* 0x000fe200078e0202 */
[----:B------:R-:W-:Y:S02]  /*1c30*/  LOP3.LUT R4, R0, 0xfffffe00, R3, 0xf8, !PT ;  /* 0xfffffe0000047812 */ /* 0x000fe400078ef803 */
[----:B------:R-:W-:Y:S01]  /*1c40*/  SHF.R.S32.HI R7, RZ, 0x5, R76 ;  /* 0x00000005ff077819 */ /* 0x000fe2000001144c */
[----:B------:R-:W-:Y:S01]  /*1c50*/  @P0 IMAD.WIDE.U32 R2, R9, UR5, R194 ;  /* 0x0000000509020c25 */ /* 0x000fe2000f8e00c2 */
[----:B------:R-:W-:Y:S01]  /*1c60*/  @UP0 UIMAD UR5, UR23, UR5, URZ ;  /* 0x00000005170502a4 */ /* 0x000fe2000f8e023f */
[----:B------:R-:W-:Y:S02]  /*1c70*/  PLOP3.LUT P0, PT, PT, PT, UP0, 0x80, 0x0 ;  /* 0x000000000000781c */ /* 0x000fe40003f0f008 */
[----:B------:R-:W-:Y:S01]  /*1c80*/  IMAD R0, R7, 0x400, R4 ;  /* 0x0000040007007824 */ /* 0x000fe200078e0204 */
[----:B------:R-:W-:Y:S01]  /*1c90*/  @P5 LEA R22, P5, R2, c[0x0][0x1f8], 0x1 ;  /* 0x00007e0002165a11 */ /* 0x000fe200078a08ff */
[----:B------:R-:W-:Y:S01]  /*1ca0*/  @UP0 UIMAD UR4, UR4, UR24, UR5 ;  /* 0x00000018040402a4 */ /* 0x000fe2000f8e0205 */
[----:B------:R-:W-:-:S02]  /*1cb0*/  IMAD.SHL.U32 R184, R184, 0x2, RZ ;  /* 0x00000002b8b87824 */ /* 0x000fc400078e00ff */
[----:B------:R-:W-:Y:S01]  /*1cc0*/  IMAD.SHL.U32 R16, R0, 0x2, RZ ;  /* 0x0000000200107824 */ /* 0x000fe200078e00ff */
[----:B------:R-:W-:Y:S02]  /*1cd0*/  @P6 IADD3 R80, P6, R22, UR22, RZ ;  /* 0x0000001616506c10 */ /* 0x000fe4000ffde0ff */
[----:B------:R-:W-:Y:S01]  /*1ce0*/  @P4 IADD3 R23, R3, UR4, RZ ;  /* 0x0000000403174c10 */ /* 0x000fe2000fffe0ff */
[----:B------:R-:W-:Y:S01]  /*1cf0*/  IMAD.MOV.U32 R3, RZ, RZ, 0x20 ;  /* 0x00000020ff037424 */ /* 0x000fe200078e00ff */
[----:B------:R-:W-:-:S04]  /*1d00*/  DEPBAR.LE SB0, 0x3 ;  /* 0x000080c00000791a */ /* 0x000fc80000000000 */
[----:B------:R-:W-:-:S04]  /*1d10*/  DEPBAR.LE SB0, 0x2 ;  /* 0x000080800000791a */ /* 0x000fc80000000000 */
[----:B------:R-:W-:Y:S01]  /*1d20*/  BAR.SYNC.DEFER_BLOCKING 0x0 ;  /* 0x0000000000007b1d */ /* 0x000fe20000010000 */
[----:B------:R-:W-:Y:S01]  /*1d30*/  @P0 LEA.HI.X R23, R2, c[0x0][0x1fc], R23, 0x1, P5 ;  /* 0x00007f0002170a11 */ /* 0x000fe200028f0c17 */
[----:B------:R-:W-:Y:S01]  /*1d40*/  IMAD.MOV.U32 R2, RZ, RZ, 0x10 ;  /* 0x00000010ff027424 */ /* 0x000fe200078e00ff */
[----:B------:R-:W-:Y:S02]  /*1d50*/  PLOP3.LUT P5, PT, PT, PT, UP0, 0x80, 0x0 ;  /* 0x000000000000781c */ /* 0x000fe40003faf008 */
[----:B------:R-:W-:Y:S01]  /*1d60*/  LOP3.LUT P4, RZ, R20, 0x2, RZ, 0xc0, !PT ;  /* 0x0000000214ff7812 */ /* 0x000fe2000788c0ff */
[----:B------:R-:W-:Y:S01]  /*1d70*/  ULDC UR4, c[0x0][0x1d0] ;  /* 0x0000740000047ab9 */ /* 0x000fe20000000800 */
[----:B------:R-:W-:Y:S01]  /*1d80*/  PLOP3.LUT P0, PT, PT, PT, UP0, 0x80, 0x0 ;  /* 0x000000000000781c */ /* 0x000fe20003f0f008 */
[----:B------:R-:W-:Y:S01]  /*1d90*/  UIADD3 UR4, -UR16, UR4, UR6 ;  /* 0x0000000410047290 */ /* 0x000fe2000fffe106 */
[----:B------:R-:W-:Y:S02]  /*1da0*/  SEL R2, R2, 0xfffffff0, !P4 ;  /* 0xfffffff002027807 */ /* 0x000fe40006000000 */
[----:B------:R-:W-:Y:S01]  /*1db0*/  LOP3.LUT P4, RZ, R203, 0x2, RZ, 0xc0, !PT ;  /* 0x00000002cbff7812 */ /* 0x000fe2000788c0ff */
[----:B------:R-:W-:Y:S01]  /*1dc0*/  ULDC UR16, c[0x0][0x324] ;  /* 0x0000c90000107ab9 */ /* 0x000fe20000000800 */
[----:B------:R-:W-:Y:S01]  /*1dd0*/  LEA R186, R0, 0x18100, 0x1 ;  /* 0x0001810000ba7811 */ /* 0x000fe200078e08ff */
[----:B------:R-:W-:Y:S01]  /*1de0*/  IMAD.SHL.U32 R183, R2, 0x2, RZ ;  /* 0x0000000202b77824 */ /* 0x000fe200078e00ff */
[----:B------:R-:W-:Y:S01]  /*1df0*/  SEL R185, R3, 0xffffffe0, !P4 ;  /* 0xffffffe003b97807 */ /* 0x000fe20006000000 */
[----:B------:R-:W-:Y:S01]  /*1e00*/  IMAD.MOV.U32 R0, RZ, RZ, 0x40 ;  /* 0x00000040ff007424 */ /* 0x000fe200078e00ff */
[----:B------:R-:W-:Y:S01]  /*1e10*/  @P5 IADD3.X R81, R23, UR21, RZ, P6, !PT ;  /* 0x0000001517515c10 */ /* 0x000fe2000b7fe4ff */
[----:B------:R-:W-:Y:S01]  /*1e20*/  IMAD.IADD R182, R186, 0x1, R183 ;  /* 0x00000001bab67824 */ /* 0x000fe200078e02b7 */
[----:B------:R-:W-:Y:S01]  /*1e30*/  PLOP3.LUT P5, PT, PT, PT, UP0, 0x80, 0x0 ;  /* 0x000000000000781c */ /* 0x000fe20003faf008 */
[----:B------:R-:W-:Y:S01]  /*1e40*/  IMAD.IADD R77, R184, 0x1, R185 ;  /* 0x00000001b84d7824 */ /* 0x000fe200078e02b9 */
[----:B------:R-:W-:Y:S01]  /*1e50*/  PLOP3.LUT P6, PT, PT, PT, UP0, 0x80, 0x0 ;  /* 0x000000000000781c */ /* 0x000fe20003fcf008 */
[----:B------:R-:W-:Y:S01]  /*1e60*/  ULOP3.LUT UR16, URZ, UR16, URZ, 0x33, !UPT ;  /* 0x000000103f107292 */ /* 0x000fe2000f8e333f */
[----:B------:R-:W-:Y:S01]  /*1e70*/  PLOP3.LUT P0, PT, PT, PT, UP0, 0x80, 0x0 ;  /* 0x000000000000781c */ /* 0x000fe20003f0f008 */
[----:B--2---:R-:W-:Y:S04]  /*1e80*/  LDSM.16.M88.4 R16, [R16+0x18100] ;  /* 0x018100001010783b */ /* 0x004fe80000000200 */
[----:B------:R-:W1:Y:S04]  /*1e90*/  LDSM.16.M88.4 R8, [R184+0xc100] ;  /* 0x00c10000b808783b */ /* 0x000e680000000200 */
[----:B------:R-:W2:Y:S04]  /*1ea0*/  LDSM.16.M88.4 R52, [R184+0xc900] ;  /* 0x00c90000b834783b */ /* 0x000ea80000000200 */
[----:B------:R-:W3:Y:S04]  /*1eb0*/  LDSM.16.M88.4 R44, [R184+0xd100] ;  /* 0x00d10000b82c783b */ /* 0x000ee80000000200 */
[----:B-----5:R-:W4:Y:S04]  /*1ec0*/  LDSM.16.M88.4 R24, [R184+0xd900] ;  /* 0x00d90000b818783b */ /* 0x020f280000000200 */
[----:B------:R-:W-:Y:S04]  /*1ed0*/  LDSM.16.M88.4 R36, [R182] ;  /* 0x00000000b624783b */ /* 0x000fe80000000200 */
[----:B------:R-:W5:Y:S04]  /*1ee0*/  LDSM.16.M88.4 R72, [R77+0xc100] ;  /* 0x00c100004d48783b */ /* 0x000f680000000200 */
[----:B------:R-:W3:Y:S04]  /*1ef0*/  LDSM.16.M88.4 R68, [R77+0xc900] ;  /* 0x00c900004d44783b */ /* 0x000ee80000000200 */
[----:B------:R-:W4:Y:S04]  /*1f00*/  LDSM.16.M88.4 R64, [R77+0xd100] ;  /* 0x00d100004d40783b */ /* 0x000f280000000200 */
[----:B------:R-:W4:Y:S04]  /*1f10*/  LDSM.16.M88.4 R28, [R77+0xd900] ;  /* 0x00d900004d1c783b */ /* 0x000f280000000200 */
[----:B------:R-:W-:Y:S01]  /*1f20*/  @!PT LDS RZ, [RZ] ;  /* 0x00000000fffff984 */ /* 0x000fe20000000800 */
[----:B------:R-:W-:Y:S01]  /*1f30*/  @!PT LDS RZ, [RZ] ;  /* 0x00000000fffff984 */ /* 0x000fe20000000800 */
[----:B------:R-:W-:Y:S01]  /*1f40*/  @!PT LDS RZ, [RZ] ;  /* 0x00000000fffff984 */ /* 0x000fe20000000800 */
[----:B------:R3:W-:Y:S01]  /*1f50*/  @P5 LDGSTS.E.BYPASS.LTC128B.128 [R132+0x6100], [R22.64], !P3 ;  /* 0x0610000016845fae */ /* 0x0007e2000d901d52 */
[----:B------:R-:W-:-:S02]  /*1f60*/  PLOP3.LUT P5, PT, PT, PT, UP0, 0x80, 0x0 ;  /* 0x000000000000781c */ /* 0x000fc40003faf008 */
[----:B------:R-:W-:Y:S01]  /*1f70*/  PLOP3.LUT P5, PT, PT, PT, UP0, 0x80, 0x0 ;  /* 0x000000000000781c */ /* 0x000fe20003faf008 */
[----:B------:R4:W-:Y:S01]  /*1f80*/  @P6 LDGSTS.E.BYPASS.LTC128B.128 [R132+0x8100], [R22.64+0x80], !P2 ;  /* 0x0810008016846fae */ /* 0x0009e2000d101d52 */
[----:B------:R-:W-:Y:S01]  /*1f90*/  LOP3.LUT P6, RZ, R20, 0x4, RZ, 0xc0, !PT ;  /* 0x0000000414ff7812 */ /* 0x000fe200078cc0ff */
[C---:B-1----:R-:W-:Y:S02]  /*1fa0*/  HMMA.16816.F32.BF16 R12, R16.reuse, R8, RZ ;  /* 0x00000008100c723c */ /* 0x042fe400000418ff */
[----:B------:R4:W-:Y:S01]  /*1fb0*/  @P0 LDGSTS.E.BYPASS.LTC128B.128 [R132+0xa100], [R22.64+0x100], !P1 ;  /* 0x0a10010016840fae */ /* 0x0009e2000c901d52 */
[----:B------:R-:W-:Y:S02]  /*1fc0*/  LOP3.LUT P0, RZ, R203, 0x4, RZ, 0xc0, !PT ;  /* 0x00000004cbff7812 */ /* 0x000fe4000780c0ff */
[----:B------:R-:W-:Y:S02]  /*1fd0*/  SEL R3, R3, 0xffffffe0, !P6 ;  /* 0xffffffe003037807 */ /* 0x000fe40007000000 */
[----:B------:R-:W-:Y:S01]  /*1fe0*/  PLOP3.LUT P6, PT, PT, PT, UP0, 0x80, 0x0 ;  /* 0x000000000000781c */ /* 0x000fe20003fcf008 */
[----:B------:R-:W-:Y:S01]  /*1ff0*/  HMMA.16816.F32.BF16 R8, R16, R10, RZ ;  /* 0x0000000a1008723c */ /* 0x000fe200000418ff */
[----:B------:R-:W-:Y:S01]  /*2000*/  SEL R188, R0, 0xffffffc0, !P0 ;  /* 0xffffffc000bc7807 */ /* 0x000fe20004000000 */
[C---:B------:R-:W-:Y:S01]  /*2010*/  IMAD R181, R3.reuse, 0x2, R186 ;  /* 0x0000000203b57824 */ /* 0x040fe200078e02ba */
[----:B------:R-:W-:Y:S01]  /*2020*/  PLOP3.LUT P0, PT, PT, PT, UP0, 0x80, 0x0 ;  /* 0x000000000000781c */ /* 0x000fe20003f0f008 */
[----:B------:R-:W-:-:S02]  /*2030*/  IMAD R180, R3, 0x2, R182 ;  /* 0x0000000203b47824 */ /* 0x000fc400078e02b6 */
[----:B------:R-:W-:Y:S02]  /*2040*/  IMAD.IADD R0, R184, 0x1, R188 ;  /* 0x00000001b8007824 */ /* 0x000fe400078e02bc */
[----:B--2---:R-:W-:Y:S01]  /*2050*/  HMMA.16816.F32.BF16 R56, R16, R52, RZ ;  /* 0x000000341038723c */ /* 0x004fe200000418ff */
[----:B------:R-:W-:-:S03]  /*2060*/  IMAD.IADD R2, R188, 0x1, R77 ;  /* 0x00000001bc027824 */ /* 0x000fc600078e024d */
[----:B------:R1:W-:Y:S04]  /*2070*/  @P6 LDGSTS.E.BYPASS.LTC128B.128 [R132+0x7100], [R80.64], !P3 ;  /* 0x0710000050846fae */ /* 0x0003e8000d901d52 */
[----:B---3--:R-:W-:Y:S01]  /*2080*/  HMMA.16816.F32.BF16 R48, R16, R44, RZ ;  /* 0x0000002c1030723c */ /* 0x008fe200000418ff */
[----:B------:R1:W-:Y:S01]  /*2090*/  @P5 LDGSTS.E.BYPASS.LTC128B.128 [R132+0x9100], [R80.64+0x80], !P2 ;  /* 0x0910008050845fae */ /* 0x0003e2000d101d52 */
[----:B------:R-:W-:-:S03]  /*20a0*/  PLOP3.LUT P5, PT, PT, PT, UP3, 0x80, 0x0 ;  /* 0x000000000000781c */ /* 0x000fc60003faf038 */
[----:B------:R1:W-:Y:S01]  /*20b0*/  @P0 LDGSTS.E.BYPASS.LTC128B.128 [R132+0xb100], [R80.64+0x100], !P1 ;  /* 0x0b10010050840fae */ /* 0x0003e2000c901d52 */
[----:B------:R-:W-:Y:S02]  /*20c0*/  PLOP3.LUT P0, PT, PT, PT, UP3, 0x80, 0x0 ;  /* 0x000000000000781c */ /* 0x000fe40003f0f038 */
[C---:B------:R-:W-:Y:S01]  /*20d0*/  HMMA.16816.F32.BF16 R52, R16.reuse, R54, RZ ;  /* 0x000000361034723c */ /* 0x040fe200000418ff */
[----:B----4-:R-:W-:Y:S04]  /*20e0*/  LDSM.16.M88.4 R20, [R181] ;  /* 0x00000000b514783b */ /* 0x010fe80000000200 */
[----:B------:R-:W2:Y:S03]  /*20f0*/  LDSM.16.M88.4 R60, [R0+0xc100] ;  /* 0x00c10000003c783b */ /* 0x000ea60000000200 */
[C---:B------:R-:W-:Y:S01]  /*2100*/  HMMA.16816.F32.BF16 R44, R16.reuse, R46, RZ ;  /* 0x0000002e102c723c */ /* 0x040fe200000418ff */
[----:B------:R-:W3:Y:S04]  /*2110*/  LDSM.16.M88.4 R32, [R0+0xc900] ;  /* 0x00c900000020783b */ /* 0x000ee80000000200 */
[----:B------:R-:W0:Y:S03]  /*2120*/  LDGDEPBAR ;  /* 0x00000000000079af */ /* 0x000e260000000000 */
[C---:B------:R-:W-:Y:S08]  /*2130*/  HMMA.16816.F32.BF16 R40, R16.reuse, R24, RZ ;  /* 0x000000181028723c */ /* 0x040ff000000418ff */
[----:B------:R-:W-:Y:S01]  /*2140*/  HMMA.16816.F32.BF16 R16, R16, R26, RZ ;  /* 0x0000001a1010723c */ /* 0x000fe200000418ff */
        /* <DEDUP_REMOVED lines=12> */
[----:B------:R-:W-:Y:S04]  /*2210*/  LDSM.16.M88.4 R28, [R180] ;  /* 0x00000000b41c783b */ /* 0x000fe80000000200 */
[----:B------:R-:W1:Y:S03]  /*2220*/  LDSM.16.M88.4 R16, [R2+0xc100] ;  /* 0x00c100000210783b */ /* 0x000e660000000200 */
[C---:B--2---:R-:W-:Y:S08]  /*2230*/  HMMA.16816.F32.BF16 R12, R20.reuse, R60, R12 ;  /* 0x0000003c140c723c */ /* 0x044ff0000004180c */
        /* <DEDUP_REMOVED lines=23> */
[----:B------:R-:W5:Y:S04]  /*23b0*/  LDSM.16.M88.4 R28, [R77+0xe900] ;  /* 0x00e900004d1c783b */ /* 0x000f680000000200 */
[----:B------:R-:W-:Y:S03]  /*23c0*/  LDSM.16.M88.4 R64, [R77+0xf900] ;  /* 0x00f900004d40783b */ /* 0x000fe60000000200 */
[C---:B---3--:R-:W-:Y:S08]  /*23d0*/  HMMA.16816.F32.BF16 R12, R32.reuse, R24, R12 ;  /* 0x00000018200c723c */ /* 0x048ff0000004180c */
[C---:B------:R-:W-:Y:S01]  /*23e0*/  HMMA.16816.F32.BF16 R8, R32.reuse, R26, R8 ;  /* 0x0000001a2008723c */ /* 0x040fe20000041808 */
[----:B------:R-:W3:Y:S07]  /*23f0*/  LDSM.16.M88.4 R24, [R77+0xf100] ;  /* 0x00f100004d18783b */ /* 0x000eee0000000200 */
[C---:B----4-:R-:W-:Y:S08]  /*2400*/  HMMA.16816.F32.BF16 R56, R32.reuse, R20, R56 ;  /* 0x000000142038723c */ /* 0x050ff00000041838 */
[C---:B------:R-:W-:Y:S01]  /*2410*/  HMMA.16816.F32.BF16 R52, R32.reuse, R22, R52 ;  /* 0x000000162034723c */ /* 0x040fe20000041834 */
[----:B------:R-:W-:Y:S07]  /*2420*/  LDSM.16.M88.4 R20, [R181+0x4000] ;  /* 0x00400000b514783b */ /* 0x000fee0000000200 */
[C---:B-1----:R-:W-:Y:S08]  /*2430*/  HMMA.16816.F32.BF16 R48, R32.reuse, R16, R48 ;  /* 0x000000102030723c */ /* 0x042ff00000041830 */
[----:B------:R-:W-:Y:S01]  /*2440*/  HMMA.16816.F32.BF16 R44, R32, R18, R44 ;  /* 0x00000012202c723c */ /* 0x000fe2000004182c */
[----:B------:R-:W1:Y:S07]  /*2450*/  LDSM.16.M88.4 R16, [R0+0xe100] ;  /* 0x00e100000010783b */ /* 0x000e6e0000000200 */
[C---:B--2---:R-:W-:Y:S08]  /*2460*/  HMMA.16816.F32.BF16 R12, R60.reuse, R68, R12 ;  /* 0x000000443c0c723c */ /* 0x044ff0000004180c */
[----:B------:R-:W-:Y:S01]  /*2470*/  HMMA.16816.F32.BF16 R8, R60, R70, R8 ;  /* 0x000000463c08723c */ /* 0x000fe20000041808 */
[----:B------:R-:W-:Y:S07]  /*2480*/  LDSM.16.M88.4 R68, [R2+0xe900] ;  /* 0x00e900000244783b */ /* 0x000fee0000000200 */
[C---:B------:R-:W-:Y:S08]  /*2490*/  HMMA.16816.F32.BF16 R40, R32.reuse, R72, R40 ;  /* 0x000000482028723c */ /* 0x040ff00000041828 */
[----:B------:R-:W-:Y:S01]  /*24a0*/  HMMA.16816.F32.BF16 R36, R32, R74, R36 ;  /* 0x0000004a2024723c */ /* 0x000fe20000041824 */
[----:B------:R-:W2:Y:S04]  /*24b0*/  LDSM.16.M88.4 R32, [R0+0xe900] ;  /* 0x00e900000020783b */ /* 0x000ea80000000200 */
[----:B------:R-:W-:Y:S03]  /*24c0*/  LDSM.16.M88.4 R72, [R180+0x4000] ;  /* 0x00400000b448783b */ /* 0x000fe60000000200 */
[C---:B-----5:R-:W-:Y:S08]  /*24d0*/  HMMA.16816.F32.BF16 R56, R60.reuse, R28, R56 ;  /* 0x0000001c3c38723c */ /* 0x060ff00000041838 */
[C---:B------:R-:W-:Y:S01]  /*24e0*/  HMMA.16816.F32.BF16 R52, R60.reuse, R30, R52 ;  /* 0x0000001e3c34723c */ /* 0x040fe20000041834 */
[----:B------:R-:W4:Y:S07]  /*24f0*/  LDSM.16.M88.4 R28, [R0+0xf100] ;  /* 0x00f10000001c783b */ /* 0x000f2e0000000200 */
[C---:B---3--:R-:W-:Y:S08]  /*2500*/  HMMA.16816.F32.BF16 R48, R60.reuse, R24, R48 ;  /* 0x000000183c30723c */ /* 0x048ff00000041830 */
[----:B------:R-:W-:Y:S01]  /*2510*/  HMMA.16816.F32.BF16 R44, R60, R26, R44 ;  /* 0x0000001a3c2c723c */ /* 0x000fe2000004182c */
[----:B------:R-:W3:Y:S07]  /*2520*/  LDSM.16.M88.4 R24, [R0+0xf900] ;  /* 0x00f900000018783b */ /* 0x000eee0000000200 */
[C---:B-1----:R-:W-:Y:S08]  /*2530*/  HMMA.16816.F32.BF16 R12, R20.reuse, R16, R12 ;  /* 0x00000010140c723c */ /* 0x042ff0000004180c */
[----:B------:R-:W-:Y:S01]  /*2540*/  HMMA.16816.F32.BF16 R8, R20, R18, R8 ;  /* 0x000000121408723c */ /* 0x000fe20000041808 */
[----:B------:R-:W1:Y:S07]  /*2550*/  LDSM.16.M88.4 R16, [R2+0xe100] ;  /* 0x00e100000210783b */ /* 0x000e6e0000000200 */
[C---:B------:R-:W-:Y:S08]  /*2560*/  HMMA.16816.F32.BF16 R40, R60.reuse, R64, R40 ;  /* 0x000000403c28723c */ /* 0x040ff00000041828 */
[----:B------:R-:W-:Y:S01]  /*2570*/  HMMA.16816.F32.BF16 R36, R60, R66, R36 ;  /* 0x000000423c24723c */ /* 0x000fe20000041824 */
[----:B------:R-:W5:Y:S04]  /*2580*/  LDSM.16.M88.4 R64, [R2+0xf100] ;  /* 0x00f100000240783b */ /* 0x000f680000000200 */
[----:B------:R-:W1:Y:S03]  /*2590*/  LDSM.16.M88.4 R60, [R2+0xf900] ;  /* 0x00f90000023c783b */ /* 0x000e660000000200 */
[C---:B--2---:R-:W-:Y:S08]  /*25a0*/  HMMA.16816.F32.BF16 R56, R20.reuse, R32, R56 ;  /* 0x000000201438723c */ /* 0x044ff00000041838 */
[C---:B------:R-:W-:Y:S01]  /*25b0*/  HMMA.16816.F32.BF16 R52, R20.reuse, R34, R52 ;  /* 0x000000221434723c */ /* 0x040fe20000041834 */
[----:B------:R-:W-:Y:S07]  /*25c0*/  LDSM.16.M88.4 R32, [R186+0x8000] ;  /* 0x00800000ba20783b */ /* 0x000fee0000000200 */
[C---:B----4-:R-:W-:Y:S08]  /*25d0*/  HMMA.16816.F32.BF16 R48, R20.reuse, R28, R48 ;  /* 0x0000001c1430723c */ /* 0x050ff00000041830 */
[C---:B------:R-:W-:Y:S01]  /*25e0*/  HMMA.16816.F32.BF16 R44, R20.reuse, R30, R44 ;  /* 0x0000001e142c723c */ /* 0x040fe2000004182c */
[----:B------:R-:W2:Y:S07]  /*25f0*/  LDSM.16.M88.4 R28, [R184+0x10100] ;  /* 0x01010000b81c783b */ /* 0x000eae0000000200 */
[C---:B---3--:R-:W-:Y:S08]  /*2600*/  HMMA.16816.F32.BF16 R40, R20.reuse, R24, R40 ;  /* 0x000000181428723c */ /* 0x048ff00000041828 */
[----:B------:R-:W-:Y:S01]  /*2610*/  HMMA.16816.F32.BF16 R36, R20, R26, R36 ;  /* 0x0000001a1424723c */ /* 0x000fe20000041824 */
[----:B------:R-:W3:Y:S04]  /*2620*/  LDSM.16.M88.4 R20, [R184+0x11100] ;  /* 0x01110000b814783b */ /* 0x000ee80000000200 */
[----:B------:R-:W4:Y:S03]  /*2630*/  LDSM.16.M88.4 R24, [R184+0x10900] ;  /* 0x01090000b818783b */ /* 0x000f260000000200 */
[C---:B-1----:R-:W-:Y:S08]  /*2640*/  HMMA.16816.F32.BF16 R12, R72.reuse, R16, R12 ;  /* 0x00000010480c723c */ /* 0x042ff0000004180c */
[C---:B------:R-:W-:Y:S01]  /*2650*/  HMMA.16816.F32.BF16 R8, R72.reuse, R18, R8 ;  /* 0x000000124808723c */ /* 0x040fe20000041808 */
[----:B------:R-:W1:Y:S07]  /*2660*/  LDSM.16.M88.4 R16, [R184+0x11900] ;  /* 0x01190000b810783b */ /* 0x000e6e0000000200 */
[C---:B-----5:R-:W-:Y:S08]  /*2670*/  HMMA.16816.F32.BF16 R48, R72.reuse, R64, R48 ;  /* 0x000000404830723c */ /* 0x060ff00000041830 */
[C---:B------:R-:W-:Y:S01]  /*2680*/  HMMA.16816.F32.BF16 R44, R72.reuse, R66, R44 ;  /* 0x00000042482c723c */ /* 0x040fe2000004182c */
[----:B------:R-:W-:Y:S07]  /*2690*/  LDSM.16.M88.4 R64, [R182+0x8000] ;  /* 0x00800000b640783b */ /* 0x000fee0000000200 */
[C---:B------:R-:W-:Y:S08]  /*26a0*/  HMMA.16816.F32.BF16 R56, R72.reuse, R68, R56 ;  /* 0x000000444838723c */ /* 0x040ff00000041838 */
[C---:B------:R-:W-:Y:S08]  /*26b0*/  HMMA.16816.F32.BF16 R52, R72.reuse, R70, R52 ;  /* 0x000000464834723c */ /* 0x040ff00000041834 */
[----:B------:R-:W-:Y:S01]  /*26c0*/  HMMA.16816.F32.BF16 R68, R72, R60, R40 ;  /* 0x0000003c4844723c */ /* 0x000fe20000041828 */
[----:B------:R-:W5:Y:S07]  /*26d0*/  LDSM.16.M88.4 R40, [R77+0x10100] ;  /* 0x010100004d28783b */ /* 0x000f6e0000000200 */
[C---:B--2---:R-:W-:Y:S08]  /*26e0*/  HMMA.16816.F32.BF16 R12, R32.reuse, R28, R12 ;  /* 0x0000001c200c723c */ /* 0x044ff0000004180c */
[----:B------:R-:W-:Y:S01]  /*26f0*/  HMMA.16816.F32.BF16 R8, R32, R30, R8 ;  /* 0x0000001e2008723c */ /* 0x000fe20000041808 */
[----:B------:R-:W2:Y:S07]  /*2700*/  LDSM.16.M88.4 R28, [R77+0x11100] ;  /* 0x011100004d1c783b */ /* 0x000eae0000000200 */
[----:B------:R-:W-:Y:S01]  /*2710*/  HMMA.16816.F32.BF16 R60, R72, R62, R36 ;  /* 0x0000003e483c723c */ /* 0x000fe20000041824 */
[----:B------:R-:W2:Y:S04]  /*2720*/  LDSM.16.M88.4 R36, [R77+0x10900] ;  /* 0x010900004d24783b */ /* 0x000ea80000000200 */
[----:B------:R-:W2:Y:S03]  /*2730*/  LDSM.16.M88.4 R72, [R77+0x11900] ;  /* 0x011900004d48783b */ /* 0x000ea60000000200 */
[C---:B---3--:R-:W-:Y:S08]  /*2740*/  HMMA.16816.F32.BF16 R48, R32.reuse, R20, R48 ;  /* 0x000000142030723c */ /* 0x048ff00000041830 */
[C---:B------:R-:W-:Y:S01]  /*2750*/  HMMA.16816.F32.BF16 R44, R32.reuse, R22, R44 ;  /* 0x00000016202c723c */ /* 0x040fe2000004182c */
[----:B------:R-:W-:Y:S07]  /*2760*/  LDSM.16.M88.4 R20, [R0+0x10100] ;  /* 0x010100000014783b */ /* 0x000fee0000000200 */
[C---:B----4-:R-:W-:Y:S08]  /*2770*/  HMMA.16816.F32.BF16 R56, R32.reuse, R24, R56 ;  /* 0x000000182038723c */ /* 0x050ff00000041838 */
[C---:B------:R-:W-:Y:S01]  /*2780*/  HMMA.16816.F32.BF16 R52, R32.reuse, R26, R52 ;  /* 0x0000001a2034723c */ /* 0x040fe20000041834 */
[----:B------:R-:W3:Y:S07]  /*2790*/  LDSM.16.M88.4 R24, [R181+0x8000] ;  /* 0x00800000b518783b */ /* 0x000eee0000000200 */
[C---:B-1----:R-:W-:Y:S08]  /*27a0*/  HMMA.16816.F32.BF16 R68, R32.reuse, R16, R68 ;  /* 0x000000102044723c */ /* 0x042ff00000041844 */
[----:B------:R-:W-:Y:S01]  /*27b0*/  HMMA.16816.F32.BF16 R60, R32, R18, R60 ;  /* 0x00000012203c723c */ /* 0x000fe2000004183c */
[----:B------:R-:W1:Y:S04]  /*27c0*/  LDSM.16.M88.4 R16, [R0+0x10900] ;  /* 0x010900000010783b */ /* 0x000e680000000200 */
[----:B------:R-:W-:Y:S03]  /*27d0*/  LDSM.16.M88.4 R32, [R180+0x8000] ;  /* 0x00800000b420783b */ /* 0x000fe60000000200 */
[C---:B-----5:R-:W-:Y:S08]  /*27e0*/  HMMA.16816.F32.BF16 R12, R64.reuse, R40, R12 ;  /* 0x00000028400c723c */ /* 0x060ff0000004180c */
[C---:B------:R-:W-:Y:S01]  /*27f0*/  HMMA.16816.F32.BF16 R8, R64.reuse, R42, R8 ;  /* 0x0000002a4008723c */ /* 0x040fe20000041808 */
[----:B------:R-:W-:Y:S07]  /*2800*/  LDSM.16.M88.4 R40, [R0+0x11900] ;  /* 0x011900000028783b */ /* 0x000fee0000000200 */
[C---:B--2---:R-:W-:Y:S08]  /*2810*/  HMMA.16816.F32.BF16 R48, R64.reuse, R28, R48 ;  /* 0x0000001c4030723c */ /* 0x044ff00000041830 */
[C---:B------:R-:W-:Y:S01]  /*2820*/  HMMA.16816.F32.BF16 R44, R64.reuse, R30, R44 ;  /* 0x0000001e402c723c */ /* 0x040fe2000004182c */
[----:B------:R2:W4:Y:S07]  /*2830*/  LDSM.16.M88.4 R28, [R0+0x11100] ;  /* 0x01110000001c783b */ /* 0x00052e0000000200 */
[C---:B------:R-:W-:Y:S08]  /*2840*/  HMMA.16816.F32.BF16 R56, R64.reuse, R36, R56 ;  /* 0x000000244038723c */ /* 0x040ff00000041838 */
[C---:B------:R-:W-:Y:S01]  /*2850*/  HMMA.16816.F32.BF16 R52, R64.reuse, R38, R52 ;  /* 0x000000264034723c */ /* 0x040fe20000041834 */
[----:B------:R-:W-:Y:S07]  /*2860*/  LDSM.16.M88.4 R36, [R2+0x10100] ;  /* 0x010100000224783b */ /* 0x000fee0000000200 */
[----:B------:R-:W-:Y:S01]  /*2870*/  HMMA.16816.F32.BF16 R68, R64, R72, R68 ;  /* 0x000000484044723c */ /* 0x000fe20000041844 */
[----:B--2---:R-:W-:-:S05]  /*2880*/  LOP3.LUT R0, R76, 0xffffffe0, RZ, 0xc0, !PT ;  /* 0xffffffe04c007812 */ /* 0x004fca00078ec0ff */
[----:B------:R-:W-:Y:S02]  /*2890*/  IMAD.IADD R0, R5, 0x1, -R0 ;  /* 0x0000000105007824 */ /* 0x000fe400078e0a00 */
[----:B------:R-:W-:Y:S01]  /*28a0*/  HMMA.16816.F32.BF16 R60, R64, R74, R60 ;  /* 0x0000004a403c723c */ /* 0x000fe2000004183c */
[----:B------:R-:W-:Y:S07]  /*28b0*/  LDSM.16.M88.4 R64, [R2+0x10900] ;  /* 0x010900000240783b */ /* 0x000fee0000000200 */
[C---:B---3--:R-:W-:Y:S08]  /*28c0*/  HMMA.16816.F32.BF16 R12, R24.reuse, R20, R12 ;  /* 0x00000014180c723c */ /* 0x048ff0000004180c */
[C---:B------:R-:W-:Y:S01]  /*28d0*/  HMMA.16816.F32.BF16 R8, R24.reuse, R22, R8 ;  /* 0x000000161808723c */ /* 0x040fe20000041808 */
[----:B------:R-:W2:Y:S07]  /*28e0*/  LDSM.16.M88.4 R20, [R2+0x11100] ;  /* 0x011100000214783b */ /* 0x000eae0000000200 */
[C---:B-1----:R-:W-:Y:S08]  /*28f0*/  HMMA.16816.F32.BF16 R56, R24.reuse, R16, R56 ;  /* 0x000000101838723c */ /* 0x042ff00000041838 */
[C---:B------:R-:W-:Y:S01]  /*2900*/  HMMA.16816.F32.BF16 R52, R24.reuse, R18, R52 ;  /* 0x000000121834723c */ /* 0x040fe20000041834 */
[----:B------:R-:W1:Y:S07]  /*2910*/  LDSM.16.M88.4 R16, [R2+0x11900] ;  /* 0x011900000210783b */ /* 0x000e6e0000000200 */
[C---:B----4-:R-:W-:Y:S08]  /*2920*/  HMMA.16816.F32.BF16 R48, R24.reuse, R28, R48 ;  /* 0x0000001c1830723c */ /* 0x050ff00000041830 */
[C---:B------:R-:W-:Y:S08]  /*2930*/  HMMA.16816.F32.BF16 R44, R24.reuse, R30, R44 ;  /* 0x0000001e182c723c */ /* 0x040ff0000004182c */
[C---:B------:R-:W-:Y:S08]  /*2940*/  HMMA.16816.F32.BF16 R68, R24.reuse, R40, R68 ;  /* 0x000000281844723c */ /* 0x040ff00000041844 */
[----:B------:R-:W-:Y:S07]  /*2950*/  HMMA.16816.F32.BF16 R60, R24, R42, R60 ;  /* 0x0000002a183c723c */ /* 0x000fee000004183c */
[----:B------:R-:W-:Y:S01]  /*2960*/  LEA.HI R24, R78, R5, RZ, 0x2 ;  /* 0x000000054e187211 */ /* 0x000fe200078f10ff */
[----:B--2---:R-:W-:Y:S01]  /*2970*/  HMMA.16816.F32.BF16 R48, R32, R20, R48 ;  /* 0x000000142030723c */ /* 0x004fe20000041830 */
[----:B------:R-:W-:-:S02]  /*2980*/  SHF.R.S32.HI R26, RZ, 0x1f, R7 ;  /* 0x0000001fff1a7819 */ /* 0x000fc40000011407 */
[----:B------:R-:W-:Y:S02]  /*2990*/  LOP3.LUT R24, R24, 0xfffffffc, RZ, 0xc0, !PT ;  /* 0xfffffffc18187812 */ /* 0x000fe400078ec0ff */
[----:B------:R-:W-:Y:S02]  /*29a0*/  LEA.HI R26, R26, R7, RZ, 0x3 ;  /* 0x000000071a1a7211 */ /* 0x000fe400078f18ff */
[----:B------:R-:W-:Y:S01]  /*29b0*/  SHF.R.S32.HI R25, RZ, 0x1f, R0 ;  /* 0x0000001fff197819 */ /* 0x000fe20000011400 */
[----:B------:R-:W-:Y:S01]  /*29c0*/  IMAD.IADD R24, R5, 0x1, -R24 ;  /* 0x0000000105187824 */ /* 0x000fe200078e0a18 */
[----:B------:R-:W-:Y:S01]  /*29d0*/  LOP3.LUT R26, R26, 0xffffff8, RZ, 0xc0, !PT ;  /* 0x0ffffff81a1a7812 */ /* 0x000fe200078ec0ff */
[----:B-1----:R-:W-:Y:S01]  /*29e0*/  HMMA.16816.F32.BF16 R68, R32, R16, R68 ;  /* 0x000000102044723c */ /* 0x002fe20000041844 */
[----:B------:R-:W-:Y:S02]  /*29f0*/  LEA.HI R2, R25, R0, RZ, 0x2 ;  /* 0x0000000019027211 */ /* 0x000fe400078f10ff */
[----:B------:R-:W-:Y:S01]  /*2a00*/  LEA.HI R5, R24, R24, RZ, 0x1 ;  /* 0x0000001818057211 */ /* 0x000fe200078f08ff */
[----:B------:R-:W-:Y:S01]  /*2a10*/  IMAD.IADD R26, R7, 0x1, -R26 ;  /* 0x00000001071a7824 */ /* 0x000fe200078e0a1a */
[----:B------:R-:W-:-:S02]  /*2a20*/  LEA.HI.SX32 R7, R2, UR8, 0x1e ;  /* 0x0000000802077c11 */ /* 0x000fc4000f8ff2ff */
[----:B------:R-:W-:Y:S01]  /*2a30*/  LOP3.LUT R5, R5, 0x1ffffffe, RZ, 0xc0, !PT ;  /* 0x1ffffffe05057812 */ /* 0x000fe200078ec0ff */
[----:B------:R-:W-:Y:S01]  /*2a40*/  IMAD.U32 R16, RZ, RZ, UR4 ;  /* 0x00000004ff107e24 */ /* 0x000fe2000f8e00ff */
[----:B------:R-:W-:Y:S01]  /*2a50*/  LOP3.LUT R197, R2, 0x7ffffffc, RZ, 0xc0, !PT ;  /* 0x7ffffffc02c57812 */ /* 0x000fe200078ec0ff */
[----:B------:R-:W-:Y:S01]  /*2a60*/  IMAD R196, R26, 0x10, R7 ;  /* 0x000000101ac47824 */ /* 0x000fe200078e0207 */
[C---:B------:R-:W-:Y:S01]  /*2a70*/  HMMA.16816.F32.BF16 R60, R32.reuse, R18, R60 ;  /* 0x00000012203c723c */ /* 0x040fe2000004183c */
[----:B------:R-:W-:Y:S02]  /*2a80*/  IMAD.IADD R5, R24, 0x1, -R5 ;  /* 0x0000000118057824 */ /* 0x000fe400078e0a05 */
[----:B------:R-:W-:Y:S02]  /*2a90*/  IMAD.IADD R197, R0, 0x1, -R197 ;  /* 0x0000000100c57824 */ /* 0x000fe400078e0ac5 */
[----:B------:R-:W-:Y:S02]  /*2aa0*/  IMAD R196, R5, 0x8, R196 ;  /* 0x0000000805c47824 */ /* 0x000fe400078e02c4 */
[----:B------:R-:W-:Y:S01]  /*2ab0*/  IMAD.SHL.U32 R197, R197, 0x2, RZ ;  /* 0x00000002c5c57824 */ /* 0x000fe200078e00ff */
[----:B------:R-:W-:Y:S01]  /*2ac0*/  HMMA.16816.F32.BF16 R44, R32, R22, R44 ;  /* 0x00000016202c723c */ /* 0x000fe2000004182c */
[----:B------:R-:W-:-:S03]  /*2ad0*/  @P5 IMAD.HI.U32 R5, R196, c[0x0][0x2c8], RZ ;  /* 0x0000b200c4055a27 */ /* 0x000fc600078e00ff */
[----:B------:R-:W-:Y:S01]  /*2ae0*/  IADD3 R16, R16, -c[0x0][0x168], -R197 ;  /* 0x80005a0010107a10 */ /* 0x000fe20007ffe8c5 */
[----:B------:R-:W-:Y:S01]  /*2af0*/  IMAD.MOV.U32 R20, RZ, RZ, R196 ;  /* 0x000000ffff147224 */ /* 0x000fe200078e00c4 */
[----:B------:R-:W-:Y:S02]  /*2b00*/  @P0 SHF.R.U32.HI R20, RZ, c[0x0][0x2cc], R5 ;  /* 0x0000b300ff140a19 */ /* 0x000fe40000011605 */
[----:B------:R-:W-:Y:S01]  /*2b10*/  PLOP3.LUT P0, PT, PT, PT, UP2, 0x40, 0x0 ;  /* 0x000000000000781c */ /* 0x000fe20003f0e828 */
[----:B------:R-:W-:Y:S01]  /*2b20*/  HMMA.16816.F32.BF16 R12, R32, R36, R12 ;  /* 0x00000024200c723c */ /* 0x000fe2000004180c */
[C---:B------:R-:W-:Y:S01]  /*2b30*/  IADD3 R18, R16.reuse, c[0x0][0x328], RZ ;  /* 0x0000ca0010127a10 */ /* 0x040fe20007ffe0ff */
[----:B------:R-:W1:Y:S01]  /*2b40*/  SHFL.IDX PT, R5, R20, RZ, 0x1c1f ;  /* 0x001c1fff14057589 */ /* 0x000e6200000e0000 */
[----:B------:R-:W-:Y:S02]  /*2b50*/  IADD3 R16, R16, UR16, RZ ;  /* 0x0000001010107c10 */ /* 0x000fe4000fffe0ff */
[----:B------:R-:W-:-:S03]  /*2b60*/  IADD3 R2, -R197, c[0x0][0x1d0], -R6 ;  /* 0x00007400c5027a10 */ /* 0x000fc60007ffe906 */
[C---:B------:R-:W-:Y:S08]  /*2b70*/  HMMA.16816.F32.BF16 R8, R32.reuse, R38, R8 ;  /* 0x000000262008723c */ /* 0x040ff00000041808 */
[C---:B------:R-:W-:Y:S08]  /*2b80*/  HMMA.16816.F32.BF16 R56, R32.reuse, R64, R56 ;  /* 0x000000402038723c */ /* 0x040ff00000041838 */
[----:B------:R-:W-:Y:S01]  /*2b90*/  HMMA.16816.F32.BF16 R52, R32, R66, R52 ;  /* 0x000000422034723c */ /* 0x000fe20000041834 */
[----:B-1----:R-:W-:-:S02]  /*2ba0*/  IMAD.IADD R23, R18, 0x1, R5 ;  /* 0x0000000112177824 */ /* 0x002fc400078e0205 */
[----:B------:R-:W-:-:S03]  /*2bb0*/  IMAD.IADD R22, R16, 0x1, R5 ;  /* 0x0000000110167824 */ /* 0x000fc600078e0205 */
[----:B------:R-:W-:Y:S01]  /*2bc0*/  IMNMX R23, R23, R2, PT ;  /* 0x0000000217177217 */ /* 0x000fe20003800200 */
        /* <DEDUP_REMOVED lines=14> */
.L_x_2127:
[----:B------:R-:W-:Y:S02]  /*2cb0*/  ULDC UR4, c[0x0][0x32c] ;  /* 0x0000cb0000047ab9 */ /* 0x000fe40000000800 */
[----:B------:R-:W-:-:S06]  /*2cc0*/  UISETP.NE.AND UP0, UPT, UR6, UR4, UPT ;  /* 0x000000040600728c */ /* 0x000fcc000bf05270 */
[----:B------:R-:W-:-:S13]  /*2cd0*/  PLOP3.LUT P0, PT, PT, PT, UP0, 0x80, 0x0 ;  /* 0x000000000000781c */ /* 0x000fda0003f0f008 */
[----:B------:R-:W-:-:S05]  /*2ce0*/  @P0 IMAD.HI.U32 R0, R5, c[0x0][0x330], RZ ;  /* 0x0000cc0005000a27 */ /* 0x000fca00078e00ff */
[----:B------:R-:W-:Y:S02]  /*2cf0*/  @P0 SHF.R.U32.HI R5, RZ, c[0x0][0x334], R0 ;  /* 0x0000cd00ff050a19 */ /* 0x000fe40000011600 */
.L_x_2128:
[----:B------:R-:W-:Y:S05]  /*2d00*/  BSYNC B0 ;  /* 0x0000000000007941 */ /* 0x000fea0003800000 */
.L_x_2126:
[----:B------:R-:W-:-:S04]  /*2d10*/  IMAD R0, R5, c[0x0][0x32c], -R6 ;  /* 0x0000cb0005007a24 */ /* 0x000fc800078e0a06 */
[----:B------:R-:W-:-:S05]  /*2d20*/  IMAD.IADD R5, R0, 0x1, -R197 ;  /* 0x0000000100057824 */ /* 0x000fca00078e0ac5 */
[----:B------:R-:W-:Y:S02]  /*2d30*/  IADD3 R0, R5, c[0x0][0x32c], RZ ;  /* 0x0000cb0005007a10 */ /* 0x000fe40007ffe0ff */
[----:B------:R-:W-:Y:S02]  /*2d40*/  IMNMX R22, R22, R5, !PT ;  /* 0x0000000516167217 */ /* 0x000fe40007800200 */
[----:B------:R-:W-:Y:S02]  /*2d50*/  IMNMX R23, R23, R0, PT ;  /* 0x0000000017177217 */ /* 0x000fe40003800200 */
.L_x_2125:
[----:B------:R-:W-:Y:S01]  /*2d60*/  ISETP.LT.AND P6, PT, RZ, UR17, PT ;  /* 0x00000011ff007c0c */ /* 0x000fe2000bfc1270 */
[----:B------:R-:W1:Y:S03]  /*2d70*/  SHFL.IDX PT, R25, R20, 0x1, 0x1c1f ;  /* 0x003c1f0014197f89 */ /* 0x000e6600000e0000 */
[C---:B------:R-:W-:Y:S02]  /*2d80*/  ISETP.GT.AND P0, PT, R22.reuse, RZ, P6 ;  /* 0x000000ff1600720c */ /* 0x040fe40003704270 */
[----:B------:R-:W-:-:S02]  /*2d90*/  ISETP.GT.AND P5, PT, R22, 0x1, P6 ;  /* 0x000000011600780c */ /* 0x000fc400037a4270 */
[C---:B------:R-:W-:Y:S02]  /*2da0*/  ISETP.LT.OR P0, PT, R23.reuse, 0x1, P0 ;  /* 0x000000011700780c */ /* 0x040fe40000701670 */
[----:B------:R-:W-:Y:S02]  /*2db0*/  ISETP.LT.OR P5, PT, R23, 0x2, P5 ;  /* 0x000000021700780c */ /* 0x000fe40002fa1670 */
[----:B------:R-:W-:Y:S02]  /*2dc0*/  FSEL R0, R12, -INF , !P0 ;  /* 0xff8000000c007808 */ /* 0x000fe40004000000 */
[----:B------:R-:W-:Y:S02]  /*2dd0*/  ISETP.GT.AND P0, PT, R22, 0x8, P6 ;  /* 0x000000081600780c */ /* 0x000fe40003704270 */
[----:B------:R-:W-:Y:S02]  /*2de0*/  FSEL R21, R13, -INF , !P5 ;  /* 0xff8000000d157808 */ /* 0x000fe40006800000 */
[----:B------:R-:W-:-:S02]  /*2df0*/  ISETP.LT.OR P0, PT, R23, 0x9, P0 ;  /* 0x000000091700780c */ /* 0x000fc40000701670 */
[----:B------:R-:W-:Y:S02]  /*2e00*/  ISETP.GT.AND P5, PT, R22, 0x9, P6 ;  /* 0x000000091600780c */ /* 0x000fe400037a4270 */
[----:B------:R-:W-:Y:S02]  /*2e10*/  FSEL R19, R8, -INF , !P0 ;  /* 0xff80000008137808 */ /* 0x000fe40004000000 */
[----:B------:R-:W-:Y:S02]  /*2e20*/  ISETP.GT.AND P0, PT, R22, 0x10, P6 ;  /* 0x000000101600780c */ /* 0x000fe40003704270 */
[C---:B------:R-:W-:Y:S02]  /*2e30*/  ISETP.LT.OR P5, PT, R23.reuse, 0xa, P5 ;  /* 0x0000000a1700780c */ /* 0x040fe40002fa1670 */
[----:B------:R-:W-:Y:S02]  /*2e40*/  ISETP.LT.OR P0, PT, R23, 0x11, P0 ;  /* 0x000000111700780c */ /* 0x000fe40000701670 */
[----:B------:R-:W-:-:S02]  /*2e50*/  FSEL R17, R9, -INF , !P5 ;  /* 0xff80000009117808 */ /* 0x000fc40006800000 */
[----:B------:R-:W-:Y:S02]  /*2e60*/  FSEL R7, R56, -INF , !P0 ;  /* 0xff80000038077808 */ /* 0x000fe40004000000 */
[C---:B------:R-:W-:Y:S02]  /*2e70*/  ISETP.GT.AND P0, PT, R22.reuse, 0x18, P6 ;  /* 0x000000181600780c */ /* 0x040fe40003704270 */
[----:B------:R-:W-:Y:S02]  /*2e80*/  ISETP.GT.AND P5, PT, R22, 0x11, P6 ;  /* 0x000000111600780c */ /* 0x000fe400037a4270 */
[C---:B------:R-:W-:Y:S02]  /*2e90*/  ISETP.LT.OR P0, PT, R23.reuse, 0x19, P0 ;  /* 0x000000191700780c */ /* 0x040fe40000701670 */
[----:B------:R-:W-:Y:S02]  /*2ea0*/  ISETP.LT.OR P5, PT, R23, 0x12, P5 ;  /* 0x000000121700780c */ /* 0x000fe40002fa1670 */
[----:B------:R-:W-:-:S02]  /*2eb0*/  FSEL R13, R52, -INF , !P0 ;  /* 0xff800000340d7808 */ /* 0x000fc40004000000 */
[C---:B------:R-:W-:Y:S02]  /*2ec0*/  ISETP.GT.AND P0, PT, R22.reuse, 0x20, P6 ;  /* 0x000000201600780c */ /* 0x040fe40003704270 */
[----:B------:R-:W-:Y:S02]  /*2ed0*/  FSEL R5, R57, -INF , !P5 ;  /* 0xff80000039057808 */ /* 0x000fe40006800000 */
[C---:B------:R-:W-:Y:S02]  /*2ee0*/  ISETP.LT.OR P0, PT, R23.reuse, 0x21, P0 ;  /* 0x000000211700780c */ /* 0x040fe40000701670 */
[----:B------:R-:W-:Y:S02]  /*2ef0*/  ISETP.GT.AND P5, PT, R22, 0x19, P6 ;  /* 0x000000191600780c */ /* 0x000fe400037a4270 */
[----:B------:R-:W-:Y:S02]  /*2f00*/  FSEL R175, R48, -INF , !P0 ;  /* 0xff80000030af7808 */ /* 0x000fe40004000000 */
[----:B------:R-:W-:-:S02]  /*2f10*/  ISETP.LT.OR P5, PT, R23, 0x1a, P5 ;  /* 0x0000001a1700780c */ /* 0x000fc40002fa1670 */
        /* <DEDUP_REMOVED lines=18> */
[----:B------:R-:W-:Y:S02]  /*3040*/  PLOP3.LUT P0, PT, PT, PT, UP2, 0x40, 0x0 ;  /* 0x000000000000781c */ /* 0x000fe40003f0e828 */
[----:B------:R-:W-:Y:S02]  /*3050*/  FSEL R169, R69, -INF , !P5 ;  /* 0xff80000045a97808 */ /* 0x000fe40006800000 */
[----:B------:R-:W-:Y:S01]  /*3060*/  ISETP.GT.AND P5, PT, R22, 0x39, P6 ;  /* 0x000000391600780c */ /* 0x000fe200037a4270 */
[----:B-1----:R-:W-:-:S03]  /*3070*/  IMAD.IADD R22, R16, 0x1, R25 ;  /* 0x0000000110167824 */ /* 0x002fc600078e0219 */
[----:B------:R-:W-:Y:S01]  /*3080*/  ISETP.LT.OR P5, PT, R23, 0x3a, P5 ;  /* 0x0000003a1700780c */ /* 0x000fe20002fa1670 */
[----:B------:R-:W-:-:S03]  /*3090*/  IMAD.IADD R23, R18, 0x1, R25 ;  /* 0x0000000112177824 */ /* 0x000fc600078e0219 */
[----:B------:R-:W-:Y:S02]  /*30a0*/  FSEL R165, R61, -INF , !P5 ;  /* 0xff8000003da57808 */ /* 0x000fe40006800000 */
        /* <DEDUP_REMOVED lines=16> */
.L_x_2131:
[----:B------:R-:W-:Y:S02]  /*31b0*/  ULDC UR4, c[0x0][0x32c] ;  /* 0x0000cb0000047ab9 */ /* 0x000fe40000000800 */
[----:B------:R-:W-:-:S06]  /*31c0*/  UISETP.NE.AND UP0, UPT, UR6, UR4, UPT ;  /* 0x000000040600728c */ /* 0x000fcc000bf05270 */
[----:B------:R-:W-:Y:S02]  /*31d0*/  PLOP3.LUT P5, PT, PT, PT, UP0, 0x80, 0x0 ;  /* 0x000000000000781c */ /* 0x000fe40003faf008 */
[----:B------:R-:W-:-:S11]  /*31e0*/  PLOP3.LUT P0, PT, PT, PT, UP0, 0x80, 0x0 ;  /* 0x000000000000781c */ /* 0x000fd60003f0f008 */
[----:B------:R-:W-:-:S05]  /*31f0*/  @P5 IMAD.HI.U32 R8, R23, c[0x0][0x330], RZ ;  /* 0x0000cc0017085a27 */ /* 0x000fca00078e00ff */
[----:B------:R-:W-:Y:S02]  /*3200*/  @P0 SHF.R.U32.HI R23, RZ, c[0x0][0x334], R8 ;  /* 0x0000cd00ff170a19 */ /* 0x000fe40000011608 */
.L_x_2132:
[----:B------:R-:W-:Y:S05]  /*3210*/  BSYNC B0 ;  /* 0x0000000000007941 */ /* 0x000fea0003800000 */
.L_x_2130:
[----:B------:R-:W-:-:S04]  /*3220*/  IMAD R6, R23, c[0x0][0x32c], -R6 ;  /* 0x0000cb0017067a24 */ /* 0x000fc800078e0a06 */
[----:B------:R-:W-:-:S05]  /*3230*/  IMAD.IADD R25, R6, 0x1, -R197 ;  /* 0x0000000106197824 */ /* 0x000fca00078e0ac5 */
[----:B------:R-:W-:Y:S02]  /*3240*/  IADD3 R23, R25, c[0x0][0x32c], RZ ;  /* 0x0000cb0019177a10 */ /* 0x000fe40007ffe0ff */
[----:B------:R-:W-:Y:S02]  /*3250*/  IMNMX R22, R22, R25, !PT ;  /* 0x0000001916167217 */ /* 0x000fe40007800200 */
[----:B------:R-:W-:Y:S02]  /*3260*/  IMNMX R2, R2, R23, PT ;  /* 0x0000001702027217 */ /* 0x000fe40003800200 */
.L_x_2129:
[----:B------:R-:W-:Y:S01]  /*3270*/  ISETP.GT.AND P5, PT, R22, 0x8, P6 ;  /* 0x000000081600780c */ /* 0x000fe200037a4270 */
[----:B------:R-:W-:-:S04]  /*3280*/  DEPBAR.LE SB0, 0x2 ;  /* 0x000080800000791a */ /* 0x000fc80000000000 */
[----:B------:R-:W-:Y:S01]  /*3290*/  BAR.SYNC.DEFER_BLOCKING 0x0 ;  /* 0x0000000000007b1d */ /* 0x000fe20000010000 */
[----:B------:R-:W-:Y:S01]  /*32a0*/  ISETP.LT.OR P5, PT, R2, 0x9, P5 ;  /* 0x000000090200780c */ /* 0x000fe20002fa1670 */
[----:B------:R-:W-:Y:S01]  /*32b0*/  IMAD.SHL.U32 R135, R4, 0x2, RZ ;  /* 0x0000000204877824 */ /* 0x000fe200078e00ff */
[----:B------:R-:W-:Y:S01]  /*32c0*/  ISETP.GT.AND P0, PT, R22, 0x1, P6 ;  /* 0x000000011600780c */ /* 0x000fe20003704270 */
[----:B------:R-:W-:Y:S01]  /*32d0*/  UIADD3 UR4, UR17, -0x3, URZ ;  /* 0xfffffffd11047890 */ /* 0x000fe2000fffe03f */
[----:B------:R-:W-:Y:S01]  /*32e0*/  FSEL R18, R10, -INF , !P5 ;  /* 0xff8000000a127808 */ /* 0x000fe20006800000 */
[--C-:B------:R-:W-:Y:S01]  /*32f0*/  IMAD R134, R3, 0x2, R135.reuse ;  /* 0x0000000203867824 */ /* 0x100fe200078e0287 */
[----:B------:R-:W-:Y:S01]  /*3300*/  ISETP.GT.AND P5, PT, R22, 0x10, P6 ;  /* 0x000000101600780c */ /* 0x000fe200037a4270 */
[C---:B------:R-:W-:Y:S01]  /*3310*/  IMAD.IADD R166, R183.reuse, 0x1, R135 ;  /* 0x00000001b7a67824 */ /* 0x040fe200078e0287 */
[C---:B------:R-:W-:Y:S01]  /*3320*/  ISETP.LT.OR P0, PT, R2.reuse, 0x2, P0 ;  /* 0x000000020200780c */ /* 0x040fe20000701670 */
[----:B------:R-:W-:Y:S01]  /*3330*/  IMAD.IADD R155, R183, 0x1, R134 ;  /* 0x00000001b79b7824 */ /* 0x000fe200078e0286 */
[----:B------:R-:W-:Y:S01]  /*3340*/  ISETP.LT.OR P5, PT, R2, 0x11, P5 ;  /* 0x000000110200780c */ /* 0x000fe20002fa1670 */
[----:B------:R-:W-:Y:S01]  /*3350*/  IMAD R3, R3, 0x2, R166 ;  /* 0x0000000203037824 */ /* 0x000fe200078e02a6 */
[----:B------:R-:W-:Y:S01]  /*3360*/  FMNMX.FTZ R8, R0, R21, !PT ;  /* 0x0000001500087209 */ /* 0x000fe20007810000 */
[----:B------:R-:W-:Y:S01]  /*3370*/  UISETP.GE.AND UP0, UPT, UR4, UR10, UPT ;  /* 0x0000000a0400728c */ /* 0x000fe2000bf06270 */
[----:B------:R-:W-:Y:S01]  /*3380*/  FSEL R20, R15, -INF , !P0 ;  /* 0xff8000000f147808 */ /* 0x000fe20004000000 */
[----:B------:R-:W-:Y:S01]  /*3390*/  UIADD3 UR17, UR17, -0x2, URZ ;  /* 0xfffffffe11117890 */ /* 0x000fe2000fffe03f */
[----:B------:R-:W-:-:S02]  /*33a0*/  ISETP.GT.AND P0, PT, R22, 0x9, P6 ;  /* 0x000000091600780c */ /* 0x000fc40003704270 */
[----:B------:R-:W-:Y:S02]  /*33b0*/  FSEL R16, R58, -INF , !P5 ;  /* 0xff8000003a107808 */ /* 0x000fe40006800000 */
[----:B------:R-:W-:Y:S02]  /*33c0*/  FMNMX.FTZ R8, R19, R8, !PT ;  /* 0x0000000813087209 */ /* 0x000fe40007810000 */
[----:B------:R-:W-:Y:S01]  /*33d0*/  ISETP.GT.AND P5, PT, R22, RZ, P6 ;  /* 0x000000ff1600720c */ /* 0x000fe200037a4270 */
[----:B------:R-:W-:Y:S01]  /*33e0*/  LDSM.16.MT88.4 R40, [R135+0x2100] ;  /* 0x002100008728783b */ /* 0x000fe20000004200 */
[C---:B------:R-:W-:Y:S01]  /*33f0*/  ISETP.LT.OR P0, PT, R2.reuse, 0xa, P0 ;  /* 0x0000000a0200780c */ /* 0x040fe20000701670 */
[----:B------:R-:W-:Y:S01]  /*3400*/  @UP0 USHF.R.S32.HI UR5, URZ, 0x1f, UR4 ;  /* 0x0000001f3f050899 */ /* 0x000fe20008011404 */
[----:B------:R-:W-:Y:S01]  /*3410*/  FMNMX.FTZ R8, R17, R8, !PT ;  /* 0x0000000811087209 */ /* 0x000fe20007810000 */
[----:B------:R-:W-:Y:S01]  /*3420*/  LDSM.16.MT88.4 R64, [R155+0x2100] ;  /* 0x002100009b40783b */ /* 0x000fe20000004200 */
[----:B------:R-:W-:-:S02]  /*3430*/  ISETP.LT.OR P5, PT, R2, 0x1, P5 ;  /* 0x000000010200780c */ /* 0x000fc40002fa1670 */
[----:B------:R-:W-:Y:S01]  /*3440*/  FSEL R6, R11, -INF , !P0 ;  /* 0xff8000000b067808 */ /* 0x000fe20004000000 */
[----:B------:R-:W-:Y:S01]  /*3450*/  LDSM.16.MT88.4 R72, [R135+0x4100] ;  /* 0x004100008748783b */ /* 0x000fe20000004200 */
[----:B------:R-:W-:Y:S02]  /*3460*/  ISETP.GT.AND P0, PT, R22, 0x11, P6 ;  /* 0x000000111600780c */ /* 0x000fe40003704270 */
[----:B------:R-:W-:Y:S01]  /*3470*/  FMNMX.FTZ R8, R7, R8, !PT ;  /* 0x0000000807087209 */ /* 0x000fe20007810000 */
[----:B------:R-:W-:Y:S01]  /*3480*/  LDSM.16.MT88.4 R124, [R135+0x100] ;  /* 0x00010000877c783b */ /* 0x000fe20000004200 */
[----:B------:R-:W-:Y:S02]  /*3490*/  FSEL R14, R14, -INF , !P5 ;  /* 0xff8000000e0e7808 */ /* 0x000fe40006800000 */
[----:B------:R-:W-:Y:S01]  /*34a0*/  ISETP.LT.OR P0, PT, R2, 0x12, P0 ;  /* 0x000000120200780c */ /* 0x000fe20000701670 */
[----:B------:R-:W-:Y:S01]  /*34b0*/  LDSM.16.MT88.4 R104, [R166+0x100] ;  /* 0x00010000a668783b */ /* 0x000fe20000004200 */
[----:B------:R-:W-:-:S02]  /*34c0*/  FMNMX.FTZ R8, R5, R8, !PT ;  /* 0x0000000805087209 */ /* 0x000fc40007810000 */
[----:B------:R-:W-:Y:S01]  /*34d0*/  FMNMX.FTZ R11, R14, R20, !PT ;  /* 0x000000140e0b7209 */ /* 0x000fe20007810000 */
[----:B------:R-:W-:Y:S01]  /*34e0*/  LDSM.16.MT88.4 R112, [R134+0x100] ;  /* 0x000100008670783b */ /* 0x000fe20000004200 */
[----:B------:R-:W-:Y:S02]  /*34f0*/  FSEL R12, R59, -INF , !P0 ;  /* 0xff8000003b0c7808 */ /* 0x000fe40004000000 */
[----:B------:R-:W-:Y:S01]  /*3500*/  FMNMX.FTZ R8, R13, R8, !PT ;  /* 0x000000080d087209 */ /* 0x000fe20007810000 */
[----:B------:R-:W-:Y:S01]  /*3510*/  LDSM.16.MT88.4 R120, [R3+0x100] ;  /* 0x000100000378783b */ /* 0x000fe20000004200 */
[----:B------:R-:W-:Y:S02]  /*3520*/  ISETP.GT.AND P0, PT, R22, 0x19, P6 ;  /* 0x000000191600780c */ /* 0x000fe40003704270 */
[----:B------:R-:W-:Y:S01]  /*3530*/  FMNMX.FTZ R11, R18, R11, !PT ;  /* 0x0000000b120b7209 */ /* 0x000fe20007810000 */
[----:B------:R-:W-:Y:S01]  /*3540*/  LDSM.16.MT88.4 R56, [R134+0x2100] ;  /* 0x002100008638783b */ /* 0x000fe20000004200 */
[----:B------:R-:W-:-:S02]  /*3550*/  ISETP.GT.AND P5, PT, R22, 0x18, P6 ;  /* 0x000000181600780c */ /* 0x000fc400037a4270 */
[----:B------:R-:W-:Y:S01]  /*3560*/  FMNMX.FTZ R24, R9, R8, !PT ;  /* 0x0000000809187209 */ /* 0x000fe20007810000 */
[----:B------:R-:W-:Y:S01]  /*3570*/  LDSM.16.MT88.4 R80, [R166+0x4100] ;  /* 0x00410000a650783b */ /* 0x000fe20000004200 */
[----:B------:R-:W-:Y:S02]  /*3580*/  ISETP.LT.OR P0, PT, R2, 0x1a, P0 ;  /* 0x0000001a0200780c */ /* 0x000fe40000701670 */
[----:B------:R-:W-:Y:S01]  /*3590*/  FMNMX.FTZ R11, R6, R11, !PT ;  /* 0x0000000b060b7209 */ /* 0x000fe20007810000 */
[----:B------:R-:W-:Y:S01]  /*35a0*/  LDSM.16.MT88.4 R88, [R134+0x4100] ;  /* 0x004100008658783b */ /* 0x000fe20000004200 */
[----:B------:R-:W-:Y:S02]  /*35b0*/  ISETP.LT.OR P5, PT, R2, 0x19, P5 ;  /* 0x000000190200780c */ /* 0x000fe40002fa1670 */
[----:B------:R-:W-:Y:S01]  /*35c0*/  FMNMX.FTZ R24, R175, R24, !PT ;  /* 0x00000018af187209 */ /* 0x000fe20007810000 */
[----:B------:R-:W-:Y:S01]  /*35d0*/  LDSM.16.MT88.4 R140, [R135+0x900] ;  /* 0x00090000878c783b */ /* 0x000fe20000004200 */
[----:B------:R-:W-:-:S02]  /*35e0*/  FSEL R8, R55, -INF , !P0 ;  /* 0xff80000037087808 */ /* 0x000fc40004000000 */
[----:B------:R-:W-:Y:S01]  /*35f0*/  FMNMX.FTZ R11, R16, R11, !PT ;  /* 0x0000000b100b7209 */ /* 0x000fe20007810000 */
[----:B------:R-:W-:Y:S01]  /*3600*/  LDSM.16.MT88.4 R32, [R134+0x900] ;  /* 0x000900008620783b */ /* 0x000fe20000004200 */
[----:B------:R-:W-:Y:S02]  /*3610*/  ISETP.GT.AND P0, PT, R22, 0x21, P6 ;  /* 0x000000211600780c */ /* 0x000fe40003704270 */
[----:B------:R-:W-:Y:S01]  /*3620*/  FSEL R10, R54, -INF , !P5 ;  /* 0xff800000360a7808 */ /* 0x000fe20006800000 */
[----:B------:R-:W-:Y:S01]  /*3630*/  LDSM.16.MT88.4 R136, [R166+0x900] ;  /* 0x00090000a688783b */ /* 0x000fe20000004200 */
[----:B------:R-:W-:Y:S02]  /*3640*/  FMNMX.FTZ R24, R173, R24, !PT ;  /* 0x00000018ad187209 */ /* 0x000fe40007810000 */
[----:B------:R-:W-:Y:S01]  /*3650*/  ISETP.GT.AND P5, PT, R22, 0x20, P6 ;  /* 0x000000201600780c */ /* 0x000fe200037a4270 */
[----:B------:R-:W-:Y:S01]  /*3660*/  LDSM.16.MT88.4 R28, [R155+0x900] ;  /* 0x000900009b1c783b */ /* 0x000fe20000004200 */
        /* <DEDUP_REMOVED lines=11> */
[----:B------:R-:W-:Y:S02]  /*3720*/  ISETP.LT.OR P0, PT, R2, 0x29, P0 ;  /* 0x000000290200780c */ /* 0x000fe40000701670 */
[----:B------:R-:W-:Y:S02]  /*3730*/  ISETP.GT.AND P5, PT, R22, 0x29, P6 ;  /* 0x000000291600780c */ /* 0x000fe400037a4270 */
[----:B------:R-:W-:-:S02]  /*3740*/  FMNMX.FTZ R24, R171, R24, !PT ;  /* 0x00000018ab187209 */ /* 0x000fc40007810000 */
[----:B------:R-:W-:Y:S02]  /*3750*/  FMNMX.FTZ R15, R178, R15, !PT ;  /* 0x0000000fb20f7209 */ /* 0x000fe40007810000 */
[----:B------:R-:W-:Y:S02]  /*3760*/  FSEL R160, R46, -INF , !P0 ;  /* 0xff8000002ea07808 */ /* 0x000fe40004000000 */
[----:B------:R-:W-:Y:S02]  /*3770*/  ISETP.LT.OR P5, PT, R2, 0x2a, P5 ;  /* 0x0000002a0200780c */ /* 0x000fe40002fa1670 */
[----:B------:R-:W-:Y:S02]  /*3780*/  ISETP.GT.AND P0, PT, R22, 0x30, P6 ;  /* 0x000000301600780c */ /* 0x000fe40003704270 */
[----:B------:R-:W-:Y:S02]  /*3790*/  FMNMX.FTZ R24, R169, R24, !PT ;  /* 0x00000018a9187209 */ /* 0x000fe40007810000 */
[----:B------:R-:W-:-:S02]  /*37a0*/  FMNMX.FTZ R15, R162, R15, !PT ;  /* 0x0000000fa20f7209 */ /* 0x000fc40007810000 */
[----:B------:R-:W-:Y:S02]  /*37b0*/  FSEL R176, R47, -INF , !P5 ;  /* 0xff8000002fb07808 */ /* 0x000fe40006800000 */
[----:B------:R-:W-:Y:S02]  /*37c0*/  ISETP.LT.OR P0, PT, R2, 0x31, P0 ;  /* 0x000000310200780c */ /* 0x000fe40000701670 */
[----:B------:R-:W-:Y:S02]  /*37d0*/  FMNMX.FTZ R24, R167, R24, !PT ;  /* 0x00000018a7187209 */ /* 0x000fe40007810000 */
[----:B------:R-:W-:Y:S02]  /*37e0*/  ISETP.GT.AND P5, PT, R22, 0x31, P6 ;  /* 0x000000311600780c */ /* 0x000fe400037a4270 */
[----:B------:R-:W-:Y:S02]  /*37f0*/  FMNMX.FTZ R15, R160, R15, !PT ;  /* 0x0000000fa00f7209 */ /* 0x000fe40007810000 */
[----:B------:R-:W-:-:S02]  /*3800*/  FSEL R172, R70, -INF , !P0 ;  /* 0xff80000046ac7808 */ /* 0x000fc40004000000 */
[----:B------:R-:W-:Y:S02]  /*3810*/  FMNMX.FTZ R11, R165, R24, !PT ;  /* 0x00000018a50b7209 */ /* 0x000fe40007810000 */
[----:B------:R-:W-:Y:S02]  /*3820*/  ISETP.LT.OR P5, PT, R2, 0x32, P5 ;  /* 0x000000320200780c */ /* 0x000fe40002fa1670 */
[----:B------:R-:W-:Y:S01]  /*3830*/  ISETP.GT.AND P0, PT, R22, 0x38, P6 ;  /* 0x000000381600780c */ /* 0x000fe20003704270 */
[----:B------:R-:W1:Y:S01]  /*3840*/  SHFL.BFLY PT, R24, R11, 0x2, 0x1f ;  /* 0x0c401f000b187f89 */ /* 0x000e6200000e0000 */
[----:B------:R-:W-:Y:S02]  /*3850*/  FMNMX.FTZ R15, R176, R15, !PT ;  /* 0x0000000fb00f7209 */ /* 0x000fe40007810000 */
[----:B------:R-:W-:Y:S02]  /*3860*/  ISETP.GT.AND P6, PT, R22, 0x39, P6 ;  /* 0x000000391600780c */ /* 0x000fe400037c4270 */
[----:B------:R-:W-:-:S02]  /*3870*/  FSEL R170, R71, -INF , !P5 ;  /* 0xff80000047aa7808 */ /* 0x000fc40006800000 */
[----:B------:R-:W-:Y:S02]  /*3880*/  ISETP.LT.OR P0, PT, R2, 0x39, P0 ;  /* 0x000000390200780c */ /* 0x000fe40000701670 */
[----:B------:R-:W-:Y:S02]  /*3890*/  FMNMX.FTZ R15, R172, R15, !PT ;  /* 0x0000000fac0f7209 */ /* 0x000fe40007810000 */
[----:B------:R-:W-:Y:S02]  /*38a0*/  ISETP.LT.OR P6, PT, R2, 0x3a, P6 ;  /* 0x0000003a0200780c */ /* 0x000fe400037c1670 */
[----:B------:R-:W-:Y:S02]  /*38b0*/  FSEL R168, R62, -INF , !P0 ;  /* 0xff8000003ea87808 */ /* 0x000fe40004000000 */
[----:B------:R-:W-:Y:S02]  /*38c0*/  FMNMX.FTZ R15, R170, R15, !PT ;  /* 0x0000000faa0f7209 */ /* 0x000fe40007810000 */
[----:B------:R-:W-:-:S02]  /*38d0*/  FSEL R164, R63, -INF , !P6 ;  /* 0xff8000003fa47808 */ /* 0x000fc40007000000 */
[----:B------:R-:W-:Y:S02]  /*38e0*/  FMNMX.FTZ R15, R168, R15, !PT ;  /* 0x0000000fa80f7209 */ /* 0x000fe40007810000 */
[----:B------:R-:W-:Y:S02]  /*38f0*/  PLOP3.LUT P6, PT, PT, PT, UP0, 0x80, 0x0 ;  /* 0x000000000000781c */ /* 0x000fe40003fcf008 */
[----:B------:R-:W-:Y:S02]  /*3900*/  FMNMX.FTZ R15, R164, R15, !PT ;  /* 0x0000000fa40f7209 */ /* 0x000fe40007810000 */
[----:B-1----:R-:W-:Y:S02]  /*3910*/  FMNMX.FTZ R23, R11, R24, !PT ;  /* 0x000000180b177209 */ /* 0x002fe40007810000 */
[----:B------:R-:W-:Y:S01]  /*3920*/  LDSM.16.MT88.4 R24, [R166+0x2900] ;  /* 0x00290000a618783b */ /* 0x000fe20000004200 */
[----:B------:R-:W-:-:S03]  /*3930*/  PLOP3.LUT P5, PT, PT, PT, UP0, 0x80, 0x0 ;  /* 0x000000000000781c */ /* 0x000fc60003faf008 */
        /* <DEDUP_REMOVED lines=15> */
[----:B------:R-:W-:-:S02]  /*3a30*/  FFMA.FTZ R149, R5, c[0x0][0x2d0], -R174 ;  /* 0x0000b40005957a23 */ /* 0x000fc400000108ae */
[--C-:B------:R-:W-:Y:S01]  /*3a40*/  FFMA.FTZ R146, R13, c[0x0][0x2d0], -R174.reuse ;  /* 0x0000b4000d927a23 */ /* 0x100fe200000108ae */
[C---:B------:R-:W-:Y:S01]  /*3a50*/  FSETP.NEU.FTZ.AND P0, PT, R0.reuse, -INF , PT ;  /* 0xff8000000000780b */ /* 0x040fe20003f1d000 */
[----:B------:R-:W-:Y:S01]  /*3a60*/  FMUL.FTZ R161, R0, c[0x0][0x2d0] ;  /* 0x0000b40000a17a20 */ /* 0x000fe20000410000 */
[----:B------:R-:W1:Y:S01]  /*3a70*/  MUFU.EX2 R157, R157 ;  /* 0x0000009d009d7308 */ /* 0x000e620000000800 */
[--C-:B------:R-:W-:Y:S02]  /*3a80*/  FFMA.FTZ R145, R9, c[0x0][0x2d0], -R174.reuse ;  /* 0x0000b40009917a23 */ /* 0x100fe400000108ae */
[----:B------:R-:W-:Y:S01]  /*3a90*/  FFMA.FTZ R201, R165, c[0x0][0x2d0], -R174 ;  /* 0x0000b400a5c97a23 */ /* 0x000fe200000108ae */
[----:B------:R-:W-:Y:S02]  /*3aa0*/  FSEL R161, R161, RZ, P0 ;  /* 0x000000ffa1a17208 */ /* 0x000fe40000000000 */
[----:B------:R-:W-:Y:S02]  /*3ab0*/  PLOP3.LUT P0, PT, PT, PT, UP0, 0x80, 0x0 ;  /* 0x000000000000781c */ /* 0x000fe40003f0f008 */
[----:B------:R-:W-:Y:S01]  /*3ac0*/  MUFU.EX2 R156, R156 ;  /* 0x0000009c009c7308 */ /* 0x000fe20000000800 */
[----:B------:R-:W-:-:S02]  /*3ad0*/  FFMA.FTZ R154, R14, c[0x0][0x2d0], -R161 ;  /* 0x0000b4000e9a7a23 */ /* 0x000fc400000108a1 */
[--C-:B------:R-:W-:Y:S02]  /*3ae0*/  FFMA.FTZ R153, R20, c[0x0][0x2d0], -R161.reuse ;  /* 0x0000b40014997a23 */ /* 0x100fe400000108a1 */
[--C-:B------:R-:W-:Y:S01]  /*3af0*/  FFMA.FTZ R150, R18, c[0x0][0x2d0], -R161.reuse ;  /* 0x0000b40012967a23 */ /* 0x100fe200000108a1 */
[----:B------:R-:W-:Y:S01]  /*3b00*/  LDSM.16.MT88.4 R20, [R134+0x2900] ;  /* 0x002900008614783b */ /* 0x000fe20000004200 */
[--C-:B------:R-:W-:Y:S01]  /*3b10*/  FFMA.FTZ R147, R6, c[0x0][0x2d0], -R161.reuse ;  /* 0x0000b40006937a23 */ /* 0x100fe200000108a1 */
[----:B------:R-:W2:Y:S01]  /*3b20*/  MUFU.EX2 R151, R151 ;  /* 0x0000009700977308 */ /* 0x000ea20000000800 */
[--C-:B------:R-:W-:Y:S01]  /*3b30*/  FFMA.FTZ R148, R16, c[0x0][0x2d0], -R161.reuse ;  /* 0x0000b40010947a23 */ /* 0x100fe200000108a1 */
[----:B------:R3:W4:Y:S01]  /*3b40*/  LDSM.16.MT88.4 R4, [R3+0x4100] ;  /* 0x004100000304783b */ /* 0x0007220000004200 */
[----:B-1----:R-:W-:Y:S01]  /*3b50*/  F2FP.BF16.PACK_AB R96, R157, R158 ;  /* 0x0000009e9d60723e */ /* 0x002fe200000010ff */
[--C-:B------:R-:W-:Y:S02]  /*3b60*/  FFMA.FTZ R133, R12, c[0x0][0x2d0], -R161.reuse ;  /* 0x0000b4000c857a23 */ /* 0x100fe400000108a1 */
[----:B------:R-:W1:Y:S01]  /*3b70*/  LDSM.16.MT88.4 R16, [R135+0x2900] ;  /* 0x002900008710783b */ /* 0x000e620000004200 */
[--C-:B------:R-:W-:Y:S01]  /*3b80*/  FFMA.FTZ R144, R10, c[0x0][0x2d0], -R161.reuse ;  /* 0x0000b4000a907a23 */ /* 0x100fe200000108a1 */
[----:B------:R-:W-:Y:S01]  /*3b90*/  MUFU.EX2 R154, R154 ;  /* 0x0000009a009a7308 */ /* 0x000fe20000000800 */
[--C-:B------:R-:W-:Y:S01]  /*3ba0*/  FFMA.FTZ R162, R162, c[0x0][0x2d0], -R161.reuse ;  /* 0x0000b400a2a27a23 */ /* 0x100fe200000108a1 */
[----:B------:R-:W5:Y:S01]  /*3bb0*/  LDSM.16.MT88.4 R12, [R155+0x2900] ;  /* 0x002900009b0c783b */ /* 0x000f620000004200 */
[----:B------:R-:W-:-:S02]  /*3bc0*/  FFMA.FTZ R160, R160, c[0x0][0x2d0], -R161 ;  /* 0x0000b400a0a07a23 */ /* 0x000fc400000108a1 */
[--C-:B------:R-:W-:Y:S02]  /*3bd0*/  FFMA.FTZ R170, R170, c[0x0][0x2d0], -R161.reuse ;  /* 0x0000b400aaaa7a23 */ /* 0x100fe400000108a1 */
[--C-:B------:R-:W-:Y:S01]  /*3be0*/  FFMA.FTZ R165, R168, c[0x0][0x2d0], -R161.reuse ;  /* 0x0000b400a8a57a23 */ /* 0x100fe200000108a1 */
[----:B------:R-:W3:Y:S01]  /*3bf0*/  MUFU.EX2 R153, R153 ;  /* 0x0000009900997308 */ /* 0x000ee20000000800 */
[----:B--2---:R-:W-:Y:S01]  /*3c00*/  F2FP.BF16.PACK_AB R98, R151, R156 ;  /* 0x0000009c9762723e */ /* 0x004fe200000010ff */
[----:B------:R-:W-:Y:S02]  /*3c10*/  FFMA.FTZ R202, R164, c[0x0][0x2d0], -R161 ;  /* 0x0000b400a4ca7a23 */ /* 0x000fe400000108a1 */
[----:B------:R-:W-:-:S04]  /*3c20*/  FADD.FTZ R157, R158, R157 ;  /* 0x0000009d9e9d7221 */ /* 0x000fc80000010000 */
[----:B------:R-:W-:Y:S01]  /*3c30*/  MUFU.EX2 R150, R150 ;  /* 0x0000009600967308 */ /* 0x000fe20000000800 */
[----:B---3--:R-:W-:Y:S02]  /*3c40*/  FFMA.FTZ R3, R8, c[0x0][0x2d0], -R161 ;  /* 0x0000b40008037a23 */ /* 0x008fe400000108a1 */
[----:B------:R-:W2:Y:S01]  /*3c50*/  LDSM.16.MT88.4 R8, [R135+0x4900] ;  /* 0x004900008708783b */ /* 0x000ea20000004200 */
[----:B------:R-:W-:-:S04]  /*3c60*/  FADD.FTZ R156, R156, R157 ;  /* 0x0000009d9c9c7221 */ /* 0x000fc80000010000 */
[----:B------:R-:W3:Y:S01]  /*3c70*/  MUFU.EX2 R147, R147 ;  /* 0x0000009300937308 */ /* 0x000ee20000000800 */
[----:B------:R-:W-:Y:S01]  /*3c80*/  F2FP.BF16.PACK_AB R97, R153, R154 ;  /* 0x0000009a9961723e */ /* 0x000fe200000010ff */
[----:B------:R-:W-:Y:S02]  /*3c90*/  FADD.FTZ R153, R154, R153 ;  /* 0x000000999a997221 */ /* 0x000fe40000010000 */
[----:B------:R-:W-:-:S04]  /*3ca0*/  FADD.FTZ R151, R151, R156 ;  /* 0x0000009c97977221 */ /* 0x000fc80000010000 */
[----:B------:R-:W-:Y:S01]  /*3cb0*/  MUFU.EX2 R152, R152 ;  /* 0x0000009800987308 */ /* 0x000fe20000000800 */
[----:B---3--:R-:W-:-:S07]  /*3cc0*/  F2FP.BF16.PACK_AB R99, R147, R150 ;  /* 0x000000969363723e */ /* 0x008fce00000010ff */
        /* <DEDUP_REMOVED lines=37> */
[C---:B----4-:R-:W-:Y:S07]  /*3f20*/  HMMA.16816.F32.BF16 R92, R96.reuse, R4, RZ ;  /* 0x00000004605c723c */ /* 0x050fee00000418ff */
[----:B---3--:R-:W-:Y:S01]  /*3f30*/  F2FP.BF16.PACK_AB R4, R149, R152 ;  /* 0x000000989504723e */ /* 0x008fe200000010ff */
[----:B------:R-:W-:Y:S01]  /*3f40*/  HMMA.16816.F32.BF16 R96, R96, R6, RZ ;  /* 0x000000066060723c */ /* 0x000fe200000418ff */
[----:B-1----:R-:W-:Y:S01]  /*3f50*/  F2FP.BF16.PACK_AB R5, R133, R148 ;  /* 0x000000948505723e */ /* 0x002fe200000010ff */
        /* <DEDUP_REMOVED lines=9> */
[----:B------:R-:W-:Y:S01]  /*3ff0*/  HMMA.16816.F32.BF16 R36, R4, R16, R36 ;  /* 0x000000100424723c */ /* 0x000fe20000041824 */
[----:B------:R-:W-:-:S07]  /*4000*/  FADD.FTZ R144, R3, R144 ;  /* 0x0000009003907221 */ /* 0x000fce0000010000 */
[C---:B------:R-:W-:Y:S01]  /*4010*/  HMMA.16816.F32.BF16 R40, R4.reuse, R18, R40 ;  /* 0x000000120428723c */ /* 0x040fe20000041828 */
[----:B------:R-:W1:Y:S07]  /*4020*/  LDSM.16.MT88.4 R16, [R166+0x4900] ;  /* 0x00490000a610783b */ /* 0x000e6e0000004200 */
[C---:B-----5:R-:W-:Y:S08]  /*4030*/  HMMA.16816.F32.BF16 R60, R4.reuse, R12, R60 ;  /* 0x0000000c043c723c */ /* 0x060ff0000004183c */
        /* <DEDUP_REMOVED lines=192> */
.L_x_2134:
[----:B------:R-:W-:Y:S02]  /*4c40*/  ULDC UR4, c[0x0][0x32c] ;  /* 0x0000cb0000047ab9 */ /* 0x000fe40000000800 */
[----:B------:R-:W-:-:S03]  /*4c50*/  UISETP.NE.AND UP0, UPT, UR6, UR4, UPT ;  /* 0x000000040600728c */ /* 0x000fc6000bf05270 */
[----:B------:R-:W-:Y:S02]  /*4c60*/  ULDC.64 UR4, c[0x0][0x330] ;  /* 0x0000cc0000047ab9 */ /* 0x000fe40000000a00 */
[----:B------:R-:W-:-:S07]  /*4c70*/  UIMAD.WIDE.U32 UR22, UR8, UR4, URZ ;  /* 0x00000004081672a5 */ /* 0x000fce000f8e003f */
[----:B------:R-:W-:Y:S02]  /*4c80*/  @UP0 UMOV UR9, UR23 ;  /* 0x0000001700090c82 */ /* 0x000fe40008000000 */
[----:B------:R-:W-:Y:S02]  /*4c90*/  @UP0 USHF.R.U32.HI UR8, URZ, UR5, UR9 ;  /* 0x000000053f080299 */ /* 0x000fe40008011609 */
.L_x_2135:
[----:B------:R-:W-:Y:S02]  /*4ca0*/  ULDC UR4, c[0x0][0x32c] ;  /* 0x0000cb0000047ab9 */ /* 0x000fe40000000800 */
[----:B------:R-:W-:-:S04]  /*4cb0*/  UIMAD UR4, UR8, UR4, UR4 ;  /* 0x00000004080472a4 */ /* 0x000fc8000f8e0204 */
[----:B------:R-:W-:-:S04]  /*4cc0*/  UISETP.LT.AND UP0, UPT, UR7, UR4, UPT ;  /* 0x000000040700728c */ /* 0x000fc8000bf01270 */
[----:B------:R-:W-:-:S04]  /*4cd0*/  USEL UR7, UR7, UR4, UP0 ;  /* 0x0000000407077287 */ /* 0x000fc80008000000 */
.L_x_2133:
        /* <DEDUP_REMOVED lines=29> */
.L_x_2145:
[----:B------:R-:W-:Y:S04]  /*4eb0*/  DEPBAR.LE SB0, 0x2 ;  /* 0x000080800000791a */ /* 0x000fe80000000000 */
[----:B------:R-:W-:Y:S01]  /*4ec0*/  BAR.SYNC.DEFER_BLOCKING 0x0 ;  /* 0x0000000000007b1d */ /* 0x000fe20000010000 */
[----:B------:R-:W-:Y:S02]  /*4ed0*/  UIMAD UR4, UR5, 0x6000, URZ ;  /* 0x00006000050478a4 */ /* 0x000fe4000f8e023f */
[----:B------:R-:W-:Y:S04]  /*4ee0*/  UISETP.GE.AND UP1, UPT, UR10, UR17, UPT ;  /* 0x000000110a00728c */ /* 0x000fe8000bf26270 */
[----:B------:R-:W-:Y:S02]  /*4ef0*/  IADD3 R187, R184, UR4, RZ ;  /* 0x00000004b8bb7c10 */ /* 0x000fe4000fffe0ff */
[----:B------:R-:W-:Y:S03]  /*4f00*/  PLOP3.LUT P0, PT, PT, PT, UP1, 0x80, 0x0 ;  /* 0x000000000000781c */ /* 0x000fe60003f0f018 */
[C-C-:B------:R-:W-:Y:S02]  /*4f10*/  IMAD.IADD R133, R185.reuse, 0x1, R187.reuse ;  /* 0x00000001b9857824 */ /* 0x140fe400078e02bb */
[----:B------:R-:W-:Y:S01]  /*4f20*/  @!UP1 UIADD3 UR7, UR17, -0x1, URZ ;  /* 0xffffffff11079890 */ /* 0x000fe2000fffe03f */
[C---:B------:R-:W-:Y:S01]  /*4f30*/  IMAD.IADD R0, R188.reuse, 0x1, R187 ;  /* 0x00000001bc007824 */ /* 0x040fe200078e02bb */
[----:B------:R-:W-:Y:S01]  /*4f40*/  IADD3 R187, R185, R187, R188 ;  /* 0x000000bbb9bb7210 */ /* 0x000fe20007ffe0bc */
[----:B------:R-:W-:Y:S01]  /*4f50*/  IMAD.IADD R2, R188, 0x1, R133 ;  /* 0x00000001bc027824 */ /* 0x000fe200078e0285 */
[----:B------:R-:W-:Y:S02]  /*4f60*/  @!UP1 USHF.R.S32.HI UR6, URZ, 0x1f, UR7 ;  /* 0x0000001f3f069899 */ /* 0x000fe40008011407 */
[----:B------:R-:W-:Y:S02]  /*4f70*/  @!UP1 UIMAD.WIDE.U32 UR22, UR7, UR8, URZ ;  /* 0x00000008071692a5 */ /* 0x000fe4000f8e003f */
[----:B------:R-:W-:Y:S01]  /*4f80*/  @!UP1 UIMAD UR6, UR6, UR8, URZ ;  /* 0x00000008060692a4 */ /* 0x000fe2000f8e023f */
[----:B------:R-:W-:Y:S03]  /*4f90*/  LDSM.16.M88.4 R136, [R186] ;  /* 0x00000000ba88783b */ /* 0x000fe60000000200 */
[----:B------:R-:W-:Y:S02]  /*4fa0*/  @!UP1 UIMAD UR6, UR7, UR9, UR6 ;  /* 0x00000009070692a4 */ /* 0x000fe4000f8e0206 */
[----:B------:R-:W-:Y:S01]  /*4fb0*/  @!UP1 USHF.L.U32 UR7, UR22, 0x6, URZ ;  /* 0x0000000616079899 */ /* 0x000fe2000800063f */
[----:B------:R-:W1:Y:S01]  /*4fc0*/  LDSM.16.M88.4 R140, [R184+UR4+0xc100] ;  /* 0x00c10004b88c783b */ /* 0x000e620008000200 */
[----:B------:R-:W-:Y:S04]  /*4fd0*/  @!UP1 UIADD3 UR6, UR23, UR6, URZ ;  /* 0x0000000617069290 */ /* 0x000fe8000fffe03f */
[----:B------:R-:W2:Y:S01]  /*4fe0*/  LDSM.16.M88.4 R144, [R184+UR4+0xc900] ;  /* 0x00c90004b890783b */ /* 0x000ea20008000200 */
[----:B------:R-:W-:Y:S01]  /*4ff0*/  @!P0 IADD3 R216, P5, R190, UR7, RZ ;  /* 0x00000007bed88c10 */ /* 0x000fe2000ffbe0ff */
[----:B------:R-:W-:Y:S01]  /*5000*/  @!UP1 USHF.L.U64.HI UR6, UR22, 0x6, UR6 ;  /* 0x0000000616069899 */ /* 0x000fe20008010206 */
[----:B------:R-:W-:Y:S02]  /*5010*/  @!P0 IADD3 R218, P6, R212, UR7, RZ ;  /* 0x00000007d4da8c10 */ /* 0x000fe4000ffde0ff */
[----:B------:R-:W3:Y:S01]  /*5020*/  LDSM.16.M88.4 R148, [R184+UR4+0xd100] ;  /* 0x00d10004b894783b */ /* 0x000ee20008000200 */
[C---:B------:R-:W-:Y:S02]  /*5030*/  @!P0 LEA R214, P4, R216.reuse, c[0x0][0x1f8], 0x1 ;  /* 0x00007e00d8d68a11 */ /* 0x040fe400078808ff */
[----:B------:R-:W-:Y:S02]  /*5040*/  @!P0 IADD3.X R213, R195, UR6, RZ, P5, !PT ;  /* 0x00000006c3d58c10 */ /* 0x000fe4000affe4ff */
[----:B------:R-:W-:Y:S01]  /*5050*/  LDSM.16.M88.4 R152, [R182] ;  /* 0x00000000b698783b */ /* 0x000fe20000000200 */
[----:B------:R-:W-:Y:S02]  /*5060*/  @!P0 IADD3.X R217, R211, UR6, RZ, P6, !PT ;  /* 0x00000006d3d98c10 */ /* 0x000fe4000b7fe4ff */
[----:B------:R-:W-:Y:S02]  /*5070*/  @!P0 LEA.HI.X R215, R216, c[0x0][0x1fc], R213, 0x1, P4 ;  /* 0x00007f00d8d78a11 */ /* 0x000fe400020f0cd5 */
[----:B------:R-:W-:Y:S01]  /*5080*/  LDSM.16.M88.4 R156, [R133+0xc100] ;  /* 0x00c10000859c783b */ /* 0x000fe20000000200 */
[----:B------:R-:W-:Y:S02]  /*5090*/  @!P0 LEA R216, P5, R218, c[0x0][0x1f8], 0x1 ;  /* 0x00007e00dad88a11 */ /* 0x000fe400078a08ff */
[----:B------:R-:W-:Y:S01]  /*50a0*/  @!P0 IADD3 R213, P4, R210, UR7, RZ ;  /* 0x00000007d2d58c10 */ /* 0x000fe2000ff9e0ff */
[----:B------:R-:W-:Y:S01]  /*50b0*/  @!UP1 UIADD3 UR7, UP0, UR12, UR7, URZ ;  /* 0x000000070c079290 */ /* 0x000fe2000ff1e03f */
[----:B------:R-:W-:Y:S01]  /*50c0*/  LDSM.16.M88.4 R160, [R133+0xd100] ;  /* 0x00d1000085a0783b */ /* 0x000fe20000000200 */
[----:B------:R-:W-:Y:S02]  /*50d0*/  @!P0 LEA.HI.X R217, R218, c[0x0][0x1fc], R217, 0x1, P5 ;  /* 0x00007f00dad98a11 */ /* 0x000fe400028f0cd9 */
[----:B------:R-:W-:Y:S02]  /*50e0*/  @!P0 LEA R222, P5, R213, c[0x0][0x1f8], 0x1 ;  /* 0x00007e00d5de8a11 */ /* 0x000fe400078a08ff */
[----:B------:R-:W-:Y:S01]  /*50f0*/  LDSM.16.M88.4 R164, [R133+0xd900] ;  /* 0x00d9000085a4783b */ /* 0x000fe20000000200 */
[----:B------:R-:W-:Y:S01]  /*5100*/  @!P0 IADD3.X R218, R209, UR6, RZ, P4, !PT ;  /* 0x00000006d1da8c10 */ /* 0x000fe2000a7fe4ff */
[----:B------:R-:W-:Y:S01]  /*5110*/  @!UP1 UIADD3.X UR6, UR11, UR6, URZ, UP0, !UPT ;  /* 0x000000060b069290 */ /* 0x000fe200087fe43f */
[----:B------:R-:W-:Y:S01]  /*5120*/  @!P0 IADD3 R221, P6, R190, UR7, RZ ;  /* 0x00000007bedd8c10 */ /* 0x000fe2000ffde0ff */
[----:B------:R-:W-:Y:S01]  /*5130*/  UISETP.GE.AND UP0, UPT, UR15, 0x1, UPT ;  /* 0x000000010f00788c */ /* 0x000fe2000bf06270 */
[----:B------:R-:W-:Y:S01]  /*5140*/  @!P0 LEA.HI.X R223, R213, c[0x0][0x1fc], R218, 0x1, P5 ;  /* 0x00007f00d5df8a11 */ /* 0x000fe200028f0cda */
[----:B------:R-:W-:Y:S01]  /*5150*/  IMAD.U32 R213, RZ, RZ, UR15 ;  /* 0x0000000fffd57e24 */ /* 0x000fe2000f8e00ff */
[----:B------:R-:W-:Y:S02]  /*5160*/  @!P0 IADD3 R219, P5, R212, UR7, RZ ;  /* 0x00000007d4db8c10 */ /* 0x000fe4000ffbe0ff */
[----:B------:R-:W-:Y:S01]  /*5170*/  @!P0 IADD3.X R230, R195, UR6, RZ, P6, !PT ;  /* 0x00000006c3e68c10 */ /* 0x000fe2000b7fe4ff */
[C---:B-1----:R-:W-:Y:S03]  /*5180*/  HMMA.16816.F32.BF16 R4, R136.reuse, R140, RZ ;  /* 0x0000008c8804723c */ /* 0x042fe600000418ff */
[----:B------:R-:W-:Y:S01]  /*5190*/  @!P0 IMAD R213, R213, 0x6000, R200 ;  /* 0x00006000d5d58824 */ /* 0x000fe200078e02c8 */
[----:B------:R-:W-:Y:S02]  /*51a0*/  @!P0 LEA R224, P6, R221, c[0x0][0x1f8], 0x1 ;  /* 0x00007e00dde08a11 */ /* 0x000fe400078c08ff */
[----:B------:R-:W-:Y:S02]  /*51b0*/  @!P0 IADD3.X R226, R211, UR6, RZ, P5, !PT ;  /* 0x00000006d3e28c10 */ /* 0x000fe4000affe4ff */
[C---:B------:R-:W-:Y:S01]  /*51c0*/  HMMA.16816.F32.BF16 R8, R136.reuse, R142, RZ ;  /* 0x0000008e8808723c */ /* 0x040fe200000418ff */
[----:B------:R-:W1:Y:S03]  /*51d0*/  LDSM.16.M88.4 R140, [R184+UR4+0xd900] ;  /* 0x00d90004b88c783b */ /* 0x000e660008000200 */
[----:B------:R-:W-:Y:S02]  /*51e0*/  @!P0 LEA.HI.X R225, R221, c[0x0][0x1fc], R230, 0x1, P6 ;  /* 0x00007f00dde18a11 */ /* 0x000fe400030f0ce6 */
[C---:B------:R-:W-:Y:S02]  /*51f0*/  @!P0 LEA R220, P5, R219.reuse, c[0x0][0x1f8], 0x1 ;  /* 0x00007e00dbdc8a11 */ /* 0x040fe400078a08ff */
[C---:B--2---:R-:W-:Y:S01]  /*5200*/  HMMA.16816.F32.BF16 R12, R136.reuse, R144, RZ ;  /* 0x00000090880c723c */ /* 0x044fe200000418ff */
[----:B------:R-:W-:Y:S01]  /*5210*/  @!P0 IADD3 R228, P4, R210, UR7, RZ ;  /* 0x00000007d2e48c10 */ /* 0x000fe2000ff9e0ff */
[----:B------:R-:W-:Y:S02]  /*5220*/  UIADD3 UR7, UR15, 0x1, URZ ;  /* 0x000000010f077890 */ /* 0x000fe4000fffe03f */
[----:B------:R-:W-:Y:S02]  /*5230*/  @!P0 LEA.HI.X R221, R219, c[0x0][0x1fc], R226, 0x1, P5 ;  /* 0x00007f00dbdd8a11 */ /* 0x000fe400028f0ce2 */
[----:B------:R-:W-:Y:S01]  /*5240*/  @!P0 IADD3.X R227, R209, UR6, RZ, P4, !PT ;  /* 0x00000006d1e38c10 */ /* 0x000fe2000a7fe4ff */
[----:B------:R-:W-:Y:S01]  /*5250*/  USHF.L.U32 UR6, UR17, 0x6, URZ ;  /* 0x0000000611067899 */ /* 0x000fe2000800063f */
[C---:B------:R-:W-:Y:S01]  /*5260*/  HMMA.16816.F32.BF16 R16, R136.reuse, R146, RZ ;  /* 0x000000928810723c */ /* 0x040fe200000418ff */
[----:B------:R-:W2:Y:S01]  /*5270*/  LDSM.16.M88.4 R144, [R133+0xc900] ;  /* 0x00c900008590783b */ /* 0x000ea20000000200 */
[----:B------:R-:W-:Y:S02]  /*5280*/  USEL UR15, UR7, URZ, !UP0 ;  /* 0x0000003f070f7287 */ /* 0x000fe4000c000000 */
[C---:B------:R-:W-:Y:S02]  /*5290*/  @!P0 LEA R218, P4, R228.reuse, c[0x0][0x1f8], 0x1 ;  /* 0x00007e00e4da8a11 */ /* 0x040fe400078808ff */
[----:B------:R-:W-:Y:S01]  /*52a0*/  @!PT LDS RZ, [RZ] ;  /* 0x00000000fffff984 */ /* 0x000fe20000000800 */
[----:B------:R-:W-:Y:S01]  /*52b0*/  @!PT LDS RZ, [RZ] ;  /* 0x00000000fffff984 */ /* 0x000fe20000000800 */
[----:B------:R-:W-:Y:S01]  /*52c0*/  @!PT LDS RZ, [RZ] ;  /* 0x00000000fffff984 */ /* 0x000fe20000000800 */
[----:B------:R4:W-:Y:S02]  /*52d0*/  @!P0 LDGSTS.E.BYPASS.LTC128B.128 [R213], [R214.64], !P3 ;  /* 0x00000000d6d58fae */ /* 0x0009e4000d901d52 */
[C---:B---3--:R-:W-:Y:S01]  /*52e0*/  HMMA.16816.F32.BF16 R20, R136.reuse, R148, RZ ;  /* 0x000000948814723c */ /* 0x048fe200000418ff */
[----:B------:R-:W-:Y:S02]  /*52f0*/  @!P0 LEA.HI.X R219, R228, c[0x0][0x1fc], R227, 0x1, P4 ;  /* 0x00007f00e4db8a11 */ /* 0x000fe400020f0ce3 */
[----:B------:R3:W-:Y:S05]  /*5300*/  @!P0 LDGSTS.E.BYPASS.LTC128B.128 [R213+0x2000], [R216.64], !P2 ;  /* 0x02000000d8d58fae */ /* 0x0007ea000d101d52 */
[C---:B------:R-:W-:Y:S01]  /*5310*/  HMMA.16816.F32.BF16 R24, R136.reuse, R150, RZ ;  /* 0x000000968818723c */ /* 0x040fe200000418ff */
[----:B------:R3:W-:Y:S05]  /*5320*/  @!P0 LDGSTS.E.BYPASS.LTC128B.128 [R213+0x4000], [R222.64], !P1 ;  /* 0x04000000ded58fae */ /* 0x0007ea000c901d52 */
[----:B------:R3:W-:Y:S02]  /*5330*/  @!P0 LDGSTS.E.BYPASS.LTC128B.128 [R213+0x1000], [R224.64], !P3 ;  /* 0x01000000e0d58fae */ /* 0x0007e4000d901d52 */
[C---:B-1----:R-:W-:Y:S03]  /*5340*/  HMMA.16816.F32.BF16 R28, R136.reuse, R140, RZ ;  /* 0x0000008c881c723c */ /* 0x042fe600000418ff */
[----:B------:R3:W-:Y:S05]  /*5350*/  @!P0 LDGSTS.E.BYPASS.LTC128B.128 [R213+0x3000], [R220.64], !P2 ;  /* 0x03000000dcd58fae */ /* 0x0007ea000d101d52 */
[----:B------:R3:W-:Y:S01]  /*5360*/  @!P0 LDGSTS.E.BYPASS.LTC128B.128 [R213+0x5000], [R218.64], !P1 ;  /* 0x05000000dad58fae */ /* 0x0007e2000c901d52 */
[----:B------:R-:W-:Y:S01]  /*5370*/  HMMA.16816.F32.BF16 R32, R136, R142, RZ ;  /* 0x0000008e8820723c */ /* 0x000fe200000418ff */
[----:B------:R-:W-:Y:S03]  /*5380*/  PLOP3.LUT P0, PT, PT, PT, UP3, 0x80, 0x0 ;  /* 0x000000000000781c */ /* 0x000fe60003f0f038 */
[----:B------:R-:W-:Y:S01]  /*5390*/  LDSM.16.M88.4 R148, [R181] ;  /* 0x00000000b594783b */ /* 0x000fe20000000200 */
[----:B----4-:R-:W-:Y:S03]  /*53a0*/  IMAD.U32 R214, RZ, RZ, UR6 ;  /* 0x00000006ffd67e24 */ /* 0x010fe6000f8e00ff */
[C---:B------:R-:W-:Y:S01]  /*53b0*/  HMMA.16816.F32.BF16 R4, R152.reuse, R156, R4 ;  /* 0x0000009c9804723c */ /* 0x040fe20000041804 */
[----:B------:R-:W1:Y:S04]  /*53c0*/  LDSM.16.M88.4 R168, [R0+0xc100] ;  /* 0x00c1000000a8783b */ /* 0x000e680000000200 */
[----:B------:R-:W-:Y:S01]  /*53d0*/  IADD3 R214, -R197, 0x1, -R214 ;  /* 0x00000001c5d67810 */ /* 0x000fe20007ffe9d6 */
[----:B------:R-:W-:Y:S02]  /*53e0*/  LDSM.16.M88.4 R136, [R0+0xc900] ;  /* 0x00c900000088783b */ /* 0x000fe40000000200 */
[C---:B------:R-:W-:Y:S03]  /*53f0*/  HMMA.16816.F32.BF16 R8, R152.reuse, R158, R8 ;  /* 0x0000009e9808723c */ /* 0x040fe60000041808 */
[----:B------:R-:W-:Y:S01]  /*5400*/  LDSM.16.M88.4 R140, [R0+0xd100] ;  /* 0x00d10000008c783b */ /* 0x000fe20000000200 */
[----:B------:R-:W-:Y:S04]  /*5410*/  IADD3 R214, R214, c[0x0][0x1d0], RZ ;  /* 0x00007400d6d67a10 */ /* 0x000fe80007ffe0ff */
[C---:B--2---:R-:W-:Y:S01]  /*5420*/  HMMA.16816.F32.BF16 R12, R152.reuse, R144, R12 ;  /* 0x00000090980c723c */ /* 0x044fe2000004180c */
[----:B------:R-:W-:Y:S03]  /*5430*/  LDSM.16.M88.4 R156, [R180] ;  /* 0x00000000b49c783b */ /* 0x000fe60000000200 */
[----:B---3--:R-:W-:Y:S01]  /*5440*/  IMAD.MOV.U32 R213, RZ, RZ, R196 ;  /* 0x000000ffffd57224 */ /* 0x008fe200078e00c4 */
[----:B------:R-:W-:Y:S01]  /*5450*/  IADD3 R214, R214, -c[0x0][0x168], RZ ;  /* 0x80005a00d6d67a10 */ /* 0x000fe20007ffe0ff */
[----:B------:R-:W-:Y:S01]  /*5460*/  LDSM.16.M88.4 R172, [R2+0xc100] ;  /* 0x00c1000002ac783b */ /* 0x000fe20000000200 */
[----:B------:R-:W-:Y:S01]  /*5470*/  @P0 IMAD.MOV.U32 R213, RZ, RZ, R204 ;  /* 0x000000ffffd50224 */ /* 0x000fe200078e00cc */
[C---:B------:R-:W-:Y:S01]  /*5480*/  HMMA.16816.F32.BF16 R16, R152.reuse, R146, R16 ;  /* 0x000000929810723c */ /* 0x040fe20000041810 */
[----:B------:R-:W-:Y:S02]  /*5490*/  PLOP3.LUT P0, PT, PT, PT, UP2, 0x40, 0x0 ;  /* 0x000000000000781c */ /* 0x000fe40003f0e828 */
[----:B------:R-:W-:Y:S01]  /*54a0*/  LDSM.16.M88.4 R144, [R0+0xd900] ;  /* 0x00d900000090783b */ /* 0x000fe20000000200 */
[C---:B------:R-:W-:Y:S02]  /*54b0*/  IADD3 R215, R214.reuse, c[0x0][0x328], RZ ;  /* 0x0000ca00d6d77a10 */ /* 0x040fe40007ffe0ff */
[----:B------:R-:W-:Y:S02]  /*54c0*/  IADD3 R214, R214, UR16, RZ ;  /* 0x00000010d6d67c10 */ /* 0x000fe4000fffe0ff */
[C---:B------:R-:W-:Y:S01]  /*54d0*/  HMMA.16816.F32.BF16 R20, R152.reuse, R160, R20 ;  /* 0x000000a09814723c */ /* 0x040fe20000041814 */
[----:B------:R-:W-:Y:S05]  /*54e0*/  LDSM.16.M88.4 R176, [R2+0xc900] ;  /* 0x00c9000002b0783b */ /* 0x000fea0000000200 */
[----:B------:R-:W0:Y:S02]  /*54f0*/  LDGDEPBAR ;  /* 0x00000000000079af */ /* 0x000e240000000000 */
[C---:B------:R-:W-:Y:S03]  /*5500*/  HMMA.16816.F32.BF16 R24, R152.reuse, R162, R24 ;  /* 0x000000a29818723c */ /* 0x040fe60000041818 */
[----:B------:R-:W-:Y:S05]  /*5510*/  LDSM.16.M88.4 R160, [R184+UR4+0xf100] ;  /* 0x00f10004b8a0783b */ /* 0x000fea0008000200 */
[C---:B------:R-:W-:Y:S01]  /*5520*/  HMMA.16816.F32.BF16 R28, R152.reuse, R164, R28 ;  /* 0x000000a4981c723c */ /* 0x040fe2000004181c */
[----:B------:R-:W2:Y:S07]  /*5530*/  SHFL.IDX PT, R218, R213, RZ, 0x1c1f ;  /* 0x001c1fffd5da7589 */ /* 0x000eae00000e0000 */
[----:B------:R-:W-:Y:S01]  /*5540*/  HMMA.16816.F32.BF16 R32, R152, R166, R32 ;  /* 0x000000a69820723c */ /* 0x000fe20000041820 */
[----:B------:R-:W3:Y:S05]  /*5550*/  LDSM.16.M88.4 R152, [R2+0xd100] ;  /* 0x00d100000298783b */ /* 0x000eea0000000200 */
[----:B------:R-:W-:Y:S02]  /*5560*/  LDSM.16.M88.4 R164, [R184+UR4+0xf900] ;  /* 0x00f90004b8a4783b */ /* 0x000fe40008000200 */
[C---:B-1----:R-:W-:Y:S08]  /*5570*/  HMMA.16816.F32.BF16 R4, R148.reuse, R168, R4 ;  /* 0x000000a89404723c */ /* 0x042ff00000041804 */
[C---:B------:R-:W-:Y:S01]  /*5580*/  HMMA.16816.F32.BF16 R8, R148.reuse, R170, R8 ;  /* 0x000000aa9408723c */ /* 0x040fe20000041808 */
[----:B------:R-:W-:Y:S03]  /*5590*/  LDSM.16.M88.4 R168, [R133+0xe100] ;  /* 0x00e1000085a8783b */ /* 0x000fe60000000200 */
[--C-:B--2---:R-:W-:Y:S02]  /*55a0*/  IMAD.IADD R217, R215, 0x1, R218.reuse ;  /* 0x00000001d7d97824 */ /* 0x104fe400078e02da */
[----:B------:R-:W-:Y:S02]  /*55b0*/  IMAD.IADD R216, R214, 0x1, R218 ;  /* 0x00000001d6d87824 */ /* 0x000fe400078e02da */
[C---:B------:R-:W-:Y:S08]  /*55c0*/  HMMA.16816.F32.BF16 R12, R148.reuse, R136, R12 ;  /* 0x00000088940c723c */ /* 0x040ff0000004180c */
[C---:B------:R-:W-:Y:S01]  /*55d0*/  HMMA.16816.F32.BF16 R16, R148.reuse, R138, R16 ;  /* 0x0000008a9410723c */ /* 0x040fe20000041810 */
[----:B------:R-:W1:Y:S07]  /*55e0*/  LDSM.16.M88.4 R136, [R2+0xd900] ;  /* 0x00d900000288783b */ /* 0x000e6e0000000200 */
[C---:B------:R-:W-:Y:S08]  /*55f0*/  HMMA.16816.F32.BF16 R20, R148.reuse, R140, R20 ;  /* 0x0000008c9414723c */ /* 0x040ff00000041814 */
[C---:B------:R-:W-:Y:S01]  /*5600*/  HMMA.16816.F32.BF16 R24, R148.reuse, R142, R24 ;  /* 0x0000008e9418723c */ /* 0x040fe20000041818 */
[----:B------:R-:W-:Y:S07]  /*5610*/  LDSM.16.M88.4 R140, [R186+0x4000] ;  /* 0x00400000ba8c783b */ /* 0x000fee0000000200 */
[C---:B------:R-:W-:Y:S08]  /*5620*/  HMMA.16816.F32.BF16 R28, R148.reuse, R144, R28 ;  /* 0x00000090941c723c */ /* 0x040ff0000004181c */
[----:B------:R-:W-:Y:S01]  /*5630*/  HMMA.16816.F32.BF16 R32, R148, R146, R32 ;  /* 0x000000929420723c */ /* 0x000fe20000041820 */
[----:B------:R-:W2:Y:S05]  /*5640*/  LDSM.16.M88.4 R144, [R184+UR4+0xe100] ;  /* 0x00e10004b890783b */ /* 0x000eaa0008000200 */
[----:B------:R-:W4:Y:S02]  /*5650*/  LDSM.16.M88.4 R148, [R184+UR4+0xe900] ;  /* 0x00e90004b894783b */ /* 0x000f240008000200 */
[C---:B------:R-:W-:Y:S08]  /*5660*/  HMMA.16816.F32.BF16 R4, R156.reuse, R172, R4 ;  /* 0x000000ac9c04723c */ /* 0x040ff00000041804 */
[C---:B------:R-:W-:Y:S01]  /*5670*/  HMMA.16816.F32.BF16 R8, R156.reuse, R174, R8 ;  /* 0x000000ae9c08723c */ /* 0x040fe20000041808 */
[----:B------:R-:W-:Y:S07]  /*5680*/  LDSM.16.M88.4 R172, [R182+0x8000] ;  /* 0x00800000b6ac783b */ /* 0x000fee0000000200 */
        /* <DEDUP_REMOVED lines=8> */
[----:B------:R-:W1:Y:S05]  /*5710*/  LDSM.16.M88.4 R136, [R133+0xe900] ;  /* 0x00e900008588783b */ /* 0x000e6a0000000200 */
[----:B------:R-:W-:Y:S02]  /*5720*/  LDSM.16.M88.4 R156, [R133+0xf900] ;  /* 0x00f90000859c783b */ /* 0x000fe40000000200 */
[C---:B--2---:R-:W-:Y:S08]  /*5730*/  HMMA.16816.F32.BF16 R4, R140.reuse, R144, R4 ;  /* 0x000000908c04723c */ /* 0x044ff00000041804 */
[C---:B------:R-:W-:Y:S01]  /*5740*/  HMMA.16816.F32.BF16 R8, R140.reuse, R146, R8 ;  /* 0x000000928c08723c */ /* 0x040fe20000041808 */
[----:B------:R-:W2:Y:S07]  /*5750*/  LDSM.16.M88.4 R144, [R133+0xf100] ;  /* 0x00f100008590783b */ /* 0x000eae0000000200 */
        /* <DEDUP_REMOVED lines=8> */
[----:B------:R-:W4:Y:S05]  /*57e0*/  LDSM.16.M88.4 R140, [R181+0x4000] ;  /* 0x00400000b58c783b */ /* 0x000f2a0000000200 */
[----:B------:R-:W5:Y:S02]  /*57f0*/  LDSM.16.M88.4 R164, [R0+0xf100] ;  /* 0x00f1000000a4783b */ /* 0x000f640000000200 */
[C---:B---3--:R-:W-:Y:S08]  /*5800*/  HMMA.16816.F32.BF16 R4, R152.reuse, R168, R4 ;  /* 0x000000a89804723c */ /* 0x048ff00000041804 */
        /* <DEDUP_REMOVED lines=15> */
[C---:B------:R-:W-:Y:S08]  /*5900*/  HMMA.16816.F32.BF16 R12, R140.reuse, R160, R12 ;  /* 0x000000a08c0c723c */ /* 0x040ff0000004180c */
[C---:B------:R-:W-:Y:S01]  /*5910*/  HMMA.16816.F32.BF16 R16, R140.reuse, R162, R16 ;  /* 0x000000a28c10723c */ /* 0x040fe20000041810 */
[----:B------:R-:W-:Y:S07]  /*5920*/  LDSM.16.M88.4 R160, [R184+UR4+0x10100] ;  /* 0x01010004b8a0783b */ /* 0x000fee0008000200 */
[C---:B-----5:R-:W-:Y:S08]  /*5930*/  HMMA.16816.F32.BF16 R20, R140.reuse, R164, R20 ;  /* 0x000000a48c14723c */ /* 0x060ff00000041814 */
[C---:B------:R-:W-:Y:S01]  /*5940*/  HMMA.16816.F32.BF16 R24, R140.reuse, R166, R24 ;  /* 0x000000a68c18723c */ /* 0x040fe20000041818 */
[----:B------:R-:W-:Y:S07]  /*5950*/  LDSM.16.M88.4 R164, [R184+UR4+0x10900] ;  /* 0x01090004b8a4783b */ /* 0x000fee0008000200 */
[C---:B---3--:R-:W-:Y:S08]  /*5960*/  HMMA.16816.F32.BF16 R28, R140.reuse, R168, R28 ;  /* 0x000000a88c1c723c */ /* 0x048ff0000004181c */
[----:B------:R-:W-:Y:S01]  /*5970*/  HMMA.16816.F32.BF16 R32, R140, R170, R32 ;  /* 0x000000aa8c20723c */ /* 0x000fe20000041820 */
[----:B------:R-:W3:Y:S05]  /*5980*/  LDSM.16.M88.4 R140, [R187+0xf900] ;  /* 0x00f90000bb8c783b */ /* 0x000eea0000000200 */
[----:B------:R-:W-:Y:S02]  /*5990*/  LDSM.16.M88.4 R168, [R184+UR4+0x11900] ;  /* 0x01190004b8a8783b */ /* 0x000fe40008000200 */
[C---:B-1----:R-:W-:Y:S08]  /*59a0*/  HMMA.16816.F32.BF16 R4, R136.reuse, R144, R4 ;  /* 0x000000908804723c */ /* 0x042ff00000041804 */
[C---:B------:R-:W-:Y:S01]  /*59b0*/  HMMA.16816.F32.BF16 R8, R136.reuse, R146, R8 ;  /* 0x000000928808723c */ /* 0x040fe20000041808 */
[----:B------:R-:W1:Y:S07]  /*59c0*/  LDSM.16.M88.4 R144, [R184+UR4+0x11100] ;  /* 0x01110004b890783b */ /* 0x000e6e0008000200 */
[C---:B--2---:R-:W-:Y:S08]  /*59d0*/  HMMA.16816.F32.BF16 R12, R136.reuse, R152, R12 ;  /* 0x00000098880c723c */ /* 0x044ff0000004180c */
[C---:B------:R-:W-:Y:S01]  /*59e0*/  HMMA.16816.F32.BF16 R16, R136.reuse, R154, R16 ;  /* 0x0000009a8810723c */ /* 0x040fe20000041810 */
[----:B------:R-:W-:Y:S07]  /*59f0*/  LDSM.16.M88.4 R152, [R181+0x8000] ;  /* 0x00800000b598783b */ /* 0x000fee0000000200 */
[C---:B----4-:R-:W-:Y:S08]  /*5a00*/  HMMA.16816.F32.BF16 R20, R136.reuse, R148, R20 ;  /* 0x000000948814723c */ /* 0x050ff00000041814 */
[C---:B------:R-:W-:Y:S01]  /*5a10*/  HMMA.16816.F32.BF16 R24, R136.reuse, R150, R24 ;  /* 0x000000968818723c */ /* 0x040fe20000041818 */
[----:B------:R-:W-:Y:S07]  /*5a20*/  LDSM.16.M88.4 R148, [R133+0x11900] ;  /* 0x011900008594783b */ /* 0x000fee0000000200 */
[C---:B---3--:R-:W-:Y:S08]  /*5a30*/  HMMA.16816.F32.BF16 R28, R136.reuse, R140, R28 ;  /* 0x0000008c881c723c */ /* 0x048ff0000004181c */
[----:B------:R-:W-:Y:S01]  /*5a40*/  HMMA.16816.F32.BF16 R32, R136, R142, R32 ;  /* 0x0000008e8820723c */ /* 0x000fe20000041820 */
[----:B------:R-:W2:Y:S05]  /*5a50*/  LDSM.16.M88.4 R136, [R133+0x10900] ;  /* 0x010900008588783b */ /* 0x000eaa0000000200 */
[----:B------:R-:W3:Y:S02]  /*5a60*/  LDSM.16.M88.4 R140, [R133+0x11100] ;  /* 0x01110000858c783b */ /* 0x000ee40000000200 */
        /* <DEDUP_REMOVED lines=11> */
[----:B------:R-:W5:Y:S07]  /*5b20*/  LDSM.16.M88.4 R156, [R0+0x11100] ;  /* 0x01110000009c783b */ /* 0x000f6e0000000200 */
[C---:B------:R-:W-:Y:S08]  /*5b30*/  HMMA.16816.F32.BF16 R4, R172.reuse, R176, R4 ;  /* 0x000000b0ac04723c */ /* 0x040ff00000041804 */
[C---:B------:R-:W-:Y:S08]  /*5b40*/  HMMA.16816.F32.BF16 R8, R172.reuse, R178, R8 ;  /* 0x000000b2ac08723c */ /* 0x040ff00000041808 */
        /* <DEDUP_REMOVED lines=21> */
[C---:B----4-:R-:W-:Y:S08]  /*5ca0*/  HMMA.16816.F32.BF16 R12, R140.reuse, R160, R12 ;  /* 0x000000a08c0c723c */ /* 0x050ff0000004180c */
[C---:B------:R-:W-:Y:S08]  /*5cb0*/  HMMA.16816.F32.BF16 R16, R140.reuse, R162, R16 ;  /* 0x000000a28c10723c */ /* 0x040ff00000041810 */
[C---:B------:R-:W-:Y:S08]  /*5cc0*/  HMMA.16816.F32.BF16 R20, R140.reuse, R164, R20 ;  /* 0x000000a48c14723c */ /* 0x040ff00000041814 */
[C---:B------:R-:W-:Y:S08]  /*5cd0*/  HMMA.16816.F32.BF16 R24, R140.reuse, R166, R24 ;  /* 0x000000a68c18723c */ /* 0x040ff00000041818 */
[C---:B-1----:R-:W-:Y:S08]  /*5ce0*/  HMMA.16816.F32.BF16 R28, R140.reuse, R144, R28 ;  /* 0x000000908c1c723c */ /* 0x042ff0000004181c */
[----:B------:R-:W-:Y:S01]  /*5cf0*/  HMMA.16816.F32.BF16 R32, R140, R146, R32 ;  /* 0x000000928c20723c */ /* 0x000fe20000041820 */
[----:B------:R-:W-:-:S07]  /*5d00*/  @P0 BRA `(.L_x_2137) ;  /* 0x000001a000000947 */ /* 0x000fce0003800000 */
        /* <DEDUP_REMOVED lines=14> */
.L_x_2139:
[----:B------:R-:W-:Y:S04]  /*5df0*/  MOV R0, c[0x0][0x32c] ;  /* 0x0000cb0000007a02 */ /* 0x000fe80000000f00 */
[----:B------:R-:W-:Y:S11]  /*5e00*/  ISETP.NE.AND P0, PT, R0, 0x1, PT ;  /* 0x000000010000780c */ /* 0x000ff60003f05270 */
[----:B------:R-:W-:Y:S02]  /*5e10*/  @!UPT UIADD3 URZ, URZ, URZ, URZ ;  /* 0x0000003f3f3ff290 */ /* 0x000fe4000fffe03f */
[----:B------:R-:W-:Y:S05]  /*5e20*/  @P0 IMAD.HI.U32 R0, R133, c[0x0][0x330], RZ ;  /* 0x0000cc0085000a27 */ /* 0x000fea00078e00ff */
[----:B------:R-:W-:Y:S02]  /*5e30*/  @P0 SHF.R.U32.HI R133, RZ, c[0x0][0x334], R0 ;  /* 0x0000cd00ff850a19 */ /* 0x000fe40000011600 */
.L_x_2140:
[----:B------:R-:W-:Y:S05]  /*5e40*/  BSYNC B0 ;  /* 0x0000000000007941 */ /* 0x000fea0003800000 */
.L_x_2138:
[----:B------:R-:W-:Y:S04]  /*5e50*/  IMAD.MOV.U32 R0, RZ, RZ, c[0x0][0x32c] ;  /* 0x0000cb00ff007624 */ /* 0x000fe800078e00ff */
[----:B------:R-:W-:Y:S04]  /*5e60*/  IMAD R0, R133, R0, -UR6 ;  /* 0x8000000685007e24 */ /* 0x000fe8000f8e0200 */
[----:B------:R-:W-:Y:S05]  /*5e70*/  IMAD.IADD R133, R0, 0x1, -R197 ;  /* 0x0000000100857824 */ /* 0x000fea00078e0ac5 */
[----:B------:R-:W-:Y:S02]  /*5e80*/  IADD3 R0, R133, c[0x0][0x32c], RZ ;  /* 0x0000cb0085007a10 */ /* 0x000fe40007ffe0ff */
[----:B------:R-:W-:Y:S02]  /*5e90*/  IMNMX R216, R216, R133, !PT ;  /* 0x00000085d8d87217 */ /* 0x000fe40007800200 */
[----:B------:R-:W-:Y:S02]  /*5ea0*/  IMNMX R217, R217, R0, PT ;  /* 0x00000000d9d97217 */ /* 0x000fe40003800200 */
.L_x_2137:
[----:B------:R-:W-:Y:S01]  /*5eb0*/  UISETP.GT.AND UP0, UPT, UR17, -0x1, UPT ;  /* 0xffffffff1100788c */ /* 0x000fe2000bf04270 */
[----:B------:R-:W1:Y:S05]  /*5ec0*/  SHFL.IDX PT, R2, R213, 0x1, 0x1c1f ;  /* 0x003c1f00d5027f89 */ /* 0x000e6a00000e0000 */
        /* <DEDUP_REMOVED lines=67> */
.L_x_2143:
[----:B------:R-:W-:Y:S04]  /*6300*/  MOV R2, c[0x0][0x32c] ;  /* 0x0000cb0000027a02 */ /* 0x000fe80000000f00 */
[----:B------:R-:W-:Y:S11]  /*6310*/  ISETP.NE.AND P4, PT, R2, 0x1, PT ;  /* 0x000000010200780c */ /* 0x000ff60003f85270 */
[----:B------:R-:W-:Y:S02]  /*6320*/  @!UPT UIADD3 URZ, URZ, URZ, URZ ;  /* 0x0000003f3f3ff290 */ /* 0x000fe4000fffe03f */
[----:B------:R-:W-:Y:S05]  /*6330*/  @P4 IMAD.HI.U32 R2, R13, c[0x0][0x330], RZ ;  /* 0x0000cc000d024a27 */ /* 0x000fea00078e00ff */
[----:B------:R-:W-:Y:S02]  /*6340*/  @P4 SHF.R.U32.HI R13, RZ, c[0x0][0x334], R2 ;  /* 0x0000cd00ff0d4a19 */ /* 0x000fe40000011602 */
.L_x_2144:
[----:B------:R-:W-:Y:S05]  /*6350*/  BSYNC B0 ;  /* 0x0000000000007941 */ /* 0x000fea0003800000 */
.L_x_2142:
[----:B------:R-:W-:Y:S04]  /*6360*/  IMAD.MOV.U32 R2, RZ, RZ, c[0x0][0x32c] ;  /* 0x0000cb00ff027624 */ /* 0x000fe800078e00ff */
[----:B------:R-:W-:Y:S04]  /*6370*/  IMAD R2, R13, R2, -UR6 ;  /* 0x800000060d027e24 */ /* 0x000fe8000f8e0202 */
[----:B------:R-:W-:Y:S05]  /*6380*/  IMAD.IADD R17, R2, 0x1, -R197 ;  /* 0x0000000102117824 */ /* 0x000fea00078e0ac5 */
[----:B------:R-:W-:Y:S02]  /*6390*/  IADD3 R13, R17, c[0x0][0x32c], RZ ;  /* 0x0000cb00110d7a10 */ /* 0x000fe40007ffe0ff */
[----:B------:R-:W-:Y:S02]  /*63a0*/  IMNMX R214, R214, R17, !PT ;  /* 0x00000011d6d67217 */ /* 0x000fe40007800200 */
[----:B------:R-:W-:Y:S02]  /*63b0*/  IMNMX R0, R0, R13, PT ;  /* 0x0000000d00007217 */ /* 0x000fe40003800200 */
.L_x_2141:
[----:B------:R-:W-:Y:S01]  /*63c0*/  FMNMX.FTZ R2, R137, R132, !PT ;  /* 0x0000008489027209 */ /* 0x000fe20007810000 */
[----:B------:R-:W-:Y:S04]  /*63d0*/  DEPBAR.LE SB0, 0x2 ;  /* 0x000080800000791a */ /* 0x000fe80000000000 */
[----:B------:R-:W-:Y:S01]  /*63e0*/  BAR.SYNC.DEFER_BLOCKING 0x0 ;  /* 0x0000000000007b1d */ /* 0x000fe20000010000 */
[----:B------:R-:W-:Y:S01]  /*63f0*/  ISETP.GT.AND P6, PT, R214, RZ, P0 ;  /* 0x000000ffd600720c */ /* 0x000fe200007c4270 */
[----:B------:R-:W-:Y:S01]  /*6400*/  UIADD3 UR22, UR17, -0x2, URZ ;  /* 0xfffffffe11167890 */ /* 0x000fe2000fffe03f */
[----:B------:R-:W-:Y:S02]  /*6410*/  FMNMX.FTZ R2, R133, R2, !PT ;  /* 0x0000000285027209 */ /* 0x000fe40007810000 */
[----:B------:R-:W-:Y:S01]  /*6420*/  ISETP.LT.OR P6, PT, R0, 0x1, P6 ;  /* 0x000000010000780c */ /* 0x000fe200037c1670 */
[----:B------:R-:W-:Y:S01]  /*6430*/  UISETP.GE.AND UP1, UPT, UR22, UR10, UPT ;  /* 0x0000000a1600728c */ /* 0x000fe2000bf26270 */
[----:B------:R-:W-:Y:S02]  /*6440*/  ISETP.GT.AND P5, PT, R214, 0x1, P0 ;  /* 0x00000001d600780c */ /* 0x000fe400007a4270 */
[----:B------:R-:W-:Y:S02]  /*6450*/  FMNMX.FTZ R2, R5, R2, !PT ;  /* 0x0000000205027209 */ /* 0x000fe40007810000 */
[----:B------:R-:W-:Y:S02]  /*6460*/  FSEL R12, R6, -INF , !P6 ;  /* 0xff800000060c7808 */ /* 0x000fe40007000000 */
[----:B------:R-:W-:Y:S02]  /*6470*/  ISETP.LT.OR P5, PT, R0, 0x2, P5 ;  /* 0x000000020000780c */ /* 0x000fe40002fa1670 */
[----:B------:R-:W-:Y:S02]  /*6480*/  ISETP.GT.AND P4, PT, R214, 0x8, P0 ;  /* 0x00000008d600780c */ /* 0x000fe40000784270 */
[----:B------:R-:W-:Y:S01]  /*6490*/  FMNMX.FTZ R2, R9, R2, !PT ;  /* 0x0000000209027209 */ /* 0x000fe20007810000 */
[----:B------:R-:W-:Y:S01]  /*64a0*/  @UP1 USHF.R.S32.HI UR23, URZ, 0x1f, UR22 ;  /* 0x0000001f3f171899 */ /* 0x000fe20008011416 */
[----:B------:R-:W-:Y:S02]  /*64b0*/  FSEL R8, R7, -INF , !P5 ;  /* 0xff80000007087808 */ /* 0x000fe40006800000 */
[----:B------:R-:W-:Y:S02]  /*64c0*/  FMNMX.FTZ R7, R12, R3, !PT ;  /* 0x000000030c077209 */ /* 0x000fe40007810000 */
[----:B------:R-:W-:Y:S02]  /*64d0*/  ISETP.LT.OR P4, PT, R0, 0x9, P4 ;  /* 0x000000090000780c */ /* 0x000fe40002781670 */
[----:B------:R-:W-:Y:S02]  /*64e0*/  ISETP.GT.AND P6, PT, R214, 0x9, P0 ;  /* 0x00000009d600780c */ /* 0x000fe400007c4270 */
[----:B------:R-:W-:Y:S02]  /*64f0*/  FMNMX.FTZ R2, R165, R2, !PT ;  /* 0x00000002a5027209 */ /* 0x000fe40007810000 */
[----:B------:R-:W-:Y:S02]  /*6500*/  ISETP.LT.OR P6, PT, R0, 0xa, P6 ;  /* 0x0000000a0000780c */ /* 0x000fe400037c1670 */
[----:B------:R-:W-:Y:S02]  /*6510*/  FSEL R10, R10, -INF , !P4 ;  /* 0xff8000000a0a7808 */ /* 0x000fe40006000000 */
[----:B------:R-:W-:Y:S02]  /*6520*/  FMNMX.FTZ R7, R8, R7, !PT ;  /* 0x0000000708077209 */ /* 0x000fe40007810000 */
[C---:B------:R-:W-:Y:S02]  /*6530*/  ISETP.GT.AND P5, PT, R214.reuse, 0x10, P0 ;  /* 0x00000010d600780c */ /* 0x040fe400007a4270 */
        /* <DEDUP_REMOVED lines=13> */
[C---:B------:R-:W-:Y:S02]  /*6610*/  ISETP.LT.OR P5, PT, R0.reuse, 0x19, P5 ;  /* 0x000000190000780c */ /* 0x040fe40002fa1670 */
[----:B------:R-:W-:Y:S02]  /*6620*/  ISETP.LT.OR P4, PT, R0, 0x1a, P4 ;  /* 0x0000001a0000780c */ /* 0x000fe40002781670 */
[----:B------:R-:W-:Y:S02]  /*6630*/  FMNMX.FTZ R11, R172, R7, !PT ;  /* 0x00000007ac0b7209 */ /* 0x000fe40007810000 */
[----:B------:R-:W-:Y:S02]  /*6640*/  FMNMX.FTZ R2, R177, R2, !PT ;  /* 0x00000002b1027209 */ /* 0x000fe40007810000 */
[----:B------:R-:W-:Y:S02]  /*6650*/  FSEL R142, R18, -INF , !P5 ;  /* 0xff800000128e7808 */ /* 0x000fe40006800000 */
[----:B------:R-:W-:Y:S02]  /*6660*/  FSEL R140, R19, -INF , !P4 ;  /* 0xff800000138c7808 */ /* 0x000fe40006000000 */
[----:B------:R-:W-:Y:S02]  /*6670*/  FMNMX.FTZ R11, R170, R11, !PT ;  /* 0x0000000baa0b7209 */ /* 0x000fe40007810000 */
[----:B------:R-:W-:Y:S02]  /*6680*/  ISETP.GT.AND P4, PT, R214, 0x20, P0 ;  /* 0x00000020d600780c */ /* 0x000fe40000784270 */
[----:B------:R-:W-:Y:S02]  /*6690*/  FMNMX.FTZ R2, R175, R2, !PT ;  /* 0x00000002af027209 */ /* 0x000fe40007810000 */
        /* <DEDUP_REMOVED lines=10> */
[----:B------:R-:W-:Y:S02]  /*6740*/  ISETP.LT.OR P5, PT, R0, 0x29, P5 ;  /* 0x000000290000780c */ /* 0x000fe40002fa1670 */
[----:B------:R-:W-:Y:S02]  /*6750*/  FMNMX.FTZ R11, R178, R11, !PT ;  /* 0x0000000bb20b7209 */ /* 0x000fe40007810000 */
[----:B------:R-:W-:Y:S02]  /*6760*/  ISETP.GT.AND P4, PT, R214, 0x29, P0 ;  /* 0x00000029d600780c */ /* 0x000fe40000784270 */
[----:B------:R-:W-:Y:S02]  /*6770*/  FMNMX.FTZ R2, R153, R2, !PT ;  /* 0x0000000299027209 */ /* 0x000fe40007810000 */
[----:B------:R-:W-:Y:S02]  /*6780*/  ISETP.LT.OR P4, PT, R0, 0x2a, P4 ;  /* 0x0000002a0000780c */ /* 0x000fe40002781670 */
[----:B------:R-:W-:Y:S02]  /*6790*/  FSEL R174, R26, -INF , !P5 ;  /* 0xff8000001aae7808 */ /* 0x000fe40006800000 */
[----:B------:R-:W-:Y:S02]  /*67a0*/  ISETP.GT.AND P6, PT, R214, 0x30, P0 ;  /* 0x00000030d600780c */ /* 0x000fe400007c4270 */
[----:B------:R-:W-:Y:S02]  /*67b0*/  FMNMX.FTZ R11, R176, R11, !PT ;  /* 0x0000000bb00b7209 */ /* 0x000fe40007810000 */
        /* <DEDUP_REMOVED lines=14> */
[----:B------:R-:W-:Y:S01]  /*68a0*/  ISETP.LT.OR P4, PT, R0, 0x39, P4 ;  /* 0x000000390000780c */ /* 0x000fe20002781670 */
[----:B------:R-:W-:Y:S01]  /*68b0*/  ULDC.64 UR6, c[0x0][0x1e0] ;  /* 0x0000780000067ab9 */ /* 0x000fe20000000a00 */
[----:B------:R-:W-:Y:S02]  /*68c0*/  ISETP.GT.AND P0, PT, R214, 0x39, P0 ;  /* 0x00000039d600780c */ /* 0x000fe40000704270 */
[----:B------:R-:W-:Y:S02]  /*68d0*/  FSEL R146, R34, -INF , !P4 ;  /* 0xff80000022927808 */ /* 0x000fe40006000000 */
[----:B------:R-:W-:Y:S01]  /*68e0*/  FMNMX.FTZ R11, R148, R11, !PT ;  /* 0x0000000b940b7209 */ /* 0x000fe20007810000 */
[----:B------:R-:W-:Y:S01]  /*68f0*/  LDSM.16.MT88.4 R28, [R134+UR4+0x100] ;  /* 0x00010004861c783b */ /* 0x000fe20008004200 */
[----:B------:R-:W-:Y:S01]  /*6900*/  ISETP.LT.OR P0, PT, R0, 0x3a, P0 ;  /* 0x0000003a0000780c */ /* 0x000fe20000701670 */
[----:B------:R-:W-:Y:S01]  /*6910*/  @UP1 UIMAD UR23, UR23, UR6, URZ ;  /* 0x00000006171712a4 */ /* 0x000fe2000f8e023f */
[----:B------:R-:W-:Y:S01]  /*6920*/  FMNMX.FTZ R15, R146, R11, !PT ;  /* 0x0000000b920f7209 */ /* 0x000fe20007810000 */
[----:B------:R-:W-:Y:S01]  /*6930*/  @UP1 UIMAD.WIDE.U32 UR24, UR22, UR6, URZ ;  /* 0x00000006161812a5 */ /* 0x000fe2000f8e003f */
[----:B------:R-:W-:Y:S01]  /*6940*/  FSEL R144, R35, -INF , !P0 ;  /* 0xff80000023907808 */ /* 0x000fe20004000000 */
[----:B------:R-:W-:Y:S01]  /*6950*/  @UP1 UIMAD UR23, UR22, UR7, UR23 ;  /* 0x00000007161712a4 */ /* 0x000fe2000f8e0217 */
[----:B------:R-:W-:Y:S01]  /*6960*/  IADD3 R16, R134, UR4, RZ ;  /* 0x0000000486107c10 */ /* 0x000fe2000fffe0ff */
[----:B------:R-:W-:Y:S01]  /*6970*/  @UP1 USHF.L.U32 UR6, UR24, 0x6, URZ ;  /* 0x0000000618061899 */ /* 0x000fe2000800063f */
[----:B------:R-:W-:Y:S01]  /*6980*/  FMNMX.FTZ R13, R144, R15, !PT ;  /* 0x0000000f900d7209 */ /* 0x000fe20007810000 */
[----:B------:R-:W-:Y:S01]  /*6990*/  @UP1 UIADD3 UR23, UR25, UR23, URZ ;  /* 0x0000001719171290 */ /* 0x000fe2000fffe03f */
[----:B------:R-:W-:Y:S01]  /*69a0*/  IADD3 R156, R183, R16, RZ ;  /* 0x00000010b79c7210 */ /* 0x000fe20007ffe0ff */
[----:B------:R-:W-:Y:S02]  /*69b0*/  @UP1 UIADD3 UR7, UP0, UR14, UR6, URZ ;  /* 0x000000060e071290 */ /* 0x000fe4000ff1e03f */
[----:B------:R-:W2:Y:S01]  /*69c0*/  SHFL.BFLY PT, R0, R13, 0x2, 0x1f ;  /* 0x0c401f000d007f89 */ /* 0x000ea200000e0000 */
[----:B------:R-:W-:Y:S01]  /*69d0*/  @UP1 USHF.L.U64.HI UR23, UR24, 0x6, UR23 ;  /* 0x0000000618171899 */ /* 0x000fe20008010217 */
[----:B-1----:R-:W-:Y:S06]  /*69e0*/  FMNMX.FTZ R4, R7, R2, !PT ;  /* 0x0000000207047209 */ /* 0x002fec0007810000 */
[----:B------:R-:W1:Y:S01]  /*69f0*/  SHFL.BFLY PT, R11, R4, 0x1, 0x1f ;  /* 0x0c201f00040b7f89 */ /* 0x000e6200000e0000 */
[----:B--2---:R-:W-:Y:S07]  /*6a00*/  FMNMX.FTZ R7, R13, R0, !PT ;  /* 0x000000000d077209 */ /* 0x004fee0007810000 */
[----:B------:R-:W2:Y:S01]  /*6a10*/  SHFL.BFLY PT, R0, R7, 0x1, 0x1f ;  /* 0x0c201f0007007f89 */ /* 0x000ea200000e0000 */
[----:B-1----:R-:W-:Y:S04]  /*6a20*/  FMNMX.FTZ R2, R4, R11, !PT ;  /* 0x0000000b04027209 */ /* 0x002fe80007810000 */
[C---:B------:R-:W-:Y:S01]  /*6a30*/  FSETP.NEU.FTZ.AND P0, PT, R2.reuse, -INF , PT ;  /* 0xff8000000200780b */ /* 0x040fe20003f1d000 */
[----:B------:R-:W-:Y:S05]  /*6a40*/  FMUL.FTZ R152, R2, c[0x0][0x2d0] ;  /* 0x0000b40002987a20 */ /* 0x000fea0000410000 */
[----:B------:R-:W-:Y:S05]  /*6a50*/  FSEL R152, R152, RZ, P0 ;  /* 0x000000ff98987208 */ /* 0x000fea0000000000 */
[--C-:B------:R-:W-:Y:S01]  /*6a60*/  FFMA.FTZ R158, R5, c[0x0][0x2d0], -R152.reuse ;  /* 0x0000b400059e7a23 */ /* 0x100fe20000010898 */
[----:B------:R-:W-:Y:S01]  /*6a70*/  FSEL R5, R2, RZ, P0 ;  /* 0x000000ff02057208 */ /* 0x000fe20000000000 */
[--C-:B------:R-:W-:Y:S02]  /*6a80*/  FFMA.FTZ R164, R137, c[0x0][0x2d0], -R152.reuse ;  /* 0x0000b40089a47a23 */ /* 0x100fe40000010898 */
[----:B------:R-:W-:Y:S01]  /*6a90*/  FFMA.FTZ R163, R133, c[0x0][0x2d0], -R152 ;  /* 0x0000b40085a37a23 */ /* 0x000fe20000010898 */
[----:B--2---:R-:W-:Y:S01]  /*6aa0*/  FMNMX.FTZ R0, R7, R0, !PT ;  /* 0x0000000007007209 */ /* 0x004fe20007810000 */
[----:B------:R-:W-:Y:S02]  /*6ab0*/  FADD.FTZ R4, -R5, R132 ;  /* 0x0000008405047221 */ /* 0x000fe40000010100 */
[----:B------:R-:W-:Y:S01]  /*6ac0*/  MUFU.EX2 R164, R164 ;  /* 0x000000a400a47308 */ /* 0x000fe20000000800 */
[--C-:B------:R-:W-:Y:S01]  /*6ad0*/  FFMA.FTZ R159, R9, c[0x0][0x2d0], -R152.reuse ;  /* 0x0000b400099f7a23 */ /* 0x100fe20000010898 */
[C---:B------:R-:W-:Y:S01]  /*6ae0*/  FSETP.NEU.FTZ.AND P0, PT, R0.reuse, -INF , PT ;  /* 0xff8000000000780b */ /* 0x040fe20003f1d000 */
[----:B------:R-:W-:Y:S02]  /*6af0*/  FMUL.FTZ R145, R0, c[0x0][0x2d0] ;  /* 0x0000b40000917a20 */ /* 0x000fe40000410000 */
[----:B------:R-:W-:Y:S01]  /*6b00*/  FMUL.FTZ R132, R4, c[0x0][0x2d0] ;  /* 0x0000b40004847a20 */ /* 0x000fe20000410000 */
[----:B------:R-:W-:Y:S01]  /*6b10*/  FSEL R4, R0, RZ, P0 ;  /* 0x000000ff00047208 */ /* 0x000fe20000000000 */
[--C-:B------:R-:W-:Y:S01]  /*6b20*/  FFMA.FTZ R168, R141, c[0x0][0x2d0], -R152.reuse ;  /* 0x0000b4008da87a23 */ /* 0x100fe20000010898 */
[----:B------:R-:W-:Y:S01]  /*6b30*/  FSEL R145, R145, RZ, P0 ;  /* 0x000000ff91917208 */ /* 0x000fe20000000000 */
[--C-:B------:R-:W-:Y:S01]  /*6b40*/  FFMA.FTZ R216, R155, c[0x0][0x2d0], -R152.reuse ;  /* 0x0000b4009bd87a23 */ /* 0x100fe20000010898 */
[----:B------:R-:W1:Y:S01]  /*6b50*/  MUFU.EX2 R163, R163 ;  /* 0x000000a300a37308 */ /* 0x000e620000000800 */
[----:B------:R-:W-:Y:S01]  /*6b60*/  FADD.FTZ R4, -R4, R3 ;  /* 0x0000000304047221 */ /* 0x000fe20000010100 */
[----:B------:R-:W-:Y:S01]  /*6b70*/  PLOP3.LUT P0, PT, PT, PT, UP1, 0x80, 0x0 ;  /* 0x000000000000781c */ /* 0x000fe20003f0f018 */
[--C-:B------:R-:W-:Y:S02]  /*6b80*/  FFMA.FTZ R162, R12, c[0x0][0x2d0], -R145.reuse ;  /* 0x0000b4000ca27a23 */ /* 0x100fe40000010891 */
[----:B------:R-:W2:Y:S01]  /*6b90*/  LDSM.16.MT88.4 R12, [R135+UR4+0x100] ;  /* 0x00010004870c783b */ /* 0x000ea20008004200 */
[--C-:B------:R-:W-:Y:S02]  /*6ba0*/  FFMA.FTZ R161, R8, c[0x0][0x2d0], -R145.reuse ;  /* 0x0000b40008a17a23 */ /* 0x100fe40000010891 */
[--C-:B------:R-:W-:Y:S02]  /*6bb0*/  FFMA.FTZ R157, R10, c[0x0][0x2d0], -R145.reuse ;  /* 0x0000b4000a9d7a23 */ /* 0x100fe40000010891 */
[--C-:B------:R-:W-:Y:S01]  /*6bc0*/  FFMA.FTZ R160, R6, c[0x0][0x2d0], -R145.reuse ;  /* 0x0000b40006a07a23 */ /* 0x100fe20000010891 */
[----:B------:R-:W3:Y:S01]  /*6bd0*/  MUFU.EX2 R132, R132 ;  /* 0x0000008400847308 */ /* 0x000ee20000000800 */
[----:B------:R-:W-:Y:S01]  /*6be0*/  FMUL.FTZ R3, R4, c[0x0][0x2d0] ;  /* 0x0000b40004037a20 */ /* 0x000fe20000410000 */
[----:B------:R-:W-:Y:S01]  /*6bf0*/  IADD3 R4, R135, UR4, RZ ;  /* 0x0000000487047c10 */ /* 0x000fe2000fffe0ff */
[--C-:B------:R-:W-:Y:S02]  /*6c00*/  FFMA.FTZ R171, R142, c[0x0][0x2d0], -R145.reuse ;  /* 0x0000b4008eab7a23 */ /* 0x100fe40000010891 */
[--C-:B------:R-:W-:Y:S01]  /*6c10*/  FFMA.FTZ R179, R154, c[0x0][0x2d0], -R145.reuse ;  /* 0x0000b4009ab37a23 */ /* 0x100fe20000010891 */
[----:B------:R-:W-:Y:S01]  /*6c20*/  IADD3 R133, R183, R4, RZ ;  /* 0x00000004b7857210 */ /* 0x000fe20007ffe0ff */
[--C-:B------:R-:W-:Y:S02]  /*6c30*/  FFMA.FTZ R187, R151, c[0x0][0x2d0], -R152.reuse ;  /* 0x0000b40097bb7a23 */ /* 0x100fe40000010898 */
[--C-:B------:R-:W-:Y:S01]  /*6c40*/  FFMA.FTZ R213, R149, c[0x0][0x2d0], -R152.reuse ;  /* 0x0000b40095d57a23 */ /* 0x100fe20000010898 */
[----:B------:R-:W4:Y:S01]  /*6c50*/  MUFU.EX2 R3, R3 ;  /* 0x0000000300037308 */ /* 0x000f220000000800 */
[----:B------:R-:W5:Y:S01]  /*6c60*/  LDSM.16.MT88.4 R20, [R133+0x100] ;  /* 0x000100008514783b */ /* 0x000f620000004200 */
[--C-:B------:R-:W-:Y:S01]  /*6c70*/  FFMA.FTZ R215, R150, c[0x0][0x2d0], -R145.reuse ;  /* 0x0000b40096d77a23 */ /* 0x100fe20000010891 */
[----:B-1----:R-:W-:Y:S01]  /*6c80*/  F2FP.BF16.PACK_AB R136, R163, R164 ;  /* 0x000000a4a388723e */ /* 0x002fe200000010ff */
[--C-:B------:R-:W-:Y:S02]  /*6c90*/  FFMA.FTZ R220, R148, c[0x0][0x2d0], -R145.reuse ;  /* 0x0000b40094dc7a23 */ /* 0x100fe40000010891 */
[--C-:B------:R-:W-:Y:S02]  /*6ca0*/  FFMA.FTZ R217, R146, c[0x0][0x2d0], -R145.reuse ;  /* 0x0000b40092d97a23 */ /* 0x100fe40000010891 */
[--C-:B------:R-:W-:Y:S01]  /*6cb0*/  FFMA.FTZ R165, R165, c[0x0][0x2d0], -R152.reuse ;  /* 0x0000b400a5a57a23 */ /* 0x100fe20000010898 */
[----:B------:R-:W-:Y:S01]  /*6cc0*/  LDSM.16.MT88.4 R148, [R133+0x3900] ;  /* 0x003900008594783b */ /* 0x000fe20000004200 */
[----:B------:R-:W-:Y:S01]  /*6cd0*/  MUFU.EX2 R158, R158 ;  /* 0x0000009e009e7308 */ /* 0x000fe20000000800 */
[--C-:B------:R-:W-:Y:S02]  /*6ce0*/  FFMA.FTZ R166, R167, c[0x0][0x2d0], -R152.reuse ;  /* 0x0000b400a7a67a23 */ /* 0x100fe40000010898 */
[--C-:B------:R-:W-:Y:S02]  /*6cf0*/  FFMA.FTZ R167, R143, c[0x0][0x2d0], -R152.reuse ;  /* 0x0000b4008fa77a23 */ /* 0x100fe40000010898 */
[C---:B---3--:R-:W-:Y:S02]  /*6d00*/  FMUL.FTZ R4, R132.reuse, R128 ;  /* 0x0000008084047220 */ /* 0x048fe40000410000 */
[C---:B------:R-:W-:Y:S02]  /*6d10*/  FMUL.FTZ R5, R132.reuse, R129 ;  /* 0x0000008184057220 */ /* 0x040fe40000410000 */
[C---:B------:R-:W-:Y:S01]  /*6d20*/  FMUL.FTZ R8, R132.reuse, R124 ;  /* 0x0000007c84087220 */ /* 0x040fe20000410000 */
[----:B------:R-:W1:Y:S01]  /*6d30*/  MUFU.EX2 R159, R159 ;  /* 0x0000009f009f7308 */ /* 0x000e620000000800 */
[C---:B------:R-:W-:Y:S02]  /*6d40*/  FMUL.FTZ R9, R132.reuse, R125 ;  /* 0x0000007d84097220 */ /* 0x040fe40000410000 */
[C---:B------:R-:W-:Y:S02]  /*6d50*/  FMUL.FTZ R16, R132.reuse, R104 ;  /* 0x0000006884107220 */ /* 0x040fe40000410000 */
[C---:B----4-:R-:W-:Y:S02]  /*6d60*/  FMUL.FTZ R6, R3.reuse, R130 ;  /* 0x0000008203067220 */ /* 0x050fe40000410000 */
[C---:B------:R-:W-:Y:S02]  /*6d70*/  FMUL.FTZ R7, R3.reuse, R131 ;  /* 0x0000008303077220 */ /* 0x040fe40000410000 */
[C---:B------:R-:W-:Y:S01]  /*6d80*/  FMUL.FTZ R10, R3.reuse, R126 ;  /* 0x0000007e030a7220 */ /* 0x040fe20000410000 */
[----:B------:R-:W-:Y:S01]  /*6d90*/  MUFU.EX2 R162, R162 ;  /* 0x000000a200a27308 */ /* 0x000fe20000000800 */
[C---:B------:R-:W-:Y:S01]  /*6da0*/  FMUL.FTZ R11, R3.reuse, R127 ;  /* 0x0000007f030b7220 */ /* 0x040fe20000410000 */
[----:B------:R-:W-:Y:S01]  /*6db0*/  LDSM.16.MT88.4 R128, [R133+0x2900] ;  /* 0x002900008580783b */ /* 0x000fe20000004200 */
[C---:B------:R-:W-:Y:S02]  /*6dc0*/  FMUL.FTZ R17, R132.reuse, R105 ;  /* 0x0000006984117220 */ /* 0x040fe40000410000 */
[C---:B------:R-:W-:Y:S02]  /*6dd0*/  FMUL.FTZ R18, R3.reuse, R106 ;  /* 0x0000006a03127220 */ /* 0x040fe40000410000 */
[----:B------:R-:W-:Y:S02]  /*6de0*/  FMUL.FTZ R19, R3, R107 ;  /* 0x0000006b03137220 */ /* 0x000fe40000410000 */
[C---:B------:R-:W-:Y:S01]  /*6df0*/  FMUL.FTZ R24, R132.reuse, R112 ;  /* 0x0000007084187220 */ /* 0x040fe20000410000 */
[----:B------:R-:W3:Y:S01]  /*6e00*/  MUFU.EX2 R161, R161 ;  /* 0x000000a100a17308 */ /* 0x000ee20000000800 */
[----:B------:R-:W-:Y:S01]  /*6e10*/  LDSM.16.MT88.4 R104, [R135+UR4+0x2100] ;  /* 0x002100048768783b */ /* 0x000fe20008004200 */
[C---:B------:R-:W-:Y:S01]  /*6e20*/  FMUL.FTZ R25, R132.reuse, R113 ;  /* 0x0000007184197220 */ /* 0x040fe20000410000 */
[----:B-1----:R-:W-:Y:S01]  /*6e30*/  F2FP.BF16.PACK_AB R138, R159, R158 ;  /* 0x0000009e9f8a723e */ /* 0x002fe200000010ff */
[C---:B------:R-:W-:Y:S02]  /*6e40*/  FMUL.FTZ R26, R3.reuse, R114 ;  /* 0x00000072031a7220 */ /* 0x040fe40000410000 */
[C---:B------:R-:W-:Y:S02]  /*6e50*/  FMUL.FTZ R27, R3.reuse, R115 ;  /* 0x00000073031b7220 */ /* 0x040fe40000410000 */
[C---:B------:R-:W-:Y:S02]  /*6e60*/  FMUL.FTZ R32, R132.reuse, R120 ;  /* 0x0000007884207220 */ /* 0x040fe40000410000 */
        /* <DEDUP_REMOVED lines=8> */
[----:B------:R-:W-:Y:S01]  /*6ef0*/  LDSM.16.MT88.4 R120, [R156+0x900] ;  /* 0x000900009c78783b */ /* 0x000fe20000004200 */
[----:B------:R-:W-:Y:S01]  /*6f00*/  FMUL.FTZ R38, R3, R38 ;  /* 0x0000002603267220 */ /* 0x000fe20000410000 */
[----:B---3--:R-:W-:Y:S01]  /*6f10*/  F2FP.BF16.PACK_AB R137, R161, R162 ;  /* 0x000000a2a189723e */ /* 0x008fe200000010ff */
[C---:B------:R-:W-:Y:S02]  /*6f20*/  FMUL.FTZ R39, R3.reuse, R39 ;  /* 0x0000002703277220 */ /* 0x040fe40000410000 */
[C---:B------:R-:W-:Y:S03]  /*6f30*/  FMUL.FTZ R40, R132.reuse, R40 ;  /* 0x0000002884287220 */ /* 0x040fe60000410000 */
[----:B------:R-:W-:Y:S01]  /*6f40*/  LDSM.16.MT88.4 R124, [R135+UR4+0x2900] ;  /* 0x00290004877c783b */ /* 0x000fe20008004200 */
[C---:B------:R-:W-:Y:S01]  /*6f50*/  FMUL.FTZ R41, R132.reuse, R41 ;  /* 0x0000002984297220 */ /* 0x040fe20000410000 */
[----:B------:R-:W-:Y:S01]  /*6f60*/  MUFU.EX2 R165, R165 ;  /* 0x000000a500a57308 */ /* 0x000fe20000000800 */
[C---:B------:R-:W-:Y:S02]  /*6f70*/  FMUL.FTZ R42, R3.reuse, R42 ;  /* 0x0000002a032a7220 */ /* 0x040fe40000410000 */
[C---:B------:R-:W-:Y:S02]  /*6f80*/  FMUL.FTZ R43, R3.reuse, R43 ;  /* 0x0000002b032b7220 */ /* 0x040fe40000410000 */
[C---:B------:R-:W-:Y:S02]  /*6f90*/  FMUL.FTZ R44, R132.reuse, R44 ;  /* 0x0000002c842c7220 */ /* 0x040fe40000410000 */
[----:B------:R-:W-:Y:S02]  /*6fa0*/  FMUL.FTZ R45, R132, R45 ;  /* 0x0000002d842d7220 */ /* 0x000fe40000410000 */
[C---:B------:R-:W-:Y:S01]  /*6fb0*/  FMUL.FTZ R46, R3.reuse, R46 ;  /* 0x0000002e032e7220 */ /* 0x040fe20000410000 */
[----:B------:R-:W3:Y:S01]  /*6fc0*/  MUFU.EX2 R166, R166 ;  /* 0x000000a600a67308 */ /* 0x000ee20000000800 */
[C---:B------:R-:W-:Y:S01]  /*6fd0*/  FMUL.FTZ R47, R3.reuse, R47 ;  /* 0x0000002f032f7220 */ /* 0x040fe20000410000 */
[----:B-1----:R-:W-:Y:S01]  /*6fe0*/  F2FP.BF16.PACK_AB R139, R160, R157 ;  /* 0x0000009da08b723e */ /* 0x002fe200000010ff */
[C---:B------:R-:W-:Y:S02]  /*6ff0*/  FMUL.FTZ R48, R132.reuse, R48 ;  /* 0x0000003084307220 */ /* 0x040fe40000410000 */
[C---:B------:R-:W-:Y:S02]  /*7000*/  FMUL.FTZ R49, R132.reuse, R49 ;  /* 0x0000003184317220 */ /* 0x040fe40000410000 */
[C---:B------:R-:W-:Y:S02]  /*7010*/  FMUL.FTZ R50, R3.reuse, R50 ;  /* 0x0000003203327220 */ /* 0x040fe40000410000 */
[C---:B--2---:R-:W-:Y:S01]  /*7020*/  HMMA.16816.F32.BF16 R4, R136.reuse, R12, R4 ;  /* 0x0000000c8804723c */ /* 0x044fe20000041804 */
        /* <DEDUP_REMOVED lines=13> */
[C---:B-----5:R-:W-:Y:S03]  /*7100*/  HMMA.16816.F32.BF16 R12, R136.reuse, R20, R12 ;  /* 0x00000014880c723c */ /* 0x060fe6000004180c */
        /* <DEDUP_REMOVED lines=10> */
[----:B------:R-:W2:Y:S01]  /*71b0*/  LDSM.16.MT88.4 R108, [R133+0x2100] ;  /* 0x00210000856c783b */ /* 0x000ea20000004200 */
        /* <DEDUP_REMOVED lines=14> */
[----:B------:R-:W-:Y:S01]  /*72a0*/  LDSM.16.MT88.4 R116, [R133+0x900] ;  /* 0x000900008574783b */ /* 0x000fe20000004200 */
        /* <DEDUP_REMOVED lines=8> */
[----:B------:R-:W1:Y:S03]  /*7330*/  LDSM.16.MT88.4 R100, [R134+UR4+0x2100] ;  /* 0x002100048664783b */ /* 0x000e660008004200 */
[C---:B------:R-:W-:Y:S01]  /*7340*/  FMUL.FTZ R68, R132.reuse, R68 ;  /* 0x0000004484447220 */ /* 0x040fe20000410000 */
[----:B------:R-:W-:Y:S01]  /*7350*/  MUFU.EX2 R217, R217 ;  /* 0x000000d900d97308 */ /* 0x000fe20000000800 */
        /* <DEDUP_REMOVED lines=12> */
[----:B------:R-:W2:Y:S03]  /*7420*/  LDSM.16.MT88.4 R108, [R135+UR4+0x4100] ;  /* 0x00410004876c783b */ /* 0x000ea60008004200 */
[C---:B------:R-:W-:Y:S02]  /*7430*/  FMUL.FTZ R84, R132.reuse, R84 ;  /* 0x0000005484547220 */ /* 0x040fe40000410000 */
[----:B------:R-:W-:Y:S02]  /*7440*/  FMUL.FTZ R85, R132, R85 ;  /* 0x0000005584557220 */ /* 0x000fe40000410000 */
[C---:B------:R-:W-:Y:S01]  /*7450*/  FMUL.FTZ R86, R3.reuse, R86 ;  /* 0x0000005603567220 */ /* 0x040fe20000410000 */
[C---:B-1----:R-:W-:Y:S03]  /*7460*/  HMMA.16816.F32.BF16 R52, R136.reuse, R100, R52 ;  /* 0x000000648834723c */ /* 0x042fe60000041834 */
[C---:B------:R-:W-:Y:S02]  /*7470*/  FMUL.FTZ R87, R3.reuse, R87 ;  /* 0x0000005703577220 */ /* 0x040fe40000410000 */
[--C-:B------:R-:W-:Y:S02]  /*7480*/  FFMA.FTZ R169, R172, c[0x0][0x2d0], -R145.reuse ;  /* 0x0000b400aca97a23 */ /* 0x100fe40000010891 */
[--C-:B------:R-:W-:Y:S01]  /*7490*/  FFMA.FTZ R172, R140, c[0x0][0x2d0], -R145.reuse ;  /* 0x0000b4008cac7a23 */ /* 0x100fe20000010891 */
[C---:B------:R-:W-:Y:S01]  /*74a0*/  HMMA.16816.F32.BF16 R56, R136.reuse, R102, R56 ;  /* 0x000000668838723c */ /* 0x040fe20000041838 */
[----:B------:R-:W1:Y:S02]  /*74b0*/  LDSM.16.MT88.4 R100, [R133+0x4100] ;  /* 0x004100008564783b */ /* 0x000e640000004200 */
[----:B------:R-:W-:Y:S01]  /*74c0*/  MUFU.EX2 R169, R169 ;  /* 0x000000a900a97308 */ /* 0x000fe20000000800 */
[--C-:B------:R-:W-:Y:S02]  /*74d0*/  FFMA.FTZ R170, R170, c[0x0][0x2d0], -R145.reuse ;  /* 0x0000b400aaaa7a23 */ /* 0x100fe40000010891 */
[C---:B------:R-:W-:Y:S02]  /*74e0*/  FMUL.FTZ R88, R132.reuse, R88 ;  /* 0x0000005884587220 */ /* 0x040fe40000410000 */
[C---:B----4-:R-:W-:Y:S01]  /*74f0*/  HMMA.16816.F32.BF16 R60, R136.reuse, R104, R60 ;  /* 0x00000068883c723c */ /* 0x050fe2000004183c */
[----:B------:R-:W-:Y:S03]  /*7500*/  LDSM.16.MT88.4 R140, [R134+UR4+0x2900] ;  /* 0x00290004868c783b */ /* 0x000fe60008004200 */
[C---:B------:R-:W-:Y:S01]  /*7510*/  FMUL.FTZ R89, R132.reuse, R89 ;  /* 0x0000005984597220 */ /* 0x040fe20000410000 */
[----:B------:R-:W4:Y:S01]  /*7520*/  MUFU.EX2 R170, R170 ;  /* 0x000000aa00aa7308 */ /* 0x000f220000000800 */
[C---:B------:R-:W-:Y:S02]  /*7530*/  FMUL.FTZ R90, R3.reuse, R90 ;  /* 0x0000005a035a7220 */ /* 0x040fe40000410000 */
[C---:B------:R-:W-:Y:S01]  /*7540*/  HMMA.16816.F32.BF16 R64, R136.reuse, R106, R64 ;  /* 0x0000006a8840723c */ /* 0x040fe20000041840 */
[----:B------:R-:W5:Y:S03]  /*7550*/  LDSM.16.MT88.4 R104, [R134+UR4+0x4100] ;  /* 0x004100048668783b */ /* 0x000f660008004200 */
[C---:B------:R-:W-:Y:S02]  /*7560*/  FMUL.FTZ R91, R3.reuse, R91 ;  /* 0x0000005b035b7220 */ /* 0x040fe40000410000 */
[C---:B------:R-:W-:Y:S01]  /*7570*/  FMUL.FTZ R92, R132.reuse, R92 ;  /* 0x0000005c845c7220 */ /* 0x040fe20000410000 */
[----:B------:R-:W1:Y:S01]  /*7580*/  MUFU.EX2 R172, R172 ;  /* 0x000000ac00ac7308 */ /* 0x000e620000000800 */
[C---:B--2---:R-:W-:Y:S04]  /*7590*/  HMMA.16816.F32.BF16 R68, R136.reuse, R108, R68 ;  /* 0x0000006c8844723c */ /* 0x044fe80000041844 */
[C---:B------:R-:W-:Y:S02]  /*75a0*/  FMUL.FTZ R93, R132.reuse, R93 ;  /* 0x0000005d845d7220 */ /* 0x040fe40000410000 */
[C---:B------:R-:W-:Y:S02]  /*75b0*/  FMUL.FTZ R94, R3.reuse, R94 ;  /* 0x0000005e035e7220 */ /* 0x040fe40000410000 */
[C---:B------:R-:W-:Y:S01]  /*75c0*/  HMMA.16816.F32.BF16 R72, R136.reuse, R110, R72 ;  /* 0x0000006e8848723c */ /* 0x040fe20000041848 */
[----:B------:R-:W2:Y:S03]  /*75d0*/  LDSM.16.MT88.4 R108, [R156+0x4100] ;  /* 0x004100009c6c783b */ /* 0x000ea60000004200 */
[C---:B------:R-:W-:Y:S02]  /*75e0*/  FMUL.FTZ R78, R3.reuse, R78 ;  /* 0x0000004e034e7220 */ /* 0x040fe40000410000 */
[C---:B------:R-:W-:Y:S02]  /*75f0*/  FMUL.FTZ R76, R132.reuse, R76 ;  /* 0x0000004c844c7220 */ /* 0x040fe40000410000 */
[C---:B------:R-:W-:Y:S04]  /*7600*/  FMUL.FTZ R79, R3.reuse, R79 ;  /* 0x0000004f034f7220 */ /* 0x040fe80000410000 */
[C---:B------:R-:W-:Y:S02]  /*7610*/  FMUL.FTZ R77, R132.reuse, R77 ;  /* 0x0000004d844d7220 */ /* 0x040fe40000410000 */
[C---:B------:R-:W-:Y:S02]  /*7620*/  FMUL.FTZ R95, R3.reuse, R95 ;  /* 0x0000005f035f7220 */ /* 0x040fe40000410000 */
[C---:B------:R-:W-:Y:S02]  /*7630*/  FMUL.FTZ R96, R132.reuse, R96 ;  /* 0x0000006084607220 */ /* 0x040fe40000410000 */
[C---:B------:R-:W-:Y:S01]  /*7640*/  FMUL.FTZ R97, R132.reuse, R97 ;  /* 0x0000006184617220 */ /* 0x040fe20000410000 */
[C---:B-1----:R-:W-:Y:S03]  /*7650*/  HMMA.16816.F32.BF16 R76, R136.reuse, R100, R76 ;  /* 0x00000064884c723c */ /* 0x042fe6000004184c */
[C---:B------:R-:W-:Y:S02]  /*7660*/  FMUL.FTZ R82, R3.reuse, R82 ;  /* 0x0000005203527220 */ /* 0x040fe40000410000 */
[----:B------:R-:W-:Y:S02]  /*7670*/  FMUL.FTZ R80, R132, R80 ;  /* 0x0000005084507220 */ /* 0x000fe40000410000 */
[C---:B------:R-:W-:Y:S01]  /*7680*/  FMUL.FTZ R83, R3.reuse, R83 ;  /* 0x0000005303537220 */ /* 0x040fe20000410000 */
[----:B---3--:R-:W-:Y:S01]  /*7690*/  F2FP.BF16.PACK_AB R100, R166, R165 ;  /* 0x000000a5a664723e */ /* 0x008fe200000010ff */
[----:B------:R-:W-:Y:S03]  /*76a0*/  FMUL.FTZ R81, R132, R81 ;  /* 0x0000005184517220 */ /* 0x000fe60000410000 */
[C---:B------:R-:W-:Y:S01]  /*76b0*/  FMUL.FTZ R98, R3.reuse, R98 ;  /* 0x0000006203627220 */ /* 0x040fe20000410000 */
[----:B----4-:R-:W-:Y:S01]  /*76c0*/  F2FP.BF16.PACK_AB R101, R170, R169 ;  /* 0x000000a9aa65723e */ /* 0x010fe200000010ff */
[----:B------:R-:W-:Y:S02]  /*76d0*/  FMUL.FTZ R99, R3, R99 ;  /* 0x0000006303637220 */ /* 0x000fe40000410000 */
[C---:B------:R-:W-:Y:S03]  /*76e0*/  HMMA.16816.F32.BF16 R80, R136.reuse, R102, R80 ;  /* 0x000000668850723c */ /* 0x040fe60000041850 */
[--C-:B------:R-:W-:Y:S02]  /*76f0*/  FFMA.FTZ R177, R177, c[0x0][0x2d0], -R152.reuse ;  /* 0x0000b400b1b17a23 */ /* 0x100fe40000010898 */
[--C-:B------:R-:W-:Y:S02]  /*7700*/  FFMA.FTZ R214, R175, c[0x0][0x2d0], -R152.reuse ;  /* 0x0000b400afd67a23 */ /* 0x100fe40000010898 */
[----:B------:R-:W-:Y:S01]  /*7710*/  F2FP.BF16.PACK_AB R102, R168, R167 ;  /* 0x000000a7a866723e */ /* 0x000fe200000010ff */
[C---:B-----5:R-:W-:Y:S01]  /*7720*/  HMMA.16816.F32.BF16 R84, R136.reuse, R104, R84 ;  /* 0x000000688854723c */ /* 0x060fe20000041854 */
[----:B------:R-:W-:Y:S03]  /*7730*/  MUFU.EX2 R177, R177 ;  /* 0x000000b100b17308 */ /* 0x000fe60000000800 */
[----:B------:R-:W-:Y:S01]  /*7740*/  F2FP.BF16.PACK_AB R103, R172, R171 ;  /* 0x000000abac67723e */ /* 0x000fe200000010ff */
[--C-:B------:R-:W-:Y:S02]  /*7750*/  FFMA.FTZ R173, R173, c[0x0][0x2d0], -R152.reuse ;  /* 0x0000b400adad7a23 */ /* 0x100fe40000010898 */
[--C-:B------:R-:W-:Y:S01]  /*7760*/  FFMA.FTZ R175, R178, c[0x0][0x2d0], -R145.reuse ;  /* 0x0000b400b2af7a23 */ /* 0x100fe20000010891 */
[C---:B------:R-:W-:Y:S01]  /*7770*/  HMMA.16816.F32.BF16 R88, R136.reuse, R106, R88 ;  /* 0x0000006a8858723c */ /* 0x040fe20000041858 */
[----:B------:R-:W1:Y:S02]  /*7780*/  LDSM.16.MT88.4 R104, [R134+UR4+0x900] ;  /* 0x000900048668783b */ /* 0x000e640008004200 */
[----:B------:R-:W-:Y:S01]  /*7790*/  MUFU.EX2 R214, R214 ;  /* 0x000000d600d67308 */ /* 0x000fe20000000800 */
[--C-:B------:R-:W-:Y:S02]  /*77a0*/  FFMA.FTZ R178, R153, c[0x0][0x2d0], -R152.reuse ;  /* 0x0000b40099b27a23 */ /* 0x100fe40000010898 */
[----:B------:R-:W-:Y:S02]  /*77b0*/  FFMA.FTZ R152, R147, c[0x0][0x2d0], -R152 ;  /* 0x0000b40093987a23 */ /* 0x000fe40000010898 */
[C---:B--2---:R-:W-:Y:S04]  /*77c0*/  HMMA.16816.F32.BF16 R92, R136.reuse, R108, R92 ;  /* 0x0000006c885c723c */ /* 0x044fe8000004185c */
[--C-:B------:R-:W-:Y:S01]  /*77d0*/  FFMA.FTZ R176, R176, c[0x0][0x2d0], -R145.reuse ;  /* 0x0000b400b0b07a23 */ /* 0x100fe20000010891 */
[----:B------:R-:W2:Y:S01]  /*77e0*/  MUFU.EX2 R218, R152 ;  /* 0x0000009800da7308 */ /* 0x000ea20000000800 */
[--C-:B------:R-:W-:Y:S02]  /*77f0*/  FFMA.FTZ R174, R174, c[0x0][0x2d0], -R145.reuse ;  /* 0x0000b400aeae7a23 */ /* 0x100fe40000010891 */
[----:B------:R-:W-:Y:S01]  /*7800*/  HMMA.16816.F32.BF16 R96, R136, R110, R96 ;  /* 0x0000006e8860723c */ /* 0x000fe20000041860 */
[----:B------:R-:W3:Y:S03]  /*7810*/  LDSM.16.MT88.4 R108, [R156+0x2900] ;  /* 0x002900009c6c783b */ /* 0x000ee60000004200 */
[----:B------:R-:W-:Y:S02]  /*7820*/  FFMA.FTZ R145, R144, c[0x0][0x2d0], -R145 ;  /* 0x0000b40090917a23 */ /* 0x000fe40000010891 */
[----:B------:R-:W-:Y:S01]  /*7830*/  FFMA.FTZ R162, R3, R202, R162 ;  /* 0x000000ca03a27223 */ /* 0x000fe200000100a2 */
[----:B------:R-:W-:Y:S01]  /*7840*/  F2FP.BF16.PACK_AB R137, R220, R215 ;  /* 0x000000d7dc89723e */ /* 0x000fe200000010ff */
[C---:B------:R-:W-:Y:S01]  /*7850*/  HMMA.16816.F32.BF16 R4, R100.reuse, R112, R4 ;  /* 0x000000706404723c */ /* 0x040fe20000041804 */
[----:B------:R-:W4:Y:S04]  /*7860*/  MUFU.EX2 R222, R145 ;  /* 0x0000009100de7308 */ /* 0x000f280000000800 */
[----:B------:R-:W-:Y:S01]  /*7870*/  FFMA.FTZ R164, R132, R201, R164 ;  /* 0x000000c984a47223 */ /* 0x000fe200000100a4 */
[----:B------:R-:W-:Y:S01]  /*7880*/  MOV R132, R2 ;  /* 0x0000000200847202 */ /* 0x000fe20000000f00 */
[----:B------:R-:W-:Y:S01]  /*7890*/  FADD.FTZ R162, R161, R162 ;  /* 0x000000a2a1a27221 */ /* 0x000fe20000010000 */
[C---:B------:R-:W-:Y:S01]  /*78a0*/  HMMA.16816.F32.BF16 R8, R100.reuse, R114, R8 ;  /* 0x000000726408723c */ /* 0x040fe20000041808 */
[----:B------:R-:W-:Y:S02]  /*78b0*/  LDSM.16.MT88.4 R112, [R133+0x4900] ;  /* 0x004900008570783b */ /* 0x000fe40000004200 */
[----:B------:R-:W-:Y:S01]  /*78c0*/  MUFU.EX2 R173, R173 ;  /* 0x000000ad00ad7308 */ /* 0x000fe20000000800 */
[----:B------:R-:W-:Y:S01]  /*78d0*/  FADD.FTZ R163, R163, R164 ;  /* 0x000000a4a3a37221 */ /* 0x000fe20000010000 */
[----:B--2---:R-:W-:Y:S01]  /*78e0*/  F2FP.BF16.PACK_AB R138, R218, R213 ;  /* 0x000000d5da8a723e */ /* 0x004fe200000010ff */
[----:B------:R-:W-:Y:S02]  /*78f0*/  FADD.FTZ R157, R157, R162 ;  /* 0x000000a29d9d7221 */ /* 0x000fe40000010000 */
[C---:B------:R-:W-:Y:S01]  /*7900*/  HMMA.16816.F32.BF16 R12, R100.reuse, R116, R12 ;  /* 0x00000074640c723c */ /* 0x040fe2000004180c */
[----:B------:R-:W-:Y:S03]  /*7910*/  LDSM.16.MT88.4 R152, [R134+UR4+0x3900] ;  /* 0x003900048698783b */ /* 0x000fe60008004200 */
[----:B------:R-:W-:Y:S01]  /*7920*/  FADD.FTZ R160, R160, R157 ;  /* 0x0000009da0a07221 */ /* 0x000fe20000010000 */
[----:B------:R-:W-:Y:S03]  /*7930*/  MUFU.EX2 R175, R175 ;  /* 0x000000af00af7308 */ /* 0x000fe60000000800 */
[C---:B------:R-:W-:Y:S01]  /*7940*/  HMMA.16816.F32.BF16 R16, R100.reuse, R118, R16 ;  /* 0x000000766410723c */ /* 0x040fe20000041810 */
[----:B------:R-:W-:Y:S03]  /*7950*/  LDSM.16.MT88.4 R116, [R134+UR4+0x4900] ;  /* 0x004900048674783b */ /* 0x000fe60008004200 */
[----:B----4-:R-:W-:Y:S01]  /*7960*/  F2FP.BF16.PACK_AB R139, R222, R217 ;  /* 0x000000d9de8b723e */ /* 0x010fe200000010ff */
[----:B------:R-:W-:Y:S02]  /*7970*/  FADD.FTZ R169, R169, R160 ;  /* 0x000000a0a9a97221 */ /* 0x000fe40000010000 */
[----:B------:R-:W-:Y:S01]  /*7980*/  MUFU.EX2 R176, R176 ;  /* 0x000000b000b07308 */ /* 0x000fe20000000800 */
[C---:B-1----:R-:W-:Y:S01]  /*7990*/  HMMA.16816.F32.BF16 R20, R100.reuse, R104, R20 ;  /* 0x000000686414723c */ /* 0x042fe20000041814 */
[----:B------:R-:W-:Y:S03]  /*79a0*/  LDSM.16.MT88.4 R144, [R135+UR4+0x3900] ;  /* 0x003900048790783b */ /* 0x000fe60008004200 */
[----:B------:R-:W-:Y:S04]  /*79b0*/  FADD.FTZ R170, R170, R169 ;  /* 0x000000a9aaaa7221 */ /* 0x000fe80000010000 */
[C---:B------:R-:W-:Y:S01]  /*79c0*/  HMMA.16816.F32.BF16 R24, R100.reuse, R106, R24 ;  /* 0x0000006a6418723c */ /* 0x040fe20000041818 */
[----:B------:R-:W1:Y:S01]  /*79d0*/  LDSM.16.MT88.4 R104, [R135+UR4+0x4900] ;  /* 0x004900048768783b */ /* 0x000e620008004200 */
[----:B------:R-:W-:Y:S02]  /*79e0*/  MUFU.EX2 R174, R174 ;  /* 0x000000ae00ae7308 */ /* 0x000fe40000000800 */
[----:B------:R-:W-:Y:S04]  /*79f0*/  FADD.FTZ R171, R171, R170 ;  /* 0x000000aaabab7221 */ /* 0x000fe80000010000 */
[C---:B------:R-:W-:Y:S04]  /*7a00*/  HMMA.16816.F32.BF16 R28, R100.reuse, R120, R28 ;  /* 0x00000078641c723c */ /* 0x040fe8000004181c */
[----:B------:R-:W2:Y:S01]  /*7a10*/  MUFU.EX2 R178, R178 ;  /* 0x000000b200b27308 */ /* 0x000ea20000000800 */
[----:B------:R-:W-:Y:S03]  /*7a20*/  FADD.FTZ R172, R172, R171 ;  /* 0x000000abacac7221 */ /* 0x000fe60000010000 */
[C---:B------:R-:W-:Y:S01]  /*7a30*/  HMMA.16816.F32.BF16 R32, R100.reuse, R122, R32 ;  /* 0x0000007a6420723c */ /* 0x040fe20000041820 */
[----:B------:R-:W-:Y:S07]  /*7a40*/  LDSM.16.MT88.4 R120, [R133+0x1100] ;  /* 0x001100008578783b */ /* 0x000fee0000004200 */
[C---:B------:R-:W-:Y:S08]  /*7a50*/  HMMA.16816.F32.BF16 R36, R100.reuse, R124, R36 ;  /* 0x0000007c6424723c */ /* 0x040ff00000041824 */
[C---:B------:R-:W-:Y:S01]  /*7a60*/  HMMA.16816.F32.BF16 R40, R100.reuse, R126, R40 ;  /* 0x0000007e6428723c */ /* 0x040fe20000041828 */
[----:B------:R-:W-:Y:S03]  /*7a70*/  LDSM.16.MT88.4 R124, [R156+0x1100] ;  /* 0x001100009c7c783b */ /* 0x000fe60000004200 */
[----:B--2---:R-:W-:Y:S04]  /*7a80*/  F2FP.BF16.PACK_AB R136, R187, R178 ;  /* 0x000000b2bb88723e */ /* 0x004fe800000010ff */
        /* <DEDUP_REMOVED lines=10> */
[----:B------:R-:W1:Y:S07]  /*7b30*/  LDSM.16.MT88.4 R104, [R135+UR4+0x1100] ;  /* 0x001100048768783b */ /* 0x000e6e0008004200 */
[C---:B------:R-:W-:Y:S08]  /*7b40*/  HMMA.16816.F32.BF16 R76, R100.reuse, R112, R76 ;  /* 0x00000070644c723c */ /* 0x040ff0000004184c */
[C---:B------:R-:W-:Y:S01]  /*7b50*/  HMMA.16816.F32.BF16 R80, R100.reuse, R114, R80 ;  /* 0x000000726450723c */ /* 0x040fe20000041850 */
[----:B------:R-:W3:Y:S07]  /*7b60*/  LDSM.16.MT88.4 R112, [R134+UR4+0x1100] ;  /* 0x001100048670783b */ /* 0x000eee0008004200 */
[C---:B------:R-:W-:Y:S08]  /*7b70*/  HMMA.16816.F32.BF16 R84, R100.reuse, R116, R84 ;  /* 0x000000746454723c */ /* 0x040ff00000041854 */
[C---:B------:R-:W-:Y:S01]  /*7b80*/  HMMA.16816.F32.BF16 R88, R100.reuse, R118, R88 ;  /* 0x000000766458723c */ /* 0x040fe20000041858 */
[----:B------:R-:W4:Y:S07]  /*7b90*/  LDSM.16.MT88.4 R116, [R135+UR4+0x3100] ;  /* 0x003100048774783b */ /* 0x000f2e0008004200 */
[C---:B--2---:R-:W-:Y:S08]  /*7ba0*/  HMMA.16816.F32.BF16 R92, R100.reuse, R108, R92 ;  /* 0x0000006c645c723c */ /* 0x044ff0000004185c */
[----:B------:R-:W-:Y:S01]  /*7bb0*/  HMMA.16816.F32.BF16 R96, R100, R110, R96 ;  /* 0x0000006e6460723c */ /* 0x000fe20000041860 */
[----:B------:R-:W2:Y:S06]  /*7bc0*/  LDSM.16.MT88.4 R108, [R133+0x3100] ;  /* 0x00310000856c783b */ /* 0x000eac0000004200 */
[----:B------:R-:W-:Y:S02]  /*7bd0*/  F2FP.BF16.PACK_AB R100, R214, R177 ;  /* 0x000000b1d664723e */ /* 0x000fe400000010ff */
[----:B------:R-:W-:Y:S03]  /*7be0*/  F2FP.BF16.PACK_AB R102, R216, R173 ;  /* 0x000000add866723e */ /* 0x000fe600000010ff */
[C---:B------:R-:W-:Y:S01]  /*7bf0*/  F2FP.BF16.PACK_AB R101, R176.reuse, R175 ;  /* 0x000000afb065723e */ /* 0x040fe200000010ff */
        /* <DEDUP_REMOVED lines=11> */
[C---:B------:R-:W-:Y:S01]  /*7cb0*/  HMMA.16816.F32.BF16 R16, R100.reuse, R122, R16 ;  /* 0x0000007a6410723c */ /* 0x040fe20000041810 */
[----:B------:R-:W-:Y:S03]  /*7cc0*/  LDSM.16.MT88.4 R120, [R134+UR4+0x1900] ;  /* 0x001900048678783b */ /* 0x000fe60008004200 */
[----:B------:R-:W-:Y:S04]  /*7cd0*/  FADD.FTZ R217, R217, R220 ;  /* 0x000000dcd9d97221 */ /* 0x000fe80000010000 */
[C---:B---3--:R-:W-:Y:S04]  /*7ce0*/  HMMA.16816.F32.BF16 R20, R100.reuse, R112, R20 ;  /* 0x000000706414723c */ /* 0x048fe80000041814 */
[----:B------:R-:W-:Y:S04]  /*7cf0*/  FADD.FTZ R202, R222, R217 ;  /* 0x000000d9deca7221 */ /* 0x000fe80000010000 */
[C---:B------:R-:W-:Y:S01]  /*7d00*/  HMMA.16816.F32.BF16 R24, R100.reuse, R114, R24 ;  /* 0x000000726418723c */ /* 0x040fe20000041818 */
[----:B------:R-:W3:Y:S07]  /*7d10*/  LDSM.16.MT88.4 R112, [R156+0x3100] ;  /* 0x003100009c70783b */ /* 0x000eee0000004200 */
[C---:B------:R-:W-:Y:S08]  /*7d20*/  HMMA.16816.F32.BF16 R28, R100.reuse, R124, R28 ;  /* 0x0000007c641c723c */ /* 0x040ff0000004181c */
[C---:B------:R-:W-:Y:S01]  /*7d30*/  HMMA.16816.F32.BF16 R32, R100.reuse, R126, R32 ;  /* 0x0000007e6420723c */ /* 0x040fe20000041820 */
[----:B------:R-:W-:Y:S07]  /*7d40*/  LDSM.16.MT88.4 R124, [R135+UR4+0x1900] ;  /* 0x00190004877c783b */ /* 0x000fee0008004200 */
[C---:B----4-:R-:W-:Y:S08]  /*7d50*/  HMMA.16816.F32.BF16 R36, R100.reuse, R116, R36 ;  /* 0x000000746424723c */ /* 0x050ff00000041824 */
[C---:B------:R-:W-:Y:S01]  /*7d60*/  HMMA.16816.F32.BF16 R40, R100.reuse, R118, R40 ;  /* 0x000000766428723c */ /* 0x040fe20000041828 */
[----:B------:R-:W4:Y:S07]  /*7d70*/  LDSM.16.MT88.4 R116, [R135+UR4+0x5100] ;  /* 0x005100048774783b */ /* 0x000f2e0008004200 */
[C---:B--2---:R-:W-:Y:S08]  /*7d80*/  HMMA.16816.F32.BF16 R44, R100.reuse, R108, R44 ;  /* 0x0000006c642c723c */ /* 0x044ff0000004182c */
[C---:B------:R-:W-:Y:S01]  /*7d90*/  HMMA.16816.F32.BF16 R48, R100.reuse, R110, R48 ;  /* 0x0000006e6430723c */ /* 0x040fe20000041830 */
[----:B------:R-:W2:Y:S07]  /*7da0*/  LDSM.16.MT88.4 R108, [R133+0x5100] ;  /* 0x00510000856c783b */ /* 0x000eae0000004200 */
[C---:B-1----:R-:W-:Y:S08]  /*7db0*/  HMMA.16816.F32.BF16 R52, R100.reuse, R104, R52 ;  /* 0x000000686434723c */ /* 0x042ff00000041834 */
[C---:B------:R-:W-:Y:S01]  /*7dc0*/  HMMA.16816.F32.BF16 R56, R100.reuse, R106, R56 ;  /* 0x0000006a6438723c */ /* 0x040fe20000041838 */
[----:B------:R-:W1:Y:S07]  /*7dd0*/  LDSM.16.MT88.4 R104, [R134+UR4+0x5100] ;  /* 0x005100048668783b */ /* 0x000e6e0008004200 */
[C---:B---3--:R-:W-:Y:S08]  /*7de0*/  HMMA.16816.F32.BF16 R60, R100.reuse, R112, R60 ;  /* 0x00000070643c723c */ /* 0x048ff0000004183c */
[C---:B------:R-:W-:Y:S01]  /*7df0*/  HMMA.16816.F32.BF16 R64, R100.reuse, R114, R64 ;  /* 0x000000726440723c */ /* 0x040fe20000041840 */
[----:B------:R-:W3:Y:S07]  /*7e00*/  LDSM.16.MT88.4 R112, [R156+0x5100] ;  /* 0x005100009c70783b */ /* 0x000eee0000004200 */
[C---:B----4-:R-:W-:Y:S08]  /*7e10*/  HMMA.16816.F32.BF16 R68, R100.reuse, R116, R68 ;  /* 0x000000746444723c */ /* 0x050ff00000041844 */
[C---:B------:R-:W-:Y:S01]  /*7e20*/  HMMA.16816.F32.BF16 R72, R100.reuse, R118, R72 ;  /* 0x000000766448723c */ /* 0x040fe20000041848 */
[----:B------:R-:W4:Y:S07]  /*7e30*/  LDSM.16.MT88.4 R116, [R133+0x1900] ;  /* 0x001900008574783b */ /* 0x000f2e0000004200 */
[C---:B--2---:R-:W-:Y:S08]  /*7e40*/  HMMA.16816.F32.BF16 R76, R100.reuse, R108, R76 ;  /* 0x0000006c644c723c */ /* 0x044ff0000004184c */
        /* <DEDUP_REMOVED lines=38> */
[C---:B------:R-:W-:Y:S01]  /*80b0*/  @P0 LEA R16, P4, R4.reuse, c[0x0][0x1c8], 0x1 ;  /* 0x0000720004100a11 */ /* 0x040fe200078808ff */
        /* <DEDUP_REMOVED lines=55> */
.L_x_2136:
        /* <DEDUP_REMOVED lines=25> */
.L_x_2147:
[----:B------:R-:W-:Y:S02]  /*85c0*/  ULDC UR6, c[0x0][0x32c] ;  /* 0x0000cb0000067ab9 */ /* 0x000fe40000000800 */
[----:B------:R-:W-:-:S03]  /*85d0*/  UISETP.NE.AND UP0, UPT, UR6, 0x1, UPT ;  /* 0x000000010600788c */ /* 0x000fc6000bf05270 */
[----:B------:R-:W-:Y:S02]  /*85e0*/  ULDC.64 UR6, c[0x0][0x330] ;  /* 0x0000cc0000067ab9 */ /* 0x000fe40000000a00 */
[----:B------:R-:W-:-:S07]  /*85f0*/  UIMAD.WIDE.U32 UR20, UR8, UR6, URZ ;  /* 0x00000006081472a5 */ /* 0x000fce000f8e003f */
[----:B------:R-:W-:Y:S02]  /*8600*/  @UP0 UMOV UR9, UR21 ;  /* 0x0000001500090c82 */ /* 0x000fe40008000000 */
[----:B------:R-:W-:Y:S02]  /*8610*/  @UP0 USHF.R.U32.HI UR8, URZ, UR7, UR9 ;  /* 0x000000073f080299 */ /* 0x000fe40008011609 */
.L_x_2148:
[----:B------:R-:W-:Y:S02]  /*8620*/  ULDC UR6, c[0x0][0x32c] ;  /* 0x0000cb0000067ab9 */ /* 0x000fe40000000800 */
[----:B------:R-:W-:-:S04]  /*8630*/  UIMAD UR6, UR8, UR6, URZ ;  /* 0x00000006080672a4 */ /* 0x000fc8000f8e023f */
[----:B------:R-:W-:-:S04]  /*8640*/  UISETP.LT.AND UP0, UPT, UR4, UR6, UPT ;  /* 0x000000060400728c */ /* 0x000fc8000bf01270 */
[----:B------:R-:W-:-:S04]  /*8650*/  USEL UR4, UR4, UR6, !UP0 ;  /* 0x0000000604047287 */ /* 0x000fc8000c000000 */
.L_x_2146:
        /* <DEDUP_REMOVED lines=25> */
.L_x_2150:
        /* <DEDUP_REMOVED lines=9> */
[----:B------:R-:W-:Y:S01]  /*8880*/  @!UP1 USHF.R.S32.HI UR22, URZ, 0x1f, UR17 ;  /* 0x0000001f3f169899 */ /* 0x000fe20008011411 */
[----:B------:R-:W-:Y:S01]  /*8890*/  IADD3 R172, R188, R173, RZ ;  /* 0x000000adbcac7210 */ /* 0x000fe20007ffe0ff */
[----:B------:R-:W-:Y:S02]  /*88a0*/  @!UP1 UIMAD.WIDE.U32 UR24, UR17, UR8, URZ ;  /* 0x00000008111892a5 */ /* 0x000fe4000f8e003f */
[----:B------:R-:W-:Y:S02]  /*88b0*/  @!UP1 UIMAD UR22, UR22, UR8, URZ ;  /* 0x00000008161692a4 */ /* 0x000fe4000f8e023f */
[----:B------:R-:W-:Y:S02]  /*88c0*/  @!UP1 USHF.L.U32 UR23, UR24, 0x6, URZ ;  /* 0x0000000618179899 */ /* 0x000fe4000800063f */
[----:B------:R-:W-:Y:S01]  /*88d0*/  @!UP1 UIMAD UR22, UR17, UR9, UR22 ;  /* 0x00000009111692a4 */ /* 0x000fe2000f8e0216 */
[----:B------:R-:W-:Y:S03]  /*88e0*/  LDSM.16.M88.4 R32, [R186] ;  /* 0x00000000ba20783b */ /* 0x000fe60000000200 */
[----:B------:R-:W-:Y:S01]  /*88f0*/  @!UP1 UIADD3 UR22, UR25, UR22, URZ ;  /* 0x0000001619169290 */ /* 0x000fe2000fffe03f */
[----:B------:R-:W-:Y:S02]  /*8900*/  @!P0 IADD3 R149, P6, R190, UR23, RZ ;  /* 0x00000017be958c10 */ /* 0x000fe4000ffde0ff */
[----:B------:R-:W-:Y:S01]  /*8910*/  @!P0 IADD3 R151, P5, R206, UR23, RZ ;  /* 0x00000017ce978c10 */ /* 0x000fe2000ffbe0ff */
[----:B------:R-:W-:Y:S01]  /*8920*/  @!UP1 USHF.L.U64.HI UR22, UR24, 0x6, UR22 ;  /* 0x0000000618169899 */ /* 0x000fe20008010216 */
[----:B------:R-:W-:Y:S01]  /*8930*/  @!P0 IADD3 R148, P4, R204, UR23, RZ ;  /* 0x00000017cc948c10 */ /* 0x000fe2000ff9e0ff */
[----:B------:R-:W1:Y:S01]  /*8940*/  LDSM.16.M88.4 R8, [R184+UR4+0xc100] ;  /* 0x00c10004b808783b */ /* 0x000e620008000200 */
[----:B------:R-:W-:Y:S03]  /*8950*/  @!UP1 UIADD3 UR23, UP0, UR12, UR23, URZ ;  /* 0x000000170c179290 */ /* 0x000fe6000ff1e03f */
[----:B------:R-:W-:Y:S02]  /*8960*/  @!P0 IADD3.X R0, R195, UR22, RZ, P6, !PT ;  /* 0x00000016c3008c10 */ /* 0x000fe4000b7fe4ff */
[----:B------:R-:W-:Y:S02]  /*8970*/  @!P0 LEA R160, P6, R149, c[0x0][0x1f8], 0x1 ;  /* 0x00007e0095a08a11 */ /* 0x000fe400078c08ff */
[----:B------:R-:W2:Y:S01]  /*8980*/  LDSM.16.M88.4 R16, [R184+UR4+0xc900] ;  /* 0x00c90004b810783b */ /* 0x000ea20008000200 */
[----:B------:R-:W-:Y:S02]  /*8990*/  @!P0 IADD3.X R132, R205, UR22, RZ, P5, !PT ;  /* 0x00000016cd848c10 */ /* 0x000fe4000affe4ff */
[----:B------:R-:W-:Y:S02]  /*89a0*/  @!P0 LEA R166, P5, R151, c[0x0][0x1f8], 0x1 ;  /* 0x00007e0097a68a11 */ /* 0x000fe400078a08ff */
[----:B------:R-:W-:Y:S02]  /*89b0*/  @!P0 LEA.HI.X R161, R149, c[0x0][0x1fc], R0, 0x1, P6 ;  /* 0x00007f0095a18a11 */ /* 0x000fe400030f0c00 */
[----:B------:R-:W-:Y:S01]  /*89c0*/  @!P0 IADD3 R157, P6, R190, UR23, RZ ;  /* 0x00000017be9d8c10 */ /* 0x000fe2000ffde0ff */
[----:B------:R-:W3:Y:S01]  /*89d0*/  LDSM.16.M88.4 R24, [R184+UR4+0xd100] ;  /* 0x00d10004b818783b */ /* 0x000ee20008000200 */
[----:B------:R-:W-:Y:S02]  /*89e0*/  @!P0 LEA.HI.X R167, R151, c[0x0][0x1fc], R132, 0x1, P5 ;  /* 0x00007f0097a78a11 */ /* 0x000fe400028f0c84 */
[----:B------:R-:W-:Y:S05]  /*89f0*/  @!P0 IADD3 R159, P5, R206, UR23, RZ ;  /* 0x00000017ce9f8c10 */ /* 0x000fea000ffbe0ff */
[----:B------:R-:W4:Y:S08]  /*8a00*/  LDSM.16.M88.4 R136, [R184+UR4+0xd900] ;  /* 0x00d90004b888783b */ /* 0x000f300008000200 */
[----:B------:R-:W-:Y:S01]  /*8a10*/  LDSM.16.M88.4 R140, [R182] ;  /* 0x00000000b68c783b */ /* 0x000fe20000000200 */
[C---:B-1----:R-:W-:Y:S07]  /*8a20*/  HMMA.16816.F32.BF16 R4, R32.reuse, R8, RZ ;  /* 0x000000082004723c */ /* 0x042fee00000418ff */
[----:B------:R-:W1:Y:S01]  /*8a30*/  LDSM.16.M88.4 R144, [R173+0xc100] ;  /* 0x00c10000ad90783b */ /* 0x000e620000000200 */
[C---:B------:R-:W-:Y:S08]  /*8a40*/  HMMA.16816.F32.BF16 R8, R32.reuse, R10, RZ ;  /* 0x0000000a2008723c */ /* 0x040ff000000418ff */
[C---:B--2---:R-:W-:Y:S08]  /*8a50*/  HMMA.16816.F32.BF16 R12, R32.reuse, R16, RZ ;  /* 0x00000010200c723c */ /* 0x044ff000000418ff */
[C---:B------:R-:W-:Y:S08]  /*8a60*/  HMMA.16816.F32.BF16 R16, R32.reuse, R18, RZ ;  /* 0x000000122010723c */ /* 0x040ff000000418ff */
[C---:B---3--:R-:W-:Y:S08]  /*8a70*/  HMMA.16816.F32.BF16 R20, R32.reuse, R24, RZ ;  /* 0x000000182014723c */ /* 0x048ff000000418ff */
[C---:B------:R-:W-:Y:S08]  /*8a80*/  HMMA.16816.F32.BF16 R24, R32.reuse, R26, RZ ;  /* 0x0000001a2018723c */ /* 0x040ff000000418ff */
[C---:B----4-:R-:W-:Y:S07]  /*8a90*/  HMMA.16816.F32.BF16 R28, R32.reuse, R136, RZ ;  /* 0x00000088201c723c */ /* 0x050fee00000418ff */
[----:B------:R-:W-:Y:S01]  /*8aa0*/  @!P0 IADD3.X R137, R187, UR22, RZ, P4, !PT ;  /* 0x00000016bb898c10 */ /* 0x000fe2000a7fe4ff */
[----:B------:R-:W-:Y:S01]  /*8ab0*/  HMMA.16816.F32.BF16 R32, R32, R138, RZ ;  /* 0x0000008a2020723c */ /* 0x000fe200000418ff */
[C---:B------:R-:W-:Y:S01]  /*8ac0*/  @!P0 LEA R164, P4, R148.reuse, c[0x0][0x1f8], 0x1 ;  /* 0x00007e0094a48a11 */ /* 0x040fe200078808ff */
[----:B------:R-:W-:Y:S03]  /*8ad0*/  @!UP1 UIADD3.X UR22, UR11, UR22, URZ, UP0, !UPT ;  /* 0x000000160b169290 */ /* 0x000fe600087fe43f */
[----:B------:R-:W-:Y:S02]  /*8ae0*/  @!P0 LEA.HI.X R165, R148, c[0x0][0x1fc], R137, 0x1, P4 ;  /* 0x00007f0094a58a11 */ /* 0x000fe400020f0c89 */
[----:B------:R-:W-:Y:S01]  /*8af0*/  @!P0 IADD3 R153, P4, R204, UR23, RZ ;  /* 0x00000017cc998c10 */ /* 0x000fe2000ff9e0ff */
[C---:B-1----:R-:W-:Y:S01]  /*8b00*/  HMMA.16816.F32.BF16 R4, R140.reuse, R144, R4 ;  /* 0x000000908c04723c */ /* 0x042fe20000041804 */
[----:B------:R-:W1:Y:S04]  /*8b10*/  LDSM.16.M88.4 R136, [R173+0xc900] ;  /* 0x00c90000ad88783b */ /* 0x000e680000000200 */
[----:B------:R-:W-:Y:S02]  /*8b20*/  @!P0 IADD3.X R152, R205, UR22, RZ, P5, !PT ;  /* 0x00000016cd988c10 */ /* 0x000fe4000affe4ff */
[----:B------:R-:W-:Y:S01]  /*8b30*/  @!P0 LEA R170, P5, R159, c[0x0][0x1f8], 0x1 ;  /* 0x00007e009faa8a11 */ /* 0x000fe200078a08ff */
[C---:B------:R-:W-:Y:S01]  /*8b40*/  HMMA.16816.F32.BF16 R8, R140.reuse, R146, R8 ;  /* 0x000000928c08723c */ /* 0x040fe20000041808 */
[----:B------:R-:W2:Y:S03]  /*8b50*/  LDSM.16.M88.4 R148, [R173+0xd100] ;  /* 0x00d10000ad94783b */ /* 0x000ea60000000200 */
[----:B------:R-:W-:Y:S02]  /*8b60*/  @!P0 IADD3.X R132, R195, UR22, RZ, P6, !PT ;  /* 0x00000016c3848c10 */ /* 0x000fe4000b7fe4ff */
[----:B------:R-:W-:Y:S02]  /*8b70*/  @!P0 LEA R174, P6, R157, c[0x0][0x1f8], 0x1 ;  /* 0x00007e009dae8a11 */ /* 0x000fe400078c08ff */
[----:B------:R-:W-:Y:S01]  /*8b80*/  @!P0 IADD3.X R0, R187, UR22, RZ, P4, !PT ;  /* 0x00000016bb008c10 */ /* 0x000fe2000a7fe4ff */
[----:B------:R-:W-:Y:S03]  /*8b90*/  UIADD3 UR22, UR21, -0x2, URZ ;  /* 0xfffffffe15167890 */ /* 0x000fe6000fffe03f */
[----:B------:R-:W-:Y:S01]  /*8ba0*/  @!P0 LEA R168, P4, R153, c[0x0][0x1f8], 0x1 ;  /* 0x00007e0099a88a11 */ /* 0x000fe200078808ff */
[----:B------:R-:W-:Y:S01]  /*8bb0*/  UISETP.GE.AND UP1, UPT, UR22, UR10, UPT ;  /* 0x0000000a1600728c */ /* 0x000fe2000bf26270 */
[----:B------:R-:W-:Y:S01]  /*8bc0*/  @!P0 LEA.HI.X R175, R157, c[0x0][0x1fc], R132, 0x1, P6 ;  /* 0x00007f009daf8a11 */ /* 0x000fe200030f0c84 */
[----:B------:R-:W-:Y:S01]  /*8bd0*/  @!P0 IMAD R132, R155, 0x6000, R200 ;  /* 0x000060009b848824 */ /* 0x000fe200078e02c8 */
[----:B------:R-:W-:Y:S02]  /*8be0*/  @!P0 LEA.HI.X R171, R159, c[0x0][0x1fc], R152, 0x1, P5 ;  /* 0x00007f009fab8a11 */ /* 0x000fe400028f0c98 */
[----:B------:R-:W-:Y:S02]  /*8bf0*/  @!P0 LEA.HI.X R169, R153, c[0x0][0x1fc], R0, 0x1, P4 ;  /* 0x00007f0099a98a11 */ /* 0x000fe400020f0c00 */
[----:B------:R-:W3:Y:S01]  /*8c00*/  LDSM.16.M88.4 R152, [R173+0xd900] ;  /* 0x00d90000ad98783b */ /* 0x000ee20000000200 */
[-C--:B------:R-:W-:Y:S02]  /*8c10*/  IADD3 R0, R188, R2.reuse, RZ ;  /* 0x00000002bc007210 */ /* 0x080fe40007ffe0ff */
[----:B------:R-:W-:Y:S01]  /*8c20*/  IADD3 R2, R185, R2, R188 ;  /* 0x00000002b9027210 */ /* 0x000fe20007ffe0bc */
[----:B------:R-:W-:Y:S02]  /*8c30*/  @UP1 USHF.R.S32.HI UR23, URZ, 0x1f, UR22 ;  /* 0x0000001f3f171899 */ /* 0x000fe40008011416 */
[----:B------:R-:W-:Y:S02]  /*8c40*/  @UP1 UIMAD.WIDE.U32 UR24, UR22, UR6, URZ ;  /* 0x00000006161812a5 */ /* 0x000fe4000f8e003f */
[----:B------:R-:W-:Y:S01]  /*8c50*/  @!PT LDS RZ, [RZ] ;  /* 0x00000000fffff984 */ /* 0x000fe20000000800 */
[----:B------:R-:W-:Y:S01]  /*8c60*/  @!PT LDS RZ, [RZ] ;  /* 0x00000000fffff984 */ /* 0x000fe20000000800 */
[----:B------:R-:W-:Y:S01]  /*8c70*/  @!PT LDS RZ, [RZ] ;  /* 0x00000000fffff984 */ /* 0x000fe20000000800 */
[----:B------:R4:W-:Y:S01]  /*8c80*/  @!P0 LDGSTS.E.BYPASS.LTC128B.128 [R132], [R160.64], !P3 ;  /* 0x00000000a0848fae */ /* 0x0009e2000d901d52 */
[----:B------:R-:W-:Y:S01]  /*8c90*/  @UP1 UIMAD UR23, UR23, UR6, URZ ;  /* 0x00000006171712a4 */ /* 0x000fe2000f8e023f */
[C---:B-1----:R-:W-:Y:S03]  /*8ca0*/  HMMA.16816.F32.BF16 R12, R140.reuse, R136, R12 ;  /* 0x000000888c0c723c */ /* 0x042fe6000004180c */
[----:B------:R-:W-:Y:S03]  /*8cb0*/  @UP1 UIMAD UR23, UR22, UR7, UR23 ;  /* 0x00000007161712a4 */ /* 0x000fe6000f8e0217 */
[----:B------:R1:W-:Y:S01]  /*8cc0*/  @!P0 LDGSTS.E.BYPASS.LTC128B.128 [R132+0x2000], [R166.64], !P2 ;  /* 0x02000000a6848fae */ /* 0x0003e2000d101d52 */
[----:B------:R-:W-:Y:S02]  /*8cd0*/  @UP1 USHF.L.U32 UR22, UR24, 0x6, URZ ;  /* 0x0000000618161899 */ /* 0x000fe4000800063f */
[----:B------:R-:W-:Y:S01]  /*8ce0*/  @UP1 UIADD3 UR23, UR25, UR23, URZ ;  /* 0x0000001719171290 */ /* 0x000fe2000fffe03f */
[C---:B------:R-:W-:Y:S01]  /*8cf0*/  HMMA.16816.F32.BF16 R16, R140.reuse, R138, R16 ;  /* 0x0000008a8c10723c */ /* 0x040fe20000041810 */
[----:B------:R-:W-:Y:S03]  /*8d00*/  UIADD3 UR25, UR15, 0x1, URZ ;  /* 0x000000010f197890 */ /* 0x000fe6000fffe03f */
[----:B------:R1:W-:Y:S01]  /*8d10*/  @!P0 LDGSTS.E.BYPASS.LTC128B.128 [R132+0x4000], [R164.64], !P1 ;  /* 0x04000000a4848fae */ /* 0x0003e2000c901d52 */
[----:B------:R-:W-:Y:S02]  /*8d20*/  @UP1 USHF.L.U64.HI UR23, UR24, 0x6, UR23 ;  /* 0x0000000618171899 */ /* 0x000fe40008010217 */
[----:B------:R-:W-:Y:S01]  /*8d30*/  @UP1 UIADD3 UR24, UP0, UR14, UR22, URZ ;  /* 0x000000160e181290 */ /* 0x000fe2000ff1e03f */
[C---:B--2---:R-:W-:Y:S04]  /*8d40*/  HMMA.16816.F32.BF16 R20, R140.reuse, R148, R20 ;  /* 0x000000948c14723c */ /* 0x044fe80000041814 */
[----:B------:R2:W-:Y:S04]  /*8d50*/  @!P0 LDGSTS.E.BYPASS.LTC128B.128 [R132+0x1000], [R174.64], !P3 ;  /* 0x01000000ae848fae */ /* 0x0005e8000d901d52 */
[C---:B------:R-:W-:Y:S04]  /*8d60*/  HMMA.16816.F32.BF16 R24, R140.reuse, R150, R24 ;  /* 0x000000968c18723c */ /* 0x040fe80000041818 */
[----:B------:R5:W-:Y:S04]  /*8d70*/  @!P0 LDGSTS.E.BYPASS.LTC128B.128 [R132+0x3000], [R170.64], !P2 ;  /* 0x03000000aa848fae */ /* 0x000be8000d101d52 */
[C---:B---3--:R-:W-:Y:S04]  /*8d80*/  HMMA.16816.F32.BF16 R28, R140.reuse, R152, R28 ;  /* 0x000000988c1c723c */ /* 0x048fe8000004181c */
[----:B------:R5:W-:Y:S01]  /*8d90*/  @!P0 LDGSTS.E.BYPASS.LTC128B.128 [R132+0x5000], [R168.64], !P1 ;  /* 0x05000000a8848fae */ /* 0x000be2000c901d52 */
[----:B------:R-:W-:Y:S03]  /*8da0*/  PLOP3.LUT P0, PT, PT, PT, UP1, 0x80, 0x0 ;  /* 0x000000000000781c */ /* 0x000fe60003f0f018 */
[----:B------:R-:W-:Y:S04]  /*8db0*/  HMMA.16816.F32.BF16 R32, R140, R154, R32 ;  /* 0x0000009a8c20723c */ /* 0x000fe80000041820 */
[----:B------:R-:W-:Y:S08]  /*8dc0*/  LDSM.16.M88.4 R144, [R181] ;  /* 0x00000000b590783b */ /* 0x000ff00000000200 */
[----:B------:R-:W3:Y:S08]  /*8dd0*/  LDSM.16.M88.4 R156, [R0+0xc100] ;  /* 0x00c10000009c783b */ /* 0x000ef00000000200 */
[----:B----4-:R-:W4:Y:S08]  /*8de0*/  LDSM.16.M88.4 R160, [R0+0xc900] ;  /* 0x00c9000000a0783b */ /* 0x010f300000000200 */
[----:B------:R-:W2:Y:S08]  /*8df0*/  LDSM.16.M88.4 R136, [R0+0xd100] ;  /* 0x00d100000088783b */ /* 0x000eb00000000200 */
[----:B------:R-:W0:Y:S08]  /*8e00*/  LDGDEPBAR ;  /* 0x00000000000079af */ /* 0x000e300000000000 */
[----:B-1----:R-:W1:Y:S01]  /*8e10*/  LDSM.16.M88.4 R164, [R0+0xd900] ;  /* 0x00d9000000a4783b */ /* 0x002e620000000200 */
[C---:B---3--:R-:W-:Y:S07]  /*8e20*/  HMMA.16816.F32.BF16 R4, R144.reuse, R156, R4 ;  /* 0x0000009c9004723c */ /* 0x048fee0000041804 */
[----:B------:R-:W-:Y:S01]  /*8e30*/  LDSM.16.M88.4 R148, [R180] ;  /* 0x00000000b494783b */ /* 0x000fe20000000200 */
[C---:B------:R-:W-:Y:S07]  /*8e40*/  HMMA.16816.F32.BF16 R8, R144.reuse, R158, R8 ;  /* 0x0000009e9008723c */ /* 0x040fee0000041808 */
[----:B-----5:R-:W3:Y:S01]  /*8e50*/  LDSM.16.M88.4 R168, [R172+0xc100] ;  /* 0x00c10000aca8783b */ /* 0x020ee20000000200 */
[C---:B----4-:R-:W-:Y:S07]  /*8e60*/  HMMA.16816.F32.BF16 R12, R144.reuse, R160, R12 ;  /* 0x000000a0900c723c */ /* 0x050fee000004180c */
[----:B------:R-:W4:Y:S01]  /*8e70*/  LDSM.16.M88.4 R140, [R172+0xc900] ;  /* 0x00c90000ac8c783b */ /* 0x000f220000000200 */
[C---:B------:R-:W-:Y:S07]  /*8e80*/  HMMA.16816.F32.BF16 R16, R144.reuse, R162, R16 ;  /* 0x000000a29010723c */ /* 0x040fee0000041810 */
[----:B------:R-:W5:Y:S01]  /*8e90*/  LDSM.16.M88.4 R152, [R172+0xd100] ;  /* 0x00d10000ac98783b */ /* 0x000f620000000200 */
[C---:B--2---:R-:W-:Y:S07]  /*8ea0*/  HMMA.16816.F32.BF16 R20, R144.reuse, R136, R20 ;  /* 0x000000889014723c */ /* 0x044fee0000041814 */
[----:B------:R-:W2:Y:S01]  /*8eb0*/  LDSM.16.M88.4 R156, [R172+0xd900] ;  /* 0x00d90000ac9c783b */ /* 0x000ea20000000200 */
[C---:B------:R-:W-:Y:S07]  /*8ec0*/  HMMA.16816.F32.BF16 R24, R144.reuse, R138, R24 ;  /* 0x0000008a9018723c */ /* 0x040fee0000041818 */
[----:B------:R-:W-:Y:S01]  /*8ed0*/  LDSM.16.M88.4 R136, [R186+0x4000] ;  /* 0x00400000ba88783b */ /* 0x000fe20000000200 */
[C---:B-1----:R-:W-:Y:S07]  /*8ee0*/  HMMA.16816.F32.BF16 R28, R144.reuse, R164, R28 ;  /* 0x000000a4901c723c */ /* 0x042fee000004181c */
[----:B------:R-:W-:Y:S01]  /*8ef0*/  LDSM.16.M88.4 R160, [R184+UR4+0xe900] ;  /* 0x00e90004b8a0783b */ /* 0x000fe20008000200 */
[----:B------:R-:W-:Y:S07]  /*8f00*/  HMMA.16816.F32.BF16 R32, R144, R166, R32 ;  /* 0x000000a69020723c */ /* 0x000fee0000041820 */
[----:B------:R-:W1:Y:S01]  /*8f10*/  LDSM.16.M88.4 R144, [R184+UR4+0xe100] ;  /* 0x00e10004b890783b */ /* 0x000e620008000200 */
[C---:B---3--:R-:W-:Y:S07]  /*8f20*/  HMMA.16816.F32.BF16 R4, R148.reuse, R168, R4 ;  /* 0x000000a89404723c */ /* 0x048fee0000041804 */
[----:B------:R-:W-:Y:S01]  /*8f30*/  LDSM.16.M88.4 R164, [R182+0x4000] ;  /* 0x00400000b6a4783b */ /* 0x000fe20000000200 */
[C---:B------:R-:W-:Y:S07]  /*8f40*/  HMMA.16816.F32.BF16 R8, R148.reuse, R170, R8 ;  /* 0x000000aa9408723c */ /* 0x040fee0000041808 */
[----:B------:R-:W-:Y:S01]  /*8f50*/  LDSM.16.M88.4 R168, [R173+0xe100] ;  /* 0x00e10000ada8783b */ /* 0x000fe20000000200 */
[C---:B----4-:R-:W-:Y:S08]  /*8f60*/  HMMA.16816.F32.BF16 R12, R148.reuse, R140, R12 ;  /* 0x0000008c940c723c */ /* 0x050ff0000004180c */
[C---:B------:R-:W-:Y:S01]  /*8f70*/  HMMA.16816.F32.BF16 R16, R148.reuse, R142, R16 ;  /* 0x0000008e9410723c */ /* 0x040fe20000041810 */
[----:B------:R-:W3:Y:S07]  /*8f80*/  LDSM.16.M88.4 R140, [R184+UR4+0xf100] ;  /* 0x00f10004b88c783b */ /* 0x000eee0008000200 */
[C---:B-----5:R-:W-:Y:S08]  /*8f90*/  HMMA.16816.F32.BF16 R20, R148.reuse, R152, R20 ;  /* 0x000000989414723c */ /* 0x060ff00000041814 */
[C---:B------:R-:W-:Y:S01]  /*8fa0*/  HMMA.16816.F32.BF16 R24, R148.reuse, R154, R24 ;  /* 0x0000009a9418723c */ /* 0x040fe20000041818 */
[----:B------:R-:W4:Y:S07]  /*8fb0*/  LDSM.16.M88.4 R152, [R184+UR4+0xf900] ;  /* 0x00f90004b898783b */ /* 0x000f2e0008000200 */
[C---:B--2---:R-:W-:Y:S08]  /*8fc0*/  HMMA.16816.F32.BF16 R28, R148.reuse, R156, R28 ;  /* 0x0000009c941c723c */ /* 0x044ff0000004181c */
[----:B------:R-:W-:Y:S01]  /*8fd0*/  HMMA.16816.F32.BF16 R32, R148, R158, R32 ;  /* 0x0000009e9420723c */ /* 0x000fe20000041820 */
[----:B------:R-:W2:Y:S07]  /*8fe0*/  LDSM.16.M88.4 R148, [R173+0xe900] ;  /* 0x00e90000ad94783b */ /* 0x000eae0000000200 */
[C---:B-1----:R-:W-:Y:S01]  /*8ff0*/  HMMA.16816.F32.BF16 R4, R136.reuse, R144, R4 ;  /* 0x000000908804723c */ /* 0x042fe20000041804 */
[----:B------:R-:W-:Y:S07]  /*9000*/  LDSM.16.M88.4 R156, [R173+0xf900] ;  /* 0x00f90000ad9c783b */ /* 0x000fee0000000200 */
[C---:B------:R-:W-:Y:S01]  /*9010*/  HMMA.16816.F32.BF16 R8, R136.reuse, R146, R8 ;  /* 0x000000928808723c */ /* 0x040fe20000041808 */
        /* <DEDUP_REMOVED lines=8> */
[----:B------:R-:W-:Y:S01]  /*90a0*/  HMMA.16816.F32.BF16 R32, R136, R154, R32 ;  /* 0x0000009a8820723c */ /* 0x000fe20000041820 */
[----:B------:R-:W4:Y:S07]  /*90b0*/  LDSM.16.M88.4 R136, [R0+0xe900] ;  /* 0x00e900000088783b */ /* 0x000f2e0000000200 */
[C---:B------:R-:W-:Y:S01]  /*90c0*/  HMMA.16816.F32.BF16 R4, R164.reuse, R168, R4 ;  /* 0x000000a8a404723c */ /* 0x040fe20000041804 */
[----:B------:R-:W-:Y:S07]  /*90d0*/  LDSM.16.M88.4 R152, [R180+0x4000] ;  /* 0x00400000b498783b */ /* 0x000fee0000000200 */
[C---:B------:R-:W-:Y:S01]  /*90e0*/  HMMA.16816.F32.BF16 R8, R164.reuse, R170, R8 ;  /* 0x000000aaa408723c */ /* 0x040fe20000041808 */
[----:B------:R-:W-:Y:S07]  /*90f0*/  LDSM.16.M88.4 R168, [R172+0xe100] ;  /* 0x00e10000aca8783b */ /* 0x000fee0000000200 */
        /* <DEDUP_REMOVED lines=8> */
[----:B------:R-:W5:Y:S07]  /*9180*/  LDSM.16.M88.4 R156, [R2+0xe900] ;  /* 0x00e90000029c783b */ /* 0x000f6e0000000200 */
[C---:B---3--:R-:W-:Y:S01]  /*9190*/  HMMA.16816.F32.BF16 R4, R140.reuse, R160, R4 ;  /* 0x000000a08c04723c */ /* 0x048fe20000041804 */
[----:B------:R-:W-:Y:S07]  /*91a0*/  LDSM.16.M88.4 R164, [R184+UR4+0x11100] ;  /* 0x01110004b8a4783b */ /* 0x000fee0008000200 */
[C---:B------:R-:W-:Y:S01]  /*91b0*/  HMMA.16816.F32.BF16 R8, R140.reuse, R162, R8 ;  /* 0x000000a28c08723c */ /* 0x040fe20000041808 */
[----:B------:R-:W-:Y:S07]  /*91c0*/  LDSM.16.M88.4 R160, [R184+UR4+0x10900] ;  /* 0x01090004b8a0783b */ /* 0x000fee0008000200 */
[C---:B----4-:R-:W-:Y:S08]  /*91d0*/  HMMA.16816.F32.BF16 R12, R140.reuse, R136, R12 ;  /* 0x000000888c0c723c */ /* 0x050ff0000004180c */
[C---:B------:R-:W-:Y:S01]  /*91e0*/  HMMA.16816.F32.BF16 R16, R140.reuse, R138, R16 ;  /* 0x0000008a8c10723c */ /* 0x040fe20000041810 */
[----:B------:R-:W3:Y:S07]  /*91f0*/  LDSM.16.M88.4 R136, [R2+0xf100] ;  /* 0x00f100000288783b */ /* 0x000eee0000000200 */
[C---:B--2---:R-:W-:Y:S08]  /*9200*/  HMMA.16816.F32.BF16 R20, R140.reuse, R148, R20 ;  /* 0x000000948c14723c */ /* 0x044ff00000041814 */
[C---:B------:R-:W-:Y:S01]  /*9210*/  HMMA.16816.F32.BF16 R24, R140.reuse, R150, R24 ;  /* 0x000000968c18723c */ /* 0x040fe20000041818 */
[----:B------:R-:W2:Y:S07]  /*9220*/  LDSM.16.M88.4 R148, [R2+0xf900] ;  /* 0x00f900000294783b */ /* 0x000eae0000000200 */
[C---:B-1----:R-:W-:Y:S08]  /*9230*/  HMMA.16816.F32.BF16 R28, R140.reuse, R144, R28 ;  /* 0x000000908c1c723c */ /* 0x042ff0000004181c */
[----:B------:R-:W-:Y:S01]  /*9240*/  HMMA.16816.F32.BF16 R32, R140, R146, R32 ;  /* 0x000000928c20723c */ /* 0x000fe20000041820 */
[----:B------:R-:W-:Y:S07]  /*9250*/  LDSM.16.M88.4 R140, [R186+0x8000] ;  /* 0x00800000ba8c783b */ /* 0x000fee0000000200 */
[C---:B------:R-:W-:Y:S01]  /*9260*/  HMMA.16816.F32.BF16 R4, R152.reuse, R168, R4 ;  /* 0x000000a89804723c */ /* 0x040fe20000041804 */
[----:B------:R-:W1:Y:S07]  /*9270*/  LDSM.16.M88.4 R144, [R184+UR4+0x10100] ;  /* 0x01010004b890783b */ /* 0x000e6e0008000200 */
[C---:B------:R-:W-:Y:S01]  /*9280*/  HMMA.16816.F32.BF16 R8, R152.reuse, R170, R8 ;  /* 0x000000aa9808723c */ /* 0x040fe20000041808 */
[----:B------:R-:W-:Y:S07]  /*9290*/  LDSM.16.M88.4 R168, [R173+0x10100] ;  /* 0x01010000ada8783b */ /* 0x000fee0000000200 */
[C---:B-----5:R-:W-:Y:S08]  /*92a0*/  HMMA.16816.F32.BF16 R12, R152.reuse, R156, R12 ;  /* 0x0000009c980c723c */ /* 0x060ff0000004180c */
[C---:B------:R-:W-:Y:S01]  /*92b0*/  HMMA.16816.F32.BF16 R16, R152.reuse, R158, R16 ;  /* 0x0000009e9810723c */ /* 0x040fe20000041810 */
[----:B------:R-:W4:Y:S07]  /*92c0*/  LDSM.16.M88.4 R156, [R184+UR4+0x11900] ;  /* 0x01190004b89c783b */ /* 0x000f2e0008000200 */
[C---:B---3--:R-:W-:Y:S08]  /*92d0*/  HMMA.16816.F32.BF16 R20, R152.reuse, R136, R20 ;  /* 0x000000889814723c */ /* 0x048ff00000041814 */
[C---:B------:R-:W-:Y:S01]  /*92e0*/  HMMA.16816.F32.BF16 R24, R152.reuse, R138, R24 ;  /* 0x0000008a9818723c */ /* 0x040fe20000041818 */
[----:B------:R-:W3:Y:S07]  /*92f0*/  LDSM.16.M88.4 R136, [R182+0x8000] ;  /* 0x00800000b688783b */ /* 0x000eee0000000200 */
[C---:B--2---:R-:W-:Y:S08]  /*9300*/  HMMA.16816.F32.BF16 R28, R152.reuse, R148, R28 ;  /* 0x00000094981c723c */ /* 0x044ff0000004181c */
[----:B------:R-:W-:Y:S01]  /*9310*/  HMMA.16816.F32.BF16 R32, R152, R150, R32 ;  /* 0x000000969820723c */ /* 0x000fe20000041820 */
[----:B------:R-:W2:Y:S07]  /*9320*/  LDSM.16.M88.4 R148, [R173+0x10900] ;  /* 0x01090000ad94783b */ /* 0x000eae0000000200 */
[C---:B-1----:R-:W-:Y:S01]  /*9330*/  HMMA.16816.F32.BF16 R4, R140.reuse, R144, R4 ;  /* 0x000000908c04723c */ /* 0x042fe20000041804 */
[----:B------:R-:W-:Y:S07]  /*9340*/  LDSM.16.M88.4 R152, [R173+0x11900] ;  /* 0x01190000ad98783b */ /* 0x000fee0000000200 */
[C---:B------:R-:W-:Y:S01]  /*9350*/  HMMA.16816.F32.BF16 R8, R140.reuse, R146, R8 ;  /* 0x000000928c08723c */ /* 0x040fe20000041808 */
[----:B------:R-:W1:Y:S07]  /*9360*/  LDSM.16.M88.4 R144, [R173+0x11100] ;  /* 0x01110000ad90783b */ /* 0x000e6e0000000200 */
[C---:B------:R-:W-:Y:S01]  /*9370*/  HMMA.16816.F32.BF16 R12, R140.reuse, R160, R12 ;  /* 0x000000a08c0c723c */ /* 0x040fe2000004180c */
[----:B------:R-:W-:Y:S07]  /*9380*/  LDSM.16.M88.4 R172, [R172+0x10100] ;  /* 0x01010000acac783b */ /* 0x000fee0000000200 */
        /* <DEDUP_REMOVED lines=8> */
[C---:B---3--:R-:W-:Y:S01]  /*9410*/  HMMA.16816.F32.BF16 R4, R136.reuse, R168, R4 ;  /* 0x000000a88804723c */ /* 0x048fe20000041804 */
[----:B------:R-:W3:Y:S07]  /*9420*/  LDSM.16.M88.4 R156, [R0+0x11100] ;  /* 0x01110000009c783b */ /* 0x000eee0000000200 */
[C---:B------:R-:W-:Y:S01]  /*9430*/  HMMA.16816.F32.BF16 R8, R136.reuse, R170, R8 ;  /* 0x000000aa8808723c */ /* 0x040fe20000041808 */
[----:B------:R-:W-:Y:S07]  /*9440*/  LDSM.16.M88.4 R168, [R180+0x8000] ;  /* 0x00800000b4a8783b */ /* 0x000fee0000000200 */
[C---:B--2---:R-:W-:Y:S08]  /*9450*/  HMMA.16816.F32.BF16 R12, R136.reuse, R148, R12 ;  /* 0x00000094880c723c */ /* 0x044ff0000004180c */
[C---:B------:R-:W-:Y:S01]  /*9460*/  HMMA.16816.F32.BF16 R16, R136.reuse, R150, R16 ;  /* 0x000000968810723c */ /* 0x040fe20000041810 */
[----:B------:R-:W2:Y:S07]  /*9470*/  LDSM.16.M88.4 R148, [R0+0x11900] ;  /* 0x011900000094783b */ /* 0x000eae0000000200 */
[C---:B-1----:R-:W-:Y:S08]  /*9480*/  HMMA.16816.F32.BF16 R20, R136.reuse, R144, R20 ;  /* 0x000000908814723c */ /* 0x042ff00000041814 */
[C---:B------:R-:W-:Y:S01]  /*9490*/  HMMA.16816.F32.BF16 R24, R136.reuse, R146, R24 ;  /* 0x000000928818723c */ /* 0x040fe20000041818 */
[----:B------:R-:W-:Y:S07]  /*94a0*/  LDSM.16.M88.4 R144, [R2+0x11900] ;  /* 0x011900000290783b */ /* 0x000fee0000000200 */
[C---:B------:R-:W-:Y:S08]  /*94b0*/  HMMA.16816.F32.BF16 R28, R136.reuse, R152, R28 ;  /* 0x00000098881c723c */ /* 0x040ff0000004181c */
[----:B------:R-:W-:Y:S01]  /*94c0*/  HMMA.16816.F32.BF16 R32, R136, R154, R32 ;  /* 0x0000009a8820723c */ /* 0x000fe20000041820 */
[----:B------:R-:W1:Y:S07]  /*94d0*/  LDSM.16.M88.4 R136, [R2+0x10900] ;  /* 0x010900000288783b */ /* 0x000e6e0000000200 */
[C---:B-----5:R-:W-:Y:S08]  /*94e0*/  HMMA.16816.F32.BF16 R4, R160.reuse, R164, R4 ;  /* 0x000000a4a004723c */ /* 0x060ff00000041804 */
[C---:B------:R-:W-:Y:S08]  /*94f0*/  HMMA.16816.F32.BF16 R8, R160.reuse, R166, R8 ;  /* 0x000000a6a008723c */ /* 0x040ff00000041808 */
[C---:B----4-:R-:W-:Y:S08]  /*9500*/  HMMA.16816.F32.BF16 R12, R160.reuse, R140, R12 ;  /* 0x0000008ca00c723c */ /* 0x050ff0000004180c */
[C---:B------:R-:W-:Y:S01]  /*9510*/  HMMA.16816.F32.BF16 R16, R160.reuse, R142, R16 ;  /* 0x0000008ea010723c */ /* 0x040fe20000041810 */
[----:B------:R-:W4:Y:S01]  /*9520*/  LDSM.16.M88.4 R140, [R2+0x11100] ;  /* 0x01110000028c783b */ /* 0x000f220000000200 */
[----:B------:R-:W-:Y:S06]  /*9530*/  DEPBAR.LE SB0, 0x2 ;  /* 0x000080800000791a */ /* 0x000fec0000000000 */
[C---:B---3--:R-:W-:Y:S01]  /*9540*/  HMMA.16816.F32.BF16 R20, R160.reuse, R156, R20 ;  /* 0x0000009ca014723c */ /* 0x048fe20000041814 */
[----:B------:R-:W-:Y:S07]  /*9550*/  BAR.SYNC.DEFER_BLOCKING 0x0 ;  /* 0x0000000000007b1d */ /* 0x000fee0000010000 */
[C---:B------:R-:W-:Y:S08]  /*9560*/  HMMA.16816.F32.BF16 R24, R160.reuse, R158, R24 ;  /* 0x0000009ea018723c */ /* 0x040ff00000041818 */
[C---:B--2---:R-:W-:Y:S08]  /*9570*/  HMMA.16816.F32.BF16 R28, R160.reuse, R148, R28 ;  /* 0x00000094a01c723c */ /* 0x044ff0000004181c */
[----:B------:R-:W-:Y:S01]  /*9580*/  HMMA.16816.F32.BF16 R32, R160, R150, R32 ;  /* 0x00000096a020723c */ /* 0x000fe20000041820 */
[----:B------:R-:W-:Y:S07]  /*9590*/  LDSM.16.MT88.4 R148, [R135+UR4+0x2900] ;  /* 0x002900048794783b */ /* 0x000fee0008004200 */
[C---:B------:R-:W-:Y:S08]  /*95a0*/  HMMA.16816.F32.BF16 R4, R168.reuse, R172, R4 ;  /* 0x000000aca804723c */ /* 0x040ff00000041804 */
        /* <DEDUP_REMOVED lines=50> */
[----:B------:R-:W1:Y:S01]  /*98d0*/  LDSM.16.MT88.4 R136, [R135+UR4+0x100] ;  /* 0x000100048788783b */ /* 0x000e620008004200 */
[--C-:B------:R-:W-:Y:S01]  /*98e0*/  FFMA.FTZ R159, R4, c[0x0][0x2d0], -R166.reuse ;  /* 0x0000b400049f7a23 */ /* 0x100fe200000108a6 */
[----:B------:R-:W-:Y:S01]  /*98f0*/  IADD3 R4, R135, UR4, RZ ;  /* 0x0000000487047c10 */ /* 0x000fe2000fffe0ff */
[C---:B------:R-:W-:Y:S02]  /*9900*/  FADD.FTZ R133, -R0.reuse, R3 ;  /* 0x0000000300857221 */ /* 0x040fe40000010100 */
[----:B------:R-:W-:Y:S01]  /*9910*/  FMUL.FTZ R165, R0, c[0x0][0x2d0] ;  /* 0x0000b40000a57a20 */ /* 0x000fe20000410000 */
[----:B------:R-:W2:Y:S01]  /*9920*/  MUFU.EX2 R132, R132 ;  /* 0x0000008400847308 */ /* 0x000ea20000000800 */
[----:B------:R-:W-:Y:S01]  /*9930*/  FMUL.FTZ R3, R133, c[0x0][0x2d0] ;  /* 0x0000b40085037a20 */ /* 0x000fe20000410000 */
[----:B------:R-:W-:Y:S01]  /*9940*/  IADD3 R133, R183, R4, RZ ;  /* 0x00000004b7857210 */ /* 0x000fe20007ffe0ff */
[--C-:B------:R-:W-:Y:S02]  /*9950*/  FFMA.FTZ R162, R5, c[0x0][0x2d0], -R166.reuse ;  /* 0x0000b40005a27a23 */ /* 0x100fe400000108a6 */
[--C-:B------:R-:W-:Y:S02]  /*9960*/  FFMA.FTZ R157, R8, c[0x0][0x2d0], -R166.reuse ;  /* 0x0000b400089d7a23 */ /* 0x100fe400000108a6 */
[--C-:B------:R-:W-:Y:S01]  /*9970*/  FFMA.FTZ R160, R9, c[0x0][0x2d0], -R166.reuse ;  /* 0x0000b40009a07a23 */ /* 0x100fe200000108a6 */
[----:B------:R-:W3:Y:S01]  /*9980*/  LDSM.16.MT88.4 R140, [R133+0x100] ;  /* 0x00010000858c783b */ /* 0x000ee20000004200 */
[--C-:B------:R-:W-:Y:S01]  /*9990*/  FFMA.FTZ R164, R6, c[0x0][0x2d0], -R165.reuse ;  /* 0x0000b40006a47a23 */ /* 0x100fe200000108a5 */
[----:B------:R-:W4:Y:S01]  /*99a0*/  MUFU.EX2 R3, R3 ;  /* 0x0000000300037308 */ /* 0x000f220000000800 */
[--C-:B------:R-:W-:Y:S02]  /*99b0*/  FFMA.FTZ R161, R7, c[0x0][0x2d0], -R165.reuse ;  /* 0x0000b40007a17a23 */ /* 0x100fe400000108a5 */
[--C-:B------:R-:W-:Y:S02]  /*99c0*/  FFMA.FTZ R163, R10, c[0x0][0x2d0], -R165.reuse ;  /* 0x0000b4000aa37a23 */ /* 0x100fe400000108a5 */
[--C-:B------:R-:W-:Y:S01]  /*99d0*/  FFMA.FTZ R158, R11, c[0x0][0x2d0], -R165.reuse ;  /* 0x0000b4000b9e7a23 */ /* 0x100fe200000108a5 */
[----:B------:R-:W-:Y:S01]  /*99e0*/  LDSM.16.MT88.4 R144, [R133+0x900] ;  /* 0x000900008590783b */ /* 0x000fe20000004200 */
[--C-:B------:R-:W-:Y:S02]  /*99f0*/  FFMA.FTZ R169, R16, c[0x0][0x2d0], -R166.reuse ;  /* 0x0000b40010a97a23 */ /* 0x100fe400000108a6 */
[--C-:B------:R-:W-:Y:S01]  /*9a00*/  FFMA.FTZ R170, R17, c[0x0][0x2d0], -R166.reuse ;  /* 0x0000b40011aa7a23 */ /* 0x100fe200000108a6 */
[----:B------:R-:W-:Y:S01]  /*9a10*/  MUFU.EX2 R159, R159 ;  /* 0x0000009f009f7308 */ /* 0x000fe20000000800 */
[--C-:B------:R-:W-:Y:S02]  /*9a20*/  FFMA.FTZ R173, R18, c[0x0][0x2d0], -R165.reuse ;  /* 0x0000b40012ad7a23 */ /* 0x100fe400000108a5 */
[--C-:B------:R-:W-:Y:S01]  /*9a30*/  FFMA.FTZ R174, R19, c[0x0][0x2d0], -R165.reuse ;  /* 0x0000b40013ae7a23 */ /* 0x100fe200000108a5 */
[----:B------:R-:W-:Y:S01]  /*9a40*/  LDSM.16.MT88.4 R152, [R133+0x2900] ;  /* 0x002900008598783b */ /* 0x000fe20000004200 */
[C---:B--2---:R-:W-:Y:S02]  /*9a50*/  FMUL.FTZ R4, R132.reuse, R128 ;  /* 0x0000008084047220 */ /* 0x044fe40000410000 */
[C---:B------:R-:W-:Y:S02]  /*9a60*/  FMUL.FTZ R5, R132.reuse, R129 ;  /* 0x0000008184057220 */ /* 0x040fe40000410000 */
[C---:B------:R-:W-:Y:S01]  /*9a70*/  FMUL.FTZ R8, R132.reuse, R124 ;  /* 0x0000007c84087220 */ /* 0x040fe20000410000 */
[----:B------:R-:W2:Y:S01]  /*9a80*/  MUFU.EX2 R162, R162 ;  /* 0x000000a200a27308 */ /* 0x000ea20000000800 */
[C---:B------:R-:W-:Y:S01]  /*9a90*/  FMUL.FTZ R9, R132.reuse, R125 ;  /* 0x0000007d84097220 */ /* 0x040fe20000410000 */
[----:B------:R-:W-:Y:S01]  /*9aa0*/  LDSM.16.MT88.4 R16, [R134+UR4+0x900] ;  /* 0x000900048610783b */ /* 0x000fe20008004200 */
[C---:B------:R-:W-:Y:S02]  /*9ab0*/  FMUL.FTZ R100, R132.reuse, R100 ;  /* 0x0000006484647220 */ /* 0x040fe40000410000 */
[C---:B----4-:R-:W-:Y:S02]  /*9ac0*/  FMUL.FTZ R6, R3.reuse, R130 ;  /* 0x0000008203067220 */ /* 0x050fe40000410000 */
[C---:B------:R-:W-:Y:S02]  /*9ad0*/  FMUL.FTZ R7, R3.reuse, R131 ;  /* 0x0000008303077220 */ /* 0x040fe40000410000 */
[C---:B------:R-:W-:Y:S01]  /*9ae0*/  FMUL.FTZ R10, R3.reuse, R126 ;  /* 0x0000007e030a7220 */ /* 0x040fe20000410000 */
[----:B------:R-:W-:Y:S01]  /*9af0*/  MUFU.EX2 R157, R157 ;  /* 0x0000009d009d7308 */ /* 0x000fe20000000800 */
[C---:B------:R-:W-:Y:S02]  /*9b00*/  FMUL.FTZ R11, R3.reuse, R127 ;  /* 0x0000007f030b7220 */ /* 0x040fe40000410000 */
[----:B------:R-:W4:Y:S01]  /*9b10*/  LDSM.16.MT88.4 R124, [R134+UR4+0x100] ;  /* 0x00010004867c783b */ /* 0x000f220008004200 */
[C---:B------:R-:W-:Y:S02]  /*9b20*/  FMUL.FTZ R101, R132.reuse, R101 ;  /* 0x0000006584657220 */ /* 0x040fe40000410000 */
[C---:B------:R-:W-:Y:S02]  /*9b30*/  FMUL.FTZ R102, R3.reuse, R102 ;  /* 0x0000006603667220 */ /* 0x040fe40000410000 */
[C---:B------:R-:W-:Y:S02]  /*9b40*/  FMUL.FTZ R103, R3.reuse, R103 ;  /* 0x0000006703677220 */ /* 0x040fe40000410000 */
[----:B------:R-:W5:Y:S01]  /*9b50*/  MUFU.EX2 R160, R160 ;  /* 0x000000a000a07308 */ /* 0x000f620000000800 */
[C---:B------:R-:W-:Y:S02]  /*9b60*/  FMUL.FTZ R104, R132.reuse, R104 ;  /* 0x0000006884687220 */ /* 0x040fe40000410000 */
[----:B------:R-:W-:Y:S01]  /*9b70*/  FMUL.FTZ R105, R132, R105 ;  /* 0x0000006984697220 */ /* 0x000fe20000410000 */
[----:B--2---:R-:W-:Y:S01]  /*9b80*/  F2FP.BF16.PACK_AB R128, R162, R159 ;  /* 0x0000009fa280723e */ /* 0x004fe200000010ff */
        /* <DEDUP_REMOVED lines=10> */
[C---:B------:R-:W-:Y:S02]  /*9c30*/  FMUL.FTZ R114, R3.reuse, R114 ;  /* 0x0000007203727220 */ /* 0x040fe40000410000 */
[C---:B------:R-:W-:Y:S01]  /*9c40*/  FMUL.FTZ R115, R3.reuse, R115 ;  /* 0x0000007303737220 */ /* 0x040fe20000410000 */
[----:B-----5:R-:W-:Y:S01]  /*9c50*/  F2FP.BF16.PACK_AB R130, R160, R157 ;  /* 0x0000009da082723e */ /* 0x020fe200000010ff */
        /* <DEDUP_REMOVED lines=9> */
[----:B------:R-:W5:Y:S01]  /*9cf0*/  MUFU.EX2 R158, R158 ;  /* 0x0000009e009e7308 */ /* 0x000f620000000800 */
[C---:B------:R-:W-:Y:S02]  /*9d00*/  FMUL.FTZ R36, R132.reuse, R36 ;  /* 0x0000002484247220 */ /* 0x040fe40000410000 */
[----:B------:R-:W-:Y:S01]  /*9d10*/  FMUL.FTZ R37, R132, R37 ;  /* 0x0000002584257220 */ /* 0x000fe20000410000 */
[----:B--2---:R-:W-:Y:S01]  /*9d20*/  F2FP.BF16.PACK_AB R129, R161, R164 ;  /* 0x000000a4a181723e */ /* 0x004fe200000010ff */
[C---:B------:R-:W-:Y:S02]  /*9d30*/  FMUL.FTZ R38, R3.reuse, R38 ;  /* 0x0000002603267220 */ /* 0x040fe40000410000 */
[----:B------:R-:W-:Y:S02]  /*9d40*/  FMUL.FTZ R39, R3, R39 ;  /* 0x0000002703277220 */ /* 0x000fe40000410000 */
[--C-:B------:R-:W-:Y:S01]  /*9d50*/  FFMA.FTZ R175, R28, c[0x0][0x2d0], -R166.reuse ;  /* 0x0000b4001caf7a23 */ /* 0x100fe200000108a6 */
[----:B------:R-:W-:Y:S01]  /*9d60*/  MUFU.EX2 R169, R169 ;  /* 0x000000a900a97308 */ /* 0x000fe20000000800 */
[--C-:B------:R-:W-:Y:S02]  /*9d70*/  FFMA.FTZ R208, R29, c[0x0][0x2d0], -R166.reuse ;  /* 0x0000b4001dd07a23 */ /* 0x100fe400000108a6 */
[--C-:B------:R-:W-:Y:S02]  /*9d80*/  FFMA.FTZ R207, R32, c[0x0][0x2d0], -R166.reuse ;  /* 0x0000b40020cf7a23 */ /* 0x100fe400000108a6 */
[--C-:B------:R-:W-:Y:S02]  /*9d90*/  FFMA.FTZ R209, R30, c[0x0][0x2d0], -R165.reuse ;  /* 0x0000b4001ed17a23 */ /* 0x100fe400000108a5 */
[--C-:B------:R-:W-:Y:S02]  /*9da0*/  FFMA.FTZ R210, R31, c[0x0][0x2d0], -R165.reuse ;  /* 0x0000b4001fd27a23 */ /* 0x100fe400000108a5 */
[----:B------:R-:W-:Y:S01]  /*9db0*/  LDSM.16.MT88.4 R28, [R133+0x1900] ;  /* 0x00190000851c783b */ /* 0x000fe20000004200 */
[--C-:B------:R-:W-:Y:S01]  /*9dc0*/  FFMA.FTZ R211, R34, c[0x0][0x2d0], -R165.reuse ;  /* 0x0000b40022d37a23 */ /* 0x100fe200000108a5 */
[----:B------:R-:W2:Y:S01]  /*9dd0*/  MUFU.EX2 R170, R170 ;  /* 0x000000aa00aa7308 */ /* 0x000ea20000000800 */
[----:B------:R-:W-:Y:S01]  /*9de0*/  FMUL.FTZ R40, R132, R40 ;  /* 0x0000002884287220 */ /* 0x000fe20000410000 */
[----:B-----5:R-:W-:Y:S01]  /*9df0*/  F2FP.BF16.PACK_AB R131, R158, R163 ;  /* 0x000000a39e83723e */ /* 0x020fe200000010ff */
[C---:B------:R-:W-:Y:S02]  /*9e00*/  FMUL.FTZ R41, R132.reuse, R41 ;  /* 0x0000002984297220 */ /* 0x040fe40000410000 */
[C---:B------:R-:W-:Y:S02]  /*9e10*/  FMUL.FTZ R42, R3.reuse, R42 ;  /* 0x0000002a032a7220 */ /* 0x040fe40000410000 */
[----:B------:R-:W-:Y:S02]  /*9e20*/  FMUL.FTZ R43, R3, R43 ;  /* 0x0000002b032b7220 */ /* 0x000fe40000410000 */
[C---:B-1----:R-:W-:Y:S01]  /*9e30*/  HMMA.16816.F32.BF16 R4, R128.reuse, R136, R4 ;  /* 0x000000888004723c */ /* 0x042fe20000041804 */
[----:B------:R-:W-:Y:S04]  /*9e40*/  MUFU.EX2 R173, R173 ;  /* 0x000000ad00ad7308 */ /* 0x000fe80000000800 */
[----:B------:R-:W-:Y:S02]  /*9e50*/  FMUL.FTZ R44, R132, R44 ;  /* 0x0000002c842c7220 */ /* 0x000fe40000410000 */
[----:B------:R-:W-:Y:S01]  /*9e60*/  IADD3 R136, R134, UR4, RZ ;  /* 0x0000000486887c10 */ /* 0x000fe2000fffe0ff */
[C---:B------:R-:W-:Y:S03]  /*9e70*/  HMMA.16816.F32.BF16 R8, R128.reuse, R138, R8 ;  /* 0x0000008a8008723c */ /* 0x040fe60000041808 */
[----:B------:R-:W1:Y:S01]  /*9e80*/  MUFU.EX2 R174, R174 ;  /* 0x000000ae00ae7308 */ /* 0x000e620000000800 */
[----:B------:R-:W-:Y:S01]  /*9e90*/  IADD3 R156, R183, R136, RZ ;  /* 0x00000088b79c7210 */ /* 0x000fe20007ffe0ff */
[C---:B------:R-:W-:Y:S02]  /*9ea0*/  FMUL.FTZ R45, R132.reuse, R45 ;  /* 0x0000002d842d7220 */ /* 0x040fe40000410000 */
[C---:B------:R-:W-:Y:S01]  /*9eb0*/  FMUL.FTZ R46, R3.reuse, R46 ;  /* 0x0000002e032e7220 */ /* 0x040fe20000410000 */
[C---:B---3--:R-:W-:Y:S01]  /*9ec0*/  HMMA.16816.F32.BF16 R100, R128.reuse, R140, R100 ;  /* 0x0000008c8064723c */ /* 0x048fe20000041864 */
[----:B------:R-:W3:Y:S03]  /*9ed0*/  LDSM.16.MT88.4 R136, [R156+0x100] ;  /* 0x000100009c88783b */ /* 0x000ee60000004200 */
[C---:B------:R-:W-:Y:S01]  /*9ee0*/  FMUL.FTZ R47, R3.reuse, R47 ;  /* 0x0000002f032f7220 */ /* 0x040fe20000410000 */
[----:B------:R-:W-:Y:S01]  /*9ef0*/  MUFU.EX2 R175, R175 ;  /* 0x000000af00af7308 */ /* 0x000fe20000000800 */
[C---:B------:R-:W-:Y:S02]  /*9f00*/  FMUL.FTZ R48, R132.reuse, R48 ;  /* 0x0000003084307220 */ /* 0x040fe40000410000 */
[C---:B------:R-:W-:Y:S01]  /*9f10*/  HMMA.16816.F32.BF16 R104, R128.reuse, R142, R104 ;  /* 0x0000008e8068723c */ /* 0x040fe20000041868 */
[----:B------:R-:W5:Y:S03]  /*9f20*/  LDSM.16.MT88.4 R140, [R135+UR4+0x2100] ;  /* 0x00210004878c783b */ /* 0x000f660008004200 */
        /* <DEDUP_REMOVED lines=11> */
[C---:B------:R-:W-:Y:S04]  /*9fe0*/  FMUL.FTZ R55, R3.reuse, R55 ;  /* 0x0000003703377220 */ /* 0x040fe80000410000 */
[C---:B------:R-:W-:Y:S01]  /*9ff0*/  FMUL.FTZ R56, R132.reuse, R56 ;  /* 0x0000003884387220 */ /* 0x040fe20000410000 */
[----:B------:R-:W-:Y:S01]  /*a000*/  MUFU.EX2 R209, R209 ;  /* 0x000000d100d17308 */ /* 0x000fe20000000800 */
[C---:B------:R-:W-:Y:S02]  /*a010*/  FMUL.FTZ R57, R132.reuse, R57 ;  /* 0x0000003984397220 */ /* 0x040fe40000410000 */
[C---:B------:R-:W-:Y:S01]  /*a020*/  FMUL.FTZ R58, R3.reuse, R58 ;  /* 0x0000003a033a7220 */ /* 0x040fe20000410000 */
[C---:B---3--:R-:W-:Y:S03]  /*a030*/  HMMA.16816.F32.BF16 R116, R128.reuse, R136, R116 ;  /* 0x000000888074723c */ /* 0x048fe60000041874 */
[C---:B------:R-:W-:Y:S02]  /*a040*/  FMUL.FTZ R59, R3.reuse, R59 ;  /* 0x0000003b033b7220 */ /* 0x040fe40000410000 */
[C---:B------:R-:W-:Y:S01]  /*a050*/  FMUL.FTZ R60, R132.reuse, R60 ;  /* 0x0000003c843c7220 */ /* 0x040fe20000410000 */
[----:B------:R-:W-:Y:S01]  /*a060*/  MUFU.EX2 R210, R210 ;  /* 0x000000d200d27308 */ /* 0x000fe20000000800 */
[C---:B------:R-:W-:Y:S01]  /*a070*/  FMUL.FTZ R61, R132.reuse, R61 ;  /* 0x0000003d843d7220 */ /* 0x040fe20000410000 */
[C---:B------:R-:W-:Y:S01]  /*a080*/  HMMA.16816.F32.BF16 R120, R128.reuse, R138, R120 ;  /* 0x0000008a8078723c */ /* 0x040fe20000041878 */
[----:B------:R-:W3:Y:S03]  /*a090*/  LDSM.16.MT88.4 R136, [R134+UR4+0x2100] ;  /* 0x002100048688783b */ /* 0x000ee60008004200 */
[C---:B------:R-:W-:Y:S02]  /*a0a0*/  FMUL.FTZ R62, R3.reuse, R62 ;  /* 0x0000003e033e7220 */ /* 0x040fe40000410000 */
[C---:B------:R-:W-:Y:S02]  /*a0b0*/  FMUL.FTZ R63, R3.reuse, R63 ;  /* 0x0000003f033f7220 */ /* 0x040fe40000410000 */
[C---:B-----5:R-:W-:Y:S01]  /*a0c0*/  HMMA.16816.F32.BF16 R36, R128.reuse, R140, R36 ;  /* 0x0000008c8024723c */ /* 0x060fe20000041824 */
[----:B------:R-:W-:Y:S03]  /*a0d0*/  MUFU.EX2 R211, R211 ;  /* 0x000000d300d37308 */ /* 0x000fe60000000800 */
[C---:B------:R-:W-:Y:S02]  /*a0e0*/  FMUL.FTZ R64, R132.reuse, R64 ;  /* 0x0000004084407220 */ /* 0x040fe40000410000 */
[C---:B------:R-:W-:Y:S02]  /*a0f0*/  FMUL.FTZ R65, R132.reuse, R65 ;  /* 0x0000004184417220 */ /* 0x040fe40000410000 */
[C---:B------:R-:W-:Y:S01]  /*a100*/  HMMA.16816.F32.BF16 R40, R128.reuse, R142, R40 ;  /* 0x0000008e8028723c */ /* 0x040fe20000041828 */
[----:B------:R-:W5:Y:S03]  /*a110*/  LDSM.16.MT88.4 R140, [R156+0x2100] ;  /* 0x002100009c8c783b */ /* 0x000f660000004200 */
[C---:B------:R-:W-:Y:S02]  /*a120*/  FMUL.FTZ R66, R3.reuse, R66 ;  /* 0x0000004203427220 */ /* 0x040fe40000410000 */
[C---:B------:R-:W-:Y:S02]  /*a130*/  FMUL.FTZ R67, R3.reuse, R67 ;  /* 0x0000004303437220 */ /* 0x040fe40000410000 */
[C---:B----4-:R-:W-:Y:S04]  /*a140*/  HMMA.16816.F32.BF16 R44, R128.reuse, R124, R44 ;  /* 0x0000007c802c723c */ /* 0x050fe8000004182c */
[C---:B------:R-:W-:Y:S02]  /*a150*/  FMUL.FTZ R68, R132.reuse, R68 ;  /* 0x0000004484447220 */ /* 0x040fe40000410000 */
[C---:B------:R-:W-:Y:S02]  /*a160*/  FMUL.FTZ R69, R132.reuse, R69 ;  /* 0x0000004584457220 */ /* 0x040fe40000410000 */
[C---:B------:R-:W-:Y:S01]  /*a170*/  HMMA.16816.F32.BF16 R48, R128.reuse, R126, R48 ;  /* 0x0000007e8030723c */ /* 0x040fe20000041830 */
[----:B------:R-:W4:Y:S03]  /*a180*/  LDSM.16.MT88.4 R124, [R135+UR4+0x4100] ;  /* 0x00410004877c783b */ /* 0x000f260008004200 */
        /* <DEDUP_REMOVED lines=11> */
[C---:B-----5:R-:W-:Y:S04]  /*a240*/  HMMA.16816.F32.BF16 R60, R128.reuse, R140, R60 ;  /* 0x0000008c803c723c */ /* 0x060fe8000004183c */
[C---:B------:R-:W-:Y:S02]  /*a250*/  FMUL.FTZ R78, R3.reuse, R78 ;  /* 0x0000004e034e7220 */ /* 0x040fe40000410000 */
[C---:B------:R-:W-:Y:S02]  /*a260*/  FMUL.FTZ R79, R3.reuse, R79 ;  /* 0x0000004f034f7220 */ /* 0x040fe40000410000 */
[C---:B------:R-:W-:Y:S01]  /*a270*/  HMMA.16816.F32.BF16 R64, R128.reuse, R142, R64 ;  /* 0x0000008e8040723c */ /* 0x040fe20000041840 */
[----:B------:R-:W5:Y:S03]  /*a280*/  LDSM.16.MT88.4 R140, [R134+UR4+0x4100] ;  /* 0x00410004868c783b */ /* 0x000f660008004200 */
        /* <DEDUP_REMOVED lines=8> */
[----:B------:R-:W-:Y:S02]  /*a310*/  FMUL.FTZ R85, R132, R85 ;  /* 0x0000005584557220 */ /* 0x000fe40000410000 */
[C---:B------:R-:W-:Y:S01]  /*a320*/  FMUL.FTZ R86, R3.reuse, R86 ;  /* 0x0000005603567220 */ /* 0x040fe20000410000 */
[C---:B---3--:R-:W-:Y:S03]  /*a330*/  HMMA.16816.F32.BF16 R76, R128.reuse, R136, R76 ;  /* 0x00000088804c723c */ /* 0x048fe6000004184c */
[----:B------:R-:W-:Y:S02]  /*a340*/  FMUL.FTZ R87, R3, R87 ;  /* 0x0000005703577220 */ /* 0x000fe40000410000 */
[--C-:B------:R-:W-:Y:S02]  /*a350*/  FFMA.FTZ R167, R12, c[0x0][0x2d0], -R166.reuse ;  /* 0x0000b4000ca77a23 */ /* 0x100fe400000108a6 */
[----:B------:R-:W-:Y:S01]  /*a360*/  FFMA.FTZ R168, R13, c[0x0][0x2d0], -R166 ;  /* 0x0000b4000da87a23 */ /* 0x000fe200000108a6 */
[C---:B------:R-:W-:Y:S01]  /*a370*/  HMMA.16816.F32.BF16 R80, R128.reuse, R138, R80 ;  /* 0x0000008a8050723c */ /* 0x040fe20000041850 */
[----:B------:R-:W3:Y:S02]  /*a380*/  LDSM.16.MT88.4 R136, [R135+UR4+0x900] ;  /* 0x000900048788783b */ /* 0x000ee40008004200 */
[----:B------:R-:W-:Y:S01]  /*a390*/  MUFU.EX2 R167, R167 ;  /* 0x000000a700a77308 */ /* 0x000fe20000000800 */
[--C-:B------:R-:W-:Y:S01]  /*a3a0*/  FFMA.FTZ R171, R14, c[0x0][0x2d0], -R165.reuse ;  /* 0x0000b4000eab7a23 */ /* 0x100fe200000108a5 */
[----:B--2---:R-:W-:Y:S01]  /*a3b0*/  F2FP.BF16.PACK_AB R14, R170, R169 ;  /* 0x000000a9aa0e723e */ /* 0x004fe200000010ff */
[----:B------:R-:W-:Y:S01]  /*a3c0*/  FFMA.FTZ R172, R15, c[0x0][0x2d0], -R165 ;  /* 0x0000b4000fac7a23 */ /* 0x000fe200000108a5 */
[----:B-1----:R-:W-:Y:S01]  /*a3d0*/  F2FP.BF16.PACK_AB R15, R174, R173 ;  /* 0x000000adae0f723e */ /* 0x002fe200000010ff */
[C---:B-----5:R-:W-:Y:S04]  /*a3e0*/  HMMA.16816.F32.BF16 R84, R128.reuse, R140, R84 ;  /* 0x0000008c8054723c */ /* 0x060fe80000041854 */
[C---:B------:R-:W-:Y:S01]  /*a3f0*/  FMUL.FTZ R88, R132.reuse, R88 ;  /* 0x0000005884587220 */ /* 0x040fe20000410000 */
[----:B------:R-:W1:Y:S01]  /*a400*/  MUFU.EX2 R168, R168 ;  /* 0x000000a800a87308 */ /* 0x000e620000000800 */
[C---:B------:R-:W-:Y:S02]  /*a410*/  FMUL.FTZ R89, R132.reuse, R89 ;  /* 0x0000005984597220 */ /* 0x040fe40000410000 */
[C---:B------:R-:W-:Y:S04]  /*a420*/  FMUL.FTZ R90, R3.reuse, R90 ;  /* 0x0000005a035a7220 */ /* 0x040fe80000410000 */
[C---:B------:R-:W-:Y:S02]  /*a430*/  FMUL.FTZ R91, R3.reuse, R91 ;  /* 0x0000005b035b7220 */ /* 0x040fe40000410000 */
[C---:B------:R-:W-:Y:S01]  /*a440*/  FMUL.FTZ R92, R132.reuse, R92 ;  /* 0x0000005c845c7220 */ /* 0x040fe20000410000 */
[----:B------:R-:W-:Y:S01]  /*a450*/  MUFU.EX2 R171, R171 ;  /* 0x000000ab00ab7308 */ /* 0x000fe20000000800 */
[C---:B------:R-:W-:Y:S02]  /*a460*/  FMUL.FTZ R93, R132.reuse, R93 ;  /* 0x0000005d845d7220 */ /* 0x040fe40000410000 */
[C---:B------:R-:W-:Y:S01]  /*a470*/  FMUL.FTZ R94, R3.reuse, R94 ;  /* 0x0000005e035e7220 */ /* 0x040fe20000410000 */
[C---:B------:R-:W-:Y:S01]  /*a480*/  HMMA.16816.F32.BF16 R88, R128.reuse, R142, R88 ;  /* 0x0000008e8058723c */ /* 0x040fe20000041858 */
[----:B------:R-:W2:Y:S02]  /*a490*/  LDSM.16.MT88.4 R140, [R156+0x900] ;  /* 0x000900009c8c783b */ /* 0x000ea40000004200 */
[C---:B------:R-:W-:Y:S02]  /*a4a0*/  FMUL.FTZ R95, R3.reuse, R95 ;  /* 0x0000005f035f7220 */ /* 0x040fe40000410000 */
[C---:B------:R-:W-:Y:S01]  /*a4b0*/  FMUL.FTZ R96, R132.reuse, R96 ;  /* 0x0000006084607220 */ /* 0x040fe20000410000 */
[----:B------:R-:W5:Y:S01]  /*a4c0*/  MUFU.EX2 R172, R172 ;  /* 0x000000ac00ac7308 */ /* 0x000f620000000800 */
[----:B------:R-:W-:Y:S02]  /*a4d0*/  FMUL.FTZ R97, R132, R97 ;  /* 0x0000006184617220 */ /* 0x000fe40000410000 */
[C---:B------:R-:W-:Y:S01]  /*a4e0*/  FMUL.FTZ R98, R3.reuse, R98 ;  /* 0x0000006203627220 */ /* 0x040fe20000410000 */
[C---:B----4-:R-:W-:Y:S03]  /*a4f0*/  HMMA.16816.F32.BF16 R92, R128.reuse, R124, R92 ;  /* 0x0000007c805c723c */ /* 0x050fe6000004185c */
[C---:B------:R-:W-:Y:S01]  /*a500*/  FMUL.FTZ R99, R3.reuse, R99 ;  /* 0x0000006303637220 */ /* 0x040fe20000410000 */
[----:B-1----:R-:W-:Y:S01]  /*a510*/  F2FP.BF16.PACK_AB R12, R168, R167 ;  /* 0x000000a7a80c723e */ /* 0x002fe200000010ff */
[----:B------:R-:W-:Y:S01]  /*a520*/  FFMA.FTZ R164, R3, R202, R164 ;  /* 0x000000ca03a47223 */ /* 0x000fe200000100a4 */
[----:B------:R-:W-:Y:S01]  /*a530*/  @P0 IADD3 R3, P4, R192, UR22, RZ ;  /* 0x00000016c0030c10 */ /* 0x000fe2000ff9e0ff */
[----:B------:R-:W-:Y:S02]  /*a540*/  FFMA.FTZ R159, R132, R201, R159 ;  /* 0x000000c9849f7223 */ /* 0x000fe4000001009f */
[----:B------:R-:W-:Y:S01]  /*a550*/  FADD.FTZ R164, R161, R164 ;  /* 0x000000a4a1a47221 */ /* 0x000fe20000010000 */
[----:B------:R-:W-:Y:S01]  /*a560*/  HMMA.16816.F32.BF16 R96, R128, R126, R96 ;  /* 0x0000007e8060723c */ /* 0x000fe20000041860 */
[----:B------:R-:W1:Y:S02]  /*a570*/  LDSM.16.MT88.4 R124, [R134+UR4+0x2900] ;  /* 0x00290004867c783b */ /* 0x000e640008004200 */
[----:B------:R-:W-:Y:S02]  /*a580*/  FADD.FTZ R162, R162, R159 ;  /* 0x0000009fa2a27221 */ /* 0x000fe40000010000 */
[----:B------:R-:W-:Y:S02]  /*a590*/  FADD.FTZ R163, R163, R164 ;  /* 0x000000a4a3a37221 */ /* 0x000fe40000010000 */
[----:B------:R-:W-:Y:S02]  /*a5a0*/  FADD.FTZ R157, R157, R162 ;  /* 0x000000a29d9d7221 */ /* 0x000fe40000010000 */
[----:B------:R-:W4:Y:S03]  /*a5b0*/  LDSM.16.MT88.4 R128, [R156+0x2900] ;  /* 0x002900009c80783b */ /* 0x000f260000004200 */
[----:B-----5:R-:W-:Y:S01]  /*a5c0*/  F2FP.BF16.PACK_AB R13, R172, R171 ;  /* 0x000000abac0d723e */ /* 0x020fe200000010ff */
[----:B------:R-:W-:Y:S02]  /*a5d0*/  FADD.FTZ R160, R160, R157 ;  /* 0x0000009da0a07221 */ /* 0x000fe40000010000 */
[----:B------:R-:W-:Y:S02]  /*a5e0*/  FADD.FTZ R158, R158, R163 ;  /* 0x000000a39e9e7221 */ /* 0x000fe40000010000 */
[----:B------:R-:W-:Y:S02]  /*a5f0*/  FADD.FTZ R167, R167, R160 ;  /* 0x000000a0a7a77221 */ /* 0x000fe40000010000 */
[C---:B---3--:R-:W-:Y:S05]  /*a600*/  HMMA.16816.F32.BF16 R4, R12.reuse, R136, R4 ;  /* 0x000000880c04723c */ /* 0x048fea0000041804 */
        /* <DEDUP_REMOVED lines=11> */
[----:B------:R-:W-:Y:S04]  /*a6c0*/  FADD.FTZ R173, R174, R173 ;  /* 0x000000adaead7221 */ /* 0x000fe80000010000 */
[C---:B------:R-:W-:Y:S08]  /*a6d0*/  HMMA.16816.F32.BF16 R108, R12.reuse, R16, R108 ;  /* 0x000000100c6c723c */ /* 0x040ff0000004186c */
[C---:B------:R-:W-:Y:S01]  /*a6e0*/  HMMA.16816.F32.BF16 R112, R12.reuse, R18, R112 ;  /* 0x000000120c70723c */ /* 0x040fe20000041870 */
[----:B------:R-:W3:Y:S07]  /*a6f0*/  LDSM.16.MT88.4 R16, [R135+UR4+0x4900] ;  /* 0x004900048710783b */ /* 0x000eee0008004200 */
[C---:B--2---:R-:W-:Y:S08]  /*a700*/  HMMA.16816.F32.BF16 R116, R12.reuse, R140, R116 ;  /* 0x0000008c0c74723c */ /* 0x044ff00000041874 */
[C---:B------:R-:W-:Y:S01]  /*a710*/  HMMA.16816.F32.BF16 R120, R12.reuse, R142, R120 ;  /* 0x0000008e0c78723c */ /* 0x040fe20000041878 */
[----:B------:R-:W-:Y:S07]  /*a720*/  LDSM.16.MT88.4 R140, [R135+UR4+0x3100] ;  /* 0x00310004878c783b */ /* 0x000fee0008004200 */
        /* <DEDUP_REMOVED lines=9> */
[----:B------:R-:W2:Y:S01]  /*a7c0*/  MUFU.EX2 R149, R149 ;  /* 0x0000009500957308 */ /* 0x000ea20000000800 */
        /* <DEDUP_REMOVED lines=9> */
[----:B------:R-:W1:Y:S03]  /*a860*/  LDSM.16.MT88.4 R124, [R134+UR4+0x4900] ;  /* 0x00490004867c783b */ /* 0x000e660008004200 */
[----:B------:R-:W-:Y:S01]  /*a870*/  FFMA.FTZ R165, R35, c[0x0][0x2d0], -R165 ;  /* 0x0000b40023a57a23 */ /* 0x000fe200000108a5 */
[----:B------:R-:W5:Y:S03]  /*a880*/  MUFU.EX2 R151, R151 ;  /* 0x0000009700977308 */ /* 0x000f660000000800 */
[C---:B----4-:R-:W-:Y:S01]  /*a890*/  HMMA.16816.F32.BF16 R60, R12.reuse, R128, R60 ;  /* 0x000000800c3c723c */ /* 0x050fe2000004183c */
[----:B------:R-:W-:Y:S06]  /*a8a0*/  LDSM.16.MT88.4 R24, [R134+UR4+0x1100] ;  /* 0x001100048618783b */ /* 0x000fec0008004200 */
[----:B------:R-:W-:Y:S01]  /*a8b0*/  MUFU.EX2 R152, R152 ;  /* 0x0000009800987308 */ /* 0x000fe20000000800 */
[C---:B------:R-:W-:Y:S01]  /*a8c0*/  HMMA.16816.F32.BF16 R64, R12.reuse, R130, R64 ;  /* 0x000000820c40723c */ /* 0x040fe20000041840 */
[----:B------:R-:W4:Y:S07]  /*a8d0*/  LDSM.16.MT88.4 R128, [R156+0x4900] ;  /* 0x004900009c80783b */ /* 0x000f2e0000004200 */
[C---:B---3--:R-:W-:Y:S01]  /*a8e0*/  HMMA.16816.F32.BF16 R68, R12.reuse, R16, R68 ;  /* 0x000000100c44723c */ /* 0x048fe20000041844 */
[----:B------:R-:W-:Y:S01]  /*a8f0*/  LDSM.16.MT88.4 R32, [R156+0x1900] ;  /* 0x001900009c20783b */ /* 0x000fe20000004200 */
[----:B------:R-:W3:Y:S06]  /*a900*/  MUFU.EX2 R153, R153 ;  /* 0x0000009900997308 */ /* 0x000eec0000000800 */
[C---:B------:R-:W-:Y:S01]  /*a910*/  HMMA.16816.F32.BF16 R72, R12.reuse, R18, R72 ;  /* 0x000000120c48723c */ /* 0x040fe20000041848 */
[----:B------:R-:W2:Y:S03]  /*a920*/  LDSM.16.MT88.4 R16, [R135+UR4+0x1100] ;  /* 0x001100048710783b */ /* 0x000ea60008004200 */
[----:B------:R-:W-:Y:S04]  /*a930*/  MUFU.EX2 R154, R154 ;  /* 0x0000009a009a7308 */ /* 0x000fe80000000800 */
[C---:B------:R-:W-:Y:S06]  /*a940*/  HMMA.16816.F32.BF16 R76, R12.reuse, R136, R76 ;  /* 0x000000880c4c723c */ /* 0x040fec000004184c */
[----:B------:R-:W2:Y:S02]  /*a950*/  MUFU.EX2 R155, R155 ;  /* 0x0000009b009b7308 */ /* 0x000ea40000000800 */
[C---:B------:R-:W-:Y:S01]  /*a960*/  HMMA.16816.F32.BF16 R80, R12.reuse, R138, R80 ;  /* 0x0000008a0c50723c */ /* 0x040fe20000041850 */
[----:B------:R-:W3:Y:S07]  /*a970*/  LDSM.16.MT88.4 R136, [R156+0x1100] ;  /* 0x001100009c88783b */ /* 0x000eee0000004200 */
[C---:B-1----:R-:W-:Y:S01]  /*a980*/  HMMA.16816.F32.BF16 R84, R12.reuse, R124, R84 ;  /* 0x0000007c0c54723c */ /* 0x042fe20000041854 */
[----:B------:R-:W1:Y:S07]  /*a990*/  MUFU.EX2 R166, R166 ;  /* 0x000000a600a67308 */ /* 0x000e6e0000000800 */
[C---:B------:R-:W-:Y:S01]  /*a9a0*/  HMMA.16816.F32.BF16 R88, R12.reuse, R126, R88 ;  /* 0x0000007e0c58723c */ /* 0x040fe20000041858 */
[----:B------:R-:W1:Y:S02]  /*a9b0*/  LDSM.16.MT88.4 R124, [R134+UR4+0x3100] ;  /* 0x00310004867c783b */ /* 0x000e640008004200 */
[----:B------:R-:W1:Y:S05]  /*a9c0*/  MUFU.EX2 R212, R165 ;  /* 0x000000a500d47308 */ /* 0x000e6a0000000800 */
[C---:B----4-:R-:W-:Y:S08]  /*a9d0*/  HMMA.16816.F32.BF16 R92, R12.reuse, R128, R92 ;  /* 0x000000800c5c723c */ /* 0x050ff0000004185c */
[----:B------:R-:W-:Y:S07]  /*a9e0*/  HMMA.16816.F32.BF16 R96, R12, R130, R96 ;  /* 0x000000820c60723c */ /* 0x000fee0000041860 */
[----:B--2---:R-:W-:Y:S01]  /*a9f0*/  F2FP.BF16.PACK_AB R12, R149, R148 ;  /* 0x00000094950c723e */ /* 0x004fe200000010ff */
[----:B------:R-:W-:Y:S01]  /*aa00*/  FADD.FTZ R148, R148, R169 ;  /* 0x000000a994947221 */ /* 0x000fe20000010000 */
[----:B-----5:R-:W-:Y:S03]  /*aa10*/  F2FP.BF16.PACK_AB R14, R151, R150 ;  /* 0x00000096970e723e */ /* 0x020fe600000010ff */
[----:B---3--:R-:W-:Y:S01]  /*aa20*/  F2FP.BF16.PACK_AB R13, R153, R152 ;  /* 0x00000098990d723e */ /* 0x008fe200000010ff */
[----:B------:R-:W-:Y:S01]  /*aa30*/  FADD.FTZ R152, R152, R173 ;  /* 0x000000ad98987221 */ /* 0x000fe20000010000 */
[----:B------:R-:W-:Y:S01]  /*aa40*/  F2FP.BF16.PACK_AB R15, R155, R154 ;  /* 0x0000009a9b0f723e */ /* 0x000fe200000010ff */
[----:B------:R-:W-:Y:S02]  /*aa50*/  FADD.FTZ R149, R149, R148 ;  /* 0x0000009495957221 */ /* 0x000fe40000010000 */
[----:B------:R-:W-:Y:S02]  /*aa60*/  FADD.FTZ R153, R153, R152 ;  /* 0x0000009899997221 */ /* 0x000fe40000010000 */
[----:B------:R-:W-:Y:S02]  /*aa70*/  FADD.FTZ R150, R150, R149 ;  /* 0x0000009596967221 */ /* 0x000fe40000010000 */
[C---:B------:R-:W-:Y:S03]  /*aa80*/  HMMA.16816.F32.BF16 R4, R12.reuse, R16, R4 ;  /* 0x000000100c04723c */ /* 0x040fe60000041804 */
[----:B------:R-:W-:Y:S02]  /*aa90*/  FADD.FTZ R154, R154, R153 ;  /* 0x000000999a9a7221 */ /* 0x000fe40000010000 */
[----:B------:R-:W-:Y:S02]  /*aaa0*/  FADD.FTZ R150, R151, R150 ;  /* 0x0000009697967221 */ /* 0x000fe40000010000 */
[----:B------:R-:W-:Y:S01]  /*aab0*/  FADD.FTZ R154, R155, R154 ;  /* 0x0000009a9b9a7221 */ /* 0x000fe20000010000 */
[C---:B------:R-:W-:Y:S01]  /*aac0*/  HMMA.16816.F32.BF16 R8, R12.reuse, R18, R8 ;  /* 0x000000120c08723c */ /* 0x040fe20000041808 */
[----:B------:R-:W2:Y:S07]  /*aad0*/  LDSM.16.MT88.4 R16, [R156+0x3100] ;  /* 0x003100009c10783b */ /* 0x000eae0000004200 */
[C---:B------:R-:W-:Y:S08]  /*aae0*/  HMMA.16816.F32.BF16 R100, R12.reuse, R20, R100 ;  /* 0x000000140c64723c */ /* 0x040ff00000041864 */
[C---:B------:R-:W-:Y:S01]  /*aaf0*/  HMMA.16816.F32.BF16 R104, R12.reuse, R22, R104 ;  /* 0x000000160c68723c */ /* 0x040fe20000041868 */
[----:B------:R-:W3:Y:S07]  /*ab00*/  LDSM.16.MT88.4 R20, [R135+UR4+0x5100] ;  /* 0x005100048714783b */ /* 0x000eee0008004200 */
[C---:B------:R-:W-:Y:S08]  /*ab10*/  HMMA.16816.F32.BF16 R108, R12.reuse, R24, R108 ;  /* 0x000000180c6c723c */ /* 0x040ff0000004186c */
[C---:B------:R-:W-:Y:S01]  /*ab20*/  HMMA.16816.F32.BF16 R112, R12.reuse, R26, R112 ;  /* 0x0000001a0c70723c */ /* 0x040fe20000041870 */
[----:B------:R-:W4:Y:S07]  /*ab30*/  LDSM.16.MT88.4 R24, [R133+0x5100] ;  /* 0x005100008518783b */ /* 0x000f2e0000004200 */
        /* <DEDUP_REMOVED lines=11> */
[----:B------:R-:W1:Y:S07]  /*abf0*/  LDSM.16.MT88.4 R124, [R134+UR4+0x5100] ;  /* 0x00510004867c783b */ /* 0x000e6e0008004200 */
[C---:B--2---:R-:W-:Y:S08]  /*ac00*/  HMMA.16816.F32.BF16 R60, R12.reuse, R16, R60 ;  /* 0x000000100c3c723c */ /* 0x044ff0000004183c */
[C---:B------:R-:W-:Y:S01]  /*ac10*/  HMMA.16816.F32.BF16 R64, R12.reuse, R18, R64 ;  /* 0x000000120c40723c */ /* 0x040fe20000041840 */
[----:B------:R-:W2:Y:S07]  /*ac20*/  LDSM.16.MT88.4 R16, [R156+0x5100] ;  /* 0x005100009c10783b */ /* 0x000eae0000004200 */
[C---:B---3--:R-:W-:Y:S08]  /*ac30*/  HMMA.16816.F32.BF16 R68, R12.reuse, R20, R68 ;  /* 0x000000140c44723c */ /* 0x048ff00000041844 */
[C---:B------:R-:W-:Y:S01]  /*ac40*/  HMMA.16816.F32.BF16 R72, R12.reuse, R22, R72 ;  /* 0x000000160c48723c */ /* 0x040fe20000041848 */
[----:B------:R-:W3:Y:S07]  /*ac50*/  LDSM.16.MT88.4 R20, [R135+UR4+0x1900] ;  /* 0x001900048714783b */ /* 0x000eee0008004200 */
[C---:B----4-:R-:W-:Y:S08]  /*ac60*/  HMMA.16816.F32.BF16 R76, R12.reuse, R24, R76 ;  /* 0x000000180c4c723c */ /* 0x050ff0000004184c */
[C---:B------:R-:W-:Y:S01]  /*ac70*/  HMMA.16816.F32.BF16 R80, R12.reuse, R26, R80 ;  /* 0x0000001a0c50723c */ /* 0x040fe20000041850 */
[----:B------:R-:W4:Y:S07]  /*ac80*/  LDSM.16.MT88.4 R24, [R134+UR4+0x1900] ;  /* 0x001900048618783b */ /* 0x000f2e0008004200 */
[C---:B-1----:R-:W-:Y:S08]  /*ac90*/  HMMA.16816.F32.BF16 R84, R12.reuse, R124, R84 ;  /* 0x0000007c0c54723c */ /* 0x042ff00000041854 */
[C---:B------:R-:W-:Y:S08]  /*aca0*/  HMMA.16816.F32.BF16 R88, R12.reuse, R126, R88 ;  /* 0x0000007e0c58723c */ /* 0x040ff00000041858 */
[C---:B--2---:R-:W-:Y:S08]  /*acb0*/  HMMA.16816.F32.BF16 R92, R12.reuse, R16, R92 ;  /* 0x000000100c5c723c */ /* 0x044ff0000004185c */
[----:B------:R-:W-:Y:S01]  /*acc0*/  HMMA.16816.F32.BF16 R96, R12, R18, R96 ;  /* 0x000000120c60723c */ /* 0x000fe20000041860 */
[----:B------:R1:W-:Y:S06]  /*acd0*/  LDSM.16.MT88.4 R16, [R133+0x5900] ;  /* 0x005900008510783b */ /* 0x0003ec0000004200 */
        /* <DEDUP_REMOVED lines=9> */
[C---:B---3--:R-:W-:Y:S01]  /*ad70*/  HMMA.16816.F32.BF16 R128, R12.reuse, R20, R4 ;  /* 0x000000140c80723c */ /* 0x048fe20000041804 */
[----:B------:R-:W2:Y:S02]  /*ad80*/  LDSM.16.MT88.4 R4, [R156+0x3900] ;  /* 0x003900009c04783b */ /* 0x000ea40000004200 */
[----:B-1----:R-:W-:Y:S01]  /*ad90*/  MOV R133, R2 ;  /* 0x0000000200857202 */ /* 0x002fe20000000f00 */
[----:B------:R-:W-:Y:S02]  /*ada0*/  FADD.FTZ R211, R211, R210 ;  /* 0x000000d2d3d37221 */ /* 0x000fe40000010000 */
[----:B------:R-:W-:Y:S02]  /*adb0*/  FADD.FTZ R201, R166, R201 ;  /* 0x000000c9a6c97221 */ /* 0x000fe40000010000 */
[C---:B------:R-:W-:Y:S01]  /*adc0*/  HMMA.16816.F32.BF16 R124, R12.reuse, R22, R8 ;  /* 0x000000160c7c723c */ /* 0x040fe20000041808 */
[----:B------:R-:W1:Y:S03]  /*add0*/  LDSM.16.MT88.4 R8, [R135+UR4+0x5900] ;  /* 0x005900048708783b */ /* 0x000e660008004200 */
[----:B------:R-:W-:Y:S03]  /*ade0*/  FADD.FTZ R202, R212, R211 ;  /* 0x000000d3d4ca7221 */ /* 0x000fe60000010000 */
[----:B------:R-:W-:Y:S01]  /*adf0*/  @P0 LEA R22, P6, R3, c[0x0][0x1c8], 0x1 ;  /* 0x0000720003160a11 */ /* 0x000fe200078c08ff */
        /* <DEDUP_REMOVED lines=14> */
[----:B------:R-:W2:Y:S07]  /*aee0*/  LDSM.16.MT88.4 R4, [R134+UR4+0x5900] ;  /* 0x005900048604783b */ /* 0x000eae0008004200 */
[C---:B-1----:R-:W-:Y:S07]  /*aef0*/  HMMA.16816.F32.BF16 R68, R12.reuse, R8, R68 ;  /* 0x000000080c44723c */ /* 0x042fee0000041844 */
[----:B------:R-:W-:Y:S01]  /*af00*/  @P0 IADD3 R8, P5, R179, UR22, RZ ;  /* 0x00000016b3080c10 */ /* 0x000fe2000ffbe0ff */
[C---:B------:R-:W-:Y:S04]  /*af10*/  HMMA.16816.F32.BF16 R72, R12.reuse, R10, R72 ;  /* 0x0000000a0c48723c */ /* 0x040fe80000041848 */
[----:B------:R-:W-:Y:S02]  /*af20*/  @P0 IADD3.X R9, R178, UR23, RZ, P5, !PT ;  /* 0x00000017b2090c10 */ /* 0x000fe4000affe4ff */
[----:B------:R-:W-:Y:S02]  /*af30*/  @P0 IADD3 R28, P5, R192, UR24, RZ ;  /* 0x00000018c01c0c10 */ /* 0x000fe4000ffbe0ff */
[----:B------:R-:W-:Y:S01]  /*af40*/  @P0 IADD3.X R10, R199, UR23, RZ, P4, !PT ;  /* 0x00000017c70a0c10 */ /* 0x000fe2000a7fe4ff */
[C---:B------:R-:W-:Y:S03]  /*af50*/  HMMA.16816.F32.BF16 R76, R12.reuse, R16, R76 ;  /* 0x000000100c4c723c */ /* 0x040fe6000004184c */
[C---:B------:R-:W-:Y:S02]  /*af60*/  @P0 LEA R20, P4, R8.reuse, c[0x0][0x1c8], 0x1 ;  /* 0x0000720008140a11 */ /* 0x040fe400078808ff */
[----:B------:R-:W-:Y:S02]  /*af70*/  @P0 LEA.HI.X R23, R3, c[0x0][0x1cc], R10, 0x1, P6 ;  /* 0x0000730003170a11 */ /* 0x000fe400030f0c0a */
[----:B------:R-:W-:Y:S01]  /*af80*/  @P0 LEA.HI.X R21, R8, c[0x0][0x1cc], R9, 0x1, P4 ;  /* 0x0000730008150a11 */ /* 0x000fe200020f0c09 */
[C---:B------:R-:W-:Y:S01]  /*af90*/  HMMA.16816.F32.BF16 R80, R12.reuse, R18, R80 ;  /* 0x000000120c50723c */ /* 0x040fe20000041850 */
[----:B------:R-:W1:Y:S03]  /*afa0*/  LDSM.16.MT88.4 R8, [R156+0x5900] ;  /* 0x005900009c08783b */ /* 0x000e660000004200 */
[----:B------:R-:W-:Y:S01]  /*afb0*/  @P0 IADD3 R26, P4, R177, UR22, RZ ;  /* 0x00000016b11a0c10 */ /* 0x000fe2000ff9e0ff */
[----:B------:R-:W-:Y:S02]  /*afc0*/  @UP1 UIADD3.X UR22, UR13, UR23, URZ, UP0, !UPT ;  /* 0x000000170d161290 */ /* 0x000fe400087fe43f */
[----:B------:R-:W-:Y:S01]  /*afd0*/  UISETP.GE.AND UP0, UPT, UR15, 0x1, UPT ;  /* 0x000000010f00788c */ /* 0x000fe2000bf06270 */
[----:B------:R-:W-:Y:S01]  /*afe0*/  @P0 LEA R24, P6, R26, c[0x0][0x1c8], 0x1 ;  /* 0x000072001a180a11 */ /* 0x000fe200078c08ff */
[C---:B--2---:R-:W-:Y:S01]  /*aff0*/  HMMA.16816.F32.BF16 R84, R12.reuse, R4, R84 ;  /* 0x000000040c54723c */ /* 0x044fe20000041854 */
        /* <DEDUP_REMOVED lines=21> */
[C---:B-1----:R-:W-:Y:S02]  /*b150*/  HMMA.16816.F32.BF16 R92, R12.reuse, R8, R92 ;  /* 0x000000080c5c723c */ /* 0x042fe4000004185c */
        /* <DEDUP_REMOVED lines=16> */
.L_x_2149:
        /* <DEDUP_REMOVED lines=21> */
.L_x_2160:
[----:B------:R-:W-:Y:S04]  /*b3b0*/  DEPBAR.LE SB0, 0x2 ;  /* 0x000080800000791a */ /* 0x000fe80000000000 */
[----:B------:R-:W-:Y:S01]  /*b3c0*/  BAR.SYNC.DEFER_BLOCKING 0x0 ;  /* 0x0000000000007b1d */ /* 0x000fe20000010000 */
[----:B------:R-:W-:Y:S01]  /*b3d0*/  UIMAD UR4, UR5, 0x6000, URZ ;  /* 0x00006000050478a4 */ /* 0x000fe2000f8e023f */
[----:B------:R-:W-:Y:S01]  /*b3e0*/  IMAD.U32 R29, RZ, RZ, UR15 ;  /* 0x0000000fff1d7e24 */ /* 0x000fe2000f8e00ff */
[----:B------:R-:W-:Y:S06]  /*b3f0*/  UISETP.GE.AND UP1, UPT, UR10, UR17, UPT ;  /* 0x000000110a00728c */ /* 0x000fec000bf26270 */
[----:B------:R-:W-:Y:S05]  /*b400*/  PLOP3.LUT P0, PT, PT, PT, UP1, 0x80, 0x0 ;  /* 0x000000000000781c */ /* 0x000fea0003f0f018 */
[----:B------:R-:W-:Y:S04]  /*b410*/  @!UP1 UIADD3 UR7, UR17, -0x1, URZ ;  /* 0xffffffff11079890 */ /* 0x000fe8000fffe03f */
[----:B------:R-:W-:Y:S02]  /*b420*/  @!UP1 USHF.R.S32.HI UR6, URZ, 0x1f, UR7 ;  /* 0x0000001f3f069899 */ /* 0x000fe40008011407 */
[----:B------:R-:W-:Y:S02]  /*b430*/  @!UP1 UIMAD.WIDE.U32 UR20, UR7, UR8, URZ ;  /* 0x00000008071492a5 */ /* 0x000fe4000f8e003f */
[----:B------:R-:W-:Y:S01]  /*b440*/  @!UP1 UIMAD UR6, UR6, UR8, URZ ;  /* 0x00000008060692a4 */ /* 0x000fe2000f8e023f */
[----:B------:R-:W-:Y:S01]  /*b450*/  @!P0 IMAD R168, R29, 0x6000, R200 ;  /* 0x000060001da88824 */ /* 0x000fe200078e02c8 */
[----:B------:R-:W-:Y:S02]  /*b460*/  LDSM.16.M88.4 R32, [R186] ;  /* 0x00000000ba20783b */ /* 0x000fe40000000200 */
        /* <DEDUP_REMOVED lines=11> */
[----:B------:R-:W4:Y:S05]  /*b520*/  LDSM.16.M88.4 R136, [R184+UR4+0xd900] ;  /* 0x00d90004b888783b */ /* 0x000f2a0008000200 */
[----:B------:R-:W-:Y:S01]  /*b530*/  LDSM.16.M88.4 R140, [R182] ;  /* 0x00000000b68c783b */ /* 0x000fe20000000200 */
[C---:B-1----:R-:W-:Y:S07]  /*b540*/  HMMA.16816.F32.BF16 R4, R32.reuse, R8, RZ ;  /* 0x000000082004723c */ /* 0x042fee00000418ff */
[----:B------:R-:W-:Y:S02]  /*b550*/  @!P0 IADD3.X R9, R195, UR6, RZ, P5, !PT ;  /* 0x00000006c3098c10 */ /* 0x000fe4000affe4ff */
[C---:B------:R-:W-:Y:S03]  /*b560*/  @!P0 LEA R170, P5, R13.reuse, c[0x0][0x1f8], 0x1 ;  /* 0x00007e000daa8a11 */ /* 0x040fe600078a08ff */
[----:B------:R-:W-:Y:S02]  /*b570*/  @!P0 LEA.HI.X R173, R0, c[0x0][0x1fc], R9, 0x1, P4 ;  /* 0x00007f0000ad8a11 */ /* 0x000fe400020f0c09 */
[C---:B------:R-:W-:Y:S01]  /*b580*/  HMMA.16816.F32.BF16 R8, R32.reuse, R10, RZ ;  /* 0x0000000a2008723c */ /* 0x040fe200000418ff */
[----:B------:R-:W-:Y:S02]  /*b590*/  @!P0 LEA.HI.X R171, R13, c[0x0][0x1fc], R12, 0x1, P5 ;  /* 0x00007f000dab8a11 */ /* 0x000fe400028f0c0c */
[----:B------:R-:W-:Y:S02]  /*b5a0*/  IADD3 R0, R184, UR4, RZ ;  /* 0x00000004b8007c10 */ /* 0x000fe4000fffe0ff */
[----:B------:R-:W-:Y:S01]  /*b5b0*/  @!P0 IADD3 R2, P4, R210, UR7, RZ ;  /* 0x00000007d2028c10 */ /* 0x000fe2000ff9e0ff */
[----:B------:R-:W-:Y:S02]  /*b5c0*/  @!UP1 UIADD3 UR7, UP0, UR12, UR7, URZ ;  /* 0x000000070c079290 */ /* 0x000fe4000ff1e03f */
[C---:B--2---:R-:W-:Y:S01]  /*b5d0*/  HMMA.16816.F32.BF16 R12, R32.reuse, R16, RZ ;  /* 0x00000010200c723c */ /* 0x044fe200000418ff */
[--C-:B------:R-:W-:Y:S03]  /*b5e0*/  IMAD.IADD R188, R185, 0x1, R0.reuse ;  /* 0x00000001b9bc7824 */ /* 0x100fe600078e0200 */
[C---:B------:R-:W-:Y:S01]  /*b5f0*/  @!P0 LEA R178, P5, R2.reuse, c[0x0][0x1f8], 0x1 ;  /* 0x00007e0002b28a11 */ /* 0x040fe200078a08ff */
[----:B------:R-:W-:Y:S01]  /*b600*/  IMAD.IADD R0, R133, 0x1, R0 ;  /* 0x0000000185007824 */ /* 0x000fe200078e0200 */
[----:B------:R-:W1:Y:S01]  /*b610*/  LDSM.16.M88.4 R144, [R188+0xc100] ;  /* 0x00c10000bc90783b */ /* 0x000e620000000200 */
[----:B------:R-:W-:Y:S01]  /*b620*/  @!P0 IADD3.X R21, R209, UR6, RZ, P4, !PT ;  /* 0x00000006d1158c10 */ /* 0x000fe2000a7fe4ff */
[C---:B------:R-:W-:Y:S01]  /*b630*/  HMMA.16816.F32.BF16 R16, R32.reuse, R18, RZ ;  /* 0x000000122010723c */ /* 0x040fe200000418ff */
[----:B------:R-:W-:Y:S02]  /*b640*/  @!UP1 UIADD3.X UR6, UR11, UR6, URZ, UP0, !UPT ;  /* 0x000000060b069290 */ /* 0x000fe400087fe43f */
[----:B------:R-:W-:Y:S01]  /*b650*/  LDSM.16.M88.4 R156, [R188+0xd900] ;  /* 0x00d90000bc9c783b */ /* 0x000fe20000000200 */
[----:B------:R-:W-:Y:S01]  /*b660*/  @!P0 LEA.HI.X R179, R2, c[0x0][0x1fc], R21, 0x1, P5 ;  /* 0x00007f0002b38a11 */ /* 0x000fe200028f0c15 */
[----:B------:R-:W-:Y:S01]  /*b670*/  UISETP.GE.AND UP0, UPT, UR15, 0x1, UPT ;  /* 0x000000010f00788c */ /* 0x000fe2000bf06270 */
[----:B------:R-:W-:Y:S02]  /*b680*/  @!P0 IADD3 R30, P6, R190, UR7, RZ ;  /* 0x00000007be1e8c10 */ /* 0x000fe4000ffde0ff */
[C---:B---3--:R-:W-:Y:S01]  /*b690*/  HMMA.16816.F32.BF16 R20, R32.reuse, R24, RZ ;  /* 0x000000182014723c */ /* 0x048fe200000418ff */
[----:B------:R-:W-:Y:S03]  /*b6a0*/  @!P0 IADD3 R153, P4, R210, UR7, RZ ;  /* 0x00000007d2998c10 */ /* 0x000fe6000ff9e0ff */
[----:B------:R-:W-:Y:S02]  /*b6b0*/  @!P0 IADD3.X R149, R195, UR6, RZ, P6, !PT ;  /* 0x00000006c3958c10 */ /* 0x000fe4000b7fe4ff */
[C---:B------:R-:W-:Y:S02]  /*b6c0*/  @!P0 LEA R212, P6, R30.reuse, c[0x0][0x1f8], 0x1 ;  /* 0x00007e001ed48a11 */ /* 0x040fe400078c08ff */
[C---:B------:R-:W-:Y:S01]  /*b6d0*/  HMMA.16816.F32.BF16 R24, R32.reuse, R26, RZ ;  /* 0x0000001a2018723c */ /* 0x040fe200000418ff */
[----:B------:R-:W-:Y:S03]  /*b6e0*/  @!P0 IADD3 R2, P5, R203, UR7, RZ ;  /* 0x00000007cb028c10 */ /* 0x000fe6000ffbe0ff */
[----:B------:R-:W-:Y:S02]  /*b6f0*/  @!P0 LEA.HI.X R213, R30, c[0x0][0x1fc], R149, 0x1, P6 ;  /* 0x00007f001ed58a11 */ /* 0x000fe400030f0c95 */
[----:B------:R-:W2:Y:S01]  /*b700*/  LDSM.16.M88.4 R148, [R188+0xc900] ;  /* 0x00c90000bc94783b */ /* 0x000ea20000000200 */
[----:B------:R-:W-:Y:S02]  /*b710*/  @!P0 IADD3.X R31, R211, UR6, RZ, P5, !PT ;  /* 0x00000006d31f8c10 */ /* 0x000fe4000affe4ff */
[C---:B------:R-:W-:Y:S03]  /*b720*/  @!P0 LEA R176, P5, R2.reuse, c[0x0][0x1f8], 0x1 ;  /* 0x00007e0002b08a11 */ /* 0x040fe600078a08ff */
[----:B------:R-:W-:Y:S01]  /*b730*/  @!P0 IADD3.X R28, R209, UR6, RZ, P4, !PT ;  /* 0x00000006d11c8c10 */ /* 0x000fe2000a7fe4ff */
[----:B------:R-:W-:Y:S01]  /*b740*/  USHF.L.U32 UR6, UR17, 0x6, URZ ;  /* 0x0000000611067899 */ /* 0x000fe2000800063f */
[----:B------:R-:W-:Y:S02]  /*b750*/  @!P0 LEA R174, P4, R153, c[0x0][0x1f8], 0x1 ;  /* 0x00007e0099ae8a11 */ /* 0x000fe400078808ff */
[----:B------:R-:W-:Y:S01]  /*b760*/  @!P0 LEA.HI.X R177, R2, c[0x0][0x1fc], R31, 0x1, P5 ;  /* 0x00007f0002b18a11 */ /* 0x000fe200028f0c1f */
[----:B------:R-:W-:Y:S01]  /*b770*/  IMAD.IADD R2, R133, 0x1, R188 ;  /* 0x0000000185027824 */ /* 0x000fe200078e02bc */
[----:B------:R-:W-:Y:S02]  /*b780*/  @!P0 LEA.HI.X R175, R153, c[0x0][0x1fc], R28, 0x1, P4 ;  /* 0x00007f0099af8a11 */ /* 0x000fe400020f0c1c */
[C---:B----4-:R-:W-:Y:S01]  /*b790*/  HMMA.16816.F32.BF16 R28, R32.reuse, R136, RZ ;  /* 0x00000088201c723c */ /* 0x050fe200000418ff */
[----:B------:R-:W3:Y:S05]  /*b7a0*/  LDSM.16.M88.4 R152, [R188+0xd100] ;  /* 0x00d10000bc98783b */ /* 0x000eea0000000200 */
[----:B------:R-:W-:Y:S01]  /*b7b0*/  @!PT LDS RZ, [RZ] ;  /* 0x00000000fffff984 */ /* 0x000fe20000000800 */
[----:B------:R-:W-:Y:S01]  /*b7c0*/  @!PT LDS RZ, [RZ] ;  /* 0x00000000fffff984 */ /* 0x000fe20000000800 */
[----:B------:R-:W-:Y:S01]  /*b7d0*/  @!PT LDS RZ, [RZ] ;  /* 0x00000000fffff984 */ /* 0x000fe20000000800 */
[----:B------:R4:W-:Y:S02]  /*b7e0*/  @!P0 LDGSTS.E.BYPASS.LTC128B.128 [R168], [R172.64], !P3 ;  /* 0x00000000aca88fae */ /* 0x0009e4000d901d52 */
[----:B------:R-:W-:Y:S03]  /*b7f0*/  HMMA.16816.F32.BF16 R32, R32, R138, RZ ;  /* 0x0000008a2020723c */ /* 0x000fe600000418ff */
[----:B------:R4:W-:Y:S05]  /*b800*/  @!P0 LDGSTS.E.BYPASS.LTC128B.128 [R168+0x2000], [R170.64], !P2 ;  /* 0x02000000aaa88fae */ /* 0x0009ea000d101d52 */
[C---:B-1----:R-:W-:Y:S01]  /*b810*/  HMMA.16816.F32.BF16 R4, R140.reuse, R144, R4 ;  /* 0x000000908c04723c */ /* 0x042fe20000041804 */
[----:B------:R4:W-:Y:S05]  /*b820*/  @!P0 LDGSTS.E.BYPASS.LTC128B.128 [R168+0x4000], [R178.64], !P1 ;  /* 0x04000000b2a88fae */ /* 0x0009ea000c901d52 */
[----:B------:R4:W-:Y:S02]  /*b830*/  @!P0 LDGSTS.E.BYPASS.LTC128B.128 [R168+0x1000], [R212.64], !P3 ;  /* 0x01000000d4a88fae */ /* 0x0009e4000d901d52 */
[C---:B------:R-:W-:Y:S03]  /*b840*/  HMMA.16816.F32.BF16 R8, R140.reuse, R146, R8 ;  /* 0x000000928c08723c */ /* 0x040fe60000041808 */
[----:B------:R4:W-:Y:S05]  /*b850*/  @!P0 LDGSTS.E.BYPASS.LTC128B.128 [R168+0x3000], [R176.64], !P2 ;  /* 0x03000000b0a88fae */ /* 0x0009ea000d101d52 */
[C---:B--2---:R-:W-:Y:S01]  /*b860*/  HMMA.16816.F32.BF16 R12, R140.reuse, R148, R12 ;  /* 0x000000948c0c723c */ /* 0x044fe2000004180c */
[----:B------:R4:W-:Y:S01]  /*b870*/  @!P0 LDGSTS.E.BYPASS.LTC128B.128 [R168+0x5000], [R174.64], !P1 ;  /* 0x05000000aea88fae */ /* 0x0009e2000c901d52 */
[----:B------:R-:W-:Y:S04]  /*b880*/  PLOP3.LUT P0, PT, PT, PT, UP3, 0x80, 0x0 ;  /* 0x000000000000781c */ /* 0x000fe80003f0f038 */
[----:B------:R-:W-:Y:S02]  /*b890*/  LDSM.16.M88.4 R160, [R181] ;  /* 0x00000000b5a0783b */ /* 0x000fe40000000200 */
[C---:B------:R-:W-:Y:S03]  /*b8a0*/  HMMA.16816.F32.BF16 R16, R140.reuse, R150, R16 ;  /* 0x000000968c10723c */ /* 0x040fe60000041810 */
[----:B------:R-:W1:Y:S05]  /*b8b0*/  LDSM.16.M88.4 R164, [R0+0xc100] ;  /* 0x00c1000000a4783b */ /* 0x000e6a0000000200 */
[C---:B---3--:R-:W-:Y:S01]  /*b8c0*/  HMMA.16816.F32.BF16 R20, R140.reuse, R152, R20 ;  /* 0x000000988c14723c */ /* 0x048fe20000041814 */
[----:B------:R-:W2:Y:S05]  /*b8d0*/  LDSM.16.M88.4 R136, [R0+0xc900] ;  /* 0x00c900000088783b */ /* 0x000eaa0000000200 */
[----:B------:R-:W3:Y:S02]  /*b8e0*/  LDSM.16.M88.4 R144, [R0+0xd100] ;  /* 0x00d100000090783b */ /* 0x000ee40000000200 */
[C---:B------:R-:W-:Y:S03]  /*b8f0*/  HMMA.16816.F32.BF16 R24, R140.reuse, R154, R24 ;  /* 0x0000009a8c18723c */ /* 0x040fe60000041818 */
[----:B------:R-:W5:Y:S05]  /*b900*/  LDSM.16.M88.4 R148, [R0+0xd900] ;  /* 0x00d900000094783b */ /* 0x000f6a0000000200 */
[C---:B------:R-:W-:Y:S01]  /*b910*/  HMMA.16816.F32.BF16 R28, R140.reuse, R156, R28 ;  /* 0x0000009c8c1c723c */ /* 0x040fe2000004181c */
[----:B----4-:R-:W-:Y:S05]  /*b920*/  LDSM.16.M88.4 R168, [R180] ;  /* 0x00000000b4a8783b */ /* 0x010fea0000000200 */
[----:B------:R-:W4:Y:S02]  /*b930*/  LDSM.16.M88.4 R172, [R2+0xc100] ;  /* 0x00c1000002ac783b */ /* 0x000f240000000200 */
[----:B------:R-:W-:Y:S03]  /*b940*/  HMMA.16816.F32.BF16 R32, R140, R158, R32 ;  /* 0x0000009e8c20723c */ /* 0x000fe60000041820 */
[----:B------:R-:W3:Y:S05]  /*b950*/  LDSM.16.M88.4 R176, [R2+0xc900] ;  /* 0x00c9000002b0783b */ /* 0x000eea0000000200 */
[----:B------:R-:W4:Y:S01]  /*b960*/  LDSM.16.M88.4 R140, [R2+0xd100] ;  /* 0x00d10000028c783b */ /* 0x000f220000000200 */
[C---:B-1----:R-:W-:Y:S04]  /*b970*/  HMMA.16816.F32.BF16 R4, R160.reuse, R164, R4 ;  /* 0x000000a4a004723c */ /* 0x042fe80000041804 */
[----:B------:R-:W-:Y:S05]  /*b980*/  LDSM.16.M88.4 R152, [R184+UR4+0xe900] ;  /* 0x00e90004b898783b */ /* 0x000fea0008000200 */
[----:B------:R-:W-:Y:S01]  /*b990*/  LDSM.16.M88.4 R156, [R184+UR4+0xf100] ;  /* 0x00f10004b89c783b */ /* 0x000fe20008000200 */
[C---:B------:R-:W-:Y:S04]  /*b9a0*/  HMMA.16816.F32.BF16 R8, R160.reuse, R166, R8 ;  /* 0x000000a6a008723c */ /* 0x040fe80000041808 */
[----:B------:R-:W-:Y:S04]  /*b9b0*/  LDSM.16.M88.4 R164, [R188+0xe100] ;  /* 0x00e10000bca4783b */ /* 0x000fe80000000200 */
[C---:B--2---:R-:W-:Y:S01]  /*b9c0*/  HMMA.16816.F32.BF16 R12, R160.reuse, R136, R12 ;  /* 0x00000088a00c723c */ /* 0x044fe2000004180c */
[----:B------:R-:W0:Y:S07]  /*b9d0*/  LDGDEPBAR ;  /* 0x00000000000079af */ /* 0x000e2e0000000000 */
[C---:B------:R-:W-:Y:S01]  /*b9e0*/  HMMA.16816.F32.BF16 R16, R160.reuse, R138, R16 ;  /* 0x0000008aa010723c */ /* 0x040fe20000041810 */
[----:B------:R-:W1:Y:S07]  /*b9f0*/  LDSM.16.M88.4 R136, [R2+0xd900] ;  /* 0x00d900000288783b */ /* 0x000e6e0000000200 */
[C---:B---3--:R-:W-:Y:S08]  /*ba00*/  HMMA.16816.F32.BF16 R20, R160.reuse, R144, R20 ;  /* 0x00000090a014723c */ /* 0x048ff00000041814 */
[C---:B------:R-:W-:Y:S01]  /*ba10*/  HMMA.16816.F32.BF16 R24, R160.reuse, R146, R24 ;  /* 0x00000092a018723c */ /* 0x040fe20000041818 */
[----:B------:R-:W-:Y:S07]  /*ba20*/  LDSM.16.M88.4 R144, [R186+0x4000] ;  /* 0x00400000ba90783b */ /* 0x000fee0000000200 */
[C---:B-----5:R-:W-:Y:S08]  /*ba30*/  HMMA.16816.F32.BF16 R28, R160.reuse, R148, R28 ;  /* 0x00000094a01c723c */ /* 0x060ff0000004181c */
[----:B------:R-:W-:Y:S01]  /*ba40*/  HMMA.16816.F32.BF16 R32, R160, R150, R32 ;  /* 0x00000096a020723c */ /* 0x000fe20000041820 */
[----:B------:R-:W2:Y:S05]  /*ba50*/  LDSM.16.M88.4 R148, [R184+UR4+0xe100] ;  /* 0x00e10004b894783b */ /* 0x000eaa0008000200 */
[----:B------:R-:W3:Y:S02]  /*ba60*/  LDSM.16.M88.4 R160, [R184+UR4+0xf900] ;  /* 0x00f90004b8a0783b */ /* 0x000ee40008000200 */
[C---:B----4-:R-:W-:Y:S08]  /*ba70*/  HMMA.16816.F32.BF16 R4, R168.reuse, R172, R4 ;  /* 0x000000aca804723c */ /* 0x050ff00000041804 */
[C---:B------:R-:W-:Y:S01]  /*ba80*/  HMMA.16816.F32.BF16 R8, R168.reuse, R174, R8 ;  /* 0x000000aea808723c */ /* 0x040fe20000041808 */
[----:B------:R-:W-:Y:S07]  /*ba90*/  LDSM.16.M88.4 R172, [R182+0x8000] ;  /* 0x00800000b6ac783b */ /* 0x000fee0000000200 */
[C---:B------:R-:W-:Y:S08]  /*baa0*/  HMMA.16816.F32.BF16 R12, R168.reuse, R176, R12 ;  /* 0x000000b0a80c723c */ /* 0x040ff0000004180c */
[C---:B------:R-:W-:Y:S01]  /*bab0*/  HMMA.16816.F32.BF16 R16, R168.reuse, R178, R16 ;  /* 0x000000b2a810723c */ /* 0x040fe20000041810 */
[----:B------:R-:W-:Y:S07]  /*bac0*/  LDSM.16.M88.4 R176, [R188+0x10100] ;  /* 0x01010000bcb0783b */ /* 0x000fee0000000200 */
[C---:B------:R-:W-:Y:S08]  /*bad0*/  HMMA.16816.F32.BF16 R20, R168.reuse, R140, R20 ;  /* 0x0000008ca814723c */ /* 0x040ff00000041814 */
[C---:B------:R-:W-:Y:S01]  /*bae0*/  HMMA.16816.F32.BF16 R24, R168.reuse, R142, R24 ;  /* 0x0000008ea818723c */ /* 0x040fe20000041818 */
[----:B------:R-:W4:Y:S07]  /*baf0*/  LDSM.16.M88.4 R140, [R182+0x4000] ;  /* 0x00400000b68c783b */ /* 0x000f2e0000000200 */
[C---:B-1----:R-:W-:Y:S08]  /*bb00*/  HMMA.16816.F32.BF16 R28, R168.reuse, R136, R28 ;  /* 0x00000088a81c723c */ /* 0x042ff0000004181c */
[----:B------:R-:W-:Y:S01]  /*bb10*/  HMMA.16816.F32.BF16 R32, R168, R138, R32 ;  /* 0x0000008aa820723c */ /* 0x000fe20000041820 */
[----:B------:R-:W1:Y:S05]  /*bb20*/  LDSM.16.M88.4 R136, [R188+0xe900] ;  /* 0x00e90000bc88783b */ /* 0x000e6a0000000200 */
[----:B------:R-:W-:Y:S02]  /*bb30*/  LDSM.16.M88.4 R168, [R188+0xf900] ;  /* 0x00f90000bca8783b */ /* 0x000fe40000000200 */
        /* <DEDUP_REMOVED lines=9> */
[C---:B---3--:R-:W-:Y:S08]  /*bbd0*/  HMMA.16816.F32.BF16 R28, R144.reuse, R160, R28 ;  /* 0x000000a0901c723c */ /* 0x048ff0000004181c */
[----:B------:R-:W-:Y:S01]  /*bbe0*/  HMMA.16816.F32.BF16 R32, R144, R162, R32 ;  /* 0x000000a29020723c */ /* 0x000fe20000041820 */
[----:B------:R-:W3:Y:S05]  /*bbf0*/  LDSM.16.M88.4 R144, [R181+0x4000] ;  /* 0x00400000b590783b */ /* 0x000eea0000000200 */
[----:B------:R-:W5:Y:S02]  /*bc00*/  LDSM.16.M88.4 R160, [R0+0xf100] ;  /* 0x00f1000000a0783b */ /* 0x000f640000000200 */
[C---:B----4-:R-:W-:Y:S08]  /*bc10*/  HMMA.16816.F32.BF16 R4, R140.reuse, R164, R4 ;  /* 0x000000a48c04723c */ /* 0x050ff00000041804 */
[C---:B------:R-:W-:Y:S01]  /*bc20*/  HMMA.16816.F32.BF16 R8, R140.reuse, R166, R8 ;  /* 0x000000a68c08723c */ /* 0x040fe20000041808 */
[----:B------:R-:W4:Y:S07]  /*bc30*/  LDSM.16.M88.4 R164, [R0+0xf900] ;  /* 0x00f9000000a4783b */ /* 0x000f2e0000000200 */
        /* <DEDUP_REMOVED lines=8> */
[----:B------:R-:W-:Y:S06]  /*bcc0*/  LDSM.16.M88.4 R168, [R184+UR4+0x11900] ;  /* 0x01190004b8a8783b */ /* 0x000fec0008000200 */
[----:B------:R-:W-:Y:S01]  /*bcd0*/  IADD3 R140, R133, UR4, R184 ;  /* 0x00000004858c7c10 */ /* 0x000fe2000fffe0b8 */
[C---:B---3--:R-:W-:Y:S05]  /*bce0*/  HMMA.16816.F32.BF16 R4, R144.reuse, R152, R4 ;  /* 0x000000989004723c */ /* 0x048fea0000041804 */
[----:B------:R-:W-:Y:S03]  /*bcf0*/  IMAD.IADD R187, R185, 0x1, R140 ;  /* 0x00000001b9bb7824 */ /* 0x000fe600078e028c */
[C---:B------:R-:W-:Y:S02]  /*bd00*/  HMMA.16816.F32.BF16 R8, R144.reuse, R154, R8 ;  /* 0x0000009a9008723c */ /* 0x040fe40000041808 */
[----:B------:R-:W2:Y:S05]  /*bd10*/  LDSM.16.M88.4 R140, [R187+0xe900] ;  /* 0x00e90000bb8c783b */ /* 0x000eaa0000000200 */
[----:B------:R-:W3:Y:S01]  /*bd20*/  LDSM.16.M88.4 R152, [R187+0xf100] ;  /* 0x00f10000bb98783b */ /* 0x000ee20000000200 */
[C---:B------:R-:W-:Y:S08]  /*bd30*/  HMMA.16816.F32.BF16 R12, R144.reuse, R156, R12 ;  /* 0x0000009c900c723c */ /* 0x040ff0000004180c */
[C---:B------:R-:W-:Y:S01]  /*bd40*/  HMMA.16816.F32.BF16 R16, R144.reuse, R158, R16 ;  /* 0x0000009e9010723c */ /* 0x040fe20000041810 */
[----:B------:R-:W-:Y:S07]  /*bd50*/  LDSM.16.M88.4 R156, [R186+0x8000] ;  /* 0x00800000ba9c783b */ /* 0x000fee0000000200 */
[C---:B-----5:R-:W-:Y:S08]  /*bd60*/  HMMA.16816.F32.BF16 R20, R144.reuse, R160, R20 ;  /* 0x000000a09014723c */ /* 0x060ff00000041814 */
[C---:B------:R-:W-:Y:S01]  /*bd70*/  HMMA.16816.F32.BF16 R24, R144.reuse, R162, R24 ;  /* 0x000000a29018723c */ /* 0x040fe20000041818 */
[----:B------:R-:W-:Y:S07]  /*bd80*/  LDSM.16.M88.4 R160, [R184+UR4+0x10100] ;  /* 0x01010004b8a0783b */ /* 0x000fee0008000200 */
[C---:B----4-:R-:W-:Y:S08]  /*bd90*/  HMMA.16816.F32.BF16 R28, R144.reuse, R164, R28 ;  /* 0x000000a4901c723c */ /* 0x050ff0000004181c */
[----:B------:R-:W-:Y:S01]  /*bda0*/  HMMA.16816.F32.BF16 R32, R144, R166, R32 ;  /* 0x000000a69020723c */ /* 0x000fe20000041820 */
[----:B------:R-:W4:Y:S05]  /*bdb0*/  LDSM.16.M88.4 R144, [R187+0xf900] ;  /* 0x00f90000bb90783b */ /* 0x000f2a0000000200 */
[----:B------:R-:W5:Y:S02]  /*bdc0*/  LDSM.16.M88.4 R164, [R184+UR4+0x10900] ;  /* 0x01090004b8a4783b */ /* 0x000f640008000200 */
[C---:B-1----:R-:W-:Y:S08]  /*bdd0*/  HMMA.16816.F32.BF16 R4, R136.reuse, R148, R4 ;  /* 0x000000948804723c */ /* 0x042ff00000041804 */
[C---:B------:R-:W-:Y:S01]  /*bde0*/  HMMA.16816.F32.BF16 R8, R136.reuse, R150, R8 ;  /* 0x000000968808723c */ /* 0x040fe20000041808 */
[----:B------:R-:W1:Y:S07]  /*bdf0*/  LDSM.16.M88.4 R148, [R184+UR4+0x11100] ;  /* 0x01110004b894783b */ /* 0x000e6e0008000200 */
[C---:B--2---:R-:W-:Y:S08]  /*be00*/  HMMA.16816.F32.BF16 R12, R136.reuse, R140, R12 ;  /* 0x0000008c880c723c */ /* 0x044ff0000004180c */
[C---:B------:R-:W-:Y:S01]  /*be10*/  HMMA.16816.F32.BF16 R16, R136.reuse, R142, R16 ;  /* 0x0000008e8810723c */ /* 0x040fe20000041810 */
[----:B------:R-:W-:Y:S07]  /*be20*/  LDSM.16.M88.4 R140, [R188+0x11100] ;  /* 0x01110000bc8c783b */ /* 0x000fee0000000200 */
[C---:B---3--:R-:W-:Y:S08]  /*be30*/  HMMA.16816.F32.BF16 R20, R136.reuse, R152, R20 ;  /* 0x000000988814723c */ /* 0x048ff00000041814 */
[C---:B------:R-:W-:Y:S01]  /*be40*/  HMMA.16816.F32.BF16 R24, R136.reuse, R154, R24 ;  /* 0x0000009a8818723c */ /* 0x040fe20000041818 */
[----:B------:R-:W-:Y:S07]  /*be50*/  LDSM.16.M88.4 R152, [R181+0x8000] ;  /* 0x00800000b598783b */ /* 0x000fee0000000200 */
[C---:B----4-:R-:W-:Y:S08]  /*be60*/  HMMA.16816.F32.BF16 R28, R136.reuse, R144, R28 ;  /* 0x00000090881c723c */ /* 0x050ff0000004181c */
[----:B------:R-:W-:Y:S01]  /*be70*/  HMMA.16816.F32.BF16 R32, R136, R146, R32 ;  /* 0x000000928820723c */ /* 0x000fe20000041820 */
[----:B------:R-:W2:Y:S05]  /*be80*/  LDSM.16.M88.4 R136, [R188+0x10900] ;  /* 0x01090000bc88783b */ /* 0x000eaa0000000200 */
[----:B------:R-:W3:Y:S02]  /*be90*/  LDSM.16.M88.4 R144, [R188+0x11900] ;  /* 0x01190000bc90783b */ /* 0x000ee40000000200 */
[C---:B------:R-:W-:Y:S08]  /*bea0*/  HMMA.16816.F32.BF16 R4, R156.reuse, R160, R4 ;  /* 0x000000a09c04723c */ /* 0x040ff00000041804 */
[C---:B------:R-:W-:Y:S01]  /*beb0*/  HMMA.16816.F32.BF16 R8, R156.reuse, R162, R8 ;  /* 0x000000a29c08723c */ /* 0x040fe20000041808 */
[----:B------:R-:W4:Y:S07]  /*bec0*/  LDSM.16.M88.4 R160, [R0+0x10100] ;  /* 0x0101000000a0783b */ /* 0x000f2e0000000200 */
[C---:B-----5:R-:W-:Y:S08]  /*bed0*/  HMMA.16816.F32.BF16 R12, R156.reuse, R164, R12 ;  /* 0x000000a49c0c723c */ /* 0x060ff0000004180c */
        /* <DEDUP_REMOVED lines=18> */
[----:B------:R3:W2:Y:S07]  /*c000*/  LDSM.16.M88.4 R144, [R2+0x10100] ;  /* 0x010100000290783b */ /* 0x0006ae0000000200 */
[C---:B----4-:R-:W-:Y:S08]  /*c010*/  HMMA.16816.F32.BF16 R4, R152.reuse, R160, R4 ;  /* 0x000000a09804723c */ /* 0x050ff00000041804 */
[C---:B------:R-:W-:Y:S01]  /*c020*/  HMMA.16816.F32.BF16 R8, R152.reuse, R162, R8 ;  /* 0x000000a29808723c */ /* 0x040fe20000041808 */
[----:B------:R-:W4:Y:S07]  /*c030*/  LDSM.16.M88.4 R160, [R187+0x10900] ;  /* 0x01090000bba0783b */ /* 0x000f2e0000000200 */
[C---:B-1----:R-:W-:Y:S01]  /*c040*/  HMMA.16816.F32.BF16 R12, R152.reuse, R148, R12 ;  /* 0x00000094980c723c */ /* 0x042fe2000004180c */
[----:B---3--:R-:W-:Y:S01]  /*c050*/  IMAD.U32 R2, RZ, RZ, UR6 ;  /* 0x00000006ff027e24 */ /* 0x008fe2000f8e00ff */
[----:B------:R-:W-:Y:S04]  /*c060*/  UIADD3 UR6, UR15, 0x1, URZ ;  /* 0x000000010f067890 */ /* 0x000fe8000fffe03f */
[----:B------:R-:W-:Y:S02]  /*c070*/  USEL UR15, UR6, URZ, !UP0 ;  /* 0x0000003f060f7287 */ /* 0x000fe4000c000000 */
[C---:B------:R-:W-:Y:S01]  /*c080*/  HMMA.16816.F32.BF16 R16, R152.reuse, R150, R16 ;  /* 0x000000969810723c */ /* 0x040fe20000041810 */
[----:B------:R-:W1:Y:S07]  /*c090*/  LDSM.16.M88.4 R148, [R187+0x11900] ;  /* 0x01190000bb94783b */ /* 0x000e6e0000000200 */
[C---:B-----5:R-:W-:Y:S08]  /*c0a0*/  HMMA.16816.F32.BF16 R20, R152.reuse, R156, R20 ;  /* 0x0000009c9814723c */ /* 0x060ff00000041814 */
[C---:B------:R-:W-:Y:S08]  /*c0b0*/  HMMA.16816.F32.BF16 R24, R152.reuse, R158, R24 ;  /* 0x0000009e9818723c */ /* 0x040ff00000041818 */
[C---:B--2---:R-:W-:Y:S07]  /*c0c0*/  HMMA.16816.F32.BF16 R28, R152.reuse, R136, R28 ;  /* 0x00000088981c723c */ /* 0x044fee000004181c */
[----:B------:R-:W-:Y:S01]  /*c0d0*/  IADD3 R136, -R197, 0x1, -R2 ;  /* 0x00000001c5887810 */ /* 0x000fe20007ffe902 */
[----:B------:R-:W-:Y:S04]  /*c0e0*/  HMMA.16816.F32.BF16 R32, R152, R138, R32 ;  /* 0x0000008a9820723c */ /* 0x000fe80000041820 */
[----:B------:R-:W-:Y:S01]  /*c0f0*/  IMAD.MOV.U32 R137, RZ, RZ, R196 ;  /* 0x000000ffff897224 */ /* 0x000fe200078e00c4 */
[----:B------:R-:W-:Y:S01]  /*c100*/  IADD3 R136, R136, c[0x0][0x1d0], RZ ;  /* 0x0000740088887a10 */ /* 0x000fe20007ffe0ff */
[----:B------:R-:W-:Y:S01]  /*c110*/  @P0 IMAD.MOV.U32 R137, RZ, RZ, R204 ;  /* 0x000000ffff890224 */ /* 0x000fe200078e00cc */
[----:B------:R-:W-:Y:S01]  /*c120*/  PLOP3.LUT P0, PT, PT, PT, UP2, 0x40, 0x0 ;  /* 0x000000000000781c */ /* 0x000fe20003f0e828 */
[C---:B------:R-:W-:Y:S03]  /*c130*/  HMMA.16816.F32.BF16 R4, R140.reuse, R144, R4 ;  /* 0x000000908c04723c */ /* 0x040fe60000041804 */
[----:B------:R-:W2:Y:S02]  /*c140*/  SHFL.IDX PT, R0, R137, RZ, 0x1c1f ;  /* 0x001c1fff89007589 */ /* 0x000ea400000e0000 */
[----:B------:R-:W-:Y:S03]  /*c150*/  IADD3 R139, R136, -c[0x0][0x168], RZ ;  /* 0x80005a00888b7a10 */ /* 0x000fe60007ffe0ff */
[C---:B------:R-:W-:Y:S08]  /*c160*/  HMMA.16816.F32.BF16 R8, R140.reuse, R146, R8 ;  /* 0x000000928c08723c */ /* 0x040ff00000041808 */
[C---:B----4-:R-:W-:Y:S08]  /*c170*/  HMMA.16816.F32.BF16 R12, R140.reuse, R160, R12 ;  /* 0x000000a08c0c723c */ /* 0x050ff0000004180c */
[C---:B------:R-:W-:Y:S08]  /*c180*/  HMMA.16816.F32.BF16 R16, R140.reuse, R162, R16 ;  /* 0x000000a28c10723c */ /* 0x040ff00000041810 */
[C---:B------:R-:W-:Y:S08]  /*c190*/  HMMA.16816.F32.BF16 R20, R140.reuse, R164, R20 ;  /* 0x000000a48c14723c */ /* 0x040ff00000041814 */
[C---:B------:R-:W-:Y:S08]  /*c1a0*/  HMMA.16816.F32.BF16 R24, R140.reuse, R166, R24 ;  /* 0x000000a68c18723c */ /* 0x040ff00000041818 */
[C---:B-1----:R-:W-:Y:S08]  /*c1b0*/  HMMA.16816.F32.BF16 R28, R140.reuse, R148, R28 ;  /* 0x000000948c1c723c */ /* 0x042ff0000004181c */
[----:B------:R-:W-:Y:S07]  /*c1c0*/  HMMA.16816.F32.BF16 R32, R140, R150, R32 ;  /* 0x000000968c20723c */ /* 0x000fee0000041820 */
        /* <DEDUP_REMOVED lines=19> */
.L_x_2154:
[----:B------:R-:W-:Y:S04]  /*c300*/  MOV R0, c[0x0][0x32c] ;  /* 0x0000cb0000007a02 */ /* 0x000fe80000000f00 */
[----:B------:R-:W-:Y:S11]  /*c310*/  ISETP.NE.AND P0, PT, R0, 0x1, PT ;  /* 0x000000010000780c */ /* 0x000ff60003f05270 */
[----:B------:R-:W-:Y:S02]  /*c320*/  @!UPT UIADD3 URZ, URZ, URZ, URZ ;  /* 0x0000003f3f3ff290 */ /* 0x000fe4000fffe03f */
[----:B------:R-:W-:Y:S05]  /*c330*/  @P0 IMAD.HI.U32 R0, R143, c[0x0][0x330], RZ ;  /* 0x0000cc008f000a27 */ /* 0x000fea00078e00ff */
[----:B------:R-:W-:Y:S02]  /*c340*/  @P0 SHF.R.U32.HI R143, RZ, c[0x0][0x334], R0 ;  /* 0x0000cd00ff8f0a19 */ /* 0x000fe40000011600 */
.L_x_2155:
[----:B------:R-:W-:Y:S05]  /*c350*/  BSYNC B0 ;  /* 0x0000000000007941 */ /* 0x000fea0003800000 */
.L_x_2153:
[----:B------:R-:W-:Y:S04]  /*c360*/  IMAD R0, R143, c[0x0][0x32c], -R2 ;  /* 0x0000cb008f007a24 */ /* 0x000fe800078e0a02 */
[----:B------:R-:W-:Y:S05]  /*c370*/  IMAD.IADD R143, R0, 0x1, -R197 ;  /* 0x00000001008f7824 */ /* 0x000fea00078e0ac5 */
[----:B------:R-:W-:Y:S02]  /*c380*/  IADD3 R0, R143, c[0x0][0x32c], RZ ;  /* 0x0000cb008f007a10 */ /* 0x000fe40007ffe0ff */
[----:B------:R-:W-:Y:S02]  /*c390*/  IMNMX R144, R144, R143, !PT ;  /* 0x0000008f90907217 */ /* 0x000fe40007800200 */
[----:B------:R-:W-:Y:S02]  /*c3a0*/  IMNMX R145, R145, R0, PT ;  /* 0x0000000091917217 */ /* 0x000fe40003800200 */
.L_x_2152:
[----:B------:R-:W-:Y:S06]  /*c3b0*/  UISETP.GT.AND UP0, UPT, UR17, -0x1, UPT ;  /* 0xffffffff1100788c */ /* 0x000fec000bf04270 */
[----:B------:R-:W-:Y:S04]  /*c3c0*/  PLOP3.LUT P0, PT, PT, PT, UP0, 0x80, 0x0 ;  /* 0x000000000000781c */ /* 0x000fe80003f0f008 */
[C---:B------:R-:W-:Y:S02]  /*c3d0*/  ISETP.GT.AND P5, PT, R144.reuse, RZ, P0 ;  /* 0x000000ff9000720c */ /* 0x040fe400007a4270 */
[----:B------:R-:W-:Y:S02]  /*c3e0*/  ISETP.GT.AND P4, PT, R144, 0x1, P0 ;  /* 0x000000019000780c */ /* 0x000fe40000784270 */
[C---:B------:R-:W-:Y:S02]  /*c3f0*/  ISETP.LT.OR P5, PT, R145.reuse, 0x1, P5 ;  /* 0x000000019100780c */ /* 0x040fe40002fa1670 */
[----:B------:R-:W-:Y:S02]  /*c400*/  ISETP.LT.OR P4, PT, R145, 0x2, P4 ;  /* 0x000000029100780c */ /* 0x000fe40002781670 */
[----:B------:R-:W-:Y:S02]  /*c410*/  FSEL R143, R4, -INF , !P5 ;  /* 0xff800000048f7808 */ /* 0x000fe40006800000 */
[----:B------:R-:W-:Y:S02]  /*c420*/  FSEL R4, R5, -INF , !P4 ;  /* 0xff80000005047808 */ /* 0x000fe40006000000 */
[C---:B------:R-:W-:Y:S02]  /*c430*/  ISETP.GT.AND P4, PT, R144.reuse, 0x10, P0 ;  /* 0x000000109000780c */ /* 0x040fe40000784270 */
[C---:B------:R-:W-:Y:S02]  /*c440*/  ISETP.GT.AND P5, PT, R144.reuse, 0x9, P0 ;  /* 0x000000099000780c */ /* 0x040fe400007a4270 */
[C---:B------:R-:W-:Y:S02]  /*c450*/  ISETP.LT.OR P4, PT, R145.reuse, 0x11, P4 ;  /* 0x000000119100780c */ /* 0x040fe40002781670 */
        /* <DEDUP_REMOVED lines=16> */
[----:B------:R-:W-:Y:S01]  /*c560*/  FSEL R140, R13, -INF , !P6 ;  /* 0xff8000000d8c7808 */ /* 0x000fe20007000000 */
[----:B------:R-:W1:Y:S01]  /*c570*/  SHFL.IDX PT, R16, R137, 0x1, 0x1c1f ;  /* 0x003c1f0089107f89 */ /* 0x000e6200000e0000 */
[C---:B------:R-:W-:Y:S02]  /*c580*/  ISETP.GT.AND P6, PT, R144.reuse, 0x20, P0 ;  /* 0x000000209000780c */ /* 0x040fe400007c4270 */
        /* <DEDUP_REMOVED lines=10> */
[----:B------:R-:W-:Y:S01]  /*c630*/  FSEL R159, R29, -INF , !P4 ;  /* 0xff8000001d9f7808 */ /* 0x000fe20006000000 */
[--C-:B-1----:R-:W-:Y:S01]  /*c640*/  IMAD.IADD R5, R141, 0x1, R16.reuse ;  /* 0x000000018d057824 */ /* 0x102fe200078e0210 */
[----:B------:R-:W-:Y:S01]  /*c650*/  PLOP3.LUT P4, PT, PT, PT, UP2, 0x40, 0x0 ;  /* 0x000000000000781c */ /* 0x000fe20003f8e828 */
[----:B------:R-:W-:Y:S01]  /*c660*/  IMAD.IADD R12, R139, 0x1, R16 ;  /* 0x000000018b0c7824 */ /* 0x000fe200078e0210 */
        /* <DEDUP_REMOVED lines=25> */
.L_x_2158:
[----:B------:R-:W-:Y:S04]  /*c800*/  MOV R9, c[0x0][0x32c] ;  /* 0x0000cb0000097a02 */ /* 0x000fe80000000f00 */
[----:B------:R-:W-:Y:S11]  /*c810*/  ISETP.NE.AND P4, PT, R9, 0x1, PT ;  /* 0x000000010900780c */ /* 0x000ff60003f85270 */
[----:B------:R-:W-:Y:S02]  /*c820*/  @!UPT UIADD3 URZ, URZ, URZ, URZ ;  /* 0x0000003f3f3ff290 */ /* 0x000fe4000fffe03f */
[----:B------:R-:W-:Y:S05]  /*c830*/  @P4 IMAD.HI.U32 R9, R13, c[0x0][0x330], RZ ;  /* 0x0000cc000d094a27 */ /* 0x000fea00078e00ff */
[----:B------:R-:W-:Y:S02]  /*c840*/  @P4 SHF.R.U32.HI R13, RZ, c[0x0][0x334], R9 ;  /* 0x0000cd00ff0d4a19 */ /* 0x000fe40000011609 */
.L_x_2159:
[----:B------:R-:W-:Y:S05]  /*c850*/  BSYNC B0 ;  /* 0x0000000000007941 */ /* 0x000fea0003800000 */
.L_x_2157:
[----:B------:R-:W-:Y:S04]  /*c860*/  IMAD R2, R13, c[0x0][0x32c], -R2 ;  /* 0x0000cb000d027a24 */ /* 0x000fe800078e0a02 */
[----:B------:R-:W-:Y:S05]  /*c870*/  IMAD.IADD R9, R2, 0x1, -R197 ;  /* 0x0000000102097824 */ /* 0x000fea00078e0ac5 */
[----:B------:R-:W-:Y:S02]  /*c880*/  IADD3 R2, R9, c[0x0][0x32c], RZ ;  /* 0x0000cb0009027a10 */ /* 0x000fe40007ffe0ff */
[----:B------:R-:W-:Y:S02]  /*c890*/  IMNMX R12, R12, R9, !PT ;  /* 0x000000090c0c7217 */ /* 0x000fe40007800200 */
[----:B------:R-:W-:Y:S02]  /*c8a0*/  IMNMX R5, R5, R2, PT ;  /* 0x0000000205057217 */ /* 0x000fe40003800200 */
.L_x_2156:
[----:B------:R-:W-:Y:S01]  /*c8b0*/  FMNMX.FTZ R13, R143, R132, !PT ;  /* 0x000000848f0d7209 */ /* 0x000fe20007810000 */
[----:B------:R-:W-:Y:S04]  /*c8c0*/  DEPBAR.LE SB0, 0x2 ;  /* 0x000080800000791a */ /* 0x000fe80000000000 */
[----:B------:R-:W-:Y:S01]  /*c8d0*/  FMNMX.FTZ R13, R4, R13, !PT ;  /* 0x0000000d040d7209 */ /* 0x000fe20007810000 */
[----:B------:R-:W-:Y:S01]  /*c8e0*/  BAR.SYNC.DEFER_BLOCKING 0x0 ;  /* 0x0000000000007b1d */ /* 0x000fe20000010000 */
[----:B------:R-:W-:Y:S01]  /*c8f0*/  ISETP.GT.AND P6, PT, R12, RZ, P0 ;  /* 0x000000ff0c00720c */ /* 0x000fe200007c4270 */
[----:B------:R-:W-:Y:S01]  /*c900*/  UIADD3 UR20, UR17, -0x2, URZ ;  /* 0xfffffffe11147890 */ /* 0x000fe2000fffe03f */
[----:B------:R-:W-:Y:S02]  /*c910*/  FMNMX.FTZ R13, R8, R13, !PT ;  /* 0x0000000d080d7209 */ /* 0x000fe40007810000 */
[C---:B------:R-:W-:Y:S01]  /*c920*/  ISETP.LT.OR P6, PT, R5.reuse, 0x1, P6 ;  /* 0x000000010500780c */ /* 0x040fe200037c1670 */
[----:B------:R-:W-:Y:S01]  /*c930*/  UISETP.GE.AND UP1, UPT, UR20, UR10, UPT ;  /* 0x0000000a1400728c */ /* 0x000fe2000bf26270 */
[----:B------:R-:W-:Y:S02]  /*c940*/  FMNMX.FTZ R13, R0, R13, !PT ;  /* 0x0000000d000d7209 */ /* 0x000fe40007810000 */
[----:B------:R-:W-:Y:S02]  /*c950*/  ISETP.GT.AND P5, PT, R12, 0x1, P0 ;  /* 0x000000010c00780c */ /* 0x000fe400007a4270 */
[----:B------:R-:W-:Y:S02]  /*c960*/  FMNMX.FTZ R13, R142, R13, !PT ;  /* 0x0000000d8e0d7209 */ /* 0x000fe40007810000 */
[----:B------:R-:W-:Y:S02]  /*c970*/  FSEL R6, R6, -INF , !P6 ;  /* 0xff80000006067808 */ /* 0x000fe40007000000 */
[----:B------:R-:W-:Y:S02]  /*c980*/  FMNMX.FTZ R13, R140, R13, !PT ;  /* 0x0000000d8c0d7209 */ /* 0x000fe40007810000 */
[----:B------:R-:W-:Y:S01]  /*c990*/  ISETP.LT.OR P5, PT, R5, 0x2, P5 ;  /* 0x000000020500780c */ /* 0x000fe20002fa1670 */
[----:B------:R-:W-:Y:S01]  /*c9a0*/  @UP1 USHF.R.S32.HI UR21, URZ, 0x1f, UR20 ;  /* 0x0000001f3f151899 */ /* 0x000fe20008011414 */
        /* <DEDUP_REMOVED lines=10> */
[C---:B------:R-:W-:Y:S02]  /*ca50*/  ISETP.GT.AND P5, PT, R12.reuse, 0x10, P0 ;  /* 0x000000100c00780c */ /* 0x040fe400007a4270 */
[----:B------:R-:W-:Y:S02]  /*ca60*/  ISETP.LT.OR P6, PT, R5, 0xa, P6 ;  /* 0x0000000a0500780c */ /* 0x000fe400037c1670 */
        /* <DEDUP_REMOVED lines=10> */
[----:B------:R-:W-:Y:S02]  /*cb10*/  FMNMX.FTZ R13, R168, R13, !PT ;  /* 0x0000000da80d7209 */ /* 0x000fe40007810000 */
[C---:B------:R-:W-:Y:S02]  /*cb20*/  ISETP.GT.AND P5, PT, R12.reuse, 0x18, P0 ;  /* 0x000000180c00780c */ /* 0x040fe400007a4270 */
[----:B------:R-:W-:Y:S02]  /*cb30*/  ISETP.GT.AND P4, PT, R12, 0x19, P0 ;  /* 0x000000190c00780c */ /* 0x000fe40000784270 */
[----:B------:R-:W-:Y:S02]  /*cb40*/  FMNMX.FTZ R2, R141, R2, !PT ;  /* 0x000000028d027209 */ /* 0x000fe40007810000 */
[----:B------:R-:W-:Y:S02]  /*cb50*/  FMNMX.FTZ R10, R160, R13, !PT ;  /* 0x0000000da00a7209 */ /* 0x000fe40007810000 */
[C---:B------:R-:W-:Y:S02]  /*cb60*/  ISETP.LT.OR P5, PT, R5.reuse, 0x19, P5 ;  /* 0x000000190500780c */ /* 0x040fe40002fa1670 */
[----:B------:R-:W-:Y:S02]  /*cb70*/  ISETP.LT.OR P4, PT, R5, 0x1a, P4 ;  /* 0x0000001a0500780c */ /* 0x000fe40002781670 */
[----:B------:R-:W-:Y:S02]  /*cb80*/  FSEL R33, R18, -INF , !P5 ;  /* 0xff80000012217808 */ /* 0x000fe40006800000 */
[----:B------:R-:W-:Y:S02]  /*cb90*/  FSEL R137, R19, -INF , !P4 ;  /* 0xff80000013897808 */ /* 0x000fe40006000000 */
[----:B------:R-:W-:Y:S02]  /*cba0*/  FMNMX.FTZ R13, R159, R10, !PT ;  /* 0x0000000a9f0d7209 */ /* 0x000fe40007810000 */
[----:B------:R-:W-:Y:S02]  /*cbb0*/  FMNMX.FTZ R10, R139, R2, !PT ;  /* 0x000000028b0a7209 */ /* 0x000fe40007810000 */
[C---:B------:R-:W-:Y:S02]  /*cbc0*/  ISETP.GT.AND P4, PT, R12.reuse, 0x20, P0 ;  /* 0x000000200c00780c */ /* 0x040fe40000784270 */
[----:B------:R-:W-:Y:S02]  /*cbd0*/  FMNMX.FTZ R10, R33, R10, !PT ;  /* 0x0000000a210a7209 */ /* 0x000fe40007810000 */
[----:B------:R-:W-:Y:S02]  /*cbe0*/  ISETP.LT.OR P4, PT, R5, 0x21, P4 ;  /* 0x000000210500780c */ /* 0x000fe40002781670 */
[----:B------:R-:W-:Y:S02]  /*cbf0*/  ISETP.GT.AND P6, PT, R12, 0x21, P0 ;  /* 0x000000210c00780c */ /* 0x000fe400007c4270 */
[----:B------:R-:W-:Y:S02]  /*cc00*/  FSEL R177, R22, -INF , !P4 ;  /* 0xff80000016b17808 */ /* 0x000fe40006000000 */
[----:B------:R-:W-:Y:S02]  /*cc10*/  FMNMX.FTZ R10, R137, R10, !PT ;  /* 0x0000000a890a7209 */ /* 0x000fe40007810000 */
[----:B------:R-:W-:Y:S02]  /*cc20*/  ISETP.LT.OR P6, PT, R5, 0x22, P6 ;  /* 0x000000220500780c */ /* 0x000fe400037c1670 */
[C---:B------:R-:W-:Y:S02]  /*cc30*/  ISETP.GT.AND P5, PT, R12.reuse, 0x28, P0 ;  /* 0x000000280c00780c */ /* 0x040fe400007a4270 */
[----:B------:R-:W-:Y:S02]  /*cc40*/  FSEL R175, R23, -INF , !P6 ;  /* 0xff80000017af7808 */ /* 0x000fe40007000000 */
[----:B------:R-:W-:Y:S01]  /*cc50*/  ISETP.LT.OR P5, PT, R5, 0x29, P5 ;  /* 0x000000290500780c */ /* 0x000fe20002fa1670 */
[----:B------:R-:W-:Y:S01]  /*cc60*/  LDSM.16.MT88.4 R20, [R135+UR4+0x100] ;  /* 0x000100048714783b */ /* 0x000fe20008004200 */
[----:B------:R-:W-:Y:S01]  /*cc70*/  ISETP.GT.AND P4, PT, R12, 0x29, P0 ;  /* 0x000000290c00780c */ /* 0x000fe20000784270 */
[----:B------:R-:W-:Y:S01]  /*cc80*/  ULDC.64 UR6, c[0x0][0x1e0] ;  /* 0x0000780000067ab9 */ /* 0x000fe20000000a00 */
[----:B------:R-:W-:Y:S02]  /*cc90*/  FMNMX.FTZ R10, R177, R10, !PT ;  /* 0x0000000ab10a7209 */ /* 0x000fe40007810000 */
[----:B------:R-:W-:Y:S02]  /*cca0*/  FSEL R173, R26, -INF , !P5 ;  /* 0xff8000001aad7808 */ /* 0x000fe40006800000 */
[----:B------:R-:W-:Y:S01]  /*ccb0*/  ISETP.LT.OR P4, PT, R5, 0x2a, P4 ;  /* 0x0000002a0500780c */ /* 0x000fe20002781670 */
[----:B------:R-:W-:Y:S01]  /*ccc0*/  @UP1 UIMAD UR21, UR21, UR6, URZ ;  /* 0x00000006151512a4 */ /* 0x000fe2000f8e023f */
[C---:B------:R-:W-:Y:S01]  /*ccd0*/  ISETP.GT.AND P6, PT, R12.reuse, 0x30, P0 ;  /* 0x000000300c00780c */ /* 0x040fe200007c4270 */
[----:B------:R-:W-:Y:S01]  /*cce0*/  @UP1 UIMAD.WIDE.U32 UR22, UR20, UR6, URZ ;  /* 0x00000006141612a5 */ /* 0x000fe2000f8e003f */
[----:B------:R-:W-:Y:S01]  /*ccf0*/  FMNMX.FTZ R10, R175, R10, !PT ;  /* 0x0000000aaf0a7209 */ /* 0x000fe20007810000 */
[----:B------:R-:W-:Y:S01]  /*cd00*/  @UP1 UIMAD UR21, UR20, UR7, UR21 ;  /* 0x00000007141512a4 */ /* 0x000fe2000f8e0215 */
[----:B------:R-:W-:Y:S01]  /*cd10*/  FSEL R171, R27, -INF , !P4 ;  /* 0xff8000001bab7808 */ /* 0x000fe20006000000 */
[----:B------:R-:W-:Y:S01]  /*cd20*/  @UP1 USHF.L.U32 UR6, UR22, 0x6, URZ ;  /* 0x0000000616061899 */ /* 0x000fe2000800063f */
[----:B------:R-:W-:Y:S01]  /*cd30*/  ISETP.LT.OR P6, PT, R5, 0x31, P6 ;  /* 0x000000310500780c */ /* 0x000fe200037c1670 */
[----:B------:R-:W-:Y:S01]  /*cd40*/  @UP1 UIADD3 UR21, UR23, UR21, URZ ;  /* 0x0000001517151290 */ /* 0x000fe2000fffe03f */
[----:B------:R-:W-:Y:S01]  /*cd50*/  ISETP.GT.AND P5, PT, R12, 0x31, P0 ;  /* 0x000000310c00780c */ /* 0x000fe200007a4270 */
[----:B------:R-:W-:Y:S01]  /*cd60*/  @UP1 UIADD3 UR7, UP0, UR14, UR6, URZ ;  /* 0x000000060e071290 */ /* 0x000fe2000ff1e03f */
[----:B------:R-:W-:Y:S01]  /*cd70*/  FMNMX.FTZ R10, R173, R10, !PT ;  /* 0x0000000aad0a7209 */ /* 0x000fe20007810000 */
[----:B------:R-:W-:Y:S01]  /*cd80*/  @UP1 USHF.L.U64.HI UR21, UR22, 0x6, UR21 ;  /* 0x0000000616151899 */ /* 0x000fe20008010215 */
[----:B------:R-:W-:Y:S02]  /*cd90*/  FMNMX.FTZ R15, R158, R13, !PT ;  /* 0x0000000d9e0f7209 */ /* 0x000fe40007810000 */
[----:B------:R-:W-:Y:S02]  /*cda0*/  FSEL R157, R30, -INF , !P6 ;  /* 0xff8000001e9d7808 */ /* 0x000fe40007000000 */
[----:B------:R-:W-:Y:S02]  /*cdb0*/  ISETP.LT.OR P5, PT, R5, 0x32, P5 ;  /* 0x000000320500780c */ /* 0x000fe40002fa1670 */
[----:B------:R-:W-:Y:S02]  /*cdc0*/  ISETP.GT.AND P4, PT, R12, 0x38, P0 ;  /* 0x000000380c00780c */ /* 0x000fe40000784270 */
[----:B------:R-:W-:Y:S02]  /*cdd0*/  FMNMX.FTZ R10, R171, R10, !PT ;  /* 0x0000000aab0a7209 */ /* 0x000fe40007810000 */
[----:B------:R-:W-:Y:S02]  /*cde0*/  FMNMX.FTZ R13, R154, R15, !PT ;  /* 0x0000000f9a0d7209 */ /* 0x000fe40007810000 */
[----:B------:R-:W-:Y:S02]  /*cdf0*/  FSEL R155, R31, -INF , !P5 ;  /* 0xff8000001f9b7808 */ /* 0x000fe40006800000 */
[----:B------:R-:W-:Y:S01]  /*ce00*/  ISETP.LT.OR P4, PT, R5, 0x39, P4 ;  /* 0x000000390500780c */ /* 0x000fe20002781670 */
[----:B------:R-:W1:Y:S01]  /*ce10*/  SHFL.BFLY PT, R2, R13, 0x2, 0x1f ;  /* 0x0c401f000d027f89 */ /* 0x000e6200000e0000 */
[----:B------:R-:W-:Y:S02]  /*ce20*/  ISETP.GT.AND P0, PT, R12, 0x39, P0 ;  /* 0x000000390c00780c */ /* 0x000fe40000704270 */
[----:B------:R-:W-:Y:S02]  /*ce30*/  FMNMX.FTZ R10, R157, R10, !PT ;  /* 0x0000000a9d0a7209 */ /* 0x000fe40007810000 */
[----:B------:R-:W-:Y:S02]  /*ce40*/  FSEL R153, R34, -INF , !P4 ;  /* 0xff80000022997808 */ /* 0x000fe40006000000 */
[----:B------:R-:W-:Y:S01]  /*ce50*/  ISETP.LT.OR P0, PT, R5, 0x3a, P0 ;  /* 0x0000003a0500780c */ /* 0x000fe20000701670 */
[----:B------:R-:W-:Y:S01]  /*ce60*/  LDSM.16.MT88.4 R28, [R134+UR4+0x100] ;  /* 0x00010004861c783b */ /* 0x000fe20008004200 */
        /* <DEDUP_REMOVED lines=13> */
[----:B------:R-:W-:Y:S05]  /*cf40*/  FSEL R161, R161, RZ, P0 ;  /* 0x000000ffa1a17208 */ /* 0x000fea0000000000 */
[--C-:B------:R-:W-:Y:S02]  /*cf50*/  FFMA.FTZ R145, R0, c[0x0][0x2d0], -R161.reuse ;  /* 0x0000b40000917a23 */ /* 0x100fe400000108a1 */
[--C-:B------:R-:W-:Y:S02]  /*cf60*/  FFMA.FTZ R149, R4, c[0x0][0x2d0], -R161.reuse ;  /* 0x0000b40004957a23 */ /* 0x100fe400000108a1 */
[----:B------:R-:W-:Y:S01]  /*cf70*/  FADD.FTZ R4, -R5, R132 ;  /* 0x0000008405047221 */ /* 0x000fe20000010100 */
[----:B------:R-:W-:Y:S01]  /*cf80*/  MOV R132, R2 ;  /* 0x0000000200847202 */ /* 0x000fe20000000f00 */
[--C-:B------:R-:W-:Y:S01]  /*cf90*/  FFMA.FTZ R150, R143, c[0x0][0x2d0], -R161.reuse ;  /* 0x0000b4008f967a23 */ /* 0x100fe200000108a1 */
[----:B--2---:R-:W-:Y:S01]  /*cfa0*/  FMNMX.FTZ R0, R13, R10, !PT ;  /* 0x0000000a0d007209 */ /* 0x004fe20007810000 */
[----:B------:R-:W-:Y:S01]  /*cfb0*/  FMUL.FTZ R12, R4, c[0x0][0x2d0] ;  /* 0x0000b400040c7a20 */ /* 0x000fe20000410000 */
[----:B------:R-:W-:Y:S01]  /*cfc0*/  MUFU.EX2 R149, R149 ;  /* 0x0000009500957308 */ /* 0x000fe20000000800 */
[--C-:B------:R-:W-:Y:S01]  /*cfd0*/  FFMA.FTZ R144, R8, c[0x0][0x2d0], -R161.reuse ;  /* 0x0000b40008907a23 */ /* 0x100fe200000108a1 */
[C---:B------:R-:W-:Y:S01]  /*cfe0*/  FSETP.NEU.FTZ.AND P0, PT, R0.reuse, -INF , PT ;  /* 0xff8000000000780b */ /* 0x040fe20003f1d000 */
[----:B------:R-:W-:Y:S02]  /*cff0*/  FMUL.FTZ R152, R0, c[0x0][0x2d0] ;  /* 0x0000b40000987a20 */ /* 0x000fe40000410000 */
[--C-:B------:R-:W-:Y:S01]  /*d000*/  FFMA.FTZ R156, R142, c[0x0][0x2d0], -R161.reuse ;  /* 0x0000b4008e9c7a23 */ /* 0x100fe200000108a1 */
[----:B------:R-:W-:Y:S01]  /*d010*/  FSEL R4, R0, RZ, P0 ;  /* 0x000000ff00047208 */ /* 0x000fe20000000000 */
[--C-:B------:R-:W-:Y:S01]  /*d020*/  FFMA.FTZ R163, R140, c[0x0][0x2d0], -R161.reuse ;  /* 0x0000b4008ca37a23 */ /* 0x100fe200000108a1 */
[----:B------:R-:W-:Y:S01]  /*d030*/  FSEL R152, R152, RZ, P0 ;  /* 0x000000ff98987208 */ /* 0x000fe20000000000 */
[----:B------:R-:W-:Y:S01]  /*d040*/  FFMA.FTZ R162, R138, c[0x0][0x2d0], -R161 ;  /* 0x0000b4008aa27a23 */ /* 0x000fe200000108a1 */
[----:B------:R-:W1:Y:S01]  /*d050*/  MUFU.EX2 R12, R12 ;  /* 0x0000000c000c7308 */ /* 0x000e620000000800 */
[----:B------:R-:W-:Y:S01]  /*d060*/  FADD.FTZ R4, -R4, R3 ;  /* 0x0000000304047221 */ /* 0x000fe20000010100 */
[----:B------:R-:W-:Y:S01]  /*d070*/  PLOP3.LUT P0, PT, PT, PT, UP1, 0x80, 0x0 ;  /* 0x000000000000781c */ /* 0x000fe20003f0f018 */
[--C-:B------:R-:W-:Y:S02]  /*d080*/  FFMA.FTZ R148, R6, c[0x0][0x2d0], -R152.reuse ;  /* 0x0000b40006947a23 */ /* 0x100fe40000010898 */
[--C-:B------:R-:W-:Y:S02]  /*d090*/  FFMA.FTZ R147, R9, c[0x0][0x2d0], -R152.reuse ;  /* 0x0000b40009937a23 */ /* 0x100fe40000010898 */
[--C-:B------:R-:W-:Y:S02]  /*d0a0*/  FFMA.FTZ R15, R7, c[0x0][0x2d0], -R152.reuse ;  /* 0x0000b400070f7a23 */ /* 0x100fe40000010898 */
[--C-:B------:R-:W-:Y:S01]  /*d0b0*/  FFMA.FTZ R146, R11, c[0x0][0x2d0], -R152.reuse ;  /* 0x0000b4000b927a23 */ /* 0x100fe20000010898 */
[----:B------:R-:W-:Y:S01]  /*d0c0*/  MUFU.EX2 R144, R144 ;  /* 0x0000009000907308 */ /* 0x000fe20000000800 */
[----:B------:R-:W-:Y:S01]  /*d0d0*/  FMUL.FTZ R3, R4, c[0x0][0x2d0] ;  /* 0x0000b40004037a20 */ /* 0x000fe20000410000 */
[----:B------:R-:W-:Y:S01]  /*d0e0*/  IADD3 R4, R135, UR4, RZ ;  /* 0x0000000487047c10 */ /* 0x000fe2000fffe0ff */
[--C-:B------:R-:W-:Y:S02]  /*d0f0*/  FFMA.FTZ R165, R136, c[0x0][0x2d0], -R161.reuse ;  /* 0x0000b40088a57a23 */ /* 0x100fe400000108a1 */
[--C-:B------:R-:W-:Y:S01]  /*d100*/  FFMA.FTZ R164, R141, c[0x0][0x2d0], -R152.reuse ;  /* 0x0000b4008da47a23 */ /* 0x100fe20000010898 */
[----:B------:R-:W-:Y:S01]  /*d110*/  IADD3 R13, R183, R4, RZ ;  /* 0x00000004b70d7210 */ /* 0x000fe20007ffe0ff */
[----:B------:R-:W-:Y:S01]  /*d120*/  LDSM.16.MT88.4 R140, [R134+UR4+0x2900] ;  /* 0x00290004868c783b */ /* 0x000fe20008004200 */
[--C-:B------:R-:W-:Y:S02]  /*d130*/  FFMA.FTZ R167, R139, c[0x0][0x2d0], -R152.reuse ;  /* 0x0000b4008ba77a23 */ /* 0x100fe40000010898 */
[----:B------:R-:W2:Y:S01]  /*d140*/  MUFU.EX2 R3, R3 ;  /* 0x0000000300037308 */ /* 0x000ea20000000800 */
[--C-:B------:R-:W-:Y:S02]  /*d150*/  FFMA.FTZ R166, R33, c[0x0][0x2d0], -R152.reuse ;  /* 0x0000b40021a67a23 */ /* 0x100fe40000010898 */
[----:B------:R-:W-:Y:S02]  /*d160*/  FFMA.FTZ R169, R137, c[0x0][0x2d0], -R152 ;  /* 0x0000b40089a97a23 */ /* 0x000fe40000010898 */
[----:B------:R-:W3:Y:S01]  /*d170*/  LDSM.16.MT88.4 R24, [R13+0x100] ;  /* 0x000100000d18783b */ /* 0x000ee20000004200 */
[C---:B-1----:R-:W-:Y:S02]  /*d180*/  FMUL.FTZ R4, R12.reuse, R128 ;  /* 0x000000800c047220 */ /* 0x042fe40000410000 */
[C---:B------:R-:W-:Y:S02]  /*d190*/  FMUL.FTZ R5, R12.reuse, R129 ;  /* 0x000000810c057220 */ /* 0x040fe40000410000 */
[----:B------:R-:W1:Y:S01]  /*d1a0*/  MUFU.EX2 R150, R150 ;  /* 0x0000009600967308 */ /* 0x000e620000000800 */
[C---:B------:R-:W-:Y:S02]  /*d1b0*/  FMUL.FTZ R8, R12.reuse, R124 ;  /* 0x0000007c0c087220 */ /* 0x040fe40000410000 */
[C---:B------:R-:W-:Y:S01]  /*d1c0*/  FMUL.FTZ R9, R12.reuse, R125 ;  /* 0x0000007d0c097220 */ /* 0x040fe20000410000 */
[----:B------:R-:W-:Y:S01]  /*d1d0*/  LDSM.16.MT88.4 R32, [R13+0x900] ;  /* 0x000900000d20783b */ /* 0x000fe20000004200 */
[C---:B------:R-:W-:Y:S02]  /*d1e0*/  FMUL.FTZ R100, R12.reuse, R100 ;  /* 0x000000640c647220 */ /* 0x040fe40000410000 */
[C---:B------:R-:W-:Y:S02]  /*d1f0*/  FMUL.FTZ R101, R12.reuse, R101 ;  /* 0x000000650c657220 */ /* 0x040fe40000410000 */
[C---:B------:R-:W-:Y:S01]  /*d200*/  FMUL.FTZ R104, R12.reuse, R104 ;  /* 0x000000680c687220 */ /* 0x040fe20000410000 */
[----:B------:R-:W4:Y:S01]  /*d210*/  MUFU.EX2 R145, R145 ;  /* 0x0000009100917308 */ /* 0x000f220000000800 */
[C---:B------:R-:W-:Y:S01]  /*d220*/  FMUL.FTZ R105, R12.reuse, R105 ;  /* 0x000000690c697220 */ /* 0x040fe20000410000 */
[----:B------:R-:W-:Y:S01]  /*d230*/  LDSM.16.MT88.4 R136, [R13+0x2900] ;  /* 0x002900000d88783b */ /* 0x000fe20000004200 */
[C---:B------:R-:W-:Y:S02]  /*d240*/  FMUL.FTZ R108, R12.reuse, R108 ;  /* 0x0000006c0c6c7220 */ /* 0x040fe40000410000 */
[C---:B--2---:R-:W-:Y:S02]  /*d250*/  FMUL.FTZ R6, R3.reuse, R130 ;  /* 0x0000008203067220 */ /* 0x044fe40000410000 */
[C---:B------:R-:W-:Y:S02]  /*d260*/  FMUL.FTZ R7, R3.reuse, R131 ;  /* 0x0000008303077220 */ /* 0x040fe40000410000 */
[C---:B------:R-:W-:Y:S01]  /*d270*/  FMUL.FTZ R10, R3.reuse, R126 ;  /* 0x0000007e030a7220 */ /* 0x040fe20000410000 */
[----:B------:R-:W-:Y:S01]  /*d280*/  MUFU.EX2 R146, R146 ;  /* 0x0000009200927308 */ /* 0x000fe20000000800 */
[C---:B------:R-:W-:Y:S01]  /*d290*/  FMUL.FTZ R11, R3.reuse, R127 ;  /* 0x0000007f030b7220 */ /* 0x040fe20000410000 */
[----:B------:R-:W-:Y:S01]  /*d2a0*/  LDSM.16.MT88.4 R128, [R135+UR4+0x2900] ;  /* 0x002900048780783b */ /* 0x000fe20008004200 */
[----:B------:R-:W-:Y:S01]  /*d2b0*/  FMUL.FTZ R102, R3, R102 ;  /* 0x0000006603667220 */ /* 0x000fe20000410000 */
[----:B-1----:R-:W-:Y:S01]  /*d2c0*/  F2FP.BF16.PACK_AB R16, R149, R150 ;  /* 0x000000969510723e */ /* 0x002fe200000010ff */
[C---:B------:R-:W-:Y:S02]  /*d2d0*/  FMUL.FTZ R103, R3.reuse, R103 ;  /* 0x0000006703677220 */ /* 0x040fe40000410000 */
[C---:B------:R-:W-:Y:S02]  /*d2e0*/  FMUL.FTZ R106, R3.reuse, R106 ;  /* 0x0000006a036a7220 */ /* 0x040fe40000410000 */
[C---:B------:R-:W-:Y:S01]  /*d2f0*/  FMUL.FTZ R107, R3.reuse, R107 ;  /* 0x0000006b036b7220 */ /* 0x040fe20000410000 */
[----:B------:R-:W-:Y:S01]  /*d300*/  MUFU.EX2 R148, R148 ;  /* 0x0000009400947308 */ /* 0x000fe20000000800 */
[C---:B------:R-:W-:Y:S02]  /*d310*/  FMUL.FTZ R109, R12.reuse, R109 ;  /* 0x0000006d0c6d7220 */ /* 0x040fe40000410000 */
[----:B------:R-:W-:Y:S01]  /*d320*/  FMUL.FTZ R110, R3, R110 ;  /* 0x0000006e036e7220 */ /* 0x000fe20000410000 */
[----:B----4-:R-:W-:Y:S01]  /*d330*/  F2FP.BF16.PACK_AB R18, R145, R144 ;  /* 0x000000909112723e */ /* 0x010fe200000010ff */
        /* <DEDUP_REMOVED lines=25> */
[----:B--2---:R-:W-:Y:S01]  /*d4d0*/  F2FP.BF16.PACK_AB R19, R146, R15 ;  /* 0x0000000f9213723e */ /* 0x004fe200000010ff */
[C---:B------:R-:W-:Y:S02]  /*d4e0*/  FMUL.FTZ R43, R3.reuse, R43 ;  /* 0x0000002b032b7220 */ /* 0x040fe40000410000 */
[C---:B------:R-:W-:Y:S02]  /*d4f0*/  FMUL.FTZ R44, R12.reuse, R44 ;  /* 0x0000002c0c2c7220 */ /* 0x040fe40000410000 */
[----:B------:R-:W-:Y:S01]  /*d500*/  FMUL.FTZ R46, R3, R46 ;  /* 0x0000002e032e7220 */ /* 0x000fe20000410000 */
[----:B------:R-:W1:Y:S01]  /*d510*/  MUFU.EX2 R163, R163 ;  /* 0x000000a300a37308 */ /* 0x000e620000000800 */
[C---:B------:R-:W-:Y:S05]  /*d520*/  HMMA.16816.F32.BF16 R4, R16.reuse, R20, R4 ;  /* 0x000000141004723c */ /* 0x040fea0000041804 */
[----:B------:R-:W-:Y:S02]  /*d530*/  FMUL.FTZ R45, R12, R45 ;  /* 0x0000002d0c2d7220 */ /* 0x000fe40000410000 */
[----:B------:R-:W-:Y:S01]  /*d540*/  IADD3 R20, R134, UR4, RZ ;  /* 0x0000000486147c10 */ /* 0x000fe2000fffe0ff */
[C---:B------:R-:W-:Y:S01]  /*d550*/  HMMA.16816.F32.BF16 R8, R16.reuse, R22, R8 ;  /* 0x000000161008723c */ /* 0x040fe20000041808 */
[----:B------:R-:W-:Y:S03]  /*d560*/  MUFU.EX2 R162, R162 ;  /* 0x000000a200a27308 */ /* 0x000fe60000000800 */
[----:B------:R-:W-:Y:S01]  /*d570*/  IADD3 R14, R183, R20, RZ ;  /* 0x00000014b70e7210 */ /* 0x000fe20007ffe0ff */
[C---:B------:R-:W-:Y:S02]  /*d580*/  FMUL.FTZ R47, R3.reuse, R47 ;  /* 0x0000002f032f7220 */ /* 0x040fe40000410000 */
[C---:B------:R-:W-:Y:S01]  /*d590*/  FMUL.FTZ R48, R12.reuse, R48 ;  /* 0x000000300c307220 */ /* 0x040fe20000410000 */
[C---:B---3--:R-:W-:Y:S01]  /*d5a0*/  HMMA.16816.F32.BF16 R100, R16.reuse, R24, R100 ;  /* 0x000000181064723c */ /* 0x048fe20000041864 */
[----:B------:R-:W2:Y:S02]  /*d5b0*/  LDSM.16.MT88.4 R20, [R14+0x100] ;  /* 0x000100000e14783b */ /* 0x000ea40000004200 */
[----:B------:R-:W3:Y:S01]  /*d5c0*/  MUFU.EX2 R165, R165 ;  /* 0x000000a500a57308 */ /* 0x000ee20000000800 */
[C---:B------:R-:W-:Y:S02]  /*d5d0*/  FMUL.FTZ R50, R3.reuse, R50 ;  /* 0x0000003203327220 */ /* 0x040fe40000410000 */
[C---:B------:R-:W-:Y:S02]  /*d5e0*/  FMUL.FTZ R49, R12.reuse, R49 ;  /* 0x000000310c317220 */ /* 0x040fe40000410000 */
[C---:B------:R-:W-:Y:S01]  /*d5f0*/  HMMA.16816.F32.BF16 R104, R16.reuse, R26, R104 ;  /* 0x0000001a1068723c */ /* 0x040fe20000041868 */
[----:B------:R-:W4:Y:S03]  /*d600*/  LDSM.16.MT88.4 R24, [R135+UR4+0x2100] ;  /* 0x002100048718783b */ /* 0x000f260008004200 */
[C---:B------:R-:W-:Y:S01]  /*d610*/  FMUL.FTZ R51, R3.reuse, R51 ;  /* 0x0000003303337220 */ /* 0x040fe20000410000 */
[----:B------:R-:W5:Y:S01]  /*d620*/  MUFU.EX2 R167, R167 ;  /* 0x000000a700a77308 */ /* 0x000f620000000800 */
[C---:B------:R-:W-:Y:S02]  /*d630*/  FMUL.FTZ R52, R12.reuse, R52 ;  /* 0x000000340c347220 */ /* 0x040fe40000410000 */
[C---:B------:R-:W-:Y:S01]  /*d640*/  HMMA.16816.F32.BF16 R108, R16.reuse, R28, R108 ;  /* 0x0000001c106c723c */ /* 0x040fe2000004186c */
[----:B------:R-:W-:Y:S03]  /*d650*/  LDSM.16.MT88.4 R124, [R14+0x900] ;  /* 0x000900000e7c783b */ /* 0x000fe60000004200 */
[C---:B------:R-:W-:Y:S02]  /*d660*/  FMUL.FTZ R54, R3.reuse, R54 ;  /* 0x0000003603367220 */ /* 0x040fe40000410000 */
[C---:B------:R-:W-:Y:S01]  /*d670*/  FMUL.FTZ R53, R12.reuse, R53 ;  /* 0x000000350c357220 */ /* 0x040fe20000410000 */
[----:B------:R-:W-:Y:S01]  /*d680*/  MUFU.EX2 R166, R166 ;  /* 0x000000a600a67308 */ /* 0x000fe20000000800 */
[C---:B------:R-:W-:Y:S01]  /*d690*/  HMMA.16816.F32.BF16 R112, R16.reuse, R30, R112 ;  /* 0x0000001e1070723c */ /* 0x040fe20000041870 */
[----:B------:R-:W1:Y:S03]  /*d6a0*/  LDSM.16.MT88.4 R28, [R13+0x2100] ;  /* 0x002100000d1c783b */ /* 0x000e660000004200 */
[C---:B------:R-:W-:Y:S02]  /*d6b0*/  FMUL.FTZ R55, R3.reuse, R55 ;  /* 0x0000003703377220 */ /* 0x040fe40000410000 */
[C---:B------:R-:W-:Y:S02]  /*d6c0*/  FMUL.FTZ R56, R12.reuse, R56 ;  /* 0x000000380c387220 */ /* 0x040fe40000410000 */
[C---:B------:R-:W-:Y:S01]  /*d6d0*/  FMUL.FTZ R58, R3.reuse, R58 ;  /* 0x0000003a033a7220 */ /* 0x040fe20000410000 */
[----:B------:R-:W1:Y:S03]  /*d6e0*/  MUFU.EX2 R169, R169 ;  /* 0x000000a900a97308 */ /* 0x000e660000000800 */
[C---:B------:R-:W-:Y:S02]  /*d6f0*/  FMUL.FTZ R57, R12.reuse, R57 ;  /* 0x000000390c397220 */ /* 0x040fe40000410000 */
[C---:B------:R-:W-:Y:S02]  /*d700*/  FMUL.FTZ R59, R3.reuse, R59 ;  /* 0x0000003b033b7220 */ /* 0x040fe40000410000 */
[C---:B------:R-:W-:Y:S01]  /*d710*/  FMUL.FTZ R60, R12.reuse, R60 ;  /* 0x0000003c0c3c7220 */ /* 0x040fe20000410000 */
[C---:B--2---:R-:W-:Y:S03]  /*d720*/  HMMA.16816.F32.BF16 R116, R16.reuse, R20, R116 ;  /* 0x000000141074723c */ /* 0x044fe60000041874 */
[C---:B------:R-:W-:Y:S02]  /*d730*/  FMUL.FTZ R62, R3.reuse, R62 ;  /* 0x0000003e033e7220 */ /* 0x040fe40000410000 */
[C---:B------:R-:W-:Y:S02]  /*d740*/  FMUL.FTZ R61, R12.reuse, R61 ;  /* 0x0000003d0c3d7220 */ /* 0x040fe40000410000 */
[C---:B------:R-:W-:Y:S01]  /*d750*/  FMUL.FTZ R63, R3.reuse, R63 ;  /* 0x0000003f033f7220 */ /* 0x040fe20000410000 */
[C---:B------:R-:W-:Y:S01]  /*d760*/  HMMA.16816.F32.BF16 R120, R16.reuse, R22, R120 ;  /* 0x000000161078723c */ /* 0x040fe20000041878 */
[----:B------:R-:W2:Y:S03]  /*d770*/  LDSM.16.MT88.4 R20, [R134+UR4+0x2100] ;  /* 0x002100048614783b */ /* 0x000ea60008004200 */
        /* <DEDUP_REMOVED lines=9> */
[C---:B-1----:R-:W-:Y:S04]  /*d810*/  HMMA.16816.F32.BF16 R44, R16.reuse, R28, R44 ;  /* 0x0000001c102c723c */ /* 0x042fe8000004182c */
[C---:B------:R-:W-:Y:S02]  /*d820*/  FMUL.FTZ R69, R12.reuse, R69 ;  /* 0x000000450c457220 */ /* 0x040fe40000410000 */
[C---:B------:R-:W-:Y:S02]  /*d830*/  FMUL.FTZ R71, R3.reuse, R71 ;  /* 0x0000004703477220 */ /* 0x040fe40000410000 */
[C---:B------:R-:W-:Y:S01]  /*d840*/  HMMA.16816.F32.BF16 R48, R16.reuse, R30, R48 ;  /* 0x0000001e1030723c */ /* 0x040fe20000041830 */
[----:B------:R-:W1:Y:S03]  /*d850*/  LDSM.16.MT88.4 R28, [R135+UR4+0x4100] ;  /* 0x00410004871c783b */ /* 0x000e660008004200 */
        /* <DEDUP_REMOVED lines=44> */
[----:B------:R-:W-:Y:S04]  /*db20*/  FFMA.FTZ R150, R12, R201, R150 ;  /* 0x000000c90c967223 */ /* 0x000fe80000010096 */
[----:B------:R-:W-:Y:S01]  /*db30*/  FFMA.FTZ R148, R3, R202, R148 ;  /* 0x000000ca03947223 */ /* 0x000fe20000010094 */
[----:B------:R-:W-:Y:S01]  /*db40*/  HMMA.16816.F32.BF16 R96, R16, R30, R96 ;  /* 0x0000001e1060723c */ /* 0x000fe20000041860 */
[----:B------:R-:W-:Y:S02]  /*db50*/  LDSM.16.MT88.4 R28, [R13+0x4900] ;  /* 0x004900000d1c783b */ /* 0x000fe40000004200 */
[--C-:B------:R-:W-:Y:S02]  /*db60*/  FFMA.FTZ R174, R174, c[0x0][0x2d0], -R161.reuse ;  /* 0x0000b400aeae7a23 */ /* 0x100fe400000108a1 */
[--C-:B------:R-:W-:Y:S02]  /*db70*/  FFMA.FTZ R179, R172, c[0x0][0x2d0], -R161.reuse ;  /* 0x0000b400acb37a23 */ /* 0x100fe400000108a1 */
[----:B------:R-:W-:Y:S01]  /*db80*/  F2FP.BF16.PACK_AB R16, R163, R156 ;  /* 0x0000009ca310723e */ /* 0x000fe200000010ff */
[--C-:B------:R-:W-:Y:S01]  /*db90*/  FFMA.FTZ R170, R170, c[0x0][0x2d0], -R161.reuse ;  /* 0x0000b400aaaa7a23 */ /* 0x100fe200000108a1 */
[----:B---3--:R-:W-:Y:S01]  /*dba0*/  F2FP.BF16.PACK_AB R18, R165, R162 ;  /* 0x000000a2a512723e */ /* 0x008fe200000010ff */
[----:B------:R-:W-:Y:S02]  /*dbb0*/  MUFU.EX2 R174, R174 ;  /* 0x000000ae00ae7308 */ /* 0x000fe40000000800 */
[----:B-----5:R-:W-:Y:S01]  /*dbc0*/  F2FP.BF16.PACK_AB R17, R167, R164 ;  /* 0x000000a4a711723e */ /* 0x020fe200000010ff */
[--C-:B------:R-:W-:Y:S01]  /*dbd0*/  FFMA.FTZ R187, R168, c[0x0][0x2d0], -R161.reuse ;  /* 0x0000b400a8bb7a23 */ /* 0x100fe200000108a1 */
[----:B------:R-:W-:Y:S01]  /*dbe0*/  F2FP.BF16.PACK_AB R19, R169, R166 ;  /* 0x000000a6a913723e */ /* 0x000fe200000010ff */
[--C-:B------:R-:W-:Y:S02]  /*dbf0*/  FFMA.FTZ R168, R177, c[0x0][0x2d0], -R152.reuse ;  /* 0x0000b400b1a87a23 */ /* 0x100fe40000010898 */
[--C-:B------:R-:W-:Y:S02]  /*dc00*/  FFMA.FTZ R175, R175, c[0x0][0x2d0], -R152.reuse ;  /* 0x0000b400afaf7a23 */ /* 0x100fe40000010898 */
[--C-:B------:R-:W-:Y:S01]  /*dc10*/  FFMA.FTZ R172, R173, c[0x0][0x2d0], -R152.reuse ;  /* 0x0000b400adac7a23 */ /* 0x100fe20000010898 */
[----:B------:R-:W1:Y:S01]  /*dc20*/  MUFU.EX2 R179, R179 ;  /* 0x000000b300b37308 */ /* 0x000e620000000800 */
[C---:B--2---:R-:W-:Y:S03]  /*dc30*/  HMMA.16816.F32.BF16 R4, R16.reuse, R20, R4 ;  /* 0x000000141004723c */ /* 0x044fe60000041804 */
[--C-:B------:R-:W-:Y:S02]  /*dc40*/  FFMA.FTZ R171, R171, c[0x0][0x2d0], -R152.reuse ;  /* 0x0000b400abab7a23 */ /* 0x100fe40000010898 */
[--C-:B------:R-:W-:Y:S02]  /*dc50*/  FFMA.FTZ R160, R160, c[0x0][0x2d0], -R161.reuse ;  /* 0x0000b400a0a07a23 */ /* 0x100fe400000108a1 */
[--C-:B------:R-:W-:Y:S01]  /*dc60*/  FFMA.FTZ R159, R159, c[0x0][0x2d0], -R161.reuse ;  /* 0x0000b4009f9f7a23 */ /* 0x100fe200000108a1 */
[C---:B------:R-:W-:Y:S01]  /*dc70*/  HMMA.16816.F32.BF16 R8, R16.reuse, R22, R8 ;  /* 0x000000161008723c */ /* 0x040fe20000041808 */
[----:B------:R-:W2:Y:S01]  /*dc80*/  LDSM.16.MT88.4 R20, [R14+0x2900] ;  /* 0x002900000e14783b */ /* 0x000ea20000004200 */
[----:B------:R-:W-:Y:S02]  /*dc90*/  MUFU.EX2 R170, R170 ;  /* 0x000000aa00aa7308 */ /* 0x000fe40000000800 */
[--C-:B------:R-:W-:Y:S02]  /*dca0*/  FFMA.FTZ R158, R158, c[0x0][0x2d0], -R161.reuse ;  /* 0x0000b4009e9e7a23 */ /* 0x100fe400000108a1 */
[----:B------:R-:W-:Y:S02]  /*dcb0*/  FFMA.FTZ R161, R154, c[0x0][0x2d0], -R161 ;  /* 0x0000b4009aa17a23 */ /* 0x000fe400000108a1 */
[C---:B------:R-:W-:Y:S04]  /*dcc0*/  HMMA.16816.F32.BF16 R100, R16.reuse, R32, R100 ;  /* 0x000000201064723c */ /* 0x040fe80000041864 */
[----:B------:R-:W3:Y:S01]  /*dcd0*/  MUFU.EX2 R187, R187 ;  /* 0x000000bb00bb7308 */ /* 0x000ee20000000800 */
[--C-:B------:R-:W-:Y:S02]  /*dce0*/  FFMA.FTZ R154, R157, c[0x0][0x2d0], -R152.reuse ;  /* 0x0000b4009d9a7a23 */ /* 0x100fe40000010898 */
[--C-:B------:R-:W-:Y:S01]  /*dcf0*/  FFMA.FTZ R155, R155, c[0x0][0x2d0], -R152.reuse ;  /* 0x0000b4009b9b7a23 */ /* 0x100fe20000010898 */
[C---:B------:R-:W-:Y:S01]  /*dd00*/  HMMA.16816.F32.BF16 R104, R16.reuse, R34, R104 ;  /* 0x000000221068723c */ /* 0x040fe20000041868 */
[----:B------:R-:W-:Y:S03]  /*dd10*/  LDSM.16.MT88.4 R32, [R134+UR4+0x4900] ;  /* 0x004900048620783b */ /* 0x000fe60008004200 */
[--C-:B------:R-:W-:Y:S02]  /*dd20*/  FFMA.FTZ R153, R153, c[0x0][0x2d0], -R152.reuse ;  /* 0x0000b40099997a23 */ /* 0x100fe40000010898 */
[----:B------:R-:W-:Y:S01]  /*dd30*/  MUFU.EX2 R168, R168 ;  /* 0x000000a800a87308 */ /* 0x000fe20000000800 */
[----:B------:R-:W-:Y:S01]  /*dd40*/  FFMA.FTZ R152, R151, c[0x0][0x2d0], -R152 ;  /* 0x0000b40097987a23 */ /* 0x000fe20000010898 */
[C---:B----4-:R-:W-:Y:S04]  /*dd50*/  HMMA.16816.F32.BF16 R108, R16.reuse, R24, R108 ;  /* 0x00000018106c723c */ /* 0x050fe8000004186c */
[----:B------:R-:W-:Y:S02]  /*dd60*/  FADD.FTZ R148, R147, R148 ;  /* 0x0000009493947221 */ /* 0x000fe40000010000 */
[----:B------:R-:W-:Y:S02]  /*dd70*/  FADD.FTZ R149, R149, R150 ;  /* 0x0000009695957221 */ /* 0x000fe40000010000 */
[C---:B------:R-:W-:Y:S01]  /*dd80*/  HMMA.16816.F32.BF16 R112, R16.reuse, R26, R112 ;  /* 0x0000001a1070723c */ /* 0x040fe20000041870 */
[----:B------:R-:W4:Y:S01]  /*dd90*/  LDSM.16.MT88.4 R24, [R135+UR4+0x4900] ;  /* 0x004900048718783b */ /* 0x000f220008004200 */
[----:B------:R-:W5:Y:S02]  /*dda0*/  MUFU.EX2 R175, R175 ;  /* 0x000000af00af7308 */ /* 0x000f640000000800 */
[----:B------:R-:W-:Y:S02]  /*ddb0*/  FADD.FTZ R15, R15, R148 ;  /* 0x000000940f0f7221 */ /* 0x000fe40000010000 */
[----:B------:R-:W-:Y:S02]  /*ddc0*/  FADD.FTZ R144, R144, R149 ;  /* 0x0000009590907221 */ /* 0x000fe40000010000 */
[C---:B------:R-:W-:Y:S04]  /*ddd0*/  HMMA.16816.F32.BF16 R116, R16.reuse, R124, R116 ;  /* 0x0000007c1074723c */ /* 0x040fe80000041874 */
[----:B------:R-:W-:Y:S01]  /*dde0*/  FADD.FTZ R15, R146, R15 ;  /* 0x0000000f920f7221 */ /* 0x000fe20000010000 */
[----:B------:R-:W-:Y:S01]  /*ddf0*/  MUFU.EX2 R172, R172 ;  /* 0x000000ac00ac7308 */ /* 0x000fe20000000800 */
[----:B------:R-:W-:Y:S02]  /*de00*/  FADD.FTZ R145, R145, R144 ;  /* 0x0000009091917221 */ /* 0x000fe40000010000 */
[C---:B------:R-:W-:Y:S01]  /*de10*/  HMMA.16816.F32.BF16 R120, R16.reuse, R126, R120 ;  /* 0x0000007e1078723c */ /* 0x040fe20000041878 */
[----:B------:R-:W-:Y:S03]  /*de20*/  LDSM.16.MT88.4 R124, [R13+0x1100] ;  /* 0x001100000d7c783b */ /* 0x000fe60000004200 */
[----:B------:R-:W-:Y:S02]  /*de30*/  FADD.FTZ R164, R164, R15 ;  /* 0x0000000fa4a47221 */ /* 0x000fe40000010000 */
[----:B------:R-:W-:Y:S01]  /*de40*/  FADD.FTZ R156, R156, R145 ;  /* 0x000000919c9c7221 */ /* 0x000fe20000010000 */
[----:B------:R-:W1:Y:S01]  /*de50*/  MUFU.EX2 R171, R171 ;  /* 0x000000ab00ab7308 */ /* 0x000e620000000800 */
[C---:B------:R-:W-:Y:S04]  /*de60*/  HMMA.16816.F32.BF16 R36, R16.reuse, R128, R36 ;  /* 0x000000801024723c */ /* 0x040fe80000041824 */
[----:B------:R-:W-:Y:S02]  /*de70*/  FADD.FTZ R163, R163, R156 ;  /* 0x0000009ca3a37221 */ /* 0x000fe40000010000 */
[----:B------:R-:W-:Y:S02]  /*de80*/  FADD.FTZ R167, R167, R164 ;  /* 0x000000a4a7a77221 */ /* 0x000fe40000010000 */
[C---:B------:R-:W-:Y:S01]  /*de90*/  HMMA.16816.F32.BF16 R40, R16.reuse, R130, R40 ;  /* 0x000000821028723c */ /* 0x040fe20000041828 */
[----:B------:R-:W-:Y:S01]  /*dea0*/  LDSM.16.MT88.4 R128, [R14+0x1100] ;  /* 0x001100000e80783b */ /* 0x000fe20000004200 */
[----:B------:R-:W-:Y:S02]  /*deb0*/  MUFU.EX2 R160, R160 ;  /* 0x000000a000a07308 */ /* 0x000fe40000000800 */
[----:B------:R-:W-:Y:S02]  /*dec0*/  FADD.FTZ R162, R162, R163 ;  /* 0x000000a3a2a27221 */ /* 0x000fe40000010000 */
[----:B------:R-:W-:Y:S02]  /*ded0*/  FADD.FTZ R166, R166, R167 ;  /* 0x000000a7a6a67221 */ /* 0x000fe40000010000 */
[C---:B------:R-:W-:Y:S04]  /*dee0*/  HMMA.16816.F32.BF16 R44, R16.reuse, R136, R44 ;  /* 0x00000088102c723c */ /* 0x040fe8000004182c */
[----:B------:R-:W1:Y:S01]  /*def0*/  MUFU.EX2 R159, R159 ;  /* 0x0000009f009f7308 */ /* 0x000e620000000800 */
[----:B------:R-:W-:Y:S02]  /*df00*/  FADD.FTZ R165, R165, R162 ;  /* 0x000000a2a5a57221 */ /* 0x000fe40000010000 */
[----:B------:R-:W-:Y:S01]  /*df10*/  FADD.FTZ R169, R169, R166 ;  /* 0x000000a6a9a97221 */ /* 0x000fe20000010000 */
[C---:B------:R-:W-:Y:S01]  /*df20*/  HMMA.16816.F32.BF16 R48, R16.reuse, R138, R48 ;  /* 0x0000008a1030723c */ /* 0x040fe20000041830 */
[----:B------:R-:W-:Y:S05]  /*df30*/  LDSM.16.MT88.4 R136, [R134+UR4+0x1900] ;  /* 0x001900048688783b */ /* 0x000fea0008004200 */
[----:B------:R-:W-:Y:S02]  /*df40*/  MUFU.EX2 R158, R158 ;  /* 0x0000009e009e7308 */ /* 0x000fe40000000800 */
[C---:B------:R-:W-:Y:S08]  /*df50*/  HMMA.16816.F32.BF16 R52, R16.reuse, R140, R52 ;  /* 0x0000008c1034723c */ /* 0x040ff00000041834 */
[C---:B------:R-:W-:Y:S01]  /*df60*/  HMMA.16816.F32.BF16 R56, R16.reuse, R142, R56 ;  /* 0x0000008e1038723c */ /* 0x040fe20000041838 */
[----:B------:R-:W-:Y:S01]  /*df70*/  LDSM.16.MT88.4 R140, [R14+0x1900] ;  /* 0x001900000e8c783b */ /* 0x000fe20000004200 */
[----:B------:R-:W1:Y:S06]  /*df80*/  MUFU.EX2 R161, R161 ;  /* 0x000000a100a17308 */ /* 0x000e6c0000000800 */
[C---:B--2---:R-:W-:Y:S04]  /*df90*/  HMMA.16816.F32.BF16 R60, R16.reuse, R20, R60 ;  /* 0x00000014103c723c */ /* 0x044fe8000004183c */
[----:B------:R-:W-:Y:S04]  /*dfa0*/  MUFU.EX2 R154, R154 ;  /* 0x0000009a009a7308 */ /* 0x000fe80000000800 */
[C---:B------:R-:W-:Y:S01]  /*dfb0*/  HMMA.16816.F32.BF16 R64, R16.reuse, R22, R64 ;  /* 0x000000161040723c */ /* 0x040fe20000041840 */
[----:B------:R-:W2:Y:S05]  /*dfc0*/  LDSM.16.MT88.4 R20, [R14+0x4900] ;  /* 0x004900000e14783b */ /* 0x000eaa0000004200 */
[----:B------:R-:W1:Y:S02]  /*dfd0*/  MUFU.EX2 R155, R155 ;  /* 0x0000009b009b7308 */ /* 0x000e640000000800 */
[C---:B----4-:R-:W-:Y:S08]  /*dfe0*/  HMMA.16816.F32.BF16 R68, R16.reuse, R24, R68 ;  /* 0x000000181044723c */ /* 0x050ff00000041844 */
[C---:B------:R-:W-:Y:S01]  /*dff0*/  HMMA.16816.F32.BF16 R72, R16.reuse, R26, R72 ;  /* 0x0000001a1048723c */ /* 0x040fe20000041848 */
[----:B------:R-:W4:Y:S01]  /*e000*/  LDSM.16.MT88.4 R24, [R135+UR4+0x1100] ;  /* 0x001100048718783b */ /* 0x000f220008004200 */
[----:B------:R-:W-:Y:S06]  /*e010*/  MUFU.EX2 R153, R153 ;  /* 0x0000009900997308 */ /* 0x000fec0000000800 */
[C---:B------:R-:W-:Y:S04]  /*e020*/  HMMA.16816.F32.BF16 R76, R16.reuse, R28, R76 ;  /* 0x0000001c104c723c */ /* 0x040fe8000004184c */
[----:B------:R-:W1:Y:S04]  /*e030*/  MUFU.EX2 R152, R152 ;  /* 0x0000009800987308 */ /* 0x000e680000000800 */
        /* <DEDUP_REMOVED lines=8> */
[----:B-1----:R-:W-:Y:S01]  /*e0c0*/  F2FP.BF16.PACK_AB R16, R179, R174 ;  /* 0x000000aeb310723e */ /* 0x002fe200000010ff */
[----:B------:R-:W-:Y:S01]  /*e0d0*/  FADD.FTZ R174, R174, R165 ;  /* 0x000000a5aeae7221 */ /* 0x000fe20000010000 */
[----:B---3--:R-:W-:Y:S03]  /*e0e0*/  F2FP.BF16.PACK_AB R18, R187, R170 ;  /* 0x000000aabb12723e */ /* 0x008fe600000010ff */
[----:B-----5:R-:W-:Y:S01]  /*e0f0*/  F2FP.BF16.PACK_AB R17, R175, R168 ;  /* 0x000000a8af11723e */ /* 0x020fe200000010ff */
[----:B------:R-:W-:Y:S01]  /*e100*/  FADD.FTZ R168, R168, R169 ;  /* 0x000000a9a8a87221 */ /* 0x000fe20000010000 */
[----:B------:R-:W-:Y:S01]  /*e110*/  F2FP.BF16.PACK_AB R19, R171, R172 ;  /* 0x000000acab13723e */ /* 0x000fe200000010ff */
[----:B------:R-:W-:Y:S02]  /*e120*/  FADD.FTZ R179, R179, R174 ;  /* 0x000000aeb3b37221 */ /* 0x000fe40000010000 */
[----:B------:R-:W-:Y:S02]  /*e130*/  FADD.FTZ R175, R175, R168 ;  /* 0x000000a8afaf7221 */ /* 0x000fe40000010000 */
[----:B------:R-:W-:Y:S02]  /*e140*/  FADD.FTZ R170, R170, R179 ;  /* 0x000000b3aaaa7221 */ /* 0x000fe40000010000 */
[C---:B----4-:R-:W-:Y:S03]  /*e150*/  HMMA.16816.F32.BF16 R4, R16.reuse, R24, R4 ;  /* 0x000000181004723c */ /* 0x050fe60000041804 */
[----:B------:R-:W-:Y:S02]  /*e160*/  FADD.FTZ R172, R172, R175 ;  /* 0x000000afacac7221 */ /* 0x000fe40000010000 */
[----:B------:R-:W-:Y:S02]  /*e170*/  FADD.FTZ R187, R187, R170 ;  /* 0x000000aabbbb7221 */ /* 0x000fe40000010000 */
[----:B------:R-:W-:Y:S01]  /*e180*/  FADD.FTZ R171, R171, R172 ;  /* 0x000000acabab7221 */ /* 0x000fe20000010000 */
        /* <DEDUP_REMOVED lines=9> */
[C---:B------:R-:W-:Y:S08]  /*e220*/  HMMA.16816.F32.BF16 R120, R16.reuse, R130, R120 ;  /* 0x000000821078723c */ /* 0x040ff00000041878 */
[C---:B------:R-:W-:Y:S08]  /*e230*/  HMMA.16816.F32.BF16 R36, R16.reuse, R32, R36 ;  /* 0x000000201024723c */ /* 0x040ff00000041824 */
        /* <DEDUP_REMOVED lines=16> */
[----:B------:R-:W2:Y:S07]  /*e340*/  LDSM.16.MT88.4 R20, [R135+UR4+0x3900] ;  /* 0x003900048714783b */ /* 0x000eae0008004200 */
[C---:B-1----:R-:W-:Y:S08]  /*e350*/  HMMA.16816.F32.BF16 R84, R16.reuse, R24, R84 ;  /* 0x000000181054723c */ /* 0x042ff00000041854 */
[C---:B------:R-:W-:Y:S01]  /*e360*/  HMMA.16816.F32.BF16 R88, R16.reuse, R26, R88 ;  /* 0x0000001a1058723c */ /* 0x040fe20000041858 */
[----:B------:R-:W1:Y:S07]  /*e370*/  LDSM.16.MT88.4 R24, [R13+0x3900] ;  /* 0x003900000d18783b */ /* 0x000e6e0000004200 */
[C---:B---3--:R-:W-:Y:S08]  /*e380*/  HMMA.16816.F32.BF16 R92, R16.reuse, R28, R92 ;  /* 0x0000001c105c723c */ /* 0x048ff0000004185c */
[----:B------:R-:W-:Y:S01]  /*e390*/  HMMA.16816.F32.BF16 R96, R16, R30, R96 ;  /* 0x0000001e1060723c */ /* 0x000fe20000041860 */
[----:B------:R-:W3:Y:S06]  /*e3a0*/  LDSM.16.MT88.4 R28, [R134+UR4+0x3900] ;  /* 0x00390004861c783b */ /* 0x000eec0008004200 */
        /* <DEDUP_REMOVED lines=10> */
[----:B------:R-:W5:Y:S02]  /*e450*/  LDSM.16.MT88.4 R4, [R14+0x3900] ;  /* 0x003900000e04783b */ /* 0x000f640000004200 */
[----:B------:R-:W-:Y:S02]  /*e460*/  FADD.FTZ R153, R153, R154 ;  /* 0x0000009a99997221 */ /* 0x000fe40000010000 */
[----:B------:R-:W-:Y:S02]  /*e470*/  FADD.FTZ R201, R161, R158 ;  /* 0x0000009ea1c97221 */ /* 0x000fe40000010000 */
[----:B------:R-:W-:Y:S01]  /*e480*/  FADD.FTZ R202, R152, R153 ;  /* 0x0000009998ca7221 */ /* 0x000fe20000010000 */
[C---:B------:R-:W-:Y:S01]  /*e490*/  HMMA.16816.F32.BF16 R124, R16.reuse, R126, R8 ;  /* 0x0000007e107c723c */ /* 0x040fe20000041808 */
[----:B------:R-:W1:Y:S07]  /*e4a0*/  LDSM.16.MT88.4 R8, [R135+UR4+0x5900] ;  /* 0x005900048708783b */ /* 0x000e6e0008004200 */
[C---:B----4-:R-:W-:Y:S08]  /*e4b0*/  HMMA.16816.F32.BF16 R100, R16.reuse, R32, R100 ;  /* 0x000000201064723c */ /* 0x050ff00000041864 */
[C---:B------:R-:W-:Y:S08]  /*e4c0*/  HMMA.16816.F32.BF16 R104, R16.reuse, R34, R104 ;  /* 0x000000221068723c */ /* 0x040ff00000041868 */
[C---:B------:R-:W-:Y:S08]  /*e4d0*/  HMMA.16816.F32.BF16 R108, R16.reuse, R136, R108 ;  /* 0x00000088106c723c */ /* 0x040ff0000004186c */
[C---:B------:R-:W-:Y:S08]  /*e4e0*/  HMMA.16816.F32.BF16 R112, R16.reuse, R138, R112 ;  /* 0x0000008a1070723c */ /* 0x040ff00000041870 */
[C---:B------:R-:W-:Y:S08]  /*e4f0*/  HMMA.16816.F32.BF16 R116, R16.reuse, R140, R116 ;  /* 0x0000008c1074723c */ /* 0x040ff00000041874 */
[C---:B------:R-:W-:Y:S08]  /*e500*/  HMMA.16816.F32.BF16 R120, R16.reuse, R142, R120 ;  /* 0x0000008e1078723c */ /* 0x040ff00000041878 */
[C---:B--2---:R-:W-:Y:S08]  /*e510*/  HMMA.16816.F32.BF16 R36, R16.reuse, R20, R36 ;  /* 0x000000141024723c */ /* 0x044ff00000041824 */
[C---:B------:R-:W-:Y:S01]  /*e520*/  HMMA.16816.F32.BF16 R40, R16.reuse, R22, R40 ;  /* 0x000000161028723c */ /* 0x040fe20000041828 */
[----:B------:R2:W4:Y:S07]  /*e530*/  LDSM.16.MT88.4 R20, [R13+0x5900] ;  /* 0x005900000d14783b */ /* 0x00052e0000004200 */
[C---:B-1----:R-:W-:Y:S08]  /*e540*/  HMMA.16816.F32.BF16 R44, R16.reuse, R24, R44 ;  /* 0x00000018102c723c */ /* 0x042ff0000004182c */
[C---:B------:R-:W-:Y:S08]  /*e550*/  HMMA.16816.F32.BF16 R48, R16.reuse, R26, R48 ;  /* 0x0000001a1030723c */ /* 0x040ff00000041830 */
[C---:B---3--:R-:W-:Y:S08]  /*e560*/  HMMA.16816.F32.BF16 R52, R16.reuse, R28, R52 ;  /* 0x0000001c1034723c */ /* 0x048ff00000041834 */
[C---:B------:R-:W-:Y:S08]  /*e570*/  HMMA.16816.F32.BF16 R56, R16.reuse, R30, R56 ;  /* 0x0000001e1038723c */ /* 0x040ff00000041838 */
[C---:B-----5:R-:W-:Y:S07]  /*e580*/  HMMA.16816.F32.BF16 R60, R16.reuse, R4, R60 ;  /* 0x00000004103c723c */ /* 0x060fee000004183c */
[----:B------:R-:W-:Y:S01]  /*e590*/  @P0 IADD3 R4, P5, R192, UR6, RZ ;  /* 0x00000006c0040c10 */ /* 0x000fe2000ffbe0ff */
[C---:B------:R-:W-:Y:S04]  /*e5a0*/  HMMA.16816.F32.BF16 R64, R16.reuse, R6, R64 ;  /* 0x000000061040723c */ /* 0x040fe80000041840 */
[C---:B------:R-:W-:Y:S02]  /*e5b0*/  @P0 LEA R12, P4, R4.reuse, c[0x0][0x1c8], 0x1 ;  /* 0x00007200040c0a11 */ /* 0x040fe400078808ff */
[----:B------:R-:W-:Y:S02]  /*e5c0*/  @P0 IADD3.X R5, R199, UR21, RZ, P5, !PT ;  /* 0x00000015c7050c10 */ /* 0x000fe4000affe4ff */
[C---:B------:R-:W-:Y:S04]  /*e5d0*/  HMMA.16816.F32.BF16 R68, R16.reuse, R8, R68 ;  /* 0x000000081044723c */ /* 0x040fe80000041844 */
[----:B--2---:R-:W-:Y:S02]  /*e5e0*/  @P0 LEA.HI.X R13, R4, c[0x0][0x1cc], R5, 0x1, P4 ;  /* 0x00007300040d0a11 */ /* 0x004fe400020f0c05 */
[----:B------:R-:W1:Y:S01]  /*e5f0*/  LDSM.16.MT88.4 R4, [R134+UR4+0x5900] ;  /* 0x005900048604783b */ /* 0x000e620008004200 */
[----:B------:R-:W-:Y:S01]  /*e600*/  @P0 IADD3 R8, P5, R208, UR6, RZ ;  /* 0x00000006d0080c10 */ /* 0x000fe2000ffbe0ff */
[C---:B------:R-:W-:Y:S04]  /*e610*/  HMMA.16816.F32.BF16 R72, R16.reuse, R10, R72 ;  /* 0x0000000a1048723c */ /* 0x040fe80000041848 */
[C---:B------:R-:W-:Y:S02]  /*e620*/  @P0 LEA R24, P4, R8.reuse, c[0x0][0x1c8], 0x1 ;  /* 0x0000720008180a11 */ /* 0x040fe400078808ff */
[----:B------:R-:W-:Y:S02]  /*e630*/  @P0 IADD3.X R9, R207, UR21, RZ, P5, !PT ;  /* 0x00000015cf090c10 */ /* 0x000fe4000affe4ff */
[C---:B----4-:R-:W-:Y:S04]  /*e640*/  HMMA.16816.F32.BF16 R76, R16.reuse, R20, R76 ;  /* 0x00000014104c723c */ /* 0x050fe8000004184c */
[----:B------:R-:W-:Y:S02]  /*e650*/  @P0 LEA.HI.X R25, R8, c[0x0][0x1cc], R9, 0x1, P4 ;  /* 0x0000730008190a11 */ /* 0x000fe400020f0c09 */
[----:B------:R2:W3:Y:S01]  /*e660*/  LDSM.16.MT88.4 R8, [R14+0x5900] ;  /* 0x005900000e08783b */ /* 0x0004e20000004200 */
[----:B------:R-:W-:Y:S01]  /*e670*/  @P0 IADD3 R3, P4, R206, UR6, RZ ;  /* 0x00000006ce030c10 */ /* 0x000fe2000ff9e0ff */
[----:B------:R-:W-:Y:S01]  /*e680*/  @UP1 UIADD3.X UR6, UR13, UR21, URZ, UP0, !UPT ;  /* 0x000000150d061290 */ /* 0x000fe200087fe43f */
[----:B------:R-:W-:Y:S01]  /*e690*/  @P0 IADD3 R26, P5, R192, UR7, RZ ;  /* 0x00000007c01a0c10 */ /* 0x000fe2000ffbe0ff */
[C---:B------:R-:W-:Y:S01]  /*e6a0*/  HMMA.16816.F32.BF16 R80, R16.reuse, R22, R80 ;  /* 0x000000161050723c */ /* 0x040fe20000041850 */
[----:B------:R-:W-:Y:S02]  /*e6b0*/  UISETP.GE.AND UP0, UPT, UR10, UR17, UPT ;  /* 0x000000110a00728c */ /* 0x000fe4000bf06270 */
[----:B------:R-:W-:Y:S01]  /*e6c0*/  @P0 IADD3.X R30, R205, UR21, RZ, P4, !PT ;  /* 0x00000015cd1e0c10 */ /* 0x000fe2000a7fe4ff */
[----:B------:R-:W-:Y:S01]  /*e6d0*/  UISETP.GE.AND UP1, UPT, UR5, 0x1, UPT ;  /* 0x000000010500788c */ /* 0x000fe2000bf26270 */
[C---:B------:R-:W-:Y:S01]  /*e6e0*/  @P0 LEA R20, P4, R26.reuse, c[0x0][0x1c8], 0x1 ;  /* 0x000072001a140a11 */ /* 0x040fe200078808ff */
[----:B------:R-:W-:Y:S01]  /*e6f0*/  UIADD3 UR17, UR17, -0x1, URZ ;  /* 0xffffffff11117890 */ /* 0x000fe2000fffe03f */
[----:B------:R-:W-:Y:S02]  /*e700*/  @P0 IADD3.X R21, R199, UR6, RZ, P5, !PT ;  /* 0x00000006c7150c10 */ /* 0x000fe4000affe4ff */
[C---:B------:R-:W-:Y:S03]  /*e710*/  @P0 LEA R28, P6, R3.reuse, c[0x0][0x1c8], 0x1 ;  /* 0x00007200031c0a11 */ /* 0x040fe600078c08ff */
        /* <DEDUP_REMOVED lines=9> */
[----:B--2---:R-:W-:Y:S01]  /*e7b0*/  @P0 LEA R14, P4, R27, c[0x0][0x1c8], 0x1 ;  /* 0x000072001b0e0a11 */ /* 0x004fe200078808ff */
[C---:B------:R-:W-:Y:S04]  /*e7c0*/  HMMA.16816.F32.BF16 R88, R16.reuse, R6, R88 ;  /* 0x000000061058723c */ /* 0x040fe80000041858 */
[----:B------:R-:W-:Y:S02]  /*e7d0*/  @P0 LEA.HI.X R23, R3, c[0x0][0x1cc], R30, 0x1, P6 ;  /* 0x0000730003170a11 */ /* 0x000fe400030f0c1e */
[----:B------:R-:W-:Y:S02]  /*e7e0*/  @P0 SHF.L.U32 R3, R26, 0x1, RZ ;  /* 0x000000011a030819 */ /* 0x000fe400000006ff */
[----:B------:R-:W-:Y:S01]  /*e7f0*/  @P0 IADD3.X R32, R205, UR6, RZ, P5, !PT ;  /* 0x00000006cd200c10 */ /* 0x000fe2000affe4ff */
[C---:B---3--:R-:W-:Y:S01]  /*e800*/  HMMA.16816.F32.BF16 R92, R16.reuse, R8, R92 ;  /* 0x00000008105c723c */ /* 0x048fe2000004185c */
        /* <DEDUP_REMOVED lines=17> */
.L_x_2151:
        /* <DEDUP_REMOVED lines=123> */
.L_x_2124:
        /* <DEDUP_REMOVED lines=267> */
.L_x_2163:
[----:B---34-:R-:W-:Y:S05]  /*10180*/  BSYNC B0 ;  /* 0x0000000000007941 */ /* 0x018fea0003800000 */
.L_x_2162:
        /* <DEDUP_REMOVED lines=23> */
.L_x_2165:
[----:B------:R-:W-:Y:S05]  /*10300*/  BSYNC B0 ;  /* 0x0000000000007941 */ /* 0x000fea0003800000 */
.L_x_2164:
        /* <DEDUP_REMOVED lines=23> */
.L_x_2167:
[----:B------:R-:W-:Y:S05]  /*10480*/  BSYNC B0 ;  /* 0x0000000000007941 */ /* 0x000fea0003800000 */
.L_x_2166:
        /* <DEDUP_REMOVED lines=24> */
.L_x_2161:
        /* <DEDUP_REMOVED lines=40> */
.L_x_2169:
[----:B------:R-:W-:Y:S05]  /*10890*/  BSYNC B0 ;  /* 0x0000000000007941 */ /* 0x000fea0003800000 */
.L_x_2168:
        /* <DEDUP_REMOVED lines=62> */
.L_x_2171:
[----:B------:R-:W-:Y:S05]  /*10c80*/  BSYNC B0 ;  /* 0x0000000000007941 */ /* 0x000fea0003800000 */
.L_x_2170:
        /* <DEDUP_REMOVED lines=21> */
.L_x_2173:
[----:B------:R-:W-:Y:S05]  /*10de0*/  BSYNC B0 ;  /* 0x0000000000007941 */ /* 0x000fea0003800000 */
.L_x_2172:
        /* <DEDUP_REMOVED lines=21> */
.L_x_2175:
[----:B------:R-:W-:Y:S05]  /*10f40*/  BSYNC B0 ;  /* 0x0000000000007941 */ /* 0x000fea0003800000 */
.L_x_2174:
        /* <DEDUP_REMOVED lines=22> */
.L_x_2176:
        /* <DEDUP_REMOVED lines=13> */
.L_x_2653:


//--------------------- .text._ZN7cutlass13device_kernelIN5flash19enable_sm80_to_sm89INS1_16FlashAttnFwdSm80INS1_25CollectiveMainloopFwdSm80ILi8ELi2ELb0EN4cute5tupleIJNS5_1CILi128EEENS7_ILi64EEENS7_ILi192EEEEEELi192ENS_10bfloat16_tEfNS_4arch4Sm80ELb0ELb1ELb0ELb1ELb0ELb0ELb1ELb0EEENS1_21CollectiveEpilogueFwdINS6_IJS8_SA_S9_EEENS6_IJNS7_ILi1EEESI_SI_EEESC_SE_Li256ELb1ELb1ELb0ELb0EEENS1_19SingleTileSchedulerILb1ELb0ELb1ELi128EEEEEEEEEvNT_6ParamsE --------------------------
	.section	.text._ZN7cutlass13device_kernelIN5flash19enable_sm80_to_sm89INS1_16FlashAttnFwdSm80INS1_25CollectiveMainloopFwdSm80ILi8ELi2ELb0EN4cute5tupleIJNS5_1CILi128EEENS7_ILi64EEENS7_ILi192EEEEEELi192ENS_10bfloat16_tEfNS_4arch4Sm80ELb0ELb1ELb0ELb1ELb0ELb0ELb1ELb0EEENS1_21CollectiveEpilogueFwdINS6_IJS8_SA_S9_EEENS6_IJNS7_ILi1EEESI_SI_EEESC_SE_Li256ELb1ELb1ELb0ELb0EEENS1_19SingleTileSchedulerILb1ELb0ELb1ELi128EEEEEEEEEvNT_6ParamsE,"ax",@progbits
	.sectioninfo	@"SHI_REGISTERS=240"
	.align	128
.text._ZN7cutlass13device_kernelIN5flash19enable_sm80_to_sm89INS1_16FlashAttnFwdSm80INS1_25CollectiveMainloopFwdSm80ILi8ELi2ELb0EN4cute5tupleIJNS5_1CILi128EEENS7_ILi64EEENS7_ILi192EEEEEELi192ENS_10bfloat16_tEfNS_4arch4Sm80ELb0ELb1ELb0ELb1ELb0ELb0ELb1ELb0EEENS1_21CollectiveEpilogueFwdINS6_IJS8_SA_S9_EEENS6_IJNS7_ILi1EEESI_SI_EEESC_SE_Li256ELb1ELb1ELb0ELb0EEENS1_19SingleTileSchedulerILb1ELb0ELb1ELi128EEEEEEEEEvNT_6ParamsE:
        .type           _ZN7cutlass13device_kernelIN5flash19enable_sm80_to_sm89INS1_16FlashAttnFwdSm80INS1_25CollectiveMainloopFwdSm80ILi8ELi2ELb0EN4cute5tupleIJNS5_1CILi128EEENS7_ILi64EEENS7_ILi192EEEEEELi192ENS_10bfloat16_tEfNS_4arch4Sm80ELb0ELb1ELb0ELb1ELb0ELb0ELb1ELb0EEENS1_21CollectiveEpilogueFwdINS6_IJS8_SA_S9_EEENS6_IJNS7_ILi1EEESI_SI_EEESC_SE_Li256ELb1ELb1ELb0ELb0EEENS1_19SingleTileSchedulerILb1ELb0ELb1ELi128EEEEEEEEEvNT_6ParamsE,@function
        .size           _ZN7cutlass13device_kernelIN5flash19enable_sm80_to_sm89INS1_16FlashAttnFwdSm80INS1_25CollectiveMainloopFwdSm80ILi8ELi2ELb0EN4cute5tupleIJNS5_1CILi128EEENS7_ILi64EEENS7_ILi192EEEEEELi192ENS_10bfloat16_tEfNS_4arch4Sm80ELb0ELb1ELb0ELb1ELb0ELb0ELb1ELb0EEENS1_21CollectiveEpilogueFwdINS6_IJS8_SA_S9_EEENS6_IJNS7_ILi1EEESI_SI_EEESC_SE_Li256ELb1ELb1ELb0ELb0EEENS1_19SingleTileSchedulerILb1ELb0ELb1ELi128EEEEEEEEEvNT_6ParamsE,(.L_x_2654 - _ZN7cutlass13device_kernelIN5flash19enable_sm80_to_sm89INS1_16FlashAttnFwdSm80INS1_25CollectiveMainloopFwdSm80ILi8ELi2ELb0EN4cute5tupleIJNS5_1CILi128EEENS7_ILi64EEENS7_ILi192EEEEEELi192ENS_10bfloat16_tEfNS_4arch4Sm80ELb0ELb1ELb0ELb1ELb0ELb0ELb1ELb0EEENS1_21CollectiveEpilogueFwdINS6_IJS8_SA_S9_EEENS6_IJNS7_ILi1EEESI_SI_EEESC_SE_Li256ELb1ELb1ELb0ELb0EEENS1_19SingleTileSchedulerILb1ELb0ELb1ELi128EEEEEEEEEvNT_6ParamsE)
        .other          _ZN7cutlass13device_kernelIN5flash19enable_sm80_to_sm89INS1_16FlashAttnFwdSm80INS1_25CollectiveMainloopFwdSm80ILi8ELi2ELb0EN4cute5tupleIJNS5_1CILi128EEENS7_ILi64EEENS7_ILi192EEEEEELi192ENS_10bfloat16_tEfNS_4arch4Sm80ELb0ELb1ELb0ELb1ELb0ELb0ELb1ELb0EEENS1_21CollectiveEpilogueFwdINS6_IJS8_SA_S9_EEENS6_IJNS7_ILi1EEESI_SI_EEESC_SE_Li256ELb1ELb1ELb0ELb0EEENS1_19SingleTileSchedulerILb1ELb0ELb1ELi128EEEEEEEEEvNT_6ParamsE,@"STO_CUDA_ENTRY STV_DEFAULT"
_ZN7cutlass13device_kernelIN5flash19enable_sm80_to_sm89INS1_16FlashAttnFwdSm80INS1_25CollectiveMainloopFwdSm80ILi8ELi2ELb0EN4cute5tupleIJNS5_1CILi128EEENS7_ILi64EEENS7_ILi192EEEEEELi192ENS_10bfloat16_tEfNS_4arch4Sm80ELb0ELb1ELb0ELb1ELb0ELb0ELb1ELb0EEENS1_21CollectiveEpilogueFwdINS6_IJS8_SA_S9_EEENS6_IJNS7_ILi1EEESI_SI_EEESC_SE_Li256ELb1ELb1ELb0ELb0EEENS1_19SingleTileSchedulerILb1ELb0ELb1ELi128EEEEEEEEEvNT_6ParamsE:
        /* <DEDUP_REMOVED lines=16> */
.L_x_2178:
        /* <DEDUP_REMOVED lines=8> */
.L_x_2180:
[----:B------:R-:W-:-:S05]  /*0180*/  MOV R0, c[0x0][0x54c] ;  /* 0x0001530000007a02 */ /* 0x000fca0000000f00 */
.L_x_2179:
[----:B-----5:R-:W-:Y:S01]  /*0190*/  IMAD R0, R0, c[0x0][0x548], RZ ;  /* 0x0001520000007a24 */ /* 0x020fe200078e02ff */
[----:B------:R-:W-:-:S04]  /*01a0*/  SHF.L.U32 R135, R220, 0x7, RZ ;  /* 0x00000007dc877819 */ /* 0x000fc800000006ff */
[----:B------:R-:W-:-:S04]  /*01b0*/  ISETP.GE.AND P0, PT, R135, R0, PT ;  /* 0x000000008700720c */ /* 0x000fc80003f06270 */
[----:B------:R-:W-:Y:S01]  /*01c0*/  SEL R203, R203, 0xffffffff, !P0 ;  /* 0xffffffffcbcb7807 */ /* 0x000fe20004000000 */
[----:B------:R-:W-:Y:S05]  /*01d0*/  BRA `(.L_x_2181) ;  /* 0x0000012000007947 */ /* 0x000fea0003800000 */
.L_x_2177:
[----:B---3--:R-:W-:-:S04]  /*01e0*/  ISETP.NE.U32.AND P0, PT, RZ, c[0x0][0x568], PT ;  /* 0x00015a00ff007a0c */ /* 0x008fc80003f05070 */
[----:B------:R-:W-:-:S13]  /*01f0*/  ISETP.NE.AND.EX P0, PT, RZ, c[0x0][0x56c], PT, P0 ;  /* 0x00015b00ff007a0c */ /* 0x000fda0003f05300 */
[----:B------:R-:W-:Y:S05]  /*0200*/  @!P0 BRA `(.L_x_2182) ;  /* 0x0000002000008947 */ /* 0x000fea0003800000 */
[----:B------:R1:W5:Y:S01]  /*0210*/  LDG.E R0, [R2.64] ;  /* 0x0000000802007981 */ /* 0x000362000c1e1900 */
[----:B------:R-:W-:Y:S05]  /*0220*/  BRA `(.L_x_2183) ;  /* 0x0000009000007947 */ /* 0x000fea0003800000 */
.L_x_2182:
        /* <DEDUP_REMOVED lines=8> */
.L_x_2184:
[----:B------:R-:W-:-:S05]  /*02b0*/  MOV R0, c[0x0][0x54c] ;  /* 0x0001530000007a02 */ /* 0x000fca0000000f00 */
.L_x_2183:
[----:B-----5:R-:W-:Y:S01]  /*02c0*/  IMAD R0, R0, c[0x0][0x548], RZ ;  /* 0x0001520000007a24 */ /* 0x020fe200078e02ff */
[----:B------:R-:W-:-:S04]  /*02d0*/  SHF.L.U32 R135, R220, 0x7, RZ ;  /* 0x00000007dc877819 */ /* 0x000fc800000006ff */
[----:B------:R-:W-:-:S04]  /*02e0*/  ISETP.GE.AND P0, PT, R135, R0, PT ;  /* 0x000000008700720c */ /* 0x000fc80003f06270 */
[----:B------:R-:W-:-:S04]  /*02f0*/  SEL R203, R203, 0xffffffff, !P0 ;  /* 0xffffffffcbcb7807 */ /* 0x000fc80004000000 */
.L_x_2181:
[----:B------:R-:W-:-:S13]  /*0300*/  ISETP.GE.AND P0, PT, R203, RZ, PT ;  /* 0x000000ffcb00720c */ /* 0x000fda0003f06270 */
[----:B------:R-:W-:Y:S05]  /*0310*/  @!P0 EXIT ;  /* 0x000000000000894d */ /* 0x000fea0003800000 */
[----:B------:R-:W-:Y:S01]  /*0320*/  ISETP.NE.U32.AND P0, PT, RZ, c[0x0][0x370], PT ;  /* 0x0000dc00ff007a0c */ /* 0x000fe20003f05070 */
[----:B------:R-:W-:Y:S01]  /*0330*/  IMAD.MOV.U32 R8, RZ, RZ, RZ ;  /* 0x000000ffff087224 */ /* 0x000fe200078e00ff */
        /* <DEDUP_REMOVED lines=10> */
[----:B------:R-:W-:Y:S02]  /*03e0*/  ISETP.NE.AND.EX P4, PT, RZ, c[0x0][0x354], PT, P4 ;  /* 0x0000d500ff007a0c */ /* 0x000fe40003f85340 */
[----:B------:R-:W-:Y:S01]  /*03f0*/  MOV R4, RZ ;  /* 0x000000ff00047202 */ /* 0x000fe20000000f00 */
[----:B------:R-:W-:-:S04]  /*0400*/  @P1 IMAD.WIDE R14, R203, R6, c[0x0][0x370] ;  /* 0x0000dc00cb0e1625 */ /* 0x000fc800078e0206 */
[----:B------:R-:W-:Y:S01]  /*0410*/  @P0 IMAD.WIDE R12, R203, R6, c[0x0][0x360] ;  /* 0x0000d800cb0c0625 */ /* 0x000fe200078e0206 */
[----:B------:R1:W5:Y:S04]  /*0420*/  @P1 LDG.E R8, [R14.64] ;  /* 0x000000080e081981 */ /* 0x000368000c1e1900 */
[----:B------:R1:W5:Y:S04]  /*0430*/  @P0 LDG.E R204, [R12.64] ;  /* 0x000000080ccc0981 */ /* 0x000368000c1e1900 */
[----:B------:R1:W5:Y:S04]  /*0440*/  @P3 LDG.E R4, [R10.64] ;  /* 0x000000080a043981 */ /* 0x000368000c1e1900 */
[----:B------:R1:W5:Y:S01]  /*0450*/  @P4 LDG.E R7, [R2.64] ;  /* 0x0000000802074981 */ /* 0x000362000c1e1900 */
[----:B------:R-:W-:Y:S01]  /*0460*/  MOV R195, c[0x0][0x1d0] ;  /* 0x0000740000c37a02 */ /* 0x000fe20000000f00 */
[----:B------:R-:W-:Y:S05]  /*0470*/  @P0 BRA `(.L_x_2185) ;  /* 0x0000004000000947 */ /* 0x000fea0003800000 */
[----:B------:R-:W-:Y:S05]  /*0480*/  @!P3 BRA `(.L_x_2185) ;  /* 0x000000300000b947 */ /* 0x000fea0003800000 */
[----:B-----5:R-:W2:Y:S04]  /*0490*/  LDG.E R204, [R10.64] ;  /* 0x000000080acc7981 */ /* 0x020ea8000c1e1900 */
[----:B------:R-:W2:Y:S02]  /*04a0*/  LDG.E R5, [R10.64+0x4] ;  /* 0x000004080a057981 */ /* 0x000ea4000c1e1900 */
[----:B--2---:R-:W-:-:S02]  /*04b0*/  IADD3 R204, -R204, R5, RZ ;  /* 0x00000005cccc7210 */ /* 0x004fc40007ffe1ff */
.L_x_2185:
[----:B------:R-:W-:-:S04]  /*04c0*/  ISETP.NE.U32.AND P0, PT, RZ, c[0x0][0x368], PT ;  /* 0x0000da00ff007a0c */ /* 0x000fc80003f05070 */
[----:B------:R-:W-:-:S13]  /*04d0*/  ISETP.NE.AND.EX P0, PT, RZ, c[0x0][0x36c], PT, P0 ;  /* 0x0000db00ff007a0c */ /* 0x000fda0003f05300 */
[----:B------:R-:W-:Y:S05]  /*04e0*/  @!P0 BRA `(.L_x_2186) ;  /* 0x0000003000008947 */ /* 0x000fea0003800000 */
[----:B-1----:R-:W-:-:S05]  /*04f0*/  IMAD.WIDE R2, R203, R6, c[0x0][0x368] ;  /* 0x0000da00cb027625 */ /* 0x002fca00078e0206 */
[----:B------:R1:W5:Y:S01]  /*0500*/  LDG.E R195, [R2.64] ;  /* 0x0000000802c37981 */ /* 0x000362000c1e1900 */
[----:B------:R-:W-:Y:S05]  /*0510*/  BRA `(.L_x_2187) ;  /* 0x0000004000007947 */ /* 0x000fea0003800000 */
.L_x_2186:
[----:B------:R-:W-:Y:S05]  /*0520*/  @!P4 BRA `(.L_x_2187) ;  /* 0x000000300000c947 */ /* 0x000fea0003800000 */
[----:B------:R-:W2:Y:S04]  /*0530*/  LDG.E R195, [R2.64] ;  /* 0x0000000802c37981 */ /* 0x000ea8000c1e1900 */
[----:B------:R-:W2:Y:S02]  /*0540*/  LDG.E R0, [R2.64+0x4] ;  /* 0x0000040802007981 */ /* 0x000ea4000c1e1900 */
[----:B--2---:R-:W-:Y:S02]  /*0550*/  IADD3 R195, -R195, R0, RZ ;  /* 0x00000000c3c37210 */ /* 0x004fe40007ffe1ff */
.L_x_2187:
[----:B------:R-:W-:Y:S01]  /*0560*/  IMAD.MOV.U32 R197, RZ, RZ, c[0x0][0x2c4] ;  /* 0x0000b100ffc57624 */ /* 0x000fe200078e00ff */
[----:B------:R-:W-:Y:S01]  /*0570*/  LOP3.LUT R0, R0, 0xfffffff7, RZ, 0xc0, !PT ;  /* 0xfffffff700007812 */ /* 0x000fe200078ec0ff */
[----:B------:R-:W-:Y:S01]  /*0580*/  IMAD.MOV.U32 R196, RZ, RZ, c[0x0][0x32c] ;  /* 0x0000cb00ffc47624 */ /* 0x000fe200078e00ff */
        /* <DEDUP_REMOVED lines=24> */
.L_x_2189:
[----:B------:R-:W-:-:S13]  /*0710*/  ISETP.NE.AND P0, PT, R196, 0x1, PT ;  /* 0x00000001c400780c */ /* 0x000fda0003f05270 */
[----:B------:R-:W-:-:S05]  /*0720*/  @P0 IMAD.HI.U32 R5, R3, c[0x0][0x330], RZ ;  /* 0x0000cc0003050a27 */ /* 0x000fca00078e00ff */
[----:B------:R-:W-:-:S05]  /*0730*/  @P0 SHF.R.U32.HI R3, RZ, c[0x0][0x334], R5 ;  /* 0x0000cd00ff030a19 */ /* 0x000fca0000011605 */
.L_x_2190:
[----:B------:R-:W-:-:S05]  /*0740*/  IMAD R3, R3, R196, c[0x0][0x32c] ;  /* 0x0000cb0003037624 */ /* 0x000fca00078e02c4 */
[----:B------:R-:W-:-:S04]  /*0750*/  IMNMX R8, R8, R3, PT ;  /* 0x0000000308087217 */ /* 0x000fc80003800200 */
.L_x_2188:
        /* <DEDUP_REMOVED lines=24> */
.L_x_2192:
[----:B------:R-:W-:-:S13]  /*08e0*/  ISETP.NE.AND P0, PT, R196, 0x1, PT ;  /* 0x00000001c400780c */ /* 0x000fda0003f05270 */
[----:B------:R-:W-:-:S05]  /*08f0*/  @P0 IMAD.HI.U32 R5, R7, c[0x0][0x330], RZ ;  /* 0x0000cc0007050a27 */ /* 0x000fca00078e00ff */
[----:B------:R-:W-:-:S05]  /*0900*/  @P0 SHF.R.U32.HI R7, RZ, c[0x0][0x334], R5 ;  /* 0x0000cd00ff070a19 */ /* 0x000fca0000011605 */
.L_x_2193:
[----:B------:R-:W-:-:S05]  /*0910*/  IMAD R8, R7, c[0x0][0x32c], RZ ;  /* 0x0000cb0007087a24 */ /* 0x000fca00078e02ff */
[----:B------:R-:W-:-:S04]  /*0920*/  IMNMX R3, R3, R8, !PT ;  /* 0x0000000803037217 */ /* 0x000fc80007800200 */
.L_x_2191:
        /* <DEDUP_REMOVED lines=14> */
[----:B------:R-:W-:Y:S01]  /*0a10*/  CS2R R82, SRZ ;  /* 0x0000000000527805 */ /* 0x000fe2000001ff00 */
[----:B------:R-:W-:Y:S01]  /*0a20*/  CS2R R8, SRZ ;  /* 0x0000000000087805 */ /* 0x000fe2000001ff00 */
[----:B------:R-:W-:Y:S01]  /*0a30*/  ISETP.GT.AND P0, PT, R133, R194, PT ;  /* 0x000000c28500720c */ /* 0x000fe20003f04270 */
[----:B------:R-:W-:Y:S01]  /*0a40*/  IMAD.MOV.U32 R7, RZ, RZ, RZ ;  /* 0x000000ffff077224 */ /* 0x000fe200078e00ff */
        /* <DEDUP_REMOVED lines=55> */
[----:B------:R-:W-:-:S02]  /*0dc0*/  SHF.R.S32.HI R8, RZ, 0x4, R11 ;  /* 0x00000004ff087819 */ /* 0x000fc4000001140b */
[----:B------:R-:W-:Y:S01]  /*0dd0*/  IADD3 R27, P1, R2, R14, RZ ;  /* 0x0000000e021b7210 */ /* 0x000fe20007f3e0ff */
[----:B------:R-:W-:Y:S01]  /*0de0*/  IMAD.IADD R193, R80, 0x1, -R193 ;  /* 0x0000000150c17824 */ /* 0x000fe200078e0ac1 */
[----:B------:R-:W-:Y:S01]  /*0df0*/  LEA.HI R9, R11, R8, RZ, 0x1 ;  /* 0x000000080b097211 */ /* 0x000fe200078f08ff */
[----:B------:R-:W-:Y:S01]  /*0e00*/  IMAD.IADD R25, R25, 0x1, R5 ;  /* 0x0000000119197824 */ /* 0x000fe200078e0205 */
[----:B------:R-:W-:Y:S01]  /*0e10*/  ISETP.NE.AND P5, PT, R197, 0x1, PT ;  /* 0x00000001c500780c */ /* 0x000fe20003fa5270 */
[----:B------:R-:W-:Y:S01]  /*0e20*/  IMAD.SHL.U32 R16, R193, 0x8, RZ ;  /* 0x00000008c1107824 */ /* 0x000fe200078e00ff */
[----:B------:R-:W-:Y:S01]  /*0e30*/  LOP3.LUT R9, R9, 0xfffffffe, RZ, 0xc0, !PT ;  /* 0xfffffffe09097812 */ /* 0x000fe200078ec0ff */
[----:B------:R-:W-:Y:S01]  /*0e40*/  IMAD.SHL.U32 R20, R193, 0x40, RZ ;  /* 0x00000040c1147824 */ /* 0x000fe200078e00ff */
[----:B------:R-:W-:Y:S01]  /*0e50*/  LOP3.LUT R11, R11, 0xfffffff0, RZ, 0xc0, !PT ;  /* 0xfffffff00b0b7812 */ /* 0x000fe200078ec0ff */
[----:B-1----:R-:W-:Y:S01]  /*0e60*/  IMAD.SHL.U32 R13, R14, 0x40, RZ ;  /* 0x000000400e0d7824 */ /* 0x002fe200078e00ff */
[----:B------:R-:W-:Y:S01]  /*0e70*/  SHF.R.S32.HI R18, RZ, 0x1f, R203 ;  /* 0x0000001fff127819 */ /* 0x000fe200000114cb */
[----:B------:R-:W-:Y:S01]  /*0e80*/  IMAD.IADD R4, R8, 0x1, -R9 ;  /* 0x0000000108047824 */ /* 0x000fe200078e0a09 */
[----:B------:R-:W-:Y:S01]  /*0e90*/  SHF.R.S32.HI R9, RZ, 0x1f, R2 ;  /* 0x0000001fff097819 */ /* 0x000fe20000011402 */
[----:B------:R-:W-:Y:S01]  /*0ea0*/  IMAD.IADD R22, R80, 0x1, -R11 ;  /* 0x0000000150167824 */ /* 0x000fe200078e0a0b */
[----:B------:R-:W-:Y:S01]  /*0eb0*/  LOP3.LUT R13, R13, 0x1c0, RZ, 0xc0, !PT ;  /* 0x000001c00d0d7812 */ /* 0x000fe200078ec0ff */
[----:B---3--:R-:W-:Y:S01]  /*0ec0*/  IMAD.WIDE.U32 R24, R3, c[0x0][0x1b8], R24 ;  /* 0x00006e0003187a25 */ /* 0x008fe200078e0018 */
[----:B------:R-:W-:-:S02]  /*0ed0*/  IADD3 R8, R16, 0x80, RZ ;  /* 0x0000008010087810 */ /* 0x000fc40007ffe0ff */
[----:B------:R-:W-:Y:S02]  /*0ee0*/  LOP3.LUT R5, R13, 0x38, R16, 0xf8, !PT ;  /* 0x000000380d057812 */ /* 0x000fe400078ef810 */
[----:B------:R-:W-:Y:S02]  /*0ef0*/  SHF.R.U32.HI R202, RZ, 0x3, R13 ;  /* 0x00000003ffca7819 */ /* 0x000fe4000001160d */
[----:B------:R-:W-:Y:S02]  /*0f00*/  LEA.HI.X.SX32 R10, R14, R9, 0x1, P1 ;  /* 0x000000090e0a7211 */ /* 0x000fe400008f0eff */
[----:B------:R-:W-:Y:S02]  /*0f10*/  LOP3.LUT R202, R5, R202, RZ, 0x3c, !PT ;  /* 0x000000ca05ca7212 */ /* 0x000fe400078e3cff */
[----:B------:R-:W-:Y:S01]  /*0f20*/  SHF.R.S32.HI R5, RZ, 0x1f, R3 ;  /* 0x0000001fff057819 */ /* 0x000fe20000011403 */
[----:B------:R-:W-:Y:S01]  /*0f30*/  IMAD R12, R10, c[0x0][0x1e0], RZ ;  /* 0x000078000a0c7a24 */ /* 0x000fe200078e02ff */
[----:B------:R-:W-:Y:S01]  /*0f40*/  ISETP.GE.AND P6, PT, R8, c[0x0][0x1d4], PT ;  /* 0x0000750008007a0c */ /* 0x000fe20003fc6270 */
[----:B------:R-:W-:Y:S01]  /*0f50*/  IMAD R10, R10, c[0x0][0x208], RZ ;  /* 0x000082000a0a7a24 */ /* 0x000fe200078e02ff */
[----:B------:R-:W-:Y:S01]  /*0f60*/  ISETP.GE.AND P1, PT, R8, c[0x0][0x198], PT ;  /* 0x0000660008007a0c */ /* 0x000fe20003f26270 */
[----:B------:R-:W-:Y:S01]  /*0f70*/  IMAD R8, R193, 0x20, R14 ;  /* 0x00000020c1087824 */ /* 0x000fe200078e020e */
[----:B------:R-:W-:Y:S01]  /*0f80*/  SHF.R.S32.HI R15, RZ, 0x1f, R22 ;  /* 0x0000001fff0f7819 */ /* 0x000fe20000011416 */
[----:B------:R-:W-:Y:S01]  /*0f90*/  IMAD R2, R5, c[0x0][0x1b8], RZ ;  /* 0x00006e0005027a24 */ /* 0x000fe200078e02ff */
[----:B------:R-:W-:Y:S01]  /*0fa0*/  SHF.R.S32.HI R17, RZ, 0x1f, R16 ;  /* 0x0000001fff117819 */ /* 0x000fe20000011410 */
[----:B------:R-:W-:Y:S01]  /*0fb0*/  IMAD.IADD R8, R135, 0x1, R8 ;  /* 0x0000000187087824 */ /* 0x000fe200078e0208 */
[----:B------:R-:W-:Y:S01]  /*0fc0*/  LOP3.LUT R20, R20, 0x1c0, RZ, 0xc0, !PT ;  /* 0x000001c014147812 */ /* 0x000fe200078ec0ff */
[----:B------:R-:W-:Y:S01]  /*0fd0*/  IMAD R9, R3, c[0x0][0x1bc], R2 ;  /* 0x00006f0003097a24 */ /* 0x000fe200078e0202 */
[----:B------:R-:W-:Y:S01]  /*0fe0*/  LOP3.LUT R0, R0, 0xffffffef, RZ, 0xc0, !PT ;  /* 0xffffffef00007812 */ /* 0x000fe200078ec0ff */
[----:B------:R-:W-:Y:S01]  /*0ff0*/  @P5 IMAD.HI.U32 R2, R8, c[0x0][0x2c8], RZ ;  /* 0x0000b20008025a27 */ /* 0x000fe200078e00ff */
[----:B------:R-:W-:-:S02]  /*1000*/  LOP3.LUT R7, R20, 0x8, R7, 0xf8, !PT ;  /* 0x0000000814077812 */ /* 0x000fc400078ef807 */
[----:B------:R-:W-:Y:S01]  /*1010*/  SHF.R.U32.HI R20, RZ, 0x3, R20 ;  /* 0x00000003ff147819 */ /* 0x000fe20000011614 */
[----:B------:R-:W-:Y:S01]  /*1020*/  IMAD.MOV.U32 R13, RZ, RZ, R8 ;  /* 0x000000ffff0d7224 */ /* 0x000fe200078e0008 */
[----:B------:R-:W-:Y:S01]  /*1030*/  @P5 SHF.R.U32.HI R13, RZ, c[0x0][0x2cc], R2 ;  /* 0x0000b300ff0d5a19 */ /* 0x000fe20000011602 */
[----:B------:R-:W-:Y:S01]  /*1040*/  IMAD.IADD R25, R25, 0x1, R9 ;  /* 0x0000000119197824 */ /* 0x000fe200078e0209 */
[----:B------:R-:W-:Y:S01]  /*1050*/  LEA.HI R2, R15, R22, RZ, 0x3 ;  /* 0x000000160f027211 */ /* 0x000fe200078f18ff */
[C---:B------:R-:W-:Y:S01]  /*1060*/  IMAD R12, R27.reuse, c[0x0][0x1e4], R12 ;  /* 0x000079001b0c7a24 */ /* 0x040fe200078e020c */
[----:B------:R-:W-:Y:S01]  /*1070*/  SEL R15, R18, RZ, !P3 ;  /* 0x000000ff120f7207 */ /* 0x000fe20005800000 */
[C---:B------:R-:W-:Y:S01]  /*1080*/  IMAD R10, R27.reuse, c[0x0][0x20c], R10 ;  /* 0x000083001b0a7a24 */ /* 0x040fe200078e020a */
[----:B------:R-:W-:Y:S01]  /*1090*/  LOP3.LUT R19, R2, 0xfffffff8, RZ, 0xc0, !PT ;  /* 0xfffffff802137812 */ /* 0x000fe200078ec0ff */
[----:B------:R-:W-:Y:S01]  /*10a0*/  IMAD.WIDE.U32 R28, R27, c[0x0][0x1e0], R16 ;  /* 0x000078001b1c7a25 */ /* 0x000fe200078e0010 */
[----:B------:R-:W-:-:S02]  /*10b0*/  SEL R9, R203, RZ, !P3 ;  /* 0x000000ffcb097207 */ /* 0x000fc40005800000 */
[----:B------:R-:W-:Y:S01]  /*10c0*/  IADD3 R19, R22, -R19, RZ ;  /* 0x8000001316137210 */ /* 0x000fe20007ffe0ff */
[----:B------:R-:W-:Y:S01]  /*10d0*/  IMAD R22, R15, c[0x0][0x1c0], RZ ;  /* 0x000070000f167a24 */ /* 0x000fe200078e02ff */
[----:B------:R-:W-:Y:S01]  /*10e0*/  LOP3.LUT R7, R7, R20, RZ, 0x3c, !PT ;  /* 0x0000001407077212 */ /* 0x000fe200078e3cff */
[----:B------:R-:W-:Y:S01]  /*10f0*/  IMAD.WIDE.U32 R24, R9, c[0x0][0x1c0], R24 ;  /* 0x0000700009187a25 */ /* 0x000fe200078e0018 */
[----:B------:R-:W-:Y:S02]  /*1100*/  LOP3.LUT P3, RZ, R19, 0x4, RZ, 0xc0, !PT ;  /* 0x0000000413ff7812 */ /* 0x000fe4000786c0ff */
[----:B------:R-:W-:Y:S01]  /*1110*/  LEA R190, R4, R7, 0x9 ;  /* 0x0000000704be7211 */ /* 0x000fe200078e48ff */
[----:B------:R-:W-:Y:S01]  /*1120*/  IMAD R22, R9, c[0x0][0x1c4], R22 ;  /* 0x0000710009167a24 */ /* 0x000fe200078e0216 */
[----:B------:R-:W-:Y:S01]  /*1130*/  SHF.R.S32.HI R9, RZ, 0x1f, R13 ;  /* 0x0000001fff097819 */ /* 0x000fe2000001140d */
[----:B------:R-:W-:Y:S01]  /*1140*/  IMAD.WIDE.U32 R26, R27, c[0x0][0x208], R16 ;  /* 0x000082001b1a7a25 */ /* 0x000fe200078e0010 */
[----:B------:R-:W-:-:S02]  /*1150*/  LOP3.LUT P2, RZ, R19, 0x2, RZ, 0xc0, !PT ;  /* 0x0000000213ff7812 */ /* 0x000fc4000784c0ff */
[CC--:B------:R-:W-:Y:S01]  /*1160*/  LEA.HI R21, R83.reuse, R80.reuse, RZ, 0x6 ;  /* 0x0000005053157211 */ /* 0x0c0fe200078f30ff */
[----:B------:R-:W-:Y:S01]  /*1170*/  IMAD.MOV R15, RZ, RZ, -R13 ;  /* 0x000000ffff0f7224 */ /* 0x000fe200078e0a0d */
[----:B------:R-:W-:Y:S01]  /*1180*/  LEA.HI R82, R83, R80, RZ, 0x5 ;  /* 0x0000005053527211 */ /* 0x000fe200078f28ff */
[----:B------:R-:W-:Y:S01]  /*1190*/  IMAD.IADD R27, R27, 0x1, R10 ;  /* 0x000000011b1b7824 */ /* 0x000fe200078e020a */
[----:B------:R-:W-:Y:S01]  /*11a0*/  P2R R11, PR, RZ, 0x2 ;  /* 0x00000002ff0b7803 */ /* 0x000fe20000000000 */
[----:B------:R-:W-:Y:S01]  /*11b0*/  IMAD R10, R9, c[0x0][0x1b0], RZ ;  /* 0x00006c00090a7a24 */ /* 0x000fe200078e02ff */
[----:B------:R-:W-:Y:S01]  /*11c0*/  SHF.R.S32.HI R81, RZ, 0x5, R82 ;  /* 0x00000005ff517819 */ /* 0x000fe20000011452 */
[----:B------:R-:W-:Y:S01]  /*11d0*/  IMAD R15, R15, c[0x0][0x2c4], R8 ;  /* 0x0000b1000f0f7a24 */ /* 0x000fe200078e0208 */
[----:B------:R-:W-:Y:S01]  /*11e0*/  LOP3.LUT P1, RZ, R193, 0x4, RZ, 0xc0, !PT ;  /* 0x00000004c1ff7812 */ /* 0x000fe2000782c0ff */
[----:B------:R-:W-:Y:S01]  /*11f0*/  IMAD.IADD R29, R29, 0x1, R12 ;  /* 0x000000011d1d7824 */ /* 0x000fe200078e020c */
[----:B------:R-:W-:Y:S01]  /*1200*/  ISETP.GE.AND P5, PT, R16, c[0x0][0x1d4], PT ;  /* 0x0000750010007a0c */ /* 0x000fe20003fa6270 */
[----:B------:R-:W-:-:S02]  /*1210*/  IMAD.IADD R25, R25, 0x1, R22 ;  /* 0x0000000119197824 */ /* 0x000fc400078e0216 */
[----:B------:R-:W-:Y:S02]  /*1220*/  IMAD R12, R5, c[0x0][0x210], RZ ;  /* 0x00008400050c7a24 */ /* 0x000fe400078e02ff */
[----:B------:R-:W-:-:S04]  /*1230*/  IMAD.WIDE.U32 R208, R3, c[0x0][0x1e8], R28 ;  /* 0x00007a0003d07a25 */ /* 0x000fc800078e001c */
[C---:B------:R-:W-:Y:S02]  /*1240*/  IMAD R10, R13.reuse, c[0x0][0x1b4], R10 ;  /* 0x00006d000d0a7a24 */ /* 0x040fe400078e020a */
[----:B------:R-:W-:-:S04]  /*1250*/  IMAD.WIDE.U32 R24, R13, c[0x0][0x1b0], R24 ;  /* 0x00006c000d187a25 */ /* 0x000fc800078e0018 */
[----:B------:R-:W-:Y:S02]  /*1260*/  IMAD.IADD R25, R25, 0x1, R10 ;  /* 0x0000000119197824 */ /* 0x000fe400078e020a */
[----:B------:R-:W-:Y:S02]  /*1270*/  IMAD R12, R3, c[0x0][0x214], R12 ;  /* 0x00008500030c7a24 */ /* 0x000fe400078e020c */
[----:B------:R-:W-:-:S04]  /*1280*/  IMAD.WIDE.U32 R24, R15, c[0x0][0x1a8], R24 ;  /* 0x00006a000f187a25 */ /* 0x000fc800078e0018 */
[----:B------:R-:W-:-:S04]  /*1290*/  IMAD.WIDE.U32 R26, R3, c[0x0][0x210], R26 ;  /* 0x00008400031a7a25 */ /* 0x000fc800078e001a */
[----:B------:R-:W-:Y:S02]  /*12a0*/  IMAD.SHL.U32 R19, R19, 0x40, RZ ;  /* 0x0000004013137824 */ /* 0x000fe400078e00ff */
[----:B------:R-:W-:Y:S02]  /*12b0*/  IMAD.SHL.U32 R4, R4, 0x8, RZ ;  /* 0x0000000804047824 */ /* 0x000fe400078e00ff */
[----:B------:R-:W-:Y:S01]  /*12c0*/  IMAD.IADD R13, R27, 0x1, R12 ;  /* 0x000000011b0d7824 */ /* 0x000fe200078e020c */
[----:B------:R-:W-:Y:S01]  /*12d0*/  LOP3.LUT R19, R19, 0x1c0, RZ, 0xc0, !PT ;  /* 0x000001c013137812 */ /* 0x000fe200078ec0ff */
[----:B------:R-:W-:Y:S02]  /*12e0*/  IMAD.MOV.U32 R12, RZ, RZ, R26 ;  /* 0x000000ffff0c7224 */ /* 0x000fe400078e001a */
[----:B------:R-:W-:Y:S01]  /*12f0*/  IMAD.SHL.U32 R21, R21, 0x8, RZ ;  /* 0x0000000815157824 */ /* 0x000fe200078e00ff */
[----:B------:R-:W-:Y:S02]  /*1300*/  LOP3.LUT R4, R19, 0x8, R4, 0xf8, !PT ;  /* 0x0000000813047812 */ /* 0x000fe400078ef804 */
[----:B------:R-:W-:-:S02]  /*1310*/  SHF.R.U32.HI R19, RZ, 0x3, R19 ;  /* 0x00000003ff137819 */ /* 0x000fc40000011613 */
[----:B------:R-:W-:Y:S02]  /*1320*/  LOP3.LUT R202, R202, 0xfffffe00, R21, 0xf8, !PT ;  /* 0xfffffe00caca7812 */ /* 0x000fe400078ef815 */
[----:B------:R-:W-:Y:S02]  /*1330*/  LOP3.LUT R4, R4, R19, RZ, 0x3c, !PT ;  /* 0x0000001304047212 */ /* 0x000fe400078e3cff */
[--C-:B--2---:R-:W-:Y:S01]  /*1340*/  @P0 SHF.R.S32.HI R9, RZ, 0x1f, R6.reuse ;  /* 0x0000001fff090819 */ /* 0x104fe20000011406 */
[----:B------:R-:W-:Y:S02]  /*1350*/  @P0 IMAD.MOV.U32 R8, RZ, RZ, R6 ;  /* 0x000000ffff080224 */ /* 0x000fe400078e0006 */
[----:B------:R-:W-:Y:S01]  /*1360*/  IMAD R6, R5, c[0x0][0x1e8], RZ ;  /* 0x00007a0005067a24 */ /* 0x000fe200078e02ff */
[----:B------:R-:W-:Y:S01]  /*1370*/  SHF.R.S32.HI R5, RZ, 0x1f, R15 ;  /* 0x0000001fff057819 */ /* 0x000fe2000001140f */
[----:B------:R-:W-:Y:S02]  /*1380*/  @!P0 IMAD.MOV.U32 R8, RZ, RZ, R203 ;  /* 0x000000ffff088224 */ /* 0x000fe400078e00cb */
[----:B------:R-:W-:-:S02]  /*1390*/  IMAD R6, R3, c[0x0][0x1ec], R6 ;  /* 0x00007b0003067a24 */ /* 0x000fc400078e0206 */
[----:B------:R-:W-:Y:S01]  /*13a0*/  @!P0 IMAD.MOV.U32 R9, RZ, RZ, R18 ;  /* 0x000000ffff098224 */ /* 0x000fe200078e0012 */
[----:B------:R-:W-:Y:S01]  /*13b0*/  SEL R207, R8, RZ, !P4 ;  /* 0x000000ff08cf7207 */ /* 0x000fe20006000000 */
[----:B------:R-:W-:Y:S02]  /*13c0*/  IMAD.IADD R209, R209, 0x1, R6 ;  /* 0x00000001d1d17824 */ /* 0x000fe400078e0206 */
[----:B------:R-:W-:Y:S01]  /*13d0*/  IMAD R6, R5, c[0x0][0x1a8], RZ ;  /* 0x00006a0005067a24 */ /* 0x000fe200078e02ff */
[----:B------:R-:W-:Y:S01]  /*13e0*/  SEL R8, R9, RZ, !P4 ;  /* 0x000000ff09087207 */ /* 0x000fe20006000000 */
[----:B------:R-:W-:Y:S01]  /*13f0*/  IMAD.SHL.U32 R3, R2, 0x40, RZ ;  /* 0x0000004002037824 */ /* 0x000fe200078e00ff */
[----:B------:R-:W-:Y:S01]  /*1400*/  LEA R9, P0, R24, c[0x0][0x160], 0x1 ;  /* 0x0000580018097a11 */ /* 0x000fe200078008ff */
[----:B------:R-:W-:Y:S01]  /*1410*/  IMAD R6, R15, c[0x0][0x1ac], R6 ;  /* 0x00006b000f067a24 */ /* 0x000fe200078e0206 */
[----:B------:R-:W-:Y:S01]  /*1420*/  LEA.HI R2, R83, R80, RZ, 0x3 ;  /* 0x0000005053027211 */ /* 0x000fe200078f18ff */
[----:B------:R-:W-:Y:S01]  /*1430*/  IMAD.WIDE.U32 R208, R207, c[0x0][0x1f0], R208 ;  /* 0x00007c00cfd07a25 */ /* 0x000fe200078e00d0 */
[----:B------:R-:W-:Y:S01]  /*1440*/  LOP3.LUT R4, R4, 0xfffffe00, R3, 0xf8, !PT ;  /* 0xfffffe0004047812 */ /* 0x000fe200078ef803 */
[----:B------:R1:W2:Y:S01]  /*1450*/  SHFL.IDX PT, R18, R9, RZ, 0x181f ;  /* 0x00181fff09127589 */ /* 0x0002a200000e0000 */
[----:B------:R-:W-:Y:S01]  /*1460*/  LOP3.LUT R5, R2, 0xfffffff8, RZ, 0xc0, !PT ;  /* 0xfffffff802057812 */ /* 0x000fe200078ec0ff */
[----:B------:R-:W-:Y:S01]  /*1470*/  IMAD.IADD R7, R25, 0x1, R6 ;  /* 0x0000000119077824 */ /* 0x000fe200078e0206 */
[----:B------:R-:W-:Y:S01]  /*1480*/  MOV R2, 0x10 ;  /* 0x0000001000027802 */ /* 0x000fe20000000f00 */
[----:B------:R-:W-:Y:S01]  /*1490*/  IMAD R6, R8, c[0x0][0x1f0], RZ ;  /* 0x00007c0008067a24 */ /* 0x000fe200078e02ff */
[----:B------:R-:W-:Y:S01]  /*14a0*/  IADD3 R15, R16, 0x40, RZ ;  /* 0x00000040100f7810 */ /* 0x000fe20007ffe0ff */
[----:B------:R-:W-:Y:S01]  /*14b0*/  IMAD.IADD R10, R80, 0x1, -R5 ;  /* 0x00000001500a7824 */ /* 0x000fe200078e0a05 */
[----:B------:R-:W-:Y:S01]  /*14c0*/  LEA.HI.X R7, R24, c[0x0][0x164], R7, 0x1, P0 ;  /* 0x0000590018077a11 */ /* 0x000fe200000f0c07 */
[----:B------:R-:W-:Y:S01]  /*14d0*/  IMAD R213, R207, c[0x0][0x1f4], R6 ;  /* 0x00007d00cfd57a24 */ /* 0x000fe200078e0206 */
[----:B------:R-:W-:Y:S01]  /*14e0*/  LOP3.LUT P0, RZ, R193, 0x2, RZ, 0xc0, !PT ;  /* 0x00000002c1ff7812 */ /* 0x000fe2000780c0ff */
[----:B------:R-:W-:Y:S01]  /*14f0*/  IMAD R6, R204, c[0x0][0x2c4], RZ ;  /* 0x0000b100cc067a24 */ /* 0x000fe200078e02ff */
[----:B------:R-:W-:Y:S01]  /*1500*/  SEL R2, R2, 0xfffffff0, !P2 ;  /* 0xfffffff002027807 */ /* 0x000fe20005000000 */
[----:B------:R-:W-:Y:S01]  /*1510*/  IMAD.IADD R5, R135, 0x1, R14 ;  /* 0x0000000187057824 */ /* 0x000fe200078e020e */
[----:B------:R1:W3:Y:S01]  /*1520*/  SHFL.IDX PT, R19, R7, RZ, 0x181f ;  /* 0x00181fff07137589 */ /* 0x0002e200000e0000 */
[----:B------:R-:W-:Y:S01]  /*1530*/  IMAD R8, R8, c[0x0][0x218], RZ ;  /* 0x0000860008087a24 */ /* 0x000fe200078e02ff */
[----:B------:R-:W-:Y:S01]  /*1540*/  ISETP.GE.AND P4, PT, R15, c[0x0][0x1d4], PT ;  /* 0x000075000f007a0c */ /* 0x000fe20003f86270 */
[----:B------:R-:W-:-:S02]  /*1550*/  IMAD.MOV.U32 R3, RZ, RZ, 0x20 ;  /* 0x00000020ff037424 */ /* 0x000fc400078e00ff */
[----:B------:R-:W-:Y:S02]  /*1560*/  IMAD R211, R207, c[0x0][0x21c], R8 ;  /* 0x00008700cfd37a24 */ /* 0x000fe400078e0208 */
[----:B------:R-:W-:Y:S01]  /*1570*/  IMAD.SHL.U32 R10, R10, 0x8, RZ ;  /* 0x000000080a0a7824 */ /* 0x000fe200078e00ff */
[----:B------:R-:W-:Y:S01]  /*1580*/  SEL R3, R3, 0xffffffe0, !P3 ;  /* 0xffffffe003037807 */ /* 0x000fe20005800000 */
[----:B------:R-:W-:Y:S01]  /*1590*/  IMAD.WIDE.U32 R206, R207, c[0x0][0x218], R12 ;  /* 0x00008600cfce7a25 */ /* 0x000fe200078e000c */
[----:B------:R-:W-:Y:S02]  /*15a0*/  @P0 LOP3.LUT R0, R0, 0x10, RZ, 0xfc, !PT ;  /* 0x0000001000000812 */ /* 0x000fe400078efcff */
[----:B------:R-:W-:Y:S01]  /*15b0*/  ISETP.GE.AND P0, PT, R5, R6, PT ;  /* 0x000000060500720c */ /* 0x000fe20003f06270 */
[----:B------:R-:W-:Y:S01]  /*15c0*/  IMAD.IADD R213, R209, 0x1, R213 ;  /* 0x00000001d1d57824 */ /* 0x000fe200078e02d5 */
[----:B------:R-:W-:Y:S01]  /*15d0*/  ISETP.GE.AND P2, PT, R10, c[0x0][0x198], PT ;  /* 0x000066000a007a0c */ /* 0x000fe20003f46270 */
[----:B------:R-:W-:Y:S01]  /*15e0*/  IMAD.IADD R211, R207, 0x1, R211 ;  /* 0x00000001cfd37824 */ /* 0x000fe200078e02d3 */
[----:B------:R-:W-:-:S09]  /*15f0*/  ISETP.GE.AND P3, PT, R15, c[0x0][0x198], PT ;  /* 0x000066000f007a0c */ /* 0x000fd20003f66270 */
[----:B------:R-:W-:Y:S05]  /*1600*/  @P0 BRA `(.L_x_2196) ;  /* 0x0000011000000947 */ /* 0x000fea0003800000 */
[C---:B-123--:R-:W-:Y:S02]  /*1610*/  IADD3 R0, R10.reuse, 0x80, RZ ;  /* 0x000000800a007810 */ /* 0x04efe40007ffe0ff */
[----:B------:R-:W-:Y:S02]  /*1620*/  SHF.R.S32.HI R8, RZ, 0x1f, R15 ;  /* 0x0000001fff087819 */ /* 0x000fe4000001140f */
[----:B------:R-:W-:Y:S02]  /*1630*/  LEA R20, P0, R10, R18, 0x1 ;  /* 0x000000120a147211 */ /* 0x000fe400078008ff */
[----:B------:R-:W-:Y:S02]  /*1640*/  SHF.R.S32.HI R13, RZ, 0x1f, R0 ;  /* 0x0000001fff0d7819 */ /* 0x000fe40000011400 */
[----:B------:R-:W-:Y:S02]  /*1650*/  LEA.HI R8, R8, R15, RZ, 0x3 ;  /* 0x0000000f08087211 */ /* 0x000fe400078f18ff */
[----:B------:R-:W-:-:S02]  /*1660*/  LEA.HI.X R21, R10, R19, R17, 0x1, P0 ;  /* 0x000000130a157211 */ /* 0x000fc400000f0c11 */
        /* <DEDUP_REMOVED lines=11> */
.L_x_2196:
[----:B-123--:R-:W-:Y:S05]  /*1720*/  BSYNC B0 ;  /* 0x0000000000007941 */ /* 0x00efea0003800000 */
.L_x_2195:
[----:B------:R-:W-:Y:S01]  /*1730*/  IADD3 R13, R5, 0x20, RZ ;  /* 0x00000020050d7810 */ /* 0x000fe20007ffe0ff */
[----:B------:R1:W2:Y:S01]  /*1740*/  SHFL.IDX PT, R19, R7, 0x1, 0x181f ;  /* 0x00381f0007137f89 */ /* 0x0002a200000e0000 */
[----:B------:R-:W-:Y:S02]  /*1750*/  BSSY B0, `(.L_x_2197) ;  /* 0x0000015000007945 */ /* 0x000fe40003800000 */
[----:B------:R-:W-:Y:S01]  /*1760*/  ISETP.GE.AND P0, PT, R13, R6, PT ;  /* 0x000000060d00720c */ /* 0x000fe20003f06270 */
[----:B------:R1:W3:-:S12]  /*1770*/  SHFL.IDX PT, R18, R9, 0x1, 0x181f ;  /* 0x00381f0009127f89 */ /* 0x0002d800000e0000 */
[----:B------:R-:W-:Y:S05]  /*1780*/  @P0 BRA `(.L_x_2198) ;  /* 0x0000011000000947 */ /* 0x000fea0003800000 */
[----:B------:R-:W-:Y:S01]  /*1790*/  IADD3 R13, R10, 0x80, RZ ;  /* 0x000000800a0d7810 */ /* 0x000fe20007ffe0ff */
[----:B------:R-:W-:Y:S01]  /*17a0*/  IMAD.SHL.U32 R12, R202, 0x2, RZ ;  /* 0x00000002ca0c7824 */ /* 0x000fe200078e00ff */
[----:B------:R-:W-:Y:S02]  /*17b0*/  SHF.R.S32.HI R8, RZ, 0x1f, R15 ;  /* 0x0000001fff087819 */ /* 0x000fe4000001140f */
[----:B---3--:R-:W-:Y:S02]  /*17c0*/  LEA R20, P0, R10, R18, 0x1 ;  /* 0x000000120a147211 */ /* 0x008fe400078008ff */
[----:B------:R-:W-:Y:S02]  /*17d0*/  SHF.R.S32.HI R0, RZ, 0x1f, R13 ;  /* 0x0000001fff007819 */ /* 0x000fe4000001140d */
[----:B------:R-:W-:Y:S02]  /*17e0*/  LEA.HI R8, R8, R15, RZ, 0x3 ;  /* 0x0000000f08087211 */ /* 0x000fe400078f18ff */
[----:B--2---:R-:W-:-:S02]  /*17f0*/  LEA.HI.X R21, R10, R19, R17, 0x1, P0 ;  /* 0x000000130a157211 */ /* 0x004fc400000f0c11 */
        /* <DEDUP_REMOVED lines=10> */
.L_x_2198:
[----:B------:R-:W-:Y:S05]  /*18a0*/  BSYNC B0 ;  /* 0x0000000000007941 */ /* 0x000fea0003800000 */
.L_x_2197:
[----:B------:R-:W-:Y:S01]  /*18b0*/  IADD3 R13, R5, 0x40, RZ ;  /* 0x00000040050d7810 */ /* 0x000fe20007ffe0ff */
[----:B--2---:R2:W4:Y:S01]  /*18c0*/  SHFL.IDX PT, R19, R7, 0x2, 0x181f ;  /* 0x00581f0007137f89 */ /* 0x00452200000e0000 */
[----:B------:R-:W-:Y:S02]  /*18d0*/  BSSY B0, `(.L_x_2199) ;  /* 0x0000015000007945 */ /* 0x000fe40003800000 */
[----:B------:R-:W-:Y:S01]  /*18e0*/  ISETP.GE.AND P0, PT, R13, R6, PT ;  /* 0x000000060d00720c */ /* 0x000fe20003f06270 */
[----:B---3--:R2:W3:-:S12]  /*18f0*/  SHFL.IDX PT, R18, R9, 0x2, 0x181f ;  /* 0x00581f0009127f89 */ /* 0x0084d800000e0000 */
[----:B------:R-:W-:Y:S05]  /*1900*/  @P0 BRA `(.L_x_2200) ;  /* 0x0000011000000947 */ /* 0x000fea0003800000 */
[----:B------:R-:W-:Y:S01]  /*1910*/  IADD3 R13, R10, 0x80, RZ ;  /* 0x000000800a0d7810 */ /* 0x000fe20007ffe0ff */
[----:B------:R-:W-:Y:S01]  /*1920*/  IMAD.SHL.U32 R12, R202, 0x2, RZ ;  /* 0x00000002ca0c7824 */ /* 0x000fe200078e00ff */
[----:B------:R-:W-:Y:S02]  /*1930*/  SHF.R.S32.HI R8, RZ, 0x1f, R15 ;  /* 0x0000001fff087819 */ /* 0x000fe4000001140f */
[----:B---3--:R-:W-:Y:S02]  /*1940*/  LEA R20, P0, R10, R18, 0x1 ;  /* 0x000000120a147211 */ /* 0x008fe400078008ff */
[----:B------:R-:W-:Y:S02]  /*1950*/  SHF.R.S32.HI R0, RZ, 0x1f, R13 ;  /* 0x0000001fff007819 */ /* 0x000fe4000001140d */
[----:B------:R-:W-:Y:S02]  /*1960*/  LEA.HI R8, R8, R15, RZ, 0x3 ;  /* 0x0000000f08087211 */ /* 0x000fe400078f18ff */
[----:B----4-:R-:W-:-:S02]  /*1970*/  LEA.HI.X R21, R10, R19, R17, 0x1, P0 ;  /* 0x000000130a157211 */ /* 0x010fc400000f0c11 */
        /* <DEDUP_REMOVED lines=10> */
.L_x_2200:
[----:B------:R-:W-:Y:S05]  /*1a20*/  BSYNC B0 ;  /* 0x0000000000007941 */ /* 0x000fea0003800000 */
.L_x_2199:
[----:B---3--:R3:W5:Y:S01]  /*1a30*/  SHFL.IDX PT, R18, R9, 0x3, 0x181f ;  /* 0x00781f0009127f89 */ /* 0x00876200000e0000 */
[----:B------:R-:W-:Y:S01]  /*1a40*/  IADD3 R5, R5, 0x60, RZ ;  /* 0x0000006005057810 */ /* 0x000fe20007ffe0ff */
[----:B------:R-:W-:Y:S01]  /*1a50*/  IMAD.SHL.U32 R144, R202, 0x2, RZ ;  /* 0x00000002ca907824 */ /* 0x000fe200078e00ff */
[----:B------:R-:W-:Y:S01]  /*1a60*/  P2R R0, PR, RZ, 0x40 ;  /* 0x00000040ff007803 */ /* 0x000fe20000000000 */
[----:B----4-:R-:W4:Y:S01]  /*1a70*/  SHFL.IDX PT, R19, R7, 0x3, 0x181f ;  /* 0x00781f0007137f89 */ /* 0x010f2200000e0000 */
[----:B------:R-:W-:Y:S01]  /*1a80*/  ISETP.GE.AND P0, PT, R5, R6, PT ;  /* 0x000000060500720c */ /* 0x000fe20003f06270 */
[----:B------:R-:W-:Y:S01]  /*1a90*/  IMAD.MOV.U32 R6, RZ, RZ, 0x6 ;  /* 0x00000006ff067424 */ /* 0x000fe200078e00ff */
[----:B------:R-:W-:Y:S01]  /*1aa0*/  IADD3 R12, R10, 0x80, RZ ;  /* 0x000000800a0c7810 */ /* 0x000fe20007ffe0ff */
[----:B------:R-:W-:Y:S01]  /*1ab0*/  IMAD.MOV.U32 R210, RZ, RZ, R206 ;  /* 0x000000ffffd27224 */ /* 0x000fe200078e00ce */
[----:B------:R-:W-:Y:S01]  /*1ac0*/  P2R R8, PR, RZ, 0x2 ;  /* 0x00000002ff087803 */ /* 0x000fe20000000000 */
[----:B------:R-:W-:Y:S01]  /*1ad0*/  IMAD.MOV.U32 R201, RZ, RZ, c[0x0][0x1e0] ;  /* 0x00007800ffc97624 */ /* 0x000fe200078e00ff */
[----:B------:R-:W-:Y:S01]  /*1ae0*/  ISETP.NE.AND P1, PT, R11, RZ, PT ;  /* 0x000000ff0b00720c */ /* 0x000fe20003f25270 */
[----:B------:R-:W-:Y:S01]  /*1af0*/  IMAD.MOV.U32 R11, RZ, RZ, c[0x0][0x208] ;  /* 0x00008200ff0b7624 */ /* 0x000fe200078e00ff */
[----:B------:R-:W-:Y:S01]  /*1b00*/  IADD3 R21, R133, -0x1, RZ ;  /* 0xffffffff85157810 */ /* 0x000fe20007ffe0ff */
[----:B------:R-:W-:Y:S01]  /*1b10*/  IMAD.MOV.U32 R212, RZ, RZ, R208 ;  /* 0x000000ffffd47224 */ /* 0x000fe200078e00d0 */
[----:B------:R-:W-:Y:S01]  /*1b20*/  ULDC UR6, c[0x0][0x324] ;  /* 0x0000c90000067ab9 */ /* 0x000fe20000000800 */
[----:B------:R-:W-:Y:S01]  /*1b30*/  IMAD.MOV.U32 R198, RZ, RZ, 0x5 ;  /* 0x00000005ffc67424 */ /* 0x000fe200078e00ff */
[----:B------:R-:W-:Y:S01]  /*1b40*/  ULOP3.LUT UR6, URZ, UR6, URZ, 0x33, !UPT ;  /* 0x000000063f067292 */ /* 0x000fe2000f8e333f */
[----:B------:R-:W-:Y:S01]  /*1b50*/  IMAD.SHL.U32 R199, R11, 0x20, RZ ;  /* 0x000000200bc77824 */ /* 0x000fe200078e00ff */
[----:B------:R-:W-:Y:S01]  /*1b60*/  IADD3 R215, R144, 0x100, RZ ;  /* 0x0000010090d77810 */ /* 0x000fe20007ffe0ff */
[----:B------:R-:W-:Y:S01]  /*1b70*/  IMAD.MOV.U32 R134, RZ, RZ, 0x40 ;  /* 0x00000040ff867424 */ /* 0x000fe200078e00ff */
[-C--:B------:R-:W-:Y:S01]  /*1b80*/  SHF.L.U64.HI R200, R201, R198.reuse, c[0x0][0x1e4] ;  /* 0x00007900c9c87619 */ /* 0x080fe200000102c6 */
[----:B------:R-:W-:Y:S01]  /*1b90*/  IMAD.SHL.U32 R77, R199, 0x2, RZ ;  /* 0x00000002c74d7824 */ /* 0x000fe200078e00ff */
[C---:B------:R-:W-:Y:S01]  /*1ba0*/  SHF.L.U64.HI R198, R11.reuse, R198, c[0x0][0x20c] ;  /* 0x000083000bc67619 */ /* 0x040fe200000102c6 */
[----:B-123--:R-:W-:Y:S01]  /*1bb0*/  IMAD.SHL.U32 R9, R11, 0x40, RZ ;  /* 0x000000400b097824 */ /* 0x00efe200078e00ff */
[----:B-----5:R-:W-:Y:S01]  /*1bc0*/  @!P0 LEA R16, P6, R10, R18, 0x1 ;  /* 0x000000120a108211 */ /* 0x020fe200078c08ff */
[----:B------:R-:W-:-:S02]  /*1bd0*/  IMAD.SHL.U32 R190, R190, 0x2, RZ ;  /* 0x00000002bebe7824 */ /* 0x000fc400078e00ff */
[----:B------:R-:W-:Y:S01]  /*1be0*/  IMAD.MOV.U32 R191, RZ, RZ, 0x20 ;  /* 0x00000020ffbf7424 */ /* 0x000fe200078e00ff */
[----:B----4-:R-:W-:Y:S01]  /*1bf0*/  @!P0 LEA.HI.X R17, R10, R19, R17, 0x1, P6 ;  /* 0x000000130a118211 */ /* 0x010fe200030f0c11 */
[----:B------:R-:W-:Y:S01]  /*1c00*/  IMAD.SHL.U32 R189, R2, 0x2, RZ ;  /* 0x0000000202bd7824 */ /* 0x000fe200078e00ff */
[----:B------:R-:W-:Y:S02]  /*1c10*/  ISETP.NE.AND P6, PT, R0, RZ, PT ;  /* 0x000000ff0000720c */ /* 0x000fe40003fc5270 */
[----:B------:R-:W-:Y:S01]  /*1c20*/  @!P0 SHF.R.S32.HI R0, RZ, 0x1f, R15 ;  /* 0x0000001fff008819 */ /* 0x000fe2000001140f */
[----:B------:R-:W-:Y:S01]  /*1c30*/  @!PT LDS RZ, [RZ] ;  /* 0x00000000fffff984 */ /* 0x000fe20000000800 */
[----:B------:R1:W-:Y:S03]  /*1c40*/  @!P0 LDGSTS.E.BYPASS.LTC128B.128 [R144+0x1b100], [R16.64], !P2 ;  /* 0x1b10000010908fae */ /* 0x0003e6000d101d48 */
[----:B------:R-:W-:Y:S02]  /*1c50*/  @!P0 LEA.HI R5, R0, R15, RZ, 0x3 ;  /* 0x0000000f00058211 */ /* 0x000fe400078f18ff */
[----:B------:R-:W-:-:S02]  /*1c60*/  SHF.R.S32.HI R0, RZ, 0x1f, R21 ;  /* 0x0000001fff007819 */ /* 0x000fc40000011415 */
[----:B------:R-:W-:-:S05]  /*1c70*/  @!P0 LOP3.LUT R5, R5, 0xfffffff8, RZ, 0xc0, !PT ;  /* 0xfffffff805058812 */ /* 0x000fca00078ec0ff */
[----:B------:R-:W-:Y:S01]  /*1c80*/  @!P0 IMAD.WIDE R22, R5, 0x2, R18 ;  /* 0x0000000205168825 */ /* 0x000fe200078e0212 */
[----:B------:R-:W-:-:S04]  /*1c90*/  @!P0 SHF.R.S32.HI R5, RZ, 0x1f, R12 ;  /* 0x0000001fff058819 */ /* 0x000fc8000001140c */
[----:B------:R-:W-:Y:S01]  /*1ca0*/  @!P0 LEA.HI R5, R5, R12, RZ, 0x3 ;  /* 0x0000000c05058211 */ /* 0x000fe200078f18ff */
[----:B------:R2:W-:Y:S03]  /*1cb0*/  @!P0 LDGSTS.E.BYPASS.LTC128B.128 [R144+0x1f100], [R22.64], !P3 ;  /* 0x1f10000016908fae */ /* 0x0005e6000d901d48 */
[----:B------:R-:W-:-:S05]  /*1cc0*/  @!P0 LOP3.LUT R5, R5, 0xfffffff8, RZ, 0xc0, !PT ;  /* 0xfffffff805058812 */ /* 0x000fca00078ec0ff */
[----:B------:R-:W-:Y:S01]  /*1cd0*/  @!P0 IMAD.WIDE R18, R5, 0x2, R18 ;  /* 0x0000000205128825 */ /* 0x000fe200078e0212 */
[----:B-1----:R-:W-:Y:S02]  /*1ce0*/  SHF.L.U64.HI R16, R11, R6, c[0x0][0x20c] ;  /* 0x000083000b107619 */ /* 0x002fe40000010206 */
[----:B------:R-:W-:Y:S02]  /*1cf0*/  SHF.L.U64.HI R11, R199, 0x1, R198 ;  /* 0x00000001c70b7819 */ /* 0x000fe400000102c6 */
[----:B------:R1:W-:Y:S01]  /*1d00*/  @!P0 LDGSTS.E.BYPASS.LTC128B.128 [R144+0x23100], [R18.64], !P1 ;  /* 0x2310000012908fae */ /* 0x0003e2000c901d48 */
[----:B------:R-:W-:-:S03]  /*1d10*/  IMAD R5, R16, R21, RZ ;  /* 0x0000001510057224 */ /* 0x000fc600078e02ff */
[----:B------:R-:W0:Y:S01]  /*1d20*/  LDGDEPBAR ;  /* 0x00000000000079af */ /* 0x000e220000000000 */
[-C--:B------:R-:W-:Y:S02]  /*1d30*/  IMAD R5, R0, R9.reuse, R5 ;  /* 0x0000000900057224 */ /* 0x080fe400078e0205 */
[----:B--2---:R-:W-:-:S04]  /*1d40*/  IMAD.WIDE.U32 R22, R21, R9, R210 ;  /* 0x0000000915167225 */ /* 0x004fc800078e00d2 */
[----:B------:R-:W-:Y:S01]  /*1d50*/  IMAD.IADD R5, R23, 0x1, R5 ;  /* 0x0000000117057824 */ /* 0x000fe200078e0205 */
[----:B------:R-:W-:Y:S01]  /*1d60*/  BAR.SYNC.DEFER_BLOCKING 0x0 ;  /* 0x0000000000007b1d */ /* 0x000fe20000010000 */
[----:B-1----:R-:W-:-:S04]  /*1d70*/  LEA R18, P0, R22, c[0x0][0x1f8], 0x1 ;  /* 0x00007e0016127a11 */ /* 0x002fc800078008ff */
[----:B------:R-:W-:Y:S02]  /*1d80*/  LEA.HI.X R19, R22, c[0x0][0x1fc], R5, 0x1, P0 ;  /* 0x00007f0016137a11 */ /* 0x000fe400000f0c05 */
[----:B------:R-:W-:-:S13]  /*1d90*/  ISETP.GT.AND P0, PT, R21, R194, PT ;  /* 0x000000c21500720c */ /* 0x000fda0003f04270 */
[----:B------:R-:W-:-:S04]  /*1da0*/  @P0 IADD3 R7, R133, -0x2, RZ ;  /* 0xfffffffe85070810 */ /* 0x000fc80007ffe0ff */
[----:B------:R-:W-:Y:S01]  /*1db0*/  @P0 SHF.R.S32.HI R5, RZ, 0x1f, R7 ;  /* 0x0000001fff050819 */ /* 0x000fe20000011407 */
[----:B------:R-:W-:Y:S02]  /*1dc0*/  @P0 IMAD R16, R16, R7, RZ ;  /* 0x0000000710100224 */ /* 0x000fe400078e02ff */
[----:B------:R-:W-:-:S04]  /*1dd0*/  @P0 IMAD.WIDE.U32 R22, R7, R9, R210 ;  /* 0x0000000907160225 */ /* 0x000fc800078e00d2 */
[----:B------:R-:W-:Y:S01]  /*1de0*/  @P0 IMAD R5, R5, R9, R16 ;  /* 0x0000000905050224 */ /* 0x000fe200078e0210 */
[----:B------:R-:W-:Y:S01]  /*1df0*/  @P0 LEA R48, P2, R22, c[0x0][0x1f8], 0x1 ;  /* 0x00007e0016300a11 */ /* 0x000fe200078408ff */
[----:B------:R-:W-:Y:S01]  /*1e00*/  IMAD.SHL.U32 R7, R201, 0x40, RZ ;  /* 0x00000040c9077824 */ /* 0x000fe200078e00ff */
[----:B------:R-:W-:Y:S01]  /*1e10*/  @P0 IADD3 R16, R133, -0x2, RZ ;  /* 0xfffffffe85100810 */ /* 0x000fe20007ffe0ff */
[----:B------:R-:W-:-:S03]  /*1e20*/  @P0 IMAD.IADD R5, R23, 0x1, R5 ;  /* 0x0000000117050824 */ /* 0x000fc600078e0205 */
[----:B------:R-:W-:Y:S02]  /*1e30*/  @P0 SHF.R.S32.HI R9, RZ, 0x1f, R16 ;  /* 0x0000001fff090819 */ /* 0x000fe40000011410 */
[----:B------:R-:W-:Y:S01]  /*1e40*/  @P0 LEA.HI.X R49, R22, c[0x0][0x1fc], R5, 0x1, P2 ;  /* 0x00007f0016310a11 */ /* 0x000fe200010f0c05 */
[----:B------:R-:W-:Y:S01]  /*1e50*/  @P0 IMAD.WIDE.U32 R22, R16, R7, R212 ;  /* 0x0000000710160225 */ /* 0x000fe200078e00d4 */
[----:B------:R-:W-:-:S03]  /*1e60*/  SHF.L.U64.HI R5, R201, R6, c[0x0][0x1e4] ;  /* 0x00007900c9057619 */ /* 0x000fc60000010206 */
[----:B------:R-:W-:Y:S02]  /*1e70*/  IMAD.SHL.U32 R201, R201, 0x20, RZ ;  /* 0x00000020c9c97824 */ /* 0x000fe400078e00ff */
[C---:B------:R-:W-:Y:S01]  /*1e80*/  @P0 IMAD R6, R5.reuse, R16, RZ ;  /* 0x0000001005060224 */ /* 0x040fe200078e02ff */
[----:B------:R-:W-:Y:S01]  /*1e90*/  @P0 LEA R16, P2, R22, c[0x0][0x1c8], 0x1 ;  /* 0x0000720016100a11 */ /* 0x000fe200078408ff */
[----:B------:R-:W-:Y:S02]  /*1ea0*/  IMAD R13, R5, R21, RZ ;  /* 0x00000015050d7224 */ /* 0x000fe400078e02ff */
[-C--:B------:R-:W-:Y:S01]  /*1eb0*/  @P0 IMAD R6, R9, R7.reuse, R6 ;  /* 0x0000000709060224 */ /* 0x080fe200078e0206 */
[----:B------:R-:W-:Y:S01]  /*1ec0*/  P2R R9, PR, RZ, 0x1 ;  /* 0x00000001ff097803 */ /* 0x000fe20000000000 */
[----:B------:R-:W-:Y:S02]  /*1ed0*/  IMAD R13, R0, R7, R13 ;  /* 0x00000007000d7224 */ /* 0x000fe400078e020d */
[----:B------:R-:W-:-:S05]  /*1ee0*/  @P0 IMAD.IADD R6, R23, 0x1, R6 ;  /* 0x0000000117060824 */ /* 0x000fca00078e0206 */
[----:B------:R-:W-:Y:S01]  /*1ef0*/  @P0 LEA.HI.X R17, R22, c[0x0][0x1cc], R6, 0x1, P2 ;  /* 0x0000730016110a11 */ /* 0x000fe200010f0c06 */
[C---:B------:R-:W-:Y:S02]  /*1f00*/  IMAD.SHL.U32 R6, R21.reuse, 0x40, RZ ;  /* 0x0000004015067824 */ /* 0x040fe400078e00ff */
[----:B------:R-:W-:-:S03]  /*1f10*/  IMAD.WIDE.U32 R20, R21, R7, R212 ;  /* 0x0000000715147225 */ /* 0x000fc600078e00d4 */
[----:B------:R-:W-:Y:S01]  /*1f20*/  IADD3 R0, -R6, R195, -R14 ;  /* 0x000000c306007210 */ /* 0x000fe20007ffe90e */
[----:B------:R-:W-:-:S03]  /*1f30*/  IMAD.IADD R13, R21, 0x1, R13 ;  /* 0x00000001150d7824 */ /* 0x000fc600078e020d */
        /* <DEDUP_REMOVED lines=26> */
[----:B------:R-:W-:-:S04]  /*20e0*/  ISETP.GE.AND P2, PT, R12, c[0x0][0x1d4], PT ;  /* 0x000075000c007a0c */ /* 0x000fc80003f46270 */
        /* <DEDUP_REMOVED lines=19> */
[C---:B------:R-:W-:Y:S01]  /*2220*/  IMAD.IADD R2, R190.reuse, 0x1, R134 ;  /* 0x00000001be027824 */ /* 0x040fe200078e0286 */
[----:B------:R-:W-:Y:S01]  /*2230*/  SEL R191, R191, 0xffffffe0, !P3 ;  /* 0xffffffe0bfbf7807 */ /* 0x000fe20005800000 */
[----:B------:R-:W0:Y:S01]  /*2240*/  LDGDEPBAR ;  /* 0x00000000000079af */ /* 0x000e220000000000 */
[----:B------:R-:W-:Y:S01]  /*2250*/  ISETP.NE.AND P2, PT, R197, 0x1, PT ;  /* 0x00000001c500780c */ /* 0x000fe20003f45270 */
[----:B------:R-:W-:Y:S01]  /*2260*/  @P0 IMAD.X R77, R11, 0x1, R49, P1 ;  /* 0x000000010b4d0824 */ /* 0x000fe200008e0631 */
[----:B------:R-:W-:Y:S01]  /*2270*/  @P0 LEA R8, P1, R201, R16, 0x1 ;  /* 0x00000010c9080211 */ /* 0x000fe200078208ff */
[----:B------:R2:W-:Y:S01]  /*2280*/  @P0 LDGSTS.E.BYPASS.LTC128B.128 [R144+0x12100], [R16.64], !P5 ;  /* 0x1210000010900fae */ /* 0x0005e2000e901d48 */
[----:B------:R-:W-:Y:S01]  /*2290*/  IMAD.IADD R85, R190, 0x1, R191 ;  /* 0x00000001be557824 */ /* 0x000fe200078e02bf */
[----:B------:R-:W-:-:S02]  /*22a0*/  ISETP.GE.AND P3, PT, R196, 0x1, PT ;  /* 0x00000001c400780c */ /* 0x000fc40003f66270 */
        /* <DEDUP_REMOVED lines=13> */
[----:B-1----:R-:W1:Y:S04]  /*2380*/  LDSM.16.M88.4 R20, [R190+0xc900] ;  /* 0x00c90000be14783b */ /* 0x002e680000000200 */
[----:B------:R-:W2:Y:S04]  /*2390*/  LDSM.16.M88.4 R64, [R190+0xd100] ;  /* 0x00d10000be40783b */ /* 0x000ea80000000200 */
[----:B------:R-:W1:Y:S04]  /*23a0*/  LDSM.16.M88.4 R40, [R190+0xd900] ;  /* 0x00d90000be28783b */ /* 0x000e680000000200 */
[----:B---3--:R-:W-:Y:S04]  /*23b0*/  LDSM.16.M88.4 R12, [R188] ;  /* 0x00000000bc0c783b */ /* 0x008fe80000000200 */
[----:B----4-:R-:W3:Y:S04]  /*23c0*/  LDSM.16.M88.4 R8, [R85+0xc100] ;  /* 0x00c100005508783b */ /* 0x010ee80000000200 */
[----:B------:R-:W4:Y:S04]  /*23d0*/  LDSM.16.M88.4 R44, [R85+0xc900] ;  /* 0x00c90000552c783b */ /* 0x000f280000000200 */
[----:B------:R-:W3:Y:S01]  /*23e0*/  LDSM.16.M88.4 R36, [R85+0xd100] ;  /* 0x00d100005524783b */ /* 0x000ee20000000200 */
[C---:B-----5:R-:W-:Y:S08]  /*23f0*/  HMMA.16816.F32.BF16 R32, R56.reuse, R28, RZ ;  /* 0x0000001c3820723c */ /* 0x060ff000000418ff */
[C---:B------:R-:W-:Y:S08]  /*2400*/  HMMA.16816.F32.BF16 R28, R56.reuse, R30, RZ ;  /* 0x0000001e381c723c */ /* 0x040ff000000418ff */
[C---:B-1----:R-:W-:Y:S08]  /*2410*/  HMMA.16816.F32.BF16 R24, R56.reuse, R20, RZ ;  /* 0x000000143818723c */ /* 0x042ff000000418ff */
[C---:B--2---:R-:W-:Y:S08]  /*2420*/  HMMA.16816.F32.BF16 R16, R56.reuse, R64, RZ ;  /* 0x000000403810723c */ /* 0x044ff000000418ff */
[C---:B------:R-:W-:Y:S08]  /*2430*/  HMMA.16816.F32.BF16 R20, R56.reuse, R22, RZ ;  /* 0x000000163814723c */ /* 0x040ff000000418ff */
[C---:B------:R-:W-:Y:S08]  /*2440*/  HMMA.16816.F32.BF16 R64, R56.reuse, R66, RZ ;  /* 0x000000423840723c */ /* 0x040ff000000418ff */
[C---:B------:R-:W-:Y:S08]  /*2450*/  HMMA.16816.F32.BF16 R60, R56.reuse, R40, RZ ;  /* 0x00000028383c723c */ /* 0x040ff000000418ff */
[----:B------:R-:W-:Y:S01]  /*2460*/  HMMA.16816.F32.BF16 R56, R56, R42, RZ ;  /* 0x0000002a3838723c */ /* 0x000fe200000418ff */
[----:B------:R-:W1:Y:S04]  /*2470*/  LDSM.16.M88.4 R40, [R85+0xd900] ;  /* 0x00d900005528783b */ /* 0x000e680000000200 */
[----:B------:R-:W-:Y:S01]  /*2480*/  @!PT LDS RZ, [RZ] ;  /* 0x00000000fffff984 */ /* 0x000fe20000000800 */
[----:B------:R-:W-:Y:S01]  /*2490*/  @!PT LDS RZ, [RZ] ;  /* 0x00000000fffff984 */ /* 0x000fe20000000800 */
[----:B------:R-:W-:Y:S01]  /*24a0*/  @!PT LDS RZ, [RZ] ;  /* 0x00000000fffff984 */ /* 0x000fe20000000800 */
[----:B------:R2:W-:Y:S03]  /*24b0*/  @P0 LDGSTS.E.BYPASS.LTC128B.128 [R144+0x6100], [R48.64], !P5 ;  /* 0x0610000030900fae */ /* 0x0005e6000e901d48 */
[C---:B---3--:R-:W-:Y:S01]  /*24c0*/  HMMA.16816.F32.BF16 R32, R12.reuse, R8, R32 ;  /* 0x000000080c20723c */ /* 0x048fe20000041820 */
[----:B------:R2:W-:Y:S04]  /*24d0*/  @P0 LDGSTS.E.BYPASS.LTC128B.128 [R144+0x8100], [R48.64+0x80], !P4 ;  /* 0x0810008030900fae */ /* 0x0005e8000e101d48 */
[----:B------:R2:W-:Y:S03]  /*24e0*/  @P0 LDGSTS.E.BYPASS.LTC128B.128 [R144+0xa100], [R48.64+0x100], !P6 ;  /* 0x0a10010030900fae */ /* 0x0005e6000f101d48 */
[C---:B------:R-:W-:Y:S01]  /*24f0*/  HMMA.16816.F32.BF16 R28, R12.reuse, R10, R28 ;  /* 0x0000000a0c1c723c */ /* 0x040fe2000004181c */
[----:B------:R3:W-:Y:S04]  /*2500*/  @P0 LDGSTS.E.BYPASS.LTC128B.128 [R144+0x7100], [R76.64], !P5 ;  /* 0x071000004c900fae */ /* 0x0007e8000e901d48 */
[----:B------:R3:W-:Y:S03]  /*2510*/  @P0 LDGSTS.E.BYPASS.LTC128B.128 [R144+0x9100], [R76.64+0x80], !P4 ;  /* 0x091000804c900fae */ /* 0x0007e6000e101d48 */
[C---:B----4-:R-:W-:Y:S01]  /*2520*/  HMMA.16816.F32.BF16 R24, R12.reuse, R44, R24 ;  /* 0x0000002c0c18723c */ /* 0x050fe20000041818 */
[----:B------:R3:W-:Y:S04]  /*2530*/  @P0 LDGSTS.E.BYPASS.LTC128B.128 [R144+0xb100], [R76.64+0x100], !P6 ;  /* 0x0b1001004c900fae */ /* 0x0007e8000f101d48 */
[----:B------:R-:W-:Y:S03]  /*2540*/  LDSM.16.M88.4 R8, [R187] ;  /* 0x00000000bb08783b */ /* 0x000fe60000000200 */
[C---:B------:R-:W-:Y:S01]  /*2550*/  HMMA.16816.F32.BF16 R20, R12.reuse, R46, R20 ;  /* 0x0000002e0c14723c */ /* 0x040fe20000041814 */
[----:B------:R-:W4:Y:S04]  /*2560*/  LDSM.16.M88.4 R72, [R2+0xc100] ;  /* 0x00c100000248783b */ /* 0x000f280000000200 */
[----:B------:R-:W5:Y:S03]  /*2570*/  LDSM.16.M88.4 R68, [R2+0xc900] ;  /* 0x00c900000244783b */ /* 0x000f660000000200 */
[C---:B------:R-:W-:Y:S01]  /*2580*/  HMMA.16816.F32.BF16 R16, R12.reuse, R36, R16 ;  /* 0x000000240c10723c */ /* 0x040fe20000041810 */
[----:B------:R-:W5:Y:S04]  /*2590*/  LDSM.16.M88.4 R52, [R2+0xd100] ;  /* 0x00d100000234783b */ /* 0x000f680000000200 */
[----:B--2---:R-:W2:Y:S03]  /*25a0*/  LDSM.16.M88.4 R48, [R2+0xd900] ;  /* 0x00d900000230783b */ /* 0x004ea60000000200 */
[C---:B------:R-:W-:Y:S01]  /*25b0*/  HMMA.16816.F32.BF16 R64, R12.reuse, R38, R64 ;  /* 0x000000260c40723c */ /* 0x040fe20000041840 */
[----:B------:R-:W-:Y:S04]  /*25c0*/  LDSM.16.M88.4 R36, [R186] ;  /* 0x00000000ba24783b */ /* 0x000fe80000000200 */
[----:B------:R-:W2:Y:S03]  /*25d0*/  LDSM.16.M88.4 R44, [R0+0xc100] ;  /* 0x00c10000002c783b */ /* 0x000ea60000000200 */
[C---:B-1----:R-:W-:Y:S01]  /*25e0*/  HMMA.16816.F32.BF16 R60, R12.reuse, R40, R60 ;  /* 0x000000280c3c723c */ /* 0x042fe2000004183c */
[----:B---3--:R-:W-:Y:S04]  /*25f0*/  LDSM.16.M88.4 R76, [R85+0x11100] ;  /* 0x01110000554c783b */ /* 0x008fe80000000200 */
[----:B------:R-:W0:Y:S03]  /*2600*/  LDGDEPBAR ;  /* 0x00000000000079af */ /* 0x000e260000000000 */
[----:B------:R-:W-:Y:S01]  /*2610*/  HMMA.16816.F32.BF16 R56, R12, R42, R56 ;  /* 0x0000002a0c38723c */ /* 0x000fe20000041838 */
[----:B------:R-:W1:Y:S04]  /*2620*/  LDSM.16.M88.4 R40, [R0+0xc900] ;  /* 0x00c900000028783b */ /* 0x000e680000000200 */
[----:B------:R-:W3:Y:S03]  /*2630*/  LDSM.16.M88.4 R12, [R0+0xd100] ;  /* 0x00d10000000c783b */ /* 0x000ee60000000200 */
[C---:B----4-:R-:W-:Y:S08]  /*2640*/  HMMA.16816.F32.BF16 R32, R8.reuse, R72, R32 ;  /* 0x000000480820723c */ /* 0x050ff00000041820 */
[C---:B------:R-:W-:Y:S01]  /*2650*/  HMMA.16816.F32.BF16 R28, R8.reuse, R74, R28 ;  /* 0x0000004a081c723c */ /* 0x040fe2000004181c */
[----:B------:R-:W4:Y:S07]  /*2660*/  LDSM.16.M88.4 R72, [R0+0xd900] ;  /* 0x00d900000048783b */ /* 0x000f2e0000000200 */
[C---:B-----5:R-:W-:Y:S08]  /*2670*/  HMMA.16816.F32.BF16 R24, R8.reuse, R68, R24 ;  /* 0x000000440818723c */ /* 0x060ff00000041818 */
[C---:B------:R-:W-:Y:S01]  /*2680*/  HMMA.16816.F32.BF16 R20, R8.reuse, R70, R20 ;  /* 0x000000460814723c */ /* 0x040fe20000041814 */
[----:B------:R-:W-:Y:S07]  /*2690*/  LDSM.16.M88.4 R68, [R190+0xe900] ;  /* 0x00e90000be44783b */ /* 0x000fee0000000200 */
[C---:B------:R-:W-:Y:S08]  /*26a0*/  HMMA.16816.F32.BF16 R16, R8.reuse, R52, R16 ;  /* 0x000000340810723c */ /* 0x040ff00000041810 */
[C---:B------:R-:W-:Y:S01]  /*26b0*/  HMMA.16816.F32.BF16 R64, R8.reuse, R54, R64 ;  /* 0x000000360840723c */ /* 0x040fe20000041840 */
[----:B------:R-:W-:Y:S07]  /*26c0*/  LDSM.16.M88.4 R52, [R190+0xf900] ;  /* 0x00f90000be34783b */ /* 0x000fee0000000200 */
[C---:B--2---:R-:W-:Y:S08]  /*26d0*/  HMMA.16816.F32.BF16 R60, R8.reuse, R48, R60 ;  /* 0x00000030083c723c */ /* 0x044ff0000004183c */
[----:B------:R-:W-:Y:S01]  /*26e0*/  HMMA.16816.F32.BF16 R56, R8, R50, R56 ;  /* 0x000000320838723c */ /* 0x000fe20000041838 */
[----:B------:R-:W-:Y:S04]  /*26f0*/  LDSM.16.M88.4 R48, [R192+0x4000] ;  /* 0x00400000c030783b */ /* 0x000fe80000000200 */
[----:B------:R-:W2:Y:S03]  /*2700*/  LDSM.16.M88.4 R8, [R190+0xe100] ;  /* 0x00e10000be08783b */ /* 0x000ea60000000200 */
[C---:B------:R-:W-:Y:S08]  /*2710*/  HMMA.16816.F32.BF16 R32, R36.reuse, R44, R32 ;  /* 0x0000002c2420723c */ /* 0x040ff00000041820 */
[C---:B------:R-:W-:Y:S01]  /*2720*/  HMMA.16816.F32.BF16 R28, R36.reuse, R46, R28 ;  /* 0x0000002e241c723c */ /* 0x040fe2000004181c */
[----:B------:R-:W5:Y:S07]  /*2730*/  LDSM.16.M88.4 R44, [R190+0xf100] ;  /* 0x00f10000be2c783b */ /* 0x000f6e0000000200 */
[C---:B-1----:R-:W-:Y:S08]  /*2740*/  HMMA.16816.F32.BF16 R24, R36.reuse, R40, R24 ;  /* 0x000000282418723c */ /* 0x042ff00000041818 */
[C---:B------:R-:W-:Y:S01]  /*2750*/  HMMA.16816.F32.BF16 R20, R36.reuse, R42, R20 ;  /* 0x0000002a2414723c */ /* 0x040fe20000041814 */
[----:B------:R-:W-:Y:S07]  /*2760*/  LDSM.16.M88.4 R40, [R188+0x4000] ;  /* 0x00400000bc28783b */ /* 0x000fee0000000200 */
[C---:B---3--:R-:W-:Y:S08]  /*2770*/  HMMA.16816.F32.BF16 R16, R36.reuse, R12, R16 ;  /* 0x0000000c2410723c */ /* 0x048ff00000041810 */
[C---:B------:R-:W-:Y:S01]  /*2780*/  HMMA.16816.F32.BF16 R64, R36.reuse, R14, R64 ;  /* 0x0000000e2440723c */ /* 0x040fe20000041840 */
[----:B------:R-:W1:Y:S07]  /*2790*/  LDSM.16.M88.4 R12, [R85+0xe100] ;  /* 0x00e10000550c783b */ /* 0x000e6e0000000200 */
[C---:B----4-:R-:W-:Y:S08]  /*27a0*/  HMMA.16816.F32.BF16 R60, R36.reuse, R72, R60 ;  /* 0x00000048243c723c */ /* 0x050ff0000004183c */
[----:B------:R-:W-:Y:S01]  /*27b0*/  HMMA.16816.F32.BF16 R56, R36, R74, R56 ;  /* 0x0000004a2438723c */ /* 0x000fe20000041838 */
[----:B------:R-:W3:Y:S04]  /*27c0*/  LDSM.16.M88.4 R36, [R85+0xe900] ;  /* 0x00e900005524783b */ /* 0x000ee80000000200 */
[----:B------:R-:W-:Y:S03]  /*27d0*/  LDSM.16.M88.4 R72, [R85+0xf900] ;  /* 0x00f900005548783b */ /* 0x000fe60000000200 */
[C---:B--2---:R-:W-:Y:S08]  /*27e0*/  HMMA.16816.F32.BF16 R32, R48.reuse, R8, R32 ;  /* 0x000000083020723c */ /* 0x044ff00000041820 */
[C---:B------:R-:W-:Y:S01]  /*27f0*/  HMMA.16816.F32.BF16 R28, R48.reuse, R10, R28 ;  /* 0x0000000a301c723c */ /* 0x040fe2000004181c */
[----:B------:R-:W2:Y:S07]  /*2800*/  LDSM.16.M88.4 R8, [R85+0xf100] ;  /* 0x00f100005508783b */ /* 0x000eae0000000200 */
[C---:B------:R-:W-:Y:S08]  /*2810*/  HMMA.16816.F32.BF16 R24, R48.reuse, R68, R24 ;  /* 0x000000443018723c */ /* 0x040ff00000041818 */
[C---:B------:R-:W-:Y:S01]  /*2820*/  HMMA.16816.F32.BF16 R20, R48.reuse, R70, R20 ;  /* 0x000000463014723c */ /* 0x040fe20000041814 */
[----:B------:R-:W-:Y:S07]  /*2830*/  LDSM.16.M88.4 R68, [R2+0xe100] ;  /* 0x00e100000244783b */ /* 0x000fee0000000200 */
[C---:B-----5:R-:W-:Y:S08]  /*2840*/  HMMA.16816.F32.BF16 R16, R48.reuse, R44, R16 ;  /* 0x0000002c3010723c */ /* 0x060ff00000041810 */
[----:B------:R-:W-:Y:S01]  /*2850*/  HMMA.16816.F32.BF16 R64, R48, R46, R64 ;  /* 0x0000002e3040723c */ /* 0x000fe20000041840 */
[----:B------:R-:W4:Y:S07]  /*2860*/  LDSM.16.M88.4 R44, [R187+0x4000] ;  /* 0x00400000bb2c783b */ /* 0x000f2e0000000200 */
[C---:B-1----:R-:W-:Y:S08]  /*2870*/  HMMA.16816.F32.BF16 R32, R40.reuse, R12, R32 ;  /* 0x0000000c2820723c */ /* 0x042ff00000041820 */
[----:B------:R-:W-:Y:S01]  /*2880*/  HMMA.16816.F32.BF16 R28, R40, R14, R28 ;  /* 0x0000000e281c723c */ /* 0x000fe2000004181c */
[----:B------:R-:W1:Y:S07]  /*2890*/  LDSM.16.M88.4 R12, [R2+0xe900] ;  /* 0x00e90000020c783b */ /* 0x000e6e0000000200 */
[C---:B------:R-:W-:Y:S08]  /*28a0*/  HMMA.16816.F32.BF16 R60, R48.reuse, R52, R60 ;  /* 0x00000034303c723c */ /* 0x040ff0000004183c */
[----:B------:R-:W-:Y:S01]  /*28b0*/  HMMA.16816.F32.BF16 R56, R48, R54, R56 ;  /* 0x000000363038723c */ /* 0x000fe20000041838 */
[----:B------:R-:W5:Y:S04]  /*28c0*/  LDSM.16.M88.4 R52, [R2+0xf100] ;  /* 0x00f100000234783b */ /* 0x000f680000000200 */
[----:B------:R-:W-:Y:S03]  /*28d0*/  LDSM.16.M88.4 R48, [R2+0xf900] ;  /* 0x00f900000230783b */ /* 0x000fe60000000200 */
[C---:B---3--:R-:W-:Y:S08]  /*28e0*/  HMMA.16816.F32.BF16 R24, R40.reuse, R36, R24 ;  /* 0x000000242818723c */ /* 0x048ff00000041818 */
[C---:B------:R-:W-:Y:S01]  /*28f0*/  HMMA.16816.F32.BF16 R20, R40.reuse, R38, R20 ;  /* 0x000000262814723c */ /* 0x040fe20000041814 */
[----:B------:R-:W-:Y:S07]  /*2900*/  LDSM.16.M88.4 R36, [R0+0xe100] ;  /* 0x00e100000024783b */ /* 0x000fee0000000200 */
[C---:B--2---:R-:W-:Y:S08]  /*2910*/  HMMA.16816.F32.BF16 R16, R40.reuse, R8, R16 ;  /* 0x000000082810723c */ /* 0x044ff00000041810 */
[----:B------:R-:W-:Y:S01]  /*2920*/  HMMA.16816.F32.BF16 R64, R40, R10, R64 ;  /* 0x0000000a2840723c */ /* 0x000fe20000041840 */
[----:B------:R-:W2:Y:S07]  /*2930*/  LDSM.16.M88.4 R8, [R186+0x4000] ;  /* 0x00400000ba08783b */ /* 0x000eae0000000200 */
[C---:B----4-:R-:W-:Y:S08]  /*2940*/  HMMA.16816.F32.BF16 R32, R44.reuse, R68, R32 ;  /* 0x000000442c20723c */ /* 0x050ff00000041820 */
[----:B------:R-:W-:Y:S01]  /*2950*/  HMMA.16816.F32.BF16 R28, R44, R70, R28 ;  /* 0x000000462c1c723c */ /* 0x000fe2000004181c */
[----:B------:R-:W-:Y:S07]  /*2960*/  LDSM.16.M88.4 R68, [R0+0xf900] ;  /* 0x00f900000044783b */ /* 0x000fee0000000200 */
[C---:B------:R-:W-:Y:S08]  /*2970*/  HMMA.16816.F32.BF16 R60, R40.reuse, R72, R60 ;  /* 0x00000048283c723c */ /* 0x040ff0000004183c */
[----:B------:R-:W-:Y:S01]  /*2980*/  HMMA.16816.F32.BF16 R56, R40, R74, R56 ;  /* 0x0000004a2838723c */ /* 0x000fe20000041838 */
[----:B------:R-:W3:Y:S04]  /*2990*/  LDSM.16.M88.4 R40, [R0+0xe900] ;  /* 0x00e900000028783b */ /* 0x000ee80000000200 */
[----:B------:R-:W-:Y:S03]  /*29a0*/  LDSM.16.M88.4 R72, [R188+0x8000] ;  /* 0x00800000bc48783b */ /* 0x000fe60000000200 */
[C---:B-1----:R-:W-:Y:S08]  /*29b0*/  HMMA.16816.F32.BF16 R24, R44.reuse, R12, R24 ;  /* 0x0000000c2c18723c */ /* 0x042ff00000041818 */
[C---:B------:R-:W-:Y:S01]  /*29c0*/  HMMA.16816.F32.BF16 R20, R44.reuse, R14, R20 ;  /* 0x0000000e2c14723c */ /* 0x040fe20000041814 */
[----:B------:R-:W1:Y:S07]  /*29d0*/  LDSM.16.M88.4 R12, [R0+0xf100] ;  /* 0x00f10000000c783b */ /* 0x000e6e0000000200 */
[C---:B-----5:R-:W-:Y:S08]  /*29e0*/  HMMA.16816.F32.BF16 R16, R44.reuse, R52, R16 ;  /* 0x000000342c10723c */ /* 0x060ff00000041810 */
[----:B------:R-:W-:Y:S01]  /*29f0*/  HMMA.16816.F32.BF16 R64, R44, R54, R64 ;  /* 0x000000362c40723c */ /* 0x000fe20000041840 */
[----:B------:R-:W-:Y:S07]  /*2a00*/  LDSM.16.M88.4 R52, [R190+0x10100] ;  /* 0x01010000be34783b */ /* 0x000fee0000000200 */
[C---:B--2---:R-:W-:Y:S08]  /*2a10*/  HMMA.16816.F32.BF16 R32, R8.reuse, R36, R32 ;  /* 0x000000240820723c */ /* 0x044ff00000041820 */
[----:B------:R-:W-:Y:S01]  /*2a20*/  HMMA.16816.F32.BF16 R28, R8, R38, R28 ;  /* 0x00000026081c723c */ /* 0x000fe2000004181c */
[----:B------:R-:W2:Y:S07]  /*2a30*/  LDSM.16.M88.4 R36, [R192+0x8000] ;  /* 0x00800000c024783b */ /* 0x000eae0000000200 */
[C---:B------:R-:W-:Y:S08]  /*2a40*/  HMMA.16816.F32.BF16 R60, R44.reuse, R48, R60 ;  /* 0x000000302c3c723c */ /* 0x040ff0000004183c */
[----:B------:R-:W-:Y:S01]  /*2a50*/  HMMA.16816.F32.BF16 R56, R44, R50, R56 ;  /* 0x000000322c38723c */ /* 0x000fe20000041838 */
[----:B------:R-:W4:Y:S04]  /*2a60*/  LDSM.16.M88.4 R48, [R190+0x10900] ;  /* 0x01090000be30783b */ /* 0x000f280000000200 */
[----:B------:R-:W-:Y:S03]  /*2a70*/  LDSM.16.M88.4 R44, [R190+0x11100] ;  /* 0x01110000be2c783b */ /* 0x000fe60000000200 */
[C---:B---3--:R-:W-:Y:S08]  /*2a80*/  HMMA.16816.F32.BF16 R24, R8.reuse, R40, R24 ;  /* 0x000000280818723c */ /* 0x048ff00000041818 */
[C---:B------:R-:W-:Y:S01]  /*2a90*/  HMMA.16816.F32.BF16 R20, R8.reuse, R42, R20 ;  /* 0x0000002a0814723c */ /* 0x040fe20000041814 */
[----:B------:R-:W-:Y:S07]  /*2aa0*/  LDSM.16.M88.4 R40, [R190+0x11900] ;  /* 0x01190000be28783b */ /* 0x000fee0000000200 */
[C---:B-1----:R-:W-:Y:S08]  /*2ab0*/  HMMA.16816.F32.BF16 R16, R8.reuse, R12, R16 ;  /* 0x0000000c0810723c */ /* 0x042ff00000041810 */
[C---:B------:R-:W-:Y:S01]  /*2ac0*/  HMMA.16816.F32.BF16 R64, R8.reuse, R14, R64 ;  /* 0x0000000e0840723c */ /* 0x040fe20000041840 */
[----:B------:R-:W1:Y:S07]  /*2ad0*/  LDSM.16.M88.4 R12, [R85+0x10100] ;  /* 0x01010000550c783b */ /* 0x000e6e0000000200 */
[C---:B------:R-:W-:Y:S08]  /*2ae0*/  HMMA.16816.F32.BF16 R60, R8.reuse, R68, R60 ;  /* 0x00000044083c723c */ /* 0x040ff0000004183c */
[----:B------:R-:W-:Y:S01]  /*2af0*/  HMMA.16816.F32.BF16 R56, R8, R70, R56 ;  /* 0x000000460838723c */ /* 0x000fe20000041838 */
[----:B------:R-:W3:Y:S04]  /*2b00*/  LDSM.16.M88.4 R8, [R85+0x10900] ;  /* 0x010900005508783b */ /* 0x000ee80000000200 */
[----:B------:R-:W-:Y:S03]  /*2b10*/  LDSM.16.M88.4 R68, [R85+0x11900] ;  /* 0x011900005544783b */ /* 0x000fe60000000200 */
[C---:B--2---:R-:W-:Y:S08]  /*2b20*/  HMMA.16816.F32.BF16 R32, R36.reuse, R52, R32 ;  /* 0x000000342420723c */ /* 0x044ff00000041820 */
[C---:B------:R-:W-:Y:S01]  /*2b30*/  HMMA.16816.F32.BF16 R28, R36.reuse, R54, R28 ;  /* 0x00000036241c723c */ /* 0x040fe2000004181c */
[----:B------:R-:W-:Y:S07]  /*2b40*/  LDSM.16.M88.4 R52, [R187+0x8000] ;  /* 0x00800000bb34783b */ /* 0x000fee0000000200 */
[C---:B----4-:R-:W-:Y:S08]  /*2b50*/  HMMA.16816.F32.BF16 R24, R36.reuse, R48, R24 ;  /* 0x000000302418723c */ /* 0x050ff00000041818 */
[----:B------:R-:W-:Y:S01]  /*2b60*/  HMMA.16816.F32.BF16 R20, R36, R50, R20 ;  /* 0x000000322414723c */ /* 0x000fe20000041814 */
[----:B------:R-:W2:Y:S07]  /*2b70*/  LDSM.16.M88.4 R48, [R2+0x10100] ;  /* 0x010100000230783b */ /* 0x000eae0000000200 */
[----:B-1----:R-:W-:Y:S08]  /*2b80*/  HMMA.16816.F32.BF16 R32, R72, R12, R32 ;  /* 0x0000000c4820723c */ /* 0x002ff00000041820 */
[C---:B------:R-:W-:Y:S08]  /*2b90*/  HMMA.16816.F32.BF16 R16, R36.reuse, R44, R16 ;  /* 0x0000002c2410723c */ /* 0x040ff00000041810 */
[----:B------:R-:W-:Y:S01]  /*2ba0*/  HMMA.16816.F32.BF16 R64, R36, R46, R64 ;  /* 0x0000002e2440723c */ /* 0x000fe20000041840 */
[----:B------:R-:W1:Y:S07]  /*2bb0*/  LDSM.16.M88.4 R44, [R2+0x10900] ;  /* 0x01090000022c783b */ /* 0x000e6e0000000200 */
[C---:B------:R-:W-:Y:S01]  /*2bc0*/  HMMA.16816.F32.BF16 R28, R72.reuse, R14, R28 ;  /* 0x0000000e481c723c */ /* 0x040fe2000004181c */
[----:B------:R-:W-:Y:S07]  /*2bd0*/  LDSM.16.M88.4 R12, [R0+0x10100] ;  /* 0x01010000000c783b */ /* 0x000fee0000000200 */
[C---:B---3--:R-:W-:Y:S08]  /*2be0*/  HMMA.16816.F32.BF16 R24, R72.reuse, R8, R24 ;  /* 0x000000084818723c */ /* 0x048ff00000041818 */
[----:B------:R-:W-:Y:S01]  /*2bf0*/  HMMA.16816.F32.BF16 R20, R72, R10, R20 ;  /* 0x0000000a4814723c */ /* 0x000fe20000041814 */
[----:B------:R-:W3:Y:S07]  /*2c00*/  LDSM.16.M88.4 R8, [R186+0x8000] ;  /* 0x00800000ba08783b */ /* 0x000eee0000000200 */
[C---:B------:R-:W-:Y:S08]  /*2c10*/  HMMA.16816.F32.BF16 R60, R36.reuse, R40, R60 ;  /* 0x00000028243c723c */ /* 0x040ff0000004183c */
[----:B------:R-:W-:Y:S01]  /*2c20*/  HMMA.16816.F32.BF16 R56, R36, R42, R56 ;  /* 0x0000002a2438723c */ /* 0x000fe20000041838 */
[----:B------:R-:W4:Y:S04]  /*2c30*/  LDSM.16.M88.4 R40, [R2+0x11100] ;  /* 0x011100000228783b */ /* 0x000f280000000200 */
[----:B------:R5:W1:Y:S03]  /*2c40*/  LDSM.16.M88.4 R36, [R2+0x11900] ;  /* 0x011900000224783b */ /* 0x000a660000000200 */
[C---:B--2---:R-:W-:Y:S08]  /*2c50*/  HMMA.16816.F32.BF16 R32, R52.reuse, R48, R32 ;  /* 0x000000303420723c */ /* 0x044ff00000041820 */
[----:B------:R-:W-:Y:S08]  /*2c60*/  HMMA.16816.F32.BF16 R28, R52, R50, R28 ;  /* 0x00000032341c723c */ /* 0x000ff0000004181c */
[C---:B------:R-:W-:Y:S08]  /*2c70*/  HMMA.16816.F32.BF16 R16, R72.reuse, R76, R16 ;  /* 0x0000004c4810723c */ /* 0x040ff00000041810 */
[C---:B------:R-:W-:Y:S08]  /*2c80*/  HMMA.16816.F32.BF16 R64, R72.reuse, R78, R64 ;  /* 0x0000004e4840723c */ /* 0x040ff00000041840 */
[C---:B------:R-:W-:Y:S08]  /*2c90*/  HMMA.16816.F32.BF16 R60, R72.reuse, R68, R60 ;  /* 0x00000044483c723c */ /* 0x040ff0000004183c */
[----:B------:R-:W-:Y:S01]  /*2ca0*/  HMMA.16816.F32.BF16 R56, R72, R70, R56 ;  /* 0x000000464838723c */ /* 0x000fe20000041838 */
[----:B------:R-:W2:Y:S07]  /*2cb0*/  LDSM.16.M88.4 R68, [R0+0x10900] ;  /* 0x010900000044783b */ /* 0x000eae0000000200 */
[----:B-1----:R-:W-:Y:S07]  /*2cc0*/  HMMA.16816.F32.BF16 R24, R52, R44, R24 ;  /* 0x0000002c3418723c */ /* 0x002fee0000041818 */
[----:B------:R-:W-:Y:S01]  /*2cd0*/  LOP3.LUT R45, R82, 0xffffffe0, RZ, 0xc0, !PT ;  /* 0xffffffe0522d7812 */ /* 0x000fe200078ec0ff */
[----:B---3--:R-:W-:Y:S04]  /*2ce0*/  HMMA.16816.F32.BF16 R32, R8, R12, R32 ;  /* 0x0000000c0820723c */ /* 0x008fe80000041820 */
[----:B-----5:R-:W-:-:S03]  /*2cf0*/  IMAD.IADD R2, R80, 0x1, -R45 ;  /* 0x0000000150027824 */ /* 0x020fc600078e0a2d */
[----:B------:R-:W-:Y:S01]  /*2d00*/  LEA.HI R13, R83, R80, RZ, 0x2 ;  /* 0x00000050530d7211 */ /* 0x000fe200078f10ff */
[----:B------:R-:W-:Y:S01]  /*2d10*/  HMMA.16816.F32.BF16 R28, R8, R14, R28 ;  /* 0x0000000e081c723c */ /* 0x000fe2000004181c */
[----:B------:R-:W-:Y:S02]  /*2d20*/  SHF.R.S32.HI R12, RZ, 0x1f, R81 ;  /* 0x0000001fff0c7819 */ /* 0x000fe40000011451 */
[----:B------:R-:W-:Y:S02]  /*2d30*/  LOP3.LUT R13, R13, 0xfffffffc, RZ, 0xc0, !PT ;  /* 0xfffffffc0d0d7812 */ /* 0x000fe400078ec0ff */
[----:B------:R-:W-:Y:S02]  /*2d40*/  LEA.HI R12, R12, R81, RZ, 0x3 ;  /* 0x000000510c0c7211 */ /* 0x000fe400078f18ff */
[----:B------:R-:W-:Y:S01]  /*2d50*/  SHF.R.S32.HI R15, RZ, 0x1f, R2 ;  /* 0x0000001fff0f7819 */ /* 0x000fe20000011402 */
[----:B------:R-:W-:Y:S01]  /*2d60*/  IMAD.IADD R13, R80, 0x1, -R13 ;  /* 0x00000001500d7824 */ /* 0x000fe200078e0a0d */
[----:B----4-:R-:W-:Y:S01]  /*2d70*/  HMMA.16816.F32.BF16 R16, R52, R40, R16 ;  /* 0x000000283410723c */ /* 0x010fe20000041810 */
[----:B------:R-:W-:-:S02]  /*2d80*/  LOP3.LUT R44, R12, 0xffffff8, RZ, 0xc0, !PT ;  /* 0x0ffffff80c2c7812 */ /* 0x000fc400078ec0ff */
[----:B------:R-:W-:Y:S02]  /*2d90*/  LEA.HI R12, R15, R2, RZ, 0x2 ;  /* 0x000000020f0c7211 */ /* 0x000fe400078f10ff */
[----:B------:R-:W-:Y:S01]  /*2da0*/  LEA.HI R14, R13, R13, RZ, 0x1 ;  /* 0x0000000d0d0e7211 */ /* 0x000fe200078f08ff */
[----:B------:R-:W-:Y:S01]  /*2db0*/  IMAD.IADD R81, R81, 0x1, -R44 ;  /* 0x0000000151517824 */ /* 0x000fe200078e0a2c */
[----:B------:R-:W-:Y:S01]  /*2dc0*/  LOP3.LUT R15, R12, 0x7ffffffc, RZ, 0xc0, !PT ;  /* 0x7ffffffc0c0f7812 */ /* 0x000fe200078ec0ff */
[----:B------:R-:W-:Y:S01]  /*2dd0*/  HMMA.16816.F32.BF16 R64, R52, R42, R64 ;  /* 0x0000002a3440723c */ /* 0x000fe20000041840 */
[----:B------:R-:W1:Y:S01]  /*2de0*/  LDSM.16.M88.4 R40, [R0+0x11100] ;  /* 0x011100000028783b */ /* 0x000e620000000200 */
[----:B------:R-:W-:Y:S02]  /*2df0*/  LOP3.LUT R14, R14, 0x1ffffffe, RZ, 0xc0, !PT ;  /* 0x1ffffffe0e0e7812 */ /* 0x000fe400078ec0ff */
[----:B------:R-:W-:-:S04]  /*2e00*/  IMAD.IADD R214, R2, 0x1, -R15 ;  /* 0x0000000102d67824 */ /* 0x000fc800078e0a0f */
[----:B------:R-:W-:Y:S01]  /*2e10*/  HMMA.16816.F32.BF16 R60, R52, R36, R60 ;  /* 0x00000024343c723c */ /* 0x000fe2000004183c */
[----:B------:R-:W-:-:S05]  /*2e20*/  IMAD.SHL.U32 R214, R214, 0x2, RZ ;  /* 0x00000002d6d67824 */ /* 0x000fca00078e00ff */
[----:B------:R-:W-:Y:S02]  /*2e30*/  IADD3 R2, -R214, R195, -R6 ;  /* 0x000000c3d6027210 */ /* 0x000fe40007ffe906 */
[C---:B------:R-:W-:Y:S01]  /*2e40*/  HMMA.16816.F32.BF16 R56, R52.reuse, R38, R56 ;  /* 0x000000263438723c */ /* 0x040fe20000041838 */
[----:B------:R3:W4:Y:S07]  /*2e50*/  LDSM.16.M88.4 R36, [R0+0x11900] ;  /* 0x011900000024783b */ /* 0x00072e0000000200 */
[----:B------:R-:W-:Y:S08]  /*2e60*/  HMMA.16816.F32.BF16 R20, R52, R46, R20 ;  /* 0x0000002e3414723c */ /* 0x000ff00000041814 */
[----:B--2---:R-:W-:Y:S01]  /*2e70*/  HMMA.16816.F32.BF16 R24, R8, R68, R24 ;  /* 0x000000440818723c */ /* 0x004fe20000041818 */
[----:B---3--:R-:W-:-:S07]  /*2e80*/  LEA.HI.SX32 R0, R12, R135, 0x1e ;  /* 0x000000870c007211 */ /* 0x008fce00078ff2ff */
[----:B-1----:R-:W-:Y:S01]  /*2e90*/  HMMA.16816.F32.BF16 R16, R8, R40, R16 ;  /* 0x000000280810723c */ /* 0x002fe20000041810 */
[----:B------:R-:W-:Y:S02]  /*2ea0*/  IMAD R81, R81, 0x10, R0 ;  /* 0x0000001051517824 */ /* 0x000fe400078e0200 */
[----:B------:R-:W-:-:S05]  /*2eb0*/  IMAD.IADD R0, R13, 0x1, -R14 ;  /* 0x000000010d007824 */ /* 0x000fca00078e0a0e */
[----:B------:R-:W-:Y:S01]  /*2ec0*/  HMMA.16816.F32.BF16 R20, R8, R70, R20 ;  /* 0x000000460814723c */ /* 0x000fe20000041814 */
[----:B------:R-:W-:-:S04]  /*2ed0*/  IMAD R205, R0, 0x8, R81 ;  /* 0x0000000800cd7824 */ /* 0x000fc800078e0251 */
[----:B------:R-:W-:-:S03]  /*2ee0*/  @P2 IMAD.HI.U32 R13, R205, c[0x0][0x2c8], RZ ;  /* 0x0000b200cd0d2a27 */ /* 0x000fc600078e00ff */
[----:B------:R-:W-:Y:S01]  /*2ef0*/  HMMA.16816.F32.BF16 R64, R8, R42, R64 ;  /* 0x0000002a0840723c */ /* 0x000fe20000041840 */
[----:B------:R-:W-:Y:S01]  /*2f00*/  IMAD.MOV.U32 R0, RZ, RZ, R205 ;  /* 0x000000ffff007224 */ /* 0x000fe200078e00cd */
[----:B------:R-:W-:-:S05]  /*2f10*/  @P2 SHF.R.U32.HI R0, RZ, c[0x0][0x2cc], R13 ;  /* 0x0000b300ff002a19 */ /* 0x000fca000001160d */
[----:B------:R-:W1:Y:S01]  /*2f20*/  SHFL.IDX PT, R13, R0, RZ, 0x1c1f ;  /* 0x001c1fff000d7589 */ /* 0x000e6200000e0000 */
[C---:B----4-:R-:W-:Y:S08]  /*2f30*/  HMMA.16816.F32.BF16 R60, R8.reuse, R36, R60 ;  /* 0x00000024083c723c */ /* 0x050ff0000004183c */
[----:B------:R-:W-:Y:S07]  /*2f40*/  HMMA.16816.F32.BF16 R56, R8, R38, R56 ;  /* 0x000000260838723c */ /* 0x000fee0000041838 */
[----:B------:R-:W-:-:S04]  /*2f50*/  IADD3 R9, R195, 0x1, -R6 ;  /* 0x00000001c3097810 */ /* 0x000fc80007ffe806 */
[----:B------:R-:W-:-:S04]  /*2f60*/  IADD3 R8, -R204, R9, -R214 ;  /* 0x00000009cc087210 */ /* 0x000fc80007ffe9d6 */
[C---:B------:R-:W-:Y:S02]  /*2f70*/  IADD3 R10, R8.reuse, c[0x0][0x328], RZ ;  /* 0x0000ca00080a7a10 */ /* 0x040fe40007ffe0ff */
[----:B------:R-:W-:-:S03]  /*2f80*/  IADD3 R8, R8, UR6, RZ ;  /* 0x0000000608087c10 */ /* 0x000fc6000fffe0ff */
[--C-:B-1----:R-:W-:Y:S02]  /*2f90*/  IMAD.IADD R9, R10, 0x1, R13.reuse ;  /* 0x000000010a097824 */ /* 0x102fe400078e020d */
[----:B------:R-:W-:-:S03]  /*2fa0*/  IMAD.IADD R12, R8, 0x1, R13 ;  /* 0x00000001080c7824 */ /* 0x000fc600078e020d */
[----:B------:R-:W-:Y:S01]  /*2fb0*/  IMNMX R14, R9, R2, PT ;  /* 0x00000002090e7217 */ /* 0x000fe20003800200 */
[----:B------:R-:W-:Y:S05]  /*2fc0*/  @!P3 BRA `(.L_x_2201) ;  /* 0x000001500000b947 */ /* 0x000fea0003800000 */
[----:B------:R-:W-:Y:S01]  /*2fd0*/  IADD3 R13, -R204, R195, R13 ;  /* 0x000000c3cc0d7210 */ /* 0x000fe20007ffe10d */
        /* <DEDUP_REMOVED lines=10> */
.L_x_2203:
[----:B------:R-:W-:-:S04]  /*3080*/  MOV R9, c[0x0][0x32c] ;  /* 0x0000cb0000097a02 */ /* 0x000fc80000000f00 */
[----:B------:R-:W-:-:S13]  /*3090*/  ISETP.NE.AND P0, PT, R9, 0x1, PT ;  /* 0x000000010900780c */ /* 0x000fda0003f05270 */
[----:B------:R-:W-:-:S05]  /*30a0*/  @P0 IMAD.HI.U32 R9, R13, c[0x0][0x330], RZ ;  /* 0x0000cc000d090a27 */ /* 0x000fca00078e00ff */
[----:B------:R-:W-:Y:S02]  /*30b0*/  @P0 SHF.R.U32.HI R13, RZ, c[0x0][0x334], R9 ;  /* 0x0000cd00ff0d0a19 */ /* 0x000fe40000011609 */
.L_x_2204:
[----:B------:R-:W-:Y:S05]  /*30c0*/  BSYNC B0 ;  /* 0x0000000000007941 */ /* 0x000fea0003800000 */
.L_x_2202:
[----:B------:R-:W-:-:S04]  /*30d0*/  IMAD R11, R13, c[0x0][0x32c], -R6 ;  /* 0x0000cb000d0b7a24 */ /* 0x000fc800078e0a06 */
[----:B------:R-:W-:-:S05]  /*30e0*/  IMAD.IADD R11, R11, 0x1, -R214 ;  /* 0x000000010b0b7824 */ /* 0x000fca00078e0ad6 */
[----:B------:R-:W-:Y:S02]  /*30f0*/  IADD3 R9, R11, c[0x0][0x32c], RZ ;  /* 0x0000cb000b097a10 */ /* 0x000fe40007ffe0ff */
[----:B------:R-:W-:Y:S02]  /*3100*/  IMNMX R12, R12, R11, !PT ;  /* 0x0000000b0c0c7217 */ /* 0x000fe40007800200 */
[----:B------:R-:W-:Y:S02]  /*3110*/  IMNMX R14, R14, R9, PT ;  /* 0x000000090e0e7217 */ /* 0x000fe40003800200 */
.L_x_2201:
[----:B------:R-:W-:-:S04]  /*3120*/  ISETP.GT.AND P1, PT, R133, RZ, PT ;  /* 0x000000ff8500720c */ /* 0x000fc80003f24270 */
[----:B------:R-:W-:-:S04]  /*3130*/  ISETP.GT.AND P0, PT, R12, RZ, P1 ;  /* 0x000000ff0c00720c */ /* 0x000fc80000f04270 */
        /* <DEDUP_REMOVED lines=30> */
[----:B------:R-:W1:Y:S03]  /*3320*/  SHFL.IDX PT, R17, R0, 0x1, 0x1c1f ;  /* 0x003c1f0000117f89 */ /* 0x000e6600000e0000 */
[----:B------:R-:W-:-:S04]  /*3330*/  ISETP.LT.OR P0, PT, R14, 0x29, P0 ;  /* 0x000000290e00780c */ /* 0x000fc80000701670 */
[----:B------:R-:W-:Y:S02]  /*3340*/  FSEL R171, R64, -INF , !P0 ;  /* 0xff80000040ab7808 */ /* 0x000fe40004000000 */
[----:B------:R-:W-:-:S04]  /*3350*/  ISETP.GT.AND P0, PT, R12, 0x29, P1 ;  /* 0x000000290c00780c */ /* 0x000fc80000f04270 */
[----:B------:R-:W-:-:S04]  /*3360*/  ISETP.LT.OR P0, PT, R14, 0x2a, P0 ;  /* 0x0000002a0e00780c */ /* 0x000fc80000701670 */
[----:B------:R-:W-:Y:S02]  /*3370*/  FSEL R167, R65, -INF , !P0 ;  /* 0xff80000041a77808 */ /* 0x000fe40004000000 */
[----:B------:R-:W-:-:S04]  /*3380*/  ISETP.GT.AND P0, PT, R12, 0x30, P1 ;  /* 0x000000300c00780c */ /* 0x000fc80000f04270 */
[----:B------:R-:W-:Y:S01]  /*3390*/  ISETP.LT.OR P0, PT, R14, 0x31, P0 ;  /* 0x000000310e00780c */ /* 0x000fe20000701670 */
[----:B-1----:R-:W-:-:S03]  /*33a0*/  IMAD.IADD R15, R10, 0x1, R17 ;  /* 0x000000010a0f7824 */ /* 0x002fc600078e0211 */
[----:B------:R-:W-:Y:S02]  /*33b0*/  FSEL R177, R60, -INF , !P0 ;  /* 0xff8000003cb17808 */ /* 0x000fe40004000000 */
[----:B------:R-:W-:Y:S02]  /*33c0*/  ISETP.GT.AND P0, PT, R12, 0x31, P1 ;  /* 0x000000310c00780c */ /* 0x000fe40000f04270 */
[----:B------:R-:W-:Y:S01]  /*33d0*/  IMNMX R2, R15, R2, PT ;  /* 0x000000020f027217 */ /* 0x000fe20003800200 */
[----:B------:R-:W-:Y:S01]  /*33e0*/  IMAD.IADD R15, R8, 0x1, R17 ;  /* 0x00000001080f7824 */ /* 0x000fe200078e0211 */
[----:B------:R-:W-:-:S04]  /*33f0*/  ISETP.LT.OR P0, PT, R14, 0x32, P0 ;  /* 0x000000320e00780c */ /* 0x000fc80000701670 */
[----:B------:R-:W-:Y:S02]  /*3400*/  FSEL R175, R61, -INF , !P0 ;  /* 0xff8000003daf7808 */ /* 0x000fe40004000000 */
[----:B------:R-:W-:-:S04]  /*3410*/  ISETP.GT.AND P0, PT, R12, 0x38, P1 ;  /* 0x000000380c00780c */ /* 0x000fc80000f04270 */
[----:B------:R-:W-:-:S04]  /*3420*/  ISETP.LT.OR P0, PT, R14, 0x39, P0 ;  /* 0x000000390e00780c */ /* 0x000fc80000701670 */
[----:B------:R-:W-:Y:S02]  /*3430*/  FSEL R143, R56, -INF , !P0 ;  /* 0xff800000388f7808 */ /* 0x000fe40004000000 */
[----:B------:R-:W-:-:S04]  /*3440*/  ISETP.GT.AND P0, PT, R12, 0x39, P1 ;  /* 0x000000390c00780c */ /* 0x000fc80000f04270 */
[----:B------:R-:W-:-:S04]  /*3450*/  ISETP.LT.OR P0, PT, R14, 0x3a, P0 ;  /* 0x0000003a0e00780c */ /* 0x000fc80000701670 */
[----:B------:R-:W-:Y:S01]  /*3460*/  FSEL R141, R57, -INF , !P0 ;  /* 0xff800000398d7808 */ /* 0x000fe20004000000 */
        /* <DEDUP_REMOVED lines=12> */
.L_x_2207:
[----:B------:R-:W-:-:S04]  /*3530*/  MOV R0, c[0x0][0x32c] ;  /* 0x0000cb0000007a02 */ /* 0x000fc80000000f00 */
[----:B------:R-:W-:-:S13]  /*3540*/  ISETP.NE.AND P0, PT, R0, 0x1, PT ;  /* 0x000000010000780c */ /* 0x000fda0003f05270 */
[----:B------:R-:W-:-:S05]  /*3550*/  @P0 IMAD.HI.U32 R0, R17, c[0x0][0x330], RZ ;  /* 0x0000cc0011000a27 */ /* 0x000fca00078e00ff */
[----:B------:R-:W-:Y:S02]  /*3560*/  @P0 SHF.R.U32.HI R17, RZ, c[0x0][0x334], R0 ;  /* 0x0000cd00ff110a19 */ /* 0x000fe40000011600 */
.L_x_2208:
[----:B------:R-:W-:Y:S05]  /*3570*/  BSYNC B0 ;  /* 0x0000000000007941 */ /* 0x000fea0003800000 */
.L_x_2206:
[----:B------:R-:W-:-:S04]  /*3580*/  IMAD R17, R17, c[0x0][0x32c], -R6 ;  /* 0x0000cb0011117a24 */ /* 0x000fc800078e0a06 */
[----:B------:R-:W-:-:S05]  /*3590*/  IMAD.IADD R0, R17, 0x1, -R214 ;  /* 0x0000000111007824 */ /* 0x000fca00078e0ad6 */
[----:B------:R-:W-:Y:S02]  /*35a0*/  IADD3 R17, R0, c[0x0][0x32c], RZ ;  /* 0x0000cb0000117a10 */ /* 0x000fe40007ffe0ff */
[----:B------:R-:W-:Y:S02]  /*35b0*/  IMNMX R15, R15, R0, !PT ;  /* 0x000000000f0f7217 */ /* 0x000fe40007800200 */
[----:B------:R-:W-:Y:S02]  /*35c0*/  IMNMX R2, R2, R17, PT ;  /* 0x0000001102027217 */ /* 0x000fe40003800200 */
.L_x_2205:
[----:B------:R-:W-:Y:S01]  /*35d0*/  ISETP.GT.AND P0, PT, R15, 0x8, P1 ;  /* 0x000000080f00780c */ /* 0x000fe20000f04270 */
[----:B------:R-:W-:-:S04]  /*35e0*/  DEPBAR.LE SB0, 0x2 ;  /* 0x000080800000791a */ /* 0x000fc80000000000 */
[----:B------:R-:W-:Y:S01]  /*35f0*/  BAR.SYNC.DEFER_BLOCKING 0x0 ;  /* 0x0000000000007b1d */ /* 0x000fe20000010000 */
[----:B------:R-:W-:Y:S01]  /*3600*/  ISETP.LT.OR P0, PT, R2, 0x9, P0 ;  /* 0x000000090200780c */ /* 0x000fe20000701670 */
[----:B------:R-:W-:Y:S01]  /*3610*/  IMAD.SHL.U32 R185, R4, 0x2, RZ ;  /* 0x0000000204b97824 */ /* 0x000fe200078e00ff */
[----:B------:R-:W-:Y:S02]  /*3620*/  IADD3 R0, R133, -0x3, RZ ;  /* 0xfffffffd85007810 */ /* 0x000fe40007ffe0ff */
[----:B------:R-:W-:Y:S01]  /*3630*/  FSEL R30, R30, -INF , !P0 ;  /* 0xff8000001e1e7808 */ /* 0x000fe20004000000 */
[--C-:B------:R-:W-:Y:S01]  /*3640*/  IMAD R184, R3, 0x2, R185.reuse ;  /* 0x0000000203b87824 */ /* 0x100fe200078e02b9 */
[----:B------:R-:W-:Y:S01]  /*3650*/  ISETP.GT.AND P0, PT, R15, 0x9, P1 ;  /* 0x000000090f00780c */ /* 0x000fe20000f04270 */
[----:B------:R-:W-:Y:S01]  /*3660*/  IMAD.IADD R172, R189, 0x1, R185 ;  /* 0x00000001bdac7824 */ /* 0x000fe200078e02b9 */
[----:B------:R-:W-:Y:S01]  /*3670*/  IADD3 R219, R133, -0x2, RZ ;  /* 0xfffffffe85db7810 */ /* 0x000fe20007ffe0ff */
[----:B------:R-:W-:Y:S01]  /*3680*/  IMAD.IADD R163, R189, 0x1, R184 ;  /* 0x00000001bda37824 */ /* 0x000fe200078e02b8 */
[----:B------:R-:W-:Y:S01]  /*3690*/  ISETP.LT.OR P0, PT, R2, 0xa, P0 ;  /* 0x0000000a0200780c */ /* 0x000fe20000701670 */
[----:B------:R-:W-:-:S03]  /*36a0*/  IMAD R3, R3, 0x2, R172 ;  /* 0x0000000203037824 */ /* 0x000fc600078e02ac */
[----:B------:R-:W-:Y:S02]  /*36b0*/  FSEL R6, R31, -INF , !P0 ;  /* 0xff8000001f067808 */ /* 0x000fe40004000000 */
[----:B------:R-:W-:-:S04]  /*36c0*/  ISETP.GT.AND P0, PT, R15, 0x10, P1 ;  /* 0x000000100f00780c */ /* 0x000fc80000f04270 */
[----:B------:R-:W-:Y:S01]  /*36d0*/  ISETP.LT.OR P0, PT, R2, 0x11, P0 ;  /* 0x000000110200780c */ /* 0x000fe20000701670 */
[----:B------:R-:W-:Y:S03]  /*36e0*/  LDSM.16.MT88.4 R40, [R185+0x2100] ;  /* 0x00210000b928783b */ /* 0x000fe60000004200 */
[----:B------:R-:W-:Y:S02]  /*36f0*/  FSEL R26, R26, -INF , !P0 ;  /* 0xff8000001a1a7808 */ /* 0x000fe40004000000 */
        /* <DEDUP_REMOVED lines=31> */
[----:B------:R-:W-:Y:S03]  /*38f0*/  LDSM.16.MT88.4 R64, [R163+0x2100] ;  /* 0x00210000a340783b */ /* 0x000fe60000004200 */
        /* <DEDUP_REMOVED lines=17> */
[----:B------:R-:W-:Y:S01]  /*3a10*/  ISETP.GE.AND P0, PT, R0, R194, PT ;  /* 0x000000c20000720c */ /* 0x000fe20003f06270 */
[----:B------:R-:W-:-:S12]  /*3a20*/  LDSM.16.MT88.4 R56, [R184+0x2100] ;  /* 0x00210000b838783b */ /* 0x000fd80000004200 */
[----:B------:R-:W-:Y:S01]  /*3a30*/  @P0 SHF.R.S32.HI R2, RZ, 0x1f, R0 ;  /* 0x0000001fff020819 */ /* 0x000fe20000011400 */
[----:B------:R-:W-:Y:S02]  /*3a40*/  @P0 IMAD R5, R5, R0, RZ ;  /* 0x0000000005050224 */ /* 0x000fe400078e02ff */
[----:B------:R-:W-:-:S04]  /*3a50*/  @P0 IMAD.WIDE.U32 R16, R0, R7, R212 ;  /* 0x0000000700100225 */ /* 0x000fc800078e00d4 */
[----:B------:R-:W-:Y:S01]  /*3a60*/  @P0 IMAD R0, R2, R7, R5 ;  /* 0x0000000702000224 */ /* 0x000fe200078e0205 */
[----:B------:R-:W-:Y:S02]  /*3a70*/  @P0 LEA R148, P1, R16, c[0x0][0x1c8], 0x1 ;  /* 0x0000720010940a11 */ /* 0x000fe400078208ff */
[----:B------:R-:W-:Y:S01]  /*3a80*/  FMNMX.FTZ R5, R34, R14, !PT ;  /* 0x0000000e22057209 */ /* 0x000fe20007810000 */
[----:B------:R-:W-:-:S03]  /*3a90*/  @P0 IMAD.IADD R0, R17, 0x1, R0 ;  /* 0x0000000111000824 */ /* 0x000fc600078e0200 */
[----:B------:R-:W-:Y:S02]  /*3aa0*/  FMNMX.FTZ R5, R30, R5, !PT ;  /* 0x000000051e057209 */ /* 0x000fe40007810000 */
[----:B------:R-:W-:Y:S02]  /*3ab0*/  @P0 LEA.HI.X R149, R16, c[0x0][0x1cc], R0, 0x1, P1 ;  /* 0x0000730010950a11 */ /* 0x000fe400008f0c00 */
[----:B------:R-:W-:Y:S02]  /*3ac0*/  FMNMX.FTZ R0, R32, R33, !PT ;  /* 0x0000002120007209 */ /* 0x000fe40007810000 */
[----:B------:R-:W-:Y:S02]  /*3ad0*/  FMNMX.FTZ R5, R6, R5, !PT ;  /* 0x0000000506057209 */ /* 0x000fe40007810000 */
[----:B------:R-:W-:Y:S02]  /*3ae0*/  FMNMX.FTZ R0, R13, R0, !PT ;  /* 0x000000000d007209 */ /* 0x000fe40007810000 */
[----:B------:R-:W-:-:S02]  /*3af0*/  FMNMX.FTZ R5, R26, R5, !PT ;  /* 0x000000051a057209 */ /* 0x000fc40007810000 */
[----:B------:R-:W-:Y:S02]  /*3b00*/  FMNMX.FTZ R0, R29, R0, !PT ;  /* 0x000000001d007209 */ /* 0x000fe40007810000 */
[----:B------:R-:W-:Y:S02]  /*3b10*/  FMNMX.FTZ R5, R12, R5, !PT ;  /* 0x000000050c057209 */ /* 0x000fe40007810000 */
        /* <DEDUP_REMOVED lines=21> */
[----:B------:R-:W-:Y:S01]  /*3c70*/  @P0 LEA R146, P1, R201, R148, 0x1 ;  /* 0x00000094c9920211 */ /* 0x000fe200078208ff */
[----:B------:R-:W1:Y:S01]  /*3c80*/  SHFL.BFLY PT, R5, R16, 0x2, 0x1f ;  /* 0x0c401f0010057f89 */ /* 0x000e6200000e0000 */
[----:B------:R-:W-:-:S02]  /*3c90*/  FMNMX.FTZ R0, R141, R0, !PT ;  /* 0x000000008d007209 */ /* 0x000fc40007810000 */
[----:B------:R-:W-:-:S03]  /*3ca0*/  @P0 LEA.HI.X R147, R201, R149, R200, 0x1, P1 ;  /* 0x00000095c9930211 */ /* 0x000fc600008f0cc8 */
[----:B------:R-:W2:Y:S01]  /*3cb0*/  SHFL.BFLY PT, R7, R0, 0x2, 0x1f ;  /* 0x0c401f0000077f89 */ /* 0x000ea200000e0000 */
[----:B-1----:R-:W-:-:S03]  /*3cc0*/  FMNMX.FTZ R5, R16, R5, !PT ;  /* 0x0000000510057209 */ /* 0x002fc60007810000 */
[----:B------:R-:W-:Y:S01]  /*3cd0*/  LDSM.16.MT88.4 R16, [R184+0x2900] ;  /* 0x00290000b810783b */ /* 0x000fe20000004200 */
[----:B--2---:R-:W-:-:S03]  /*3ce0*/  FMNMX.FTZ R7, R0, R7, !PT ;  /* 0x0000000700077209 */ /* 0x004fc60007810000 */
[----:B------:R-:W1:Y:S04]  /*3cf0*/  SHFL.BFLY PT, R0, R5, 0x1, 0x1f ;  /* 0x0c201f0005007f89 */ /* 0x000e6800000e0000 */
[----:B------:R-:W2:Y:S01]  /*3d00*/  SHFL.BFLY PT, R2, R7, 0x1, 0x1f ;  /* 0x0c201f0007027f89 */ /* 0x000ea200000e0000 */
[----:B-1----:R-:W-:Y:S02]  /*3d10*/  FMNMX.FTZ R0, R5, R0, !PT ;  /* 0x0000000005007209 */ /* 0x002fe40007810000 */
[----:B--2---:R-:W-:-:S03]  /*3d20*/  FMNMX.FTZ R2, R7, R2, !PT ;  /* 0x0000000207027209 */ /* 0x004fc60007810000 */
[----:B------:R-:W-:Y:S01]  /*3d30*/  FMUL.FTZ R169, R0, c[0x0][0x2d0] ;  /* 0x0000b40000a97a20 */ /* 0x000fe20000410000 */
[C---:B------:R-:W-:Y:S01]  /*3d40*/  FSETP.NEU.FTZ.AND P1, PT, R2.reuse, -INF , PT ;  /* 0xff8000000200780b */ /* 0x040fe20003f3d000 */
[----:B------:R-:W-:-:S05]  /*3d50*/  FMUL.FTZ R180, R2, c[0x0][0x2d0] ;  /* 0x0000b40002b47a20 */ /* 0x000fca0000410000 */
[----:B------:R-:W-:Y:S02]  /*3d60*/  FSEL R180, R180, RZ, P1 ;  /* 0x000000ffb4b47208 */ /* 0x000fe40000800000 */
[----:B------:R-:W-:-:S03]  /*3d70*/  FSETP.NEU.FTZ.AND P1, PT, R0, -INF , PT ;  /* 0xff8000000000780b */ /* 0x000fc60003f3d000 */
[--C-:B------:R-:W-:Y:S01]  /*3d80*/  FFMA.FTZ R160, R32, c[0x0][0x2d0], -R180.reuse ;  /* 0x0000b40020a07a23 */ /* 0x100fe200000108b4 */
[----:B------:R-:W-:Y:S01]  /*3d90*/  FSEL R169, R169, RZ, P1 ;  /* 0x000000ffa9a97208 */ /* 0x000fe20000800000 */
[--C-:B------:R-:W-:Y:S02]  /*3da0*/  FFMA.FTZ R159, R33, c[0x0][0x2d0], -R180.reuse ;  /* 0x0000b400219f7a23 */ /* 0x100fe400000108b4 */
[--C-:B------:R-:W-:Y:S02]  /*3db0*/  FFMA.FTZ R157, R13, c[0x0][0x2d0], -R180.reuse ;  /* 0x0000b4000d9d7a23 */ /* 0x100fe400000108b4 */
[----:B------:R-:W-:Y:S01]  /*3dc0*/  FFMA.FTZ R154, R29, c[0x0][0x2d0], -R180 ;  /* 0x0000b4001d9a7a23 */ /* 0x000fe200000108b4 */
[----:B------:R-:W-:Y:S01]  /*3dd0*/  MUFU.EX2 R160, R160 ;  /* 0x000000a000a07308 */ /* 0x000fe20000000800 */
[--C-:B------:R-:W-:Y:S02]  /*3de0*/  FFMA.FTZ R162, R34, c[0x0][0x2d0], -R169.reuse ;  /* 0x0000b40022a27a23 */ /* 0x100fe400000108a9 */
[--C-:B------:R-:W-:Y:S01]  /*3df0*/  FFMA.FTZ R161, R14, c[0x0][0x2d0], -R169.reuse ;  /* 0x0000b4000ea17a23 */ /* 0x100fe200000108a9 */
[----:B------:R-:W-:Y:S01]  /*3e00*/  LDSM.16.MT88.4 R32, [R184+0x900] ;  /* 0x00090000b820783b */ /* 0x000fe20000004200 */
[----:B------:R-:W-:-:S02]  /*3e10*/  FFMA.FTZ R164, R30, c[0x0][0x2d0], -R169 ;  /* 0x0000b4001ea47a23 */ /* 0x000fc400000108a9 */
[--C-:B------:R-:W-:Y:S01]  /*3e20*/  FFMA.FTZ R155, R6, c[0x0][0x2d0], -R169.reuse ;  /* 0x0000b400069b7a23 */ /* 0x100fe200000108a9 */
[----:B------:R-:W1:Y:S01]  /*3e30*/  MUFU.EX2 R159, R159 ;  /* 0x0000009f009f7308 */ /* 0x000e620000000800 */
[----:B------:R2:W3:Y:S01]  /*3e40*/  LDSM.16.MT88.4 R4, [R3+0x4100] ;  /* 0x004100000304783b */ /* 0x0004e20000004200 */
[--C-:B------:R-:W-:Y:S02]  /*3e50*/  FFMA.FTZ R158, R11, c[0x0][0x2d0], -R180.reuse ;  /* 0x0000b4000b9e7a23 */ /* 0x100fe400000108b4 */
[--C-:B------:R-:W-:Y:S01]  /*3e60*/  FFMA.FTZ R152, R9, c[0x0][0x2d0], -R180.reuse ;  /* 0x0000b40009987a23 */ /* 0x100fe200000108b4 */
[----:B------:R-:W-:Y:S01]  /*3e70*/  LDSM.16.MT88.4 R28, [R163+0x900] ;  /* 0x00090000a31c783b */ /* 0x000fe20000004200 */
[----:B------:R-:W-:Y:S02]  /*3e80*/  FFMA.FTZ R150, R10, c[0x0][0x2d0], -R169 ;  /* 0x0000b4000a967a23 */ /* 0x000fe400000108a9 */
[----:B------:R-:W-:Y:S01]  /*3e90*/  MUFU.EX2 R157, R157 ;  /* 0x0000009d009d7308 */ /* 0x000fe20000000800 */
[----:B------:R-:W-:-:S02]  /*3ea0*/  FFMA.FTZ R153, R25, c[0x0][0x2d0], -R180 ;  /* 0x0000b40019997a23 */ /* 0x000fc400000108b4 */
[--C-:B------:R-:W-:Y:S02]  /*3eb0*/  FFMA.FTZ R145, R21, c[0x0][0x2d0], -R180.reuse ;  /* 0x0000b40015917a23 */ /* 0x100fe400000108b4 */
[--C-:B------:R-:W-:Y:S01]  /*3ec0*/  FFMA.FTZ R156, R26, c[0x0][0x2d0], -R169.reuse ;  /* 0x0000b4001a9c7a23 */ /* 0x100fe200000108a9 */
[----:B------:R-:W-:Y:S01]  /*3ed0*/  LDSM.16.MT88.4 R20, [R185+0x900] ;  /* 0x00090000b914783b */ /* 0x000fe20000004200 */
[--C-:B------:R-:W-:Y:S01]  /*3ee0*/  FFMA.FTZ R151, R12, c[0x0][0x2d0], -R169.reuse ;  /* 0x0000b4000c977a23 */ /* 0x100fe200000108a9 */
[----:B------:R-:W4:Y:S01]  /*3ef0*/  MUFU.EX2 R154, R154 ;  /* 0x0000009a009a7308 */ /* 0x000f220000000800 */
[----:B-1----:R-:W-:Y:S01]  /*3f00*/  F2FP.BF16.PACK_AB R96, R159, R160 ;  /* 0x000000a09f60723e */ /* 0x002fe200000010ff */
[----:B------:R-:W-:Y:S01]  /*3f10*/  LDSM.16.MT88.4 R12, [R163+0x2900] ;  /* 0x00290000a30c783b */ /* 0x000fe20000004200 */
[--C-:B------:R-:W-:Y:S02]  /*3f20*/  FFMA.FTZ R168, R173, c[0x0][0x2d0], -R180.reuse ;  /* 0x0000b400ada87a23 */ /* 0x100fe400000108b4 */
[--C-:B------:R-:W-:Y:S01]  /*3f30*/  FFMA.FTZ R166, R171, c[0x0][0x2d0], -R180.reuse ;  /* 0x0000b400aba67a23 */ /* 0x100fe200000108b4 */
[----:B------:R-:W-:Y:S01]  /*3f40*/  LDSM.16.MT88.4 R24, [R172+0x2900] ;  /* 0x00290000ac18783b */ /* 0x000fe20000004200 */
[----:B------:R-:W-:Y:S01]  /*3f50*/  FFMA.FTZ R165, R165, c[0x0][0x2d0], -R180 ;  /* 0x0000b400a5a57a23 */ /* 0x000fe200000108b4 */
[----:B------:R-:W-:Y:S01]  /*3f60*/  MUFU.EX2 R162, R162 ;  /* 0x000000a200a27308 */ /* 0x000fe20000000800 */
[----:B--2---:R-:W-:-:S02]  /*3f70*/  FFMA.FTZ R3, R8, c[0x0][0x2d0], -R169 ;  /* 0x0000b40008037a23 */ /* 0x004fc400000108a9 */
[----:B------:R-:W1:Y:S01]  /*3f80*/  LDSM.16.MT88.4 R8, [R185+0x2900] ;  /* 0x00290000b908783b */ /* 0x000e620000004200 */
[----:B------:R-:W-:Y:S02]  /*3f90*/  FFMA.FTZ R167, R167, c[0x0][0x2d0], -R180 ;  /* 0x0000b400a7a77a23 */ /* 0x000fe400000108b4 */
[--C-:B------:R-:W-:Y:S02]  /*3fa0*/  FFMA.FTZ R171, R216, c[0x0][0x2d0], -R169.reuse ;  /* 0x0000b400d8ab7a23 */ /* 0x100fe400000108a9 */
[----:B------:R-:W2:Y:S01]  /*3fb0*/  MUFU.EX2 R161, R161 ;  /* 0x000000a100a17308 */ /* 0x000ea20000000800 */
[----:B----4-:R-:W-:Y:S01]  /*3fc0*/  F2FP.BF16.PACK_AB R98, R154, R157 ;  /* 0x0000009d9a62723e */ /* 0x010fe200000010ff */
        /* <DEDUP_REMOVED lines=68> */
[C---:B---3--:R-:W-:Y:S07]  /*4410*/  HMMA.16816.F32.BF16 R92, R96.reuse, R4, RZ ;  /* 0x00000004605c723c */ /* 0x048fee00000418ff */
        /* <DEDUP_REMOVED lines=8> */
[----:B-----5:R-:W-:Y:S01]  /*44a0*/  F2FP.BF16.PACK_AB R7, R3, R150 ;  /* 0x000000960307723e */ /* 0x020fe200000010ff */
[----:B------:R-:W-:Y:S02]  /*44b0*/  FADD.FTZ R152, R152, R153 ;  /* 0x0000009998987221 */ /* 0x000fe40000010000 */
[----:B------:R-:W-:Y:S02]  /*44c0*/  FADD.FTZ R150, R150, R151 ;  /* 0x0000009796967221 */ /* 0x000fe40000010000 */
[----:B------:R-:W-:-:S02]  /*44d0*/  FADD.FTZ R152, R145, R152 ;  /* 0x0000009891987221 */ /* 0x000fc40000010000 */
[----:B-1----:R-:W-:Y:S01]  /*44e0*/  HMMA.16816.F32.BF16 R36, R4, R8, R36 ;  /* 0x000000080424723c */ /* 0x002fe20000041824 */
        /* <DEDUP_REMOVED lines=90> */
[C---:B------:R-:W-:Y:S01]  /*4a90*/  F2FP.BF16.PACK_AB R5, R179.reuse, R176 ;  /* 0x000000b0b305723e */ /* 0x040fe200000010ff */
        /* <DEDUP_REMOVED lines=57> */
.L_x_2210:
[----:B------:R-:W-:-:S13]  /*4e30*/  ISETP.NE.AND P0, PT, R3, 0x1, PT ;  /* 0x000000010300780c */ /* 0x000fda0003f05270 */
[----:B------:R-:W-:-:S05]  /*4e40*/  @P0 IMAD.HI.U32 R5, R6, c[0x0][0x330], RZ ;  /* 0x0000cc0006050a27 */ /* 0x000fca00078e00ff */
[----:B------:R-:W-:-:S05]  /*4e50*/  @P0 SHF.R.U32.HI R6, RZ, c[0x0][0x334], R5 ;  /* 0x0000cd00ff060a19 */ /* 0x000fca0000011605 */
.L_x_2211:
[----:B------:R-:W-:-:S05]  /*4e60*/  IMAD R3, R6, R3, c[0x0][0x32c] ;  /* 0x0000cb0006037624 */ /* 0x000fca00078e0203 */
[----:B------:R-:W-:-:S04]  /*4e70*/  IMNMX R4, R4, R3, PT ;  /* 0x0000000304047217 */ /* 0x000fc80003800200 */
.L_x_2209:
        /* <DEDUP_REMOVED lines=26> */
.L_x_2221:
[----:B------:R-:W-:Y:S04]  /*5020*/  DEPBAR.LE SB0, 0x2 ;  /* 0x000080800000791a */ /* 0x000fe80000000000 */
[----:B------:R-:W-:Y:S01]  /*5030*/  BAR.SYNC.DEFER_BLOCKING 0x0 ;  /* 0x0000000000007b1d */ /* 0x000fe20000010000 */
[----:B------:R-:W-:Y:S01]  /*5040*/  UIMAD UR4, UR5, 0x6000, URZ ;  /* 0x00006000050478a4 */ /* 0x000fe2000f8e023f */
[----:B------:R-:W-:Y:S02]  /*5050*/  ISETP.GE.AND P0, PT, R194, R219, PT ;  /* 0x000000dbc200720c */ /* 0x000fe40003f06270 */
[----:B------:R-:W-:Y:S02]  /*5060*/  ISETP.NE.AND P2, PT, R197, 0x1, PT ;  /* 0x00000001c500780c */ /* 0x000fe40003f45270 */
[----:B------:R-:W-:Y:S02]  /*5070*/  ISETP.GE.AND P3, PT, R196, 0x1, PT ;  /* 0x00000001c400780c */ /* 0x000fe40003f66270 */
[----:B------:R-:W-:Y:S05]  /*5080*/  IADD3 R135, R190, UR4, RZ ;  /* 0x00000004be877c10 */ /* 0x000fea000fffe0ff */
[--C-:B------:R-:W-:Y:S02]  /*5090*/  IMAD.IADD R133, R191, 0x1, R135.reuse ;  /* 0x00000001bf857824 */ /* 0x100fe400078e0287 */
[----:B------:R-:W-:Y:S01]  /*50a0*/  @!P0 IADD3 R176, R219, -0x1, RZ ;  /* 0xffffffffdbb08810 */ /* 0x000fe20007ffe0ff */
[C---:B------:R-:W-:Y:S01]  /*50b0*/  IMAD.IADD R0, R134.reuse, 0x1, R135 ;  /* 0x0000000186007824 */ /* 0x040fe200078e0287 */
[----:B------:R-:W-:Y:S01]  /*50c0*/  IADD3 R135, R191, R135, R134 ;  /* 0x00000087bf877210 */ /* 0x000fe20007ffe086 */
[----:B------:R-:W-:Y:S01]  /*50d0*/  IMAD.IADD R2, R134, 0x1, R133 ;  /* 0x0000000186027824 */ /* 0x000fe200078e0285 */
[----:B------:R-:W-:Y:S01]  /*50e0*/  @!P0 SHF.R.S32.HI R183, RZ, 0x1f, R176 ;  /* 0x0000001fffb78819 */ /* 0x000fe200000114b0 */
[----:B------:R-:W-:Y:S04]  /*50f0*/  LDSM.16.M88.4 R136, [R192] ;  /* 0x00000000c088783b */ /* 0x000fe80000000200 */
[----:B------:R-:W-:Y:S01]  /*5100*/  @!P0 IMAD R183, R183, c[0x0][0x208], RZ ;  /* 0x00008200b7b78a24 */ /* 0x000fe200078e02ff */
[----:B------:R-:W1:Y:S03]  /*5110*/  LDSM.16.M88.4 R140, [R190+UR4+0xc100] ;  /* 0x00c10004be8c783b */ /* 0x000e660008000200 */
[C---:B------:R-:W-:Y:S02]  /*5120*/  @!P0 IMAD R183, R176.reuse, c[0x0][0x20c], R183 ;  /* 0x00008300b0b78a24 */ /* 0x040fe400078e02b7 */
[----:B------:R-:W-:Y:S01]  /*5130*/  @!P0 IMAD.WIDE.U32 R176, R176, c[0x0][0x208], RZ ;  /* 0x00008200b0b08a25 */ /* 0x000fe200078e00ff */
[----:B------:R-:W2:Y:S03]  /*5140*/  LDSM.16.M88.4 R144, [R190+UR4+0xc900] ;  /* 0x00c90004be90783b */ /* 0x000ea60008000200 */
[----:B------:R-:W-:Y:S02]  /*5150*/  @!P0 IMAD.SHL.U32 R182, R176, 0x40, RZ ;  /* 0x00000040b0b68824 */ /* 0x000fe400078e00ff */
[----:B------:R-:W-:Y:S01]  /*5160*/  @!P0 IMAD.IADD R183, R177, 0x1, R183 ;  /* 0x00000001b1b78824 */ /* 0x000fe200078e02b7 */
[----:B------:R-:W3:Y:S02]  /*5170*/  LDSM.16.M88.4 R148, [R190+UR4+0xd100] ;  /* 0x00d10004be94783b */ /* 0x000ee40008000200 */
[----:B------:R-:W-:Y:S02]  /*5180*/  @!P0 IADD3 R178, P1, R182, R206, RZ ;  /* 0x000000ceb6b28210 */ /* 0x000fe40007f3e0ff */
[----:B------:R-:W-:Y:S01]  /*5190*/  @!P0 SHF.L.U64.HI R183, R176, 0x6, R183 ;  /* 0x00000006b0b78819 */ /* 0x000fe200000102b7 */
[----:B------:R-:W4:Y:S04]  /*51a0*/  LDSM.16.M88.4 R152, [R190+UR4+0xd900] ;  /* 0x00d90004be98783b */ /* 0x000f280008000200 */
[C---:B------:R-:W-:Y:S01]  /*51b0*/  @!P0 IMAD.X R177, R183.reuse, 0x1, R211, P1 ;  /* 0x00000001b7b18824 */ /* 0x040fe200008e06d3 */
[C---:B------:R-:W-:Y:S01]  /*51c0*/  @!P0 LEA R176, P1, R178.reuse, c[0x0][0x1f8], 0x1 ;  /* 0x00007e00b2b08a11 */ /* 0x040fe200078208ff */
[----:B------:R-:W-:Y:S03]  /*51d0*/  LDSM.16.M88.4 R156, [R133+0xd100] ;  /* 0x00d10000859c783b */ /* 0x000fe60000000200 */
[----:B------:R-:W-:Y:S02]  /*51e0*/  @!P0 LEA.HI.X R177, R178, c[0x0][0x1fc], R177, 0x1, P1 ;  /* 0x00007f00b2b18a11 */ /* 0x000fe400008f0cb1 */
[----:B------:R-:W-:Y:S01]  /*51f0*/  LDSM.16.M88.4 R160, [R133+0xd900] ;  /* 0x00d9000085a0783b */ /* 0x000fe20000000200 */
[C---:B------:R-:W-:Y:S05]  /*5200*/  @!P0 IADD3 R179, P1, R182.reuse, R229, RZ ;  /* 0x000000e5b6b38210 */ /* 0x040fea0007f3e0ff */
[----:B------:R-:W-:Y:S01]  /*5210*/  @!P0 IMAD.X R180, R183, 0x1, R228, P1 ;  /* 0x00000001b7b48824 */ /* 0x000fe200008e06e4 */
[C---:B------:R-:W-:Y:S04]  /*5220*/  @!P0 LEA R178, P1, R179.reuse, c[0x0][0x1f8], 0x1 ;  /* 0x00007e00b3b28a11 */ /* 0x040fe800078208ff */
[----:B------:R-:W-:Y:S02]  /*5230*/  @!P0 LEA.HI.X R179, R179, c[0x0][0x1fc], R180, 0x1, P1 ;  /* 0x00007f00b3b38a11 */ /* 0x000fe400008f0cb4 */
[----:B------:R-:W-:Y:S01]  /*5240*/  @!P0 IADD3 R181, P1, R182, R227, RZ ;  /* 0x000000e3b6b58210 */ /* 0x000fe20007f3e0ff */
[C---:B-1----:R-:W-:Y:S04]  /*5250*/  HMMA.16816.F32.BF16 R4, R136.reuse, R140, RZ ;  /* 0x0000008c8804723c */ /* 0x042fe800000418ff */
[----:B------:R-:W-:Y:S01]  /*5260*/  @!P0 IMAD.X R232, R183, 0x1, R226, P1 ;  /* 0x00000001b7e88824 */ /* 0x000fe200008e06e2 */
[C---:B------:R-:W-:Y:S03]  /*5270*/  @!P0 LEA R180, P1, R181.reuse, c[0x0][0x1f8], 0x1 ;  /* 0x00007e00b5b48a11 */ /* 0x040fe600078208ff */
[C---:B------:R-:W-:Y:S01]  /*5280*/  HMMA.16816.F32.BF16 R8, R136.reuse, R142, RZ ;  /* 0x0000008e8808723c */ /* 0x040fe200000418ff */
[----:B------:R-:W-:Y:S03]  /*5290*/  LDSM.16.M88.4 R140, [R188] ;  /* 0x00000000bc8c783b */ /* 0x000fe60000000200 */
[----:B------:R-:W-:Y:S02]  /*52a0*/  @!P0 LEA.HI.X R181, R181, c[0x0][0x1fc], R232, 0x1, P1 ;  /* 0x00007f00b5b58a11 */ /* 0x000fe400008f0ce8 */
[----:B------:R-:W-:Y:S02]  /*52b0*/  @!P0 IADD3 R182, P1, R199, R182, RZ ;  /* 0x000000b6c7b68210 */ /* 0x000fe40007f3e0ff */
[C---:B--2---:R-:W-:Y:S04]  /*52c0*/  HMMA.16816.F32.BF16 R12, R136.reuse, R144, RZ ;  /* 0x00000090880c723c */ /* 0x044fe800000418ff */
[----:B------:R-:W-:Y:S01]  /*52d0*/  @!P0 IMAD.X R183, R198, 0x1, R183, P1 ;  /* 0x00000001c6b78824 */ /* 0x000fe200008e06b7 */
[C---:B------:R-:W-:Y:S03]  /*52e0*/  @!P0 IADD3 R231, P1, R182.reuse, R206, RZ ;  /* 0x000000ceb6e78210 */ /* 0x040fe60007f3e0ff */
[C---:B------:R-:W-:Y:S01]  /*52f0*/  HMMA.16816.F32.BF16 R16, R136.reuse, R146, RZ ;  /* 0x000000928810723c */ /* 0x040fe200000418ff */
[----:B------:R-:W1:Y:S03]  /*5300*/  LDSM.16.M88.4 R144, [R133+0xc100] ;  /* 0x00c100008590783b */ /* 0x000e660000000200 */
[----:B------:R-:W-:Y:S01]  /*5310*/  @!P0 IMAD.X R234, R183, 0x1, R211, P1 ;  /* 0x00000001b7ea8824 */ /* 0x000fe200008e06d3 */
[C---:B------:R-:W-:Y:S03]  /*5320*/  @!P0 LEA R232, P1, R231.reuse, c[0x0][0x1f8], 0x1 ;  /* 0x00007e00e7e88a11 */ /* 0x040fe600078208ff */
[C---:B---3--:R-:W-:Y:S01]  /*5330*/  HMMA.16816.F32.BF16 R20, R136.reuse, R148, RZ ;  /* 0x000000948814723c */ /* 0x048fe200000418ff */
[----:B------:R-:W-:Y:S03]  /*5340*/  @!P0 LEA.HI.X R233, R231, c[0x0][0x1fc], R234, 0x1, P1 ;  /* 0x00007f00e7e98a11 */ /* 0x000fe600008f0cea */
[C---:B------:R-:W-:Y:S04]  /*5350*/  @!P0 IADD3 R231, P1, R182.reuse, R229, RZ ;  /* 0x000000e5b6e78210 */ /* 0x040fe80007f3e0ff */
[C---:B------:R-:W-:Y:S01]  /*5360*/  HMMA.16816.F32.BF16 R24, R136.reuse, R150, RZ ;  /* 0x000000968818723c */ /* 0x040fe200000418ff */
[----:B------:R-:W2:Y:S03]  /*5370*/  LDSM.16.M88.4 R148, [R133+0xc900] ;  /* 0x00c900008594783b */ /* 0x000ea60000000200 */
[----:B------:R-:W-:Y:S01]  /*5380*/  @!P0 IMAD.X R236, R183, 0x1, R228, P1 ;  /* 0x00000001b7ec8824 */ /* 0x000fe200008e06e4 */
[C---:B------:R-:W-:Y:S03]  /*5390*/  @!P0 LEA R234, P1, R231.reuse, c[0x0][0x1f8], 0x1 ;  /* 0x00007e00e7ea8a11 */ /* 0x040fe600078208ff */
[C---:B----4-:R-:W-:Y:S01]  /*53a0*/  HMMA.16816.F32.BF16 R28, R136.reuse, R152, RZ ;  /* 0x00000098881c723c */ /* 0x050fe200000418ff */
[----:B------:R-:W-:Y:S03]  /*53b0*/  @!P0 LEA.HI.X R235, R231, c[0x0][0x1fc], R236, 0x1, P1 ;  /* 0x00007f00e7eb8a11 */ /* 0x000fe600008f0cec */
[----:B------:R-:W-:Y:S04]  /*53c0*/  @!P0 IADD3 R182, P1, R182, R227, RZ ;  /* 0x000000e3b6b68210 */ /* 0x000fe80007f3e0ff */
[----:B------:R-:W-:Y:S01]  /*53d0*/  HMMA.16816.F32.BF16 R32, R136, R154, RZ ;  /* 0x0000009a8820723c */ /* 0x000fe200000418ff */
[----:B------:R-:W-:Y:S03]  /*53e0*/  @!P0 IMAD.X R231, R183, 0x1, R226, P1 ;  /* 0x00000001b7e78824 */ /* 0x000fe600008e06e2 */
[----:B------:R-:W-:Y:S01]  /*53f0*/  @!P0 IMAD R183, R216, 0x6000, R215 ;  /* 0x00006000d8b78824 */ /* 0x000fe200078e02d7 */
[C---:B------:R-:W-:Y:S03]  /*5400*/  @!P0 LEA R236, P1, R182.reuse, c[0x0][0x1f8], 0x1 ;  /* 0x00007e00b6ec8a11 */ /* 0x040fe600078208ff */
[C---:B-1----:R-:W-:Y:S01]  /*5410*/  HMMA.16816.F32.BF16 R4, R140.reuse, R144, R4 ;  /* 0x000000908c04723c */ /* 0x042fe20000041804 */
[----:B------:R-:W-:Y:S01]  /*5420*/  @!PT LDS RZ, [RZ] ;  /* 0x00000000fffff984 */ /* 0x000fe20000000800 */
[----:B------:R-:W-:Y:S01]  /*5430*/  @!PT LDS RZ, [RZ] ;  /* 0x00000000fffff984 */ /* 0x000fe20000000800 */
[----:B------:R-:W-:Y:S01]  /*5440*/  @!PT LDS RZ, [RZ] ;  /* 0x00000000fffff984 */ /* 0x000fe20000000800 */
[----:B------:R1:W-:Y:S04]  /*5450*/  @!P0 LDGSTS.E.BYPASS.LTC128B.128 [R183], [R176.64], !P5 ;  /* 0x00000000b0b78fae */ /* 0x0003e8000e901d48 */
[----:B------:R-:W-:Y:S01]  /*5460*/  @!P0 LEA.HI.X R237, R182, c[0x0][0x1fc], R231, 0x1, P1 ;  /* 0x00007f00b6ed8a11 */ /* 0x000fe200008f0ce7 */
[----:B------:R1:W-:Y:S02]  /*5470*/  @!P0 LDGSTS.E.BYPASS.LTC128B.128 [R183+0x2000], [R178.64], !P4 ;  /* 0x02000000b2b78fae */ /* 0x0003e4000e101d48 */
[C---:B------:R-:W-:Y:S03]  /*5480*/  HMMA.16816.F32.BF16 R8, R140.reuse, R146, R8 ;  /* 0x000000928c08723c */ /* 0x040fe60000041808 */
[----:B------:R3:W-:Y:S05]  /*5490*/  @!P0 LDGSTS.E.BYPASS.LTC128B.128 [R183+0x4000], [R180.64], !P6 ;  /* 0x04000000b4b78fae */ /* 0x0007ea000f101d48 */
[C---:B--2---:R-:W-:Y:S01]  /*54a0*/  HMMA.16816.F32.BF16 R12, R140.reuse, R148, R12 ;  /* 0x000000948c0c723c */ /* 0x044fe2000004180c */
[----:B------:R3:W-:Y:S05]  /*54b0*/  @!P0 LDGSTS.E.BYPASS.LTC128B.128 [R183+0x1000], [R232.64], !P5 ;  /* 0x01000000e8b78fae */ /* 0x0007ea000e901d48 */
[----:B------:R3:W-:Y:S02]  /*54c0*/  @!P0 LDGSTS.E.BYPASS.LTC128B.128 [R183+0x3000], [R234.64], !P4 ;  /* 0x03000000eab78fae */ /* 0x0007e4000e101d48 */
[C---:B------:R-:W-:Y:S03]  /*54d0*/  HMMA.16816.F32.BF16 R16, R140.reuse, R150, R16 ;  /* 0x000000968c10723c */ /* 0x040fe60000041810 */
[----:B------:R3:W-:Y:S01]  /*54e0*/  @!P0 LDGSTS.E.BYPASS.LTC128B.128 [R183+0x5000], [R236.64], !P6 ;  /* 0x05000000ecb78fae */ /* 0x0007e2000f101d48 */
[C---:B------:R-:W-:Y:S02]  /*54f0*/  ISETP.GE.AND P0, PT, R216.reuse, 0x1, PT ;  /* 0x00000001d800780c */ /* 0x040fe40003f06270 */
[----:B------:R-:W-:Y:S02]  /*5500*/  IADD3 R216, R216, 0x1, RZ ;  /* 0x00000001d8d87810 */ /* 0x000fe40007ffe0ff */
[C---:B------:R-:W-:Y:S01]  /*5510*/  HMMA.16816.F32.BF16 R20, R140.reuse, R156, R20 ;  /* 0x0000009c8c14723c */ /* 0x040fe20000041814 */
[----:B------:R-:W-:Y:S03]  /*5520*/  LDSM.16.M88.4 R136, [R187] ;  /* 0x00000000bb88783b */ /* 0x000fe60000000200 */
[----:B------:R-:W-:Y:S02]  /*5530*/  SEL R216, R216, RZ, !P0 ;  /* 0x000000ffd8d87207 */ /* 0x000fe40004000000 */
[----:B------:R-:W2:Y:S02]  /*5540*/  LDSM.16.M88.4 R152, [R0+0xc100] ;  /* 0x00c100000098783b */ /* 0x000ea40000000200 */
[C---:B------:R-:W-:Y:S03]  /*5550*/  HMMA.16816.F32.BF16 R24, R140.reuse, R158, R24 ;  /* 0x0000009e8c18723c */ /* 0x040fe60000041818 */
[----:B------:R-:W4:Y:S05]  /*5560*/  LDSM.16.M88.4 R164, [R0+0xc900] ;  /* 0x00c9000000a4783b */ /* 0x000f2a0000000200 */
[C---:B------:R-:W-:Y:S01]  /*5570*/  HMMA.16816.F32.BF16 R28, R140.reuse, R160, R28 ;  /* 0x000000a08c1c723c */ /* 0x040fe2000004181c */
[----:B------:R-:W5:Y:S05]  /*5580*/  LDSM.16.M88.4 R168, [R0+0xd100] ;  /* 0x00d1000000a8783b */ /* 0x000f6a0000000200 */
[----:B------:R-:W4:Y:S02]  /*5590*/  LDSM.16.M88.4 R172, [R0+0xd900] ;  /* 0x00d9000000ac783b */ /* 0x000f240000000200 */
[----:B------:R-:W-:Y:S03]  /*55a0*/  HMMA.16816.F32.BF16 R32, R140, R162, R32 ;  /* 0x000000a28c20723c */ /* 0x000fe60000041820 */
[----:B------:R-:W-:Y:S05]  /*55b0*/  LDSM.16.M88.4 R144, [R186] ;  /* 0x00000000ba90783b */ /* 0x000fea0000000200 */
[----:B------:R-:W5:Y:S05]  /*55c0*/  LDSM.16.M88.4 R148, [R2+0xc100] ;  /* 0x00c100000294783b */ /* 0x000f6a0000000200 */
[----:B------:R-:W5:Y:S05]  /*55d0*/  LDSM.16.M88.4 R156, [R2+0xc900] ;  /* 0x00c90000029c783b */ /* 0x000f6a0000000200 */
[----:B-1----:R-:W1:Y:S01]  /*55e0*/  LDSM.16.M88.4 R176, [R2+0xd100] ;  /* 0x00d1000002b0783b */ /* 0x002e620000000200 */
[C---:B--2---:R-:W-:Y:S04]  /*55f0*/  HMMA.16816.F32.BF16 R4, R136.reuse, R152, R4 ;  /* 0x000000988804723c */ /* 0x044fe80000041804 */
[----:B---3--:R-:W2:Y:S05]  /*5600*/  LDSM.16.M88.4 R180, [R2+0xd900] ;  /* 0x00d9000002b4783b */ /* 0x008eaa0000000200 */
[----:B------:R-:W-:Y:S01]  /*5610*/  LDSM.16.M88.4 R140, [R192+0x4000] ;  /* 0x00400000c08c783b */ /* 0x000fe20000000200 */
[C---:B------:R-:W-:Y:S04]  /*5620*/  HMMA.16816.F32.BF16 R8, R136.reuse, R154, R8 ;  /* 0x0000009a8808723c */ /* 0x040fe80000041808 */
[----:B------:R-:W3:Y:S04]  /*5630*/  LDSM.16.M88.4 R152, [R190+UR4+0xe100] ;  /* 0x00e10004be98783b */ /* 0x000ee80008000200 */
[C---:B----4-:R-:W-:Y:S01]  /*5640*/  HMMA.16816.F32.BF16 R12, R136.reuse, R164, R12 ;  /* 0x000000a4880c723c */ /* 0x050fe2000004180c */
[----:B------:R-:W4:Y:S05]  /*5650*/  LDSM.16.M88.4 R160, [R190+UR4+0xe900] ;  /* 0x00e90004bea0783b */ /* 0x000f2a0008000200 */
[----:B------:R-:W0:Y:S02]  /*5660*/  LDGDEPBAR ;  /* 0x00000000000079af */ /* 0x000e240000000000 */
[C---:B------:R-:W-:Y:S03]  /*5670*/  HMMA.16816.F32.BF16 R16, R136.reuse, R166, R16 ;  /* 0x000000a68810723c */ /* 0x040fe60000041810 */
[----:B------:R-:W1:Y:S05]  /*5680*/  LDSM.16.M88.4 R164, [R190+UR4+0xf100] ;  /* 0x00f10004bea4783b */ /* 0x000e6a0008000200 */
[C---:B-----5:R-:W-:Y:S08]  /*5690*/  HMMA.16816.F32.BF16 R20, R136.reuse, R168, R20 ;  /* 0x000000a88814723c */ /* 0x060ff00000041814 */
[C---:B------:R-:W-:Y:S01]  /*56a0*/  HMMA.16816.F32.BF16 R24, R136.reuse, R170, R24 ;  /* 0x000000aa8818723c */ /* 0x040fe20000041818 */
[----:B------:R-:W5:Y:S07]  /*56b0*/  LDSM.16.M88.4 R168, [R190+UR4+0xf900] ;  /* 0x00f90004bea8783b */ /* 0x000f6e0008000200 */
[C---:B------:R-:W-:Y:S08]  /*56c0*/  HMMA.16816.F32.BF16 R28, R136.reuse, R172, R28 ;  /* 0x000000ac881c723c */ /* 0x040ff0000004181c */
[----:B------:R-:W-:Y:S01]  /*56d0*/  HMMA.16816.F32.BF16 R32, R136, R174, R32 ;  /* 0x000000ae8820723c */ /* 0x000fe20000041820 */
[----:B------:R-:W-:Y:S05]  /*56e0*/  LDSM.16.M88.4 R136, [R188+0x4000] ;  /* 0x00400000bc88783b */ /* 0x000fea0000000200 */
[----:B------:R-:W-:Y:S02]  /*56f0*/  LDSM.16.M88.4 R172, [R133+0xf100] ;  /* 0x00f1000085ac783b */ /* 0x000fe40000000200 */
[C---:B------:R-:W-:Y:S08]  /*5700*/  HMMA.16816.F32.BF16 R4, R144.reuse, R148, R4 ;  /* 0x000000949004723c */ /* 0x040ff00000041804 */
[C---:B------:R-:W-:Y:S01]  /*5710*/  HMMA.16816.F32.BF16 R8, R144.reuse, R150, R8 ;  /* 0x000000969008723c */ /* 0x040fe20000041808 */
[----:B------:R-:W3:Y:S07]  /*5720*/  LDSM.16.M88.4 R148, [R133+0xe100] ;  /* 0x00e100008594783b */ /* 0x000eee0000000200 */
        /* <DEDUP_REMOVED lines=8> */
[----:B------:R-:W-:Y:S05]  /*57b0*/  LDSM.16.M88.4 R144, [R187+0x4000] ;  /* 0x00400000bb90783b */ /* 0x000fea0000000200 */
[----:B------:R-:W-:Y:S02]  /*57c0*/  LDSM.16.M88.4 R180, [R0+0xf900] ;  /* 0x00f9000000b4783b */ /* 0x000fe40000000200 */
[C---:B---3--:R-:W-:Y:S08]  /*57d0*/  HMMA.16816.F32.BF16 R4, R140.reuse, R152, R4 ;  /* 0x000000988c04723c */ /* 0x048ff00000041804 */
[C---:B------:R-:W-:Y:S01]  /*57e0*/  HMMA.16816.F32.BF16 R8, R140.reuse, R154, R8 ;  /* 0x0000009a8c08723c */ /* 0x040fe20000041808 */
[----:B------:R-:W2:Y:S07]  /*57f0*/  LDSM.16.M88.4 R152, [R0+0xe100] ;  /* 0x00e100000098783b */ /* 0x000eae0000000200 */
[C---:B----4-:R-:W-:Y:S08]  /*5800*/  HMMA.16816.F32.BF16 R12, R140.reuse, R160, R12 ;  /* 0x000000a08c0c723c */ /* 0x050ff0000004180c */
[C---:B------:R-:W-:Y:S01]  /*5810*/  HMMA.16816.F32.BF16 R16, R140.reuse, R162, R16 ;  /* 0x000000a28c10723c */ /* 0x040fe20000041810 */
[----:B------:R-:W3:Y:S07]  /*5820*/  LDSM.16.M88.4 R160, [R0+0xe900] ;  /* 0x00e9000000a0783b */ /* 0x000eee0000000200 */
[C---:B------:R-:W-:Y:S08]  /*5830*/  HMMA.16816.F32.BF16 R20, R140.reuse, R164, R20 ;  /* 0x000000a48c14723c */ /* 0x040ff00000041814 */
[C---:B------:R-:W-:Y:S01]  /*5840*/  HMMA.16816.F32.BF16 R24, R140.reuse, R166, R24 ;  /* 0x000000a68c18723c */ /* 0x040fe20000041818 */
[----:B------:R-:W4:Y:S07]  /*5850*/  LDSM.16.M88.4 R164, [R0+0xf100] ;  /* 0x00f1000000a4783b */ /* 0x000f2e0000000200 */
[C---:B-----5:R-:W-:Y:S08]  /*5860*/  HMMA.16816.F32.BF16 R28, R140.reuse, R168, R28 ;  /* 0x000000a88c1c723c */ /* 0x060ff0000004181c */
[----:B------:R-:W-:Y:S01]  /*5870*/  HMMA.16816.F32.BF16 R32, R140, R170, R32 ;  /* 0x000000aa8c20723c */ /* 0x000fe20000041820 */
[----:B------:R-:W-:Y:S05]  /*5880*/  LDSM.16.M88.4 R140, [R186+0x4000] ;  /* 0x00400000ba8c783b */ /* 0x000fea0000000200 */
[----:B------:R-:W-:Y:S02]  /*5890*/  LDSM.16.M88.4 R168, [R135+0xf100] ;  /* 0x00f1000087a8783b */ /* 0x000fe40000000200 */
[C---:B------:R-:W-:Y:S08]  /*58a0*/  HMMA.16816.F32.BF16 R4, R136.reuse, R148, R4 ;  /* 0x000000948804723c */ /* 0x040ff00000041804 */
[C---:B------:R-:W-:Y:S01]  /*58b0*/  HMMA.16816.F32.BF16 R8, R136.reuse, R150, R8 ;  /* 0x000000968808723c */ /* 0x040fe20000041808 */
[----:B------:R-:W5:Y:S07]  /*58c0*/  LDSM.16.M88.4 R148, [R2+0xe100] ;  /* 0x00e100000294783b */ /* 0x000f6e0000000200 */
        /* <DEDUP_REMOVED lines=8> */
[----:B------:R-:W-:Y:S05]  /*5950*/  LDSM.16.M88.4 R136, [R192+0x8000] ;  /* 0x00800000c088783b */ /* 0x000fea0000000200 */
[----:B------:R-:W-:Y:S02]  /*5960*/  LDSM.16.M88.4 R176, [R190+UR4+0x11900] ;  /* 0x01190004beb0783b */ /* 0x000fe40008000200 */
[C---:B--2---:R-:W-:Y:S08]  /*5970*/  HMMA.16816.F32.BF16 R4, R144.reuse, R152, R4 ;  /* 0x000000989004723c */ /* 0x044ff00000041804 */
[C---:B------:R-:W-:Y:S01]  /*5980*/  HMMA.16816.F32.BF16 R8, R144.reuse, R154, R8 ;  /* 0x0000009a9008723c */ /* 0x040fe20000041808 */
[----:B------:R-:W1:Y:S07]  /*5990*/  LDSM.16.M88.4 R152, [R190+UR4+0x10100] ;  /* 0x01010004be98783b */ /* 0x000e6e0008000200 */
[C---:B---3--:R-:W-:Y:S08]  /*59a0*/  HMMA.16816.F32.BF16 R12, R144.reuse, R160, R12 ;  /* 0x000000a0900c723c */ /* 0x048ff0000004180c */
[C---:B------:R-:W-:Y:S01]  /*59b0*/  HMMA.16816.F32.BF16 R16, R144.reuse, R162, R16 ;  /* 0x000000a29010723c */ /* 0x040fe20000041810 */
[----:B------:R-:W2:Y:S07]  /*59c0*/  LDSM.16.M88.4 R160, [R190+UR4+0x10900] ;  /* 0x01090004bea0783b */ /* 0x000eae0008000200 */
[C---:B----4-:R-:W-:Y:S08]  /*59d0*/  HMMA.16816.F32.BF16 R20, R144.reuse, R164, R20 ;  /* 0x000000a49014723c */ /* 0x050ff00000041814 */
[C---:B------:R-:W-:Y:S01]  /*59e0*/  HMMA.16816.F32.BF16 R24, R144.reuse, R166, R24 ;  /* 0x000000a69018723c */ /* 0x040fe20000041818 */
[----:B------:R-:W3:Y:S07]  /*59f0*/  LDSM.16.M88.4 R164, [R190+UR4+0x11100] ;  /* 0x01110004bea4783b */ /* 0x000eee0008000200 */
[C---:B------:R-:W-:Y:S08]  /*5a00*/  HMMA.16816.F32.BF16 R28, R144.reuse, R180, R28 ;  /* 0x000000b4901c723c */ /* 0x040ff0000004181c */
[----:B------:R-:W-:Y:S01]  /*5a10*/  HMMA.16816.F32.BF16 R32, R144, R182, R32 ;  /* 0x000000b69020723c */ /* 0x000fe20000041820 */
[----:B------:R-:W-:Y:S05]  /*5a20*/  LDSM.16.M88.4 R144, [R188+0x8000] ;  /* 0x00800000bc90783b */ /* 0x000fea0000000200 */
[----:B------:R-:W-:Y:S02]  /*5a30*/  LDSM.16.M88.4 R180, [R133+0x11900] ;  /* 0x0119000085b4783b */ /* 0x000fe40000000200 */
[C---:B-----5:R-:W-:Y:S08]  /*5a40*/  HMMA.16816.F32.BF16 R4, R140.reuse, R148, R4 ;  /* 0x000000948c04723c */ /* 0x060ff00000041804 */
[C---:B------:R-:W-:Y:S01]  /*5a50*/  HMMA.16816.F32.BF16 R8, R140.reuse, R150, R8 ;  /* 0x000000968c08723c */ /* 0x040fe20000041808 */
[----:B------:R-:W4:Y:S07]  /*5a60*/  LDSM.16.M88.4 R148, [R133+0x10100] ;  /* 0x010100008594783b */ /* 0x000f2e0000000200 */
[C---:B------:R-:W-:Y:S08]  /*5a70*/  HMMA.16816.F32.BF16 R12, R140.reuse, R156, R12 ;  /* 0x0000009c8c0c723c */ /* 0x040ff0000004180c */
        /* <DEDUP_REMOVED lines=17> */
[C---:B------:R-:W-:Y:S07]  /*5b90*/  HMMA.16816.F32.BF16 R28, R136.reuse, R176, R28 ;  /* 0x000000b0881c723c */ /* 0x040fee000004181c */
[----:B------:R-:W-:Y:S01]  /*5ba0*/  IMAD.MOV.U32 R176, RZ, RZ, R205 ;  /* 0x000000ffffb07224 */ /* 0x000fe200078e00cd */
[----:B------:R-:W-:Y:S01]  /*5bb0*/  HMMA.16816.F32.BF16 R32, R136, R178, R32 ;  /* 0x000000b28820723c */ /* 0x000fe20000041820 */
[----:B------:R-:W-:Y:S03]  /*5bc0*/  LDSM.16.M88.4 R136, [R0+0x11100] ;  /* 0x011100000088783b */ /* 0x000fe60000000200 */
[----:B------:R-:W-:Y:S02]  /*5bd0*/  @P2 IMAD.MOV.U32 R176, RZ, RZ, R221 ;  /* 0x000000ffffb02224 */ /* 0x000fe400078e00dd */
[----:B------:R-:W-:Y:S02]  /*5be0*/  IMAD.SHL.U32 R177, R219, 0x40, RZ ;  /* 0x00000040dbb17824 */ /* 0x000fe400078e00ff */
[C---:B----4-:R-:W-:Y:S05]  /*5bf0*/  HMMA.16816.F32.BF16 R4, R144.reuse, R148, R4 ;  /* 0x000000949004723c */ /* 0x050fea0000041804 */
[----:B------:R-:W-:Y:S03]  /*5c00*/  IADD3 R178, -R214, 0x1, -R177 ;  /* 0x00000001d6b27810 */ /* 0x000fe60007ffe9b1 */
[C---:B------:R-:W-:Y:S01]  /*5c10*/  HMMA.16816.F32.BF16 R8, R144.reuse, R150, R8 ;  /* 0x000000969008723c */ /* 0x040fe20000041808 */
[----:B------:R-:W-:Y:S03]  /*5c20*/  LDSM.16.M88.4 R148, [R186+0x8000] ;  /* 0x00800000ba94783b */ /* 0x000fe60000000200 */
[----:B------:R-:W-:Y:S04]  /*5c30*/  IADD3 R178, -R204, R178, R195 ;  /* 0x000000b2ccb27210 */ /* 0x000fe80007ffe1c3 */
[C---:B-----5:R-:W-:Y:S04]  /*5c40*/  HMMA.16816.F32.BF16 R12, R144.reuse, R156, R12 ;  /* 0x0000009c900c723c */ /* 0x060fe8000004180c */
[C---:B------:R-:W-:Y:S02]  /*5c50*/  IADD3 R179, R178.reuse, c[0x0][0x328], RZ ;  /* 0x0000ca00b2b37a10 */ /* 0x040fe40007ffe0ff */
[----:B------:R-:W-:Y:S02]  /*5c60*/  IADD3 R178, R178, UR6, RZ ;  /* 0x00000006b2b27c10 */ /* 0x000fe4000fffe0ff */
[C---:B------:R-:W-:Y:S01]  /*5c70*/  HMMA.16816.F32.BF16 R16, R144.reuse, R158, R16 ;  /* 0x0000009e9010723c */ /* 0x040fe20000041810 */
[----:B------:R-:W-:Y:S07]  /*5c80*/  LDSM.16.M88.4 R156, [R135+0x10900] ;  /* 0x01090000879c783b */ /* 0x000fee0000000200 */
[C---:B------:R-:W-:Y:S08]  /*5c90*/  HMMA.16816.F32.BF16 R20, R144.reuse, R168, R20 ;  /* 0x000000a89014723c */ /* 0x040ff00000041814 */
[C---:B------:R-:W-:Y:S08]  /*5ca0*/  HMMA.16816.F32.BF16 R24, R144.reuse, R170, R24 ;  /* 0x000000aa9018723c */ /* 0x040ff00000041818 */
[C---:B------:R-:W-:Y:S08]  /*5cb0*/  HMMA.16816.F32.BF16 R28, R144.reuse, R180, R28 ;  /* 0x000000b4901c723c */ /* 0x040ff0000004181c */
[----:B------:R-:W-:Y:S01]  /*5cc0*/  HMMA.16816.F32.BF16 R32, R144, R182, R32 ;  /* 0x000000b69020723c */ /* 0x000fe20000041820 */
[----:B------:R-:W-:Y:S05]  /*5cd0*/  LDSM.16.M88.4 R144, [R0+0x11900] ;  /* 0x011900000090783b */ /* 0x000fea0000000200 */
[----:B------:R-:W3:Y:S02]  /*5ce0*/  SHFL.IDX PT, R182, R176, RZ, 0x1c1f ;  /* 0x001c1fffb0b67589 */ /* 0x000ee400000e0000 */
[C---:B-1----:R-:W-:Y:S08]  /*5cf0*/  HMMA.16816.F32.BF16 R4, R140.reuse, R152, R4 ;  /* 0x000000988c04723c */ /* 0x042ff00000041804 */
[C---:B------:R-:W-:Y:S01]  /*5d00*/  HMMA.16816.F32.BF16 R8, R140.reuse, R154, R8 ;  /* 0x0000009a8c08723c */ /* 0x040fe20000041808 */
[----:B------:R-:W1:Y:S07]  /*5d10*/  LDSM.16.M88.4 R152, [R2+0x10100] ;  /* 0x010100000298783b */ /* 0x000e6e0000000200 */
[C---:B--2---:R-:W-:Y:S04]  /*5d20*/  HMMA.16816.F32.BF16 R12, R140.reuse, R160, R12 ;  /* 0x000000a08c0c723c */ /* 0x044fe8000004180c */
[--C-:B---3--:R-:W-:Y:S04]  /*5d30*/  IMAD.IADD R181, R179, 0x1, R182.reuse ;  /* 0x00000001b3b57824 */ /* 0x108fe800078e02b6 */
[C---:B------:R-:W-:Y:S01]  /*5d40*/  HMMA.16816.F32.BF16 R16, R140.reuse, R162, R16 ;  /* 0x000000a28c10723c */ /* 0x040fe20000041810 */
[----:B------:R-:W2:Y:S03]  /*5d50*/  LDSM.16.M88.4 R160, [R135+0x11900] ;  /* 0x0119000087a0783b */ /* 0x000ea60000000200 */
[----:B------:R-:W-:Y:S04]  /*5d60*/  IMAD.IADD R180, R178, 0x1, R182 ;  /* 0x00000001b2b47824 */ /* 0x000fe800078e02b6 */
[C---:B------:R-:W-:Y:S08]  /*5d70*/  HMMA.16816.F32.BF16 R20, R140.reuse, R136, R20 ;  /* 0x000000888c14723c */ /* 0x040ff00000041814 */
[C---:B------:R-:W-:Y:S08]  /*5d80*/  HMMA.16816.F32.BF16 R24, R140.reuse, R138, R24 ;  /* 0x0000008a8c18723c */ /* 0x040ff00000041818 */
[C---:B------:R-:W-:Y:S08]  /*5d90*/  HMMA.16816.F32.BF16 R28, R140.reuse, R144, R28 ;  /* 0x000000908c1c723c */ /* 0x040ff0000004181c */
[----:B------:R-:W-:Y:S08]  /*5da0*/  HMMA.16816.F32.BF16 R32, R140, R146, R32 ;  /* 0x000000928c20723c */ /* 0x000ff00000041820 */
[C---:B-1----:R-:W-:Y:S08]  /*5db0*/  HMMA.16816.F32.BF16 R4, R148.reuse, R152, R4 ;  /* 0x000000989404723c */ /* 0x042ff00000041804 */
[C---:B------:R-:W-:Y:S08]  /*5dc0*/  HMMA.16816.F32.BF16 R8, R148.reuse, R154, R8 ;  /* 0x0000009a9408723c */ /* 0x040ff00000041808 */
[C---:B------:R-:W-:Y:S08]  /*5dd0*/  HMMA.16816.F32.BF16 R12, R148.reuse, R156, R12 ;  /* 0x0000009c940c723c */ /* 0x040ff0000004180c */
[C---:B------:R-:W-:Y:S08]  /*5de0*/  HMMA.16816.F32.BF16 R16, R148.reuse, R158, R16 ;  /* 0x0000009e9410723c */ /* 0x040ff00000041810 */
[C---:B------:R-:W-:Y:S08]  /*5df0*/  HMMA.16816.F32.BF16 R20, R148.reuse, R164, R20 ;  /* 0x000000a49414723c */ /* 0x040ff00000041814 */
[C---:B------:R-:W-:Y:S08]  /*5e00*/  HMMA.16816.F32.BF16 R24, R148.reuse, R166, R24 ;  /* 0x000000a69418723c */ /* 0x040ff00000041818 */
[C---:B--2---:R-:W-:Y:S08]  /*5e10*/  HMMA.16816.F32.BF16 R28, R148.reuse, R160, R28 ;  /* 0x000000a0941c723c */ /* 0x044ff0000004181c */
[----:B------:R-:W-:Y:S01]  /*5e20*/  HMMA.16816.F32.BF16 R32, R148, R162, R32 ;  /* 0x000000a29420723c */ /* 0x000fe20000041820 */
[----:B------:R-:W-:-:S07]  /*5e30*/  @!P3 BRA `(.L_x_2213) ;  /* 0x000001800000b947 */ /* 0x000fce0003800000 */
        /* <DEDUP_REMOVED lines=13> */
.L_x_2215:
[----:B------:R-:W-:Y:S04]  /*5f10*/  MOV R0, c[0x0][0x32c] ;  /* 0x0000cb0000007a02 */ /* 0x000fe80000000f00 */
[----:B------:R-:W-:Y:S11]  /*5f20*/  ISETP.NE.AND P0, PT, R0, 0x1, PT ;  /* 0x000000010000780c */ /* 0x000ff60003f05270 */
[----:B------:R-:W-:Y:S02]  /*5f30*/  @!UPT UIADD3 URZ, URZ, URZ, URZ ;  /* 0x0000003f3f3ff290 */ /* 0x000fe4000fffe03f */
[----:B------:R-:W-:Y:S05]  /*5f40*/  @P0 IMAD.HI.U32 R0, R182, c[0x0][0x330], RZ ;  /* 0x0000cc00b6000a27 */ /* 0x000fea00078e00ff */
[----:B------:R-:W-:Y:S02]  /*5f50*/  @P0 SHF.R.U32.HI R182, RZ, c[0x0][0x334], R0 ;  /* 0x0000cd00ffb60a19 */ /* 0x000fe40000011600 */
.L_x_2216:
[----:B------:R-:W-:Y:S05]  /*5f60*/  BSYNC B0 ;  /* 0x0000000000007941 */ /* 0x000fea0003800000 */
.L_x_2214:
[----:B------:R-:W-:Y:S04]  /*5f70*/  IMAD R133, R182, c[0x0][0x32c], -R177 ;  /* 0x0000cb00b6857a24 */ /* 0x000fe800078e0ab1 */
[----:B------:R-:W-:Y:S05]  /*5f80*/  IMAD.IADD R133, R133, 0x1, -R214 ;  /* 0x0000000185857824 */ /* 0x000fea00078e0ad6 */
[----:B------:R-:W-:Y:S02]  /*5f90*/  IADD3 R0, R133, c[0x0][0x32c], RZ ;  /* 0x0000cb0085007a10 */ /* 0x000fe40007ffe0ff */
[----:B------:R-:W-:Y:S02]  /*5fa0*/  IMNMX R180, R180, R133, !PT ;  /* 0x00000085b4b47217 */ /* 0x000fe40007800200 */
[----:B------:R-:W-:Y:S02]  /*5fb0*/  IMNMX R181, R181, R0, PT ;  /* 0x00000000b5b57217 */ /* 0x000fe40003800200 */
.L_x_2213:
[----:B------:R-:W-:Y:S01]  /*5fc0*/  ISETP.GT.AND P2, PT, R219, -0x1, PT ;  /* 0xffffffffdb00780c */ /* 0x000fe20003f44270 */
[----:B------:R-:W1:Y:S03]  /*5fd0*/  SHFL.IDX PT, R2, R176, 0x1, 0x1c1f ;  /* 0x003c1f00b0027f89 */ /* 0x000e6600000e0000 */
[----:B------:R-:W-:Y:S04]  /*5fe0*/  ISETP.GT.AND P0, PT, R180, RZ, P2 ;  /* 0x000000ffb400720c */ /* 0x000fe80001704270 */
[C---:B------:R-:W-:Y:S04]  /*5ff0*/  ISETP.LT.OR P0, PT, R181.reuse, 0x1, P0 ;  /* 0x00000001b500780c */ /* 0x040fe80000701670 */
[----:B------:R-:W-:Y:S02]  /*6000*/  FSEL R135, R4, -INF , !P0 ;  /* 0xff80000004877808 */ /* 0x000fe40004000000 */
[C---:B------:R-:W-:Y:S04]  /*6010*/  ISETP.GT.AND P0, PT, R180.reuse, 0x1, P2 ;  /* 0x00000001b400780c */ /* 0x040fe80001704270 */
[----:B------:R-:W-:Y:S04]  /*6020*/  ISETP.LT.OR P0, PT, R181, 0x2, P0 ;  /* 0x00000002b500780c */ /* 0x000fe80000701670 */
[----:B------:R-:W-:Y:S02]  /*6030*/  FSEL R133, R5, -INF , !P0 ;  /* 0xff80000005857808 */ /* 0x000fe40004000000 */
[----:B------:R-:W-:Y:S01]  /*6040*/  ISETP.GT.AND P0, PT, R180, 0x8, P2 ;  /* 0x00000008b400780c */ /* 0x000fe20001704270 */
[--C-:B-1----:R-:W-:Y:S02]  /*6050*/  IMAD.IADD R179, R179, 0x1, R2.reuse ;  /* 0x00000001b3b37824 */ /* 0x102fe400078e0202 */
[----:B------:R-:W-:Y:S01]  /*6060*/  IMAD.IADD R0, R178, 0x1, R2 ;  /* 0x00000001b2007824 */ /* 0x000fe200078e0202 */
        /* <DEDUP_REMOVED lines=55> */
.L_x_2219:
[----:B------:R-:W-:Y:S04]  /*63e0*/  MOV R2, c[0x0][0x32c] ;  /* 0x0000cb0000027a02 */ /* 0x000fe80000000f00 */
[----:B------:R-:W-:Y:S11]  /*63f0*/  ISETP.NE.AND P0, PT, R2, 0x1, PT ;  /* 0x000000010200780c */ /* 0x000ff60003f05270 */
[----:B------:R-:W-:Y:S02]  /*6400*/  @!UPT UIADD3 URZ, URZ, URZ, URZ ;  /* 0x0000003f3f3ff290 */ /* 0x000fe4000fffe03f */
[----:B------:R-:W-:Y:S05]  /*6410*/  @P0 IMAD.HI.U32 R2, R4, c[0x0][0x330], RZ ;  /* 0x0000cc0004020a27 */ /* 0x000fea00078e00ff */
[----:B------:R-:W-:Y:S02]  /*6420*/  @P0 SHF.R.U32.HI R4, RZ, c[0x0][0x334], R2 ;  /* 0x0000cd00ff040a19 */ /* 0x000fe40000011602 */
.L_x_2220:
[----:B------:R-:W-:Y:S05]  /*6430*/  BSYNC B0 ;  /* 0x0000000000007941 */ /* 0x000fea0003800000 */
.L_x_2218:
[----:B------:R-:W-:Y:S04]  /*6440*/  IMAD R177, R4, c[0x0][0x32c], -R177 ;  /* 0x0000cb0004b17a24 */ /* 0x000fe800078e0ab1 */
[----:B------:R-:W-:Y:S05]  /*6450*/  IMAD.IADD R177, R177, 0x1, -R214 ;  /* 0x00000001b1b17824 */ /* 0x000fea00078e0ad6 */
[----:B------:R-:W-:Y:S02]  /*6460*/  IADD3 R2, R177, c[0x0][0x32c], RZ ;  /* 0x0000cb00b1027a10 */ /* 0x000fe40007ffe0ff */
[----:B------:R-:W-:Y:S02]  /*6470*/  IMNMX R0, R0, R177, !PT ;  /* 0x000000b100007217 */ /* 0x000fe40007800200 */
[----:B------:R-:W-:Y:S02]  /*6480*/  IMNMX R179, R179, R2, PT ;  /* 0x00000002b3b37217 */ /* 0x000fe40003800200 */
.L_x_2217:
        /* <DEDUP_REMOVED lines=8> */
[C---:B------:R-:W-:Y:S01]  /*6510*/  ISETP.GT.AND P0, PT, R0.reuse, 0x1, P2 ;  /* 0x000000010000780c */ /* 0x040fe20001704270 */
        /* <DEDUP_REMOVED lines=63> */
[----:B------:R-:W-:Y:S02]  /*6910*/  ISETP.GT.AND P1, PT, R0, 0x38, P2 ;  /* 0x000000380000780c */ /* 0x000fe40001724270 */
[----:B------:R-:W-:Y:S02]  /*6920*/  FMNMX.FTZ R11, R172, R11, !PT ;  /* 0x0000000bac0b7209 */ /* 0x000fe40007810000 */
[----:B------:R-:W-:Y:S02]  /*6930*/  FMNMX.FTZ R2, R147, R4, !PT ;  /* 0x0000000493027209 */ /* 0x000fe40007810000 */
[----:B------:R-:W-:Y:S02]  /*6940*/  FSEL R156, R31, -INF , !P0 ;  /* 0xff8000001f9c7808 */ /* 0x000fe40004000000 */
[----:B------:R-:W-:Y:S01]  /*6950*/  ISETP.GT.AND P0, PT, R0, 0x39, P2 ;  /* 0x000000390000780c */ /* 0x000fe20001704270 */
[----:B------:R-:W1:Y:S01]  /*6960*/  SHFL.BFLY PT, R7, R2, 0x2, 0x1f ;  /* 0x0c401f0002077f89 */ /* 0x000e6200000e0000 */
[C---:B------:R-:W-:Y:S02]  /*6970*/  ISETP.LT.OR P1, PT, R179.reuse, 0x39, P1 ;  /* 0x00000039b300780c */ /* 0x040fe40000f21670 */
[----:B------:R-:W-:Y:S02]  /*6980*/  FMNMX.FTZ R11, R158, R11, !PT ;  /* 0x0000000b9e0b7209 */ /* 0x000fe40007810000 */
[----:B------:R-:W-:Y:S02]  /*6990*/  FSEL R146, R34, -INF , !P1 ;  /* 0xff80000022927808 */ /* 0x000fe40004800000 */
[----:B------:R-:W-:Y:S01]  /*69a0*/  ISETP.LT.OR P0, PT, R179, 0x3a, P0 ;  /* 0x0000003ab300780c */ /* 0x000fe20000701670 */
[----:B------:R-:W-:Y:S01]  /*69b0*/  LDSM.16.MT88.4 R28, [R184+UR4+0x100] ;  /* 0x00010004b81c783b */ /* 0x000fe20008004200 */
[----:B------:R-:W-:Y:S02]  /*69c0*/  FMNMX.FTZ R11, R156, R11, !PT ;  /* 0x0000000b9c0b7209 */ /* 0x000fe40007810000 */
[----:B------:R-:W-:Y:S02]  /*69d0*/  FSEL R144, R35, -INF , !P0 ;  /* 0xff80000023907808 */ /* 0x000fe40004000000 */
[----:B------:R-:W-:Y:S02]  /*69e0*/  FMNMX.FTZ R15, R146, R11, !PT ;  /* 0x0000000b920f7209 */ /* 0x000fe40007810000 */
[----:B------:R-:W-:Y:S02]  /*69f0*/  IADD3 R16, R184, UR4, RZ ;  /* 0x00000004b8107c10 */ /* 0x000fe4000fffe0ff */
        /* <DEDUP_REMOVED lines=12> */
[--C-:B------:R-:W-:Y:S01]  /*6ac0*/  FFMA.FTZ R153, R135, c[0x0][0x2d0], -R162.reuse ;  /* 0x0000b40087997a23 */ /* 0x100fe200000108a2 */
[----:B------:R-:W-:Y:S01]  /*6ad0*/  IADD3 R135, R189, R16, RZ ;  /* 0x00000010bd877210 */ /* 0x000fe20007ffe0ff */
        /* <DEDUP_REMOVED lines=13> */
[----:B------:R-:W-:Y:S02]  /*6bb0*/  FADD.FTZ R4, -R4, R3 ;  /* 0x0000000304047221 */ /* 0x000fe40000010100 */
[--C-:B------:R-:W-:Y:S02]  /*6bc0*/  FFMA.FTZ R155, R12, c[0x0][0x2d0], -R145.reuse ;  /* 0x0000b4000c9b7a23 */ /* 0x100fe40000010891 */
[----:B------:R-:W2:Y:S01]  /*6bd0*/  LDSM.16.MT88.4 R12, [R185+UR4+0x100] ;  /* 0x00010004b90c783b */ /* 0x000ea20008004200 */
        /* <DEDUP_REMOVED lines=9> */
[--C-:B------:R-:W-:Y:S02]  /*6c70*/  FFMA.FTZ R163, R143, c[0x0][0x2d0], -R162.reuse ;  /* 0x0000b4008fa37a23 */ /* 0x100fe400000108a2 */
[--C-:B------:R-:W-:Y:S01]  /*6c80*/  FFMA.FTZ R165, R170, c[0x0][0x2d0], -R145.reuse ;  /* 0x0000b400aaa57a23 */ /* 0x100fe20000010891 */
[----:B------:R-:W3:Y:S01]  /*6c90*/  MUFU.EX2 R148, R148 ;  /* 0x0000009400947308 */ /* 0x000ee20000000800 */
[----:B------:R-:W4:Y:S01]  /*6ca0*/  LDSM.16.MT88.4 R20, [R133+0x100] ;  /* 0x000100008514783b */ /* 0x000f220000004200 */
[--C-:B------:R-:W-:Y:S01]  /*6cb0*/  FFMA.FTZ R170, R140, c[0x0][0x2d0], -R145.reuse ;  /* 0x0000b4008caa7a23 */ /* 0x100fe20000010891 */
[----:B-1----:R-:W-:Y:S01]  /*6cc0*/  F2FP.BF16.PACK_AB R136, R150, R153 ;  /* 0x000000999688723e */ /* 0x002fe200000010ff */
[--C-:B------:R-:W-:Y:S02]  /*6cd0*/  FFMA.FTZ R168, R168, c[0x0][0x2d0], -R145.reuse ;  /* 0x0000b400a8a87a23 */ /* 0x100fe40000010891 */
[--C-:B------:R-:W-:Y:S02]  /*6ce0*/  FFMA.FTZ R175, R175, c[0x0][0x2d0], -R162.reuse ;  /* 0x0000b400afaf7a23 */ /* 0x100fe400000108a2 */
[--C-:B------:R-:W-:Y:S01]  /*6cf0*/  FFMA.FTZ R180, R173, c[0x0][0x2d0], -R162.reuse ;  /* 0x0000b400adb47a23 */ /* 0x100fe200000108a2 */
[----:B------:R-:W-:Y:S01]  /*6d00*/  LDSM.16.MT88.4 R140, [R184+UR4+0x2900] ;  /* 0x00290004b88c783b */ /* 0x000fe20008004200 */
        /* <DEDUP_REMOVED lines=9> */
[----:B---3--:R-:W-:Y:S01]  /*6da0*/  F2FP.BF16.PACK_AB R138, R148, R151 ;  /* 0x00000097948a723e */ /* 0x008fe200000010ff */
[--C-:B------:R-:W-:Y:S02]  /*6db0*/  FFMA.FTZ R159, R159, c[0x0][0x2d0], -R162.reuse ;  /* 0x0000b4009f9f7a23 */ /* 0x100fe400000108a2 */
[--C-:B------:R-:W-:Y:S02]  /*6dc0*/  FFMA.FTZ R157, R157, c[0x0][0x2d0], -R162.reuse ;  /* 0x0000b4009d9d7a23 */ /* 0x100fe400000108a2 */
[----:B------:R-:W-:Y:S01]  /*6dd0*/  FFMA.FTZ R162, R147, c[0x0][0x2d0], -R162 ;  /* 0x0000b40093a27a23 */ /* 0x000fe200000108a2 */
[----:B------:R-:W3:Y:S01]  /*6de0*/  MUFU.EX2 R154, R154 ;  /* 0x0000009a009a7308 */ /* 0x000ee20000000800 */
[--C-:B------:R-:W-:Y:S02]  /*6df0*/  FFMA.FTZ R158, R158, c[0x0][0x2d0], -R145.reuse ;  /* 0x0000b4009e9e7a23 */ /* 0x100fe40000010891 */
[--C-:B------:R-:W-:Y:S02]  /*6e00*/  FFMA.FTZ R177, R156, c[0x0][0x2d0], -R145.reuse ;  /* 0x0000b4009cb17a23 */ /* 0x100fe40000010891 */
[C---:B-1----:R-:W-:Y:S02]  /*6e10*/  FMUL.FTZ R4, R132.reuse, R128 ;  /* 0x0000008084047220 */ /* 0x042fe40000410000 */
        /* <DEDUP_REMOVED lines=10> */
[----:B------:R-:W-:Y:S01]  /*6ec0*/  FMUL.FTZ R33, R132, R121 ;  /* 0x0000007984217220 */ /* 0x000fe20000410000 */
[----:B---3--:R-:W-:Y:S01]  /*6ed0*/  F2FP.BF16.PACK_AB R137, R154, R155 ;  /* 0x0000009b9a89723e */ /* 0x008fe200000010ff */
[C---:B------:R-:W-:Y:S02]  /*6ee0*/  FMUL.FTZ R36, R132.reuse, R36 ;  /* 0x0000002484247220 */ /* 0x040fe40000410000 */
[----:B------:R-:W-:Y:S02]  /*6ef0*/  FMUL.FTZ R37, R132, R37 ;  /* 0x0000002584257220 */ /* 0x000fe40000410000 */
        /* <DEDUP_REMOVED lines=33> */
[----:B------:R-:W-:Y:S01]  /*7110*/  LDSM.16.MT88.4 R104, [R185+UR4+0x2100] ;  /* 0x00210004b968783b */ /* 0x000fe20008004200 */
[C---:B------:R-:W-:Y:S01]  /*7120*/  FMUL.FTZ R15, R3.reuse, R103 ;  /* 0x00000067030f7220 */ /* 0x040fe20000410000 */
[----:B------:R-:W2:Y:S01]  /*7130*/  MUFU.EX2 R166, R166 ;  /* 0x000000a600a67308 */ /* 0x000ea20000000800 */
[C---:B------:R-:W-:Y:S02]  /*7140*/  FMUL.FTZ R26, R3.reuse, R114 ;  /* 0x00000072031a7220 */ /* 0x040fe40000410000 */
[C---:B------:R-:W-:Y:S02]  /*7150*/  FMUL.FTZ R27, R3.reuse, R115 ;  /* 0x00000073031b7220 */ /* 0x040fe40000410000 */
[C---:B------:R-:W-:Y:S01]  /*7160*/  FMUL.FTZ R34, R3.reuse, R122 ;  /* 0x0000007a03227220 */ /* 0x040fe20000410000 */
[C---:B----4-:R-:W-:Y:S01]  /*7170*/  HMMA.16816.F32.BF16 R12, R136.reuse, R20, R12 ;  /* 0x00000014880c723c */ /* 0x050fe2000004180c */
[----:B------:R-:W3:Y:S02]  /*7180*/  LDSM.16.MT88.4 R100, [R135+0x100] ;  /* 0x000100008764783b */ /* 0x000ee40000004200 */
        /* <DEDUP_REMOVED lines=8> */
[----:B------:R-:W4:Y:S01]  /*7210*/  MUFU.EX2 R168, R168 ;  /* 0x000000a800a87308 */ /* 0x000f220000000800 */
[C---:B------:R-:W-:Y:S01]  /*7220*/  FMUL.FTZ R22, R3.reuse, R110 ;  /* 0x0000006e03167220 */ /* 0x040fe20000410000 */
[----:B------:R-:W-:Y:S03]  /*7230*/  LDSM.16.MT88.4 R120, [R184+UR4+0x900] ;  /* 0x00090004b878783b */ /* 0x000fe60008004200 */
[C---:B------:R-:W-:Y:S02]  /*7240*/  FMUL.FTZ R23, R3.reuse, R111 ;  /* 0x0000006f03177220 */ /* 0x040fe40000410000 */
[C---:B------:R-:W-:Y:S02]  /*7250*/  FMUL.FTZ R42, R3.reuse, R42 ;  /* 0x0000002a032a7220 */ /* 0x040fe40000410000 */
[C---:B------:R-:W-:Y:S01]  /*7260*/  FMUL.FTZ R43, R3.reuse, R43 ;  /* 0x0000002b032b7220 */ /* 0x040fe20000410000 */
[----:B------:R-:W5:Y:S01]  /*7270*/  LDSM.16.MT88.4 R108, [R133+0x2100] ;  /* 0x00210000856c783b */ /* 0x000f620000004200 */
[C---:B------:R-:W-:Y:S01]  /*7280*/  FMUL.FTZ R46, R3.reuse, R46 ;  /* 0x0000002e032e7220 */ /* 0x040fe20000410000 */
[C---:B------:R-:W-:Y:S01]  /*7290*/  HMMA.16816.F32.BF16 R20, R136.reuse, R28, R20 ;  /* 0x0000001c8814723c */ /* 0x040fe20000041814 */
[----:B------:R-:W-:Y:S02]  /*72a0*/  MUFU.EX2 R167, R167 ;  /* 0x000000a700a77308 */ /* 0x000fe40000000800 */
[C---:B------:R-:W-:Y:S02]  /*72b0*/  FMUL.FTZ R47, R3.reuse, R47 ;  /* 0x0000002f032f7220 */ /* 0x040fe40000410000 */
[C---:B------:R-:W-:Y:S02]  /*72c0*/  FMUL.FTZ R50, R3.reuse, R50 ;  /* 0x0000003203327220 */ /* 0x040fe40000410000 */
[C---:B------:R-:W-:Y:S01]  /*72d0*/  FMUL.FTZ R28, R132.reuse, R116 ;  /* 0x00000074841c7220 */ /* 0x040fe20000410000 */
[C---:B------:R-:W-:Y:S03]  /*72e0*/  HMMA.16816.F32.BF16 R24, R136.reuse, R30, R24 ;  /* 0x0000001e8818723c */ /* 0x040fe60000041818 */
[----:B------:R-:W1:Y:S01]  /*72f0*/  MUFU.EX2 R170, R170 ;  /* 0x000000aa00aa7308 */ /* 0x000e620000000800 */
        /* <DEDUP_REMOVED lines=10> */
[----:B------:R-:W3:Y:S01]  /*73a0*/  MUFU.EX2 R180, R180 ;  /* 0x000000b400b47308 */ /* 0x000ee20000000800 */
[C---:B------:R-:W-:Y:S02]  /*73b0*/  FMUL.FTZ R59, R3.reuse, R59 ;  /* 0x0000003b033b7220 */ /* 0x040fe40000410000 */
[C---:B------:R-:W-:Y:S01]  /*73c0*/  FMUL.FTZ R61, R132.reuse, R61 ;  /* 0x0000003d843d7220 */ /* 0x040fe20000410000 */
[C---:B------:R-:W-:Y:S01]  /*73d0*/  HMMA.16816.F32.BF16 R32, R136.reuse, R102, R32 ;  /* 0x000000668820723c */ /* 0x040fe20000041820 */
[----:B------:R-:W1:Y:S03]  /*73e0*/  LDSM.16.MT88.4 R100, [R184+UR4+0x2100] ;  /* 0x00210004b864783b */ /* 0x000e660008004200 */
[C---:B------:R-:W-:Y:S02]  /*73f0*/  FMUL.FTZ R62, R3.reuse, R62 ;  /* 0x0000003e033e7220 */ /* 0x040fe40000410000 */
[C---:B------:R-:W-:Y:S01]  /*7400*/  FMUL.FTZ R63, R3.reuse, R63 ;  /* 0x0000003f033f7220 */ /* 0x040fe20000410000 */
[----:B------:R-:W-:Y:S01]  /*7410*/  MUFU.EX2 R171, R171 ;  /* 0x000000ab00ab7308 */ /* 0x000fe20000000800 */
[C---:B------:R-:W-:Y:S04]  /*7420*/  HMMA.16816.F32.BF16 R36, R136.reuse, R104, R36 ;  /* 0x000000688824723c */ /* 0x040fe80000041824 */
[C---:B------:R-:W-:Y:S02]  /*7430*/  FMUL.FTZ R64, R132.reuse, R64 ;  /* 0x0000004084407220 */ /* 0x040fe40000410000 */
[C---:B------:R-:W-:Y:S02]  /*7440*/  FMUL.FTZ R65, R132.reuse, R65 ;  /* 0x0000004184417220 */ /* 0x040fe40000410000 */
[C---:B------:R-:W-:Y:S01]  /*7450*/  HMMA.16816.F32.BF16 R40, R136.reuse, R106, R40 ;  /* 0x0000006a8828723c */ /* 0x040fe20000041828 */
[----:B------:R-:W2:Y:S01]  /*7460*/  LDSM.16.MT88.4 R104, [R135+0x2100] ;  /* 0x002100008768783b */ /* 0x000ea20000004200 */
[----:B------:R-:W2:Y:S02]  /*7470*/  MUFU.EX2 R182, R182 ;  /* 0x000000b600b67308 */ /* 0x000ea40000000800 */
[C---:B------:R-:W-:Y:S02]  /*7480*/  FMUL.FTZ R66, R3.reuse, R66 ;  /* 0x0000004203427220 */ /* 0x040fe40000410000 */
[C---:B------:R-:W-:Y:S02]  /*7490*/  FMUL.FTZ R67, R3.reuse, R67 ;  /* 0x0000004303437220 */ /* 0x040fe40000410000 */
[C---:B-----5:R-:W-:Y:S04]  /*74a0*/  HMMA.16816.F32.BF16 R44, R136.reuse, R108, R44 ;  /* 0x0000006c882c723c */ /* 0x060fe8000004182c */
[C---:B------:R-:W-:Y:S01]  /*74b0*/  FMUL.FTZ R68, R132.reuse, R68 ;  /* 0x0000004484447220 */ /* 0x040fe20000410000 */
[----:B------:R-:W-:Y:S01]  /*74c0*/  MUFU.EX2 R169, R169 ;  /* 0x000000a900a97308 */ /* 0x000fe20000000800 */
[C---:B------:R-:W-:Y:S02]  /*74d0*/  FMUL.FTZ R69, R132.reuse, R69 ;  /* 0x0000004584457220 */ /* 0x040fe40000410000 */
[C---:B------:R-:W-:Y:S01]  /*74e0*/  HMMA.16816.F32.BF16 R48, R136.reuse, R110, R48 ;  /* 0x0000006e8830723c */ /* 0x040fe20000041830 */
[----:B------:R-:W5:Y:S03]  /*74f0*/  LDSM.16.MT88.4 R108, [R185+UR4+0x4100] ;  /* 0x00410004b96c783b */ /* 0x000f660008004200 */
[C---:B------:R-:W-:Y:S02]  /*7500*/  FMUL.FTZ R70, R3.reuse, R70 ;  /* 0x0000004603467220 */ /* 0x040fe40000410000 */
[C---:B------:R-:W-:Y:S01]  /*7510*/  FMUL.FTZ R71, R3.reuse, R71 ;  /* 0x0000004703477220 */ /* 0x040fe20000410000 */
[----:B------:R-:W3:Y:S01]  /*7520*/  MUFU.EX2 R176, R176 ;  /* 0x000000b000b07308 */ /* 0x000ee20000000800 */
[C---:B------:R-:W-:Y:S01]  /*7530*/  FMUL.FTZ R72, R132.reuse, R72 ;  /* 0x0000004884487220 */ /* 0x040fe20000410000 */
[C---:B-1----:R-:W-:Y:S03]  /*7540*/  HMMA.16816.F32.BF16 R52, R136.reuse, R100, R52 ;  /* 0x000000648834723c */ /* 0x042fe60000041834 */
        /* <DEDUP_REMOVED lines=8> */
[C---:B--2---:R-:W-:Y:S04]  /*75d0*/  HMMA.16816.F32.BF16 R60, R136.reuse, R104, R60 ;  /* 0x00000068883c723c */ /* 0x044fe8000004183c */
[C---:B------:R-:W-:Y:S01]  /*75e0*/  FMUL.FTZ R78, R3.reuse, R78 ;  /* 0x0000004e034e7220 */ /* 0x040fe20000410000 */
[----:B------:R-:W2:Y:S01]  /*75f0*/  MUFU.EX2 R172, R172 ;  /* 0x000000ac00ac7308 */ /* 0x000ea20000000800 */
[C---:B------:R-:W-:Y:S02]  /*7600*/  FMUL.FTZ R79, R3.reuse, R79 ;  /* 0x0000004f034f7220 */ /* 0x040fe40000410000 */
[C---:B------:R-:W-:Y:S01]  /*7610*/  HMMA.16816.F32.BF16 R64, R136.reuse, R106, R64 ;  /* 0x0000006a8840723c */ /* 0x040fe20000041840 */
[----:B------:R-:W2:Y:S03]  /*7620*/  LDSM.16.MT88.4 R104, [R184+UR4+0x4100] ;  /* 0x00410004b868783b */ /* 0x000ea60008004200 */
[C---:B------:R-:W-:Y:S02]  /*7630*/  FMUL.FTZ R80, R132.reuse, R80 ;  /* 0x0000005084507220 */ /* 0x040fe40000410000 */
[C---:B------:R-:W-:Y:S01]  /*7640*/  FMUL.FTZ R81, R132.reuse, R81 ;  /* 0x0000005184517220 */ /* 0x040fe20000410000 */
[----:B------:R-:W-:Y:S01]  /*7650*/  MUFU.EX2 R160, R160 ;  /* 0x000000a000a07308 */ /* 0x000fe20000000800 */
[C---:B-----5:R-:W-:Y:S04]  /*7660*/  HMMA.16816.F32.BF16 R68, R136.reuse, R108, R68 ;  /* 0x0000006c8844723c */ /* 0x060fe80000041844 */
[C---:B------:R-:W-:Y:S02]  /*7670*/  FMUL.FTZ R82, R3.reuse, R82 ;  /* 0x0000005203527220 */ /* 0x040fe40000410000 */
[C---:B------:R-:W-:Y:S02]  /*7680*/  FMUL.FTZ R83, R3.reuse, R83 ;  /* 0x0000005303537220 */ /* 0x040fe40000410000 */
[C---:B------:R-:W-:Y:S01]  /*7690*/  HMMA.16816.F32.BF16 R72, R136.reuse, R110, R72 ;  /* 0x0000006e8848723c */ /* 0x040fe20000041848 */
[----:B------:R-:W5:Y:S01]  /*76a0*/  LDSM.16.MT88.4 R108, [R135+0x4100] ;  /* 0x00410000876c783b */ /* 0x000f620000004200 */
[----:B------:R-:W3:Y:S02]  /*76b0*/  MUFU.EX2 R159, R159 ;  /* 0x0000009f009f7308 */ /* 0x000ee40000000800 */
[C---:B------:R-:W-:Y:S02]  /*76c0*/  FMUL.FTZ R84, R132.reuse, R84 ;  /* 0x0000005484547220 */ /* 0x040fe40000410000 */
[C---:B------:R-:W-:Y:S02]  /*76d0*/  FMUL.FTZ R85, R132.reuse, R85 ;  /* 0x0000005584557220 */ /* 0x040fe40000410000 */
[C---:B------:R-:W-:Y:S01]  /*76e0*/  FMUL.FTZ R86, R3.reuse, R86 ;  /* 0x0000005603567220 */ /* 0x040fe20000410000 */
[C---:B-1----:R-:W-:Y:S03]  /*76f0*/  HMMA.16816.F32.BF16 R76, R136.reuse, R100, R76 ;  /* 0x00000064884c723c */ /* 0x042fe6000004184c */
[C---:B------:R-:W-:Y:S01]  /*7700*/  FMUL.FTZ R87, R3.reuse, R87 ;  /* 0x0000005703577220 */ /* 0x040fe20000410000 */
[----:B------:R-:W-:Y:S01]  /*7710*/  MUFU.EX2 R157, R157 ;  /* 0x0000009d009d7308 */ /* 0x000fe20000000800 */
[C---:B------:R-:W-:Y:S02]  /*7720*/  FMUL.FTZ R88, R132.reuse, R88 ;  /* 0x0000005884587220 */ /* 0x040fe40000410000 */
[----:B------:R-:W-:Y:S01]  /*7730*/  FMUL.FTZ R89, R132, R89 ;  /* 0x0000005984597220 */ /* 0x000fe20000410000 */
[C---:B------:R-:W-:Y:S04]  /*7740*/  HMMA.16816.F32.BF16 R80, R136.reuse, R102, R80 ;  /* 0x000000668850723c */ /* 0x040fe80000041850 */
[C---:B------:R-:W-:Y:S01]  /*7750*/  FMUL.FTZ R90, R3.reuse, R90 ;  /* 0x0000005a035a7220 */ /* 0x040fe20000410000 */
[----:B------:R-:W-:Y:S01]  /*7760*/  F2FP.BF16.PACK_AB R100, R164, R161 ;  /* 0x000000a1a464723e */ /* 0x000fe200000010ff */
[C---:B------:R-:W-:Y:S01]  /*7770*/  FMUL.FTZ R91, R3.reuse, R91 ;  /* 0x0000005b035b7220 */ /* 0x040fe20000410000 */
[----:B------:R-:W-:Y:S01]  /*7780*/  F2FP.BF16.PACK_AB R102, R166, R163 ;  /* 0x000000a3a666723e */ /* 0x000fe200000010ff */
[C---:B--2---:R-:W-:Y:S01]  /*7790*/  HMMA.16816.F32.BF16 R84, R136.reuse, R104, R84 ;  /* 0x000000688854723c */ /* 0x044fe20000041854 */
[----:B------:R-:W-:Y:S03]  /*77a0*/  MUFU.EX2 R162, R162 ;  /* 0x000000a200a27308 */ /* 0x000fe60000000800 */
[----:B------:R-:W-:Y:S01]  /*77b0*/  FMUL.FTZ R92, R132, R92 ;  /* 0x0000005c845c7220 */ /* 0x000fe20000410000 */
[----:B----4-:R-:W-:Y:S01]  /*77c0*/  F2FP.BF16.PACK_AB R101, R168, R165 ;  /* 0x000000a5a865723e */ /* 0x010fe200000010ff */
[----:B------:R-:W-:Y:S01]  /*77d0*/  FMUL.FTZ R93, R132, R93 ;  /* 0x0000005d845d7220 */ /* 0x000fe20000410000 */
[----:B------:R-:W-:Y:S01]  /*77e0*/  F2FP.BF16.PACK_AB R103, R170, R167 ;  /* 0x000000a7aa67723e */ /* 0x000fe200000010ff */
[C---:B------:R-:W-:Y:S01]  /*77f0*/  HMMA.16816.F32.BF16 R88, R136.reuse, R106, R88 ;  /* 0x0000006a8858723c */ /* 0x040fe20000041858 */
[----:B------:R-:W1:Y:S02]  /*7800*/  LDSM.16.MT88.4 R104, [R135+0x900] ;  /* 0x000900008768783b */ /* 0x000e640000004200 */
[----:B------:R-:W-:Y:S01]  /*7810*/  MUFU.EX2 R158, R158 ;  /* 0x0000009e009e7308 */ /* 0x000fe20000000800 */
[C---:B------:R-:W-:Y:S02]  /*7820*/  FMUL.FTZ R94, R3.reuse, R94 ;  /* 0x0000005e035e7220 */ /* 0x040fe40000410000 */
[C---:B------:R-:W-:Y:S02]  /*7830*/  FMUL.FTZ R95, R3.reuse, R95 ;  /* 0x0000005f035f7220 */ /* 0x040fe40000410000 */
[C---:B------:R-:W-:Y:S04]  /*7840*/  FMUL.FTZ R96, R132.reuse, R96 ;  /* 0x0000006084607220 */ /* 0x040fe80000410000 */
[C---:B------:R-:W-:Y:S01]  /*7850*/  FMUL.FTZ R97, R132.reuse, R97 ;  /* 0x0000006184617220 */ /* 0x040fe20000410000 */
[C---:B-----5:R-:W-:Y:S01]  /*7860*/  HMMA.16816.F32.BF16 R92, R136.reuse, R108, R92 ;  /* 0x0000006c885c723c */ /* 0x060fe2000004185c */
[----:B------:R-:W2:Y:S02]  /*7870*/  MUFU.EX2 R177, R177 ;  /* 0x000000b100b17308 */ /* 0x000ea40000000800 */
[C---:B------:R-:W-:Y:S02]  /*7880*/  FMUL.FTZ R98, R3.reuse, R98 ;  /* 0x0000006203627220 */ /* 0x040fe40000410000 */
[C---:B------:R-:W-:Y:S02]  /*7890*/  FMUL.FTZ R99, R3.reuse, R99 ;  /* 0x0000006303637220 */ /* 0x040fe40000410000 */
[----:B------:R-:W-:Y:S02]  /*78a0*/  FFMA.FTZ R155, R3, R218, R155 ;  /* 0x000000da039b7223 */ /* 0x000fe4000001009b */
[----:B------:R-:W-:Y:S02]  /*78b0*/  FFMA.FTZ R153, R132, R217, R153 ;  /* 0x000000d984997223 */ /* 0x000fe40000010099 */
[----:B------:R-:W4:Y:S01]  /*78c0*/  MUFU.EX2 R156, R156 ;  /* 0x0000009c009c7308 */ /* 0x000f220000000800 */
[----:B------:R-:W-:Y:S01]  /*78d0*/  HMMA.16816.F32.BF16 R96, R136, R110, R96 ;  /* 0x0000006e8860723c */ /* 0x000fe20000041860 */
[----:B------:R-:W5:Y:S02]  /*78e0*/  LDSM.16.MT88.4 R108, [R135+0x2900] ;  /* 0x00290000876c783b */ /* 0x000f640000004200 */
[----:B------:R-:W-:Y:S01]  /*78f0*/  MOV R132, R2 ;  /* 0x0000000200847202 */ /* 0x000fe20000000f00 */
[----:B------:R-:W-:Y:S02]  /*7900*/  FADD.FTZ R150, R150, R153 ;  /* 0x0000009996967221 */ /* 0x000fe40000010000 */
[----:B------:R-:W-:Y:S02]  /*7910*/  FADD.FTZ R154, R154, R155 ;  /* 0x0000009b9a9a7221 */ /* 0x000fe40000010000 */
[C---:B------:R-:W-:Y:S01]  /*7920*/  HMMA.16816.F32.BF16 R4, R100.reuse, R112, R4 ;  /* 0x000000706404723c */ /* 0x040fe20000041804 */
[----:B------:R-:W-:Y:S04]  /*7930*/  LDSM.16.MT88.4 R136, [R184+UR4+0x3100] ;  /* 0x00310004b888783b */ /* 0x000fe80008004200 */
        /* <DEDUP_REMOVED lines=32> */
[C---:B-----5:R-:W-:Y:S08]  /*7b40*/  HMMA.16816.F32.BF16 R60, R100.reuse, R108, R60 ;  /* 0x0000006c643c723c */ /* 0x060ff0000004183c */
[C---:B------:R-:W-:Y:S01]  /*7b50*/  HMMA.16816.F32.BF16 R64, R100.reuse, R110, R64 ;  /* 0x0000006e6440723c */ /* 0x040fe20000041840 */
[----:B------:R-:W5:Y:S07]  /*7b60*/  LDSM.16.MT88.4 R108, [R135+0x4900] ;  /* 0x00490000876c783b */ /* 0x000f6e0000004200 */
[C---:B-1----:R-:W-:Y:S08]  /*7b70*/  HMMA.16816.F32.BF16 R68, R100.reuse, R104, R68 ;  /* 0x000000686444723c */ /* 0x042ff00000041844 */
[C---:B------:R-:W-:Y:S01]  /*7b80*/  HMMA.16816.F32.BF16 R72, R100.reuse, R106, R72 ;  /* 0x0000006a6448723c */ /* 0x040fe20000041848 */
[----:B------:R-:W1:Y:S07]  /*7b90*/  LDSM.16.MT88.4 R104, [R185+UR4+0x1100] ;  /* 0x00110004b968783b */ /* 0x000e6e0008004200 */
[C---:B------:R-:W-:Y:S08]  /*7ba0*/  HMMA.16816.F32.BF16 R76, R100.reuse, R112, R76 ;  /* 0x00000070644c723c */ /* 0x040ff0000004184c */
[C---:B------:R-:W-:Y:S01]  /*7bb0*/  HMMA.16816.F32.BF16 R80, R100.reuse, R114, R80 ;  /* 0x000000726450723c */ /* 0x040fe20000041850 */
[----:B------:R-:W1:Y:S07]  /*7bc0*/  LDSM.16.MT88.4 R112, [R133+0x1100] ;  /* 0x001100008570783b */ /* 0x000e6e0000004200 */
[C---:B------:R-:W-:Y:S08]  /*7bd0*/  HMMA.16816.F32.BF16 R84, R100.reuse, R116, R84 ;  /* 0x000000746454723c */ /* 0x040ff00000041854 */
[C---:B------:R-:W-:Y:S01]  /*7be0*/  HMMA.16816.F32.BF16 R88, R100.reuse, R118, R88 ;  /* 0x000000766458723c */ /* 0x040fe20000041858 */
[----:B------:R-:W2:Y:S07]  /*7bf0*/  LDSM.16.MT88.4 R116, [R135+0x1100] ;  /* 0x001100008774783b */ /* 0x000eae0000004200 */
[C---:B-----5:R-:W-:Y:S08]  /*7c00*/  HMMA.16816.F32.BF16 R92, R100.reuse, R108, R92 ;  /* 0x0000006c645c723c */ /* 0x060ff0000004185c */
[----:B------:R-:W-:Y:S01]  /*7c10*/  HMMA.16816.F32.BF16 R96, R100, R110, R96 ;  /* 0x0000006e6460723c */ /* 0x000fe20000041860 */
[----:B------:R-:W5:Y:S06]  /*7c20*/  LDSM.16.MT88.4 R108, [R135+0x3100] ;  /* 0x00310000876c783b */ /* 0x000f6c0000004200 */
[----:B---3--:R-:W-:Y:S01]  /*7c30*/  F2FP.BF16.PACK_AB R100, R180, R175 ;  /* 0x000000afb464723e */ /* 0x008fe200000010ff */
        /* <DEDUP_REMOVED lines=14> */
[C---:B------:R-:W-:Y:S08]  /*7d20*/  HMMA.16816.F32.BF16 R12, R100.reuse, R112, R12 ;  /* 0x00000070640c723c */ /* 0x040ff0000004180c */
[C---:B------:R-:W-:Y:S01]  /*7d30*/  HMMA.16816.F32.BF16 R16, R100.reuse, R114, R16 ;  /* 0x000000726410723c */ /* 0x040fe20000041810 */
[----:B------:R-:W3:Y:S07]  /*7d40*/  LDSM.16.MT88.4 R112, [R133+0x5100] ;  /* 0x005100008570783b */ /* 0x000eee0000004200 */
[C---:B------:R-:W-:Y:S08]  /*7d50*/  HMMA.16816.F32.BF16 R20, R100.reuse, R120, R20 ;  /* 0x000000786414723c */ /* 0x040ff00000041814 */
[C---:B------:R-:W-:Y:S01]  /*7d60*/  HMMA.16816.F32.BF16 R24, R100.reuse, R122, R24 ;  /* 0x0000007a6418723c */ /* 0x040fe20000041818 */
[----:B------:R-:W-:Y:S07]  /*7d70*/  LDSM.16.MT88.4 R120, [R135+0x1900] ;  /* 0x001900008778783b */ /* 0x000fee0000004200 */
[C---:B--2---:R-:W-:Y:S08]  /*7d80*/  HMMA.16816.F32.BF16 R28, R100.reuse, R116, R28 ;  /* 0x00000074641c723c */ /* 0x044ff0000004181c */
[C---:B------:R-:W-:Y:S01]  /*7d90*/  HMMA.16816.F32.BF16 R32, R100.reuse, R118, R32 ;  /* 0x000000766420723c */ /* 0x040fe20000041820 */
[----:B------:R-:W2:Y:S07]  /*7da0*/  LDSM.16.MT88.4 R116, [R184+UR4+0x5100] ;  /* 0x00510004b874783b */ /* 0x000eae0008004200 */
        /* <DEDUP_REMOVED lines=11> */
[C---:B-----5:R-:W-:Y:S04]  /*7e60*/  HMMA.16816.F32.BF16 R60, R100.reuse, R108, R60 ;  /* 0x0000006c643c723c */ /* 0x060fe8000004183c */
[----:B----4-:R-:W-:Y:S01]  /*7e70*/  F2FP.BF16.PACK_AB R139, R179, R156 ;  /* 0x0000009cb38b723e */ /* 0x010fe200000010ff */
[----:B------:R-:W-:Y:S02]  /*7e80*/  FADD.FTZ R158, R158, R173 ;  /* 0x000000ad9e9e7221 */ /* 0x000fe40000010000 */
[----:B------:R-:W-:Y:S01]  /*7e90*/  FADD.FTZ R160, R159, R160 ;  /* 0x000000a09fa07221 */ /* 0x000fe20000010000 */
[C---:B------:R-:W-:Y:S01]  /*7ea0*/  HMMA.16816.F32.BF16 R64, R100.reuse, R110, R64 ;  /* 0x0000006e6440723c */ /* 0x040fe20000041840 */
[----:B------:R-:W4:Y:S03]  /*7eb0*/  LDSM.16.MT88.4 R108, [R135+0x5100] ;  /* 0x00510000876c783b */ /* 0x000f260000004200 */
        /* <DEDUP_REMOVED lines=9> */
[C---:B------:R-:W-:Y:S01]  /*7f50*/  HMMA.16816.F32.BF16 R80, R100.reuse, R114, R80 ;  /* 0x000000726450723c */ /* 0x040fe20000041850 */
[----:B------:R-:W3:Y:S07]  /*7f60*/  LDSM.16.MT88.4 R112, [R184+UR4+0x1900] ;  /* 0x00190004b870783b */ /* 0x000eee0008004200 */
[C---:B--2---:R-:W-:Y:S08]  /*7f70*/  HMMA.16816.F32.BF16 R84, R100.reuse, R116, R84 ;  /* 0x000000746454723c */ /* 0x044ff00000041854 */
[C---:B------:R-:W-:Y:S08]  /*7f80*/  HMMA.16816.F32.BF16 R88, R100.reuse, R118, R88 ;  /* 0x000000766458723c */ /* 0x040ff00000041858 */
[C---:B----4-:R-:W-:Y:S08]  /*7f90*/  HMMA.16816.F32.BF16 R92, R100.reuse, R108, R92 ;  /* 0x0000006c645c723c */ /* 0x050ff0000004185c */
[----:B------:R-:W-:Y:S08]  /*7fa0*/  HMMA.16816.F32.BF16 R96, R100, R110, R96 ;  /* 0x0000006e6460723c */ /* 0x000ff00000041860 */
[C---:B------:R-:W-:Y:S01]  /*7fb0*/  HMMA.16816.F32.BF16 R128, R136.reuse, R124, R4 ;  /* 0x0000007c8880723c */ /* 0x040fe20000041804 */
[----:B------:R-:W2:Y:S07]  /*7fc0*/  LDSM.16.MT88.4 R4, [R184+UR4+0x3900] ;  /* 0x00390004b804783b */ /* 0x000eae0008004200 */
[C---:B------:R-:W-:Y:S01]  /*7fd0*/  HMMA.16816.F32.BF16 R124, R136.reuse, R126, R8 ;  /* 0x0000007e887c723c */ /* 0x040fe20000041808 */
[----:B------:R-:W4:Y:S07]  /*7fe0*/  LDSM.16.MT88.4 R8, [R135+0x3900] ;  /* 0x003900008708783b */ /* 0x000f2e0000004200 */
[C---:B-1----:R-:W-:Y:S07]  /*7ff0*/  HMMA.16816.F32.BF16 R100, R136.reuse, R104, R12 ;  /* 0x000000688864723c */ /* 0x042fee000004180c */
[----:B------:R-:W-:Y:S01]  /*8000*/  IADD3 R13, R219, -0x2, RZ ;  /* 0xfffffffedb0d7810 */ /* 0x000fe20007ffe0ff */
[C---:B------:R-:W-:Y:S03]  /*8010*/  HMMA.16816.F32.BF16 R104, R136.reuse, R106, R16 ;  /* 0x0000006a8868723c */ /* 0x040fe60000041810 */
[C---:B------:R-:W-:Y:S05]  /*8020*/  ISETP.GE.AND P0, PT, R13.reuse, R194, PT ;  /* 0x000000c20d00720c */ /* 0x040fea0003f06270 */
[C---:B---3--:R-:W-:Y:S08]  /*8030*/  HMMA.16816.F32.BF16 R108, R136.reuse, R112, R20 ;  /* 0x00000070886c723c */ /* 0x048ff00000041814 */
[C---:B------:R-:W-:Y:S04]  /*8040*/  HMMA.16816.F32.BF16 R112, R136.reuse, R114, R24 ;  /* 0x000000728870723c */ /* 0x040fe80000041818 */
[----:B------:R-:W-:Y:S01]  /*8050*/  @P0 SHF.R.S32.HI R16, RZ, 0x1f, R13 ;  /* 0x0000001fff100819 */ /* 0x000fe2000001140d */
[C---:B------:R-:W-:Y:S03]  /*8060*/  @P0 IMAD.WIDE.U32 R18, R13.reuse, c[0x0][0x1e0], RZ ;  /* 0x000078000d120a25 */ /* 0x040fe600078e00ff */
[C---:B------:R-:W-:Y:S04]  /*8070*/  HMMA.16816.F32.BF16 R116, R136.reuse, R120, R28 ;  /* 0x000000788874723c */ /* 0x040fe8000004181c */
[----:B------:R-:W-:Y:S01]  /*8080*/  @P0 SHF.L.U32 R24, R18, 0x6, RZ ;  /* 0x0000000612180819 */ /* 0x000fe200000006ff */
[----:B------:R-:W-:Y:S03]  /*8090*/  @P0 IMAD R16, R16, c[0x0][0x1e0], RZ ;  /* 0x0000780010100a24 */ /* 0x000fe600078e02ff */
[C---:B------:R-:W-:Y:S04]  /*80a0*/  HMMA.16816.F32.BF16 R120, R136.reuse, R122, R32 ;  /* 0x0000007a8878723c */ /* 0x040fe80000041820 */
[----:B------:R-:W-:Y:S02]  /*80b0*/  @P0 IMAD R16, R13, c[0x0][0x1e4], R16 ;  /* 0x000079000d100a24 */ /* 0x000fe400078e0210 */
[----:B------:R-:W1:Y:S02]  /*80c0*/  LDSM.16.MT88.4 R12, [R185+UR4+0x5900] ;  /* 0x00590004b90c783b */ /* 0x000e640008004200 */
[C---:B------:R-:W-:Y:S04]  /*80d0*/  HMMA.16816.F32.BF16 R36, R136.reuse, R140, R36 ;  /* 0x0000008c8824723c */ /* 0x040fe80000041824 */
[----:B------:R-:W-:Y:S02]  /*80e0*/  @P0 IADD3 R25, R19, R16, RZ ;  /* 0x0000001013190210 */ /* 0x000fe40007ffe0ff */
[----:B------:R-:W-:Y:S02]  /*80f0*/  @P0 IADD3 R16, P1, R24, R208, RZ ;  /* 0x000000d018100210 */ /* 0x000fe40007f3e0ff */
[C---:B------:R-:W-:Y:S04]  /*8100*/  HMMA.16816.F32.BF16 R40, R136.reuse, R142, R40 ;  /* 0x0000008e8828723c */ /* 0x040fe80000041828 */
[----:B------:R-:W-:Y:S04]  /*8110*/  @P0 SHF.L.U64.HI R25, R18, 0x6, R25 ;  /* 0x0000000612190819 */ /* 0x000fe80000010219 */
[C---:B------:R-:W-:Y:S08]  /*8120*/  HMMA.16816.F32.BF16 R44, R136.reuse, R144, R44 ;  /* 0x00000090882c723c */ /* 0x040ff0000004182c */
[C---:B------:R-:W-:Y:S08]  /*8130*/  HMMA.16816.F32.BF16 R48, R136.reuse, R146, R48 ;  /* 0x000000928830723c */ /* 0x040ff00000041830 */
[C---:B--2---:R-:W-:Y:S07]  /*8140*/  HMMA.16816.F32.BF16 R52, R136.reuse, R4, R52 ;  /* 0x000000048834723c */ /* 0x044fee0000041834 */
[C---:B------:R-:W-:Y:S01]  /*8150*/  @P0 IADD3.X R5, R25.reuse, R213, RZ, P1, !PT ;  /* 0x000000d519050210 */ /* 0x040fe20000ffe4ff */
[C---:B------:R-:W-:Y:S04]  /*8160*/  HMMA.16816.F32.BF16 R56, R136.reuse, R6, R56 ;  /* 0x000000068838723c */ /* 0x040fe80000041838 */
[C---:B------:R-:W-:Y:S04]  /*8170*/  @P0 LEA R20, P1, R16.reuse, c[0x0][0x1c8], 0x1 ;  /* 0x0000720010140a11 */ /* 0x040fe800078208ff */
[C---:B----4-:R-:W-:Y:S04]  /*8180*/  HMMA.16816.F32.BF16 R60, R136.reuse, R8, R60 ;  /* 0x00000008883c723c */ /* 0x050fe8000004183c */
[----:B------:R-:W-:Y:S02]  /*8190*/  @P0 LEA.HI.X R21, R16, c[0x0][0x1cc], R5, 0x1, P1 ;  /* 0x0000730010150a11 */ /* 0x000fe400008f0c05 */
[----:B------:R-:W2:Y:S01]  /*81a0*/  LDSM.16.MT88.4 R16, [R133+0x5900] ;  /* 0x005900008510783b */ /* 0x000ea20000004200 */
[----:B------:R-:W-:Y:S01]  /*81b0*/  @P0 IADD3 R4, P1, R24, R225, RZ ;  /* 0x000000e118040210 */ /* 0x000fe20007f3e0ff */
[C---:B------:R-:W-:Y:S04]  /*81c0*/  HMMA.16816.F32.BF16 R64, R136.reuse, R10, R64 ;  /* 0x0000000a8840723c */ /* 0x040fe80000041840 */
[C---:B------:R-:W-:Y:S02]  /*81d0*/  @P0 IADD3.X R5, R25.reuse, R224, RZ, P1, !PT ;  /* 0x000000e019050210 */ /* 0x040fe40000ffe4ff */
        /* <DEDUP_REMOVED lines=41> */
[C---:B------:R-:W-:Y:S02]  /*8470*/  ISETP.GT.AND P0, PT, R219.reuse, R230, PT ;  /* 0x000000e6db00720c */ /* 0x040fe40003f04270 */
[----:B------:R-:W-:Y:S05]  /*8480*/  IADD3 R219, R219, -0x1, RZ ;  /* 0xffffffffdbdb7810 */ /* 0x000fea0007ffe0ff */
[----:B------:R-:W0:Y:S01]  /*8490*/  LDGDEPBAR ;  /* 0x00000000000079af */ /* 0x000e220000000000 */
[----:B-1----:R-:W-:Y:S05]  /*84a0*/  MOV R3, R0 ;  /* 0x0000000000037202 */ /* 0x002fea0000000f00 */
[----:B------:R-:W-:-:S05]  /*84b0*/  @P0 BRA `(.L_x_2221) ;  /* 0xffffcb6000000947 */ /* 0x000fca000383ffff */
.L_x_2212:
        /* <DEDUP_REMOVED lines=18> */
.L_x_2223:
[----:B------:R-:W-:-:S04]  /*85e0*/  MOV R3, c[0x0][0x32c] ;  /* 0x0000cb0000037a02 */ /* 0x000fc80000000f00 */
[----:B------:R-:W-:-:S13]  /*85f0*/  ISETP.NE.AND P0, PT, R3, 0x1, PT ;  /* 0x000000010300780c */ /* 0x000fda0003f05270 */
[----:B------:R-:W-:-:S05]  /*8600*/  @P0 IMAD.HI.U32 R3, R5, c[0x0][0x330], RZ ;  /* 0x0000cc0005030a27 */ /* 0x000fca00078e00ff */
[----:B------:R-:W-:-:S05]  /*8610*/  @P0 SHF.R.U32.HI R5, RZ, c[0x0][0x334], R3 ;  /* 0x0000cd00ff050a19 */ /* 0x000fca0000011603 */
.L_x_2224:
[----:B------:R-:W-:-:S05]  /*8620*/  IMAD R5, R5, c[0x0][0x32c], RZ ;  /* 0x0000cb0005057a24 */ /* 0x000fca00078e02ff */
[----:B------:R-:W-:-:S04]  /*8630*/  IMNMX R4, R4, R5, !PT ;  /* 0x0000000504047217 */ /* 0x000fc80007800200 */
.L_x_2222:
        /* <DEDUP_REMOVED lines=21> */
.L_x_2226:
[----:B------:R-:W-:Y:S04]  /*8790*/  DEPBAR.LE SB0, 0x2 ;  /* 0x000080800000791a */ /* 0x000fe80000000000 */
[----:B------:R-:W-:Y:S01]  /*87a0*/  BAR.SYNC.DEFER_BLOCKING 0x0 ;  /* 0x0000000000007b1d */ /* 0x000fe20000010000 */
[----:B------:R-:W-:Y:S01]  /*87b0*/  UIMAD UR4, UR5, 0x6000, URZ ;  /* 0x00006000050478a4 */ /* 0x000fe2000f8e023f */
[----:B------:R-:W-:Y:S01]  /*87c0*/  ISETP.GE.AND P0, PT, R194, R221, PT ;  /* 0x000000ddc200720c */ /* 0x000fe20003f06270 */
[----:B------:R-:W-:Y:S01]  /*87d0*/  UIADD3 UR7, UR5, 0x1, URZ ;  /* 0x0000000105077890 */ /* 0x000fe2000fffe03f */
[----:B------:R-:W-:Y:S01]  /*87e0*/  IADD3 R219, R221, -0x1, RZ ;  /* 0xffffffffdddb7810 */ /* 0x000fe20007ffe0ff */
[----:B------:R-:W-:Y:S04]  /*87f0*/  UISETP.GE.AND UP0, UPT, UR5, 0x1, UPT ;  /* 0x000000010500788c */ /* 0x000fe8000bf06270 */
[----:B------:R-:W-:Y:S06]  /*8800*/  USEL UR5, UR7, URZ, !UP0 ;  /* 0x0000003f07057287 */ /* 0x000fec000c000000 */
[----:B------:R-:W-:Y:S01]  /*8810*/  @!P0 SHF.R.S32.HI R153, RZ, 0x1f, R219 ;  /* 0x0000001fff998819 */ /* 0x000fe200000114db */
[----:B------:R-:W-:Y:S04]  /*8820*/  @!P0 IMAD.WIDE.U32 R4, R219, c[0x0][0x208], RZ ;  /* 0x00008200db048a25 */ /* 0x000fe800078e00ff */
[----:B------:R-:W-:Y:S01]  /*8830*/  @!P0 IMAD R153, R153, c[0x0][0x208], RZ ;  /* 0x0000820099998a24 */ /* 0x000fe200078e02ff */
[----:B------:R-:W-:Y:S01]  /*8840*/  @!P0 SHF.L.U32 R0, R4, 0x6, RZ ;  /* 0x0000000604008819 */ /* 0x000fe200000006ff */
[----:B------:R-:W-:Y:S01]  /*8850*/  @!P0 IMAD R171, R216, 0x6000, R215 ;  /* 0x00006000d8ab8824 */ /* 0x000fe200078e02d7 */
[----:B------:R-:W-:Y:S01]  /*8860*/  LDSM.16.M88.4 R32, [R192] ;  /* 0x00000000c020783b */ /* 0x000fe20000000200 */
[----:B------:R-:W-:Y:S05]  /*8870*/  @!P0 IMAD R153, R219, c[0x0][0x20c], R153 ;  /* 0x00008300db998a24 */ /* 0x000fea00078e0299 */
[----:B------:R-:W-:Y:S02]  /*8880*/  @!P0 IADD3 R153, R5, R153, RZ ;  /* 0x0000009905998210 */ /* 0x000fe40007ffe0ff */
[----:B------:R-:W1:Y:S01]  /*8890*/  LDSM.16.M88.4 R8, [R190+UR4+0xc100] ;  /* 0x00c10004be08783b */ /* 0x000e620008000200 */
[----:B------:R-:W-:Y:S02]  /*88a0*/  @!P0 IADD3 R5, P1, R0, R206, RZ ;  /* 0x000000ce00058210 */ /* 0x000fe40007f3e0ff */
[----:B------:R-:W-:Y:S04]  /*88b0*/  @!P0 SHF.L.U64.HI R153, R4, 0x6, R153 ;  /* 0x0000000604998819 */ /* 0x000fe80000010299 */
[----:B------:R-:W-:Y:S01]  /*88c0*/  @!P0 IADD3.X R2, R153, R211, RZ, P1, !PT ;  /* 0x000000d399028210 */ /* 0x000fe20000ffe4ff */
[----:B------:R-:W2:Y:S01]  /*88d0*/  LDSM.16.M88.4 R16, [R190+UR4+0xc900] ;  /* 0x00c90004be10783b */ /* 0x000ea20008000200 */
[C---:B------:R-:W-:Y:S04]  /*88e0*/  @!P0 LEA R160, P1, R5.reuse, c[0x0][0x1f8], 0x1 ;  /* 0x00007e0005a08a11 */ /* 0x040fe800078208ff */
[----:B------:R-:W-:Y:S02]  /*88f0*/  @!P0 LEA.HI.X R161, R5, c[0x0][0x1fc], R2, 0x1, P1 ;  /* 0x00007f0005a18a11 */ /* 0x000fe400008f0c02 */
[----:B------:R-:W-:Y:S01]  /*8900*/  IADD3 R2, R190, UR4, RZ ;  /* 0x00000004be027c10 */ /* 0x000fe2000fffe0ff */
[----:B------:R-:W3:Y:S01]  /*8910*/  LDSM.16.M88.4 R24, [R190+UR4+0xd100] ;  /* 0x00d10004be18783b */ /* 0x000ee20008000200 */
[----:B------:R-:W-:Y:S02]  /*8920*/  @!P0 IADD3 R12, P1, R0, R183, RZ ;  /* 0x000000b7000c8210 */ /* 0x000fe40007f3e0ff */
[----:B------:R-:W-:Y:S02]  /*8930*/  IADD3 R135, R191, R2, RZ ;  /* 0x00000002bf877210 */ /* 0x000fe40007ffe0ff */
[C---:B------:R-:W-:Y:S02]  /*8940*/  @!P0 IADD3.X R13, R153.reuse, R182, RZ, P1, !PT ;  /* 0x000000b6990d8210 */ /* 0x040fe40000ffe4ff */
[----:B------:R-:W-:Y:S01]  /*8950*/  IADD3 R172, R134, R135, RZ ;  /* 0x0000008786ac7210 */ /* 0x000fe20007ffe0ff */
[----:B------:R-:W4:Y:S01]  /*8960*/  LDSM.16.M88.4 R136, [R190+UR4+0xd900] ;  /* 0x00d90004be88783b */ /* 0x000f220008000200 */
[C---:B------:R-:W-:Y:S04]  /*8970*/  @!P0 LEA R164, P1, R12.reuse, c[0x0][0x1f8], 0x1 ;  /* 0x00007e000ca48a11 */ /* 0x040fe800078208ff */
[----:B------:R-:W-:Y:S02]  /*8980*/  @!P0 LEA.HI.X R165, R12, c[0x0][0x1fc], R13, 0x1, P1 ;  /* 0x00007f000ca58a11 */ /* 0x000fe400008f0c0d */
[----:B------:R-:W-:Y:S01]  /*8990*/  @!P0 IADD3 R21, P1, R0, R181, RZ ;  /* 0x000000b500158210 */ /* 0x000fe20007f3e0ff */
[----:B------:R-:W-:Y:S03]  /*89a0*/  LDSM.16.M88.4 R140, [R188] ;  /* 0x00000000bc8c783b */ /* 0x000fe60000000200 */
[----:B------:R-:W-:Y:S02]  /*89b0*/  @!P0 IADD3.X R20, R153, R180, RZ, P1, !PT ;  /* 0x000000b499148210 */ /* 0x000fe40000ffe4ff */
[C---:B------:R-:W-:Y:S01]  /*89c0*/  @!P0 LEA R166, P1, R21.reuse, c[0x0][0x1f8], 0x1 ;  /* 0x00007e0015a68a11 */ /* 0x040fe200078208ff */
[C---:B-1----:R-:W-:Y:S02]  /*89d0*/  HMMA.16816.F32.BF16 R4, R32.reuse, R8, RZ ;  /* 0x000000082004723c */ /* 0x042fe400000418ff */
[----:B------:R-:W1:Y:S01]  /*89e0*/  LDSM.16.M88.4 R144, [R135+0xc100] ;  /* 0x00c100008790783b */ /* 0x000e620000000200 */
[----:B------:R-:W-:Y:S02]  /*89f0*/  @!P0 LEA.HI.X R167, R21, c[0x0][0x1fc], R20, 0x1, P1 ;  /* 0x00007f0015a78a11 */ /* 0x000fe400008f0c14 */
[----:B------:R-:W-:Y:S03]  /*8a00*/  @!P0 IADD3 R0, P1, R199, R0, RZ ;  /* 0x00000000c7008210 */ /* 0x000fe60007f3e0ff */
[C---:B------:R-:W-:Y:S02]  /*8a10*/  HMMA.16816.F32.BF16 R8, R32.reuse, R10, RZ ;  /* 0x0000000a2008723c */ /* 0x040fe400000418ff */
[----:B------:R-:W5:Y:S02]  /*8a20*/  LDSM.16.M88.4 R148, [R135+0xc900] ;  /* 0x00c900008794783b */ /* 0x000f640000000200 */
[----:B------:R-:W-:Y:S02]  /*8a30*/  @!P0 IADD3.X R153, R198, R153, RZ, P1, !PT ;  /* 0x00000099c6998210 */ /* 0x000fe40000ffe4ff */
[----:B------:R-:W-:Y:S02]  /*8a40*/  @!P0 IADD3 R28, P1, R0, R206, RZ ;  /* 0x000000ce001c8210 */ /* 0x000fe40007f3e0ff */
[C---:B--2---:R-:W-:Y:S04]  /*8a50*/  HMMA.16816.F32.BF16 R12, R32.reuse, R16, RZ ;  /* 0x00000010200c723c */ /* 0x044fe800000418ff */
[C---:B------:R-:W-:Y:S02]  /*8a60*/  @!P0 IADD3.X R29, R153.reuse, R211, RZ, P1, !PT ;  /* 0x000000d3991d8210 */ /* 0x040fe40000ffe4ff */
[C---:B------:R-:W-:Y:S02]  /*8a70*/  @!P0 LEA R168, P1, R28.reuse, c[0x0][0x1f8], 0x1 ;  /* 0x00007e001ca88a11 */ /* 0x040fe400078208ff */
[C---:B------:R-:W-:Y:S04]  /*8a80*/  HMMA.16816.F32.BF16 R16, R32.reuse, R18, RZ ;  /* 0x000000122010723c */ /* 0x040fe800000418ff */
[----:B------:R-:W-:Y:S02]  /*8a90*/  @!P0 LEA.HI.X R169, R28, c[0x0][0x1fc], R29, 0x1, P1 ;  /* 0x00007f001ca98a11 */ /* 0x000fe400008f0c1d */
[C---:B------:R-:W-:Y:S02]  /*8aa0*/  @!P0 IADD3 R155, P1, R0.reuse, R183, RZ ;  /* 0x000000b7009b8210 */ /* 0x040fe40007f3e0ff */
[C---:B---3--:R-:W-:Y:S04]  /*8ab0*/  HMMA.16816.F32.BF16 R20, R32.reuse, R24, RZ ;  /* 0x000000182014723c */ /* 0x048fe800000418ff */
[----:B------:R-:W-:Y:S02]  /*8ac0*/  @!P0 IADD3.X R132, R153, R182, RZ, P1, !PT ;  /* 0x000000b699848210 */ /* 0x000fe40000ffe4ff */
[C---:B------:R-:W-:Y:S02]  /*8ad0*/  @!P0 LEA R174, P1, R155.reuse, c[0x0][0x1f8], 0x1 ;  /* 0x00007e009bae8a11 */ /* 0x040fe400078208ff */
[C---:B------:R-:W-:Y:S04]  /*8ae0*/  HMMA.16816.F32.BF16 R24, R32.reuse, R26, RZ ;  /* 0x0000001a2018723c */ /* 0x040fe800000418ff */
[----:B------:R-:W-:Y:S02]  /*8af0*/  @!P0 LEA.HI.X R175, R155, c[0x0][0x1fc], R132, 0x1, P1 ;  /* 0x00007f009baf8a11 */ /* 0x000fe400008f0c84 */
[----:B------:R-:W-:Y:S02]  /*8b00*/  @!P0 IADD3 R0, P1, R0, R181, RZ ;  /* 0x000000b500008210 */ /* 0x000fe40007f3e0ff */
[C---:B----4-:R-:W-:Y:S04]  /*8b10*/  HMMA.16816.F32.BF16 R28, R32.reuse, R136, RZ ;  /* 0x00000088201c723c */ /* 0x050fe800000418ff */
[----:B------:R-:W-:Y:S02]  /*8b20*/  @!P0 IADD3.X R153, R153, R180, RZ, P1, !PT ;  /* 0x000000b499998210 */ /* 0x000fe40000ffe4ff */
[C---:B------:R-:W-:Y:S02]  /*8b30*/  @!P0 LEA R222, P1, R0.reuse, c[0x0][0x1f8], 0x1 ;  /* 0x00007e0000de8a11 */ /* 0x040fe400078208ff */
[----:B------:R-:W-:Y:S01]  /*8b40*/  HMMA.16816.F32.BF16 R32, R32, R138, RZ ;  /* 0x0000008a2020723c */ /* 0x000fe200000418ff */
[----:B------:R-:W2:Y:S03]  /*8b50*/  LDSM.16.M88.4 R136, [R135+0xd100] ;  /* 0x00d100008788783b */ /* 0x000ea60000000200 */
[----:B------:R-:W-:Y:S02]  /*8b60*/  @!P0 LEA.HI.X R223, R0, c[0x0][0x1fc], R153, 0x1, P1 ;  /* 0x00007f0000df8a11 */ /* 0x000fe400008f0c99 */
[-C--:B------:R-:W-:Y:S02]  /*8b70*/  IADD3 R0, R134, R2.reuse, RZ ;  /* 0x0000000286007210 */ /* 0x080fe40007ffe0ff */
[C---:B-1----:R-:W-:Y:S01]  /*8b80*/  HMMA.16816.F32.BF16 R4, R140.reuse, R144, R4 ;  /* 0x000000908c04723c */ /* 0x042fe20000041804 */
[----:B------:R-:W1:Y:S04]  /*8b90*/  LDSM.16.M88.4 R152, [R135+0xd900] ;  /* 0x00d900008798783b */ /* 0x000e680000000200 */
[----:B------:R-:W-:Y:S03]  /*8ba0*/  IADD3 R2, R191, R2, R134 ;  /* 0x00000002bf027210 */ /* 0x000fe60007ffe086 */
[C---:B------:R-:W-:Y:S01]  /*8bb0*/  HMMA.16816.F32.BF16 R8, R140.reuse, R146, R8 ;  /* 0x000000928c08723c */ /* 0x040fe20000041808 */
[----:B------:R-:W-:Y:S01]  /*8bc0*/  @!PT LDS RZ, [RZ] ;  /* 0x00000000fffff984 */ /* 0x000fe20000000800 */
[----:B------:R-:W-:Y:S01]  /*8bd0*/  @!PT LDS RZ, [RZ] ;  /* 0x00000000fffff984 */ /* 0x000fe20000000800 */
[----:B------:R-:W-:Y:S01]  /*8be0*/  @!PT LDS RZ, [RZ] ;  /* 0x00000000fffff984 */ /* 0x000fe20000000800 */
[----:B------:R3:W-:Y:S07]  /*8bf0*/  @!P0 LDGSTS.E.BYPASS.LTC128B.128 [R171], [R160.64], !P5 ;  /* 0x00000000a0ab8fae */ /* 0x0007ee000e901d48 */
        /* <DEDUP_REMOVED lines=9> */
[----:B------:R2:W-:Y:S07]  /*8c90*/  @!P0 LDGSTS.E.BYPASS.LTC128B.128 [R171+0x5000], [R222.64], !P6 ;  /* 0x05000000deab8fae */ /* 0x0005ee000f101d48 */
[----:B------:R-:W-:Y:S01]  /*8ca0*/  HMMA.16816.F32.BF16 R32, R140, R154, R32 ;  /* 0x0000009a8c20723c */ /* 0x000fe20000041820 */
[----:B------:R-:W-:Y:S08]  /*8cb0*/  LDSM.16.M88.4 R144, [R187] ;  /* 0x00000000bb90783b */ /* 0x000ff00000000200 */
[----:B------:R-:W1:Y:S08]  /*8cc0*/  LDSM.16.M88.4 R156, [R0+0xc100] ;  /* 0x00c10000009c783b */ /* 0x000e700000000200 */
[----:B---3--:R-:W3:Y:S08]  /*8cd0*/  LDSM.16.M88.4 R160, [R0+0xc900] ;  /* 0x00c9000000a0783b */ /* 0x008ef00000000200 */
[----:B------:R-:W5:Y:S08]  /*8ce0*/  LDSM.16.M88.4 R148, [R0+0xd100] ;  /* 0x00d100000094783b */ /* 0x000f700000000200 */
[----:B------:R-:W0:Y:S08]  /*8cf0*/  LDGDEPBAR ;  /* 0x00000000000079af */ /* 0x000e300000000000 */
[----:B----4-:R-:W4:Y:S01]  /*8d00*/  LDSM.16.M88.4 R164, [R0+0xd900] ;  /* 0x00d9000000a4783b */ /* 0x010f220000000200 */
[C---:B-1----:R-:W-:Y:S07]  /*8d10*/  HMMA.16816.F32.BF16 R4, R144.reuse, R156, R4 ;  /* 0x0000009c9004723c */ /* 0x042fee0000041804 */
[----:B------:R-:W-:Y:S01]  /*8d20*/  LDSM.16.M88.4 R136, [R186] ;  /* 0x00000000ba88783b */ /* 0x000fe20000000200 */
[C---:B------:R-:W-:Y:S07]  /*8d30*/  HMMA.16816.F32.BF16 R8, R144.reuse, R158, R8 ;  /* 0x0000009e9008723c */ /* 0x040fee0000041808 */
[----:B--2---:R-:W1:Y:S01]  /*8d40*/  LDSM.16.M88.4 R168, [R172+0xc100] ;  /* 0x00c10000aca8783b */ /* 0x004e620000000200 */
[C---:B---3--:R-:W-:Y:S07]  /*8d50*/  HMMA.16816.F32.BF16 R12, R144.reuse, R160, R12 ;  /* 0x000000a0900c723c */ /* 0x048fee000004180c */
[----:B------:R-:W2:Y:S01]  /*8d60*/  LDSM.16.M88.4 R140, [R172+0xc900] ;  /* 0x00c90000ac8c783b */ /* 0x000ea20000000200 */
[C---:B------:R-:W-:Y:S07]  /*8d70*/  HMMA.16816.F32.BF16 R16, R144.reuse, R162, R16 ;  /* 0x000000a29010723c */ /* 0x040fee0000041810 */
[----:B------:R-:W3:Y:S01]  /*8d80*/  LDSM.16.M88.4 R152, [R172+0xd100] ;  /* 0x00d10000ac98783b */ /* 0x000ee20000000200 */
[C---:B-----5:R-:W-:Y:S07]  /*8d90*/  HMMA.16816.F32.BF16 R20, R144.reuse, R148, R20 ;  /* 0x000000949014723c */ /* 0x060fee0000041814 */
[----:B------:R-:W5:Y:S01]  /*8da0*/  LDSM.16.M88.4 R156, [R172+0xd900] ;  /* 0x00d90000ac9c783b */ /* 0x000f620000000200 */
[C---:B------:R-:W-:Y:S07]  /*8db0*/  HMMA.16816.F32.BF16 R24, R144.reuse, R150, R24 ;  /* 0x000000969018723c */ /* 0x040fee0000041818 */
[----:B------:R-:W-:Y:S01]  /*8dc0*/  LDSM.16.M88.4 R148, [R190+UR4+0xe100] ;  /* 0x00e10004be94783b */ /* 0x000fe20008000200 */
[C---:B----4-:R-:W-:Y:S07]  /*8dd0*/  HMMA.16816.F32.BF16 R28, R144.reuse, R164, R28 ;  /* 0x000000a4901c723c */ /* 0x050fee000004181c */
[----:B------:R-:W-:Y:S01]  /*8de0*/  LDSM.16.M88.4 R160, [R190+UR4+0xe900] ;  /* 0x00e90004bea0783b */ /* 0x000fe20008000200 */
[----:B------:R-:W-:Y:S07]  /*8df0*/  HMMA.16816.F32.BF16 R32, R144, R166, R32 ;  /* 0x000000a69020723c */ /* 0x000fee0000041820 */
[----:B------:R-:W4:Y:S01]  /*8e00*/  LDSM.16.M88.4 R144, [R192+0x4000] ;  /* 0x00400000c090783b */ /* 0x000f220000000200 */
[C---:B-1----:R-:W-:Y:S07]  /*8e10*/  HMMA.16816.F32.BF16 R4, R136.reuse, R168, R4 ;  /* 0x000000a88804723c */ /* 0x042fee0000041804 */
[----:B------:R-:W-:Y:S01]  /*8e20*/  LDSM.16.M88.4 R164, [R188+0x4000] ;  /* 0x00400000bca4783b */ /* 0x000fe20000000200 */
[C---:B------:R-:W-:Y:S07]  /*8e30*/  HMMA.16816.F32.BF16 R8, R136.reuse, R170, R8 ;  /* 0x000000aa8808723c */ /* 0x040fee0000041808 */
[----:B------:R-:W-:Y:S01]  /*8e40*/  LDSM.16.M88.4 R168, [R135+0xe100] ;  /* 0x00e1000087a8783b */ /* 0x000fe20000000200 */
[C---:B--2---:R-:W-:Y:S08]  /*8e50*/  HMMA.16816.F32.BF16 R12, R136.reuse, R140, R12 ;  /* 0x0000008c880c723c */ /* 0x044ff0000004180c */
[C---:B------:R-:W-:Y:S01]  /*8e60*/  HMMA.16816.F32.BF16 R16, R136.reuse, R142, R16 ;  /* 0x0000008e8810723c */ /* 0x040fe20000041810 */
[----:B------:R-:W1:Y:S07]  /*8e70*/  LDSM.16.M88.4 R140, [R190+UR4+0xf100] ;  /* 0x00f10004be8c783b */ /* 0x000e6e0008000200 */
[C---:B---3--:R-:W-:Y:S08]  /*8e80*/  HMMA.16816.F32.BF16 R20, R136.reuse, R152, R20 ;  /* 0x000000988814723c */ /* 0x048ff00000041814 */
[C---:B------:R-:W-:Y:S01]  /*8e90*/  HMMA.16816.F32.BF16 R24, R136.reuse, R154, R24 ;  /* 0x0000009a8818723c */ /* 0x040fe20000041818 */
[----:B------:R-:W2:Y:S07]  /*8ea0*/  LDSM.16.M88.4 R152, [R190+UR4+0xf900] ;  /* 0x00f90004be98783b */ /* 0x000eae0008000200 */
[C---:B-----5:R-:W-:Y:S08]  /*8eb0*/  HMMA.16816.F32.BF16 R28, R136.reuse, R156, R28 ;  /* 0x0000009c881c723c */ /* 0x060ff0000004181c */
        /* <DEDUP_REMOVED lines=76> */
[C---:B------:R-:W-:Y:S08]  /*9380*/  HMMA.16816.F32.BF16 R24, R144.reuse, R150, R24 ;  /* 0x000000969018723c */ /* 0x040ff00000041818 */
[C---:B------:R-:W-:Y:S08]  /*9390*/  HMMA.16816.F32.BF16 R28, R144.reuse, R152, R28 ;  /* 0x00000098901c723c */ /* 0x040ff0000004181c */
[----:B------:R-:W-:Y:S01]  /*93a0*/  HMMA.16816.F32.BF16 R32, R144, R154, R32 ;  /* 0x0000009a9020723c */ /* 0x000fe20000041820 */
[----:B------:R-:W3:Y:S07]  /*93b0*/  LDSM.16.M88.4 R144, [R2+0x10900] ;  /* 0x010900000290783b */ /* 0x000eee0000000200 */
[C---:B-----5:R-:W-:Y:S08]  /*93c0*/  HMMA.16816.F32.BF16 R4, R160.reuse, R164, R4 ;  /* 0x000000a4a004723c */ /* 0x060ff00000041804 */
[C---:B------:R-:W-:Y:S08]  /*93d0*/  HMMA.16816.F32.BF16 R8, R160.reuse, R166, R8 ;  /* 0x000000a6a008723c */ /* 0x040ff00000041808 */
[C---:B----4-:R-:W-:Y:S08]  /*93e0*/  HMMA.16816.F32.BF16 R12, R160.reuse, R140, R12 ;  /* 0x0000008ca00c723c */ /* 0x050ff0000004180c */
[C---:B------:R-:W-:Y:S01]  /*93f0*/  HMMA.16816.F32.BF16 R16, R160.reuse, R142, R16 ;  /* 0x0000008ea010723c */ /* 0x040fe20000041810 */
[----:B------:R-:W4:Y:S07]  /*9400*/  LDSM.16.M88.4 R140, [R2+0x11100] ;  /* 0x01110000028c783b */ /* 0x000f2e0000000200 */
[C---:B-1----:R-:W-:Y:S08]  /*9410*/  HMMA.16816.F32.BF16 R20, R160.reuse, R156, R20 ;  /* 0x0000009ca014723c */ /* 0x042ff00000041814 */
[C---:B------:R-:W-:Y:S08]  /*9420*/  HMMA.16816.F32.BF16 R24, R160.reuse, R158, R24 ;  /* 0x0000009ea018723c */ /* 0x040ff00000041818 */
[C---:B--2---:R-:W-:Y:S08]  /*9430*/  HMMA.16816.F32.BF16 R28, R160.reuse, R136, R28 ;  /* 0x00000088a01c723c */ /* 0x044ff0000004181c */
[----:B------:R-:W-:Y:S01]  /*9440*/  HMMA.16816.F32.BF16 R32, R160, R138, R32 ;  /* 0x0000008aa020723c */ /* 0x000fe20000041820 */
[----:B------:R1:W2:Y:S01]  /*9450*/  LDSM.16.M88.4 R136, [R2+0x11900] ;  /* 0x011900000288783b */ /* 0x0002a20000000200 */
[----:B------:R-:W-:Y:S06]  /*9460*/  DEPBAR.LE SB0, 0x2 ;  /* 0x000080800000791a */ /* 0x000fec0000000000 */
[C---:B------:R-:W-:Y:S01]  /*9470*/  HMMA.16816.F32.BF16 R4, R168.reuse, R172, R4 ;  /* 0x000000aca804723c */ /* 0x040fe20000041804 */
[----:B------:R-:W-:Y:S07]  /*9480*/  BAR.SYNC.DEFER_BLOCKING 0x0 ;  /* 0x0000000000007b1d */ /* 0x000fee0000010000 */
[C---:B------:R-:W-:Y:S08]  /*9490*/  HMMA.16816.F32.BF16 R8, R168.reuse, R174, R8 ;  /* 0x000000aea808723c */ /* 0x040ff00000041808 */
[C---:B---3--:R-:W-:Y:S08]  /*94a0*/  HMMA.16816.F32.BF16 R12, R168.reuse, R144, R12 ;  /* 0x00000090a80c723c */ /* 0x048ff0000004180c */
[C---:B------:R-:W-:Y:S01]  /*94b0*/  HMMA.16816.F32.BF16 R16, R168.reuse, R146, R16 ;  /* 0x00000092a810723c */ /* 0x040fe20000041810 */
[----:B------:R-:W-:Y:S03]  /*94c0*/  LDSM.16.MT88.4 R148, [R185+UR4+0x2900] ;  /* 0x00290004b994783b */ /* 0x000fe60008004200 */
[----:B------:R-:W-:Y:S02]  /*94d0*/  FMNMX.FTZ R0, R4, R133, !PT ;  /* 0x0000008504007209 */ /* 0x000fe40007810000 */
[----:B------:R-:W-:Y:S02]  /*94e0*/  FMNMX.FTZ R132, R6, R3, !PT ;  /* 0x0000000306847209 */ /* 0x000fe40007810000 */
[C---:B----4-:R-:W-:Y:S04]  /*94f0*/  HMMA.16816.F32.BF16 R20, R168.reuse, R140, R20 ;  /* 0x0000008ca814723c */ /* 0x050fe80000041814 */
[----:B------:R-:W-:Y:S03]  /*9500*/  FMNMX.FTZ R135, R5, R0, !PT ;  /* 0x0000000005877209 */ /* 0x000fe60007810000 */
[----:B------:R-:W-:Y:S01]  /*9510*/  FMNMX.FTZ R141, R7, R132, !PT ;  /* 0x00000084078d7209 */ /* 0x000fe20007810000 */
[C---:B------:R-:W-:Y:S04]  /*9520*/  HMMA.16816.F32.BF16 R24, R168.reuse, R142, R24 ;  /* 0x0000008ea818723c */ /* 0x040fe80000041818 */
[----:B------:R-:W-:Y:S02]  /*9530*/  FMNMX.FTZ R0, R8, R135, !PT ;  /* 0x0000008708007209 */ /* 0x000fe40007810000 */
[----:B-1----:R-:W-:Y:S02]  /*9540*/  FMNMX.FTZ R2, R10, R141, !PT ;  /* 0x0000008d0a027209 */ /* 0x002fe40007810000 */
        /* <DEDUP_REMOVED lines=34> */
[----:B-1----:R-:W-:Y:S07]  /*9770*/  FMNMX.FTZ R2, R137, R2, !PT ;  /* 0x0000000289027209 */ /* 0x002fee0007810000 */
[----:B------:R-:W1:Y:S01]  /*9780*/  LDSM.16.MT88.4 R136, [R185+UR4+0x100] ;  /* 0x00010004b988783b */ /* 0x000e620008004200 */
[C---:B------:R-:W-:Y:S02]  /*9790*/  FADD.FTZ R133, -R2.reuse, R133 ;  /* 0x0000008502857221 */ /* 0x040fe40000010100 */
[----:B------:R-:W-:Y:S01]  /*97a0*/  FMUL.FTZ R165, R2, c[0x0][0x2d0] ;  /* 0x0000b40002a57a20 */ /* 0x000fe20000410000 */
[----:B--2---:R-:W-:Y:S01]  /*97b0*/  FMNMX.FTZ R0, R135, R0, !PT ;  /* 0x0000000087007209 */ /* 0x004fe20007810000 */
[----:B------:R-:W-:Y:S02]  /*97c0*/  FMUL.FTZ R132, R133, c[0x0][0x2d0] ;  /* 0x0000b40085847a20 */ /* 0x000fe40000410000 */
[----:B------:R-:W-:Y:S02]  /*97d0*/  FFMA.FTZ R157, R8, c[0x0][0x2d0], -R165 ;  /* 0x0000b400089d7a23 */ /* 0x000fe400000108a5 */
[C---:B------:R-:W-:Y:S02]  /*97e0*/  FADD.FTZ R133, -R0.reuse, R3 ;  /* 0x0000000300857221 */ /* 0x040fe40000010100 */
[----:B------:R-:W-:Y:S01]  /*97f0*/  FMUL.FTZ R160, R0, c[0x0][0x2d0] ;  /* 0x0000b40000a07a20 */ /* 0x000fe20000410000 */
[----:B------:R-:W2:Y:S01]  /*9800*/  MUFU.EX2 R132, R132 ;  /* 0x0000008400847308 */ /* 0x000ea20000000800 */
[----:B------:R-:W-:Y:S02]  /*9810*/  FMUL.FTZ R3, R133, c[0x0][0x2d0] ;  /* 0x0000b40085037a20 */ /* 0x000fe40000410000 */
[--C-:B------:R-:W-:Y:S02]  /*9820*/  FFMA.FTZ R152, R9, c[0x0][0x2d0], -R165.reuse ;  /* 0x0000b40009987a23 */ /* 0x100fe400000108a5 */
[--C-:B------:R-:W-:Y:S02]  /*9830*/  FFMA.FTZ R155, R10, c[0x0][0x2d0], -R160.reuse ;  /* 0x0000b4000a9b7a23 */ /* 0x100fe400000108a0 */
[--C-:B------:R-:W-:Y:S02]  /*9840*/  FFMA.FTZ R156, R11, c[0x0][0x2d0], -R160.reuse ;  /* 0x0000b4000b9c7a23 */ /* 0x100fe400000108a0 */
[--C-:B------:R-:W-:Y:S01]  /*9850*/  FFMA.FTZ R153, R4, c[0x0][0x2d0], -R165.reuse ;  /* 0x0000b40004997a23 */ /* 0x100fe200000108a5 */
[----:B------:R-:W3:Y:S01]  /*9860*/  MUFU.EX2 R3, R3 ;  /* 0x0000000300037308 */ /* 0x000ee20000000800 */
[--C-:B------:R-:W-:Y:S01]  /*9870*/  FFMA.FTZ R154, R5, c[0x0][0x2d0], -R165.reuse ;  /* 0x0000b400059a7a23 */ /* 0x100fe200000108a5 */
[----:B------:R-:W-:Y:S01]  /*9880*/  IADD3 R4, R185, UR4, RZ ;  /* 0x00000004b9047c10 */ /* 0x000fe2000fffe0ff */
[--C-:B------:R-:W-:Y:S02]  /*9890*/  FFMA.FTZ R158, R6, c[0x0][0x2d0], -R160.reuse ;  /* 0x0000b400069e7a23 */ /* 0x100fe400000108a0 */
[--C-:B------:R-:W-:Y:S01]  /*98a0*/  FFMA.FTZ R159, R7, c[0x0][0x2d0], -R160.reuse ;  /* 0x0000b400079f7a23 */ /* 0x100fe200000108a0 */
[----:B------:R-:W-:Y:S01]  /*98b0*/  IADD3 R133, R189, R4, RZ ;  /* 0x00000004bd857210 */ /* 0x000fe20007ffe0ff */
[--C-:B------:R-:W-:Y:S02]  /*98c0*/  FFMA.FTZ R163, R16, c[0x0][0x2d0], -R165.reuse ;  /* 0x0000b40010a37a23 */ /* 0x100fe400000108a5 */
[--C-:B------:R-:W-:Y:S01]  /*98d0*/  FFMA.FTZ R164, R17, c[0x0][0x2d0], -R165.reuse ;  /* 0x0000b40011a47a23 */ /* 0x100fe200000108a5 */
[----:B------:R-:W-:Y:S01]  /*98e0*/  MUFU.EX2 R153, R153 ;  /* 0x0000009900997308 */ /* 0x000fe20000000800 */
[----:B------:R-:W4:Y:S01]  /*98f0*/  LDSM.16.MT88.4 R140, [R133+0x100] ;  /* 0x00010000858c783b */ /* 0x000f220000004200 */
[--C-:B------:R-:W-:Y:S02]  /*9900*/  FFMA.FTZ R168, R18, c[0x0][0x2d0], -R160.reuse ;  /* 0x0000b40012a87a23 */ /* 0x100fe400000108a0 */
[C---:B--2---:R-:W-:Y:S02]  /*9910*/  FMUL.FTZ R4, R132.reuse, R128 ;  /* 0x0000008084047220 */ /* 0x044fe40000410000 */
[C---:B------:R-:W-:Y:S02]  /*9920*/  FMUL.FTZ R5, R132.reuse, R129 ;  /* 0x0000008184057220 */ /* 0x040fe40000410000 */
[C---:B------:R-:W-:Y:S02]  /*9930*/  FMUL.FTZ R8, R132.reuse, R124 ;  /* 0x0000007c84087220 */ /* 0x040fe40000410000 */
[----:B------:R-:W2:Y:S01]  /*9940*/  MUFU.EX2 R154, R154 ;  /* 0x0000009a009a7308 */ /* 0x000ea20000000800 */
[C---:B------:R-:W-:Y:S02]  /*9950*/  FMUL.FTZ R9, R132.reuse, R125 ;  /* 0x0000007d84097220 */ /* 0x040fe40000410000 */
[C---:B------:R-:W-:Y:S02]  /*9960*/  FMUL.FTZ R100, R132.reuse, R100 ;  /* 0x0000006484647220 */ /* 0x040fe40000410000 */
[C---:B---3--:R-:W-:Y:S02]  /*9970*/  FMUL.FTZ R6, R3.reuse, R130 ;  /* 0x0000008203067220 */ /* 0x048fe40000410000 */
[C---:B------:R-:W-:Y:S02]  /*9980*/  FMUL.FTZ R7, R3.reuse, R131 ;  /* 0x0000008303077220 */ /* 0x040fe40000410000 */
[C---:B------:R-:W-:Y:S01]  /*9990*/  FMUL.FTZ R10, R3.reuse, R126 ;  /* 0x0000007e030a7220 */ /* 0x040fe20000410000 */
[----:B------:R-:W-:Y:S01]  /*99a0*/  MUFU.EX2 R157, R157 ;  /* 0x0000009d009d7308 */ /* 0x000fe20000000800 */
[C---:B------:R-:W-:Y:S02]  /*99b0*/  FMUL.FTZ R11, R3.reuse, R127 ;  /* 0x0000007f030b7220 */ /* 0x040fe40000410000 */
[----:B------:R-:W3:Y:S01]  /*99c0*/  LDSM.16.MT88.4 R124, [R184+UR4+0x100] ;  /* 0x00010004b87c783b */ /* 0x000ee20008004200 */
        /* <DEDUP_REMOVED lines=37> */
[----:B------:R-:W-:Y:S01]  /*9c20*/  LDSM.16.MT88.4 R16, [R133+0x900] ;  /* 0x000900008510783b */ /* 0x000fe20000004200 */
[--C-:B------:R-:W-:Y:S02]  /*9c30*/  FFMA.FTZ R170, R22, c[0x0][0x2d0], -R160.reuse ;  /* 0x0000b40016aa7a23 */ /* 0x100fe400000108a0 */
[--C-:B------:R-:W-:Y:S02]  /*9c40*/  FFMA.FTZ R171, R23, c[0x0][0x2d0], -R160.reuse ;  /* 0x0000b40017ab7a23 */ /* 0x100fe400000108a0 */
[--C-:B------:R-:W-:Y:S02]  /*9c50*/  FFMA.FTZ R172, R26, c[0x0][0x2d0], -R160.reuse ;  /* 0x0000b4001aac7a23 */ /* 0x100fe400000108a0 */
[--C-:B------:R-:W-:Y:S02]  /*9c60*/  FFMA.FTZ R173, R27, c[0x0][0x2d0], -R160.reuse ;  /* 0x0000b4001bad7a23 */ /* 0x100fe400000108a0 */
[C---:B------:R-:W-:Y:S01]  /*9c70*/  FMUL.FTZ R40, R132.reuse, R40 ;  /* 0x0000002884287220 */ /* 0x040fe20000410000 */
[----:B------:R-:W2:Y:S01]  /*9c80*/  MUFU.EX2 R164, R164 ;  /* 0x000000a400a47308 */ /* 0x000ea20000000800 */
[----:B------:R-:W-:Y:S01]  /*9c90*/  FMUL.FTZ R41, R132, R41 ;  /* 0x0000002984297220 */ /* 0x000fe20000410000 */
[----:B-----5:R-:W-:Y:S01]  /*9ca0*/  F2FP.BF16.PACK_AB R131, R156, R155 ;  /* 0x0000009b9c83723e */ /* 0x020fe200000010ff */
[C---:B------:R-:W-:Y:S02]  /*9cb0*/  FMUL.FTZ R42, R3.reuse, R42 ;  /* 0x0000002a032a7220 */ /* 0x040fe40000410000 */
[----:B------:R-:W-:Y:S02]  /*9cc0*/  FMUL.FTZ R43, R3, R43 ;  /* 0x0000002b032b7220 */ /* 0x000fe40000410000 */
[C---:B------:R-:W-:Y:S02]  /*9cd0*/  FMUL.FTZ R44, R132.reuse, R44 ;  /* 0x0000002c842c7220 */ /* 0x040fe40000410000 */
        /* <DEDUP_REMOVED lines=9> */
[C---:B----4-:R-:W-:Y:S01]  /*9d70*/  HMMA.16816.F32.BF16 R100, R128.reuse, R140, R100 ;  /* 0x0000008c8064723c */ /* 0x050fe20000041864 */
[----:B------:R-:W4:Y:S03]  /*9d80*/  LDSM.16.MT88.4 R136, [R135+0x100] ;  /* 0x000100008788783b */ /* 0x000f260000004200 */
        /* <DEDUP_REMOVED lines=8> */
[C---:B---3--:R-:W-:Y:S01]  /*9e10*/  HMMA.16816.F32.BF16 R108, R128.reuse, R124, R108 ;  /* 0x0000007c806c723c */ /* 0x048fe2000004186c */
[----:B------:R-:W-:Y:S03]  /*9e20*/  LDSM.16.MT88.4 R144, [R135+0x900] ;  /* 0x000900008790783b */ /* 0x000fe60000004200 */
[C---:B------:R-:W-:Y:S02]  /*9e30*/  FMUL.FTZ R52, R132.reuse, R52 ;  /* 0x0000003484347220 */ /* 0x040fe40000410000 */
[C---:B------:R-:W-:Y:S02]  /*9e40*/  FMUL.FTZ R53, R132.reuse, R53 ;  /* 0x0000003584357220 */ /* 0x040fe40000410000 */
[C---:B------:R-:W-:Y:S01]  /*9e50*/  HMMA.16816.F32.BF16 R112, R128.reuse, R126, R112 ;  /* 0x0000007e8070723c */ /* 0x040fe20000041870 */
[----:B------:R-:W3:Y:S01]  /*9e60*/  LDSM.16.MT88.4 R124, [R133+0x2100] ;  /* 0x00210000857c783b */ /* 0x000ee20000004200 */
        /* <DEDUP_REMOVED lines=8> */
[C---:B----4-:R-:W-:Y:S03]  /*9ef0*/  HMMA.16816.F32.BF16 R116, R128.reuse, R136, R116 ;  /* 0x000000888074723c */ /* 0x050fe60000041874 */
[C---:B------:R-:W-:Y:S02]  /*9f00*/  FMUL.FTZ R60, R132.reuse, R60 ;  /* 0x0000003c843c7220 */ /* 0x040fe40000410000 */
[C---:B------:R-:W-:Y:S02]  /*9f10*/  FMUL.FTZ R61, R132.reuse, R61 ;  /* 0x0000003d843d7220 */ /* 0x040fe40000410000 */
[C---:B------:R-:W-:Y:S01]  /*9f20*/  FMUL.FTZ R62, R3.reuse, R62 ;  /* 0x0000003e033e7220 */ /* 0x040fe20000410000 */
[C---:B------:R-:W-:Y:S01]  /*9f30*/  HMMA.16816.F32.BF16 R120, R128.reuse, R138, R120 ;  /* 0x0000008a8078723c */ /* 0x040fe20000041878 */
[----:B------:R-:W4:Y:S03]  /*9f40*/  LDSM.16.MT88.4 R136, [R184+UR4+0x2100] ;  /* 0x00210004b888783b */ /* 0x000f260008004200 */
[C---:B------:R-:W-:Y:S02]  /*9f50*/  FMUL.FTZ R63, R3.reuse, R63 ;  /* 0x0000003f033f7220 */ /* 0x040fe40000410000 */
[C---:B------:R-:W-:Y:S02]  /*9f60*/  FMUL.FTZ R64, R132.reuse, R64 ;  /* 0x0000004084407220 */ /* 0x040fe40000410000 */
[C---:B-----5:R-:W-:Y:S04]  /*9f70*/  HMMA.16816.F32.BF16 R36, R128.reuse, R140, R36 ;  /* 0x0000008c8024723c */ /* 0x060fe80000041824 */
[C---:B------:R-:W-:Y:S02]  /*9f80*/  FMUL.FTZ R65, R132.reuse, R65 ;  /* 0x0000004184417220 */ /* 0x040fe40000410000 */
[C---:B------:R-:W-:Y:S02]  /*9f90*/  FMUL.FTZ R66, R3.reuse, R66 ;  /* 0x0000004203427220 */ /* 0x040fe40000410000 */
[C---:B------:R-:W-:Y:S01]  /*9fa0*/  HMMA.16816.F32.BF16 R40, R128.reuse, R142, R40 ;  /* 0x0000008e8028723c */ /* 0x040fe20000041828 */
[----:B------:R-:W5:Y:S03]  /*9fb0*/  LDSM.16.MT88.4 R140, [R135+0x2100] ;  /* 0x00210000878c783b */ /* 0x000f660000004200 */
[C---:B------:R-:W-:Y:S02]  /*9fc0*/  FMUL.FTZ R67, R3.reuse, R67 ;  /* 0x0000004303437220 */ /* 0x040fe40000410000 */
[C---:B------:R-:W-:Y:S02]  /*9fd0*/  FMUL.FTZ R68, R132.reuse, R68 ;  /* 0x0000004484447220 */ /* 0x040fe40000410000 */
[C---:B---3--:R-:W-:Y:S04]  /*9fe0*/  HMMA.16816.F32.BF16 R44, R128.reuse, R124, R44 ;  /* 0x0000007c802c723c */ /* 0x048fe8000004182c */
[C---:B------:R-:W-:Y:S02]  /*9ff0*/  FMUL.FTZ R69, R132.reuse, R69 ;  /* 0x0000004584457220 */ /* 0x040fe40000410000 */
[C---:B------:R-:W-:Y:S02]  /*a000*/  FMUL.FTZ R70, R3.reuse, R70 ;  /* 0x0000004603467220 */ /* 0x040fe40000410000 */
[C---:B------:R-:W-:Y:S01]  /*a010*/  HMMA.16816.F32.BF16 R48, R128.reuse, R126, R48 ;  /* 0x0000007e8030723c */ /* 0x040fe20000041830 */
[----:B------:R-:W3:Y:S03]  /*a020*/  LDSM.16.MT88.4 R124, [R185+UR4+0x4100] ;  /* 0x00410004b97c783b */ /* 0x000ee60008004200 */
[C---:B------:R-:W-:Y:S02]  /*a030*/  FMUL.FTZ R71, R3.reuse, R71 ;  /* 0x0000004703477220 */ /* 0x040fe40000410000 */
[C---:B------:R-:W-:Y:S02]  /*a040*/  FMUL.FTZ R72, R132.reuse, R72 ;  /* 0x0000004884487220 */ /* 0x040fe40000410000 */
[C---:B------:R-:W-:Y:S01]  /*a050*/  FMUL.FTZ R73, R132.reuse, R73 ;  /* 0x0000004984497220 */ /* 0x040fe20000410000 */
[C---:B----4-:R-:W-:Y:S03]  /*a060*/  HMMA.16816.F32.BF16 R52, R128.reuse, R136, R52 ;  /* 0x000000888034723c */ /* 0x050fe60000041834 */
[C---:B------:R-:W-:Y:S02]  /*a070*/  FMUL.FTZ R74, R3.reuse, R74 ;  /* 0x0000004a034a7220 */ /* 0x040fe40000410000 */
[C---:B------:R-:W-:Y:S02]  /*a080*/  FMUL.FTZ R75, R3.reuse, R75 ;  /* 0x0000004b034b7220 */ /* 0x040fe40000410000 */
[C---:B------:R-:W-:Y:S01]  /*a090*/  FMUL.FTZ R76, R132.reuse, R76 ;  /* 0x0000004c844c7220 */ /* 0x040fe20000410000 */
[C---:B------:R-:W-:Y:S01]  /*a0a0*/  HMMA.16816.F32.BF16 R56, R128.reuse, R138, R56 ;  /* 0x0000008a8038723c */ /* 0x040fe20000041838 */
[----:B------:R-:W4:Y:S03]  /*a0b0*/  LDSM.16.MT88.4 R136, [R133+0x4100] ;  /* 0x004100008588783b */ /* 0x000f260000004200 */
        /* <DEDUP_REMOVED lines=17> */
[C---:B----4-:R-:W-:Y:S03]  /*a1d0*/  HMMA.16816.F32.BF16 R76, R128.reuse, R136, R76 ;  /* 0x00000088804c723c */ /* 0x050fe6000004184c */
[C---:B------:R-:W-:Y:S02]  /*a1e0*/  FMUL.FTZ R88, R132.reuse, R88 ;  /* 0x0000005884587220 */ /* 0x040fe40000410000 */
[----:B------:R-:W-:Y:S02]  /*a1f0*/  FMUL.FTZ R89, R132, R89 ;  /* 0x0000005984597220 */ /* 0x000fe40000410000 */
[----:B------:R-:W-:Y:S01]  /*a200*/  FMUL.FTZ R90, R3, R90 ;  /* 0x0000005a035a7220 */ /* 0x000fe20000410000 */
[C---:B------:R-:W-:Y:S01]  /*a210*/  HMMA.16816.F32.BF16 R80, R128.reuse, R138, R80 ;  /* 0x0000008a8050723c */ /* 0x040fe20000041850 */
[----:B------:R-:W4:Y:S03]  /*a220*/  LDSM.16.MT88.4 R136, [R185+UR4+0x900] ;  /* 0x00090004b988783b */ /* 0x000f260008004200 */
[--C-:B------:R-:W-:Y:S02]  /*a230*/  FFMA.FTZ R161, R12, c[0x0][0x2d0], -R165.reuse ;  /* 0x0000b4000ca17a23 */ /* 0x100fe400000108a5 */
[--C-:B------:R-:W-:Y:S02]  /*a240*/  FFMA.FTZ R162, R13, c[0x0][0x2d0], -R165.reuse ;  /* 0x0000b4000da27a23 */ /* 0x100fe400000108a5 */
[C---:B-----5:R-:W-:Y:S02]  /*a250*/  HMMA.16816.F32.BF16 R84, R128.reuse, R140, R84 ;  /* 0x0000008c8054723c */ /* 0x060fe40000041854 */
[----:B------:R-:W-:Y:S02]  /*a260*/  MUFU.EX2 R161, R161 ;  /* 0x000000a100a17308 */ /* 0x000fe40000000800 */
[--C-:B------:R-:W-:Y:S01]  /*a270*/  FFMA.FTZ R166, R14, c[0x0][0x2d0], -R160.reuse ;  /* 0x0000b4000ea67a23 */ /* 0x100fe200000108a0 */
[----:B--2---:R-:W-:Y:S01]  /*a280*/  F2FP.BF16.PACK_AB R14, R164, R163 ;  /* 0x000000a3a40e723e */ /* 0x004fe200000010ff */
[--C-:B------:R-:W-:Y:S01]  /*a290*/  FFMA.FTZ R167, R15, c[0x0][0x2d0], -R160.reuse ;  /* 0x0000b4000fa77a23 */ /* 0x100fe200000108a0 */
[----:B-1----:R-:W-:Y:S01]  /*a2a0*/  F2FP.BF16.PACK_AB R15, R169, R168 ;  /* 0x000000a8a90f723e */ /* 0x002fe200000010ff */
[C---:B------:R-:W-:Y:S04]  /*a2b0*/  FMUL.FTZ R91, R3.reuse, R91 ;  /* 0x0000005b035b7220 */ /* 0x040fe80000410000 */
[----:B------:R-:W-:Y:S01]  /*a2c0*/  MUFU.EX2 R166, R166 ;  /* 0x000000a600a67308 */ /* 0x000fe20000000800 */
[C---:B------:R-:W-:Y:S02]  /*a2d0*/  FMUL.FTZ R92, R132.reuse, R92 ;  /* 0x0000005c845c7220 */ /* 0x040fe40000410000 */
[C---:B------:R-:W-:Y:S01]  /*a2e0*/  HMMA.16816.F32.BF16 R88, R128.reuse, R142, R88 ;  /* 0x0000008e8058723c */ /* 0x040fe20000041858 */
[----:B------:R-:W1:Y:S02]  /*a2f0*/  LDSM.16.MT88.4 R140, [R184+UR4+0x900] ;  /* 0x00090004b88c783b */ /* 0x000e640008004200 */
[C---:B------:R-:W-:Y:S02]  /*a300*/  FMUL.FTZ R93, R132.reuse, R93 ;  /* 0x0000005d845d7220 */ /* 0x040fe40000410000 */
[C---:B------:R-:W-:Y:S02]  /*a310*/  FMUL.FTZ R94, R3.reuse, R94 ;  /* 0x0000005e035e7220 */ /* 0x040fe40000410000 */
[----:B------:R-:W2:Y:S01]  /*a320*/  MUFU.EX2 R162, R162 ;  /* 0x000000a200a27308 */ /* 0x000ea20000000800 */
[C---:B------:R-:W-:Y:S04]  /*a330*/  FMUL.FTZ R95, R3.reuse, R95 ;  /* 0x0000005f035f7220 */ /* 0x040fe80000410000 */
[C---:B------:R-:W-:Y:S02]  /*a340*/  FMUL.FTZ R96, R132.reuse, R96 ;  /* 0x0000006084607220 */ /* 0x040fe40000410000 */
[----:B------:R-:W-:Y:S01]  /*a350*/  FMUL.FTZ R97, R132, R97 ;  /* 0x0000006184617220 */ /* 0x000fe20000410000 */
[C---:B---3--:R-:W-:Y:S02]  /*a360*/  HMMA.16816.F32.BF16 R92, R128.reuse, R124, R92 ;  /* 0x0000007c805c723c */ /* 0x048fe4000004185c */
[----:B------:R-:W3:Y:S01]  /*a370*/  MUFU.EX2 R167, R167 ;  /* 0x000000a700a77308 */ /* 0x000ee20000000800 */
[C---:B------:R-:W-:Y:S02]  /*a380*/  FMUL.FTZ R98, R3.reuse, R98 ;  /* 0x0000006203627220 */ /* 0x040fe40000410000 */
[C---:B------:R-:W-:Y:S02]  /*a390*/  FMUL.FTZ R99, R3.reuse, R99 ;  /* 0x0000006303637220 */ /* 0x040fe40000410000 */
[----:B------:R-:W-:Y:S02]  /*a3a0*/  FFMA.FTZ R32, R32, c[0x0][0x2d0], -R165 ;  /* 0x0000b40020207a23 */ /* 0x000fe400000108a5 */
[----:B------:R-:W-:Y:S03]  /*a3b0*/  FFMA.FTZ R34, R34, c[0x0][0x2d0], -R160 ;  /* 0x0000b40022227a23 */ /* 0x000fe600000108a0 */
[----:B------:R-:W-:Y:S01]  /*a3c0*/  HMMA.16816.F32.BF16 R96, R128, R126, R96 ;  /* 0x0000007e8060723c */ /* 0x000fe20000041860 */
[----:B------:R-:W5:Y:S01]  /*a3d0*/  LDSM.16.MT88.4 R124, [R133+0x2900] ;  /* 0x00290000857c783b */ /* 0x000f620000004200 */
[----:B------:R-:W-:Y:S01]  /*a3e0*/  MUFU.EX2 R32, R32 ;  /* 0x0000002000207308 */ /* 0x000fe20000000800 */
[----:B------:R-:W-:Y:S01]  /*a3f0*/  FFMA.FTZ R158, R3, R218, R158 ;  /* 0x000000da039e7223 */ /* 0x000fe2000001009e */
[----:B--2---:R-:W-:Y:S01]  /*a400*/  F2FP.BF16.PACK_AB R12, R162, R161 ;  /* 0x000000a1a20c723e */ /* 0x004fe200000010ff */
[----:B------:R-:W-:Y:S02]  /*a410*/  FFMA.FTZ R153, R132, R217, R153 ;  /* 0x000000d984997223 */ /* 0x000fe40000010099 */
[----:B------:R-:W-:Y:S02]  /*a420*/  FADD.FTZ R158, R159, R158 ;  /* 0x0000009e9f9e7221 */ /* 0x000fe40000010000 */
[----:B------:R-:W2:Y:S03]  /*a430*/  LDSM.16.MT88.4 R128, [R184+UR4+0x2900] ;  /* 0x00290004b880783b */ /* 0x000ea60008004200 */
[----:B------:R-:W-:Y:S01]  /*a440*/  MUFU.EX2 R34, R34 ;  /* 0x0000002200227308 */ /* 0x000fe20000000800 */
[----:B------:R-:W-:Y:S01]  /*a450*/  FADD.FTZ R3, R155, R158 ;  /* 0x0000009e9b037221 */ /* 0x000fe20000010000 */
[----:B---3--:R-:W-:Y:S01]  /*a460*/  F2FP.BF16.PACK_AB R13, R167, R166 ;  /* 0x000000a6a70d723e */ /* 0x008fe200000010ff */
[----:B------:R-:W-:Y:S02]  /*a470*/  FADD.FTZ R154, R154, R153 ;  /* 0x000000999a9a7221 */ /* 0x000fe40000010000 */
[----:B------:R-:W-:Y:S02]  /*a480*/  FADD.FTZ R3, R156, R3 ;  /* 0x000000039c037221 */ /* 0x000fe40000010000 */
[----:B------:R-:W-:Y:S02]  /*a490*/  FADD.FTZ R157, R157, R154 ;  /* 0x0000009a9d9d7221 */ /* 0x000fe40000010000 */
[C---:B----4-:R-:W-:Y:S05]  /*a4a0*/  HMMA.16816.F32.BF16 R4, R12.reuse, R136, R4 ;  /* 0x000000880c04723c */ /* 0x050fea0000041804 */
[----:B------:R-:W-:Y:S02]  /*a4b0*/  FADD.FTZ R166, R166, R3 ;  /* 0x00000003a6a67221 */ /* 0x000fe40000010000 */
[----:B------:R-:W-:Y:S01]  /*a4c0*/  FADD.FTZ R152, R152, R157 ;  /* 0x0000009d98987221 */ /* 0x000fe20000010000 */
        /* <DEDUP_REMOVED lines=11> */
[C---:B-1----:R-:W-:Y:S04]  /*a580*/  HMMA.16816.F32.BF16 R108, R12.reuse, R140, R108 ;  /* 0x0000008c0c6c723c */ /* 0x042fe8000004186c */
[----:B------:R-:W-:Y:S04]  /*a590*/  FADD.FTZ R163, R164, R163 ;  /* 0x000000a3a4a37221 */ /* 0x000fe80000010000 */
[C---:B------:R-:W-:Y:S01]  /*a5a0*/  HMMA.16816.F32.BF16 R112, R12.reuse, R142, R112 ;  /* 0x0000008e0c70723c */ /* 0x040fe20000041870 */
[----:B------:R-:W-:Y:S07]  /*a5b0*/  LDSM.16.MT88.4 R140, [R135+0x4900] ;  /* 0x00490000878c783b */ /* 0x000fee0000004200 */
[C---:B------:R-:W-:Y:S08]  /*a5c0*/  HMMA.16816.F32.BF16 R116, R12.reuse, R144, R116 ;  /* 0x000000900c74723c */ /* 0x040ff00000041874 */
[C---:B------:R-:W-:Y:S01]  /*a5d0*/  HMMA.16816.F32.BF16 R120, R12.reuse, R146, R120 ;  /* 0x000000920c78723c */ /* 0x040fe20000041878 */
[----:B------:R-:W-:Y:S07]  /*a5e0*/  LDSM.16.MT88.4 R144, [R184+UR4+0x1100] ;  /* 0x00110004b890783b */ /* 0x000fee0008004200 */
[C---:B------:R-:W-:Y:S07]  /*a5f0*/  HMMA.16816.F32.BF16 R36, R12.reuse, R148, R36 ;  /* 0x000000940c24723c */ /* 0x040fee0000041824 */
[--C-:B------:R-:W-:Y:S01]  /*a600*/  FFMA.FTZ R148, R20, c[0x0][0x2d0], -R165.reuse ;  /* 0x0000b40014947a23 */ /* 0x100fe200000108a5 */
[C---:B------:R-:W-:Y:S04]  /*a610*/  HMMA.16816.F32.BF16 R40, R12.reuse, R150, R40 ;  /* 0x000000960c28723c */ /* 0x040fe80000041828 */
[--C-:B------:R-:W-:Y:S01]  /*a620*/  FFMA.FTZ R149, R21, c[0x0][0x2d0], -R165.reuse ;  /* 0x0000b40015957a23 */ /* 0x100fe200000108a5 */
[----:B------:R-:W-:Y:S01]  /*a630*/  MUFU.EX2 R148, R148 ;  /* 0x0000009400947308 */ /* 0x000fe20000000800 */
[----:B------:R-:W-:Y:S01]  /*a640*/  LDSM.16.MT88.4 R20, [R133+0x1100] ;  /* 0x001100008514783b */ /* 0x000fe20000004200 */
[--C-:B------:R-:W-:Y:S01]  /*a650*/  FFMA.FTZ R150, R24, c[0x0][0x2d0], -R165.reuse ;  /* 0x0000b40018967a23 */ /* 0x100fe200000108a5 */
[C---:B-----5:R-:W-:Y:S04]  /*a660*/  HMMA.16816.F32.BF16 R44, R12.reuse, R124, R44 ;  /* 0x0000007c0c2c723c */ /* 0x060fe8000004182c */
[----:B------:R-:W-:Y:S02]  /*a670*/  FFMA.FTZ R151, R25, c[0x0][0x2d0], -R165 ;  /* 0x0000b40019977a23 */ /* 0x000fe400000108a5 */
[----:B------:R-:W-:Y:S01]  /*a680*/  LDSM.16.MT88.4 R24, [R135+0x1100] ;  /* 0x001100008718783b */ /* 0x000fe20000004200 */
[----:B------:R-:W1:Y:S01]  /*a690*/  MUFU.EX2 R149, R149 ;  /* 0x0000009500957308 */ /* 0x000e620000000800 */
[C---:B------:R-:W-:Y:S06]  /*a6a0*/  HMMA.16816.F32.BF16 R48, R12.reuse, R126, R48 ;  /* 0x0000007e0c30723c */ /* 0x040fec0000041830 */
[----:B------:R-:W4:Y:S02]  /*a6b0*/  LDSM.16.MT88.4 R124, [R133+0x4900] ;  /* 0x00490000857c783b */ /* 0x000f240000004200 */
[C---:B--2---:R-:W-:Y:S01]  /*a6c0*/  HMMA.16816.F32.BF16 R52, R12.reuse, R128, R52 ;  /* 0x000000800c34723c */ /* 0x044fe20000041834 */
[----:B------:R-:W-:Y:S07]  /*a6d0*/  MUFU.EX2 R150, R150 ;  /* 0x0000009600967308 */ /* 0x000fee0000000800 */
[C---:B------:R-:W-:Y:S01]  /*a6e0*/  HMMA.16816.F32.BF16 R56, R12.reuse, R130, R56 ;  /* 0x000000820c38723c */ /* 0x040fe20000041838 */
[----:B------:R-:W2:Y:S02]  /*a6f0*/  LDSM.16.MT88.4 R128, [R184+UR4+0x4900] ;  /* 0x00490004b880783b */ /* 0x000ea40008004200 */
[----:B------:R-:W5:Y:S05]  /*a700*/  MUFU.EX2 R151, R151 ;  /* 0x0000009700977308 */ /* 0x000f6a0000000800 */
[C---:B---3--:R-:W-:Y:S08]  /*a710*/  HMMA.16816.F32.BF16 R60, R12.reuse, R16, R60 ;  /* 0x000000100c3c723c */ /* 0x048ff0000004183c */
[C---:B------:R-:W-:Y:S01]  /*a720*/  HMMA.16816.F32.BF16 R64, R12.reuse, R18, R64 ;  /* 0x000000120c40723c */ /* 0x040fe20000041840 */
[----:B------:R-:W3:Y:S07]  /*a730*/  LDSM.16.MT88.4 R16, [R185+UR4+0x1100] ;  /* 0x00110004b910783b */ /* 0x000eee0008004200 */
        /* <DEDUP_REMOVED lines=8> */
[----:B------:R-:W-:Y:S07]  /*a7c0*/  LDSM.16.MT88.4 R128, [R133+0x5100] ;  /* 0x005100008580783b */ /* 0x000fee0000004200 */
[C---:B------:R-:W-:Y:S08]  /*a7d0*/  HMMA.16816.F32.BF16 R92, R12.reuse, R140, R92 ;  /* 0x0000008c0c5c723c */ /* 0x040ff0000004185c */
[----:B------:R-:W-:Y:S01]  /*a7e0*/  HMMA.16816.F32.BF16 R96, R12, R142, R96 ;  /* 0x0000008e0c60723c */ /* 0x000fe20000041860 */
[----:B------:R-:W-:Y:S06]  /*a7f0*/  LDSM.16.MT88.4 R140, [R135+0x5100] ;  /* 0x00510000878c783b */ /* 0x000fec0000004200 */
[----:B-1----:R-:W-:Y:S01]  /*a800*/  F2FP.BF16.PACK_AB R12, R149, R148 ;  /* 0x00000094950c723e */ /* 0x002fe200000010ff */
        /* <DEDUP_REMOVED lines=13> */
[----:B------:R-:W1:Y:S07]  /*a8e0*/  LDSM.16.MT88.4 R16, [R133+0x3100] ;  /* 0x003100008510783b */ /* 0x000e6e0000004200 */
[C---:B------:R-:W-:Y:S08]  /*a8f0*/  HMMA.16816.F32.BF16 R100, R12.reuse, R20, R100 ;  /* 0x000000140c64723c */ /* 0x040ff00000041864 */
[C---:B------:R-:W-:Y:S01]  /*a900*/  HMMA.16816.F32.BF16 R104, R12.reuse, R22, R104 ;  /* 0x000000160c68723c */ /* 0x040fe20000041868 */
[----:B------:R-:W2:Y:S07]  /*a910*/  LDSM.16.MT88.4 R20, [R184+UR4+0x3100] ;  /* 0x00310004b814783b */ /* 0x000eae0008004200 */
[C---:B------:R-:W-:Y:S07]  /*a920*/  HMMA.16816.F32.BF16 R108, R12.reuse, R144, R108 ;  /* 0x000000900c6c723c */ /* 0x040fee000004186c */
[--C-:B------:R-:W-:Y:S01]  /*a930*/  FFMA.FTZ R144, R28, c[0x0][0x2d0], -R165.reuse ;  /* 0x0000b4001c907a23 */ /* 0x100fe200000108a5 */
[C---:B------:R-:W-:Y:S04]  /*a940*/  HMMA.16816.F32.BF16 R112, R12.reuse, R146, R112 ;  /* 0x000000920c70723c */ /* 0x040fe80000041870 */
[--C-:B------:R-:W-:Y:S01]  /*a950*/  FFMA.FTZ R145, R29, c[0x0][0x2d0], -R165.reuse ;  /* 0x0000b4001d917a23 */ /* 0x100fe200000108a5 */
[----:B------:R-:W-:Y:S01]  /*a960*/  MUFU.EX2 R144, R144 ;  /* 0x0000009000907308 */ /* 0x000fe20000000800 */
[----:B------:R-:W-:Y:S02]  /*a970*/  FFMA.FTZ R165, R33, c[0x0][0x2d0], -R165 ;  /* 0x0000b40021a57a23 */ /* 0x000fe400000108a5 */
[C---:B------:R-:W-:Y:S04]  /*a980*/  HMMA.16816.F32.BF16 R116, R12.reuse, R24, R116 ;  /* 0x000000180c74723c */ /* 0x040fe80000041874 */
[--C-:B------:R-:W-:Y:S02]  /*a990*/  FFMA.FTZ R33, R30, c[0x0][0x2d0], -R160.reuse ;  /* 0x0000b4001e217a23 */ /* 0x100fe400000108a0 */
[--C-:B------:R-:W-:Y:S01]  /*a9a0*/  FFMA.FTZ R146, R31, c[0x0][0x2d0], -R160.reuse ;  /* 0x0000b4001f927a23 */ /* 0x100fe200000108a0 */
[----:B------:R-:W3:Y:S01]  /*a9b0*/  MUFU.EX2 R145, R145 ;  /* 0x0000009100917308 */ /* 0x000ee20000000800 */
[C---:B------:R-:W-:Y:S01]  /*a9c0*/  HMMA.16816.F32.BF16 R120, R12.reuse, R26, R120 ;  /* 0x0000001a0c78723c */ /* 0x040fe20000041878 */
[----:B------:R-:W5:Y:S03]  /*a9d0*/  LDSM.16.MT88.4 R24, [R135+0x3100] ;  /* 0x003100008718783b */ /* 0x000f660000004200 */
[----:B------:R-:W-:Y:S04]  /*a9e0*/  FFMA.FTZ R160, R35, c[0x0][0x2d0], -R160 ;  /* 0x0000b40023a07a23 */ /* 0x000fe800000108a0 */
[C---:B----4-:R-:W-:Y:S01]  /*a9f0*/  HMMA.16816.F32.BF16 R36, R12.reuse, R124, R36 ;  /* 0x0000007c0c24723c */ /* 0x050fe20000041824 */
[----:B------:R-:W-:Y:S01]  /*aa00*/  LDSM.16.MT88.4 R28, [R184+UR4+0x1900] ;  /* 0x00190004b81c783b */ /* 0x000fe20008004200 */
[----:B------:R-:W4:Y:S06]  /*aa10*/  MUFU.EX2 R165, R165 ;  /* 0x000000a500a57308 */ /* 0x000f2c0000000800 */
[C---:B------:R-:W-:Y:S01]  /*aa20*/  HMMA.16816.F32.BF16 R40, R12.reuse, R126, R40 ;  /* 0x0000007e0c28723c */ /* 0x040fe20000041828 */
[----:B------:R-:W3:Y:S03]  /*aa30*/  LDSM.16.MT88.4 R124, [R185+UR4+0x5100] ;  /* 0x00510004b97c783b */ /* 0x000ee60008004200 */
[----:B------:R-:W-:Y:S04]  /*aa40*/  MUFU.EX2 R33, R33 ;  /* 0x0000002100217308 */ /* 0x000fe80000000800 */
[C---:B-1----:R-:W-:Y:S06]  /*aa50*/  HMMA.16816.F32.BF16 R44, R12.reuse, R16, R44 ;  /* 0x000000100c2c723c */ /* 0x042fec000004182c */
[----:B------:R-:W1:Y:S02]  /*aa60*/  MUFU.EX2 R146, R146 ;  /* 0x0000009200927308 */ /* 0x000e640000000800 */
[C---:B------:R-:W-:Y:S01]  /*aa70*/  HMMA.16816.F32.BF16 R48, R12.reuse, R18, R48 ;  /* 0x000000120c30723c */ /* 0x040fe20000041830 */
[----:B------:R-:W1:Y:S07]  /*aa80*/  LDSM.16.MT88.4 R16, [R185+UR4+0x1900] ;  /* 0x00190004b910783b */ /* 0x000e6e0008004200 */
[C---:B--2---:R-:W-:Y:S01]  /*aa90*/  HMMA.16816.F32.BF16 R52, R12.reuse, R20, R52 ;  /* 0x000000140c34723c */ /* 0x044fe20000041834 */
[----:B------:R-:W2:Y:S07]  /*aaa0*/  MUFU.EX2 R35, R160 ;  /* 0x000000a000237308 */ /* 0x000eae0000000800 */
[C---:B------:R-:W-:Y:S01]  /*aab0*/  HMMA.16816.F32.BF16 R56, R12.reuse, R22, R56 ;  /* 0x000000160c38723c */ /* 0x040fe20000041838 */
[----:B------:R-:W1:Y:S07]  /*aac0*/  LDSM.16.MT88.4 R20, [R133+0x1900] ;  /* 0x001900008514783b */ /* 0x000e6e0000004200 */
[C---:B-----5:R-:W-:Y:S08]  /*aad0*/  HMMA.16816.F32.BF16 R60, R12.reuse, R24, R60 ;  /* 0x000000180c3c723c */ /* 0x060ff0000004183c */
[C---:B------:R-:W-:Y:S01]  /*aae0*/  HMMA.16816.F32.BF16 R64, R12.reuse, R26, R64 ;  /* 0x0000001a0c40723c */ /* 0x040fe20000041840 */
[----:B------:R-:W5:Y:S07]  /*aaf0*/  LDSM.16.MT88.4 R24, [R135+0x1900] ;  /* 0x001900008718783b */ /* 0x000f6e0000004200 */
[C---:B---3--:R-:W-:Y:S08]  /*ab00*/  HMMA.16816.F32.BF16 R68, R12.reuse, R124, R68 ;  /* 0x0000007c0c44723c */ /* 0x048ff00000041844 */
[C---:B------:R-:W-:Y:S08]  /*ab10*/  HMMA.16816.F32.BF16 R72, R12.reuse, R126, R72 ;  /* 0x0000007e0c48723c */ /* 0x040ff00000041848 */
[C---:B------:R-:W-:Y:S08]  /*ab20*/  HMMA.16816.F32.BF16 R76, R12.reuse, R128, R76 ;  /* 0x000000800c4c723c */ /* 0x040ff0000004184c */
[C---:B------:R-:W-:Y:S08]  /*ab30*/  HMMA.16816.F32.BF16 R80, R12.reuse, R130, R80 ;  /* 0x000000820c50723c */ /* 0x040ff00000041850 */
[C---:B------:R-:W-:Y:S08]  /*ab40*/  HMMA.16816.F32.BF16 R84, R12.reuse, R136, R84 ;  /* 0x000000880c54723c */ /* 0x040ff00000041854 */
[C---:B------:R-:W-:Y:S08]  /*ab50*/  HMMA.16816.F32.BF16 R88, R12.reuse, R138, R88 ;  /* 0x0000008a0c58723c */ /* 0x040ff00000041858 */
[C---:B------:R-:W-:Y:S08]  /*ab60*/  HMMA.16816.F32.BF16 R92, R12.reuse, R140, R92 ;  /* 0x0000008c0c5c723c */ /* 0x040ff0000004185c */
[----:B------:R-:W-:Y:S07]  /*ab70*/  HMMA.16816.F32.BF16 R96, R12, R142, R96 ;  /* 0x0000008e0c60723c */ /* 0x000fee0000041860 */
[----:B------:R-:W-:Y:S01]  /*ab80*/  F2FP.BF16.PACK_AB R12, R145, R144 ;  /* 0x00000090910c723e */ /* 0x000fe200000010ff */
[----:B------:R-:W-:Y:S01]  /*ab90*/  FADD.FTZ R144, R144, R151 ;  /* 0x0000009790907221 */ /* 0x000fe20000010000 */
[----:B----4-:R-:W-:Y:S03]  /*aba0*/  F2FP.BF16.PACK_AB R14, R165, R32 ;  /* 0x00000020a50e723e */ /* 0x010fe600000010ff */
[C---:B-1----:R-:W-:Y:S01]  /*abb0*/  F2FP.BF16.PACK_AB R13, R146.reuse, R33 ;  /* 0x00000021920d723e */ /* 0x042fe200000010ff */
[----:B------:R-:W-:Y:S01]  /*abc0*/  FADD.FTZ R33, R33, R172 ;  /* 0x000000ac21217221 */ /* 0x000fe20000010000 */
[----:B--2---:R-:W-:Y:S01]  /*abd0*/  F2FP.BF16.PACK_AB R15, R35, R34 ;  /* 0x00000022230f723e */ /* 0x004fe200000010ff */
[----:B------:R-:W-:Y:S02]  /*abe0*/  FADD.FTZ R145, R145, R144 ;  /* 0x0000009091917221 */ /* 0x000fe40000010000 */
[----:B------:R-:W-:Y:S02]  /*abf0*/  FADD.FTZ R33, R146, R33 ;  /* 0x0000002192217221 */ /* 0x000fe40000010000 */
[----:B------:R-:W-:Y:S02]  /*ac00*/  FADD.FTZ R32, R32, R145 ;  /* 0x0000009120207221 */ /* 0x000fe40000010000 */
[C---:B------:R-:W-:Y:S01]  /*ac10*/  HMMA.16816.F32.BF16 R128, R12.reuse, R16, R4 ;  /* 0x000000100c80723c */ /* 0x040fe20000041804 */
[----:B------:R-:W1:Y:S02]  /*ac20*/  LDSM.16.MT88.4 R4, [R185+UR4+0x3900] ;  /* 0x00390004b904783b */ /* 0x000e640008004200 */
[----:B------:R-:W-:Y:S02]  /*ac30*/  FADD.FTZ R34, R34, R33 ;  /* 0x0000002122227221 */ /* 0x000fe40000010000 */
[----:B------:R-:W-:Y:S02]  /*ac40*/  FADD.FTZ R217, R165, R32 ;  /* 0x00000020a5d97221 */ /* 0x000fe40000010000 */
[----:B------:R-:W-:Y:S01]  /*ac50*/  FADD.FTZ R218, R35, R34 ;  /* 0x0000002223da7221 */ /* 0x000fe20000010000 */
[C---:B------:R-:W-:Y:S01]  /*ac60*/  HMMA.16816.F32.BF16 R124, R12.reuse, R18, R8 ;  /* 0x000000120c7c723c */ /* 0x040fe20000041808 */
[----:B------:R-:W2:Y:S07]  /*ac70*/  LDSM.16.MT88.4 R8, [R133+0x3900] ;  /* 0x003900008508783b */ /* 0x000eae0000004200 */
[C---:B------:R-:W-:Y:S01]  /*ac80*/  HMMA.16816.F32.BF16 R100, R12.reuse, R20, R100 ;  /* 0x000000140c64723c */ /* 0x040fe20000041864 */
[----:B------:R-:W3:Y:S07]  /*ac90*/  LDSM.16.MT88.4 R16, [R184+UR4+0x3900] ;  /* 0x00390004b810783b */ /* 0x000eee0008004200 */
[C---:B------:R-:W-:Y:S08]  /*aca0*/  HMMA.16816.F32.BF16 R104, R12.reuse, R22, R104 ;  /* 0x000000160c68723c */ /* 0x040ff00000041868 */
[C---:B------:R-:W-:Y:S07]  /*acb0*/  HMMA.16816.F32.BF16 R108, R12.reuse, R28, R108 ;  /* 0x0000001c0c6c723c */ /* 0x040fee000004186c */
[----:B------:R-:W-:Y:S01]  /*acc0*/  IADD3 R29, R221, -0x2, RZ ;  /* 0xfffffffedd1d7810 */ /* 0x000fe20007ffe0ff */
[C---:B------:R-:W-:Y:S03]  /*acd0*/  HMMA.16816.F32.BF16 R112, R12.reuse, R30, R112 ;  /* 0x0000001e0c70723c */ /* 0x040fe60000041870 */
[C---:B------:R-:W-:Y:S05]  /*ace0*/  ISETP.GE.AND P0, PT, R29.reuse, R194, PT ;  /* 0x000000c21d00720c */ /* 0x040fea0003f06270 */
[C---:B-----5:R-:W-:Y:S08]  /*acf0*/  HMMA.16816.F32.BF16 R116, R12.reuse, R24, R116 ;  /* 0x000000180c74723c */ /* 0x060ff00000041874 */
[C---:B------:R-:W-:Y:S04]  /*ad00*/  HMMA.16816.F32.BF16 R120, R12.reuse, R26, R120 ;  /* 0x0000001a0c78723c */ /* 0x040fe80000041878 */
[----:B------:R-:W-:Y:S04]  /*ad10*/  @P0 SHF.R.S32.HI R20, RZ, 0x1f, R29 ;  /* 0x0000001fff140819 */ /* 0x000fe8000001141d */
[C---:B-1----:R-:W-:Y:S07]  /*ad20*/  HMMA.16816.F32.BF16 R36, R12.reuse, R4, R36 ;  /* 0x000000040c24723c */ /* 0x042fee0000041824 */
[----:B------:R-:W-:Y:S01]  /*ad30*/  @P0 IMAD R4, R20, c[0x0][0x1e0], RZ ;  /* 0x0000780014040a24 */ /* 0x000fe200078e02ff */
[C---:B------:R-:W-:Y:S01]  /*ad40*/  HMMA.16816.F32.BF16 R40, R12.reuse, R6, R40 ;  /* 0x000000060c28723c */ /* 0x040fe20000041828 */
[----:B------:R-:W1:Y:S03]  /*ad50*/  LDSM.16.MT88.4 R20, [R135+0x3900] ;  /* 0x003900008714783b */ /* 0x000e660000004200 */
[C---:B------:R-:W-:Y:S03]  /*ad60*/  @P0 IMAD R4, R29.reuse, c[0x0][0x1e4], R4 ;  /* 0x000079001d040a24 */ /* 0x040fe600078e0204 */
[----:B------:R-:W-:Y:S01]  /*ad70*/  @P0 IMAD.WIDE.U32 R6, R29, c[0x0][0x1e0], RZ ;  /* 0x000078001d060a25 */ /* 0x000fe200078e00ff */
[C---:B--2---:R-:W-:Y:S04]  /*ad80*/  HMMA.16816.F32.BF16 R44, R12.reuse, R8, R44 ;  /* 0x000000080c2c723c */ /* 0x044fe8000004182c */
[----:B------:R-:W-:Y:S02]  /*ad90*/  @P0 IADD3 R29, R7, R4, RZ ;  /* 0x00000004071d0210 */ /* 0x000fe40007ffe0ff */
[C---:B------:R-:W-:Y:S02]  /*ada0*/  @P0 SHF.L.U32 R28, R6.reuse, 0x6, RZ ;  /* 0x00000006061c0819 */ /* 0x040fe400000006ff */
[C---:B------:R-:W-:Y:S04]  /*adb0*/  HMMA.16816.F32.BF16 R48, R12.reuse, R10, R48 ;  /* 0x0000000a0c30723c */ /* 0x040fe80000041830 */
[----:B------:R-:W-:Y:S02]  /*adc0*/  @P0 SHF.L.U64.HI R29, R6, 0x6, R29 ;  /* 0x00000006061d0819 */ /* 0x000fe4000001021d */
[----:B------:R-:W-:Y:S01]  /*add0*/  @P0 IADD3 R8, P1, R28, R208, RZ ;  /* 0x000000d01c080210 */ /* 0x000fe20007f3e0ff */
[----:B------:R-:W2:Y:S01]  /*ade0*/  LDSM.16.MT88.4 R4, [R185+UR4+0x5900] ;  /* 0x00590004b904783b */ /* 0x000ea20008004200 */
[C---:B---3--:R-:W-:Y:S04]  /*adf0*/  HMMA.16816.F32.BF16 R52, R12.reuse, R16, R52 ;  /* 0x000000100c34723c */ /* 0x048fe80000041834 */
[C---:B------:R-:W-:Y:S02]  /*ae00*/  @P0 IADD3.X R9, R29.reuse, R213, RZ, P1, !PT ;  /* 0x000000d51d090210 */ /* 0x040fe40000ffe4ff */
[C---:B------:R-:W-:Y:S02]  /*ae10*/  @P0 LEA R24, P1, R8.reuse, c[0x0][0x1c8], 0x1 ;  /* 0x0000720008180a11 */ /* 0x040fe400078208ff */
[C---:B------:R-:W-:Y:S04]  /*ae20*/  HMMA.16816.F32.BF16 R56, R12.reuse, R18, R56 ;  /* 0x000000120c38723c */ /* 0x040fe80000041838 */
[----:B------:R-:W-:Y:S02]  /*ae30*/  @P0 LEA.HI.X R25, R8, c[0x0][0x1cc], R9, 0x1, P1 ;  /* 0x0000730008190a11 */ /* 0x000fe400008f0c09 */
[C---:B------:R-:W-:Y:S02]  /*ae40*/  @P0 IADD3 R9, P1, R28.reuse, R179, RZ ;  /* 0x000000b31c090210 */ /* 0x040fe40007f3e0ff */
[C---:B-1----:R-:W-:Y:S04]  /*ae50*/  HMMA.16816.F32.BF16 R60, R12.reuse, R20, R60 ;  /* 0x000000140c3c723c */ /* 0x042fe8000004183c */
[----:B------:R-:W-:Y:S02]  /*ae60*/  @P0 IADD3.X R8, R29, R178, RZ, P1, !PT ;  /* 0x000000b21d080210 */ /* 0x000fe40000ffe4ff */
[C---:B------:R-:W-:Y:S02]  /*ae70*/  @P0 LEA R26, P1, R9.reuse, c[0x0][0x1c8], 0x1 ;  /* 0x00007200091a0a11 */ /* 0x040fe400078208ff */
[C---:B------:R-:W-:Y:S04]  /*ae80*/  HMMA.16816.F32.BF16 R64, R12.reuse, R22, R64 ;  /* 0x000000160c40723c */ /* 0x040fe80000041840 */
[----:B------:R-:W-:Y:S02]  /*ae90*/  @P0 LEA.HI.X R27, R9, c[0x0][0x1cc], R8, 0x1, P1 ;  /* 0x00007300091b0a11 */ /* 0x000fe400008f0c08 */
[----:B------:R1:W3:Y:S01]  /*aea0*/  LDSM.16.MT88.4 R8, [R133+0x5900] ;  /* 0x005900008508783b */ /* 0x0002e20000004200 */
[----:B------:R-:W-:Y:S05]  /*aeb0*/  @P0 IADD3 R16, P1, R28, R177, RZ ;  /* 0x000000b11c100210 */ /* 0x000fea0007f3e0ff */
        /* <DEDUP_REMOVED lines=8> */
[C---:B------:R-:W-:Y:S02]  /*af40*/  @P0 IADD3 R23, P1, R28.reuse, R208, RZ ;  /* 0x000000d01c170210 */ /* 0x040fe40007f3e0ff */
[----:B-1----:R-:W-:Y:S04]  /*af50*/  MOV R133, R2 ;  /* 0x0000000200857202 */ /* 0x002fe80000000f00 */
[----:B------:R-:W-:Y:S02]  /*af60*/  @P0 IADD3.X R4, R29, R213, RZ, P1, !PT ;  /* 0x000000d51d040210 */ /* 0x000fe40000ffe4ff */
[C---:B------:R-:W-:Y:S04]  /*af70*/  @P0 LEA R22, P1, R23.reuse, c[0x0][0x1c8], 0x1 ;  /* 0x0000720017160a11 */ /* 0x040fe800078208ff */
[----:B------:R-:W-:Y:S02]  /*af80*/  @P0 LEA.HI.X R23, R23, c[0x0][0x1cc], R4, 0x1, P1 ;  /* 0x0000730017170a11 */ /* 0x000fe400008f0c04 */
[----:B------:R-:W-:Y:S01]  /*af90*/  @P0 IADD3 R4, P1, R28, R179, RZ ;  /* 0x000000b31c040210 */ /* 0x000fe20007f3e0ff */
[C---:B---3--:R-:W-:Y:S03]  /*afa0*/  HMMA.16816.F32.BF16 R76, R12.reuse, R8, R76 ;  /* 0x000000080c4c723c */ /* 0x048fe6000004184c */
[C---:B------:R-:W-:Y:S02]  /*afb0*/  @P0 IADD3.X R5, R29.reuse, R178, RZ, P1, !PT ;  /* 0x000000b21d050210 */ /* 0x040fe40000ffe4ff */
[C---:B------:R-:W-:Y:S03]  /*afc0*/  @P0 LEA R30, P1, R4.reuse, c[0x0][0x1c8], 0x1 ;  /* 0x00007200041e0a11 */ /* 0x040fe600078208ff */
[C---:B------:R-:W-:Y:S04]  /*afd0*/  HMMA.16816.F32.BF16 R80, R12.reuse, R10, R80 ;  /* 0x0000000a0c50723c */ /* 0x040fe80000041850 */
[----:B------:R-:W-:Y:S02]  /*afe0*/  @P0 LEA.HI.X R31, R4, c[0x0][0x1cc], R5, 0x1, P1 ;  /* 0x00007300041f0a11 */ /* 0x000fe400008f0c05 */
[----:B------:R-:W1:Y:S01]  /*aff0*/  LDSM.16.MT88.4 R4, [R135+0x5900] ;  /* 0x005900008704783b */ /* 0x000e620000004200 */
[C---:B------:R-:W-:Y:S01]  /*b000*/  ISETP.GE.AND P1, PT, R216.reuse, 0x1, PT ;  /* 0x00000001d800780c */ /* 0x040fe20003f26270 */
[C---:B--2---:R-:W-:Y:S04]  /*b010*/  HMMA.16816.F32.BF16 R84, R12.reuse, R16, R84 ;  /* 0x000000100c54723c */ /* 0x044fe80000041854 */
[----:B------:R-:W-:Y:S04]  /*b020*/  IADD3 R216, R216, 0x1, RZ ;  /* 0x00000001d8d87810 */ /* 0x000fe80007ffe0ff */
[----:B------:R-:W-:Y:S01]  /*b030*/  SEL R216, R216, RZ, !P1 ;  /* 0x000000ffd8d87207 */ /* 0x000fe20004800000 */
[C---:B------:R-:W-:Y:S03]  /*b040*/  HMMA.16816.F32.BF16 R88, R12.reuse, R18, R88 ;  /* 0x000000120c58723c */ /* 0x040fe60000041858 */
[----:B------:R-:W-:Y:S01]  /*b050*/  @P0 IADD3 R28, P1, R28, R177, RZ ;  /* 0x000000b11c1c0210 */ /* 0x000fe20007f3e0ff */
[----:B------:R-:W-:Y:S03]  /*b060*/  @P0 IMAD R10, R216, 0x3000, R202 ;  /* 0x00003000d80a0824 */ /* 0x000fe600078e02ca */
[----:B------:R-:W-:Y:S02]  /*b070*/  @P0 IADD3.X R29, R29, R176, RZ, P1, !PT ;  /* 0x000000b01d1d0210 */ /* 0x000fe40000ffe4ff */
[----:B------:R-:W-:Y:S03]  /*b080*/  @P0 SHF.L.U32 R3, R10, 0x1, RZ ;  /* 0x000000010a030819 */ /* 0x000fe600000006ff */
[C---:B------:R-:W-:Y:S02]  /*b090*/  @P0 LEA R8, P1, R28.reuse, c[0x0][0x1c8], 0x1 ;  /* 0x000072001c080a11 */ /* 0x040fe400078208ff */
[----:B------:R-:W-:Y:S01]  /*b0a0*/  @!PT LDS RZ, [RZ] ;  /* 0x00000000fffff984 */ /* 0x000fe20000000800 */
[----:B------:R-:W-:Y:S01]  /*b0b0*/  @!PT LDS RZ, [RZ] ;  /* 0x00000000fffff984 */ /* 0x000fe20000000800 */
[----:B------:R-:W-:Y:S01]  /*b0c0*/  @!PT LDS RZ, [RZ] ;  /* 0x00000000fffff984 */ /* 0x000fe20000000800 */
[----:B------:R2:W-:Y:S02]  /*b0d0*/  @P0 LDGSTS.E.BYPASS.LTC128B.128 [R3+0xc100], [R24.64], !P5 ;  /* 0x0c10000018030fae */ /* 0x0005e4000e901d48 */
[----:B------:R-:W-:Y:S06]  /*b0e0*/  @P0 LEA.HI.X R9, R28, c[0x0][0x1cc], R29, 0x1, P1 ;  /* 0x000073001c090a11 */ /* 0x000fec00008f0c1d */
[----:B------:R2:W-:Y:S01]  /*b0f0*/  @P0 LDGSTS.E.BYPASS.LTC128B.128 [R3+0xe100], [R26.64], !P4 ;  /* 0x0e1000001a030fae */ /* 0x0005e2000e101d48 */
[C---:B-1----:R-:W-:Y:S07]  /*b100*/  HMMA.16816.F32.BF16 R92, R12.reuse, R4, R92 ;  /* 0x000000040c5c723c */ /* 0x042fee000004185c */
[----:B------:R2:W-:Y:S01]  /*b110*/  @P0 LDGSTS.E.BYPASS.LTC128B.128 [R3+0x10100], [R20.64], !P6 ;  /* 0x1010000014030fae */ /* 0x0005e2000f101d48 */
[----:B------:R-:W-:Y:S07]  /*b120*/  HMMA.16816.F32.BF16 R96, R12, R6, R96 ;  /* 0x000000060c60723c */ /* 0x000fee0000041860 */
[----:B------:R2:W-:Y:S08]  /*b130*/  @P0 LDGSTS.E.BYPASS.LTC128B.128 [R3+0xd100], [R22.64], !P5 ;  /* 0x0d10000016030fae */ /* 0x0005f0000e901d48 */
[----:B------:R2:W-:Y:S08]  /*b140*/  @P0 LDGSTS.E.BYPASS.LTC128B.128 [R3+0xf100], [R30.64], !P4 ;  /* 0x0f1000001e030fae */ /* 0x0005f0000e101d48 */
[----:B------:R2:W-:Y:S01]  /*b150*/  @P0 LDGSTS.E.BYPASS.LTC128B.128 [R3+0x11100], [R8.64], !P6 ;  /* 0x1110000008030fae */ /* 0x0005e2000f101d48 */
[----:B------:R-:W-:Y:S02]  /*b160*/  ISETP.GT.AND P0, PT, R221, R220, PT ;  /* 0x000000dcdd00720c */ /* 0x000fe40003f04270 */
[----:B------:R-:W-:Y:S05]  /*b170*/  MOV R221, R219 ;  /* 0x000000db00dd7202 */ /* 0x000fea0000000f00 */
[----:B------:R-:W0:Y:S01]  /*b180*/  LDGDEPBAR ;  /* 0x00000000000079af */ /* 0x000e220000000000 */
[----:B--2---:R-:W-:Y:S05]  /*b190*/  MOV R3, R0 ;  /* 0x0000000000037202 */ /* 0x004fea0000000f00 */
[----:B------:R-:W-:-:S05]  /*b1a0*/  @P0 BRA `(.L_x_2226) ;  /* 0xffffd5e000000947 */ /* 0x000fca000383ffff */
.L_x_2225:
[----:B------:R-:W-:-:S13]  /*b1b0*/  ISETP.GE.AND P0, PT, R219, R194, PT ;  /* 0x000000c2db00720c */ /* 0x000fda0003f06270 */
[----:B------:R-:W-:Y:S05]  /*b1c0*/  @!P0 BRA `(.L_x_2227) ;  /* 0x000035b000008947 */ /* 0x000fea0003800000 */
[----:B------:R-:W-:Y:S01]  /*b1d0*/  LOP3.LUT P0, RZ, R193, 0x4, RZ, 0xc0, !PT ;  /* 0x00000004c1ff7812 */ /* 0x000fe2000780c0ff */
[----:B------:R-:W-:Y:S01]  /*b1e0*/  IMAD.MOV.U32 R193, RZ, RZ, 0x40 ;  /* 0x00000040ffc17424 */ /* 0x000fe200078e00ff */
[----:B------:R-:W-:Y:S01]  /*b1f0*/  ISETP.NE.AND P2, PT, R197, 0x1, PT ;  /* 0x00000001c500780c */ /* 0x000fe20003f45270 */
        /* <DEDUP_REMOVED lines=13> */
.L_x_2236:
[----:B------:R-:W-:Y:S01]  /*b2d0*/  ISETP.GE.AND P0, PT, R194, R219, PT ;  /* 0x000000dbc200720c */ /* 0x000fe20003f06270 */
[----:B------:R-:W-:Y:S04]  /*b2e0*/  DEPBAR.LE SB0, 0x2 ;  /* 0x000080800000791a */ /* 0x000fe80000000000 */
[----:B------:R-:W-:Y:S01]  /*b2f0*/  BAR.SYNC.DEFER_BLOCKING 0x0 ;  /* 0x0000000000007b1d */ /* 0x000fe20000010000 */
[----:B------:R-:W-:Y:S01]  /*b300*/  UIMAD UR4, UR5, 0x6000, URZ ;  /* 0x00006000050478a4 */ /* 0x000fe2000f8e023f */
[----:B------:R-:W-:Y:S02]  /*b310*/  ISETP.NE.AND P2, PT, R197, 0x1, PT ;  /* 0x00000001c500780c */ /* 0x000fe40003f45270 */
[----:B------:R-:W-:Y:S04]  /*b320*/  ISETP.GE.AND P3, PT, R196, 0x1, PT ;  /* 0x00000001c400780c */ /* 0x000fe80003f66270 */
[----:B------:R-:W-:Y:S04]  /*b330*/  @!P0 IADD3 R0, R219, -0x1, RZ ;  /* 0xffffffffdb008810 */ /* 0x000fe80007ffe0ff */
[----:B------:R-:W-:Y:S01]  /*b340*/  @!P0 SHF.R.S32.HI R13, RZ, 0x1f, R0 ;  /* 0x0000001fff0d8819 */ /* 0x000fe20000011400 */
[----:B------:R-:W-:Y:S04]  /*b350*/  @!P0 IMAD.WIDE.U32 R6, R0, c[0x0][0x208], RZ ;  /* 0x0000820000068a25 */ /* 0x000fe800078e00ff */
[----:B------:R-:W-:Y:S02]  /*b360*/  @!P0 IMAD R13, R13, c[0x0][0x208], RZ ;  /* 0x000082000d0d8a24 */ /* 0x000fe400078e02ff */
[----:B------:R-:W-:Y:S02]  /*b370*/  @!P0 IMAD.SHL.U32 R5, R6, 0x40, RZ ;  /* 0x0000004006058824 */ /* 0x000fe400078e00ff */
[----:B------:R-:W-:Y:S03]  /*b380*/  @!P0 IMAD R13, R0, c[0x0][0x20c], R13 ;  /* 0x00008300000d8a24 */ /* 0x000fe600078e020d */
[----:B------:R-:W-:Y:S01]  /*b390*/  @!P0 IADD3 R9, P1, R5, R206, RZ ;  /* 0x000000ce05098210 */ /* 0x000fe20007f3e0ff */
[----:B------:R-:W-:Y:S01]  /*b3a0*/  @!P0 IMAD.IADD R13, R7, 0x1, R13 ;  /* 0x00000001070d8824 */ /* 0x000fe200078e020d */
[----:B------:R-:W-:Y:S04]  /*b3b0*/  LDSM.16.M88.4 R32, [R192] ;  /* 0x00000000c020783b */ /* 0x000fe80000000200 */
[----:B------:R-:W-:Y:S01]  /*b3c0*/  @!P0 SHF.L.U64.HI R13, R6, 0x6, R13 ;  /* 0x00000006060d8819 */ /* 0x000fe2000001020d */
[----:B------:R-:W-:Y:S04]  /*b3d0*/  LDSM.16.M88.4 R16, [R190+UR4+0xc900] ;  /* 0x00c90004be10783b */ /* 0x000fe80008000200 */
[----:B------:R-:W-:Y:S01]  /*b3e0*/  @!P0 IMAD.X R2, R13, 0x1, R211, P1 ;  /* 0x000000010d028824 */ /* 0x000fe200008e06d3 */
[----:B------:R-:W-:Y:S01]  /*b3f0*/  @!P0 IADD3 R7, P1, R5, R220, RZ ;  /* 0x000000dc05078210 */ /* 0x000fe20007f3e0ff */
[----:B------:R-:W-:Y:S04]  /*b400*/  LDSM.16.M88.4 R24, [R190+UR4+0xd100] ;  /* 0x00d10004be18783b */ /* 0x000fe80008000200 */
[----:B------:R-:W-:Y:S01]  /*b410*/  @!P0 IMAD.X R0, R13, 0x1, R228, P1 ;  /* 0x000000010d008824 */ /* 0x000fe200008e06e4 */
[C---:B------:R-:W-:Y:S01]  /*b420*/  @!P0 LEA R22, P1, R9.reuse, c[0x0][0x1f8], 0x1 ;  /* 0x00007e0009168a11 */ /* 0x040fe200078208ff */
[----:B------:R-:W-:Y:S03]  /*b430*/  LDSM.16.M88.4 R136, [R190+UR4+0xd900] ;  /* 0x00d90004be88783b */ /* 0x000fe60008000200 */
[----:B------:R-:W-:Y:S02]  /*b440*/  @!P0 LEA.HI.X R23, R9, c[0x0][0x1fc], R2, 0x1, P1 ;  /* 0x00007f0009178a11 */ /* 0x000fe400008f0c02 */
[C---:B------:R-:W-:Y:S01]  /*b450*/  @!P0 LEA R20, P1, R7.reuse, c[0x0][0x1f8], 0x1 ;  /* 0x00007e0007148a11 */ /* 0x040fe200078208ff */
[----:B------:R-:W1:Y:S03]  /*b460*/  LDSM.16.M88.4 R8, [R190+UR4+0xc100] ;  /* 0x00c10004be08783b */ /* 0x000e660008000200 */
[----:B------:R-:W-:Y:S02]  /*b470*/  @!P0 LEA.HI.X R21, R7, c[0x0][0x1fc], R0, 0x1, P1 ;  /* 0x00007f0007158a11 */ /* 0x000fe400008f0c00 */
[----:B------:R-:W-:Y:S01]  /*b480*/  @!P0 IADD3 R7, P1, R5, R227, RZ ;  /* 0x000000e305078210 */ /* 0x000fe20007f3e0ff */
[----:B------:R-:W-:Y:S04]  /*b490*/  LDSM.16.M88.4 R140, [R188] ;  /* 0x00000000bc8c783b */ /* 0x000fe80000000200 */
[----:B------:R-:W-:Y:S01]  /*b4a0*/  @!P0 IMAD.X R0, R13, 0x1, R226, P1 ;  /* 0x000000010d008824 */ /* 0x000fe200008e06e2 */
[C---:B------:R-:W-:Y:S04]  /*b4b0*/  @!P0 LEA R30, P1, R7.reuse, c[0x0][0x1f8], 0x1 ;  /* 0x00007e00071e8a11 */ /* 0x040fe800078208ff */
[----:B------:R-:W-:Y:S02]  /*b4c0*/  @!P0 LEA.HI.X R31, R7, c[0x0][0x1fc], R0, 0x1, P1 ;  /* 0x00007f00071f8a11 */ /* 0x000fe400008f0c00 */
[----:B------:R-:W-:Y:S05]  /*b4d0*/  @!P0 IADD3 R5, P1, R199, R5, RZ ;  /* 0x00000005c7058210 */ /* 0x000fea0007f3e0ff */
[----:B------:R-:W-:Y:S01]  /*b4e0*/  @!P0 IMAD.X R13, R198, 0x1, R13, P1 ;  /* 0x00000001c60d8824 */ /* 0x000fe200008e060d */
[----:B------:R-:W-:Y:S05]  /*b4f0*/  @!P0 IADD3 R7, P1, R5, R206, RZ ;  /* 0x000000ce05078210 */ /* 0x000fea0007f3e0ff */
[----:B------:R-:W-:Y:S01]  /*b500*/  @!P0 IMAD.X R0, R13, 0x1, R211, P1 ;  /* 0x000000010d008824 */ /* 0x000fe200008e06d3 */
[C---:B------:R-:W-:Y:S04]  /*b510*/  @!P0 LEA R28, P1, R7.reuse, c[0x0][0x1f8], 0x1 ;  /* 0x00007e00071c8a11 */ /* 0x040fe800078208ff */
[----:B------:R-:W-:Y:S02]  /*b520*/  @!P0 LEA.HI.X R29, R7, c[0x0][0x1fc], R0, 0x1, P1 ;  /* 0x00007f00071d8a11 */ /* 0x000fe400008f0c00 */
[----:B------:R-:W-:Y:S02]  /*b530*/  @!P0 IADD3 R7, P1, R5, R220, RZ ;  /* 0x000000dc05078210 */ /* 0x000fe40007f3e0ff */
[----:B------:R-:W-:Y:S03]  /*b540*/  IADD3 R0, R190, UR4, RZ ;  /* 0x00000004be007c10 */ /* 0x000fe6000fffe0ff */
[----:B------:R-:W-:Y:S01]  /*b550*/  @!P0 IMAD.X R2, R13, 0x1, R228, P1 ;  /* 0x000000010d028824 */ /* 0x000fe200008e06e4 */
[----:B------:R-:W-:Y:S01]  /*b560*/  @!P0 LEA R172, P1, R7, c[0x0][0x1f8], 0x1 ;  /* 0x00007e0007ac8a11 */ /* 0x000fe200078208ff */
[--C-:B------:R-:W-:Y:S02]  /*b570*/  IMAD.IADD R134, R191, 0x1, R0.reuse ;  /* 0x00000001bf867824 */ /* 0x100fe400078e0200 */
[----:B------:R-:W-:Y:S01]  /*b580*/  IMAD.IADD R0, R193, 0x1, R0 ;  /* 0x00000001c1007824 */ /* 0x000fe200078e0200 */
[----:B------:R-:W-:Y:S01]  /*b590*/  @!P0 LEA.HI.X R173, R7, c[0x0][0x1fc], R2, 0x1, P1 ;  /* 0x00007f0007ad8a11 */ /* 0x000fe200008f0c02 */
[----:B------:R-:W-:Y:S01]  /*b5a0*/  @!P0 IMAD R2, R216, 0x6000, R215 ;  /* 0x00006000d8028824 */ /* 0x000fe200078e02d7 */
[----:B------:R-:W-:Y:S01]  /*b5b0*/  @!P0 IADD3 R12, P1, R5, R227, RZ ;  /* 0x000000e3050c8210 */ /* 0x000fe20007f3e0ff */
[----:B------:R-:W2:Y:S01]  /*b5c0*/  LDSM.16.M88.4 R144, [R134+0xc100] ;  /* 0x00c100008690783b */ /* 0x000ea20000000200 */
[C---:B-1----:R-:W-:Y:S04]  /*b5d0*/  HMMA.16816.F32.BF16 R4, R32.reuse, R8, RZ ;  /* 0x000000082004723c */ /* 0x042fe800000418ff */
[----:B------:R-:W1:Y:S03]  /*b5e0*/  LDSM.16.M88.4 R148, [R134+0xc900] ;  /* 0x00c900008694783b */ /* 0x000e660000000200 */
[----:B------:R-:W-:Y:S01]  /*b5f0*/  @!P0 IMAD.X R9, R13, 0x1, R226, P1 ;  /* 0x000000010d098824 */ /* 0x000fe200008e06e2 */
[C---:B------:R-:W-:Y:S01]  /*b600*/  @!P0 LEA R174, P1, R12.reuse, c[0x0][0x1f8], 0x1 ;  /* 0x00007e000cae8a11 */ /* 0x040fe200078208ff */
[----:B------:R-:W3:Y:S03]  /*b610*/  LDSM.16.M88.4 R152, [R134+0xd100] ;  /* 0x00d100008698783b */ /* 0x000ee60000000200 */
[----:B------:R-:W-:Y:S02]  /*b620*/  @!P0 LEA.HI.X R175, R12, c[0x0][0x1fc], R9, 0x1, P1 ;  /* 0x00007f000caf8a11 */ /* 0x000fe400008f0c09 */
[C---:B------:R-:W-:Y:S01]  /*b630*/  HMMA.16816.F32.BF16 R8, R32.reuse, R10, RZ ;  /* 0x0000000a2008723c */ /* 0x040fe200000418ff */
[----:B------:R-:W4:Y:S05]  /*b640*/  LDSM.16.M88.4 R156, [R134+0xd900] ;  /* 0x00d90000869c783b */ /* 0x000f2a0000000200 */
[----:B------:R-:W-:Y:S01]  /*b650*/  @!PT LDS RZ, [RZ] ;  /* 0x00000000fffff984 */ /* 0x000fe20000000800 */
[----:B------:R-:W-:Y:S01]  /*b660*/  @!PT LDS RZ, [RZ] ;  /* 0x00000000fffff984 */ /* 0x000fe20000000800 */
[----:B------:R-:W-:Y:S01]  /*b670*/  @!PT LDS RZ, [RZ] ;  /* 0x00000000fffff984 */ /* 0x000fe20000000800 */
[----:B------:R5:W-:Y:S02]  /*b680*/  @!P0 LDGSTS.E.BYPASS.LTC128B.128 [R2], [R22.64], !P5 ;  /* 0x0000000016028fae */ /* 0x000be4000e901d48 */
[C---:B------:R-:W-:Y:S03]  /*b690*/  HMMA.16816.F32.BF16 R12, R32.reuse, R16, RZ ;  /* 0x00000010200c723c */ /* 0x040fe600000418ff */
[----:B------:R5:W-:Y:S05]  /*b6a0*/  @!P0 LDGSTS.E.BYPASS.LTC128B.128 [R2+0x2000], [R20.64], !P4 ;  /* 0x0200000014028fae */ /* 0x000bea000e101d48 */
[C---:B------:R-:W-:Y:S01]  /*b6b0*/  HMMA.16816.F32.BF16 R16, R32.reuse, R18, RZ ;  /* 0x000000122010723c */ /* 0x040fe200000418ff */
[----:B------:R1:W-:Y:S05]  /*b6c0*/  @!P0 LDGSTS.E.BYPASS.LTC128B.128 [R2+0x4000], [R30.64], !P6 ;  /* 0x040000001e028fae */ /* 0x0003ea000f101d48 */
[----:B------:R1:W-:Y:S05]  /*b6d0*/  @!P0 LDGSTS.E.BYPASS.LTC128B.128 [R2+0x1000], [R28.64], !P5 ;  /* 0x010000001c028fae */ /* 0x0003ea000e901d48 */
[----:B------:R1:W-:Y:S05]  /*b6e0*/  @!P0 LDGSTS.E.BYPASS.LTC128B.128 [R2+0x3000], [R172.64], !P4 ;  /* 0x03000000ac028fae */ /* 0x0003ea000e101d48 */
[----:B------:R2:W-:Y:S01]  /*b6f0*/  @!P0 LDGSTS.E.BYPASS.LTC128B.128 [R2+0x5000], [R174.64], !P6 ;  /* 0x05000000ae028fae */ /* 0x0005e2000f101d48 */
[C---:B------:R-:W-:Y:S02]  /*b700*/  ISETP.GE.AND P0, PT, R216.reuse, 0x1, PT ;  /* 0x00000001d800780c */ /* 0x040fe40003f06270 */
[----:B------:R-:W-:Y:S02]  /*b710*/  IADD3 R216, R216, 0x1, RZ ;  /* 0x00000001d8d87810 */ /* 0x000fe40007ffe0ff */
[----:B------:R-:W-:Y:S01]  /*b720*/  LDSM.16.M88.4 R160, [R187] ;  /* 0x00000000bba0783b */ /* 0x000fe20000000200 */
[C---:B-----5:R-:W-:Y:S01]  /*b730*/  HMMA.16816.F32.BF16 R20, R32.reuse, R24, RZ ;  /* 0x000000182014723c */ /* 0x060fe200000418ff */
[----:B------:R-:W-:Y:S03]  /*b740*/  SEL R216, R216, RZ, !P0 ;  /* 0x000000ffd8d87207 */ /* 0x000fe60004000000 */
[----:B------:R-:W5:Y:S04]  /*b750*/  LDSM.16.M88.4 R164, [R0+0xc100] ;  /* 0x00c1000000a4783b */ /* 0x000f680000000200 */
[C---:B------:R-:W-:Y:S01]  /*b760*/  HMMA.16816.F32.BF16 R24, R32.reuse, R26, RZ ;  /* 0x0000001a2018723c */ /* 0x040fe200000418ff */
[----:B------:R-:W3:Y:S05]  /*b770*/  LDSM.16.M88.4 R168, [R0+0xc900] ;  /* 0x00c9000000a8783b */ /* 0x000eea0000000200 */
[----:B------:R-:W0:Y:S02]  /*b780*/  LDGDEPBAR ;  /* 0x00000000000079af */ /* 0x000e240000000000 */
[C---:B-1----:R-:W-:Y:S03]  /*b790*/  HMMA.16816.F32.BF16 R28, R32.reuse, R136, RZ ;  /* 0x00000088201c723c */ /* 0x042fe600000418ff */
[----:B--2---:R-:W-:Y:S01]  /*b7a0*/  LDSM.16.M88.4 R172, [R186] ;  /* 0x00000000baac783b */ /* 0x004fe20000000200 */
[C---:B------:R-:W-:Y:S04]  /*b7b0*/  IMAD.IADD R2, R193.reuse, 0x1, R134 ;  /* 0x00000001c1027824 */ /* 0x040fe800078e0286 */
[----:B------:R-:W-:Y:S01]  /*b7c0*/  HMMA.16816.F32.BF16 R32, R32, R138, RZ ;  /* 0x0000008a2020723c */ /* 0x000fe200000418ff */
[----:B------:R-:W1:Y:S05]  /*b7d0*/  LDSM.16.M88.4 R136, [R0+0xd100] ;  /* 0x00d100000088783b */ /* 0x000e6a0000000200 */
[----:B------:R-:W-:Y:S02]  /*b7e0*/  LDSM.16.M88.4 R176, [R2+0xc100] ;  /* 0x00c1000002b0783b */ /* 0x000fe40000000200 */
[C---:B------:R-:W-:Y:S03]  /*b7f0*/  HMMA.16816.F32.BF16 R4, R140.reuse, R144, R4 ;  /* 0x000000908c04723c */ /* 0x040fe60000041804 */
[----:B------:R-:W-:Y:S05]  /*b800*/  LDSM.16.M88.4 R180, [R2+0xc900] ;  /* 0x00c9000002b4783b */ /* 0x000fea0000000200 */
[C---:B------:R-:W-:Y:S01]  /*b810*/  HMMA.16816.F32.BF16 R8, R140.reuse, R146, R8 ;  /* 0x000000928c08723c */ /* 0x040fe20000041808 */
[----:B------:R-:W2:Y:S07]  /*b820*/  LDSM.16.M88.4 R144, [R0+0xd900] ;  /* 0x00d900000090783b */ /* 0x000eae0000000200 */
[C---:B------:R-:W-:Y:S08]  /*b830*/  HMMA.16816.F32.BF16 R12, R140.reuse, R148, R12 ;  /* 0x000000948c0c723c */ /* 0x040ff0000004180c */
[C---:B------:R-:W-:Y:S01]  /*b840*/  HMMA.16816.F32.BF16 R16, R140.reuse, R150, R16 ;  /* 0x000000968c10723c */ /* 0x040fe20000041810 */
[----:B------:R-:W-:Y:S07]  /*b850*/  LDSM.16.M88.4 R148, [R2+0xd900] ;  /* 0x00d900000294783b */ /* 0x000fee0000000200 */
[C---:B---3--:R-:W-:Y:S08]  /*b860*/  HMMA.16816.F32.BF16 R20, R140.reuse, R152, R20 ;  /* 0x000000988c14723c */ /* 0x048ff00000041814 */
[C---:B------:R-:W-:Y:S01]  /*b870*/  HMMA.16816.F32.BF16 R24, R140.reuse, R154, R24 ;  /* 0x0000009a8c18723c */ /* 0x040fe20000041818 */
[----:B------:R-:W-:Y:S07]  /*b880*/  LDSM.16.M88.4 R152, [R190+UR4+0xe900] ;  /* 0x00e90004be98783b */ /* 0x000fee0008000200 */
[C---:B----4-:R-:W-:Y:S08]  /*b890*/  HMMA.16816.F32.BF16 R28, R140.reuse, R156, R28 ;  /* 0x0000009c8c1c723c */ /* 0x050ff0000004181c */
[----:B------:R-:W-:Y:S01]  /*b8a0*/  HMMA.16816.F32.BF16 R32, R140, R158, R32 ;  /* 0x0000009e8c20723c */ /* 0x000fe20000041820 */
[----:B------:R-:W3:Y:S05]  /*b8b0*/  LDSM.16.M88.4 R140, [R2+0xd100] ;  /* 0x00d10000028c783b */ /* 0x000eea0000000200 */
[----:B------:R-:W-:Y:S02]  /*b8c0*/  LDSM.16.M88.4 R156, [R190+UR4+0xf900] ;  /* 0x00f90004be9c783b */ /* 0x000fe40008000200 */
[C---:B-----5:R-:W-:Y:S08]  /*b8d0*/  HMMA.16816.F32.BF16 R4, R160.reuse, R164, R4 ;  /* 0x000000a4a004723c */ /* 0x060ff00000041804 */
[C---:B------:R-:W-:Y:S01]  /*b8e0*/  HMMA.16816.F32.BF16 R8, R160.reuse, R166, R8 ;  /* 0x000000a6a008723c */ /* 0x040fe20000041808 */
[----:B------:R-:W-:Y:S07]  /*b8f0*/  LDSM.16.M88.4 R164, [R134+0xe100] ;  /* 0x00e1000086a4783b */ /* 0x000fee0000000200 */
[C---:B------:R-:W-:Y:S08]  /*b900*/  HMMA.16816.F32.BF16 R12, R160.reuse, R168, R12 ;  /* 0x000000a8a00c723c */ /* 0x040ff0000004180c */
[C---:B------:R-:W-:Y:S01]  /*b910*/  HMMA.16816.F32.BF16 R16, R160.reuse, R170, R16 ;  /* 0x000000aaa010723c */ /* 0x040fe20000041810 */
[----:B------:R-:W-:Y:S07]  /*b920*/  LDSM.16.M88.4 R168, [R134+0xf900] ;  /* 0x00f9000086a8783b */ /* 0x000fee0000000200 */
[C---:B-1----:R-:W-:Y:S08]  /*b930*/  HMMA.16816.F32.BF16 R20, R160.reuse, R136, R20 ;  /* 0x00000088a014723c */ /* 0x042ff00000041814 */
[C---:B------:R-:W-:Y:S01]  /*b940*/  HMMA.16816.F32.BF16 R24, R160.reuse, R138, R24 ;  /* 0x0000008aa018723c */ /* 0x040fe20000041818 */
[----:B------:R-:W-:Y:S07]  /*b950*/  LDSM.16.M88.4 R136, [R192+0x4000] ;  /* 0x00400000c088783b */ /* 0x000fee0000000200 */
[C---:B--2---:R-:W-:Y:S08]  /*b960*/  HMMA.16816.F32.BF16 R28, R160.reuse, R144, R28 ;  /* 0x00000090a01c723c */ /* 0x044ff0000004181c */
[----:B------:R-:W-:Y:S01]  /*b970*/  HMMA.16816.F32.BF16 R32, R160, R146, R32 ;  /* 0x00000092a020723c */ /* 0x000fe20000041820 */
[----:B------:R-:W1:Y:S05]  /*b980*/  LDSM.16.M88.4 R144, [R190+UR4+0xe100] ;  /* 0x00e10004be90783b */ /* 0x000e6a0008000200 */
[----:B------:R-:W-:Y:S02]  /*b990*/  LDSM.16.M88.4 R160, [R188+0x4000] ;  /* 0x00400000bca0783b */ /* 0x000fe40000000200 */
[C---:B------:R-:W-:Y:S08]  /*b9a0*/  HMMA.16816.F32.BF16 R4, R172.reuse, R176, R4 ;  /* 0x000000b0ac04723c */ /* 0x040ff00000041804 */
[C---:B------:R-:W-:Y:S08]  /*b9b0*/  HMMA.16816.F32.BF16 R8, R172.reuse, R178, R8 ;  /* 0x000000b2ac08723c */ /* 0x040ff00000041808 */
[C---:B------:R-:W-:Y:S08]  /*b9c0*/  HMMA.16816.F32.BF16 R12, R172.reuse, R180, R12 ;  /* 0x000000b4ac0c723c */ /* 0x040ff0000004180c */
[C---:B------:R-:W-:Y:S08]  /*b9d0*/  HMMA.16816.F32.BF16 R16, R172.reuse, R182, R16 ;  /* 0x000000b6ac10723c */ /* 0x040ff00000041810 */
[C---:B---3--:R-:W-:Y:S08]  /*b9e0*/  HMMA.16816.F32.BF16 R20, R172.reuse, R140, R20 ;  /* 0x0000008cac14723c */ /* 0x048ff00000041814 */
[C---:B------:R-:W-:Y:S01]  /*b9f0*/  HMMA.16816.F32.BF16 R24, R172.reuse, R142, R24 ;  /* 0x0000008eac18723c */ /* 0x040fe20000041818 */
[----:B------:R-:W2:Y:S07]  /*ba00*/  LDSM.16.M88.4 R140, [R190+UR4+0xf100] ;  /* 0x00f10004be8c783b */ /* 0x000eae0008000200 */
[C---:B------:R-:W-:Y:S08]  /*ba10*/  HMMA.16816.F32.BF16 R28, R172.reuse, R148, R28 ;  /* 0x00000094ac1c723c */ /* 0x040ff0000004181c */
[----:B------:R-:W-:Y:S01]  /*ba20*/  HMMA.16816.F32.BF16 R32, R172, R150, R32 ;  /* 0x00000096ac20723c */ /* 0x000fe20000041820 */
[----:B------:R-:W3:Y:S07]  /*ba30*/  LDSM.16.M88.4 R148, [R134+0xe900] ;  /* 0x00e900008694783b */ /* 0x000eee0000000200 */
        /* <DEDUP_REMOVED lines=11> */
[----:B------:R-:W2:Y:S05]  /*baf0*/  LDSM.16.M88.4 R136, [R187+0x4000] ;  /* 0x00400000bb88783b */ /* 0x000eaa0000000200 */
[----:B------:R-:W4:Y:S02]  /*bb00*/  LDSM.16.M88.4 R156, [R0+0xf100] ;  /* 0x00f10000009c783b */ /* 0x000f240000000200 */
[C---:B------:R-:W-:Y:S08]  /*bb10*/  HMMA.16816.F32.BF16 R4, R160.reuse, R164, R4 ;  /* 0x000000a4a004723c */ /* 0x040ff00000041804 */
[C---:B------:R-:W-:Y:S01]  /*bb20*/  HMMA.16816.F32.BF16 R8, R160.reuse, R166, R8 ;  /* 0x000000a6a008723c */ /* 0x040fe20000041808 */
[----:B------:R-:W5:Y:S07]  /*bb30*/  LDSM.16.M88.4 R164, [R0+0xf900] ;  /* 0x00f9000000a4783b */ /* 0x000f6e0000000200 */
[C---:B---3--:R-:W-:Y:S08]  /*bb40*/  HMMA.16816.F32.BF16 R12, R160.reuse, R148, R12 ;  /* 0x00000094a00c723c */ /* 0x048ff0000004180c */
[C---:B------:R-:W-:Y:S01]  /*bb50*/  HMMA.16816.F32.BF16 R16, R160.reuse, R150, R16 ;  /* 0x00000096a010723c */ /* 0x040fe20000041810 */
[----:B------:R-:W-:Y:S07]  /*bb60*/  LDSM.16.M88.4 R148, [R2+0xe100] ;  /* 0x00e100000294783b */ /* 0x000fee0000000200 */
[C---:B-1----:R-:W-:Y:S07]  /*bb70*/  HMMA.16816.F32.BF16 R20, R160.reuse, R144, R20 ;  /* 0x00000090a014723c */ /* 0x042fee0000041814 */
[----:B------:R-:W-:Y:S01]  /*bb80*/  IADD3 R144, R193, UR4, R190 ;  /* 0x00000004c1907c10 */ /* 0x000fe2000fffe0be */
[C---:B------:R-:W-:Y:S04]  /*bb90*/  HMMA.16816.F32.BF16 R24, R160.reuse, R146, R24 ;  /* 0x00000092a018723c */ /* 0x040fe80000041818 */
[----:B------:R-:W-:Y:S02]  /*bba0*/  IMAD.IADD R133, R191, 0x1, R144 ;  /* 0x00000001bf857824 */ /* 0x000fe400078e0290 */
[----:B------:R-:W1:Y:S02]  /*bbb0*/  LDSM.16.M88.4 R144, [R186+0x4000] ;  /* 0x00400000ba90783b */ /* 0x000e640000000200 */
[C---:B------:R-:W-:Y:S03]  /*bbc0*/  HMMA.16816.F32.BF16 R28, R160.reuse, R168, R28 ;  /* 0x000000a8a01c723c */ /* 0x040fe6000004181c */
[----:B------:R-:W3:Y:S05]  /*bbd0*/  LDSM.16.M88.4 R172, [R133+0xe900] ;  /* 0x00e9000085ac783b */ /* 0x000eea0000000200 */
[----:B------:R-:W-:Y:S01]  /*bbe0*/  HMMA.16816.F32.BF16 R32, R160, R170, R32 ;  /* 0x000000aaa020723c */ /* 0x000fe20000041820 */
[----:B------:R-:W1:Y:S05]  /*bbf0*/  LDSM.16.M88.4 R176, [R133+0xf100] ;  /* 0x00f1000085b0783b */ /* 0x000e6a0000000200 */
[----:B------:R-:W1:Y:S02]  /*bc00*/  LDSM.16.M88.4 R180, [R133+0xf900] ;  /* 0x00f9000085b4783b */ /* 0x000e640000000200 */
[C---:B--2---:R-:W-:Y:S03]  /*bc10*/  HMMA.16816.F32.BF16 R4, R136.reuse, R140, R4 ;  /* 0x0000008c8804723c */ /* 0x044fe60000041804 */
[----:B------:R-:W-:Y:S05]  /*bc20*/  LDSM.16.M88.4 R160, [R190+UR4+0x11100] ;  /* 0x01110004bea0783b */ /* 0x000fea0008000200 */
[C---:B------:R-:W-:Y:S01]  /*bc30*/  HMMA.16816.F32.BF16 R8, R136.reuse, R142, R8 ;  /* 0x0000008e8808723c */ /* 0x040fe20000041808 */
[----:B------:R-:W-:Y:S05]  /*bc40*/  LDSM.16.M88.4 R140, [R192+0x8000] ;  /* 0x00800000c08c783b */ /* 0x000fea0000000200 */
[----:B------:R-:W-:Y:S02]  /*bc50*/  LDSM.16.M88.4 R168, [R190+UR4+0x11900] ;  /* 0x01190004bea8783b */ /* 0x000fe40008000200 */
[C---:B------:R-:W-:Y:S08]  /*bc60*/  HMMA.16816.F32.BF16 R12, R136.reuse, R152, R12 ;  /* 0x00000098880c723c */ /* 0x040ff0000004180c */
[C---:B------:R-:W-:Y:S01]  /*bc70*/  HMMA.16816.F32.BF16 R16, R136.reuse, R154, R16 ;  /* 0x0000009a8810723c */ /* 0x040fe20000041810 */
[----:B------:R-:W2:Y:S07]  /*bc80*/  LDSM.16.M88.4 R152, [R190+UR4+0x10100] ;  /* 0x01010004be98783b */ /* 0x000eae0008000200 */
[C---:B----4-:R-:W-:Y:S08]  /*bc90*/  HMMA.16816.F32.BF16 R20, R136.reuse, R156, R20 ;  /* 0x0000009c8814723c */ /* 0x050ff00000041814 */
[C---:B------:R-:W-:Y:S01]  /*bca0*/  HMMA.16816.F32.BF16 R24, R136.reuse, R158, R24 ;  /* 0x0000009e8818723c */ /* 0x040fe20000041818 */
[----:B------:R-:W4:Y:S07]  /*bcb0*/  LDSM.16.M88.4 R156, [R190+UR4+0x10900] ;  /* 0x01090004be9c783b */ /* 0x000f2e0008000200 */
[C---:B-----5:R-:W-:Y:S08]  /*bcc0*/  HMMA.16816.F32.BF16 R28, R136.reuse, R164, R28 ;  /* 0x000000a4881c723c */ /* 0x060ff0000004181c */
[----:B------:R-:W-:Y:S01]  /*bcd0*/  HMMA.16816.F32.BF16 R32, R136, R166, R32 ;  /* 0x000000a68820723c */ /* 0x000fe20000041820 */
[----:B------:R-:W-:Y:S05]  /*bce0*/  LDSM.16.M88.4 R136, [R188+0x8000] ;  /* 0x00800000bc88783b */ /* 0x000fea0000000200 */
[----:B------:R-:W-:Y:S02]  /*bcf0*/  LDSM.16.M88.4 R164, [R134+0x10900] ;  /* 0x0109000086a4783b */ /* 0x000fe40000000200 */
        /* <DEDUP_REMOVED lines=8> */
[----:B------:R-:W5:Y:S07]  /*bd80*/  LDSM.16.M88.4 R176, [R134+0x11900] ;  /* 0x0119000086b0783b */ /* 0x000f6e0000000200 */
[C---:B------:R-:W-:Y:S08]  /*bd90*/  HMMA.16816.F32.BF16 R28, R144.reuse, R180, R28 ;  /* 0x000000b4901c723c */ /* 0x040ff0000004181c */
[----:B------:R-:W-:Y:S01]  /*bda0*/  HMMA.16816.F32.BF16 R32, R144, R182, R32 ;  /* 0x000000b69020723c */ /* 0x000fe20000041820 */
        /* <DEDUP_REMOVED lines=9> */
[----:B------:R-:W-:Y:S07]  /*be40*/  LDSM.16.M88.4 R160, [R133+0x10900] ;  /* 0x0109000085a0783b */ /* 0x000fee0000000200 */
[C---:B------:R-:W-:Y:S08]  /*be50*/  HMMA.16816.F32.BF16 R28, R140.reuse, R168, R28 ;  /* 0x000000a88c1c723c */ /* 0x040ff0000004181c */
[----:B------:R-:W-:Y:S01]  /*be60*/  HMMA.16816.F32.BF16 R32, R140, R170, R32 ;  /* 0x000000aa8c20723c */ /* 0x000fe20000041820 */
[----:B------:R-:W2:Y:S07]  /*be70*/  LDSM.16.M88.4 R140, [R0+0x11100] ;  /* 0x01110000008c783b */ /* 0x000eae0000000200 */
[C---:B-1----:R-:W-:Y:S08]  /*be80*/  HMMA.16816.F32.BF16 R4, R136.reuse, R148, R4 ;  /* 0x000000948804723c */ /* 0x042ff00000041804 */
[C---:B------:R-:W-:Y:S01]  /*be90*/  HMMA.16816.F32.BF16 R8, R136.reuse, R150, R8 ;  /* 0x000000968808723c */ /* 0x040fe20000041808 */
[----:B------:R-:W-:Y:S07]  /*bea0*/  LDSM.16.M88.4 R148, [R186+0x8000] ;  /* 0x00800000ba94783b */ /* 0x000fee0000000200 */
[C---:B------:R-:W-:Y:S08]  /*beb0*/  HMMA.16816.F32.BF16 R12, R136.reuse, R164, R12 ;  /* 0x000000a4880c723c */ /* 0x040ff0000004180c */
[C---:B------:R-:W-:Y:S01]  /*bec0*/  HMMA.16816.F32.BF16 R16, R136.reuse, R166, R16 ;  /* 0x000000a68810723c */ /* 0x040fe20000041810 */
[----:B------:R-:W-:Y:S07]  /*bed0*/  LDSM.16.M88.4 R164, [R133+0x11100] ;  /* 0x0111000085a4783b */ /* 0x000fee0000000200 */
[C---:B---3--:R-:W-:Y:S08]  /*bee0*/  HMMA.16816.F32.BF16 R20, R136.reuse, R172, R20 ;  /* 0x000000ac8814723c */ /* 0x048ff00000041814 */
[C---:B------:R-:W-:Y:S08]  /*bef0*/  HMMA.16816.F32.BF16 R24, R136.reuse, R174, R24 ;  /* 0x000000ae8818723c */ /* 0x040ff00000041818 */
[C---:B-----5:R-:W-:Y:S08]  /*bf00*/  HMMA.16816.F32.BF16 R28, R136.reuse, R176, R28 ;  /* 0x000000b0881c723c */ /* 0x060ff0000004181c */
[----:B------:R-:W-:Y:S01]  /*bf10*/  HMMA.16816.F32.BF16 R32, R136, R178, R32 ;  /* 0x000000b28820723c */ /* 0x000fe20000041820 */
[----:B------:R1:W3:Y:S07]  /*bf20*/  LDSM.16.M88.4 R136, [R0+0x11900] ;  /* 0x011900000088783b */ /* 0x0002ee0000000200 */
[C---:B--2---:R-:W-:Y:S08]  /*bf30*/  HMMA.16816.F32.BF16 R4, R144.reuse, R152, R4 ;  /* 0x000000989004723c */ /* 0x044ff00000041804 */
[C---:B------:R-:W-:Y:S01]  /*bf40*/  HMMA.16816.F32.BF16 R8, R144.reuse, R154, R8 ;  /* 0x0000009a9008723c */ /* 0x040fe20000041808 */
[----:B------:R-:W2:Y:S07]  /*bf50*/  LDSM.16.M88.4 R152, [R2+0x10100] ;  /* 0x010100000298783b */ /* 0x000eae0000000200 */
[C---:B----4-:R-:W-:Y:S04]  /*bf60*/  HMMA.16816.F32.BF16 R12, R144.reuse, R156, R12 ;  /* 0x0000009c900c723c */ /* 0x050fe8000004180c */
[----:B-1----:R-:W-:Y:S02]  /*bf70*/  IMAD.MOV.U32 R0, RZ, RZ, R205 ;  /* 0x000000ffff007224 */ /* 0x002fe400078e00cd */
[----:B------:R-:W-:Y:S02]  /*bf80*/  @P2 IMAD.MOV.U32 R0, RZ, RZ, R221 ;  /* 0x000000ffff002224 */ /* 0x000fe400078e00dd */
[C---:B------:R-:W-:Y:S01]  /*bf90*/  HMMA.16816.F32.BF16 R16, R144.reuse, R158, R16 ;  /* 0x0000009e9010723c */ /* 0x040fe20000041810 */
[----:B------:R1:W-:Y:S05]  /*bfa0*/  LDSM.16.M88.4 R156, [R133+0x11900] ;  /* 0x01190000859c783b */ /* 0x0003ea0000000200 */
[----:B------:R-:W4:Y:S02]  /*bfb0*/  SHFL.IDX PT, R134, R0, RZ, 0x1c1f ;  /* 0x001c1fff00867589 */ /* 0x000f2400000e0000 */
[C---:B------:R-:W-:Y:S08]  /*bfc0*/  HMMA.16816.F32.BF16 R20, R144.reuse, R140, R20 ;  /* 0x0000008c9014723c */ /* 0x040ff00000041814 */
[C---:B------:R-:W-:Y:S08]  /*bfd0*/  HMMA.16816.F32.BF16 R24, R144.reuse, R142, R24 ;  /* 0x0000008e9018723c */ /* 0x040ff00000041818 */
[C---:B---3--:R-:W-:Y:S04]  /*bfe0*/  HMMA.16816.F32.BF16 R28, R144.reuse, R136, R28 ;  /* 0x00000088901c723c */ /* 0x048fe8000004181c */
[----:B-1----:R-:W-:Y:S04]  /*bff0*/  IMAD.SHL.U32 R133, R219, 0x40, RZ ;  /* 0x00000040db857824 */ /* 0x002fe800078e00ff */
[----:B------:R-:W-:Y:S04]  /*c000*/  HMMA.16816.F32.BF16 R32, R144, R138, R32 ;  /* 0x0000008a9020723c */ /* 0x000fe80000041820 */
[----:B------:R-:W-:Y:S04]  /*c010*/  IADD3 R2, -R214, 0x1, -R133 ;  /* 0x00000001d6027810 */ /* 0x000fe80007ffe985 */
[C---:B--2---:R-:W-:Y:S05]  /*c020*/  HMMA.16816.F32.BF16 R4, R148.reuse, R152, R4 ;  /* 0x000000989404723c */ /* 0x044fea0000041804 */
[----:B------:R-:W-:Y:S03]  /*c030*/  IADD3 R2, -R204, R2, R195 ;  /* 0x00000002cc027210 */ /* 0x000fe60007ffe1c3 */
[C---:B------:R-:W-:Y:S04]  /*c040*/  HMMA.16816.F32.BF16 R8, R148.reuse, R154, R8 ;  /* 0x0000009a9408723c */ /* 0x040fe80000041808 */
[C---:B------:R-:W-:Y:S02]  /*c050*/  IADD3 R135, R2.reuse, c[0x0][0x328], RZ ;  /* 0x0000ca0002877a10 */ /* 0x040fe40007ffe0ff */
[----:B------:R-:W-:Y:S02]  /*c060*/  IADD3 R2, R2, UR6, RZ ;  /* 0x0000000602027c10 */ /* 0x000fe4000fffe0ff */
[C---:B------:R-:W-:Y:S04]  /*c070*/  HMMA.16816.F32.BF16 R12, R148.reuse, R160, R12 ;  /* 0x000000a0940c723c */ /* 0x040fe8000004180c */
[--C-:B----4-:R-:W-:Y:S02]  /*c080*/  IMAD.IADD R141, R135, 0x1, R134.reuse ;  /* 0x00000001878d7824 */ /* 0x110fe400078e0286 */
[----:B------:R-:W-:Y:S02]  /*c090*/  IMAD.IADD R137, R2, 0x1, R134 ;  /* 0x0000000102897824 */ /* 0x000fe400078e0286 */
[C---:B------:R-:W-:Y:S08]  /*c0a0*/  HMMA.16816.F32.BF16 R16, R148.reuse, R162, R16 ;  /* 0x000000a29410723c */ /* 0x040ff00000041810 */
[C---:B------:R-:W-:Y:S08]  /*c0b0*/  HMMA.16816.F32.BF16 R20, R148.reuse, R164, R20 ;  /* 0x000000a49414723c */ /* 0x040ff00000041814 */
[C---:B------:R-:W-:Y:S08]  /*c0c0*/  HMMA.16816.F32.BF16 R24, R148.reuse, R166, R24 ;  /* 0x000000a69418723c */ /* 0x040ff00000041818 */
[C---:B------:R-:W-:Y:S08]  /*c0d0*/  HMMA.16816.F32.BF16 R28, R148.reuse, R156, R28 ;  /* 0x0000009c941c723c */ /* 0x040ff0000004181c */
        /* <DEDUP_REMOVED lines=15> */
.L_x_2230:
[----:B------:R-:W-:Y:S04]  /*c1d0*/  MOV R134, c[0x0][0x32c] ;  /* 0x0000cb0000867a02 */ /* 0x000fe80000000f00 */
[----:B------:R-:W-:Y:S11]  /*c1e0*/  ISETP.NE.AND P0, PT, R134, 0x1, PT ;  /* 0x000000018600780c */ /* 0x000ff60003f05270 */
[----:B------:R-:W-:Y:S02]  /*c1f0*/  @!UPT UIADD3 URZ, URZ, URZ, URZ ;  /* 0x0000003f3f3ff290 */ /* 0x000fe4000fffe03f */
[----:B------:R-:W-:Y:S05]  /*c200*/  @P0 IMAD.HI.U32 R134, R136, c[0x0][0x330], RZ ;  /* 0x0000cc0088860a27 */ /* 0x000fea00078e00ff */
[----:B------:R-:W-:Y:S02]  /*c210*/  @P0 SHF.R.U32.HI R136, RZ, c[0x0][0x334], R134 ;  /* 0x0000cd00ff880a19 */ /* 0x000fe40000011686 */
.L_x_2231:
[----:B------:R-:W-:Y:S05]  /*c220*/  BSYNC B0 ;  /* 0x0000000000007941 */ /* 0x000fea0003800000 */
.L_x_2229:
[----:B------:R-:W-:Y:S04]  /*c230*/  IMAD R139, R136, c[0x0][0x32c], -R133 ;  /* 0x0000cb00888b7a24 */ /* 0x000fe800078e0a85 */
[----:B------:R-:W-:Y:S05]  /*c240*/  IMAD.IADD R136, R139, 0x1, -R214 ;  /* 0x000000018b887824 */ /* 0x000fea00078e0ad6 */
[----:B------:R-:W-:Y:S02]  /*c250*/  IADD3 R134, R136, c[0x0][0x32c], RZ ;  /* 0x0000cb0088867a10 */ /* 0x000fe40007ffe0ff */
[----:B------:R-:W-:Y:S02]  /*c260*/  IMNMX R137, R137, R136, !PT ;  /* 0x0000008889897217 */ /* 0x000fe40007800200 */
[----:B------:R-:W-:Y:S02]  /*c270*/  IMNMX R141, R141, R134, PT ;  /* 0x000000868d8d7217 */ /* 0x000fe40003800200 */
.L_x_2228:
[----:B------:R-:W-:Y:S01]  /*c280*/  ISETP.GT.AND P2, PT, R219, -0x1, PT ;  /* 0xffffffffdb00780c */ /* 0x000fe20003f44270 */
[----:B------:R-:W1:Y:S03]  /*c290*/  SHFL.IDX PT, R0, R0, 0x1, 0x1c1f ;  /* 0x003c1f0000007f89 */ /* 0x000e6600000e0000 */
[----:B------:R-:W-:Y:S04]  /*c2a0*/  ISETP.GT.AND P0, PT, R137, RZ, P2 ;  /* 0x000000ff8900720c */ /* 0x000fe80001704270 */
[----:B------:R-:W-:Y:S04]  /*c2b0*/  ISETP.LT.OR P0, PT, R141, 0x1, P0 ;  /* 0x000000018d00780c */ /* 0x000fe80000701670 */
[----:B------:R-:W-:Y:S02]  /*c2c0*/  FSEL R139, R4, -INF , !P0 ;  /* 0xff800000048b7808 */ /* 0x000fe40004000000 */
[----:B------:R-:W-:Y:S04]  /*c2d0*/  ISETP.GT.AND P0, PT, R137, 0x1, P2 ;  /* 0x000000018900780c */ /* 0x000fe80001704270 */
[----:B------:R-:W-:Y:S04]  /*c2e0*/  ISETP.LT.OR P0, PT, R141, 0x2, P0 ;  /* 0x000000028d00780c */ /* 0x000fe80000701670 */
[----:B------:R-:W-:Y:S02]  /*c2f0*/  FSEL R140, R5, -INF , !P0 ;  /* 0xff800000058c7808 */ /* 0x000fe40004000000 */
[----:B------:R-:W-:Y:S01]  /*c300*/  ISETP.GT.AND P0, PT, R137, 0x8, P2 ;  /* 0x000000088900780c */ /* 0x000fe20001704270 */
[--C-:B-1----:R-:W-:Y:S02]  /*c310*/  IMAD.IADD R5, R135, 0x1, R0.reuse ;  /* 0x0000000187057824 */ /* 0x102fe400078e0200 */
[----:B------:R-:W-:Y:S01]  /*c320*/  IMAD.IADD R2, R2, 0x1, R0 ;  /* 0x0000000102027824 */ /* 0x000fe200078e0200 */
        /* <DEDUP_REMOVED lines=55> */
.L_x_2234:
[----:B------:R-:W-:Y:S04]  /*c6a0*/  MOV R0, c[0x0][0x32c] ;  /* 0x0000cb0000007a02 */ /* 0x000fe80000000f00 */
[----:B------:R-:W-:Y:S11]  /*c6b0*/  ISETP.NE.AND P0, PT, R0, 0x1, PT ;  /* 0x000000010000780c */ /* 0x000ff60003f05270 */
[----:B------:R-:W-:Y:S02]  /*c6c0*/  @!UPT UIADD3 URZ, URZ, URZ, URZ ;  /* 0x0000003f3f3ff290 */ /* 0x000fe4000fffe03f */
[----:B------:R-:W-:Y:S05]  /*c6d0*/  @P0 IMAD.HI.U32 R0, R12, c[0x0][0x330], RZ ;  /* 0x0000cc000c000a27 */ /* 0x000fea00078e00ff */
[----:B------:R-:W-:Y:S02]  /*c6e0*/  @P0 SHF.R.U32.HI R12, RZ, c[0x0][0x334], R0 ;  /* 0x0000cd00ff0c0a19 */ /* 0x000fe40000011600 */
.L_x_2235:
[----:B------:R-:W-:Y:S05]  /*c6f0*/  BSYNC B0 ;  /* 0x0000000000007941 */ /* 0x000fea0003800000 */
.L_x_2233:
[----:B------:R-:W-:Y:S04]  /*c700*/  IMAD R133, R12, c[0x0][0x32c], -R133 ;  /* 0x0000cb000c857a24 */ /* 0x000fe800078e0a85 */
[----:B------:R-:W-:Y:S05]  /*c710*/  IMAD.IADD R133, R133, 0x1, -R214 ;  /* 0x0000000185857824 */ /* 0x000fea00078e0ad6 */
[----:B------:R-:W-:Y:S02]  /*c720*/  IADD3 R0, R133, c[0x0][0x32c], RZ ;  /* 0x0000cb0085007a10 */ /* 0x000fe40007ffe0ff */
[----:B------:R-:W-:Y:S02]  /*c730*/  IMNMX R2, R2, R133, !PT ;  /* 0x0000008502027217 */ /* 0x000fe40007800200 */
[----:B------:R-:W-:Y:S02]  /*c740*/  IMNMX R5, R5, R0, PT ;  /* 0x0000000005057217 */ /* 0x000fe40003800200 */
.L_x_2232:
        /* <DEDUP_REMOVED lines=54> */
[----:B------:R-:W-:Y:S01]  /*cab0*/  ISETP.GT.AND P0, PT, R2, 0x28, P2 ;  /* 0x000000280200780c */ /* 0x000fe20001704270 */
[----:B------:R-:W-:Y:S01]  /*cac0*/  LDSM.16.MT88.4 R20, [R185+UR4+0x100] ;  /* 0x00010004b914783b */ /* 0x000fe20008004200 */
[----:B------:R-:W-:Y:S02]  /*cad0*/  FMNMX.FTZ R13, R152, R13, !PT ;  /* 0x0000000d980d7209 */ /* 0x000fe40007810000 */
        /* <DEDUP_REMOVED lines=19> */
[C---:B------:R-:W-:Y:S02]  /*cc10*/  ISETP.GT.AND P1, PT, R2.reuse, 0x38, P2 ;  /* 0x000000380200780c */ /* 0x040fe40001724270 */
[----:B------:R-:W-:Y:S02]  /*cc20*/  FSEL R151, R31, -INF , !P0 ;  /* 0xff8000001f977808 */ /* 0x000fe40004000000 */
[----:B------:R-:W-:Y:S01]  /*cc30*/  ISETP.LT.OR P1, PT, R5, 0x39, P1 ;  /* 0x000000390500780c */ /* 0x000fe20000f21670 */
[----:B------:R-:W-:Y:S01]  /*cc40*/  LDSM.16.MT88.4 R28, [R184+UR4+0x100] ;  /* 0x00010004b81c783b */ /* 0x000fe20008004200 */
[----:B------:R-:W-:Y:S02]  /*cc50*/  ISETP.GT.AND P0, PT, R2, 0x39, P2 ;  /* 0x000000390200780c */ /* 0x000fe40001704270 */
[----:B------:R-:W-:Y:S02]  /*cc60*/  FMNMX.FTZ R2, R153, R10, !PT ;  /* 0x0000000a99027209 */ /* 0x000fe40007810000 */
[----:B------:R-:W-:Y:S02]  /*cc70*/  FSEL R149, R34, -INF , !P1 ;  /* 0xff80000022957808 */ /* 0x000fe40004800000 */
[----:B------:R-:W-:Y:S04]  /*cc80*/  ISETP.LT.OR P0, PT, R5, 0x3a, P0 ;  /* 0x0000003a0500780c */ /* 0x000fe80000701670 */
        /* <DEDUP_REMOVED lines=9> */
[C---:B------:R-:W-:Y:S03]  /*cd20*/  FMUL.FTZ R157, R2.reuse, c[0x0][0x2d0] ;  /* 0x0000b400029d7a20 */ /* 0x040fe60000410000 */
[----:B------:R-:W-:Y:S02]  /*cd30*/  FSEL R5, R2, RZ, P0 ;  /* 0x000000ff02057208 */ /* 0x000fe40000000000 */
[----:B--2---:R-:W-:Y:S02]  /*cd40*/  FMNMX.FTZ R13, R15, R0, !PT ;  /* 0x000000000f0d7209 */ /* 0x004fe40007810000 */
[----:B------:R-:W-:Y:S03]  /*cd50*/  FSEL R157, R157, RZ, P0 ;  /* 0x000000ff9d9d7208 */ /* 0x000fe60000000000 */
[----:B------:R-:W1:Y:S02]  /*cd60*/  SHFL.BFLY PT, R0, R13, 0x1, 0x1f ;  /* 0x0c201f000d007f89 */ /* 0x000e6400000e0000 */
[--C-:B------:R-:W-:Y:S02]  /*cd70*/  FFMA.FTZ R142, R140, c[0x0][0x2d0], -R157.reuse ;  /* 0x0000b4008c8e7a23 */ /* 0x100fe4000001089d */
[--C-:B------:R-:W-:Y:S02]  /*cd80*/  FFMA.FTZ R140, R4, c[0x0][0x2d0], -R157.reuse ;  /* 0x0000b400048c7a23 */ /* 0x100fe4000001089d */
[----:B------:R-:W-:Y:S02]  /*cd90*/  FADD.FTZ R4, -R5, R132 ;  /* 0x0000008405047221 */ /* 0x000fe40000010100 */
[--C-:B------:R-:W-:Y:S01]  /*cda0*/  FFMA.FTZ R143, R139, c[0x0][0x2d0], -R157.reuse ;  /* 0x0000b4008b8f7a23 */ /* 0x100fe2000001089d */
[----:B------:R-:W-:Y:S01]  /*cdb0*/  MUFU.EX2 R142, R142 ;  /* 0x0000008e008e7308 */ /* 0x000fe20000000800 */
[----:B------:R-:W-:Y:S02]  /*cdc0*/  FMUL.FTZ R12, R4, c[0x0][0x2d0] ;  /* 0x0000b400040c7a20 */ /* 0x000fe40000410000 */
[--C-:B------:R-:W-:Y:S02]  /*cdd0*/  FFMA.FTZ R15, R8, c[0x0][0x2d0], -R157.reuse ;  /* 0x0000b400080f7a23 */ /* 0x100fe4000001089d */
        /* <DEDUP_REMOVED lines=16> */
[----:B------:R-:W-:Y:S02]  /*cee0*/  FFMA.FTZ R154, R154, c[0x0][0x2d0], -R157 ;  /* 0x0000b4009a9a7a23 */ /* 0x000fe4000001089d */
[----:B------:R-:W-:Y:S02]  /*cef0*/  FADD.FTZ R4, -R4, R3 ;  /* 0x0000000304047221 */ /* 0x000fe40000010100 */
[--C-:B------:R-:W-:Y:S01]  /*cf00*/  FFMA.FTZ R146, R6, c[0x0][0x2d0], -R148.reuse ;  /* 0x0000b40006927a23 */ /* 0x100fe20000010894 */
[----:B------:R-:W1:Y:S01]  /*cf10*/  MUFU.EX2 R143, R143 ;  /* 0x0000008f008f7308 */ /* 0x000e620000000800 */
[--C-:B------:R-:W-:Y:S02]  /*cf20*/  FFMA.FTZ R145, R9, c[0x0][0x2d0], -R148.reuse ;  /* 0x0000b40009917a23 */ /* 0x100fe40000010894 */
[--C-:B------:R-:W-:Y:S02]  /*cf30*/  FFMA.FTZ R141, R7, c[0x0][0x2d0], -R148.reuse ;  /* 0x0000b400078d7a23 */ /* 0x100fe40000010894 */
[--C-:B------:R-:W-:Y:S02]  /*cf40*/  FFMA.FTZ R144, R11, c[0x0][0x2d0], -R148.reuse ;  /* 0x0000b4000b907a23 */ /* 0x100fe40000010894 */
[----:B------:R-:W-:Y:S01]  /*cf50*/  FMUL.FTZ R3, R4, c[0x0][0x2d0] ;  /* 0x0000b40004037a20 */ /* 0x000fe20000410000 */
[----:B------:R-:W-:Y:S01]  /*cf60*/  IADD3 R4, R185, UR4, RZ ;  /* 0x00000004b9047c10 */ /* 0x000fe2000fffe0ff */
[C---:B--2---:R-:W-:Y:S01]  /*cf70*/  FMUL.FTZ R5, R12.reuse, R129 ;  /* 0x000000810c057220 */ /* 0x044fe20000410000 */
[----:B------:R-:W-:Y:S01]  /*cf80*/  MUFU.EX2 R146, R146 ;  /* 0x0000009200927308 */ /* 0x000fe20000000800 */
[C---:B------:R-:W-:Y:S01]  /*cf90*/  FMUL.FTZ R8, R12.reuse, R124 ;  /* 0x0000007c0c087220 */ /* 0x040fe20000410000 */
[----:B------:R-:W-:Y:S01]  /*cfa0*/  IADD3 R13, R189, R4, RZ ;  /* 0x00000004bd0d7210 */ /* 0x000fe20007ffe0ff */
[C---:B------:R-:W-:Y:S02]  /*cfb0*/  FMUL.FTZ R4, R12.reuse, R128 ;  /* 0x000000800c047220 */ /* 0x040fe40000410000 */
[C---:B------:R-:W-:Y:S02]  /*cfc0*/  FMUL.FTZ R9, R12.reuse, R125 ;  /* 0x0000007d0c097220 */ /* 0x040fe40000410000 */
[----:B------:R-:W2:Y:S01]  /*cfd0*/  LDSM.16.MT88.4 R24, [R13+0x100] ;  /* 0x000100000d18783b */ /* 0x000ea20000004200 */
[C---:B------:R-:W-:Y:S02]  /*cfe0*/  FMUL.FTZ R100, R12.reuse, R100 ;  /* 0x000000640c647220 */ /* 0x040fe40000410000 */
[----:B------:R-:W3:Y:S01]  /*cff0*/  MUFU.EX2 R3, R3 ;  /* 0x0000000300037308 */ /* 0x000ee20000000800 */
[C---:B------:R-:W-:Y:S02]  /*d000*/  FMUL.FTZ R101, R12.reuse, R101 ;  /* 0x000000650c657220 */ /* 0x040fe40000410000 */
[----:B------:R-:W-:Y:S01]  /*d010*/  FMUL.FTZ R104, R12, R104 ;  /* 0x000000680c687220 */ /* 0x000fe20000410000 */
        /* <DEDUP_REMOVED lines=13> */
[C---:B---3--:R-:W-:Y:S01]  /*d0f0*/  FMUL.FTZ R6, R3.reuse, R130 ;  /* 0x0000008203067220 */ /* 0x048fe20000410000 */
[----:B------:R-:W-:Y:S01]  /*d100*/  LDSM.16.MT88.4 R136, [R184+UR4+0x2900] ;  /* 0x00290004b888783b */ /* 0x000fe20008004200 */
[C---:B------:R-:W-:Y:S02]  /*d110*/  FMUL.FTZ R7, R3.reuse, R131 ;  /* 0x0000008303077220 */ /* 0x040fe40000410000 */
[C---:B------:R-:W-:Y:S01]  /*d120*/  FMUL.FTZ R10, R3.reuse, R126 ;  /* 0x0000007e030a7220 */ /* 0x040fe20000410000 */
[----:B------:R-:W-:Y:S01]  /*d130*/  MUFU.EX2 R141, R141 ;  /* 0x0000008d008d7308 */ /* 0x000fe20000000800 */
[C---:B------:R-:W-:Y:S02]  /*d140*/  FMUL.FTZ R11, R3.reuse, R127 ;  /* 0x0000007f030b7220 */ /* 0x040fe40000410000 */
[C---:B------:R-:W-:Y:S01]  /*d150*/  FMUL.FTZ R102, R3.reuse, R102 ;  /* 0x0000006603667220 */ /* 0x040fe20000410000 */
[----:B-1----:R-:W-:Y:S01]  /*d160*/  F2FP.BF16.PACK_AB R18, R140, R15 ;  /* 0x0000000f8c12723e */ /* 0x002fe200000010ff */
[C---:B------:R-:W-:Y:S01]  /*d170*/  FMUL.FTZ R103, R3.reuse, R103 ;  /* 0x0000006703677220 */ /* 0x040fe20000410000 */
[----:B------:R-:W-:Y:S01]  /*d180*/  LDSM.16.MT88.4 R124, [R184+UR4+0x900] ;  /* 0x00090004b87c783b */ /* 0x000fe20008004200 */
[C---:B------:R-:W-:Y:S02]  /*d190*/  FMUL.FTZ R106, R3.reuse, R106 ;  /* 0x0000006a036a7220 */ /* 0x040fe40000410000 */
[C---:B------:R-:W-:Y:S01]  /*d1a0*/  FMUL.FTZ R107, R3.reuse, R107 ;  /* 0x0000006b036b7220 */ /* 0x040fe20000410000 */
[----:B------:R-:W1:Y:S01]  /*d1b0*/  MUFU.EX2 R144, R144 ;  /* 0x0000009000907308 */ /* 0x000e620000000800 */
[C---:B------:R-:W-:Y:S02]  /*d1c0*/  FMUL.FTZ R110, R3.reuse, R110 ;  /* 0x0000006e036e7220 */ /* 0x040fe40000410000 */
[----:B------:R-:W-:Y:S01]  /*d1d0*/  FMUL.FTZ R111, R3, R111 ;  /* 0x0000006f036f7220 */ /* 0x000fe20000410000 */
[----:B----4-:R-:W-:Y:S01]  /*d1e0*/  F2FP.BF16.PACK_AB R17, R145, R146 ;  /* 0x000000929111723e */ /* 0x010fe200000010ff */
[C---:B------:R-:W-:Y:S01]  /*d1f0*/  FMUL.FTZ R114, R3.reuse, R114 ;  /* 0x0000007203727220 */ /* 0x040fe20000410000 */
[----:B------:R-:W-:Y:S01]  /*d200*/  LDSM.16.MT88.4 R128, [R185+UR4+0x2900] ;  /* 0x00290004b980783b */ /* 0x000fe20008004200 */
[C---:B------:R-:W-:Y:S02]  /*d210*/  FMUL.FTZ R115, R3.reuse, R115 ;  /* 0x0000007303737220 */ /* 0x040fe40000410000 */
[C---:B------:R-:W-:Y:S01]  /*d220*/  FMUL.FTZ R118, R3.reuse, R118 ;  /* 0x0000007603767220 */ /* 0x040fe20000410000 */
[----:B------:R-:W-:Y:S01]  /*d230*/  MUFU.EX2 R156, R156 ;  /* 0x0000009c009c7308 */ /* 0x000fe20000000800 */
[C---:B------:R-:W-:Y:S02]  /*d240*/  FMUL.FTZ R119, R3.reuse, R119 ;  /* 0x0000007703777220 */ /* 0x040fe40000410000 */
[C---:B------:R-:W-:Y:S02]  /*d250*/  FMUL.FTZ R122, R3.reuse, R122 ;  /* 0x0000007a037a7220 */ /* 0x040fe40000410000 */
[----:B------:R-:W-:Y:S02]  /*d260*/  FMUL.FTZ R123, R3, R123 ;  /* 0x0000007b037b7220 */ /* 0x000fe40000410000 */
[--C-:B------:R-:W-:Y:S02]  /*d270*/  FFMA.FTZ R163, R135, c[0x0][0x2d0], -R148.reuse ;  /* 0x0000b40087a37a23 */ /* 0x100fe40000010894 */
[--C-:B------:R-:W-:Y:S01]  /*d280*/  FFMA.FTZ R162, R33, c[0x0][0x2d0], -R148.reuse ;  /* 0x0000b40021a27a23 */ /* 0x100fe20000010894 */
[----:B------:R-:W3:Y:S01]  /*d290*/  MUFU.EX2 R159, R159 ;  /* 0x0000009f009f7308 */ /* 0x000ee20000000800 */
[----:B------:R-:W-:Y:S01]  /*d2a0*/  LDSM.16.MT88.4 R32, [R13+0x900] ;  /* 0x000900000d20783b */ /* 0x000fe20000004200 */
[----:B------:R-:W-:Y:S01]  /*d2b0*/  FFMA.FTZ R165, R133, c[0x0][0x2d0], -R148 ;  /* 0x0000b40085a57a23 */ /* 0x000fe20000010894 */
[----:B-1----:R-:W-:Y:S01]  /*d2c0*/  F2FP.BF16.PACK_AB R19, R144, R141 ;  /* 0x0000008d9013723e */ /* 0x002fe200000010ff */
[C---:B------:R-:W-:Y:S02]  /*d2d0*/  FMUL.FTZ R36, R12.reuse, R36 ;  /* 0x000000240c247220 */ /* 0x040fe40000410000 */
[C---:B------:R-:W-:Y:S03]  /*d2e0*/  FMUL.FTZ R38, R3.reuse, R38 ;  /* 0x0000002603267220 */ /* 0x040fe60000410000 */
[----:B------:R-:W-:Y:S01]  /*d2f0*/  LDSM.16.MT88.4 R132, [R13+0x2900] ;  /* 0x002900000d84783b */ /* 0x000fe20000004200 */
[----:B------:R-:W-:Y:S01]  /*d300*/  FMUL.FTZ R37, R12, R37 ;  /* 0x000000250c257220 */ /* 0x000fe20000410000 */
[C---:B------:R-:W-:Y:S01]  /*d310*/  HMMA.16816.F32.BF16 R4, R16.reuse, R20, R4 ;  /* 0x000000141004723c */ /* 0x040fe20000041804 */
        /* <DEDUP_REMOVED lines=8> */
[C---:B--2---:R-:W-:Y:S01]  /*d3a0*/  HMMA.16816.F32.BF16 R100, R16.reuse, R24, R100 ;  /* 0x000000181064723c */ /* 0x044fe20000041864 */
[----:B------:R-:W2:Y:S03]  /*d3b0*/  LDSM.16.MT88.4 R20, [R14+0x100] ;  /* 0x000100000e14783b */ /* 0x000ea60000004200 */
[C---:B------:R-:W-:Y:S01]  /*d3c0*/  FMUL.FTZ R41, R12.reuse, R41 ;  /* 0x000000290c297220 */ /* 0x040fe20000410000 */
[----:B------:R-:W-:Y:S01]  /*d3d0*/  MUFU.EX2 R160, R160 ;  /* 0x000000a000a07308 */ /* 0x000fe20000000800 */
[C---:B------:R-:W-:Y:S02]  /*d3e0*/  FMUL.FTZ R43, R3.reuse, R43 ;  /* 0x0000002b032b7220 */ /* 0x040fe40000410000 */
[C---:B------:R-:W-:Y:S01]  /*d3f0*/  HMMA.16816.F32.BF16 R104, R16.reuse, R26, R104 ;  /* 0x0000001a1068723c */ /* 0x040fe20000041868 */
[----:B------:R-:W4:Y:S03]  /*d400*/  LDSM.16.MT88.4 R24, [R185+UR4+0x2100] ;  /* 0x00210004b918783b */ /* 0x000f260008004200 */
[C---:B------:R-:W-:Y:S02]  /*d410*/  FMUL.FTZ R44, R12.reuse, R44 ;  /* 0x0000002c0c2c7220 */ /* 0x040fe40000410000 */
[C---:B------:R-:W-:Y:S01]  /*d420*/  FMUL.FTZ R46, R3.reuse, R46 ;  /* 0x0000002e032e7220 */ /* 0x040fe20000410000 */
[----:B------:R-:W5:Y:S01]  /*d430*/  MUFU.EX2 R163, R163 ;  /* 0x000000a300a37308 */ /* 0x000f620000000800 */
        /* <DEDUP_REMOVED lines=8> */
[C---:B------:R-:W-:Y:S04]  /*d4c0*/  FMUL.FTZ R49, R12.reuse, R49 ;  /* 0x000000310c317220 */ /* 0x040fe80000410000 */
[C---:B------:R-:W-:Y:S01]  /*d4d0*/  FMUL.FTZ R51, R3.reuse, R51 ;  /* 0x0000003303337220 */ /* 0x040fe20000410000 */
[----:B------:R-:W1:Y:S01]  /*d4e0*/  MUFU.EX2 R165, R165 ;  /* 0x000000a500a57308 */ /* 0x000e620000000800 */
[C---:B------:R-:W-:Y:S02]  /*d4f0*/  FMUL.FTZ R52, R12.reuse, R52 ;  /* 0x000000340c347220 */ /* 0x040fe40000410000 */
[C---:B------:R-:W-:Y:S01]  /*d500*/  FMUL.FTZ R54, R3.reuse, R54 ;  /* 0x0000003603367220 */ /* 0x040fe20000410000 */
[C---:B--2---:R-:W-:Y:S03]  /*d510*/  HMMA.16816.F32.BF16 R116, R16.reuse, R20, R116 ;  /* 0x000000141074723c */ /* 0x044fe60000041874 */
[C---:B------:R-:W-:Y:S02]  /*d520*/  FMUL.FTZ R53, R12.reuse, R53 ;  /* 0x000000350c357220 */ /* 0x040fe40000410000 */
[C---:B------:R-:W-:Y:S01]  /*d530*/  FMUL.FTZ R55, R3.reuse, R55 ;  /* 0x0000003703377220 */ /* 0x040fe20000410000 */
[----:B------:R-:W-:Y:S01]  /*d540*/  MUFU.EX2 R170, R170 ;  /* 0x000000aa00aa7308 */ /* 0x000fe20000000800 */
[C---:B------:R-:W-:Y:S01]  /*d550*/  FMUL.FTZ R56, R12.reuse, R56 ;  /* 0x000000380c387220 */ /* 0x040fe20000410000 */
[C---:B------:R-:W-:Y:S01]  /*d560*/  HMMA.16816.F32.BF16 R120, R16.reuse, R22, R120 ;  /* 0x000000161078723c */ /* 0x040fe20000041878 */
[----:B------:R-:W2:Y:S03]  /*d570*/  LDSM.16.MT88.4 R20, [R184+UR4+0x2100] ;  /* 0x00210004b814783b */ /* 0x000ea60008004200 */
[C---:B------:R-:W-:Y:S02]  /*d580*/  FMUL.FTZ R58, R3.reuse, R58 ;  /* 0x0000003a033a7220 */ /* 0x040fe40000410000 */
[C---:B------:R-:W-:Y:S02]  /*d590*/  FMUL.FTZ R57, R12.reuse, R57 ;  /* 0x000000390c397220 */ /* 0x040fe40000410000 */
[C---:B----4-:R-:W-:Y:S01]  /*d5a0*/  HMMA.16816.F32.BF16 R36, R16.reuse, R24, R36 ;  /* 0x000000181024723c */ /* 0x050fe20000041824 */
[----:B------:R-:W4:Y:S03]  /*d5b0*/  MUFU.EX2 R175, R175 ;  /* 0x000000af00af7308 */ /* 0x000f260000000800 */
[C---:B------:R-:W-:Y:S02]  /*d5c0*/  FMUL.FTZ R59, R3.reuse, R59 ;  /* 0x0000003b033b7220 */ /* 0x040fe40000410000 */
[C---:B------:R-:W-:Y:S02]  /*d5d0*/  FMUL.FTZ R60, R12.reuse, R60 ;  /* 0x0000003c0c3c7220 */ /* 0x040fe40000410000 */
[C---:B------:R-:W-:Y:S01]  /*d5e0*/  HMMA.16816.F32.BF16 R40, R16.reuse, R26, R40 ;  /* 0x0000001a1028723c */ /* 0x040fe20000041828 */
[----:B------:R-:W3:Y:S02]  /*d5f0*/  LDSM.16.MT88.4 R24, [R14+0x2100] ;  /* 0x002100000e18783b */ /* 0x000ee40000004200 */
[----:B------:R-:W-:Y:S01]  /*d600*/  MUFU.EX2 R166, R166 ;  /* 0x000000a600a67308 */ /* 0x000fe20000000800 */
[C---:B------:R-:W-:Y:S02]  /*d610*/  FMUL.FTZ R62, R3.reuse, R62 ;  /* 0x0000003e033e7220 */ /* 0x040fe40000410000 */
[C---:B------:R-:W-:Y:S02]  /*d620*/  FMUL.FTZ R61, R12.reuse, R61 ;  /* 0x0000003d0c3d7220 */ /* 0x040fe40000410000 */
[C---:B-1----:R-:W-:Y:S04]  /*d630*/  HMMA.16816.F32.BF16 R44, R16.reuse, R28, R44 ;  /* 0x0000001c102c723c */ /* 0x042fe8000004182c */
[C---:B------:R-:W-:Y:S01]  /*d640*/  FMUL.FTZ R63, R3.reuse, R63 ;  /* 0x0000003f033f7220 */ /* 0x040fe20000410000 */
[----:B------:R-:W1:Y:S01]  /*d650*/  MUFU.EX2 R177, R177 ;  /* 0x000000b100b17308 */ /* 0x000e620000000800 */
[C---:B------:R-:W-:Y:S02]  /*d660*/  FMUL.FTZ R64, R12.reuse, R64 ;  /* 0x000000400c407220 */ /* 0x040fe40000410000 */
[C---:B------:R-:W-:Y:S01]  /*d670*/  HMMA.16816.F32.BF16 R48, R16.reuse, R30, R48 ;  /* 0x0000001e1030723c */ /* 0x040fe20000041830 */
[----:B------:R-:W1:Y:S03]  /*d680*/  LDSM.16.MT88.4 R28, [R185+UR4+0x4100] ;  /* 0x00410004b91c783b */ /* 0x000e660008004200 */
[C---:B------:R-:W-:Y:S02]  /*d690*/  FMUL.FTZ R66, R3.reuse, R66 ;  /* 0x0000004203427220 */ /* 0x040fe40000410000 */
[C---:B------:R-:W-:Y:S01]  /*d6a0*/  FMUL.FTZ R65, R12.reuse, R65 ;  /* 0x000000410c417220 */ /* 0x040fe20000410000 */
[----:B------:R-:W-:Y:S01]  /*d6b0*/  MUFU.EX2 R155, R155 ;  /* 0x0000009b009b7308 */ /* 0x000fe20000000800 */
[C---:B------:R-:W-:Y:S01]  /*d6c0*/  FMUL.FTZ R67, R3.reuse, R67 ;  /* 0x0000004303437220 */ /* 0x040fe20000410000 */
[C---:B--2---:R-:W-:Y:S03]  /*d6d0*/  HMMA.16816.F32.BF16 R52, R16.reuse, R20, R52 ;  /* 0x000000141034723c */ /* 0x044fe60000041834 */
[C---:B------:R-:W-:Y:S02]  /*d6e0*/  FMUL.FTZ R68, R12.reuse, R68 ;  /* 0x000000440c447220 */ /* 0x040fe40000410000 */
[C---:B------:R-:W-:Y:S02]  /*d6f0*/  FMUL.FTZ R70, R3.reuse, R70 ;  /* 0x0000004603467220 */ /* 0x040fe40000410000 */
[C---:B------:R-:W-:Y:S01]  /*d700*/  FMUL.FTZ R69, R12.reuse, R69 ;  /* 0x000000450c457220 */ /* 0x040fe20000410000 */
[C---:B------:R-:W-:Y:S01]  /*d710*/  HMMA.16816.F32.BF16 R56, R16.reuse, R22, R56 ;  /* 0x000000161038723c */ /* 0x040fe20000041838 */
[----:B------:R-:W2:Y:S01]  /*d720*/  LDSM.16.MT88.4 R20, [R13+0x4100] ;  /* 0x004100000d14783b */ /* 0x000ea20000004200 */
[----:B------:R-:W-:Y:S02]  /*d730*/  MUFU.EX2 R154, R154 ;  /* 0x0000009a009a7308 */ /* 0x000fe40000000800 */
        /* <DEDUP_REMOVED lines=23> */
[----:B------:R-:W2:Y:S02]  /*d8b0*/  LDSM.16.MT88.4 R20, [R185+UR4+0x900] ;  /* 0x00090004b914783b */ /* 0x000ea40008004200 */
        /* <DEDUP_REMOVED lines=18> */
[----:B------:R-:W-:Y:S02]  /*d9e0*/  FFMA.FTZ R143, R12, R217, R143 ;  /* 0x000000d90c8f7223 */ /* 0x000fe4000001008f */
[----:B------:R-:W-:Y:S03]  /*d9f0*/  FFMA.FTZ R146, R3, R218, R146 ;  /* 0x000000da03927223 */ /* 0x000fe60000010092 */
[----:B------:R-:W-:Y:S01]  /*da00*/  HMMA.16816.F32.BF16 R96, R16, R30, R96 ;  /* 0x0000001e1060723c */ /* 0x000fe20000041860 */
[----:B------:R-:W-:Y:S02]  /*da10*/  LDSM.16.MT88.4 R28, [R13+0x4900] ;  /* 0x004900000d1c783b */ /* 0x000fe40000004200 */
[--C-:B------:R-:W-:Y:S02]  /*da20*/  FFMA.FTZ R164, R173, c[0x0][0x2d0], -R148.reuse ;  /* 0x0000b400ada47a23 */ /* 0x100fe40000010894 */
[--C-:B------:R-:W-:Y:S02]  /*da30*/  FFMA.FTZ R171, R171, c[0x0][0x2d0], -R148.reuse ;  /* 0x0000b400abab7a23 */ /* 0x100fe40000010894 */
[----:B------:R-:W-:Y:S01]  /*da40*/  F2FP.BF16.PACK_AB R16, R159, R156 ;  /* 0x0000009c9f10723e */ /* 0x000fe200000010ff */
[--C-:B------:R-:W-:Y:S01]  /*da50*/  FFMA.FTZ R168, R169, c[0x0][0x2d0], -R148.reuse ;  /* 0x0000b400a9a87a23 */ /* 0x100fe20000010894 */
[----:B------:R-:W-:Y:S01]  /*da60*/  F2FP.BF16.PACK_AB R18, R161, R158 ;  /* 0x0000009ea112723e */ /* 0x000fe200000010ff */
[----:B------:R-:W-:Y:S02]  /*da70*/  MUFU.EX2 R164, R164 ;  /* 0x000000a400a47308 */ /* 0x000fe40000000800 */
[----:B-----5:R-:W-:Y:S01]  /*da80*/  F2FP.BF16.PACK_AB R17, R163, R160 ;  /* 0x000000a0a311723e */ /* 0x020fe200000010ff */
[--C-:B------:R-:W-:Y:S01]  /*da90*/  FFMA.FTZ R167, R167, c[0x0][0x2d0], -R148.reuse ;  /* 0x0000b400a7a77a23 */ /* 0x100fe20000010894 */
[----:B------:R-:W-:Y:S01]  /*daa0*/  F2FP.BF16.PACK_AB R19, R165, R162 ;  /* 0x000000a2a513723e */ /* 0x000fe200000010ff */
[--C-:B------:R-:W-:Y:S02]  /*dab0*/  FFMA.FTZ R152, R152, c[0x0][0x2d0], -R157.reuse ;  /* 0x0000b40098987a23 */ /* 0x100fe4000001089d */
[----:B------:R-:W-:Y:S02]  /*dac0*/  FFMA.FTZ R157, R150, c[0x0][0x2d0], -R157 ;  /* 0x0000b400969d7a23 */ /* 0x000fe4000001089d */
[--C-:B------:R-:W-:Y:S01]  /*dad0*/  FFMA.FTZ R150, R153, c[0x0][0x2d0], -R148.reuse ;  /* 0x0000b40099967a23 */ /* 0x100fe20000010894 */
[----:B------:R-:W1:Y:S01]  /*dae0*/  MUFU.EX2 R171, R171 ;  /* 0x000000ab00ab7308 */ /* 0x000e620000000800 */
[C---:B--2---:R-:W-:Y:S03]  /*daf0*/  HMMA.16816.F32.BF16 R4, R16.reuse, R20, R4 ;  /* 0x000000141004723c */ /* 0x044fe60000041804 */
[--C-:B------:R-:W-:Y:S02]  /*db00*/  FFMA.FTZ R151, R151, c[0x0][0x2d0], -R148.reuse ;  /* 0x0000b40097977a23 */ /* 0x100fe40000010894 */
[--C-:B------:R-:W-:Y:S02]  /*db10*/  FFMA.FTZ R149, R149, c[0x0][0x2d0], -R148.reuse ;  /* 0x0000b40095957a23 */ /* 0x100fe40000010894 */
[----:B------:R-:W-:Y:S01]  /*db20*/  FFMA.FTZ R148, R147, c[0x0][0x2d0], -R148 ;  /* 0x0000b40093947a23 */ /* 0x000fe20000010894 */
[C---:B------:R-:W-:Y:S01]  /*db30*/  HMMA.16816.F32.BF16 R8, R16.reuse, R22, R8 ;  /* 0x000000161008723c */ /* 0x040fe20000041808 */
[----:B------:R-:W2:Y:S01]  /*db40*/  LDSM.16.MT88.4 R20, [R14+0x2900] ;  /* 0x002900000e14783b */ /* 0x000ea20000004200 */
[----:B------:R-:W-:Y:S02]  /*db50*/  MUFU.EX2 R168, R168 ;  /* 0x000000a800a87308 */ /* 0x000fe40000000800 */
[----:B------:R-:W-:Y:S02]  /*db60*/  FADD.FTZ R142, R142, R143 ;  /* 0x0000008f8e8e7221 */ /* 0x000fe40000010000 */
[----:B------:R-:W-:Y:S02]  /*db70*/  FADD.FTZ R146, R145, R146 ;  /* 0x0000009291927221 */ /* 0x000fe40000010000 */
[C---:B------:R-:W-:Y:S04]  /*db80*/  HMMA.16816.F32.BF16 R100, R16.reuse, R32, R100 ;  /* 0x000000201064723c */ /* 0x040fe80000041864 */
[----:B------:R-:W5:Y:S01]  /*db90*/  MUFU.EX2 R167, R167 ;  /* 0x000000a700a77308 */ /* 0x000f620000000800 */
[----:B------:R-:W-:Y:S02]  /*dba0*/  FADD.FTZ R15, R15, R142 ;  /* 0x0000008e0f0f7221 */ /* 0x000fe40000010000 */
[----:B------:R-:W-:Y:S01]  /*dbb0*/  FADD.FTZ R141, R141, R146 ;  /* 0x000000928d8d7221 */ /* 0x000fe20000010000 */
[C---:B------:R-:W-:Y:S01]  /*dbc0*/  HMMA.16816.F32.BF16 R104, R16.reuse, R34, R104 ;  /* 0x000000221068723c */ /* 0x040fe20000041868 */
[----:B------:R-:W-:Y:S03]  /*dbd0*/  LDSM.16.MT88.4 R32, [R184+UR4+0x4900] ;  /* 0x00490004b820783b */ /* 0x000fe60008004200 */
[----:B------:R-:W-:Y:S02]  /*dbe0*/  FADD.FTZ R15, R140, R15 ;  /* 0x0000000f8c0f7221 */ /* 0x000fe40000010000 */
[----:B------:R-:W-:Y:S01]  /*dbf0*/  MUFU.EX2 R152, R152 ;  /* 0x0000009800987308 */ /* 0x000fe20000000800 */
[----:B------:R-:W-:Y:S01]  /*dc00*/  FADD.FTZ R141, R144, R141 ;  /* 0x0000008d908d7221 */ /* 0x000fe20000010000 */
[C---:B------:R-:W-:Y:S04]  /*dc10*/  HMMA.16816.F32.BF16 R108, R16.reuse, R124, R108 ;  /* 0x0000007c106c723c */ /* 0x040fe8000004186c */
[----:B------:R-:W-:Y:S02]  /*dc20*/  FADD.FTZ R156, R156, R15 ;  /* 0x0000000f9c9c7221 */ /* 0x000fe40000010000 */
[----:B------:R-:W-:Y:S02]  /*dc30*/  FADD.FTZ R160, R160, R141 ;  /* 0x0000008da0a07221 */ /* 0x000fe40000010000 */
[C---:B------:R-:W-:Y:S01]  /*dc40*/  HMMA.16816.F32.BF16 R112, R16.reuse, R126, R112 ;  /* 0x0000007e1070723c */ /* 0x040fe20000041870 */
[----:B------:R-:W-:Y:S01]  /*dc50*/  LDSM.16.MT88.4 R124, [R184+UR4+0x1100] ;  /* 0x00110004b87c783b */ /* 0x000fe20008004200 */
[----:B------:R-:W1:Y:S02]  /*dc60*/  MUFU.EX2 R157, R157 ;  /* 0x0000009d009d7308 */ /* 0x000e640000000800 */
[----:B------:R-:W-:Y:S02]  /*dc70*/  FADD.FTZ R159, R159, R156 ;  /* 0x0000009c9f9f7221 */ /* 0x000fe40000010000 */
[----:B------:R-:W-:Y:S02]  /*dc80*/  FADD.FTZ R163, R163, R160 ;  /* 0x000000a0a3a37221 */ /* 0x000fe40000010000 */
[C---:B---3--:R-:W-:Y:S04]  /*dc90*/  HMMA.16816.F32.BF16 R116, R16.reuse, R24, R116 ;  /* 0x000000181074723c */ /* 0x048fe80000041874 */
[----:B------:R-:W-:Y:S01]  /*dca0*/  MUFU.EX2 R150, R150 ;  /* 0x0000009600967308 */ /* 0x000fe20000000800 */
[----:B------:R-:W-:Y:S02]  /*dcb0*/  FADD.FTZ R158, R158, R159 ;  /* 0x0000009f9e9e7221 */ /* 0x000fe40000010000 */
[----:B------:R-:W-:Y:S01]  /*dcc0*/  FADD.FTZ R162, R162, R163 ;  /* 0x000000a3a2a27221 */ /* 0x000fe20000010000 */
[C---:B------:R-:W-:Y:S01]  /*dcd0*/  HMMA.16816.F32.BF16 R120, R16.reuse, R26, R120 ;  /* 0x0000001a1078723c */ /* 0x040fe20000041878 */
[----:B------:R-:W3:Y:S03]  /*dce0*/  LDSM.16.MT88.4 R24, [R185+UR4+0x4900] ;  /* 0x00490004b918783b */ /* 0x000ee60008004200 */
[----:B------:R-:W-:Y:S02]  /*dcf0*/  FADD.FTZ R161, R161, R158 ;  /* 0x0000009ea1a17221 */ /* 0x000fe40000010000 */
[----:B------:R-:W1:Y:S01]  /*dd00*/  MUFU.EX2 R151, R151 ;  /* 0x0000009700977308 */ /* 0x000e620000000800 */
[----:B------:R-:W-:Y:S01]  /*dd10*/  FADD.FTZ R165, R165, R162 ;  /* 0x000000a2a5a57221 */ /* 0x000fe20000010000 */
[C---:B------:R-:W-:Y:S08]  /*dd20*/  HMMA.16816.F32.BF16 R36, R16.reuse, R128, R36 ;  /* 0x000000801024723c */ /* 0x040ff00000041824 */
[C---:B------:R-:W-:Y:S01]  /*dd30*/  HMMA.16816.F32.BF16 R40, R16.reuse, R130, R40 ;  /* 0x000000821028723c */ /* 0x040fe20000041828 */
[----:B------:R-:W-:Y:S01]  /*dd40*/  LDSM.16.MT88.4 R128, [R185+UR4+0x3100] ;  /* 0x00310004b980783b */ /* 0x000fe20008004200 */
[----:B------:R-:W-:Y:S06]  /*dd50*/  MUFU.EX2 R149, R149 ;  /* 0x0000009500957308 */ /* 0x000fec0000000800 */
[C---:B------:R-:W-:Y:S04]  /*dd60*/  HMMA.16816.F32.BF16 R44, R16.reuse, R132, R44 ;  /* 0x00000084102c723c */ /* 0x040fe8000004182c */
[----:B------:R-:W1:Y:S04]  /*dd70*/  MUFU.EX2 R148, R148 ;  /* 0x0000009400947308 */ /* 0x000e680000000800 */
        /* <DEDUP_REMOVED lines=8> */
[C---:B---3--:R-:W-:Y:S08]  /*de00*/  HMMA.16816.F32.BF16 R68, R16.reuse, R24, R68 ;  /* 0x000000181044723c */ /* 0x048ff00000041844 */
[C---:B------:R-:W-:Y:S01]  /*de10*/  HMMA.16816.F32.BF16 R72, R16.reuse, R26, R72 ;  /* 0x0000001a1048723c */ /* 0x040fe20000041848 */
[----:B------:R-:W3:Y:S07]  /*de20*/  LDSM.16.MT88.4 R24, [R185+UR4+0x1100] ;  /* 0x00110004b918783b */ /* 0x000eee0008004200 */
[C---:B------:R-:W-:Y:S08]  /*de30*/  HMMA.16816.F32.BF16 R76, R16.reuse, R28, R76 ;  /* 0x0000001c104c723c */ /* 0x040ff0000004184c */
[C---:B------:R-:W-:Y:S01]  /*de40*/  HMMA.16816.F32.BF16 R80, R16.reuse, R30, R80 ;  /* 0x0000001e1050723c */ /* 0x040fe20000041850 */
[----:B------:R-:W1:Y:S07]  /*de50*/  LDSM.16.MT88.4 R28, [R13+0x1100] ;  /* 0x001100000d1c783b */ /* 0x000e6e0000004200 */
[C---:B------:R-:W-:Y:S08]  /*de60*/  HMMA.16816.F32.BF16 R84, R16.reuse, R32, R84 ;  /* 0x000000201054723c */ /* 0x040ff00000041854 */
[C---:B------:R-:W-:Y:S01]  /*de70*/  HMMA.16816.F32.BF16 R88, R16.reuse, R34, R88 ;  /* 0x000000221058723c */ /* 0x040fe20000041858 */
[----:B------:R-:W3:Y:S07]  /*de80*/  LDSM.16.MT88.4 R32, [R14+0x1100] ;  /* 0x001100000e20783b */ /* 0x000eee0000004200 */
[C---:B--2---:R-:W-:Y:S08]  /*de90*/  HMMA.16816.F32.BF16 R92, R16.reuse, R20, R92 ;  /* 0x00000014105c723c */ /* 0x044ff0000004185c */
[----:B------:R-:W-:Y:S01]  /*dea0*/  HMMA.16816.F32.BF16 R96, R16, R22, R96 ;  /* 0x000000161060723c */ /* 0x000fe20000041860 */
[----:B------:R-:W2:Y:S06]  /*deb0*/  LDSM.16.MT88.4 R20, [R14+0x3100] ;  /* 0x003100000e14783b */ /* 0x000eac0000004200 */
[----:B----4-:R-:W-:Y:S01]  /*dec0*/  F2FP.BF16.PACK_AB R16, R175, R170 ;  /* 0x000000aaaf10723e */ /* 0x010fe200000010ff */
[----:B------:R-:W-:Y:S01]  /*ded0*/  FADD.FTZ R170, R170, R161 ;  /* 0x000000a1aaaa7221 */ /* 0x000fe20000010000 */
[----:B------:R-:W-:Y:S03]  /*dee0*/  F2FP.BF16.PACK_AB R18, R177, R166 ;  /* 0x000000a6b112723e */ /* 0x000fe600000010ff */
[----:B-1----:R-:W-:Y:S01]  /*def0*/  F2FP.BF16.PACK_AB R17, R171, R164 ;  /* 0x000000a4ab11723e */ /* 0x002fe200000010ff */
[----:B------:R-:W-:Y:S01]  /*df00*/  FADD.FTZ R164, R164, R165 ;  /* 0x000000a5a4a47221 */ /* 0x000fe20000010000 */
[----:B-----5:R-:W-:Y:S01]  /*df10*/  F2FP.BF16.PACK_AB R19, R167, R168 ;  /* 0x000000a8a713723e */ /* 0x020fe200000010ff */
        /* <DEDUP_REMOVED lines=14> */
[----:B------:R-:W-:Y:S07]  /*e000*/  LDSM.16.MT88.4 R124, [R185+UR4+0x1900] ;  /* 0x00190004b97c783b */ /* 0x000fee0008004200 */
[C---:B------:R-:W-:Y:S08]  /*e010*/  HMMA.16816.F32.BF16 R116, R16.reuse, R32, R116 ;  /* 0x000000201074723c */ /* 0x040ff00000041874 */
[C---:B------:R-:W-:Y:S01]  /*e020*/  HMMA.16816.F32.BF16 R120, R16.reuse, R34, R120 ;  /* 0x000000221078723c */ /* 0x040fe20000041878 */
[----:B------:R-:W4:Y:S07]  /*e030*/  LDSM.16.MT88.4 R32, [R184+UR4+0x5100] ;  /* 0x00510004b820783b */ /* 0x000f2e0008004200 */
[C---:B------:R-:W-:Y:S08]  /*e040*/  HMMA.16816.F32.BF16 R36, R16.reuse, R128, R36 ;  /* 0x000000801024723c */ /* 0x040ff00000041824 */
[C---:B------:R-:W-:Y:S08]  /*e050*/  HMMA.16816.F32.BF16 R40, R16.reuse, R130, R40 ;  /* 0x000000821028723c */ /* 0x040ff00000041828 */
[C---:B------:R-:W-:Y:S08]  /*e060*/  HMMA.16816.F32.BF16 R44, R16.reuse, R132, R44 ;  /* 0x00000084102c723c */ /* 0x040ff0000004182c */
[C---:B------:R-:W-:Y:S01]  /*e070*/  HMMA.16816.F32.BF16 R48, R16.reuse, R134, R48 ;  /* 0x000000861030723c */ /* 0x040fe20000041830 */
[----:B------:R-:W-:Y:S07]  /*e080*/  LDSM.16.MT88.4 R132, [R185+UR4+0x3900] ;  /* 0x00390004b984783b */ /* 0x000fee0008004200 */
        /* <DEDUP_REMOVED lines=15> */
[C---:B--2---:R-:W-:Y:S07]  /*e180*/  HMMA.16816.F32.BF16 R92, R16.reuse, R20, R92 ;  /* 0x00000014105c723c */ /* 0x044fee000004185c */
[----:B------:R-:W-:Y:S01]  /*e190*/  IADD3 R21, R219, -0x2, RZ ;  /* 0xfffffffedb157810 */ /* 0x000fe20007ffe0ff */
[----:B------:R-:W-:Y:S03]  /*e1a0*/  HMMA.16816.F32.BF16 R96, R16, R22, R96 ;  /* 0x000000161060723c */ /* 0x000fe60000041860 */
[----:B------:R-:W-:Y:S04]  /*e1b0*/  ISETP.GE.AND P0, PT, R21, R194, PT ;  /* 0x000000c21500720c */ /* 0x000fe80003f06270 */
[----:B------:R-:W-:Y:S01]  /*e1c0*/  F2FP.BF16.PACK_AB R16, R154, R155 ;  /* 0x0000009b9a10723e */ /* 0x000fe200000010ff */
[----:B------:R-:W-:Y:S01]  /*e1d0*/  FADD.FTZ R155, R155, R166 ;  /* 0x000000a69b9b7221 */ /* 0x000fe20000010000 */
[----:B------:R-:W-:Y:S03]  /*e1e0*/  F2FP.BF16.PACK_AB R18, R157, R152 ;  /* 0x000000989d12723e */ /* 0x000fe600000010ff */
[C---:B------:R-:W-:Y:S01]  /*e1f0*/  F2FP.BF16.PACK_AB R17, R151.reuse, R150 ;  /* 0x000000969711723e */ /* 0x040fe200000010ff */
[----:B------:R-:W-:Y:S01]  /*e200*/  FADD.FTZ R150, R150, R167 ;  /* 0x000000a796967221 */ /* 0x000fe20000010000 */
[----:B------:R-:W-:Y:S01]  /*e210*/  F2FP.BF16.PACK_AB R19, R148, R149 ;  /* 0x000000959413723e */ /* 0x000fe200000010ff */
[----:B------:R-:W-:Y:S02]  /*e220*/  FADD.FTZ R155, R154, R155 ;  /* 0x0000009b9a9b7221 */ /* 0x000fe40000010000 */
[----:B------:R-:W-:Y:S02]  /*e230*/  FADD.FTZ R150, R151, R150 ;  /* 0x0000009697967221 */ /* 0x000fe40000010000 */
[----:B------:R-:W-:Y:S02]  /*e240*/  FADD.FTZ R152, R152, R155 ;  /* 0x0000009b98987221 */ /* 0x000fe40000010000 */
[C---:B------:R-:W-:Y:S01]  /*e250*/  HMMA.16816.F32.BF16 R128, R16.reuse, R124, R4 ;  /* 0x0000007c1080723c */ /* 0x040fe20000041804 */
[----:B------:R-:W2:Y:S02]  /*e260*/  LDSM.16.MT88.4 R4, [R184+UR4+0x3900] ;  /* 0x00390004b804783b */ /* 0x000ea40008004200 */
[----:B------:R-:W-:Y:S02]  /*e270*/  FADD.FTZ R149, R149, R150 ;  /* 0x0000009695957221 */ /* 0x000fe40000010000 */
[----:B------:R-:W-:Y:S02]  /*e280*/  FADD.FTZ R217, R157, R152 ;  /* 0x000000989dd97221 */ /* 0x000fe40000010000 */
[----:B------:R-:W-:Y:S01]  /*e290*/  FADD.FTZ R218, R148, R149 ;  /* 0x0000009594da7221 */ /* 0x000fe20000010000 */
[C---:B------:R-:W-:Y:S01]  /*e2a0*/  HMMA.16816.F32.BF16 R124, R16.reuse, R126, R8 ;  /* 0x0000007e107c723c */ /* 0x040fe20000041808 */
[----:B------:R-:W5:Y:S07]  /*e2b0*/  LDSM.16.MT88.4 R8, [R14+0x3900] ;  /* 0x003900000e08783b */ /* 0x000f6e0000004200 */
[C---:B-1----:R-:W-:Y:S07]  /*e2c0*/  HMMA.16816.F32.BF16 R100, R16.reuse, R24, R100 ;  /* 0x000000181064723c */ /* 0x042fee0000041864 */
[----:B------:R-:W-:Y:S01]  /*e2d0*/  @P0 SHF.R.S32.HI R24, RZ, 0x1f, R21 ;  /* 0x0000001fff180819 */ /* 0x000fe20000011415 */
[C---:B------:R-:W-:Y:S04]  /*e2e0*/  HMMA.16816.F32.BF16 R104, R16.reuse, R26, R104 ;  /* 0x0000001a1068723c */ /* 0x040fe80000041868 */
[----:B------:R-:W-:Y:S03]  /*e2f0*/  @P0 IMAD R24, R24, c[0x0][0x1e0], RZ ;  /* 0x0000780018180a24 */ /* 0x000fe600078e02ff */
[C---:B------:R-:W-:Y:S01]  /*e300*/  @P0 IMAD.WIDE.U32 R26, R21.reuse, c[0x0][0x1e0], RZ ;  /* 0x00007800151a0a25 */ /* 0x040fe200078e00ff */
[C---:B---3--:R-:W-:Y:S04]  /*e310*/  HMMA.16816.F32.BF16 R108, R16.reuse, R28, R108 ;  /* 0x0000001c106c723c */ /* 0x048fe8000004186c */
[----:B------:R-:W-:Y:S02]  /*e320*/  @P0 IMAD R24, R21, c[0x0][0x1e4], R24 ;  /* 0x0000790015180a24 */ /* 0x000fe400078e0218 */
[----:B------:R-:W1:Y:S02]  /*e330*/  LDSM.16.MT88.4 R20, [R185+UR4+0x5900] ;  /* 0x00590004b914783b */ /* 0x000e640008004200 */
[C---:B------:R-:W-:Y:S08]  /*e340*/  HMMA.16816.F32.BF16 R112, R16.reuse, R30, R112 ;  /* 0x0000001e1070723c */ /* 0x040ff00000041870 */
[C---:B----4-:R-:W-:Y:S07]  /*e350*/  HMMA.16816.F32.BF16 R116, R16.reuse, R32, R116 ;  /* 0x000000201074723c */ /* 0x050fee0000041874 */
[----:B------:R-:W-:Y:S01]  /*e360*/  @P0 IADD3 R33, R27, R24, RZ ;  /* 0x000000181b210210 */ /* 0x000fe20007ffe0ff */
[C---:B------:R-:W-:Y:S04]  /*e370*/  HMMA.16816.F32.BF16 R120, R16.reuse, R34, R120 ;  /* 0x000000221078723c */ /* 0x040fe80000041878 */
[C---:B------:R-:W-:Y:S02]  /*e380*/  @P0 SHF.L.U32 R32, R26.reuse, 0x6, RZ ;  /* 0x000000061a200819 */ /* 0x040fe400000006ff */
[----:B------:R-:W-:Y:S02]  /*e390*/  @P0 SHF.L.U64.HI R33, R26, 0x6, R33 ;  /* 0x000000061a210819 */ /* 0x000fe40000010221 */
[C---:B------:R-:W-:Y:S04]  /*e3a0*/  HMMA.16816.F32.BF16 R36, R16.reuse, R132, R36 ;  /* 0x000000841024723c */ /* 0x040fe80000041824 */
[----:B------:R-:W-:Y:S03]  /*e3b0*/  @P0 IADD3 R24, P1, R32, R208, RZ ;  /* 0x000000d020180210 */ /* 0x000fe60007f3e0ff */
[----:B------:R-:W-:Y:S01]  /*e3c0*/  MOV R132, R2 ;  /* 0x0000000200847202 */ /* 0x000fe20000000f00 */
[C---:B------:R-:W-:Y:S08]  /*e3d0*/  HMMA.16816.F32.BF16 R40, R16.reuse, R134, R40 ;  /* 0x000000861028723c */ /* 0x040ff00000041828 */
[C---:B------:R-:W-:Y:S08]  /*e3e0*/  HMMA.16816.F32.BF16 R44, R16.reuse, R136, R44 ;  /* 0x00000088102c723c */ /* 0x040ff0000004182c */
[C---:B------:R-:W-:Y:S08]  /*e3f0*/  HMMA.16816.F32.BF16 R48, R16.reuse, R138, R48 ;  /* 0x0000008a1030723c */ /* 0x040ff00000041830 */
[C---:B--2---:R-:W-:Y:S07]  /*e400*/  HMMA.16816.F32.BF16 R52, R16.reuse, R4, R52 ;  /* 0x000000041034723c */ /* 0x044fee0000041834 */
[C---:B------:R-:W-:Y:S01]  /*e410*/  @P0 IADD3.X R5, R33.reuse, R213, RZ, P1, !PT ;  /* 0x000000d521050210 */ /* 0x040fe20000ffe4ff */
[C---:B------:R-:W-:Y:S04]  /*e420*/  HMMA.16816.F32.BF16 R56, R16.reuse, R6, R56 ;  /* 0x000000061038723c */ /* 0x040fe80000041838 */
[C---:B------:R-:W-:Y:S04]  /*e430*/  @P0 LEA R28, P1, R24.reuse, c[0x0][0x1c8], 0x1 ;  /* 0x00007200181c0a11 */ /* 0x040fe800078208ff */
[C---:B-----5:R-:W-:Y:S04]  /*e440*/  HMMA.16816.F32.BF16 R60, R16.reuse, R8, R60 ;  /* 0x00000008103c723c */ /* 0x060fe8000004183c */
        /* <DEDUP_REMOVED lines=16> */
[C---:B------:R-:W-:Y:S01]  /*e550*/  @P0 IADD3 R9, P1, R32.reuse, R208, RZ ;  /* 0x000000d020090210 */ /* 0x040fe20007f3e0ff */
[C---:B--2---:R-:W-:Y:S03]  /*e560*/  HMMA.16816.F32.BF16 R76, R16.reuse, R24, R76 ;  /* 0x00000018104c723c */ /* 0x044fe6000004184c */
[----:B------:R-:W-:Y:S02]  /*e570*/  @P0 IADD3.X R8, R33, R213, RZ, P1, !PT ;  /* 0x000000d521080210 */ /* 0x000fe40000ffe4ff */
[C---:B------:R-:W-:Y:S03]  /*e580*/  @P0 LEA R20, P1, R9.reuse, c[0x0][0x1c8], 0x1 ;  /* 0x0000720009140a11 */ /* 0x040fe600078208ff */
[C---:B------:R-:W-:Y:S04]  /*e590*/  HMMA.16816.F32.BF16 R80, R16.reuse, R26, R80 ;  /* 0x0000001a1050723c */ /* 0x040fe80000041850 */
[----:B------:R-:W-:Y:S02]  /*e5a0*/  @P0 LEA.HI.X R21, R9, c[0x0][0x1cc], R8, 0x1, P1 ;  /* 0x0000730009150a11 */ /* 0x000fe400008f0c08 */
[----:B------:R2:W3:Y:S01]  /*e5b0*/  LDSM.16.MT88.4 R8, [R14+0x5900] ;  /* 0x005900000e08783b */ /* 0x0004e20000004200 */
[----:B------:R-:W-:Y:S05]  /*e5c0*/  @P0 IADD3 R3, P1, R32, R225, RZ ;  /* 0x000000e120030210 */ /* 0x000fea0007f3e0ff */
[----:B------:R-:W-:Y:S02]  /*e5d0*/  @P0 IADD3.X R22, R33, R224, RZ, P1, !PT ;  /* 0x000000e021160210 */ /* 0x000fe40000ffe4ff */
[C---:B------:R-:W-:Y:S04]  /*e5e0*/  @P0 LEA R12, P1, R3.reuse, c[0x0][0x1c8], 0x1 ;  /* 0x00007200030c0a11 */ /* 0x040fe800078208ff */
[----:B------:R-:W-:Y:S01]  /*e5f0*/  @P0 LEA.HI.X R13, R3, c[0x0][0x1cc], R22, 0x1, P1 ;  /* 0x00007300030d0a11 */ /* 0x000fe200008f0c16 */
[----:B------:R-:W-:Y:S01]  /*e600*/  @P0 IMAD R22, R216, 0x3000, R202 ;  /* 0x00003000d8160824 */ /* 0x000fe200078e02ca */
[----:B------:R-:W-:Y:S04]  /*e610*/  @P0 IADD3 R32, P1, R32, R223, RZ ;  /* 0x000000df20200210 */ /* 0x000fe80007f3e0ff */
[----:B------:R-:W-:Y:S01]  /*e620*/  @P0 SHF.L.U32 R3, R22, 0x1, RZ ;  /* 0x0000000116030819 */ /* 0x000fe200000006ff */
[C---:B-1----:R-:W-:Y:S03]  /*e630*/  HMMA.16816.F32.BF16 R84, R16.reuse, R4, R84 ;  /* 0x000000041054723c */ /* 0x042fe60000041854 */
[----:B------:R-:W-:Y:S01]  /*e640*/  @P0 IADD3.X R33, R33, R222, RZ, P1, !PT ;  /* 0x000000de21210210 */ /* 0x000fe20000ffe4ff */
[----:B------:R-:W-:Y:S01]  /*e650*/  @!PT LDS RZ, [RZ] ;  /* 0x00000000fffff984 */ /* 0x000fe20000000800 */
[----:B------:R-:W-:Y:S01]  /*e660*/  @!PT LDS RZ, [RZ] ;  /* 0x00000000fffff984 */ /* 0x000fe20000000800 */
[----:B------:R-:W-:Y:S01]  /*e670*/  @!PT LDS RZ, [RZ] ;  /* 0x00000000fffff984 */ /* 0x000fe20000000800 */
[----:B------:R1:W-:Y:S01]  /*e680*/  @P0 LDGSTS.E.BYPASS.LTC128B.128 [R3+0xc100], [R28.64], !P5 ;  /* 0x0c1000001c030fae */ /* 0x0003e2000e901d48 */
[C---:B--2---:R-:W-:Y:S03]  /*e690*/  @P0 LEA R14, P1, R32.reuse, c[0x0][0x1c8], 0x1 ;  /* 0x00007200200e0a11 */ /* 0x044fe600078208ff */
[C---:B------:R-:W-:Y:S04]  /*e6a0*/  HMMA.16816.F32.BF16 R88, R16.reuse, R6, R88 ;  /* 0x000000061058723c */ /* 0x040fe80000041858 */
[----:B------:R1:W-:Y:S01]  /*e6b0*/  @P0 LDGSTS.E.BYPASS.LTC128B.128 [R3+0xe100], [R30.64], !P4 ;  /* 0x0e1000001e030fae */ /* 0x0003e2000e101d48 */
[----:B------:R-:W-:Y:S07]  /*e6c0*/  @P0 LEA.HI.X R15, R32, c[0x0][0x1cc], R33, 0x1, P1 ;  /* 0x00007300200f0a11 */ /* 0x000fee00008f0c21 */
[----:B------:R1:W-:Y:S01]  /*e6d0*/  @P0 LDGSTS.E.BYPASS.LTC128B.128 [R3+0x10100], [R34.64], !P6 ;  /* 0x1010000022030fae */ /* 0x0003e2000f101d48 */
[C---:B---3--:R-:W-:Y:S07]  /*e6e0*/  HMMA.16816.F32.BF16 R92, R16.reuse, R8, R92 ;  /* 0x00000008105c723c */ /* 0x048fee000004185c */
        /* <DEDUP_REMOVED lines=9> */
.L_x_2227:
        /* <DEDUP_REMOVED lines=122> */
.L_x_2194:
        /* <DEDUP_REMOVED lines=36> */
[----:B------:R-:W-:Y:S01]  /*f160*/  ISETP.NE.U32.AND P0, PT, R8, 0x1, PT ;  /* 0x000000010800780c */ /* 0x000fe20003f05070 */
[----:B------:R-:W-:Y:S01]  /*f170*/  IMAD.MOV.U32 R8, RZ, RZ, 0x20 ;  /* 0x00000020ff087424 */ /* 0x000fe200078e00ff */
        /* <DEDUP_REMOVED lines=29> */
[----:B------:R-:W-:Y:S01]  /*f350*/  F2FP.BF16.PACK_AB R52, R53, R52 ;  /* 0x000000343534723e */ /* 0x000fe200000010ff */
[----:B------:R-:W-:Y:S01]  /*f360*/  IMAD.MOV.U32 R6, RZ, RZ, 0x4 ;  /* 0x00000004ff067424 */ /* 0x000fe200078e00ff */
        /* <DEDUP_REMOVED lines=71> */
[----:B--2---:R-:W-:-:S03]  /*f7e0*/  @P1 IMAD.WIDE R16, R203, R6, c[0x0][0x508] ;  /* 0x00014200cb101625 */ /* 0x004fc600078e0206 */
[----:B------:R-:W2:Y:S04]  /*f7f0*/  @P0 LDG.E R7, [R12.64] ;  /* 0x000000080c070981 */ /* 0x000ea8000c1e1900 */
[----:B------:R1:W5:Y:S01]  /*f800*/  @P1 LDG.E R5, [R16.64] ;  /* 0x0000000810051981 */ /* 0x000362000c1e1900 */
[----:B---3--:R-:W-:Y:S02]  /*f810*/  CS2R R20, SRZ ;  /* 0x0000000000147805 */ /* 0x008fe4000001ff00 */
[--C-:B--2---:R-:W-:Y:S01]  /*f820*/  @P0 SHF.R.S32.HI R21, RZ, 0x1f, R7.reuse ;  /* 0x0000001fff150819 */ /* 0x104fe20000011407 */
[----:B------:R-:W-:Y:S01]  /*f830*/  @P0 IMAD.MOV.U32 R20, RZ, RZ, R7 ;  /* 0x000000ffff140224 */ /* 0x000fe200078e0007 */
[----:B------:R-:W-:Y:S05]  /*f840*/  @P1 BRA `(.L_x_2238) ;  /* 0x0000004000001947 */ /* 0x000fea0003800000 */
[----:B-1----:R-:W-:Y:S05]  /*f850*/  @!P0 BRA `(.L_x_2238) ;  /* 0x0000003000008947 */ /* 0x002fea0003800000 */
[----:B-----5:R-:W2:Y:S04]  /*f860*/  LDG.E R5, [R12.64] ;  /* 0x000000080c057981 */ /* 0x020ea8000c1e1900 */
[----:B------:R-:W2:Y:S02]  /*f870*/  LDG.E R6, [R12.64+0x4] ;  /* 0x000004080c067981 */ /* 0x000ea4000c1e1900 */
[----:B--2---:R-:W-:-:S02]  /*f880*/  IADD3 R5, -R5, R6, RZ ;  /* 0x0000000605057210 */ /* 0x004fc40007ffe1ff */
.L_x_2238:
        /* <DEDUP_REMOVED lines=45> */
[----:B------:R-:W-:Y:S02]  /*fb60*/  IMAD.IADD R23, R23, 0x1, R15 ;  /* 0x0000000117177824 */ /* 0x000fe400078e020f */
[----:B------:R-:W-:-:S02]  /*fb70*/  IMAD.MOV R12, RZ, RZ, -R20 ;  /* 0x000000ffff0c7224 */ /* 0x000fc400078e0a14 */
[C---:B------:R-:W-:Y:S02]  /*fb80*/  IMAD R17, R14.reuse, c[0x0][0x3ec], R17 ;  /* 0x0000fb000e117a24 */ /* 0x040fe400078e0211 */
[----:B------:R-:W-:Y:S01]  /*fb90*/  IMAD.WIDE.U32 R14, R14, c[0x0][0x3e8], R18 ;  /* 0x0000fa000e0e7a25 */ /* 0x000fe200078e0012 */
[----:B------:R-:W-:-:S03]  /*fba0*/  LEA R19, R57, R2, 0x7 ;  /* 0x0000000239137211 */ /* 0x000fc600078e38ff */
        /* <DEDUP_REMOVED lines=11> */
[C---:B------:R-:W-:Y:S01]  /*fc60*/  IMAD R10, R57.reuse, 0x80, R10 ;  /* 0x00000080390a7824 */ /* 0x040fe200078e020a */
[----:B------:R-:W-:Y:S01]  /*fc70*/  LOP3.LUT R13, R0, 0x1c0, RZ, 0xc0, !PT ;  /* 0x000001c0000d7812 */ /* 0x000fe200078ec0ff */
[----:B------:R-:W-:Y:S01]  /*fc80*/  IMAD.WIDE.U32 R20, R12, c[0x0][0x488], R20 ;  /* 0x000122000c147a25 */ /* 0x000fe200078e0014 */
[----:B------:R-:W-:-:S03]  /*fc90*/  LEA R57, R57, R8, 0x7 ;  /* 0x0000000839397211 */ /* 0x000fc600078e38ff */
[----:B------:R-:W-:Y:S01]  /*fca0*/  IMAD.SHL.U32 R0, R7, 0x8, RZ ;  /* 0x0000000807007824 */ /* 0x000fe200078e00ff */
[----:B------:R-:W-:Y:S01]  /*fcb0*/  LEA R7, P0, R20, c[0x0][0x450], 0x2 ;  /* 0x0001140014077a11 */ /* 0x000fe200078010ff */
[----:B------:R-:W-:Y:S01]  /*fcc0*/  @P1 IMAD.HI.U32 R18, R10, c[0x0][0x4ec], RZ ;  /* 0x00013b000a121a27 */ /* 0x000fe200078e00ff */
[----:B------:R-:W-:-:S03]  /*fcd0*/  IADD3 R17, R21, R17, RZ ;  /* 0x0000001115117210 */ /* 0x000fc60007ffe0ff */
[----:B------:R-:W-:Y:S01]  /*fce0*/  IMAD R12, R4, c[0x0][0x3f0], RZ ;  /* 0x0000fc00040c7a24 */ /* 0x000fe200078e02ff */
[----:B------:R-:W-:Y:S01]  /*fcf0*/  LEA.HI.X R17, R20, c[0x0][0x454], R17, 0x2, P0 ;  /* 0x0001150014117a11 */ /* 0x000fe200000f1411 */
[----:B------:R-:W-:Y:S01]  /*fd00*/  IMAD.MOV.U32 R6, RZ, RZ, R10 ;  /* 0x000000ffff067224 */ /* 0x000fe200078e000a */
[----:B------:R-:W-:Y:S01]  /*fd10*/  SHF.R.U32.HI R4, RZ, 0x3, R13 ;  /* 0x00000003ff047819 */ /* 0x000fe2000001160d */
[----:B------:R-:W-:Y:S01]  /*fd20*/  SHFL.IDX PT, R34, R7, RZ, 0x1c1f ;  /* 0x001c1fff07227589 */ /* 0x000fe200000e0000 */
[----:B------:R-:W-:Y:S01]  /*fd30*/  @P1 SHF.R.U32.HI R6, RZ, c[0x0][0x4f0], R18 ;  /* 0x00013c00ff061a19 */ /* 0x000fe20000011612 */
[----:B------:R-:W-:Y:S01]  /*fd40*/  IMAD R12, R203, c[0x0][0x3f4], R12 ;  /* 0x0000fd00cb0c7a24 */ /* 0x000fe200078e020c */
[----:B------:R-:W-:Y:S01]  /*fd50*/  LOP3.LUT R13, R13, 0x38, R0, 0xf8, !PT ;  /* 0x000000380d0d7812 */ /* 0x000fe200078ef800 */
[----:B------:R-:W1:Y:S01]  /*fd60*/  SHFL.IDX PT, R35, R17, RZ, 0x1c1f ;  /* 0x001c1fff11237589 */ /* 0x000e6200000e0000 */
[----:B------:R-:W-:Y:S01]  /*fd70*/  SHF.R.S32.HI R16, RZ, 0x1f, R6 ;  /* 0x0000001fff107819 */ /* 0x000fe20000011406 */
[----:B------:R-:W-:Y:S01]  /*fd80*/  IMAD.WIDE.U32 R14, R203, c[0x0][0x3f0], R14 ;  /* 0x0000fc00cb0e7a25 */ /* 0x000fe200078e000e */
[----:B------:R-:W-:Y:S01]  /*fd90*/  LOP3.LUT R4, R13, R4, RZ, 0x3c, !PT ;  /* 0x000000040d047212 */ /* 0x000fe200078e3cff */
[----:B------:R-:W-:Y:S02]  /*fda0*/  SHFL.IDX PT, R48, R7, 0x1, 0x1c1f ;  /* 0x003c1f0007307f89 */ /* 0x000fe400000e0000 */
[----:B------:R-:W-:-:S02]  /*fdb0*/  IMAD.MOV R13, RZ, RZ, -R6 ;  /* 0x000000ffff0d7224 */ /* 0x000fc400078e0a06 */
[----:B------:R-:W2:Y:S01]  /*fdc0*/  SHFL.IDX PT, R49, R17, 0x1, 0x1c1f ;  /* 0x003c1f0011317f89 */ /* 0x000ea200000e0000 */
[----:B-----5:R-:W-:Y:S01]  /*fdd0*/  IMAD R2, R5, c[0x0][0x4e8], RZ ;  /* 0x00013a0005027a24 */ /* 0x020fe200078e02ff */
[----:B------:R-:W-:Y:S01]  /*fde0*/  IADD3 R5, R19, 0x8, RZ ;  /* 0x0000000813057810 */ /* 0x000fe20007ffe0ff */
[----:B------:R-:W-:Y:S02]  /*fdf0*/  IMAD.IADD R15, R15, 0x1, R12 ;  /* 0x000000010f0f7824 */ /* 0x000fe400078e020c */
[----:B------:R-:W-:Y:S01]  /*fe00*/  IMAD R13, R13, c[0x0][0x4e8], R10 ;  /* 0x00013a000d0d7a24 */ /* 0x000fe200078e020a */
[-C--:B------:R-:W-:Y:S01]  /*fe10*/  ISETP.GE.OR P1, PT, R19, R2.reuse, P2 ;  /* 0x000000021300720c */ /* 0x080fe20001726670 */
[----:B------:R-:W-:Y:S01]  /*fe20*/  IMAD R21, R16, c[0x0][0x3e0], RZ ;  /* 0x0000f80010157a24 */ /* 0x000fe200078e02ff */
[----:B------:R-:W-:Y:S01]  /*fe30*/  ISETP.GE.OR P0, PT, R5, R2, P2 ;  /* 0x000000020500720c */ /* 0x000fe20001706670 */
[----:B------:R-:W-:Y:S02]  /*fe40*/  IMAD.SHL.U32 R11, R11, 0x8, RZ ;  /* 0x000000080b0b7824 */ /* 0x000fe400078e00ff */
[----:B------:R-:W-:-:S02]  /*fe50*/  IMAD R21, R6, c[0x0][0x3e4], R21 ;  /* 0x0000f90006157a24 */ /* 0x000fc400078e0215 */
[----:B------:R-:W-:Y:S01]  /*fe60*/  IMAD.WIDE.U32 R14, R6, c[0x0][0x3e0], R14 ;  /* 0x0000f800060e7a25 */ /* 0x000fe200078e000e */
[----:B------:R-:W-:Y:S02]  /*fe70*/  SHF.R.S32.HI R6, RZ, 0x1f, R13 ;  /* 0x0000001fff067819 */ /* 0x000fe4000001140d */
[----:B------:R-:W-:Y:S01]  /*fe80*/  LOP3.LUT R4, R4, 0x7ffffe00, R11, 0xf8, !PT ;  /* 0x7ffffe0004047812 */ /* 0x000fe200078ef80b */
[----:B------:R-:W-:Y:S02]  /*fe90*/  IMAD.IADD R15, R15, 0x1, R21 ;  /* 0x000000010f0f7824 */ /* 0x000fe400078e0215 */
        /* <DEDUP_REMOVED lines=42> */
.L_x_2240:
[----:B--2---:R-:W-:Y:S05]  /*10140*/  BSYNC B0 ;  /* 0x0000000000007941 */ /* 0x004fea0003800000 */
.L_x_2239:
        /* <DEDUP_REMOVED lines=23> */
.L_x_2242:
[----:B------:R-:W-:Y:S05]  /*102c0*/  BSYNC B0 ;  /* 0x0000000000007941 */ /* 0x000fea0003800000 */
.L_x_2241:
        /* <DEDUP_REMOVED lines=23> */
.L_x_2244:
[----:B------:R-:W-:Y:S05]  /*10440*/  BSYNC B0 ;  /* 0x0000000000007941 */ /* 0x000fea0003800000 */
.L_x_2243:
        /* <DEDUP_REMOVED lines=24> */
.L_x_2237:
        /* <DEDUP_REMOVED lines=18> */
.L_x_2245:
        /* <DEDUP_REMOVED lines=17> */
[----:B------:R-:W-:Y:S01]  /*10800*/  ISETP.NE.AND P0, PT, R3, 0x1, PT ;  /* 0x000000010300780c */ /* 0x000fe20003f05270 */
[----:B------:R-:W-:-:S04]  /*10810*/  IMAD R8, R9, c[0x0][0x498], RZ ;  /* 0x0001260009087a24 */ /* 0x000fc800078e02ff */
[----:B------:R-:W-:-:S08]  /*10820*/  IMAD R8, R203, c[0x0][0x49c], R8 ;  /* 0x00012700cb087a24 */ /* 0x000fd000078e0208 */
[----:B------:R-:W-:-:S05]  /*10830*/  @P0 IMAD.HI.U32 R5, R7, c[0x0][0x4ec], RZ ;  /* 0x00013b0007050a27 */ /* 0x000fca00078e00ff */
[----:B------:R-:W-:Y:S01]  /*10840*/  @P0 SHF.R.U32.HI R6, RZ, c[0x0][0x4f0], R5 ;  /* 0x00013c00ff060a19 */ /* 0x000fe20000011605 */
[----:B-1----:R-:W-:Y:S01]  /*10850*/  IMAD.WIDE.U32 R10, R4, c[0x0][0x490], R10 ;  /* 0x00012400040a7a25 */ /* 0x002fe200078e000a */
[----:B------:R-:W-:-:S05]  /*10860*/  SHF.R.S32.HI R3, RZ, 0x1f, R4 ;  /* 0x0000001fff037819 */ /* 0x000fca0000011404 */
[----:B------:R-:W-:-:S04]  /*10870*/  IMAD R3, R3, c[0x0][0x490], RZ ;  /* 0x0001240003037a24 */ /* 0x000fc800078e02ff */
[----:B------:R-:W-:Y:S01]  /*10880*/  IMAD R3, R4, c[0x0][0x494], R3 ;  /* 0x0001250004037a24 */ /* 0x000fe200078e0203 */
[----:B------:R-:W-:-:S03]  /*10890*/  IADD3 R4, -R6, RZ, RZ ;  /* 0x000000ff06047210 */ /* 0x000fc60007ffe1ff */
[----:B------:R-:W-:Y:S01]  /*108a0*/  IMAD.IADD R11, R3, 0x1, R11 ;  /* 0x00000001030b7824 */ /* 0x000fe200078e020b */
[----:B------:R-:W-:Y:S01]  /*108b0*/  SHF.R.S32.HI R3, RZ, 0x1f, R6 ;  /* 0x0000001fff037819 */ /* 0x000fe20000011406 */
[----:B------:R-:W-:Y:S02]  /*108c0*/  IMAD R4, R4, c[0x0][0x4e8], R7 ;  /* 0x00013a0004047a24 */ /* 0x000fe400078e0207 */
[----:B------:R-:W-:-:S03]  /*108d0*/  IMAD.WIDE.U32 R10, R203, c[0x0][0x498], R10 ;  /* 0x00012600cb0a7a25 */ /* 0x000fc600078e000a */
[----:B------:R-:W-:Y:S02]  /*108e0*/  SHF.R.S32.HI R5, RZ, 0x1f, R4 ;  /* 0x0000001fff057819 */ /* 0x000fe40000011404 */
        /* <DEDUP_REMOVED lines=10> */
.L_x_2247:
[----:B------:R-:W-:Y:S05]  /*10990*/  BSYNC B0 ;  /* 0x0000000000007941 */ /* 0x000fea0003800000 */
.L_x_2246:
        /* <DEDUP_REMOVED lines=11> */
[----:B-----5:R-:W-:Y:S01]  /*10a50*/  IMAD R2, R2, c[0x0][0x4e8], RZ ;  /* 0x00013a0002027a24 */ /* 0x020fe200078e02ff */
[----:B------:R-:W-:Y:S01]  /*10a60*/  SHF.R.S32.HI R4, RZ, 0x3, R4 ;  /* 0x00000003ff047819 */ /* 0x000fe20000011404 */
[----:B------:R-:W-:Y:S01]  /*10a70*/  IMAD.IADD R5, R0, 0x1, -R5 ;  /* 0x0000000100057824 */ /* 0x000fe200078e0a05 */
[----:B------:R-:W-:-:S04]  /*10a80*/  IADD3 R13, R13, R10, RZ ;  /* 0x0000000a0d0d7210 */ /* 0x000fc80007ffe0ff */
        /* <DEDUP_REMOVED lines=8> */
[----:B------:R-:W-:Y:S01]  /*10b10*/  @P0 IMAD.HI.U32 R0, R3, c[0x0][0x4ec], RZ ;  /* 0x00013b0003000a27 */ /* 0x000fe200078e00ff */
[----:B------:R-:W-:Y:S02]  /*10b20*/  MOV R7, R3 ;  /* 0x0000000300077202 */ /* 0x000fe40000000f00 */
[----:B------:R-:W-:Y:S01]  /*10b30*/  IADD3 R13, R6, R13, RZ ;  /* 0x0000000d060d7210 */ /* 0x000fe20007ffe0ff */
[----:B------:R-:W-:Y:S01]  /*10b40*/  IMAD R6, R9, c[0x0][0x3f0], RZ ;  /* 0x0000fc0009067a24 */ /* 0x000fe200078e02ff */
[----:B------:R-:W-:-:S03]  /*10b50*/  @P0 SHF.R.U32.HI R7, RZ, c[0x0][0x4f0], R0 ;  /* 0x00013c00ff070a19 */ /* 0x000fc60000011600 */
[C---:B------:R-:W-:Y:S01]  /*10b60*/  IMAD R6, R203.reuse, c[0x0][0x3f4], R6 ;  /* 0x0000fd00cb067a24 */ /* 0x040fe200078e0206 */
[----:B------:R-:W-:Y:S01]  /*10b70*/  SHF.R.S32.HI R9, RZ, 0x1f, R7 ;  /* 0x0000001fff097819 */ /* 0x000fe20000011407 */
[----:B------:R-:W-:-:S04]  /*10b80*/  IMAD.WIDE.U32 R12, R203, c[0x0][0x3f0], R12 ;  /* 0x0000fc00cb0c7a25 */ /* 0x000fc800078e000c */
[----:B------:R-:W-:Y:S01]  /*10b90*/  IMAD.MOV R0, RZ, RZ, -R7 ;  /* 0x000000ffff007224 */ /* 0x000fe200078e0a07 */
[----:B------:R-:W-:Y:S01]  /*10ba0*/  IADD3 R13, R13, R6, RZ ;  /* 0x000000060d0d7210 */ /* 0x000fe20007ffe0ff */
[----:B------:R-:W-:Y:S01]  /*10bb0*/  IMAD R6, R9, c[0x0][0x3e0], RZ ;  /* 0x0000f80009067a24 */ /* 0x000fe200078e02ff */
[----:B------:R-:W-:Y:S01]  /*10bc0*/  LEA R9, R8, R4, 0x7 ;  /* 0x0000000408097211 */ /* 0x000fe200078e38ff */
        /* <DEDUP_REMOVED lines=31> */
.L_x_2249:
[----:B------:R-:W-:Y:S05]  /*10dc0*/  BSYNC B0 ;  /* 0x0000000000007941 */ /* 0x000fea0003800000 */
.L_x_2248:
        /* <DEDUP_REMOVED lines=21> */
.L_x_2251:
[----:B------:R-:W-:Y:S05]  /*10f20*/  BSYNC B0 ;  /* 0x0000000000007941 */ /* 0x000fea0003800000 */
.L_x_2250:
        /* <DEDUP_REMOVED lines=21> */
.L_x_2253:
[----:B------:R-:W-:Y:S05]  /*11080*/  BSYNC B0 ;  /* 0x0000000000007941 */ /* 0x000fea0003800000 */
.L_x_2252:
        /* <DEDUP_REMOVED lines=22> */
.L_x_2254:
        /* <DEDUP_REMOVED lines=9> */
.L_x_2654:


//--------------------- .text._ZN7cutlass13device_kernelIN5flash19enable_sm80_to_sm89INS1_16FlashAttnFwdSm80INS1_25CollectiveMainloopFwdSm80ILi8ELi2ELb0EN4cute5tupleIJNS5_1CILi128EEENS7_ILi64EEENS7_ILi192EEEEEELi192ENS_10bfloat16_tEfNS_4arch4Sm80ELb0ELb1ELb0ELb1ELb0ELb1ELb1ELb0EEENS1_21CollectiveEpilogueFwdINS6_IJS8_SA_S9_EEENS6_IJNS7_ILi1EEESI_SI_EEESC_SE_Li256ELb1ELb1ELb0ELb0EEENS1_19SingleTileSchedulerILb1ELb0ELb1ELi128EEEEEEEEEvNT_6ParamsE --------------------------
	.section	.text._ZN7cutlass13device_kernelIN5flash19enable_sm80_to_sm89INS1_16FlashAttnFwdSm80INS1_25CollectiveMainloopFwdSm80ILi8ELi2ELb0EN4cute5tupleIJNS5_1CILi128EEENS7_ILi64EEENS7_ILi192EEEEEELi192ENS_10bfloat16_tEfNS_4arch4Sm80ELb0ELb1ELb0ELb1ELb0ELb1ELb1ELb0EEENS1_21CollectiveEpilogueFwdINS6_IJS8_SA_S9_EEENS6_IJNS7_ILi1EEESI_SI_EEESC_SE_Li256ELb1ELb1ELb0ELb0EEENS1_19SingleTileSchedulerILb1ELb0ELb1ELi128EEEEEEEEEvNT_6ParamsE,"ax",@progbits
	.sectioninfo	@"SHI_REGISTERS=236"
	.align	128
.text._ZN7cutlass13device_kernelIN5flash19enable_sm80_to_sm89INS1_16FlashAttnFwdSm80INS1_25CollectiveMainloopFwdSm80ILi8ELi2ELb0EN4cute5tupleIJNS5_1CILi128EEENS7_ILi64EEENS7_ILi192EEEEEELi192ENS_10bfloat16_tEfNS_4arch4Sm80ELb0ELb1ELb0ELb1ELb0ELb1ELb1ELb0EEENS1_21CollectiveEpilogueFwdINS6_IJS8_SA_S9_EEENS6_IJNS7_ILi1EEESI_SI_EEESC_SE_Li256ELb1ELb1ELb0ELb0EEENS1_19SingleTileSchedulerILb1ELb0ELb1ELi128EEEEEEEEEvNT_6ParamsE:
        .type           _ZN7cutlass13device_kernelIN5flash19enable_sm80_to_sm89INS1_16FlashAttnFwdSm80INS1_25CollectiveMainloopFwdSm80ILi8ELi2ELb0EN4cute5tupleIJNS5_1CILi128EEENS7_ILi64EEENS7_ILi192EEEEEELi192ENS_10bfloat16_tEfNS_4arch4Sm80ELb0ELb1ELb0ELb1ELb0ELb1ELb1ELb0EEENS1_21CollectiveEpilogueFwdINS6_IJS8_SA_S9_EEENS6_IJNS7_ILi1EEESI_SI_EEESC_SE_Li256ELb1ELb1ELb0ELb0EEENS1_19SingleTileSchedulerILb1ELb0ELb1ELi128EEEEEEEEEvNT_6ParamsE,@function
        .size           _ZN7cutlass13device_kernelIN5flash19enable_sm80_to_sm89INS1_16FlashAttnFwdSm80INS1_25CollectiveMainloopFwdSm80ILi8ELi2ELb0EN4cute5tupleIJNS5_1CILi128EEENS7_ILi64EEENS7_ILi192EEEEEELi192ENS_10bfloat16_tEfNS_4arch4Sm80ELb0ELb1ELb0ELb1ELb0ELb1ELb1ELb0EEENS1_21CollectiveEpilogueFwdINS6_IJS8_SA_S9_EEENS6_IJNS7_ILi1EEESI_SI_EEESC_SE_Li256ELb1ELb1ELb0ELb0EEENS1_19SingleTileSchedulerILb1ELb0ELb1ELi128EEEEEEEEEvNT_6ParamsE,(.L_x_2655 - _ZN7cutlass13device_kernelIN5flash19enable_sm80_to_sm89INS1_16FlashAttnFwdSm80INS1_25CollectiveMainloopFwdSm80ILi8ELi2ELb0EN4cute5tupleIJNS5_1CILi128EEENS7_ILi64EEENS7_ILi192EEEEEELi192ENS_10bfloat16_tEfNS_4arch4Sm80ELb0ELb1ELb0ELb1ELb0ELb1ELb1ELb0EEENS1_21CollectiveEpilogueFwdINS6_IJS8_SA_S9_EEENS6_IJNS7_ILi1EEESI_SI_EEESC_SE_Li256ELb1ELb1ELb0ELb0EEENS1_19SingleTileSchedulerILb1ELb0ELb1ELi128EEEEEEEEEvNT_6ParamsE)
        .other          _ZN7cutlass13device_kernelIN5flash19enable_sm80_to_sm89INS1_16FlashAttnFwdSm80INS1_25CollectiveMainloopFwdSm80ILi8ELi2ELb0EN4cute5tupleIJNS5_1CILi128EEENS7_ILi64EEENS7_ILi192EEEEEELi192ENS_10bfloat16_tEfNS_4arch4Sm80ELb0ELb1ELb0ELb1ELb0ELb1ELb1ELb0EEENS1_21CollectiveEpilogueFwdINS6_IJS8_SA_S9_EEENS6_IJNS7_ILi1EEESI_SI_EEESC_SE_Li256ELb1ELb1ELb0ELb0EEENS1_19SingleTileSchedulerILb1ELb0ELb1ELi128EEEEEEEEEvNT_6ParamsE,@"STO_CUDA_ENTRY STV_DEFAULT"
_ZN7cutlass13device_kernelIN5flash19enable_sm80_to_sm89INS1_16FlashAttnFwdSm80INS1_25CollectiveMainloopFwdSm80ILi8ELi2ELb0EN4cute5tupleIJNS5_1CILi128EEENS7_ILi64EEENS7_ILi192EEEEEELi192ENS_10bfloat16_tEfNS_4arch4Sm80ELb0ELb1ELb0ELb1ELb0ELb1ELb1ELb0EEENS1_21CollectiveEpilogueFwdINS6_IJS8_SA_S9_EEENS6_IJNS7_ILi1EEESI_SI_EEESC_SE_Li256ELb1ELb1ELb0ELb0EEENS1_19SingleTileSchedulerILb1ELb0ELb1ELi128EEEEEEEEEvNT_6ParamsE:
        /* <DEDUP_REMOVED lines=16> */
.L_x_2256:
        /* <DEDUP_REMOVED lines=8> */
.L_x_2258:
[----:B------:R-:W-:-:S05]  /*0180*/  MOV R0, c[0x0][0x54c] ;  /* 0x0001530000007a02 */ /* 0x000fca0000000f00 */
.L_x_2257:
[----:B-----5:R-:W-:Y:S01]  /*0190*/  IMAD R0, R0, c[0x0][0x548], RZ ;  /* 0x0001520000007a24 */ /* 0x020fe200078e02ff */
[----:B------:R-:W-:-:S04]  /*01a0*/  SHF.L.U32 R133, R219, 0x7, RZ ;  /* 0x00000007db857819 */ /* 0x000fc800000006ff */
[----:B------:R-:W-:-:S04]  /*01b0*/  ISETP.GE.AND P0, PT, R133, R0, PT ;  /* 0x000000008500720c */ /* 0x000fc80003f06270 */
[----:B------:R-:W-:Y:S01]  /*01c0*/  SEL R196, R196, 0xffffffff, !P0 ;  /* 0xffffffffc4c47807 */ /* 0x000fe20004000000 */
[----:B------:R-:W-:Y:S05]  /*01d0*/  BRA `(.L_x_2259) ;  /* 0x0000012000007947 */ /* 0x000fea0003800000 */
.L_x_2255:
[----:B---3--:R-:W-:-:S04]  /*01e0*/  ISETP.NE.U32.AND P0, PT, RZ, c[0x0][0x568], PT ;  /* 0x00015a00ff007a0c */ /* 0x008fc80003f05070 */
[----:B------:R-:W-:-:S13]  /*01f0*/  ISETP.NE.AND.EX P0, PT, RZ, c[0x0][0x56c], PT, P0 ;  /* 0x00015b00ff007a0c */ /* 0x000fda0003f05300 */
[----:B------:R-:W-:Y:S05]  /*0200*/  @!P0 BRA `(.L_x_2260) ;  /* 0x0000002000008947 */ /* 0x000fea0003800000 */
[----:B------:R1:W5:Y:S01]  /*0210*/  LDG.E R0, [R4.64] ;  /* 0x0000000604007981 */ /* 0x000362000c1e1900 */
[----:B------:R-:W-:Y:S05]  /*0220*/  BRA `(.L_x_2261) ;  /* 0x0000009000007947 */ /* 0x000fea0003800000 */
.L_x_2260:
        /* <DEDUP_REMOVED lines=8> */
.L_x_2262:
[----:B------:R-:W-:-:S05]  /*02b0*/  MOV R0, c[0x0][0x54c] ;  /* 0x0001530000007a02 */ /* 0x000fca0000000f00 */
.L_x_2261:
[----:B-----5:R-:W-:Y:S01]  /*02c0*/  IMAD R0, R0, c[0x0][0x548], RZ ;  /* 0x0001520000007a24 */ /* 0x020fe200078e02ff */
[----:B------:R-:W-:-:S04]  /*02d0*/  SHF.L.U32 R133, R219, 0x7, RZ ;  /* 0x00000007db857819 */ /* 0x000fc800000006ff */
[----:B------:R-:W-:-:S04]  /*02e0*/  ISETP.GE.AND P0, PT, R133, R0, PT ;  /* 0x000000008500720c */ /* 0x000fc80003f06270 */
[----:B------:R-:W-:-:S04]  /*02f0*/  SEL R196, R196, 0xffffffff, !P0 ;  /* 0xffffffffc4c47807 */ /* 0x000fc80004000000 */
.L_x_2259:
        /* <DEDUP_REMOVED lines=35> */
.L_x_2263:
[----:B--2---:R-:W-:-:S04]  /*0530*/  ISETP.NE.U32.AND P0, PT, RZ, c[0x0][0x368], PT ;  /* 0x0000da00ff007a0c */ /* 0x004fc80003f05070 */
[----:B------:R-:W-:-:S13]  /*0540*/  ISETP.NE.AND.EX P0, PT, RZ, c[0x0][0x36c], PT, P0 ;  /* 0x0000db00ff007a0c */ /* 0x000fda0003f05300 */
[----:B------:R-:W-:Y:S05]  /*0550*/  @!P0 BRA `(.L_x_2264) ;  /* 0x0000003000008947 */ /* 0x000fea0003800000 */
[----:B------:R-:W-:-:S06]  /*0560*/  IMAD.WIDE R4, R196, R3, c[0x0][0x368] ;  /* 0x0000da00c4047625 */ /* 0x000fcc00078e0203 */
[----:B------:R1:W5:Y:S01]  /*0570*/  LDG.E R5, [R4.64] ;  /* 0x0000000604057981 */ /* 0x000362000c1e1900 */
[----:B------:R-:W-:Y:S05]  /*0580*/  BRA `(.L_x_2265) ;  /* 0x0000004000007947 */ /* 0x000fea0003800000 */
.L_x_2264:
[----:B------:R-:W-:Y:S05]  /*0590*/  @!P5 BRA `(.L_x_2265) ;  /* 0x000000300000d947 */ /* 0x000fea0003800000 */
[----:B------:R-:W2:Y:S04]  /*05a0*/  LDG.E R5, [R6.64] ;  /* 0x0000000606057981 */ /* 0x000ea8000c1e1900 */
[----:B------:R-:W2:Y:S02]  /*05b0*/  LDG.E R0, [R6.64+0x4] ;  /* 0x0000040606007981 */ /* 0x000ea4000c1e1900 */
[----:B--2---:R-:W-:Y:S02]  /*05c0*/  IADD3 R5, -R5, R0, RZ ;  /* 0x0000000005057210 */ /* 0x004fe40007ffe1ff */
.L_x_2265:
[----:B------:R-:W2:Y:S01]  /*05d0*/  @P4 LDG.E R0, [R10.64] ;  /* 0x000000060a004981 */ /* 0x000ea2000c1e1900 */
[----:B------:R-:W-:-:S03]  /*05e0*/  ISETP.NE.U32.AND P0, PT, RZ, c[0x0][0x378], PT ;  /* 0x0000de00ff007a0c */ /* 0x000fc60003f05070 */
[----:B------:R-:W2:Y:S01]  /*05f0*/  @P4 LDG.E R7, [R10.64+0x4] ;  /* 0x000004060a074981 */ /* 0x000ea2000c1e1900 */
[----:B------:R-:W-:Y:S01]  /*0600*/  ISETP.NE.AND.EX P0, PT, RZ, c[0x0][0x37c], PT, P0 ;  /* 0x0000df00ff007a0c */ /* 0x000fe20003f05300 */
[----:B-----5:R-:W-:-:S12]  /*0610*/  IMAD.MOV.U32 R90, RZ, RZ, R5 ;  /* 0x000000ffff5a7224 */ /* 0x020fd800078e0005 */
[----:B------:R-:W-:-:S05]  /*0620*/  @P0 IMAD.WIDE R8, R196, R3, c[0x0][0x378] ;  /* 0x0000de00c4080625 */ /* 0x000fca00078e0203 */
[----:B------:R3:W5:Y:S01]  /*0630*/  @P0 LDG.E R90, [R8.64] ;  /* 0x00000006085a0981 */ /* 0x000762000c1e1900 */
[----:B------:R-:W-:Y:S01]  /*0640*/  IMAD.MOV.U32 R193, RZ, RZ, c[0x0][0x2c4] ;  /* 0x0000b100ffc17624 */ /* 0x000fe200078e00ff */
[----:B-1----:R-:W-:Y:S01]  /*0650*/  IADD3 R4, R133, 0x7f, RZ ;  /* 0x0000007f85047810 */ /* 0x002fe20007ffe0ff */
[----:B------:R-:W-:Y:S01]  /*0660*/  IMAD.MOV.U32 R195, RZ, RZ, c[0x0][0x32c] ;  /* 0x0000cb00ffc37624 */ /* 0x000fe200078e00ff */
[----:B------:R-:W-:Y:S02]  /*0670*/  LOP3.LUT R93, R93, 0xfffffffb, RZ, 0xc0, !PT ;  /* 0xfffffffb5d5d7812 */ /* 0x000fe400078ec0ff */
[----:B------:R-:W-:Y:S02]  /*0680*/  ISETP.NE.AND P1, PT, R193, 0x1, PT ;  /* 0x00000001c100780c */ /* 0x000fe40003f25270 */
[----:B------:R-:W-:-:S11]  /*0690*/  ISETP.GE.AND P2, PT, R195, 0x1, PT ;  /* 0x00000001c300780c */ /* 0x000fd60003f46270 */
[----:B------:R-:W-:Y:S02]  /*06a0*/  @P1 IADD3 R2, R133, 0x7f, RZ ;  /* 0x0000007f85021810 */ /* 0x000fe40007ffe0ff */
[----:B------:R-:W-:-:S03]  /*06b0*/  @P2 LOP3.LUT R93, R93, 0x4, RZ, 0xfc, !PT ;  /* 0x000000045d5d2812 */ /* 0x000fc600078efcff */
[----:B------:R-:W-:-:S05]  /*06c0*/  @P1 IMAD.HI.U32 R2, R2, c[0x0][0x2c8], RZ ;  /* 0x0000b20002021a27 */ /* 0x000fca00078e00ff */
[----:B------:R-:W-:Y:S01]  /*06d0*/  @P1 SHF.R.U32.HI R4, RZ, c[0x0][0x2cc], R2 ;  /* 0x0000b300ff041a19 */ /* 0x000fe20000011602 */
[----:B--2---:R-:W-:Y:S02]  /*06e0*/  @P4 IMAD.IADD R99, R7, 0x1, -R0 ;  /* 0x0000000107634824 */ /* 0x004fe400078e0a00 */
[----:B------:R-:W-:-:S04]  /*06f0*/  IMAD.IADD R0, R5, 0x1, -R97 ;  /* 0x0000000105007824 */ /* 0x000fc800078e0a61 */
[----:B------:R-:W-:-:S05]  /*0700*/  IMAD.IADD R194, R0, 0x1, R99 ;  /* 0x0000000100c27824 */ /* 0x000fca00078e0263 */
[----:B------:R-:W-:-:S05]  /*0710*/  IADD3 R95, R194, 0x1, -R199 ;  /* 0x00000001c25f7810 */ /* 0x000fca0007ffe8c7 */
[----:B------:R-:W-:-:S05]  /*0720*/  IMAD.IADD R4, R95, 0x1, R4 ;  /* 0x000000015f047824 */ /* 0x000fca00078e0204 */
[----:B------:R-:W-:Y:S01]  /*0730*/  IADD3 R7, R4, c[0x0][0x328], RZ ;  /* 0x0000ca0004077a10 */ /* 0x000fe20007ffe0ff */
[----:B------:R-:W-:Y:S05]  /*0740*/  @!P2 BRA `(.L_x_2266) ;  /* 0x000000e00000a947 */ /* 0x000fea0003800000 */
[C---:B---3--:R-:W-:Y:S02]  /*0750*/  ISETP.GT.AND P0, PT, R4.reuse, RZ, PT ;  /* 0x000000ff0400720c */ /* 0x048fe40003f04270 */
        /* <DEDUP_REMOVED lines=8> */
.L_x_2267:
[----:B------:R-:W-:-:S13]  /*07e0*/  ISETP.NE.AND P0, PT, R195, 0x1, PT ;  /* 0x00000001c300780c */ /* 0x000fda0003f05270 */
[----:B------:R-:W-:-:S05]  /*07f0*/  @P0 IMAD.HI.U32 R4, R2, c[0x0][0x330], RZ ;  /* 0x0000cc0002040a27 */ /* 0x000fca00078e00ff */
[----:B------:R-:W-:-:S05]  /*0800*/  @P0 SHF.R.U32.HI R2, RZ, c[0x0][0x334], R4 ;  /* 0x0000cd00ff020a19 */ /* 0x000fca0000011604 */
.L_x_2268:
[----:B------:R-:W-:-:S05]  /*0810*/  IMAD R2, R2, R195, c[0x0][0x32c] ;  /* 0x0000cb0002027624 */ /* 0x000fca00078e02c3 */
[----:B------:R-:W-:Y:S02]  /*0820*/  IMNMX R7, R7, R2, PT ;  /* 0x0000000207077217 */ /* 0x000fe40003800200 */
.L_x_2266:
[----:B---3--:R-:W-:Y:S01]  /*0830*/  @P1 IMAD.HI.U32 R4, R133, c[0x0][0x2c8], RZ ;  /* 0x0000b20085041a27 */ /* 0x008fe200078e00ff */
[----:B------:R-:W-:-:S03]  /*0840*/  IADD3 R9, R194, 0x3f, RZ ;  /* 0x0000003fc2097810 */ /* 0x000fc60007ffe0ff */
[----:B------:R-:W-:Y:S01]  /*0850*/  IMAD.MOV.U32 R11, RZ, RZ, R133 ;  /* 0x000000ffff0b7224 */ /* 0x000fe200078e0085 */
[----:B------:R-:W-:Y:S01]  /*0860*/  @P1 SHF.R.U32.HI R11, RZ, c[0x0][0x2cc], R4 ;  /* 0x0000b300ff0b1a19 */ /* 0x000fe20000011604 */
[----:B------:R-:W-:Y:S01]  /*0870*/  IMAD.IADD R132, R194, 0x1, -R199 ;  /* 0x00000001c2847824 */ /* 0x000fe200078e0ac7 */
[----:B------:R-:W-:-:S03]  /*0880*/  SHF.R.S32.HI R2, RZ, 0x1f, R9 ;  /* 0x0000001fff027819 */ /* 0x000fc60000011409 */
[----:B------:R-:W-:Y:S01]  /*0890*/  IMAD.IADD R4, R132, 0x1, R11 ;  /* 0x0000000184047824 */ /* 0x000fe200078e020b */
[----:B------:R-:W-:-:S04]  /*08a0*/  LEA.HI R2, R2, R9, RZ, 0x6 ;  /* 0x0000000902027211 */ /* 0x000fc800078f30ff */
[----:B------:R-:W-:Y:S02]  /*08b0*/  SHF.R.S32.HI R94, RZ, 0x6, R2 ;  /* 0x00000006ff5e7819 */ /* 0x000fe40000011402 */
        /* <DEDUP_REMOVED lines=10> */
.L_x_2270:
[----:B------:R-:W-:-:S13]  /*0960*/  ISETP.NE.AND P0, PT, R195, 0x1, PT ;  /* 0x00000001c300780c */ /* 0x000fda0003f05270 */
[----:B------:R-:W-:-:S05]  /*0970*/  @P0 IMAD.HI.U32 R2, R4, c[0x0][0x330], RZ ;  /* 0x0000cc0004020a27 */ /* 0x000fca00078e00ff */
[----:B------:R-:W-:-:S05]  /*0980*/  @P0 SHF.R.U32.HI R4, RZ, c[0x0][0x334], R2 ;  /* 0x0000cd00ff040a19 */ /* 0x000fca0000011602 */
.L_x_2271:
[----:B------:R-:W-:-:S05]  /*0990*/  IMAD R4, R4, c[0x0][0x32c], RZ ;  /* 0x0000cb0004047a24 */ /* 0x000fca00078e02ff */
[----:B------:R-:W-:Y:S02]  /*09a0*/  IMNMX R9, R9, R4, !PT ;  /* 0x0000000409097217 */ /* 0x000fe40007800200 */
.L_x_2269:
        /* <DEDUP_REMOVED lines=43> */
[----:B------:R-:W-:Y:S01]  /*0c60*/  IMAD.IADD R9, R99, 0x1, -R8 ;  /* 0x0000000163097824 */ /* 0x000fe200078e0a08 */
[----:B------:R-:W-:Y:S01]  /*0c70*/  SHF.L.U64.HI R100, R110, R137, c[0x0][0x25c] ;  /* 0x000097006e647619 */ /* 0x000fe20000010289 */
[----:B------:R-:W-:Y:S01]  /*0c80*/  IMAD.SHL.U32 R6, R6, 0x8, RZ ;  /* 0x0000000806067824 */ /* 0x000fe200078e00ff */
[----:B------:R-:W-:Y:S01]  /*0c90*/  SEL R152, R196, RZ, !P4 ;  /* 0x000000ffc4987207 */ /* 0x000fe20006000000 */
[C---:B------:R-:W-:Y:S01]  /*0ca0*/  IMAD R12, R20.reuse, c[0x0][0x238], RZ ;  /* 0x00008e00140c7a24 */ /* 0x040fe200078e02ff */
[----:B-----5:R-:W-:Y:S01]  /*0cb0*/  SHF.R.S32.HI R121, RZ, 0x1f, R90 ;  /* 0x0000001fff797819 */ /* 0x020fe2000001145a */
[----:B------:R-:W-:Y:S01]  /*0cc0*/  IMAD R20, R20, c[0x0][0x258], RZ ;  /* 0x0000960014147a24 */ /* 0x000fe200078e02ff */
[----:B------:R-:W-:Y:S01]  /*0cd0*/  SHF.R.S32.HI R7, RZ, 0x1f, R6 ;  /* 0x0000001fff077819 */ /* 0x000fe20000011406 */
[C---:B------:R-:W-:Y:S01]  /*0ce0*/  IMAD R12, R15.reuse, c[0x0][0x23c], R12 ;  /* 0x00008f000f0c7a24 */ /* 0x040fe200078e020c */
[----:B------:R-:W-:Y:S01]  /*0cf0*/  ULDC.U8 UR4, c[0x0][0x298] ;  /* 0x0000a60000047ab9 */ /* 0x000fe20000000000 */
[----:B------:R-:W-:-:S02]  /*0d00*/  IMAD R20, R15, c[0x0][0x25c], R20 ;  /* 0x000097000f147a24 */ /* 0x000fc400078e0214 */
[----:B-1----:R-:W-:-:S04]  /*0d10*/  IMAD.WIDE.U32 R16, R15, c[0x0][0x238], R6 ;  /* 0x00008e000f107a25 */ /* 0x002fc800078e0006 */
[----:B------:R-:W-:Y:S02]  /*0d20*/  IMAD.IADD R13, R17, 0x1, R12 ;  /* 0x00000001110d7824 */ /* 0x000fe400078e020c */
[----:B------:R-:W-:Y:S01]  /*0d30*/  IMAD.WIDE.U32 R14, R15, c[0x0][0x258], R6 ;  /* 0x000096000f0e7a25 */ /* 0x000fe200078e0006 */
[----:B------:R-:W-:-:S03]  /*0d40*/  SHF.R.S32.HI R7, RZ, 0x1f, R18 ;  /* 0x0000001fff077819 */ /* 0x000fc60000011412 */
        /* <DEDUP_REMOVED lines=8> */
[C---:B------:R-:W-:Y:S02]  /*0dd0*/  IMAD R13, R7.reuse, R103, R10 ;  /* 0x00000067070d7224 */ /* 0x040fe400078e020a */
[----:B------:R-:W-:Y:S02]  /*0de0*/  IMAD R7, R7, R102, R3 ;  /* 0x0000006607077224 */ /* 0x000fe400078e0203 */
[----:B------:R-:W-:-:S02]  /*0df0*/  IMAD.SHL.U32 R3, R8, 0x40, RZ ;  /* 0x0000004008037824 */ /* 0x000fc400078e00ff */
[----:B------:R-:W-:Y:S02]  /*0e00*/  IMAD R8, R18, -0x40, R9 ;  /* 0xffffffc012087824 */ /* 0x000fe400078e0209 */
[----:B------:R-:W-:Y:S01]  /*0e10*/  IMAD.MOV.U32 R154, RZ, RZ, R12 ;  /* 0x000000ffff9a7224 */ /* 0x000fe200078e000c */
[----:B------:R-:W-:Y:S01]  /*0e20*/  LOP3.LUT R3, R3, 0x1c0, RZ, 0xc0, !PT ;  /* 0x000001c003037812 */ /* 0x000fe200078ec0ff */
[----:B------:R-:W-:Y:S01]  /*0e30*/  IMAD R159, R157, c[0x0][0x248], RZ ;  /* 0x000092009d9f7a24 */ /* 0x000fe200078e02ff */
[C---:B------:R-:W-:Y:S01]  /*0e40*/  ISETP.GE.AND P1, PT, R8.reuse, 0x21, PT ;  /* 0x000000210800780c */ /* 0x040fe20003f26270 */
[----:B------:R-:W-:Y:S01]  /*0e50*/  IMAD.MOV.U32 R20, RZ, RZ, R14 ;  /* 0x000000ffff147224 */ /* 0x000fe200078e000e */
[----:B------:R-:W-:Y:S01]  /*0e60*/  ISETP.GE.AND P2, PT, R8, 0x1, PT ;  /* 0x000000010800780c */ /* 0x000fe20003f46270 */
[----:B------:R-:W-:Y:S01]  /*0e70*/  IMAD R16, R91, c[0x0][0x260], RZ ;  /* 0x000098005b107a24 */ /* 0x000fe200078e02ff */
[----:B------:R-:W-:Y:S01]  /*0e80*/  LOP3.LUT R10, R3, 0x38, R6, 0xf8, !PT ;  /* 0x00000038030a7812 */ /* 0x000fe200078ef806 */
[C---:B------:R-:W-:Y:S01]  /*0e90*/  IMAD R159, R152.reuse, c[0x0][0x24c], R159 ;  /* 0x00009300989f7a24 */ /* 0x040fe200078e029f */
[----:B------:R-:W-:Y:S01]  /*0ea0*/  SHF.R.U32.HI R3, RZ, 0x3, R3 ;  /* 0x00000003ff037819 */ /* 0x000fe20000011603 */
[----:B------:R-:W-:Y:S01]  /*0eb0*/  IMAD.WIDE.U32 R154, R152, c[0x0][0x248], R154 ;  /* 0x00009200989a7a25 */ /* 0x000fe200078e009a */
[----:B------:R-:W-:-:S02]  /*0ec0*/  LEA.HI R14, R2, R89, RZ, 0x6 ;  /* 0x00000059020e7211 */ /* 0x000fc400078f30ff */
[----:B------:R-:W-:Y:S01]  /*0ed0*/  LOP3.LUT R3, R10, R3, RZ, 0x3c, !PT ;  /* 0x000000030a037212 */ /* 0x000fe200078e3cff */
[C---:B------:R-:W-:Y:S01]  /*0ee0*/  IMAD R16, R197.reuse, c[0x0][0x264], R16 ;  /* 0x00009900c5107a24 */ /* 0x040fe200078e0210 */
[C---:B------:R-:W-:Y:S01]  /*0ef0*/  IADD3 R10, R6.reuse, 0x80, RZ ;  /* 0x00000080060a7810 */ /* 0x040fe20007ffe0ff */
[----:B------:R-:W-:Y:S01]  /*0f00*/  IMAD.WIDE.U32 R20, R197, c[0x0][0x260], R20 ;  /* 0x00009800c5147a25 */ /* 0x000fe200078e0014 */
[----:B------:R-:W-:-:S03]  /*0f10*/  IADD3 R12, R6, 0x40, RZ ;  /* 0x00000040060c7810 */ /* 0x000fc60007ffe0ff */
[----:B------:R-:W-:Y:S02]  /*0f20*/  IMAD.IADD R159, R155, 0x1, R159 ;  /* 0x000000019b9f7824 */ /* 0x000fe400078e029f */
[----:B------:R-:W-:Y:S02]  /*0f30*/  IMAD.MOV.U32 R158, RZ, RZ, R154 ;  /* 0x000000ffff9e7224 */ /* 0x000fe400078e009a */
[----:B------:R-:W-:Y:S02]  /*0f40*/  IMAD.IADD R17, R21, 0x1, R16 ;  /* 0x0000000115117824 */ /* 0x000fe400078e0210 */
[----:B------:R-:W-:Y:S02]  /*0f50*/  IMAD R157, R157, c[0x0][0x268], RZ ;  /* 0x00009a009d9d7a24 */ /* 0x000fe400078e02ff */
[----:B------:R-:W-:-:S04]  /*0f60*/  IMAD.WIDE.U32 R8, R18, R103, R158 ;  /* 0x0000006712087225 */ /* 0x000fc800078e009e */
[----:B------:R-:W-:Y:S02]  /*0f70*/  IMAD.SHL.U32 R105, R98, 0x20, RZ ;  /* 0x0000002062697824 */ /* 0x000fe400078e00ff */
[----:B------:R-:W-:Y:S02]  /*0f80*/  IMAD.MOV.U32 R109, RZ, RZ, 0x5 ;  /* 0x00000005ff6d7424 */ /* 0x000fe400078e00ff */
[----:B------:R-:W-:Y:S01]  /*0f90*/  IMAD.MOV.U32 R16, RZ, RZ, R20 ;  /* 0x000000ffff107224 */ /* 0x000fe200078e0014 */
[----:B------:R-:W-:Y:S01]  /*0fa0*/  @P2 LEA R20, P0, R8, c[0x0][0x220], 0x1 ;  /* 0x0000880008142a11 */ /* 0x000fe200078008ff */
[----:B------:R-:W-:Y:S01]  /*0fb0*/  IMAD R157, R152, c[0x0][0x26c], R157 ;  /* 0x00009b00989d7a24 */ /* 0x000fe200078e029d */
[-C--:B------:R-:W-:Y:S01]  /*0fc0*/  SHF.L.U64.HI R98, R98, R109.reuse, c[0x0][0x23c] ;  /* 0x00008f0062627619 */ /* 0x080fe2000001026d */
[----:B------:R-:W-:Y:S01]  /*0fd0*/  IMAD.IADD R9, R9, 0x1, R13 ;  /* 0x0000000109097824 */ /* 0x000fe200078e020d */
[----:B------:R-:W-:Y:S01]  /*0fe0*/  @P1 IADD3 R13, P4, R105, R8, RZ ;  /* 0x00000008690d1210 */ /* 0x000fe20007f9e0ff */
[----:B------:R-:W-:Y:S01]  /*0ff0*/  IMAD.WIDE.U32 R152, R152, c[0x0][0x268], R16 ;  /* 0x00009a0098987a25 */ /* 0x000fe200078e0010 */
[----:B------:R-:W-:-:S02]  /*1000*/  SHF.L.U64.HI R109, R110, R109, c[0x0][0x25c] ;  /* 0x000097006e6d7619 */ /* 0x000fc4000001026d */
[----:B------:R-:W-:Y:S01]  /*1010*/  @P2 LEA.HI.X R21, R8, c[0x0][0x224], R9, 0x1, P0 ;  /* 0x0000890008152a11 */ /* 0x000fe200000f0c09 */
[----:B------:R-:W-:Y:S01]  /*1020*/  IMAD.IADD R157, R153, 0x1, R157 ;  /* 0x00000001999d7824 */ /* 0x000fe200078e029d */
[----:B------:R-:W-:Y:S01]  /*1030*/  @P1 LEA R16, P0, R13, c[0x0][0x220], 0x1 ;  /* 0x000088000d101a11 */ /* 0x000fe200078008ff */
[----:B------:R-:W-:Y:S02]  /*1040*/  IMAD.MOV.U32 R156, RZ, RZ, R152 ;  /* 0x000000ffff9c7224 */ /* 0x000fe400078e0098 */
[----:B------:R-:W-:Y:S02]  /*1050*/  IMAD.IADD R162, R96, 0x1, R5 ;  /* 0x0000000160a27824 */ /* 0x000fe400078e0205 */
[----:B------:R-:W-:Y:S02]  /*1060*/  IMAD.SHL.U32 R110, R110, 0x20, RZ ;  /* 0x000000206e6e7824 */ /* 0x000fe400078e00ff */
[----:B------:R-:W-:Y:S02]  /*1070*/  IMAD.MOV.U32 R108, RZ, RZ, 0x1 ;  /* 0x00000001ff6c7424 */ /* 0x000fe400078e00ff */
        /* <DEDUP_REMOVED lines=10> */
[----:B------:R-:W-:-:S02]  /*1120*/  SEL R174, R22, RZ, !P5 ;  /* 0x000000ff16ae7207 */ /* 0x000fc40006800000 */
[----:B------:R-:W-:Y:S02]  /*1130*/  SEL R4, R23, RZ, !P5 ;  /* 0x000000ff17047207 */ /* 0x000fe40006800000 */
[----:B------:R-:W-:Y:S01]  /*1140*/  ISETP.GE.AND P5, PT, R6, c[0x0][0x1d4], PT ;  /* 0x0000750006007a0c */ /* 0x000fe20003fa6270 */
[----:B------:R-:W-:Y:S01]  /*1150*/  @P1 IMAD.X R6, R98, 0x1, R9, P4 ;  /* 0x0000000162061824 */ /* 0x000fe200020e0609 */
[----:B------:R-:W-:Y:S01]  /*1160*/  ISETP.GE.AND P4, PT, R12, c[0x0][0x1d4], PT ;  /* 0x000075000c007a0c */ /* 0x000fe20003f86270 */
[----:B------:R-:W-:Y:S01]  /*1170*/  IMAD.WIDE.U32 R8, R18, R102, R156 ;  /* 0x0000006612087225 */ /* 0x000fe200078e009c */
[----:B------:R-:W-:Y:S02]  /*1180*/  LOP3.LUT R10, R3, 0xfffffe00, R10, 0xf8, !PT ;  /* 0xfffffe00030a7812 */ /* 0x000fe400078ef80a */
[----:B------:R-:W-:Y:S01]  /*1190*/  @P1 LEA.HI.X R17, R13, c[0x0][0x224], R6, 0x1, P0 ;  /* 0x000089000d111a11 */ /* 0x000fe200000f0c06 */
[----:B------:R-:W-:Y:S01]  /*11a0*/  IMAD.IADD R6, R9, 0x1, R7 ;  /* 0x0000000109067824 */ /* 0x000fe200078e0207 */
[----:B------:R-:W-:Y:S01]  /*11b0*/  @P2 LEA R12, P0, R8, c[0x0][0x250], 0x1 ;  /* 0x00009400080c2a11 */ /* 0x000fe200078008ff */
[----:B------:R-:W-:-:S02]  /*11c0*/  @P2 IMAD.SHL.U32 R7, R10, 0x2, RZ ;  /* 0x000000020a072824 */ /* 0x000fc400078e00ff */
        /* <DEDUP_REMOVED lines=8> */
[C---:B------:R-:W-:Y:S02]  /*1250*/  IMAD R107, R4.reuse, c[0x0][0x1f0], RZ ;  /* 0x00007c00046b7a24 */ /* 0x040fe400078e02ff */
[----:B------:R1:W-:Y:S01]  /*1260*/  @P2 LDGSTS.E.BYPASS.LTC128B.128 [R7+0xe100], [R20.64+0x80], !P4 ;  /* 0x0e10008014072fae */ /* 0x0003e2000e101d46 */
[----:B------:R-:W-:Y:S02]  /*1270*/  IMAD R125, R4, c[0x0][0x218], RZ ;  /* 0x00008600047d7a24 */ /* 0x000fe400078e02ff */
[----:B------:R-:W-:Y:S01]  /*1280*/  IMAD R107, R174, c[0x0][0x1f4], R107 ;  /* 0x00007d00ae6b7a24 */ /* 0x000fe200078e026b */
[----:B------:R1:W-:Y:S01]  /*1290*/  @P2 LDGSTS.E.BYPASS.LTC128B.128 [R7+0x10100], [R20.64+0x100], !P3 ;  /* 0x1010010014072fae */ /* 0x0003e2000d901d46 */
[----:B------:R-:W-:-:S02]  /*12a0*/  IMAD.MOV.U32 R4, RZ, RZ, c[0x0][0x280] ;  /* 0x0000a000ff047624 */ /* 0x000fc400078e00ff */
[----:B------:R-:W-:Y:S01]  /*12b0*/  IMAD R125, R174, c[0x0][0x21c], R125 ;  /* 0x00008700ae7d7a24 */ /* 0x000fe200078e027d */
[----:B------:R2:W-:Y:S01]  /*12c0*/  @P1 LDGSTS.E.BYPASS.LTC128B.128 [R3+0xd100], [R16.64], !P5 ;  /* 0x0d10000010031fae */ /* 0x0005e2000e901d46 */
[----:B------:R-:W-:Y:S01]  /*12d0*/  IMAD.SHL.U32 R135, R4, 0x40, RZ ;  /* 0x0000004004877824 */ /* 0x000fe200078e00ff */
[----:B------:R-:W-:Y:S02]  /*12e0*/  @P0 IADD3 R14, R0, -0x2, RZ ;  /* 0xfffffffe000e0810 */ /* 0x000fe40007ffe0ff */
[----:B------:R2:W-:Y:S01]  /*12f0*/  @P1 LDGSTS.E.BYPASS.LTC128B.128 [R3+0xf100], [R16.64+0x80], !P4 ;  /* 0x0f10008010031fae */ /* 0x0005e2000e101d46 */
[----:B------:R-:W-:Y:S02]  /*1300*/  SHF.R.S32.HI R0, RZ, 0x1f, R162 ;  /* 0x0000001fff007819 */ /* 0x000fe400000114a2 */
[----:B------:R-:W-:Y:S01]  /*1310*/  @P0 SHF.R.S32.HI R9, RZ, 0x1f, R14 ;  /* 0x0000001fff090819 */ /* 0x000fe2000001140e */
[----:B------:R2:W-:Y:S01]  /*1320*/  @P1 LDGSTS.E.BYPASS.LTC128B.128 [R3+0x11100], [R16.64+0x100], !P3 ;  /* 0x1110010010031fae */ /* 0x0005e2000d901d46 */
[----:B------:R-:W-:-:S03]  /*1330*/  SHF.L.U64.HI R131, R4, R137, c[0x0][0x284] ;  /* 0x0000a10004837619 */ /* 0x000fc60000010289 */
[----:B------:R-:W0:Y:S04]  /*1340*/  LDGDEPBAR ;  /* 0x00000000000079af */ /* 0x000e280000000000 */
[----:B------:R-:W-:Y:S01]  /*1350*/  BAR.SYNC.DEFER_BLOCKING 0x0 ;  /* 0x0000000000007b1d */ /* 0x000fe20000010000 */
[----:B-1----:R-:W-:Y:S02]  /*1360*/  @P0 IMAD R20, R101, R14, RZ ;  /* 0x0000000e65140224 */ /* 0x002fe400078e02ff */
[----:B------:R-:W-:-:S04]  /*1370*/  @P0 IMAD.WIDE.U32 R14, R14, R103, R158 ;  /* 0x000000670e0e0225 */ /* 0x000fc800078e009e */
[----:B------:R-:W-:-:S04]  /*1380*/  @P0 IMAD R9, R9, R103, R20 ;  /* 0x0000006709090224 */ /* 0x000fc800078e0214 */
[----:B------:R-:W-:Y:S02]  /*1390*/  @P0 IMAD.IADD R9, R15, 0x1, R9 ;  /* 0x000000010f090824 */ /* 0x000fe400078e0209 */
        /* <DEDUP_REMOVED lines=10> */
[----:B------:R-:W-:Y:S01]  /*1440*/  @P1 LEA R20, P2, R8, c[0x0][0x250], 0x1 ;  /* 0x0000940008141a11 */ /* 0x000fe200078408ff */
[----:B------:R-:W-:Y:S02]  /*1450*/  IMAD R6, R162, c[0x0][0x1e4], R3 ;  /* 0x00007900a2067a24 */ /* 0x000fe400078e0203 */
[----:B------:R-:W-:Y:S01]  /*1460*/  @P1 IMAD.SHL.U32 R3, R10, 0x2, RZ ;  /* 0x000000020a031824 */ /* 0x000fe200078e00ff */
[----:B------:R-:W-:Y:S02]  /*1470*/  @P1 LEA.HI.X R21, R8, c[0x0][0x254], R7, 0x1, P2 ;  /* 0x0000950008151a11 */ /* 0x000fe400010f0c07 */
[----:B------:R-:W-:Y:S02]  /*1480*/  @P0 LEA R24, P2, R14, c[0x0][0x220], 0x1 ;  /* 0x000088000e180a11 */ /* 0x000fe400078408ff */
[----:B------:R-:W-:Y:S01]  /*1490*/  LEA.HI R8, R2, R89, RZ, 0x2 ;  /* 0x0000005902087211 */ /* 0x000fe200078f10ff */
[----:B------:R2:W-:Y:S01]  /*14a0*/  @P1 LDGSTS.E.BYPASS.LTC128B.128 [R3+0x1100], [R20.64], !P5 ;  /* 0x0110000014031fae */ /* 0x0005e2000e901d46 */
[----:B------:R-:W-:-:S02]  /*14b0*/  @P0 LEA.HI.X R25, R14, c[0x0][0x224], R9, 0x1, P2 ;  /* 0x000089000e190a11 */ /* 0x000fc400010f0c09 */
[----:B------:R-:W-:Y:S01]  /*14c0*/  LOP3.LUT R14, R8, 0xfffffffc, RZ, 0xc0, !PT ;  /* 0xfffffffc080e7812 */ /* 0x000fe200078ec0ff */
[----:B------:R2:W-:Y:S01]  /*14d0*/  @P1 LDGSTS.E.BYPASS.LTC128B.128 [R3+0x3100], [R20.64+0x80], !P4 ;  /* 0x0310008014031fae */ /* 0x0005e2000e101d46 */
[--C-:B------:R-:W-:Y:S02]  /*14e0*/  SHF.R.S32.HI R117, RZ, 0x2, R8.reuse ;  /* 0x00000002ff757819 */ /* 0x100fe40000011408 */
[----:B------:R-:W-:Y:S01]  /*14f0*/  SHF.R.S32.HI R8, RZ, 0x1f, R8 ;  /* 0x0000001fff087819 */ /* 0x000fe20000011408 */
[----:B------:R2:W-:Y:S01]  /*1500*/  @P1 LDGSTS.E.BYPASS.LTC128B.128 [R3+0x5100], [R20.64+0x100], !P3 ;  /* 0x0510010014031fae */ /* 0x0005e2000d901d46 */
[----:B------:R-:W-:Y:S01]  /*1510*/  ISETP.LE.AND P1, PT, R108, c[0x0][0x27c], PT ;  /* 0x00009f006c007a0c */ /* 0x000fe20003f23270 */
[----:B------:R-:W-:Y:S01]  /*1520*/  IMAD.WIDE.U32 R164, R117, c[0x0][0x1e0], RZ ;  /* 0x0000780075a47a25 */ /* 0x000fe200078e00ff */
[----:B------:R-:W-:Y:S01]  /*1530*/  SHF.R.S32.HI R9, RZ, 0x1f, R117 ;  /* 0x0000001fff097819 */ /* 0x000fe20000011475 */
[----:B------:R-:W0:Y:S01]  /*1540*/  LDGDEPBAR ;  /* 0x00000000000079af */ /* 0x000e220000000000 */
[----:B------:R-:W-:Y:S01]  /*1550*/  LEA.HI R8, R8, R117, RZ, 0x3 ;  /* 0x0000007508087211 */ /* 0x000fe200078f18ff */
[----:B-1----:R-:W-:Y:S01]  /*1560*/  @P0 IMAD.SHL.U32 R5, R10, 0x2, RZ ;  /* 0x000000020a050824 */ /* 0x002fe200078e00ff */
[----:B------:R-:W-:Y:S01]  /*1570*/  LEA.HI R2, R2, R89, RZ, 0x5 ;  /* 0x0000005902027211 */ /* 0x000fe200078f28ff */
[----:B------:R-:W-:Y:S01]  /*1580*/  IMAD.IADD R13, R17, 0x1, R6 ;  /* 0x00000001110d7824 */ /* 0x000fe200078e0206 */
[----:B------:R-:W-:Y:S01]  /*1590*/  LOP3.LUT R8, R8, 0xfffffff8, RZ, 0xc0, !PT ;  /* 0xfffffff808087812 */ /* 0x000fe200078ec0ff */
[----:B------:R-:W-:Y:S01]  /*15a0*/  IMAD.MOV.U32 R6, RZ, RZ, c[0x0][0x27c] ;  /* 0x00009f00ff067624 */ /* 0x000fe200078e00ff */
[----:B------:R1:W-:Y:S01]  /*15b0*/  @P0 LDGSTS.E.BYPASS.LTC128B.128 [R5+0x12100], [R24.64], !P5 ;  /* 0x1210000018050fae */ /* 0x0003e2000e901d46 */
[----:B------:R-:W-:-:S02]  /*15c0*/  IMAD.MOV.U32 R12, RZ, RZ, R16 ;  /* 0x000000ffff0c7224 */ /* 0x000fc400078e0010 */
[----:B------:R-:W-:Y:S01]  /*15d0*/  IMAD.SHL.U32 R6, R6, 0x2, RZ ;  /* 0x0000000206067824 */ /* 0x000fe200078e00ff */
[----:B------:R1:W-:Y:S01]  /*15e0*/  @P0 LDGSTS.E.BYPASS.LTC128B.128 [R5+0x14100], [R24.64+0x80], !P4 ;  /* 0x1410008018050fae */ /* 0x0003e2000e101d46 */
[C---:B------:R-:W-:Y:S02]  /*15f0*/  IMAD R168, R9.reuse, c[0x0][0x290], RZ ;  /* 0x0000a40009a87a24 */ /* 0x040fe400078e02ff */
[----:B------:R-:W-:Y:S01]  /*1600*/  IMAD R166, R9, c[0x0][0x280], RZ ;  /* 0x0000a00009a67a24 */ /* 0x000fe200078e02ff */
[----:B------:R1:W-:Y:S01]  /*1610*/  @P0 LDGSTS.E.BYPASS.LTC128B.128 [R5+0x16100], [R24.64+0x100], !P3 ;  /* 0x1610010018050fae */ /* 0x0003e2000d901d46 */
[----:B------:R-:W-:Y:S02]  /*1620*/  IMAD.SHL.U32 R2, R2, 0x10, RZ ;  /* 0x0000001002027824 */ /* 0x000fe400078e00ff */
[----:B------:R-:W-:-:S03]  /*1630*/  IMAD.WIDE.U32 R12, R197, c[0x0][0x1e8], R12 ;  /* 0x00007a00c50c7a25 */ /* 0x000fc600078e000c */
[----:B------:R-:W-:Y:S01]  /*1640*/  LOP3.LUT R2, R2, 0xfffffe00, RZ, 0xc0, !PT ;  /* 0xfffffe0002027812 */ /* 0x000fe200078ec0ff */
[----:B------:R-:W-:Y:S01]  /*1650*/  IMAD.IADD R161, R13, 0x1, R160 ;  /* 0x000000010da17824 */ /* 0x000fe200078e02a0 */
[----:B--2---:R-:W-:Y:S01]  /*1660*/  P2R R3, PR, RZ, 0x2 ;  /* 0x00000002ff037803 */ /* 0x004fe20000000000 */
[----:B------:R-:W-:Y:S01]  /*1670*/  IMAD.IADD R20, R89, 0x1, -R14 ;  /* 0x0000000159147824 */ /* 0x000fe200078e0a0e */
[C---:B------:R-:W-:Y:S01]  /*1680*/  @P0 LEA R26, P1, R105.reuse, R24, 0x1 ;  /* 0x00000018691a0211 */ /* 0x040fe200078208ff */
[----:B------:R-:W-:Y:S01]  /*1690*/  IMAD.MOV.U32 R160, RZ, RZ, R12 ;  /* 0x000000ffffa07224 */ /* 0x000fe200078e000c */
[----:B------:R-:W-:Y:S01]  /*16a0*/  IADD3 R3, -R6, c[0x0][0x1d4], RZ ;  /* 0x0000750006037a10 */ /* 0x000fe20007ffe1ff */
[C---:B------:R-:W-:Y:S01]  /*16b0*/  IMAD.SHL.U32 R22, R20.reuse, 0x8, RZ ;  /* 0x0000000814167824 */ /* 0x040fe200078e00ff */
[----:B------:R-:W-:Y:S01]  /*16c0*/  @P0 LEA.HI.X R27, R105, R25, R98, 0x1, P1 ;  /* 0x00000019691b0211 */ /* 0x000fe200008f0c62 */
[----:B------:R-:W-:Y:S02]  /*16d0*/  IMAD.SHL.U32 R20, R20, 0x4, RZ ;  /* 0x0000000414147824 */ /* 0x000fe400078e00ff */
[----:B------:R-:W-:Y:S01]  /*16e0*/  IMAD R12, R91, c[0x0][0x210], RZ ;  /* 0x000084005b0c7a24 */ /* 0x000fe200078e02ff */
[----:B------:R-:W-:Y:S01]  /*16f0*/  SHF.R.S32.HI R23, RZ, 0x1f, R22 ;  /* 0x0000001fff177819 */ /* 0x000fe20000011416 */
[----:B------:R2:W-:Y:S01]  /*1700*/  @P0 LDGSTS.E.BYPASS.LTC128B.128 [R5+0x13100], [R26.64], !P5 ;  /* 0x131000001a050fae */ /* 0x0005e2000e901d46 */
[----:B------:R-:W-:Y:S01]  /*1710*/  IADD3 R19, R20, 0x20, RZ ;  /* 0x0000002014137810 */ /* 0x000fe20007ffe0ff */
[----:B------:R-:W-:Y:S01]  /*1720*/  IMAD.WIDE.U32 R160, R174, c[0x0][0x1f0], R160 ;  /* 0x00007c00aea07a25 */ /* 0x000fe200078e00a0 */
[C---:B------:R-:W-:Y:S01]  /*1730*/  IADD3 R17, R20.reuse, 0x40, RZ ;  /* 0x0000004014117810 */ /* 0x040fe20007ffe0ff */
[----:B------:R2:W-:Y:S01]  /*1740*/  @P0 LDGSTS.E.BYPASS.LTC128B.128 [R5+0x15100], [R26.64+0x80], !P4 ;  /* 0x151000801a050fae */ /* 0x0005e2000e101d46 */
[----:B------:R-:W-:Y:S01]  /*1750*/  SHF.R.S32.HI R21, RZ, 0x1f, R20 ;  /* 0x0000001fff157819 */ /* 0x000fe20000011414 */
[----:B------:R-:W-:Y:S01]  /*1760*/  IMAD.IADD R16, R20, 0x1, R19 ;  /* 0x0000000114107824 */ /* 0x000fe200078e0213 */
[C---:B------:R-:W-:Y:S01]  /*1770*/  IADD3 R146, R22.reuse, 0x60, RZ ;  /* 0x0000006016927810 */ /* 0x040fe20007ffe0ff */
[----:B------:R2:W-:Y:S01]  /*1780*/  @P0 LDGSTS.E.BYPASS.LTC128B.128 [R5+0x17100], [R26.64+0x100], !P3 ;  /* 0x171001001a050fae */ /* 0x0005e2000d901d46 */
[----:B------:R-:W-:Y:S01]  /*1790*/  ISETP.GE.AND P0, PT, R22, c[0x0][0x27c], PT ;  /* 0x00009f0016007a0c */ /* 0x000fe20003f06270 */
[----:B------:R-:W-:Y:S01]  /*17a0*/  IMAD.IADD R15, R20, 0x1, R17 ;  /* 0x00000001140f7824 */ /* 0x000fe200078e0211 */
[----:B------:R-:W-:Y:S01]  /*17b0*/  ISETP.GE.AND P1, PT, R16, c[0x0][0x27c], PT ;  /* 0x00009f0010007a0c */ /* 0x000fe20003f26270 */
[----:B------:R-:W0:Y:S01]  /*17c0*/  LDGDEPBAR ;  /* 0x00000000000079af */ /* 0x000e220000000000 */
[CC--:B------:R-:W-:Y:S01]  /*17d0*/  SEL R7, R6.reuse, R3.reuse, !P0 ;  /* 0x0000000306077207 */ /* 0x0c0fe20004000000 */
[C---:B------:R-:W-:Y:S01]  /*17e0*/  IMAD R168, R117.reuse, c[0x0][0x294], R168 ;  /* 0x0000a50075a87a24 */ /* 0x040fe200078e02a8 */
[----:B------:R-:W-:Y:S01]  /*17f0*/  SEL R14, R6, R3, !P1 ;  /* 0x00000003060e7207 */ /* 0x000fe20004800000 */
[C---:B------:R-:W-:Y:S01]  /*1800*/  IMAD R166, R117.reuse, c[0x0][0x284], R166 ;  /* 0x0000a10075a67a24 */ /* 0x040fe200078e02a6 */
[----:B------:R-:W-:Y:S01]  /*1810*/  SHF.R.S32.HI R112, RZ, 0x1f, R7 ;  /* 0x0000001fff707819 */ /* 0x000fe20000011407 */
[----:B------:R-:W-:Y:S01]  /*1820*/  IMAD.WIDE.U32 R172, R117, c[0x0][0x290], R22 ;  /* 0x0000a40075ac7a25 */ /* 0x000fe200078e0016 */
[----:B------:R-:W-:-:S02]  /*1830*/  IADD3 R145, R22, 0x80, RZ ;  /* 0x0000008016917810 */ /* 0x000fc40007ffe0ff */
[----:B------:R-:W-:Y:S01]  /*1840*/  LEA.HI R112, R112, R7, RZ, 0x4 ;  /* 0x0000000770707211 */ /* 0x000fe200078f20ff */
[C---:B------:R-:W-:Y:S01]  /*1850*/  IMAD.WIDE.U32 R170, R117.reuse, c[0x0][0x280], R22 ;  /* 0x0000a00075aa7a25 */ /* 0x040fe200078e0016 */
[----:B------:R-:W-:Y:S02]  /*1860*/  SHF.R.S32.HI R7, RZ, 0x1f, R14 ;  /* 0x0000001fff077819 */ /* 0x000fe4000001140e */
[----:B------:R-:W-:Y:S01]  /*1870*/  SHF.R.S32.HI R112, RZ, 0x4, R112 ;  /* 0x00000004ff707819 */ /* 0x000fe20000011470 */
[----:B------:R-:W-:Y:S01]  /*1880*/  IMAD.WIDE.U32 R28, R117, c[0x0][0x290], R20 ;  /* 0x0000a400751c7a25 */ /* 0x000fe200078e0014 */
[----:B------:R-:W-:Y:S02]  /*1890*/  LEA.HI R7, R7, R14, RZ, 0x4 ;  /* 0x0000000e07077211 */ /* 0x000fe400078f20ff */
[----:B------:R-:W-:Y:S01]  /*18a0*/  IADD3 R144, R22, 0xa0, RZ ;  /* 0x000000a016907810 */ /* 0x000fe20007ffe0ff */
[C---:B------:R-:W-:Y:S01]  /*18b0*/  IMAD R12, R197.reuse, c[0x0][0x214], R12 ;  /* 0x00008500c50c7a24 */ /* 0x040fe200078e020c */
[----:B------:R-:W-:Y:S01]  /*18c0*/  SHF.R.S32.HI R7, RZ, 0x4, R7 ;  /* 0x00000004ff077819 */ /* 0x000fe20000011407 */
[----:B-1----:R-:W-:Y:S01]  /*18d0*/  IMAD.WIDE.U32 R24, R197, c[0x0][0x210], R22 ;  /* 0x00008400c5187a25 */ /* 0x002fe200078e0016 */
[----:B--2---:R-:W-:-:S03]  /*18e0*/  SEL R5, RZ, c[0x0][0x27c], !P0 ;  /* 0x00009f00ff057a07 */ /* 0x004fc60004000000 */
[----:B------:R-:W-:Y:S01]  /*18f0*/  IMAD.WIDE.U32 R26, R117, c[0x0][0x280], R20 ;  /* 0x0000a000751a7a25 */ /* 0x000fe200078e0014 */
[----:B------:R-:W-:-:S03]  /*1900*/  ISETP.GE.AND P0, PT, R15, c[0x0][0x27c], PT ;  /* 0x00009f000f007a0c */ /* 0x000fc60003f06270 */
[----:B------:R-:W-:Y:S01]  /*1910*/  IMAD.IADD R5, R22, 0x1, R5 ;  /* 0x0000000116057824 */ /* 0x000fe200078e0205 */
[----:B------:R-:W-:Y:S01]  /*1920*/  SEL R3, R6, R3, !P0 ;  /* 0x0000000306037207 */ /* 0x000fe20004000000 */
[----:B------:R-:W-:Y:S02]  /*1930*/  IMAD.IADD R107, R161, 0x1, R107 ;  /* 0x00000001a16b7824 */ /* 0x000fe400078e026b */
[----:B------:R-:W-:Y:S01]  /*1940*/  IMAD.IADD R173, R173, 0x1, R168 ;  /* 0x00000001adad7824 */ /* 0x000fe200078e02a8 */
[----:B------:R-:W-:Y:S01]  /*1950*/  SHF.R.S32.HI R6, RZ, 0x1f, R5 ;  /* 0x0000001fff067819 */ /* 0x000fe20000011405 */
[----:B------:R-:W-:Y:S01]  /*1960*/  IMAD.IADD R171, R171, 0x1, R166 ;  /* 0x00000001abab7824 */ /* 0x000fe200078e02a6 */
[----:B------:R-:W-:Y:S01]  /*1970*/  SHF.R.S32.HI R116, RZ, 0x1f, R3 ;  /* 0x0000001fff747819 */ /* 0x000fe20000011403 */
[----:B------:R-:W-:Y:S01]  /*1980*/  IMAD.IADD R169, R168, 0x1, R29 ;  /* 0x00000001a8a97824 */ /* 0x000fe200078e021d */
[-C--:B------:R-:W-:Y:S01]  /*1990*/  LEA.HI R143, R6, R5.reuse, RZ, 0x3 ;  /* 0x00000005068f7211 */ /* 0x080fe200078f18ff */
[----:B------:R-:W-:Y:S01]  /*19a0*/  IMAD.IADD R167, R166, 0x1, R27 ;  /* 0x00000001a6a77824 */ /* 0x000fe200078e021b */
[----:B------:R-:W-:Y:S01]  /*19b0*/  LEA.HI R6, R6, R5, RZ, 0x6 ;  /* 0x0000000506067211 */ /* 0x000fe200078f30ff */
[----:B------:R-:W-:Y:S01]  /*19c0*/  IMAD.IADD R13, R25, 0x1, R12 ;  /* 0x00000001190d7824 */ /* 0x000fe200078e020c */
[----:B------:R-:W-:Y:S01]  /*19d0*/  SEL R5, RZ, c[0x0][0x27c], !P1 ;  /* 0x00009f00ff057a07 */ /* 0x000fe20004800000 */
[----:B------:R-:W-:Y:S01]  /*19e0*/  IMAD.MOV.U32 R168, RZ, RZ, R28 ;  /* 0x000000ffffa87224 */ /* 0x000fe200078e001c */
[----:B------:R-:W-:Y:S01]  /*19f0*/  IADD3 R162, P1, R162, R117, RZ ;  /* 0x00000075a2a27210 */ /* 0x000fe20007f3e0ff */
[----:B------:R-:W-:Y:S01]  /*1a00*/  IMAD.SHL.U32 R6, R6, 0x40, RZ ;  /* 0x0000004006067824 */ /* 0x000fe200078e00ff */
[----:B------:R-:W-:Y:S01]  /*1a10*/  LEA.HI R116, R116, R3, RZ, 0x4 ;  /* 0x0000000374747211 */ /* 0x000fe200078f20ff */
[----:B------:R-:W-:Y:S01]  /*1a20*/  IMAD.IADD R5, R5, 0x1, R16 ;  /* 0x0000000105057824 */ /* 0x000fe200078e0210 */
[----:B------:R-:W-:Y:S01]  /*1a30*/  LEA.HI.SX32 R112, R143, R112, 0x1d ;  /* 0x000000708f707211 */ /* 0x000fe200078feaff */
[----:B------:R-:W-:Y:S01]  /*1a40*/  IMAD.X R163, R0, 0x1, R9, P1 ;  /* 0x0000000100a37824 */ /* 0x000fe200008e0609 */
[----:B------:R-:W-:Y:S01]  /*1a50*/  SHF.R.S32.HI R116, RZ, 0x4, R116 ;  /* 0x00000004ff747819 */ /* 0x000fe20000011474 */
[----:B------:R-:W-:Y:S01]  /*1a60*/  IMAD R0, R9, c[0x0][0x1e0], RZ ;  /* 0x0000780009007a24 */ /* 0x000fe200078e02ff */
[----:B------:R-:W-:Y:S01]  /*1a70*/  SHF.R.S32.HI R114, RZ, 0x1f, R5 ;  /* 0x0000001fff727819 */ /* 0x000fe20000011405 */
[C---:B------:R-:W-:Y:S01]  /*1a80*/  IMAD.IADD R9, R117.reuse, 0x1, -R8 ;  /* 0x0000000175097824 */ /* 0x040fe200078e0a08 */
[----:B------:R-:W-:Y:S01]  /*1a90*/  LOP3.LUT R6, R6, 0xfffff000, RZ, 0xc0, !PT ;  /* 0xfffff00006067812 */ /* 0x000fe200078ec0ff */
[----:B------:R-:W-:Y:S01]  /*1aa0*/  IMAD R111, R117, c[0x0][0x1e4], R0 ;  /* 0x00007900756f7a24 */ /* 0x000fe200078e0200 */
[----:B------:R-:W-:Y:S01]  /*1ab0*/  SEL R0, RZ, c[0x0][0x27c], !P0 ;  /* 0x00009f00ff007a07 */ /* 0x000fe20004000000 */
[----:B------:R-:W-:Y:S01]  /*1ac0*/  IMAD.MOV.U32 R166, RZ, RZ, R26 ;  /* 0x000000ffffa67224 */ /* 0x000fe200078e001a */
[C---:B------:R-:W-:Y:S01]  /*1ad0*/  LOP3.LUT P6, RZ, R9.reuse, 0x4, RZ, 0xc0, !PT ;  /* 0x0000000409ff7812 */ /* 0x040fe200078cc0ff */
[----:B------:R-:W-:Y:S01]  /*1ae0*/  IMAD.SHL.U32 R9, R9, 0x40, RZ ;  /* 0x0000004009097824 */ /* 0x000fe200078e00ff */
[-C--:B------:R-:W-:Y:S01]  /*1af0*/  LEA.HI R142, R114, R5.reuse, RZ, 0x3 ;  /* 0x00000005728e7211 */ /* 0x080fe200078f18ff */
[----:B------:R-:W-:Y:S01]  /*1b00*/  IMAD.IADD R3, R0, 0x1, R15 ;  /* 0x0000000100037824 */ /* 0x000fe200078e020f */
[----:B------:R-:W-:Y:S01]  /*1b10*/  LEA.HI R114, R114, R5, RZ, 0x6 ;  /* 0x0000000572727211 */ /* 0x000fe200078f30ff */
[----:B------:R-:W-:Y:S01]  /*1b20*/  IMAD.IADD R111, R165, 0x1, R111 ;  /* 0x00000001a56f7824 */ /* 0x000fe200078e026f */
[----:B------:R-:W-:Y:S01]  /*1b30*/  LOP3.LUT R9, R9, 0x1c0, RZ, 0xc0, !PT ;  /* 0x000001c009097812 */ /* 0x000fe200078ec0ff */
[----:B------:R-:W-:Y:S01]  /*1b40*/  IMAD.MOV.U32 R12, RZ, RZ, R24 ;  /* 0x000000ffff0c7224 */ /* 0x000fe200078e0018 */
[----:B------:R-:W-:Y:S01]  /*1b50*/  SHF.R.S32.HI R0, RZ, 0x1f, R3 ;  /* 0x0000001fff007819 */ /* 0x000fe20000011403 */
[----:B------:R-:W-:Y:S01]  /*1b60*/  IMAD.SHL.U32 R114, R114, 0x40, RZ ;  /* 0x0000004072727824 */ /* 0x000fe200078e00ff */
[----:B------:R-:W-:Y:S01]  /*1b70*/  LOP3.LUT R14, R9, 0x38, R142, 0xf8, !PT ;  /* 0x00000038090e7812 */ /* 0x000fe200078ef88e */
[----:B------:R-:W-:Y:S01]  /*1b80*/  IMAD.WIDE.U32 R170, R90, c[0x0][0x280], R170 ;  /* 0x0000a0005aaa7a25 */ /* 0x000fe200078e00aa */
[----:B------:R-:W-:-:S02]  /*1b90*/  LEA.HI R141, R0, R3, RZ, 0x3 ;  /* 0x00000003008d7211 */ /* 0x000fc400078f18ff */
[----:B------:R-:W-:Y:S01]  /*1ba0*/  LEA.HI R0, R0, R3, RZ, 0x6 ;  /* 0x0000000300007211 */ /* 0x000fe200078f30ff */
[----:B------:R-:W-:Y:S01]  /*1bb0*/  IMAD.WIDE.U32 R174, R174, c[0x0][0x218], R12 ;  /* 0x00008600aeae7a25 */ /* 0x000fe200078e000c */
[----:B------:R-:W-:Y:S02]  /*1bc0*/  SHF.R.U32.HI R3, RZ, 0x3, R9 ;  /* 0x00000003ff037819 */ /* 0x000fe40000011609 */
[----:B------:R-:W-:Y:S01]  /*1bd0*/  LOP3.LUT R114, R114, 0xfffff000, RZ, 0xc0, !PT ;  /* 0xfffff00072727812 */ /* 0x000fe200078ec0ff */
[----:B------:R-:W-:Y:S01]  /*1be0*/  IMAD.SHL.U32 R0, R0, 0x40, RZ ;  /* 0x0000004000007824 */ /* 0x000fe200078e00ff */
[----:B------:R-:W-:Y:S01]  /*1bf0*/  LOP3.LUT R5, R14, R3, RZ, 0x3c, !PT ;  /* 0x000000030e057212 */ /* 0x000fe200078e3cff */
[C---:B------:R-:W-:Y:S01]  /*1c00*/  IMAD.WIDE.U32 R172, R90.reuse, c[0x0][0x290], R172 ;  /* 0x0000a4005aac7a25 */ /* 0x040fe200078e00ac */
[----:B------:R-:W-:Y:S02]  /*1c10*/  LOP3.LUT R8, R9, 0x38, R143, 0xf8, !PT ;  /* 0x0000003809087812 */ /* 0x000fe400078ef88f */
[----:B------:R-:W-:Y:S01]  /*1c20*/  IADD3 R114, R5, R114, R2 ;  /* 0x0000007205727210 */ /* 0x000fe20007ffe002 */
[----:B------:R-:W-:Y:S01]  /*1c30*/  IMAD.WIDE.U32 R168, R90, c[0x0][0x290], R168 ;  /* 0x0000a4005aa87a25 */ /* 0x000fe200078e00a8 */
[----:B------:R-:W-:-:S02]  /*1c40*/  SHF.R.S32.HI R5, RZ, 0x1f, R112 ;  /* 0x0000001fff057819 */ /* 0x000fc40000011470 */
[----:B------:R-:W-:Y:S01]  /*1c50*/  LEA.HI.SX32 R118, R142, R7, 0x1d ;  /* 0x000000078e767211 */ /* 0x000fe200078feaff */
[----:B------:R-:W-:Y:S01]  /*1c60*/  IMAD.WIDE.U32 R166, R90, c[0x0][0x280], R166 ;  /* 0x0000a0005aa67a25 */ /* 0x000fe200078e00a6 */
[----:B------:R-:W-:Y:S02]  /*1c70*/  LEA.HI.SX32 R116, R141, R116, 0x1d ;  /* 0x000000748d747211 */ /* 0x000fe400078feaff */
[----:B------:R-:W-:Y:S01]  /*1c80*/  LEA.HI R120, R5, R112, RZ, 0x3 ;  /* 0x0000007005787211 */ /* 0x000fe200078f18ff */
[----:B------:R-:W-:Y:S01]  /*1c90*/  IMAD.SHL.U32 R112, R112, 0x8, RZ ;  /* 0x0000000870707824 */ /* 0x000fe200078e00ff */
[----:B------:R-:W-:Y:S01]  /*1ca0*/  LOP3.LUT R115, R8, R3, RZ, 0x3c, !PT ;  /* 0x0000000308737212 */ /* 0x000fe200078e3cff */
[----:B------:R-:W-:Y:S01]  /*1cb0*/  IMAD.IADD R125, R175, 0x1, R125 ;  /* 0x00000001af7d7824 */ /* 0x000fe200078e027d */
[----:B------:R-:W-:Y:S01]  /*1cc0*/  SHF.R.S32.HI R5, RZ, 0x1f, R118 ;  /* 0x0000001fff057819 */ /* 0x000fe20000011476 */
[----:B------:R-:W-:Y:S01]  /*1cd0*/  IMAD.SHL.U32 R120, R120, 0x200, RZ ;  /* 0x0000020078787824 */ /* 0x000fe200078e00ff */
[----:B------:R-:W-:-:S02]  /*1ce0*/  LOP3.LUT R8, R9, 0x38, R141, 0xf8, !PT ;  /* 0x0000003809087812 */ /* 0x000fc400078ef88d */
[----:B------:R-:W-:Y:S02]  /*1cf0*/  SHF.R.S32.HI R7, RZ, 0x1f, R116 ;  /* 0x0000001fff077819 */ /* 0x000fe40000011474 */
[----:B------:R-:W-:Y:S01]  /*1d00*/  LEA.HI R5, R5, R118, RZ, 0x3 ;  /* 0x0000007605057211 */ /* 0x000fe200078f18ff */
[----:B------:R-:W-:Y:S01]  /*1d10*/  IMAD.SHL.U32 R118, R118, 0x8, RZ ;  /* 0x0000000876767824 */ /* 0x000fe200078e00ff */
[----:B------:R-:W-:Y:S02]  /*1d20*/  LOP3.LUT R0, R0, 0xfffff000, RZ, 0xc0, !PT ;  /* 0xfffff00000007812 */ /* 0x000fe400078ec0ff */
[----:B------:R-:W-:Y:S01]  /*1d30*/  LOP3.LUT R113, R8, R3, RZ, 0x3c, !PT ;  /* 0x0000000308717212 */ /* 0x000fe200078e3cff */
[----:B------:R-:W-:Y:S01]  /*1d40*/  IMAD.SHL.U32 R5, R5, 0x200, RZ ;  /* 0x0000020005057824 */ /* 0x000fe200078e00ff */
[----:B------:R-:W-:Y:S02]  /*1d50*/  IADD3 R115, R115, R6, R2 ;  /* 0x0000000673737210 */ /* 0x000fe40007ffe002 */
[----:B------:R-:W-:Y:S01]  /*1d60*/  LEA.HI R140, R7, R116, RZ, 0x3 ;  /* 0x00000074078c7211 */ /* 0x000fe200078f18ff */
[----:B------:R-:W-:Y:S01]  /*1d70*/  IMAD.SHL.U32 R116, R116, 0x8, RZ ;  /* 0x0000000874747824 */ /* 0x000fe200078e00ff */
[----:B------:R-:W-:-:S02]  /*1d80*/  LOP3.LUT R6, R9, 0x38, R112, 0xf8, !PT ;  /* 0x0000003809067812 */ /* 0x000fc400078ef870 */
[----:B------:R-:W-:Y:S01]  /*1d90*/  IADD3 R113, R113, R0, R2 ;  /* 0x0000000071717210 */ /* 0x000fe20007ffe002 */
[----:B------:R-:W-:Y:S01]  /*1da0*/  IMAD.SHL.U32 R140, R140, 0x200, RZ ;  /* 0x000002008c8c7824 */ /* 0x000fe200078e00ff */
[C---:B------:R-:W-:Y:S02]  /*1db0*/  LOP3.LUT R0, R9.reuse, 0x18, R22, 0xf8, !PT ;  /* 0x0000001809007812 */ /* 0x040fe400078ef816 */
[C---:B------:R-:W-:Y:S02]  /*1dc0*/  LOP3.LUT R8, R9.reuse, 0x38, R118, 0xf8, !PT ;  /* 0x0000003809087812 */ /* 0x040fe400078ef876 */
[----:B------:R-:W-:Y:S02]  /*1dd0*/  LOP3.LUT R7, R6, R3, RZ, 0x3c, !PT ;  /* 0x0000000306077212 */ /* 0x000fe400078e3cff */
[----:B------:R-:W-:Y:S02]  /*1de0*/  LOP3.LUT R6, R9, 0x38, R116, 0xf8, !PT ;  /* 0x0000003809067812 */ /* 0x000fe400078ef874 */
[----:B------:R-:W-:-:S02]  /*1df0*/  LOP3.LUT R0, R2, R0, R3, 0xf6, !PT ;  /* 0x0000000002007212 */ /* 0x000fc400078ef603 */
        /* <DEDUP_REMOVED lines=30> */
[C---:B------:R-:W-:Y:S02]  /*1fe0*/  IADD3 R13, R20.reuse, 0x50, RZ ;  /* 0x00000050140d7810 */ /* 0x040fe40007ffe0ff */
[----:B------:R-:W-:Y:S02]  /*1ff0*/  IADD3 R12, R20, 0x10, RZ ;  /* 0x00000010140c7810 */ /* 0x000fe40007ffe0ff */
[----:B------:R-:W-:-:S02]  /*2000*/  SHF.R.S32.HI R138, RZ, 0x1f, R143 ;  /* 0x0000001fff8a7819 */ /* 0x000fc4000001148f */
[----:B------:R-:W-:Y:S02]  /*2010*/  SHF.R.S32.HI R130, RZ, 0x1f, R112 ;  /* 0x0000001fff827819 */ /* 0x000fe40000011470 */
[----:B------:R-:W-:Y:S02]  /*2020*/  SHF.R.S32.HI R136, RZ, 0x1f, R142 ;  /* 0x0000001fff887819 */ /* 0x000fe4000001148e */
[----:B------:R-:W-:Y:S02]  /*2030*/  SHF.R.S32.HI R134, RZ, 0x1f, R141 ;  /* 0x0000001fff867819 */ /* 0x000fe4000001148d */
[----:B------:R-:W-:Y:S02]  /*2040*/  SHF.R.S32.HI R128, RZ, 0x1f, R118 ;  /* 0x0000001fff807819 */ /* 0x000fe40000011476 */
[----:B------:R-:W-:Y:S02]  /*2050*/  SHF.R.S32.HI R126, RZ, 0x1f, R116 ;  /* 0x0000001fff7e7819 */ /* 0x000fe40000011474 */
.L_x_2297:
        /* <DEDUP_REMOVED lines=90> */
.L_x_2277:
[----:B------:R-:W-:Y:S05]  /*2600*/  BSYNC B0 ;  /* 0x0000000000007941 */ /* 0x000fea0003800000 */
.L_x_2276:
        /* <DEDUP_REMOVED lines=99> */
.L_x_2280:
[----:B------:R-:W-:Y:S05]  /*2c40*/  BSYNC B0 ;  /* 0x0000000000007941 */ /* 0x000fea0003800000 */
.L_x_2279:
        /* <DEDUP_REMOVED lines=56> */
.L_x_2282:
[----:B------:R-:W-:Y:S05]  /*2fd0*/  BSYNC B0 ;  /* 0x0000000000007941 */ /* 0x000fea0003800000 */
.L_x_2281:
        /* <DEDUP_REMOVED lines=56> */
.L_x_2284:
[----:B------:R-:W-:Y:S05]  /*3360*/  BSYNC B0 ;  /* 0x0000000000007941 */ /* 0x000fea0003800000 */
.L_x_2283:
        /* <DEDUP_REMOVED lines=56> */
.L_x_2286:
[----:B------:R-:W-:Y:S05]  /*36f0*/  BSYNC B0 ;  /* 0x0000000000007941 */ /* 0x000fea0003800000 */
.L_x_2285:
        /* <DEDUP_REMOVED lines=56> */
.L_x_2288:
[----:B------:R-:W-:Y:S05]  /*3a80*/  BSYNC B0 ;  /* 0x0000000000007941 */ /* 0x000fea0003800000 */
.L_x_2287:
        /* <DEDUP_REMOVED lines=56> */
.L_x_2275:
        /* <DEDUP_REMOVED lines=47> */
.L_x_2290:
[----:B------:R-:W-:Y:S05]  /*4100*/  BSYNC B0 ;  /* 0x0000000000007941 */ /* 0x000fea0003800000 */
.L_x_2289:
        /* <DEDUP_REMOVED lines=161> */
.L_x_2292:
[----:B------:R-:W-:Y:S05]  /*4b20*/  BSYNC B0 ;  /* 0x0000000000007941 */ /* 0x000fea0003800000 */
.L_x_2291:
        /* <DEDUP_REMOVED lines=118> */
.L_x_2294:
[----:B------:R-:W-:Y:S05]  /*5290*/  BSYNC B0 ;  /* 0x0000000000007941 */ /* 0x000fea0003800000 */
.L_x_2293:
        /* <DEDUP_REMOVED lines=120> */
.L_x_2274:
        /* <DEDUP_REMOVED lines=29> */
.L_x_2278:
[----:B------:R-:W-:Y:S05]  /*5bf0*/  BSYNC B1 ;  /* 0x0000000000017941 */ /* 0x000fea0003800000 */
.L_x_2273:
        /* <DEDUP_REMOVED lines=67> */
.L_x_2296:
[----:B-1----:R-:W-:Y:S05]  /*6030*/  BSYNC B0 ;  /* 0x0000000000007941 */ /* 0x002fea0003800000 */
.L_x_2295:
        /* <DEDUP_REMOVED lines=33> */
.L_x_2272:
[----:B------:R-:W-:Y:S01]  /*6250*/  ISETP.NE.AND P1, PT, R193, 0x1, PT ;  /* 0x00000001c100780c */ /* 0x000fe20003f25270 */
[----:B------:R-:W-:Y:S01]  /*6260*/  IMAD.IADD R97, R96, 0x1, R97 ;  /* 0x0000000160617824 */ /* 0x000fe200078e0261 */
[----:B------:R-:W-:-:S02]  /*6270*/  IADD3 R2, R133, 0x7f, RZ ;  /* 0x0000007f85027810 */ /* 0x000fc40007ffe0ff */
[----:B------:R-:W-:Y:S02]  /*6280*/  ISETP.GE.AND P2, PT, R195, 0x1, PT ;  /* 0x00000001c300780c */ /* 0x000fe40003f46270 */
[----:B------:R-:W-:-:S07]  /*6290*/  LOP3.LUT R93, R93, 0xfffffff7, RZ, 0xc0, !PT ;  /* 0xfffffff75d5d7812 */ /* 0x000fce00078ec0ff */
[----:B------:R-:W-:Y:S01]  /*62a0*/  @P1 IMAD.HI.U32 R0, R2, c[0x0][0x2c8], RZ ;  /* 0x0000b20002001a27 */ /* 0x000fe200078e00ff */
[----:B------:R-:W-:-:S04]  /*62b0*/  @P1 LOP3.LUT R93, R93, 0x8, RZ, 0xfc, !PT ;  /* 0x000000085d5d1812 */ /* 0x000fc800078efcff */
[----:B------:R-:W-:-:S05]  /*62c0*/  @P1 SHF.R.U32.HI R2, RZ, c[0x0][0x2cc], R0 ;  /* 0x0000b300ff021a19 */ /* 0x000fca0000011600 */
[----:B------:R-:W-:-:S05]  /*62d0*/  IMAD.IADD R2, R95, 0x1, R2 ;  /* 0x000000015f027824 */ /* 0x000fca00078e0202 */
[----:B-1----:R-:W-:Y:S01]  /*62e0*/  IADD3 R5, R2, c[0x0][0x328], RZ ;  /* 0x0000ca0002057a10 */ /* 0x002fe20007ffe0ff */
[----:B------:R-:W-:Y:S05]  /*62f0*/  @!P2 BRA `(.L_x_2298) ;  /* 0x000001100000a947 */ /* 0x000fea0003800000 */
[C---:B------:R-:W-:Y:S02]  /*6300*/  ISETP.GT.AND P0, PT, R2.reuse, RZ, PT ;  /* 0x000000ff0200720c */ /* 0x040fe40003f04270 */
[----:B------:R-:W-:-:S11]  /*6310*/  IADD3 R0, R2, -0x1, RZ ;  /* 0xffffffff02007810 */ /* 0x000fd60007ffe0ff */
[----:B------:R-:W-:Y:S05]  /*6320*/  @P0 BRA `(.L_x_2299) ;  /* 0x0000007000000947 */ /* 0x000fea0003800000 */
[----:B------:R-:W-:Y:S02]  /*6330*/  IMAD.MOV.U32 R0, RZ, RZ, 0x1 ;  /* 0x00000001ff007424 */ /* 0x000fe400078e00ff */
[----:B------:R-:W-:-:S03]  /*6340*/  IMAD.MOV R2, RZ, RZ, -R2 ;  /* 0x000000ffff027224 */ /* 0x000fc600078e0a02 */
[----:B------:R-:W-:-:S13]  /*6350*/  ISETP.NE.AND P0, PT, R0, c[0x0][0x32c], PT ;  /* 0x0000cb0000007a0c */ /* 0x000fda0003f05270 */
[----:B------:R-:W-:-:S05]  /*6360*/  @P0 IMAD.HI.U32 R0, R2, c[0x0][0x330], RZ ;  /* 0x0000cc0002000a27 */ /* 0x000fca00078e00ff */
[----:B------:R-:W-:-:S04]  /*6370*/  @P0 SHF.R.U32.HI R2, RZ, c[0x0][0x334], R0 ;  /* 0x0000cd00ff020a19 */ /* 0x000fc80000011600 */
[----:B------:R-:W-:Y:S01]  /*6380*/  LOP3.LUT R0, RZ, R2, RZ, 0x33, !PT ;  /* 0x00000002ff007212 */ /* 0x000fe200078e33ff */
[----:B------:R-:W-:Y:S05]  /*6390*/  BRA `(.L_x_2300) ;  /* 0x0000004000007947 */ /* 0x000fea0003800000 */
.L_x_2299:
[----:B------:R-:W-:-:S04]  /*63a0*/  MOV R2, 0x1 ;  /* 0x0000000100027802 */ /* 0x000fc80000000f00 */
[----:B------:R-:W-:-:S13]  /*63b0*/  ISETP.NE.AND P0, PT, R2, c[0x0][0x32c], PT ;  /* 0x0000cb0002007a0c */ /* 0x000fda0003f05270 */
[----:B------:R-:W-:-:S05]  /*63c0*/  @P0 IMAD.HI.U32 R2, R0, c[0x0][0x330], RZ ;  /* 0x0000cc0000020a27 */ /* 0x000fca00078e00ff */
[----:B------:R-:W-:Y:S02]  /*63d0*/  @P0 SHF.R.U32.HI R0, RZ, c[0x0][0x334], R2 ;  /* 0x0000cd00ff000a19 */ /* 0x000fe40000011602 */
.L_x_2300:
[----:B------:R-:W-:-:S05]  /*63e0*/  MOV R3, c[0x0][0x32c] ;  /* 0x0000cb0000037a02 */ /* 0x000fca0000000f00 */
[----:B------:R-:W-:-:S05]  /*63f0*/  IMAD R0, R0, R3, c[0x0][0x32c] ;  /* 0x0000cb0000007624 */ /* 0x000fca00078e0203 */
[----:B------:R-:W-:-:S04]  /*6400*/  IMNMX R5, R5, R0, PT ;  /* 0x0000000005057217 */ /* 0x000fc80003800200 */
.L_x_2298:
[----:B------:R-:W-:Y:S01]  /*6410*/  IADD3 R5, R5, 0x3f, RZ ;  /* 0x0000003f05057810 */ /* 0x000fe20007ffe0ff */
[----:B------:R-:W-:-:S03]  /*6420*/  @P1 IMAD.HI.U32 R0, R133, c[0x0][0x2c8], RZ ;  /* 0x0000b20085001a27 */ /* 0x000fc600078e00ff */
[----:B------:R-:W-:Y:S01]  /*6430*/  SHF.R.S32.HI R2, RZ, 0x1f, R5 ;  /* 0x0000001fff027819 */ /* 0x000fe20000011405 */
[----:B------:R-:W-:Y:S01]  /*6440*/  IMAD.MOV.U32 R3, RZ, RZ, R133 ;  /* 0x000000ffff037224 */ /* 0x000fe200078e0085 */
[----:B------:R-:W-:Y:S02]  /*6450*/  @P1 SHF.R.U32.HI R3, RZ, c[0x0][0x2cc], R0 ;  /* 0x0000b300ff031a19 */ /* 0x000fe40000011600 */
[----:B------:R-:W-:-:S03]  /*6460*/  LEA.HI R145, R2, R5, RZ, 0x6 ;  /* 0x0000000502917211 */ /* 0x000fc600078f30ff */
[----:B------:R-:W-:Y:S01]  /*6470*/  IMAD.IADD R2, R132, 0x1, R3 ;  /* 0x0000000184027824 */ /* 0x000fe200078e0203 */
[----:B------:R-:W-:-:S04]  /*6480*/  SHF.R.S32.HI R145, RZ, 0x6, R145 ;  /* 0x00000006ff917819 */ /* 0x000fc80000011491 */
[----:B------:R-:W-:Y:S02]  /*6490*/  IADD3 R198, R2, -c[0x0][0x324], RZ ;  /* 0x8000c90002c67a10 */ /* 0x000fe40007ffe0ff */
[----:B------:R-:W-:Y:S01]  /*64a0*/  IMNMX R145, R145, R94, PT ;  /* 0x0000005e91917217 */ /* 0x000fe20003800200 */
        /* <DEDUP_REMOVED lines=10> */
.L_x_2302:
[----:B------:R-:W-:-:S04]  /*6550*/  MOV R0, c[0x0][0x32c] ;  /* 0x0000cb0000007a02 */ /* 0x000fc80000000f00 */
[----:B------:R-:W-:-:S13]  /*6560*/  ISETP.NE.AND P0, PT, R0, 0x1, PT ;  /* 0x000000010000780c */ /* 0x000fda0003f05270 */
[----:B------:R-:W-:-:S05]  /*6570*/  @P0 IMAD.HI.U32 R0, R2, c[0x0][0x330], RZ ;  /* 0x0000cc0002000a27 */ /* 0x000fca00078e00ff */
[----:B------:R-:W-:-:S05]  /*6580*/  @P0 SHF.R.U32.HI R2, RZ, c[0x0][0x334], R0 ;  /* 0x0000cd00ff020a19 */ /* 0x000fca0000011600 */
.L_x_2303:
[----:B------:R-:W-:-:S05]  /*6590*/  IMAD R3, R2, c[0x0][0x32c], RZ ;  /* 0x0000cb0002037a24 */ /* 0x000fca00078e02ff */
[----:B------:R-:W-:-:S04]  /*65a0*/  IMNMX R198, R198, R3, !PT ;  /* 0x00000003c6c67217 */ /* 0x000fc80007800200 */
.L_x_2301:
        /* <DEDUP_REMOVED lines=10> */
[----:B------:R-:W-:Y:S01]  /*6650*/  IMAD.MOV.U32 R7, RZ, RZ, RZ ;  /* 0x000000ffff077224 */ /* 0x000fe200078e00ff */
[----:B------:R-:W-:Y:S01]  /*6660*/  CS2R R86, SRZ ;  /* 0x0000000000567805 */ /* 0x000fe2000001ff00 */
[----:B------:R-:W-:Y:S01]  /*6670*/  IMNMX R198, RZ, R198, !PT ;  /* 0x000000c6ffc67217 */ /* 0x000fe20007800200 */
[----:B------:R-:W-:Y:S01]  /*6680*/  IMAD.MOV.U32 R88, RZ, RZ, RZ ;  /* 0x000000ffff587224 */ /* 0x000fe200078e00ff */
[----:B------:R-:W-:Y:S01]  /*6690*/  CS2R R84, SRZ ;  /* 0x0000000000547805 */ /* 0x000fe2000001ff00 */
[----:B------:R-:W-:Y:S01]  /*66a0*/  CS2R R82, SRZ ;  /* 0x0000000000527805 */ /* 0x000fe2000001ff00 */
[----:B------:R-:W-:Y:S01]  /*66b0*/  ISETP.GT.AND P0, PT, R145, R198, PT ;  /* 0x000000c69100720c */ /* 0x000fe20003f04270 */
        /* <DEDUP_REMOVED lines=39> */
[----:B------:R-:W-:-:S02]  /*6930*/  IMAD.MOV.U32 R12, RZ, RZ, RZ ;  /* 0x000000ffff0c7224 */ /* 0x000fc400078e00ff */
[----:B------:R-:W-:Y:S01]  /*6940*/  IMAD.MOV.U32 R3, RZ, RZ, RZ ;  /* 0x000000ffff037224 */ /* 0x000fe200078e00ff */
[----:B------:R-:W-:Y:S05]  /*6950*/  @!P0 BRA `(.L_x_2304) ;  /* 0x00015a6000008947 */ /* 0x000fea0003800000 */
[----:B------:R-:W-:-:S04]  /*6960*/  ISETP.NE.U32.AND P0, PT, RZ, c[0x0][0x340], PT ;  /* 0x0000d000ff007a0c */ /* 0x000fc80003f05070 */
[----:B------:R-:W-:-:S13]  /*6970*/  ISETP.NE.AND.EX P2, PT, RZ, c[0x0][0x344], PT, P0 ;  /* 0x0000d100ff007a0c */ /* 0x000fda0003f45300 */
[----:B------:R-:W-:-:S04]  /*6980*/  @P2 IMAD.MOV.U32 R13, RZ, RZ, 0x4 ;  /* 0x00000004ff0d2424 */ /* 0x000fc800078e00ff */
[----:B------:R-:W-:-:S06]  /*6990*/  @P2 IMAD.WIDE R12, R196, R13, c[0x0][0x340] ;  /* 0x0000d000c40c2625 */ /* 0x000fcc00078e020d */
[----:B------:R-:W2:Y:S01]  /*69a0*/  @P2 LDG.E R12, [R12.64] ;  /* 0x000000060c0c2981 */ /* 0x000ea2000c1e1900 */
[----:B------:R-:W-:Y:S01]  /*69b0*/  SHF.R.S32.HI R80, RZ, 0x1f, R89 ;  /* 0x0000001fff507819 */ /* 0x000fe20000011459 */
[----:B------:R-:W-:Y:S01]  /*69c0*/  IMAD.WIDE.U32 R16, R92, c[0x0][0x178], RZ ;  /* 0x00005e005c107a25 */ /* 0x000fe200078e00ff */
[----:B------:R-:W-:Y:S01]  /*69d0*/  SHF.R.S32.HI R3, RZ, 0x1f, R92 ;  /* 0x0000001fff037819 */ /* 0x000fe2000001145c */
[----:B------:R-:W-:Y:S01]  /*69e0*/  BSSY B0, `(.L_x_2305) ;  /* 0x000009f000007945 */ /* 0x000fe20003800000 */
[----:B------:R-:W-:Y:S01]  /*69f0*/  LEA.HI R4, R80, R89, RZ, 0x3 ;  /* 0x0000005950047211 */ /* 0x000fe200078f18ff */
[----:B------:R-:W-:Y:S01]  /*6a00*/  IMAD R2, R91, c[0x0][0x1b8], RZ ;  /* 0x00006e005b027a24 */ /* 0x000fe200078e02ff */
[----:B------:R-:W-:Y:S01]  /*6a10*/  ISETP.NE.U32.AND P0, PT, RZ, c[0x0][0x348], PT ;  /* 0x0000d200ff007a0c */ /* 0x000fe20003f05070 */
[----:B------:R-:W-:Y:S01]  /*6a20*/  IMAD R3, R3, c[0x0][0x178], RZ ;  /* 0x00005e0003037a24 */ /* 0x000fe200078e02ff */
[----:B------:R-:W-:Y:S01]  /*6a30*/  LOP3.LUT R0, R4, 0xfffffff8, RZ, 0xc0, !PT ;  /* 0xfffffff804007812 */ /* 0x000fe200078ec0ff */
[----:B------:R-:W-:Y:S01]  /*6a40*/  IMAD R5, R197, c[0x0][0x1bc], R2 ;  /* 0x00006f00c5057a24 */ /* 0x000fe200078e0202 */
[----:B------:R-:W-:Y:S01]  /*6a50*/  SHF.R.S32.HI R14, RZ, 0x3, R4 ;  /* 0x00000003ff0e7819 */ /* 0x000fe20000011404 */
[----:B------:R-:W-:Y:S01]  /*6a60*/  IMAD R3, R92, c[0x0][0x17c], R3 ;  /* 0x00005f005c037a24 */ /* 0x000fe200078e0203 */
[----:B------:R-:W-:Y:S01]  /*6a70*/  SHF.R.S32.HI R11, RZ, 0x1f, R196 ;  /* 0x0000001fff0b7819 */ /* 0x000fe200000114c4 */
[----:B------:R-:W-:Y:S01]  /*6a80*/  IMAD.IADD R135, R89, 0x1, -R0 ;  /* 0x0000000159877824 */ /* 0x000fe200078e0a00 */
[----:B------:R-:W-:Y:S01]  /*6a90*/  ISETP.NE.AND.EX P0, PT, RZ, c[0x0][0x34c], PT, P0 ;  /* 0x0000d300ff007a0c */ /* 0x000fe20003f05300 */
[----:B------:R-:W-:Y:S01]  /*6aa0*/  IMAD.IADD R17, R17, 0x1, R3 ;  /* 0x0000000111117824 */ /* 0x000fe200078e0203 */
[----:B------:R-:W-:Y:S01]  /*6ab0*/  LOP3.LUT R93, R93, 0xffffffef, RZ, 0xc0, !PT ;  /* 0xffffffef5d5d7812 */ /* 0x000fe200078ec0ff */
[----:B------:R-:W-:Y:S01]  /*6ac0*/  IMAD R0, R135, 0x20, R14 ;  /* 0x0000002087007824 */ /* 0x000fe200078e020e */
[----:B------:R-:W-:Y:S01]  /*6ad0*/  SEL R7, R11, RZ, !P0 ;  /* 0x000000ff0b077207 */ /* 0x000fe20004000000 */
[----:B------:R-:W-:Y:S01]  /*6ae0*/  IMAD.WIDE.U32 R16, R197, c[0x0][0x1b8], R16 ;  /* 0x00006e00c5107a25 */ /* 0x000fe200078e0010 */
[----:B------:R-:W-:-:S02]  /*6af0*/  SEL R8, R196, RZ, !P0 ;  /* 0x000000ffc4087207 */ /* 0x000fc40004000000 */
[----:B------:R-:W-:Y:S01]  /*6b00*/  LOP3.LUT P0, RZ, R135, 0x2, RZ, 0xc0, !PT ;  /* 0x0000000287ff7812 */ /* 0x000fe2000780c0ff */
[----:B------:R-:W-:Y:S01]  /*6b10*/  IMAD.IADD R3, R133, 0x1, R0 ;  /* 0x0000000185037824 */ /* 0x000fe200078e0200 */
[CC--:B------:R-:W-:Y:S01]  /*6b20*/  LEA.HI R0, R80.reuse, R89.reuse, RZ, 0x4 ;  /* 0x0000005950007211 */ /* 0x0c0fe200078f20ff */
[----:B------:R-:W-:Y:S01]  /*6b30*/  IMAD R7, R7, c[0x0][0x1c0], RZ ;  /* 0x0000700007077a24 */ /* 0x000fe200078e02ff */
[CC--:B------:R-:W-:Y:S01]  /*6b40*/  LEA.HI R10, R80.reuse, R89.reuse, RZ, 0x6 ;  /* 0x00000059500a7211 */ /* 0x0c0fe200078f30ff */
[----:B------:R-:W-:Y:S01]  /*6b50*/  IMAD.IADD R17, R17, 0x1, R5 ;  /* 0x0000000111117824 */ /* 0x000fe200078e0205 */
[----:B------:R-:W-:Y:S01]  /*6b60*/  SHF.R.S32.HI R5, RZ, 0x4, R0 ;  /* 0x00000004ff057819 */ /* 0x000fe20000011400 */
[----:B------:R-:W-:Y:S01]  /*6b70*/  @P1 IMAD.HI.U32 R2, R3, c[0x0][0x2c8], RZ ;  /* 0x0000b20003021a27 */ /* 0x000fe200078e00ff */
[----:B------:R-:W-:-:S03]  /*6b80*/  LEA.HI R82, R80, R89, RZ, 0x5 ;  /* 0x0000005950527211 */ /* 0x000fc600078f28ff */
[C---:B------:R-:W-:Y:S01]  /*6b90*/  IMAD R7, R8.reuse, c[0x0][0x1c4], R7 ;  /* 0x0000710008077a24 */ /* 0x040fe200078e0207 */
[----:B------:R-:W-:Y:S01]  /*6ba0*/  SHF.R.S32.HI R83, RZ, 0x5, R82 ;  /* 0x00000005ff537819 */ /* 0x000fe20000011452 */
[----:B------:R-:W-:Y:S01]  /*6bb0*/  IMAD.MOV.U32 R20, RZ, RZ, R3 ;  /* 0x000000ffff147224 */ /* 0x000fe200078e0003 */
[----:B------:R-:W-:Y:S01]  /*6bc0*/  @P1 SHF.R.U32.HI R20, RZ, c[0x0][0x2cc], R2 ;  /* 0x0000b300ff141a19 */ /* 0x000fe20000011602 */
[----:B------:R-:W-:Y:S01]  /*6bd0*/  IMAD.WIDE.U32 R8, R8, c[0x0][0x1c0], R16 ;  /* 0x0000700008087a25 */ /* 0x000fe200078e0010 */
[----:B------:R-:W-:Y:S02]  /*6be0*/  LEA.HI R2, R0, R5, RZ, 0x1 ;  /* 0x0000000500027211 */ /* 0x000fe400078f08ff */
[----:B------:R-:W-:Y:S01]  /*6bf0*/  @P0 LOP3.LUT R93, R93, 0x10, RZ, 0xfc, !PT ;  /* 0x000000105d5d0812 */ /* 0x000fe200078efcff */
[----:B------:R-:W-:Y:S01]  /*6c00*/  IMAD.IADD R9, R9, 0x1, R7 ;  /* 0x0000000109097824 */ /* 0x000fe200078e0207 */
[--C-:B------:R-:W-:Y:S01]  /*6c10*/  SHF.R.S32.HI R7, RZ, 0x1f, R20.reuse ;  /* 0x0000001fff077819 */ /* 0x100fe20000011414 */
[----:B------:R-:W-:Y:S01]  /*6c20*/  IMAD.MOV R26, RZ, RZ, -R20 ;  /* 0x000000ffff1a7224 */ /* 0x000fe200078e0a14 */
[----:B------:R-:W-:Y:S01]  /*6c30*/  IADD3 R23, P0, R14, R97, RZ ;  /* 0x000000610e177210 */ /* 0x000fe20007f1e0ff */
[----:B------:R-:W-:Y:S01]  /*6c40*/  IMAD.SHL.U32 R18, R135, 0x8, RZ ;  /* 0x0000000887127824 */ /* 0x000fe200078e00ff */
[----:B------:R-:W-:Y:S01]  /*6c50*/  LOP3.LUT R2, R2, 0xfffffffe, RZ, 0xc0, !PT ;  /* 0xfffffffe02027812 */ /* 0x000fe200078ec0ff */
[----:B------:R-:W-:Y:S01]  /*6c60*/  IMAD R7, R7, c[0x0][0x1b0], RZ ;  /* 0x00006c0007077a24 */ /* 0x000fe200078e02ff */
[----:B------:R-:W-:Y:S01]  /*6c70*/  LOP3.LUT R0, R0, 0xfffffff0, RZ, 0xc0, !PT ;  /* 0xfffffff000007812 */ /* 0x000fe200078ec0ff */
[----:B------:R-:W-:Y:S01]  /*6c80*/  IMAD R26, R26, c[0x0][0x2c4], R3 ;  /* 0x0000b1001a1a7a24 */ /* 0x000fe200078e0203 */
[----:B------:R-:W-:Y:S01]  /*6c90*/  SHF.R.S32.HI R3, RZ, 0x1f, R97 ;  /* 0x0000001fff037819 */ /* 0x000fe20000011461 */
[C---:B------:R-:W-:Y:S01]  /*6ca0*/  IMAD R7, R20.reuse, c[0x0][0x1b4], R7 ;  /* 0x00006d0014077a24 */ /* 0x040fe200078e0207 */
[----:B------:R-:W-:Y:S01]  /*6cb0*/  SHF.R.S32.HI R19, RZ, 0x1f, R18 ;  /* 0x0000001fff137819 */ /* 0x000fe20000011412 */
[----:B------:R-:W-:Y:S01]  /*6cc0*/  IMAD.WIDE.U32 R20, R20, c[0x0][0x1b0], R8 ;  /* 0x00006c0014147a25 */ /* 0x000fe200078e0008 */
[----:B------:R-:W-:-:S02]  /*6cd0*/  SHF.R.S32.HI R9, RZ, 0x1f, R26 ;  /* 0x0000001fff097819 */ /* 0x000fc4000001141a */
[C---:B------:R-:W-:Y:S01]  /*6ce0*/  LEA.HI.X.SX32 R16, R14.reuse, R3, 0x1, P0 ;  /* 0x000000030e107211 */ /* 0x040fe200000f0eff */
[----:B------:R-:W-:Y:S01]  /*6cf0*/  IMAD.SHL.U32 R205, R14, 0x40, RZ ;  /* 0x000000400ecd7824 */ /* 0x000fe200078e00ff */
[----:B------:R-:W-:Y:S01]  /*6d00*/  IADD3 R3, R18, 0x80, RZ ;  /* 0x0000008012037810 */ /* 0x000fe20007ffe0ff */
[----:B------:R-:W-:Y:S01]  /*6d10*/  IMAD.IADD R2, R5, 0x1, -R2 ;  /* 0x0000000105027824 */ /* 0x000fe200078e0a02 */
[----:B------:R-:W-:Y:S01]  /*6d20*/  SHF.L.U32 R5, R135, 0x6, RZ ;  /* 0x0000000687057819 */ /* 0x000fe200000006ff */
[----:B------:R-:W-:Y:S01]  /*6d30*/  IMAD R9, R9, c[0x0][0x1a8], RZ ;  /* 0x00006a0009097a24 */ /* 0x000fe200078e02ff */
[----:B------:R-:W-:Y:S01]  /*6d40*/  LOP3.LUT R205, R205, 0x1c0, RZ, 0xc0, !PT ;  /* 0x000001c0cdcd7812 */ /* 0x000fe200078ec0ff */
[----:B------:R-:W-:Y:S01]  /*6d50*/  IMAD.IADD R21, R21, 0x1, R7 ;  /* 0x0000000115157824 */ /* 0x000fe200078e0207 */
[C---:B------:R-:W-:Y:S01]  /*6d60*/  ISETP.GE.AND P6, PT, R3.reuse, c[0x0][0x1d4], PT ;  /* 0x0000750003007a0c */ /* 0x040fe20003fc6270 */
[C---:B------:R-:W-:Y:S01]  /*6d70*/  IMAD R9, R26.reuse, c[0x0][0x1ac], R9 ;  /* 0x00006b001a097a24 */ /* 0x040fe200078e0209 */
[----:B------:R-:W-:Y:S01]  /*6d80*/  ISETP.GE.AND P0, PT, R3, c[0x0][0x198], PT ;  /* 0x0000660003007a0c */ /* 0x000fe20003f06270 */
[----:B------:R-:W-:Y:S01]  /*6d90*/  IMAD.IADD R3, R89, 0x1, -R0 ;  /* 0x0000000159037824 */ /* 0x000fe200078e0a00 */
[----:B------:R-:W-:Y:S01]  /*6da0*/  LOP3.LUT R6, R205, 0x38, R18, 0xf8, !PT ;  /* 0x00000038cd067812 */ /* 0x000fe200078ef812 */
[----:B------:R-:W-:Y:S01]  /*6db0*/  IMAD.WIDE.U32 R26, R26, c[0x0][0x1a8], R20 ;  /* 0x00006a001a1a7a25 */ /* 0x000fe200078e0014 */
[----:B------:R-:W-:-:S02]  /*6dc0*/  SHF.R.U32.HI R205, RZ, 0x3, R205 ;  /* 0x00000003ffcd7819 */ /* 0x000fc400000116cd */
[----:B------:R-:W-:Y:S01]  /*6dd0*/  LOP3.LUT R5, R5, 0x1c0, RZ, 0xc0, !PT ;  /* 0x000001c005057812 */ /* 0x000fe200078ec0ff */
[----:B------:R-:W-:Y:S01]  /*6de0*/  IMAD.IADD R0, R27, 0x1, R9 ;  /* 0x000000011b007824 */ /* 0x000fe200078e0209 */
[----:B------:R-:W-:Y:S01]  /*6df0*/  SHF.R.S32.HI R8, RZ, 0x1f, R3 ;  /* 0x0000001fff087819 */ /* 0x000fe20000011403 */
[----:B------:R-:W-:Y:S01]  /*6e00*/  IMAD R20, R16, c[0x0][0x1e0], RZ ;  /* 0x0000780010147a24 */ /* 0x000fe200078e02ff */
[----:B------:R-:W-:Y:S01]  /*6e10*/  LOP3.LUT R205, R6, R205, RZ, 0x3c, !PT ;  /* 0x000000cd06cd7212 */ /* 0x000fe200078e3cff */
[----:B------:R-:W-:Y:S01]  /*6e20*/  IMAD R16, R16, c[0x0][0x208], RZ ;  /* 0x0000820010107a24 */ /* 0x000fe200078e02ff */
[----:B------:R-:W-:Y:S01]  /*6e30*/  LOP3.LUT R4, R5, 0x8, R4, 0xf8, !PT ;  /* 0x0000000805047812 */ /* 0x000fe200078ef804 */
[C---:B------:R-:W-:Y:S01]  /*6e40*/  IMAD R20, R23.reuse, c[0x0][0x1e4], R20 ;  /* 0x0000790017147a24 */ /* 0x040fe200078e0214 */
[----:B------:R-:W-:Y:S01]  /*6e50*/  P2R R7, PR, RZ, 0x1 ;  /* 0x00000001ff077803 */ /* 0x000fe20000000000 */
[C---:B------:R-:W-:Y:S01]  /*6e60*/  IMAD R16, R23.reuse, c[0x0][0x20c], R16 ;  /* 0x0000830017107a24 */ /* 0x040fe200078e0210 */
[----:B------:R-:W-:Y:S01]  /*6e70*/  SHF.R.U32.HI R5, RZ, 0x3, R5 ;  /* 0x00000003ff057819 */ /* 0x000fe20000011605 */
[----:B------:R-:W-:Y:S01]  /*6e80*/  IMAD.WIDE.U32 R24, R23, c[0x0][0x1e0], R18 ;  /* 0x0000780017187a25 */ /* 0x000fe200078e0012 */
[----:B------:R-:W-:-:S02]  /*6e90*/  LEA R6, P0, R26, c[0x0][0x160], 0x1 ;  /* 0x000058001a067a11 */ /* 0x000fc400078008ff */
[----:B------:R-:W-:Y:S01]  /*6ea0*/  LEA.HI R8, R8, R3, RZ, 0x3 ;  /* 0x0000000308087211 */ /* 0x000fe200078f18ff */
[----:B------:R-:W-:Y:S01]  /*6eb0*/  IMAD.WIDE.U32 R22, R23, c[0x0][0x208], R18 ;  /* 0x0000820017167a25 */ /* 0x000fe200078e0012 */
[----:B------:R-:W-:Y:S02]  /*6ec0*/  LOP3.LUT R5, R4, R5, RZ, 0x3c, !PT ;  /* 0x0000000504057212 */ /* 0x000fe400078e3cff */
[----:B------:R-:W-:Y:S01]  /*6ed0*/  LEA.HI.X R0, R26, c[0x0][0x164], R0, 0x1, P0 ;  /* 0x000059001a007a11 */ /* 0x000fe200000f0c00 */
[----:B------:R-:W-:Y:S01]  /*6ee0*/  IMAD.IADD R17, R23, 0x1, R16 ;  /* 0x0000000117117824 */ /* 0x000fe200078e0210 */
[----:B------:R-:W-:Y:S01]  /*6ef0*/  ISETP.NE.U32.AND P0, PT, RZ, c[0x0][0x350], PT ;  /* 0x0000d400ff007a0c */ /* 0x000fe20003f05070 */
[----:B------:R-:W-:Y:S01]  /*6f00*/  IMAD R5, R2, 0x200, R5 ;  /* 0x0000020002057824 */ /* 0x000fe200078e0205 */
[----:B------:R-:W-:Y:S01]  /*6f10*/  LOP3.LUT R4, R8, 0xfffffff8, RZ, 0xc0, !PT ;  /* 0xfffffff808047812 */ /* 0x000fe200078ec0ff */
[----:B------:R-:W-:Y:S01]  /*6f20*/  IMAD.MOV.U32 R16, RZ, RZ, R22 ;  /* 0x000000ffff107224 */ /* 0x000fe200078e0016 */
[----:B------:R-:W-:Y:S01]  /*6f30*/  ISETP.NE.AND.EX P0, PT, RZ, c[0x0][0x354], PT, P0 ;  /* 0x0000d500ff007a0c */ /* 0x000fe20003f05300 */
[----:B------:R-:W-:Y:S01]  /*6f40*/  IMAD.SHL.U32 R2, R2, 0x8, RZ ;  /* 0x0000000802027824 */ /* 0x000fe200078e00ff */
[----:B------:R-:W-:Y:S01]  /*6f50*/  IADD3 R4, R3, -R4, RZ ;  /* 0x8000000403047210 */ /* 0x000fe20007ffe0ff */
[----:B------:R-:W-:Y:S01]  /*6f60*/  IMAD R22, R91, c[0x0][0x210], RZ ;  /* 0x000084005b167a24 */ /* 0x000fe200078e02ff */
[----:B------:R-:W-:Y:S01]  /*6f70*/  LOP3.LUT P1, RZ, R135, 0x4, RZ, 0xc0, !PT ;  /* 0x0000000487ff7812 */ /* 0x000fe2000782c0ff */
[----:B------:R-:W-:Y:S01]  /*6f80*/  IMAD.SHL.U32 R10, R10, 0x8, RZ ;  /* 0x000000080a0a7824 */ /* 0x000fe200078e00ff */
[----:B------:R-:W-:Y:S01]  /*6f90*/  ISETP.GE.AND P5, PT, R18, c[0x0][0x1d4], PT ;  /* 0x0000750012007a0c */ /* 0x000fe20003fa6270 */
[----:B------:R-:W-:-:S02]  /*6fa0*/  IMAD R9, R197, c[0x0][0x214], R22 ;  /* 0x00008500c5097a24 */ /* 0x000fc400078e0216 */
[----:B------:R-:W-:Y:S01]  /*6fb0*/  IMAD.WIDE.U32 R16, R197, c[0x0][0x210], R16 ;  /* 0x00008400c5107a25 */ /* 0x000fe200078e0010 */
[----:B------:R-:W-:-:S03]  /*6fc0*/  LOP3.LUT R205, R205, 0xfffffe00, R10, 0xf8, !PT ;  /* 0xfffffe00cdcd7812 */ /* 0x000fc600078ef80a */
[----:B------:R-:W-:Y:S02]  /*6fd0*/  IMAD.IADD R21, R25, 0x1, R20 ;  /* 0x0000000119157824 */ /* 0x000fe400078e0214 */
[----:B------:R-:W-:Y:S02]  /*6fe0*/  IMAD.MOV.U32 R20, RZ, RZ, R24 ;  /* 0x000000ffff147224 */ /* 0x000fe400078e0018 */
[----:B------:R-:W-:Y:S02]  /*6ff0*/  IMAD R10, R91, c[0x0][0x1e8], RZ ;  /* 0x00007a005b0a7a24 */ /* 0x000fe400078e02ff */
[----:B------:R-:W-:Y:S01]  /*7000*/  IMAD.IADD R17, R9, 0x1, R17 ;  /* 0x0000000109117824 */ /* 0x000fe200078e0211 */
[----:B------:R-:W-:Y:S01]  /*7010*/  SHF.L.U32 R9, R8, 0x6, RZ ;  /* 0x0000000608097819 */ /* 0x000fe200000006ff */
[C---:B------:R-:W-:Y:S02]  /*7020*/  IMAD R10, R197.reuse, c[0x0][0x1ec], R10 ;  /* 0x00007b00c50a7a24 */ /* 0x040fe400078e020a */
[----:B------:R-:W-:-:S04]  /*7030*/  IMAD.WIDE.U32 R20, R197, c[0x0][0x1e8], R20 ;  /* 0x00007a00c5147a25 */ /* 0x000fc800078e0014 */
[----:B------:R-:W-:Y:S02]  /*7040*/  IMAD R8, R199, c[0x0][0x2c4], RZ ;  /* 0x0000b100c7087a24 */ /* 0x000fe400078e02ff */
[----:B------:R-:W-:Y:S01]  /*7050*/  IMAD.IADD R21, R10, 0x1, R21 ;  /* 0x000000010a157824 */ /* 0x000fe200078e0215 */
[----:B------:R-:W-:-:S04]  /*7060*/  LEA.HI R10, R80, R89, RZ, 0x3 ;  /* 0x00000059500a7211 */ /* 0x000fc800078f18ff */
[----:B------:R-:W-:-:S05]  /*7070*/  LOP3.LUT R10, R10, 0xfffffff8, RZ, 0xc0, !PT ;  /* 0xfffffff80a0a7812 */ /* 0x000fca00078ec0ff */
[----:B------:R-:W-:-:S04]  /*7080*/  IMAD.IADD R10, R89, 0x1, -R10 ;  /* 0x00000001590a7824 */ /* 0x000fc800078e0a0a */
[----:B------:R-:W-:Y:S01]  /*7090*/  IMAD.SHL.U32 R10, R10, 0x8, RZ ;  /* 0x000000080a0a7824 */ /* 0x000fe200078e00ff */
[----:B--2---:R-:W-:Y:S01]  /*70a0*/  @P2 SHF.R.S32.HI R13, RZ, 0x1f, R12 ;  /* 0x0000001fff0d2819 */ /* 0x004fe2000001140c */
[----:B------:R-:W-:Y:S02]  /*70b0*/  @!P2 IMAD.MOV.U32 R12, RZ, RZ, R196 ;  /* 0x000000ffff0ca224 */ /* 0x000fe400078e00c4 */
[----:B------:R-:W-:Y:S01]  /*70c0*/  @!P2 IMAD.MOV.U32 R13, RZ, RZ, R11 ;  /* 0x000000ffff0da224 */ /* 0x000fe200078e000b */
[----:B------:R-:W-:Y:S01]  /*70d0*/  ISETP.GE.AND P2, PT, R10, c[0x0][0x198], PT ;  /* 0x000066000a007a0c */ /* 0x000fe20003f46270 */
[----:B------:R-:W-:Y:S01]  /*70e0*/  IMAD.MOV.U32 R11, RZ, RZ, 0x10 ;  /* 0x00000010ff0b7424 */ /* 0x000fe200078e00ff */
[----:B------:R-:W-:Y:S01]  /*70f0*/  SEL R206, R12, RZ, !P0 ;  /* 0x000000ff0cce7207 */ /* 0x000fe20004000000 */
[C---:B------:R-:W-:Y:S01]  /*7100*/  IMAD.SHL.U32 R12, R4.reuse, 0x40, RZ ;  /* 0x00000040040c7824 */ /* 0x040fe200078e00ff */
[----:B------:R-:W-:Y:S02]  /*7110*/  SEL R3, R13, RZ, !P0 ;  /* 0x000000ff0d037207 */ /* 0x000fe40004000000 */
[----:B------:R-:W-:Y:S01]  /*7120*/  LOP3.LUT P0, RZ, R4, 0x2, RZ, 0xc0, !PT ;  /* 0x0000000204ff7812 */ /* 0x000fe2000780c0ff */
[----:B------:R-:W-:Y:S01]  /*7130*/  IMAD.WIDE.U32 R208, R206, c[0x0][0x1f0], R20 ;  /* 0x00007c00ced07a25 */ /* 0x000fe200078e0014 */
[----:B------:R-:W-:Y:S01]  /*7140*/  LOP3.LUT R13, R12, 0x1c0, RZ, 0xc0, !PT ;  /* 0x000001c00c0d7812 */ /* 0x000fe200078ec0ff */
[----:B------:R1:W2:Y:S02]  /*7150*/  SHFL.IDX PT, R20, R6, RZ, 0x181f ;  /* 0x00181fff06147589 */ /* 0x0002a400000e0000 */
[----:B------:R-:W-:Y:S01]  /*7160*/  IMAD R215, R3, c[0x0][0x1f0], RZ ;  /* 0x00007c0003d77a24 */ /* 0x000fe200078e02ff */
[----:B------:R-:W-:Y:S01]  /*7170*/  LOP3.LUT R12, R13, 0x8, R2, 0xf8, !PT ;  /* 0x000000080d0c7812 */ /* 0x000fe200078ef802 */
[----:B------:R-:W-:Y:S01]  /*7180*/  IMAD R211, R3, c[0x0][0x218], RZ ;  /* 0x0000860003d37a24 */ /* 0x000fe200078e02ff */
[----:B------:R-:W-:Y:S01]  /*7190*/  SHF.R.U32.HI R13, RZ, 0x3, R13 ;  /* 0x00000003ff0d7819 */ /* 0x000fe2000001160d */
[----:B------:R-:W-:Y:S01]  /*71a0*/  IMAD.MOV.U32 R3, RZ, RZ, 0x20 ;  /* 0x00000020ff037424 */ /* 0x000fe200078e00ff */
[----:B------:R-:W-:Y:S01]  /*71b0*/  SEL R2, R11, 0xfffffff0, !P0 ;  /* 0xfffffff00b027807 */ /* 0x000fe20004000000 */
[----:B------:R-:W-:Y:S01]  /*71c0*/  IMAD R215, R206, c[0x0][0x1f4], R215 ;  /* 0x00007d00ced77a24 */ /* 0x000fe200078e02d7 */
[----:B------:R-:W-:Y:S01]  /*71d0*/  LOP3.LUT P0, RZ, R4, 0x4, RZ, 0xc0, !PT ;  /* 0x0000000404ff7812 */ /* 0x000fe2000780c0ff */
[----:B------:R-:W-:Y:S01]  /*71e0*/  IMAD R211, R206, c[0x0][0x21c], R211 ;  /* 0x00008700ced37a24 */ /* 0x000fe200078e02d3 */
[----:B------:R-:W-:Y:S01]  /*71f0*/  LOP3.LUT R4, R12, R13, RZ, 0x3c, !PT ;  /* 0x0000000d0c047212 */ /* 0x000fe200078e3cff */
[----:B------:R-:W-:Y:S01]  /*7200*/  IMAD.WIDE.U32 R206, R206, c[0x0][0x218], R16 ;  /* 0x00008600cece7a25 */ /* 0x000fe200078e0010 */
[----:B------:R-:W-:Y:S01]  /*7210*/  SEL R3, R3, 0xffffffe0, !P0 ;  /* 0xffffffe003037807 */ /* 0x000fe20004000000 */
[----:B------:R1:W3:Y:S01]  /*7220*/  SHFL.IDX PT, R21, R0, RZ, 0x181f ;  /* 0x00181fff00157589 */ /* 0x0002e200000e0000 */
[----:B------:R-:W-:Y:S01]  /*7230*/  LOP3.LUT R4, R4, 0xfffffe00, R9, 0xf8, !PT ;  /* 0xfffffe0004047812 */ /* 0x000fe200078ef809 */
[----:B------:R-:W-:Y:S01]  /*7240*/  IMAD.IADD R9, R133, 0x1, R14 ;  /* 0x0000000185097824 */ /* 0x000fe200078e020e */
[----:B------:R-:W-:Y:S01]  /*7250*/  IADD3 R12, R18, 0x40, RZ ;  /* 0x00000040120c7810 */ /* 0x000fe20007ffe0ff */
[----:B------:R-:W-:-:S02]  /*7260*/  IMAD.IADD R215, R209, 0x1, R215 ;  /* 0x00000001d1d77824 */ /* 0x000fc400078e02d7 */
[----:B------:R-:W-:Y:S01]  /*7270*/  IMAD.IADD R211, R207, 0x1, R211 ;  /* 0x00000001cfd37824 */ /* 0x000fe200078e02d3 */
[----:B------:R-:W-:Y:S02]  /*7280*/  ISETP.GE.AND P0, PT, R9, R8, PT ;  /* 0x000000080900720c */ /* 0x000fe40003f06270 */
[C---:B------:R-:W-:Y:S02]  /*7290*/  ISETP.GE.AND P4, PT, R12.reuse, c[0x0][0x1d4], PT ;  /* 0x000075000c007a0c */ /* 0x040fe40003f86270 */
[----:B------:R-:W-:-:S09]  /*72a0*/  ISETP.GE.AND P3, PT, R12, c[0x0][0x198], PT ;  /* 0x000066000c007a0c */ /* 0x000fd20003f66270 */
[----:B------:R-:W-:Y:S05]  /*72b0*/  @P0 BRA `(.L_x_2306) ;  /* 0x0000011000000947 */ /* 0x000fea0003800000 */
[C---:B--2---:R-:W-:Y:S02]  /*72c0*/  IADD3 R11, R10.reuse, 0x80, RZ ;  /* 0x000000800a0b7810 */ /* 0x044fe40007ffe0ff */
[----:B------:R-:W-:Y:S02]  /*72d0*/  SHF.R.S32.HI R13, RZ, 0x1f, R12 ;  /* 0x0000001fff0d7819 */ /* 0x000fe4000001140c */
[C---:B------:R-:W-:Y:S02]  /*72e0*/  LEA R22, P0, R10.reuse, R20, 0x1 ;  /* 0x000000140a167211 */ /* 0x040fe400078008ff */
[----:B------:R-:W-:Y:S02]  /*72f0*/  SHF.R.S32.HI R16, RZ, 0x1f, R11 ;  /* 0x0000001fff107819 */ /* 0x000fe4000001140b */
[----:B------:R-:W-:Y:S02]  /*7300*/  LEA.HI R13, R13, R12, RZ, 0x3 ;  /* 0x0000000c0d0d7211 */ /* 0x000fe400078f18ff */
[----:B---3--:R-:W-:-:S02]  /*7310*/  LEA.HI.X R23, R10, R21, R19, 0x1, P0 ;  /* 0x000000150a177211 */ /* 0x008fc400000f0c13 */
        /* <DEDUP_REMOVED lines=11> */
.L_x_2306:
[----:B--2---:R-:W-:Y:S05]  /*73d0*/  BSYNC B0 ;  /* 0x0000000000007941 */ /* 0x004fea0003800000 */
.L_x_2305:
        /* <DEDUP_REMOVED lines=9> */
[C---:B----4-:R-:W-:Y:S02]  /*7470*/  LEA R22, P0, R10.reuse, R20, 0x1 ;  /* 0x000000140a167211 */ /* 0x050fe400078008ff */
        /* <DEDUP_REMOVED lines=13> */
.L_x_2308:
[----:B------:R-:W-:Y:S05]  /*7550*/  BSYNC B0 ;  /* 0x0000000000007941 */ /* 0x000fea0003800000 */
.L_x_2307:
[----:B------:R-:W-:Y:S01]  /*7560*/  IADD3 R11, R9, 0x40, RZ ;  /* 0x00000040090b7810 */ /* 0x000fe20007ffe0ff */
[----:B---3--:R3:W1:Y:S01]  /*7570*/  SHFL.IDX PT, R21, R0, 0x2, 0x181f ;  /* 0x00581f0000157f89 */ /* 0x00866200000e0000 */
[----:B------:R-:W-:Y:S02]  /*7580*/  BSSY B0, `(.L_x_2309) ;  /* 0x0000015000007945 */ /* 0x000fe40003800000 */
[----:B------:R-:W-:Y:S01]  /*7590*/  ISETP.GE.AND P0, PT, R11, R8, PT ;  /* 0x000000080b00720c */ /* 0x000fe20003f06270 */
[----:B----4-:R3:W4:-:S12]  /*75a0*/  SHFL.IDX PT, R20, R6, 0x2, 0x181f ;  /* 0x00581f0006147f89 */ /* 0x01071800000e0000 */
[----:B------:R-:W-:Y:S05]  /*75b0*/  @P0 BRA `(.L_x_2310) ;  /* 0x0000011000000947 */ /* 0x000fea0003800000 */
[C---:B------:R-:W-:Y:S01]  /*75c0*/  IADD3 R16, R10.reuse, 0x80, RZ ;  /* 0x000000800a107810 */ /* 0x040fe20007ffe0ff */
[----:B------:R-:W-:Y:S01]  /*75d0*/  IMAD.SHL.U32 R15, R205, 0x2, RZ ;  /* 0x00000002cd0f7824 */ /* 0x000fe200078e00ff */
[----:B------:R-:W-:Y:S02]  /*75e0*/  SHF.R.S32.HI R13, RZ, 0x1f, R12 ;  /* 0x0000001fff0d7819 */ /* 0x000fe4000001140c */
[C---:B----4-:R-:W-:Y:S02]  /*75f0*/  LEA R22, P0, R10.reuse, R20, 0x1 ;  /* 0x000000140a167211 */ /* 0x050fe400078008ff */
        /* <DEDUP_REMOVED lines=13> */
.L_x_2310:
[----:B------:R-:W-:Y:S05]  /*76d0*/  BSYNC B0 ;  /* 0x0000000000007941 */ /* 0x000fea0003800000 */
.L_x_2309:
[----:B------:R-:W-:Y:S01]  /*76e0*/  IADD3 R9, R9, 0x60, RZ ;  /* 0x0000006009097810 */ /* 0x000fe20007ffe0ff */
[----:B-1----:R-:W1:Y:S01]  /*76f0*/  SHFL.IDX PT, R16, R6, 0x3, 0x181f ;  /* 0x00781f0006107f89 */ /* 0x002e6200000e0000 */
[----:B------:R-:W-:Y:S01]  /*7700*/  P2R R13, PR, RZ, 0x2 ;  /* 0x00000002ff0d7803 */ /* 0x000fe20000000000 */
[----:B------:R-:W-:Y:S01]  /*7710*/  IMAD.MOV.U32 R15, RZ, RZ, c[0x0][0x208] ;  /* 0x00008200ff0f7624 */ /* 0x000fe200078e00ff */
[----:B------:R-:W-:Y:S01]  /*7720*/  ISETP.GE.AND P0, PT, R9, R8, PT ;  /* 0x000000080900720c */ /* 0x000fe20003f06270 */
[----:B------:R5:W2:Y:S01]  /*7730*/  SHFL.IDX PT, R17, R0, 0x3, 0x181f ;  /* 0x00781f0000117f89 */ /* 0x000aa200000e0000 */
[----:B------:R-:W-:Y:S01]  /*7740*/  ISETP.NE.AND P1, PT, R7, RZ, PT ;  /* 0x000000ff0700720c */ /* 0x000fe20003f25270 */
[----:B------:R-:W-:Y:S01]  /*7750*/  IMAD.SHL.U32 R144, R205, 0x2, RZ ;  /* 0x00000002cd907824 */ /* 0x000fe200078e00ff */
[----:B------:R-:W-:Y:S01]  /*7760*/  P2R R11, PR, RZ, 0x40 ;  /* 0x00000040ff0b7803 */ /* 0x000fe20000000000 */
[----:B------:R-:W-:Y:S01]  /*7770*/  IMAD.SHL.U32 R27, R15, 0x40, RZ ;  /* 0x000000400f1b7824 */ /* 0x000fe200078e00ff */
[----:B------:R-:W-:Y:S01]  /*7780*/  IADD3 R9, R145, -0x1, RZ ;  /* 0xffffffff91097810 */ /* 0x000fe20007ffe0ff */
[----:B------:R-:W-:Y:S01]  /*7790*/  IMAD.MOV.U32 R210, RZ, RZ, R206 ;  /* 0x000000ffffd27224 */ /* 0x000fe200078e00ce */
[----:B------:R-:W-:Y:S01]  /*77a0*/  IADD3 R204, R144, 0x100, RZ ;  /* 0x0000010090cc7810 */ /* 0x000fe20007ffe0ff */
[----:B------:R-:W-:-:S02]  /*77b0*/  IMAD.MOV.U32 R203, RZ, RZ, c[0x0][0x1e0] ;  /* 0x00007800ffcb7624 */ /* 0x000fc400078e00ff */
[----:B------:R-:W-:Y:S02]  /*77c0*/  IMAD.SHL.U32 R81, R9, 0x40, RZ ;  /* 0x0000004009517824 */ /* 0x000fe400078e00ff */
[----:B------:R-:W-:Y:S01]  /*77d0*/  @!P0 SHF.R.S32.HI R7, RZ, 0x1f, R12 ;  /* 0x0000001fff078819 */ /* 0x000fe2000001140c */
[----:B------:R-:W-:Y:S02]  /*77e0*/  IMAD.MOV.U32 R214, RZ, RZ, R208 ;  /* 0x000000ffffd67224 */ /* 0x000fe400078e00d0 */
[----:B------:R-:W-:Y:S01]  /*77f0*/  IMAD.MOV.U32 R200, RZ, RZ, 0x5 ;  /* 0x00000005ffc87424 */ /* 0x000fe200078e00ff */
[----:B------:R-:W-:Y:S01]  /*7800*/  @!P0 LEA.HI R7, R7, R12, RZ, 0x3 ;  /* 0x0000000c07078211 */ /* 0x000fe200078f18ff */
[----:B------:R-:W-:-:S03]  /*7810*/  IMAD.SHL.U32 R201, R15, 0x20, RZ ;  /* 0x000000200fc97824 */ /* 0x000fc600078e00ff */
[----:B------:R-:W-:Y:S01]  /*7820*/  @!P0 LOP3.LUT R7, R7, 0xfffffff8, RZ, 0xc0, !PT ;  /* 0xfffffff807078812 */ /* 0x000fe200078ec0ff */
[----:B------:R-:W-:Y:S01]  /*7830*/  IMAD.SHL.U32 R25, R201, 0x2, RZ ;  /* 0x00000002c9197824 */ /* 0x000fe200078e00ff */
[C---:B-1----:R-:W-:Y:S02]  /*7840*/  @!P0 LEA R18, P6, R10.reuse, R16, 0x1 ;  /* 0x000000100a128211 */ /* 0x042fe400078c08ff */
[C---:B--23-5:R-:W-:Y:S01]  /*7850*/  IADD3 R0, R10.reuse, 0x80, RZ ;  /* 0x000000800a007810 */ /* 0x06cfe20007ffe0ff */
[----:B----4-:R-:W-:Y:S01]  /*7860*/  @!P0 IMAD.WIDE R20, R7, 0x2, R16 ;  /* 0x0000000207148825 */ /* 0x010fe200078e0210 */
[----:B------:R-:W-:Y:S02]  /*7870*/  @!P0 LEA.HI.X R19, R10, R17, R19, 0x1, P6 ;  /* 0x000000110a138211 */ /* 0x000fe400030f0c13 */
[----:B------:R-:W-:Y:S02]  /*7880*/  @!P0 SHF.R.S32.HI R7, RZ, 0x1f, R0 ;  /* 0x0000001fff078819 */ /* 0x000fe40000011400 */
[----:B------:R-:W-:Y:S01]  /*7890*/  ISETP.NE.AND P6, PT, R11, RZ, PT ;  /* 0x000000ff0b00720c */ /* 0x000fe20003fc5270 */
[----:B------:R-:W-:Y:S01]  /*78a0*/  @!PT LDS RZ, [RZ] ;  /* 0x00000000fffff984 */ /* 0x000fe20000000800 */
[----:B------:R1:W-:Y:S01]  /*78b0*/  @!P0 LDGSTS.E.BYPASS.LTC128B.128 [R144+0x1b100], [R18.64], !P2 ;  /* 0x1b10000012908fae */ /* 0x0003e2000d101d46 */
[----:B------:R-:W-:-:S02]  /*78c0*/  @!P0 LEA.HI R6, R7, R0, RZ, 0x3 ;  /* 0x0000000007068211 */ /* 0x000fc400078f18ff */
[----:B------:R-:W-:Y:S01]  /*78d0*/  IADD3 R11, -R81, R194, -R14 ;  /* 0x000000c2510b7210 */ /* 0x000fe20007ffe90e */
[----:B------:R2:W-:Y:S01]  /*78e0*/  @!P0 LDGSTS.E.BYPASS.LTC128B.128 [R144+0x1f100], [R20.64], !P3 ;  /* 0x1f10000014908fae */ /* 0x0005e2000d901d46 */
[----:B------:R-:W-:Y:S02]  /*78f0*/  @!P0 LOP3.LUT R6, R6, 0xfffffff8, RZ, 0xc0, !PT ;  /* 0xfffffff806068812 */ /* 0x000fe400078ec0ff */
[----:B------:R-:W-:Y:S02]  /*7900*/  ISETP.GE.AND P2, PT, R11, 0x1, PT ;  /* 0x000000010b00780c */ /* 0x000fe40003f46270 */
[-C--:B------:R-:W-:Y:S01]  /*7910*/  SHF.L.U64.HI R202, R203, R200.reuse, c[0x0][0x1e4] ;  /* 0x00007900cbca7619 */ /* 0x080fe200000102c8 */
[----:B------:R-:W-:Y:S01]  /*7920*/  @!P0 IMAD.WIDE R22, R6, 0x2, R16 ;  /* 0x0000000206168825 */ /* 0x000fe200078e0210 */
[----:B------:R-:W-:Y:S02]  /*7930*/  SHF.R.S32.HI R16, RZ, 0x1f, R9 ;  /* 0x0000001fff107819 */ /* 0x000fe40000011409 */
[----:B------:R-:W-:Y:S01]  /*7940*/  SHF.L.U64.HI R200, R15, R200, c[0x0][0x20c] ;  /* 0x000083000fc87619 */ /* 0x000fe200000102c8 */
[----:B------:R-:W-:Y:S01]  /*7950*/  IMAD.MOV.U32 R6, RZ, RZ, 0x6 ;  /* 0x00000006ff067424 */ /* 0x000fe200078e00ff */
[----:B------:R3:W-:Y:S02]  /*7960*/  @!P0 LDGSTS.E.BYPASS.LTC128B.128 [R144+0x23100], [R22.64], !P1 ;  /* 0x2310000016908fae */ /* 0x0007e4000c901d46 */
[----:B------:R-:W-:-:S02]  /*7970*/  SHF.L.U64.HI R24, R201, 0x1, R200 ;  /* 0x00000001c9187819 */ /* 0x000fc400000102c8 */
[-C--:B------:R-:W-:Y:S01]  /*7980*/  SHF.L.U64.HI R26, R15, R6.reuse, c[0x0][0x20c] ;  /* 0x000083000f1a7619 */ /* 0x080fe20000010206 */
[----:B------:R-:W0:Y:S01]  /*7990*/  LDGDEPBAR ;  /* 0x00000000000079af */ /* 0x000e220000000000 */
[----:B------:R-:W-:-:S03]  /*79a0*/  SHF.L.U64.HI R6, R203, R6, c[0x0][0x1e4] ;  /* 0x00007900cb067619 */ /* 0x000fc60000010206 */
[-C--:B------:R-:W-:Y:S02]  /*79b0*/  IMAD R7, R26, R9.reuse, RZ ;  /* 0x000000091a077224 */ /* 0x080fe400078e02ff */
[----:B------:R-:W-:Y:S02]  /*79c0*/  IMAD R17, R6, R9, RZ ;  /* 0x0000000906117224 */ /* 0x000fe400078e02ff */
[-C--:B------:R-:W-:Y:S02]  /*79d0*/  IMAD R7, R16, R27.reuse, R7 ;  /* 0x0000001b10077224 */ /* 0x080fe400078e0207 */
[----:B--2---:R-:W-:-:S04]  /*79e0*/  IMAD.WIDE.U32 R20, R9, R27, R210 ;  /* 0x0000001b09147225 */ /* 0x004fc800078e00d2 */
[----:B------:R-:W-:Y:S01]  /*79f0*/  IMAD.IADD R7, R21, 0x1, R7 ;  /* 0x0000000115077824 */ /* 0x000fe200078e0207 */
[----:B------:R-:W-:Y:S01]  /*7a00*/  BAR.SYNC.DEFER_BLOCKING 0x0 ;  /* 0x0000000000007b1d */ /* 0x000fe20000010000 */
[----:B-1----:R-:W-:-:S04]  /*7a10*/  LEA R18, P0, R20, c[0x0][0x1f8], 0x1 ;  /* 0x00007e0014127a11 */ /* 0x002fc800078008ff */
[----:B------:R-:W-:Y:S01]  /*7a20*/  LEA.HI.X R19, R20, c[0x0][0x1fc], R7, 0x1, P0 ;  /* 0x00007f0014137a11 */ /* 0x000fe200000f0c07 */
[C---:B------:R-:W-:Y:S02]  /*7a30*/  IMAD.SHL.U32 R7, R203.reuse, 0x40, RZ ;  /* 0x00000040cb077824 */ /* 0x040fe400078e00ff */
[----:B------:R-:W-:Y:S02]  /*7a40*/  IMAD.SHL.U32 R203, R203, 0x20, RZ ;  /* 0x00000020cbcb7824 */ /* 0x000fe400078e00ff */
[-C--:B------:R-:W-:Y:S02]  /*7a50*/  IMAD R17, R16, R7.reuse, R17 ;  /* 0x0000000710117224 */ /* 0x080fe400078e0211 */
[----:B---3--:R-:W-:-:S04]  /*7a60*/  IMAD.WIDE.U32 R22, R9, R7, R214 ;  /* 0x0000000709167225 */ /* 0x008fc800078e00d6 */
[----:B------:R-:W-:Y:S01]  /*7a70*/  IMAD.IADD R17, R23, 0x1, R17 ;  /* 0x0000000117117824 */ /* 0x000fe200078e0211 */
        /* <DEDUP_REMOVED lines=10> */
[----:B------:R-:W-:-:S05]  /*7b20*/  @P0 IADD3 R14, P3, R203, R22, RZ ;  /* 0x00000016cb0e0210 */ /* 0x000fca0007f7e0ff */
[----:B------:R-:W-:Y:S01]  /*7b30*/  @P0 IMAD.X R17, R202, 0x1, R17, P3 ;  /* 0x00000001ca110824 */ /* 0x000fe200018e0611 */
[----:B------:R-:W-:-:S04]  /*7b40*/  @P0 LEA R16, P3, R14, c[0x0][0x1c8], 0x1 ;  /* 0x000072000e100a11 */ /* 0x000fc800078608ff */
[----:B------:R-:W-:Y:S02]  /*7b50*/  @P0 LEA.HI.X R17, R14, c[0x0][0x1cc], R17, 0x1, P3 ;  /* 0x000073000e110a11 */ /* 0x000fe400018f0c11 */
[----:B------:R-:W-:-:S03]  /*7b60*/  IADD3 R14, P3, R25, R18, RZ ;  /* 0x00000012190e7210 */ /* 0x000fc60007f7e0ff */
[----:B------:R1:W-:Y:S02]  /*7b70*/  @P0 LDGSTS.E.BYPASS.LTC128B.128 [R144+0xd100], [R16.64], !P5 ;  /* 0x0d10000010900fae */ /* 0x0003e4000e901d46 */
[----:B------:R-:W-:Y:S01]  /*7b80*/  IMAD.X R15, R24, 0x1, R19, P3 ;  /* 0x00000001180f7824 */ /* 0x000fe200018e0613 */
[----:B------:R-:W-:Y:S01]  /*7b90*/  ISETP.GE.AND P3, PT, R10, c[0x0][0x1d4], PT ;  /* 0x000075000a007a0c */ /* 0x000fe20003f66270 */
        /* <DEDUP_REMOVED lines=11> */
[----:B------:R-:W-:-:S11]  /*7c50*/  ISETP.LT.OR P0, PT, R11, 0x21, P0 ;  /* 0x000000210b00780c */ /* 0x000fd60000701670 */
[----:B------:R1:W-:Y:S01]  /*7c60*/  LDGSTS.E.BYPASS.LTC128B.128 [R144+0x4100], [R18.64+0x100], !P1 ;  /* 0x0410010012907fae */ /* 0x0003e2000c901d46 */
[----:B------:R-:W-:-:S03]  /*7c70*/  ISETP.NE.AND P1, PT, R13, RZ, PT ;  /* 0x000000ff0d00720c */ /* 0x000fc60003f25270 */
[----:B------:R1:W-:Y:S04]  /*7c80*/  LDGSTS.E.BYPASS.LTC128B.128 [R144+0x1100], [R14.64], !P3 ;  /* 0x011000000e907fae */ /* 0x0003e8000d901d46 */
[----:B------:R1:W-:Y:S01]  /*7c90*/  LDGSTS.E.BYPASS.LTC128B.128 [R144+0x3100], [R14.64+0x80], !P2 ;  /* 0x031000800e907fae */ /* 0x0003e2000d101d46 */
[----:B------:R-:W-:-:S03]  /*7ca0*/  ISETP.GT.AND P2, PT, R9, R198, PT ;  /* 0x000000c60900720c */ /* 0x000fc60003f44270 */
        /* <DEDUP_REMOVED lines=19> */
.L_x_2311:
[----:B------:R-:W-:Y:S01]  /*7de0*/  ISETP.LT.AND P0, PT, RZ, c[0x0][0x27c], PT ;  /* 0x00009f00ff007a0c */ /* 0x000fe20003f01270 */
[----:B------:R-:W0:Y:S01]  /*7df0*/  LDGDEPBAR ;  /* 0x00000000000079af */ /* 0x000e220000000000 */
[----:B------:R-:W-:-:S11]  /*7e00*/  LEA R0, R83, R4, 0xa ;  /* 0x0000000453007211 */ /* 0x000fd600078e50ff */
[----:B------:R-:W-:Y:S05]  /*7e10*/  @P0 BRA `(.L_x_2312) ;  /* 0x0000002000000947 */ /* 0x000fea0003800000 */
[----:B------:R-:W-:-:S04]  /*7e20*/  DEPBAR.LE SB0, 0x3 ;  /* 0x000080c00000791a */ /* 0x000fc80000000000 */
[----:B------:R-:W-:Y:S05]  /*7e30*/  BRA `(.L_x_2313) ;  /* 0x0000765000007947 */ /* 0x000fea0003800000 */
.L_x_2312:
[----:B------:R-:W-:Y:S01]  /*7e40*/  ULDC.U8 UR4, c[0x0][0x298] ;  /* 0x0000a60000047ab9 */ /* 0x000fe20000000000 */
[----:B--2---:R-:W-:Y:S01]  /*7e50*/  SHF.R.S32.HI R13, RZ, 0x1f, R90 ;  /* 0x0000001fff0d7819 */ /* 0x004fe2000001145a */
        /* <DEDUP_REMOVED lines=38> */
[C---:B------:R-:W-:Y:S01]  /*80c0*/  IMAD R15, R11.reuse, c[0x0][0x280], RZ ;  /* 0x0000a0000b0f7a24 */ /* 0x040fe200078e02ff */
[----:B------:R-:W-:Y:S01]  /*80d0*/  LEA R18, P0, R16, c[0x0][0x270], 0x1 ;  /* 0x00009c0010127a11 */ /* 0x000fe200078008ff */
[----:B------:R-:W-:Y:S02]  /*80e0*/  IMAD R11, R11, c[0x0][0x290], RZ ;  /* 0x0000a4000b0b7a24 */ /* 0x000fe400078e02ff */
[C---:B------:R-:W-:Y:S02]  /*80f0*/  IMAD R15, R10.reuse, c[0x0][0x284], R15 ;  /* 0x0000a1000a0f7a24 */ /* 0x040fe400078e020f */
[C---:B------:R-:W-:Y:S01]  /*8100*/  IMAD.WIDE.U32 R12, R10.reuse, c[0x0][0x290], R12 ;  /* 0x0000a4000a0c7a25 */ /* 0x040fe200078e000c */
[----:B------:R1:W2:Y:S02]  /*8110*/  SHFL.IDX PT, R22, R18, RZ, 0x1c1f ;  /* 0x001c1fff12167589 */ /* 0x0002a400000e0000 */
[----:B------:R-:W-:Y:S01]  /*8120*/  IADD3 R21, R17, R15, RZ ;  /* 0x0000000f11157210 */ /* 0x000fe20007ffe0ff */
[----:B------:R-:W-:-:S03]  /*8130*/  IMAD R11, R10, c[0x0][0x294], R11 ;  /* 0x0000a5000a0b7a24 */ /* 0x000fc600078e020b */
[----:B------:R-:W-:Y:S02]  /*8140*/  LEA.HI.X R21, R16, c[0x0][0x274], R21, 0x1, P0 ;  /* 0x00009d0010157a11 */ /* 0x000fe400000f0c15 */
[----:B------:R-:W-:Y:S01]  /*8150*/  IADD3 R20, R13, R11, RZ ;  /* 0x0000000b0d147210 */ /* 0x000fe20007ffe0ff */
[----:B------:R-:W-:Y:S01]  /*8160*/  IMAD.SHL.U32 R13, R100, 0x4, RZ ;  /* 0x00000004640d7824 */ /* 0x000fe200078e00ff */
[C---:B------:R-:W-:Y:S01]  /*8170*/  LEA R15, P0, R12.reuse, c[0x0][0x288], 0x1 ;  /* 0x0000a2000c0f7a11 */ /* 0x040fe200078008ff */
[----:B------:R1:W3:Y:S01]  /*8180*/  SHFL.IDX PT, R23, R21, RZ, 0x1c1f ;  /* 0x001c1fff15177589 */ /* 0x0002e200000e0000 */
[----:B------:R-:W-:Y:S02]  /*8190*/  CS2R R100, SRZ ;  /* 0x0000000000647805 */ /* 0x000fe4000001ff00 */
        /* <DEDUP_REMOVED lines=67> */
.L_x_2316:
[----:B--2---:R-:W-:Y:S05]  /*85d0*/  BSYNC B0 ;  /* 0x0000000000007941 */ /* 0x004fea0003800000 */
.L_x_2315:
        /* <DEDUP_REMOVED lines=129> */
.L_x_2318:
[----:B---3--:R-:W-:Y:S05]  /*8df0*/  BSYNC B0 ;  /* 0x0000000000007941 */ /* 0x008fea0003800000 */
.L_x_2317:
        /* <DEDUP_REMOVED lines=26> */
[----:B------:R-:W-:Y:S01]  /*8fa0*/  IMAD.MOV.U32 R8, RZ, RZ, R85 ;  /* 0x000000ffff087224 */ /* 0x000fe200078e0055 */
[----:B------:R-:W-:Y:S01]  /*8fb0*/  SHF.R.U32.HI R10, RZ, 0x3, R10 ;  /* 0x00000003ff0a7819 */ /* 0x000fe2000001160a */
[----:B------:R-:W-:Y:S01]  /*8fc0*/  BSSY B1, `(.L_x_2319) ;  /* 0x0000158000017945 */ /* 0x000fe20003800000 */
[----:B------:R-:W-:Y:S01]  /*8fd0*/  PRMT R30, R9, 0x7610, R30 ;  /* 0x00007610091e7816 */ /* 0x000fe2000000001e */
[----:B------:R-:W-:Y:S01]  /*8fe0*/  IMAD.MOV.U32 R9, RZ, RZ, R78 ;  /* 0x000000ffff097224 */ /* 0x000fe200078e004e */
[----:B------:R-:W-:Y:S01]  /*8ff0*/  LOP3.LUT R10, R77, R10, RZ, 0x3c, !PT ;  /* 0x0000000a4d0a7212 */ /* 0x000fe200078e3cff */
[----:B------:R-:W-:Y:S01]  /*9000*/  IMAD.MOV.U32 R23, RZ, RZ, R57 ;  /* 0x000000ffff177224 */ /* 0x000fe200078e0039 */
[----:B------:R-:W-:-:S02]  /*9010*/  PRMT R14, R19, 0x7610, R14 ;  /* 0x00007610130e7816 */ /* 0x000fc4000000000e */
[----:B------:R-:W-:Y:S01]  /*9020*/  PRMT R37, R9, 0x7610, R37 ;  /* 0x0000761009257816 */ /* 0x000fe20000000025 */
[----:B-1----:R-:W-:Y:S01]  /*9030*/  IMAD R18, R83, 0x200, R10 ;  /* 0x0000020053127824 */ /* 0x002fe200078e020a */
[----:B------:R-:W-:Y:S01]  /*9040*/  PRMT R44, R11, 0x7610, R44 ;  /* 0x000076100b2c7816 */ /* 0x000fe2000000002c */
[----:B------:R-:W-:Y:S01]  /*9050*/  IMAD.MOV.U32 R10, RZ, RZ, R51 ;  /* 0x000000ffff0a7224 */ /* 0x000fe200078e0033 */
[----:B------:R-:W-:Y:S01]  /*9060*/  PRMT R45, R8, 0x7610, R45 ;  /* 0x00007610082d7816 */ /* 0x000fe2000000002d */
[----:B------:R-:W-:Y:S01]  /*9070*/  IMAD.MOV.U32 R9, RZ, RZ, R40 ;  /* 0x000000ffff097224 */ /* 0x000fe200078e0028 */
[----:B------:R-:W-:Y:S01]  /*9080*/  IADD3 R12, R18, 0x20, RZ ;  /* 0x00000020120c7810 */ /* 0x000fe20007ffe0ff */
[----:B------:R-:W-:Y:S01]  /*9090*/  IMAD.MOV.U32 R11, RZ, RZ, R48 ;  /* 0x000000ffff0b7224 */ /* 0x000fe200078e0030 */
[----:B------:R-:W-:Y:S01]  /*90a0*/  PRMT R21, R10, 0x7610, R21 ;  /* 0x000076100a157816 */ /* 0x000fe20000000015 */
[----:B------:R-:W-:Y:S01]  /*90b0*/  IMAD.MOV.U32 R10, RZ, RZ, R69 ;  /* 0x000000ffff0a7224 */ /* 0x000fe200078e0045 */
[----:B------:R-:W-:Y:S01]  /*90c0*/  PRMT R15, R9, 0x7610, R15 ;  /* 0x00007610090f7816 */ /* 0x000fe2000000000f */
[----:B------:R-:W-:Y:S01]  /*90d0*/  IMAD.MOV.U32 R9, RZ, RZ, R56 ;  /* 0x000000ffff097224 */ /* 0x000fe200078e0038 */
[----:B------:R-:W-:-:S02]  /*90e0*/  @P0 IADD3 R12, R18, -0x20, RZ ;  /* 0xffffffe0120c0810 */ /* 0x000fc40007ffe0ff */
[----:B------:R-:W-:Y:S01]  /*90f0*/  PRMT R33, R10, 0x7610, R33 ;  /* 0x000076100a217816 */ /* 0x000fe20000000021 */
[----:B------:R-:W-:Y:S01]  /*9100*/  IMAD.MOV.U32 R10, RZ, RZ, R87 ;  /* 0x000000ffff0a7224 */ /* 0x000fe200078e0057 */
[----:B------:R-:W-:Y:S01]  /*9110*/  BAR.SYNC.DEFER_BLOCKING 0x0 ;  /* 0x0000000000007b1d */ /* 0x000fe20000010000 */
        /* <DEDUP_REMOVED lines=14> */
[----:B------:R-:W-:Y:S01]  /*9200*/  IMAD.MOV.U32 R10, RZ, RZ, R71 ;  /* 0x000000ffff0a7224 */ /* 0x000fe200078e0047 */
[----:B------:R-:W-:Y:S02]  /*9210*/  LEA R18, R18, 0x18100, 0x1 ;  /* 0x0001810012127811 */ /* 0x000fe400078e08ff */
[----:B------:R-:W-:Y:S02]  /*9220*/  LEA R12, R12, 0x18100, 0x1 ;  /* 0x000181000c0c7811 */ /* 0x000fe400078e08ff */
[----:B------:R-:W-:Y:S01]  /*9230*/  PRMT R38, R10, 0x7610, R38 ;  /* 0x000076100a267816 */ /* 0x000fe20000000026 */
        /* <DEDUP_REMOVED lines=50> */
.L_x_2322:
[----:B------:R-:W-:Y:S05]  /*9560*/  BSYNC B0 ;  /* 0x0000000000007941 */ /* 0x000fea0003800000 */
.L_x_2321:
        /* <DEDUP_REMOVED lines=50> */
.L_x_2324:
[----:B------:R-:W-:Y:S05]  /*9890*/  BSYNC B0 ;  /* 0x0000000000007941 */ /* 0x000fea0003800000 */
.L_x_2323:
        /* <DEDUP_REMOVED lines=41> */
[----:B------:R-:W-:Y:S01]  /*9b30*/  FFMA.FTZ R91, R99, R91, -R10 ;  /* 0x0000005b635b7223 */ /* 0x000fe2000001080a */
[----:B------:R-:W-:Y:S01]  /*9b40*/  F2FP.BF16.PACK_AB R10, R77, R88 ;  /* 0x000000584d0a723e */ /* 0x000fe200000010ff */
[----:B------:R-:W-:-:S02]  /*9b50*/  FFMA.FTZ R8, R99, R8, R98 ;  /* 0x0000000863087223 */ /* 0x000fc40000010062 */
[C---:B------:R-:W-:Y:S01]  /*9b60*/  FFMA.FTZ R90, R97.reuse, R90, -R11 ;  /* 0x0000005a615a7223 */ /* 0x040fe2000001080b */
[----:B------:R-:W-:Y:S01]  /*9b70*/  F2FP.BF16.PACK_AB R11, R96, R9 ;  /* 0x00000009600b723e */ /* 0x000fe200000010ff */
[----:B------:R-:W-:Y:S01]  /*9b80*/  FFMA.FTZ R105, R97, R76, R105 ;  /* 0x0000004c61697223 */ /* 0x000fe20000010069 */
[----:B------:R-:W-:-:S04]  /*9b90*/  F2FP.BF16.PACK_AB R8, R8, R91 ;  /* 0x0000005b0808723e */ /* 0x000fc800000010ff */
[----:B------:R-:W-:-:S05]  /*9ba0*/  F2FP.BF16.PACK_AB R9, R105, R90 ;  /* 0x0000005a6909723e */ /* 0x000fca00000010ff */
[----:B------:R1:W-:Y:S02]  /*9bb0*/  STS.128 [R18+0x4000], R8 ;  /* 0x0040000812007388 */ /* 0x0003e40000000c00 */
.L_x_2326:
[----:B------:R-:W-:Y:S05]  /*9bc0*/  BSYNC B0 ;  /* 0x0000000000007941 */ /* 0x000fea0003800000 */
.L_x_2325:
        /* <DEDUP_REMOVED lines=39> */
[-C--:B------:R-:W-:Y:S02]  /*9e40*/  FMUL.FTZ R90, R90, R75.reuse ;  /* 0x0000004b5a5a7220 */ /* 0x080fe40000410000 */
[-C--:B------:R-:W-:Y:S02]  /*9e50*/  FMUL.FTZ R97, R97, R74.reuse ;  /* 0x0000004a61617220 */ /* 0x080fe40000410000 */
        /* <DEDUP_REMOVED lines=9> */
.L_x_2328:
[----:B------:R-:W-:Y:S05]  /*9ef0*/  BSYNC B0 ;  /* 0x0000000000007941 */ /* 0x000fea0003800000 */
.L_x_2327:
        /* <DEDUP_REMOVED lines=50> */
.L_x_2330:
[----:B------:R-:W-:Y:S05]  /*a220*/  BSYNC B0 ;  /* 0x0000000000007941 */ /* 0x000fea0003800000 */
.L_x_2329:
        /* <DEDUP_REMOVED lines=49> */
.L_x_2320:
[----:B------:R-:W-:Y:S05]  /*a540*/  BSYNC B1 ;  /* 0x0000000000017941 */ /* 0x000fea0003800000 */
.L_x_2319:
        /* <DEDUP_REMOVED lines=52> */
.L_x_2333:
[----:B------:R-:W-:Y:S05]  /*a890*/  BSYNC B0 ;  /* 0x0000000000007941 */ /* 0x000fea0003800000 */
.L_x_2332:
        /* <DEDUP_REMOVED lines=50> */
.L_x_2335:
[----:B------:R-:W-:Y:S05]  /*abc0*/  BSYNC B0 ;  /* 0x0000000000007941 */ /* 0x000fea0003800000 */
.L_x_2334:
        /* <DEDUP_REMOVED lines=50> */
.L_x_2337:
[----:B------:R-:W-:Y:S05]  /*aef0*/  BSYNC B0 ;  /* 0x0000000000007941 */ /* 0x000fea0003800000 */
.L_x_2336:
        /* <DEDUP_REMOVED lines=50> */
.L_x_2339:
[----:B------:R-:W-:Y:S05]  /*b220*/  BSYNC B0 ;  /* 0x0000000000007941 */ /* 0x000fea0003800000 */
.L_x_2338:
        /* <DEDUP_REMOVED lines=50> */
.L_x_2341:
[----:B------:R-:W-:Y:S05]  /*b550*/  BSYNC B0 ;  /* 0x0000000000007941 */ /* 0x000fea0003800000 */
.L_x_2340:
        /* <DEDUP_REMOVED lines=50> */
.L_x_2314:
[----:B------:R-:W-:Y:S01]  /*b880*/  ISETP.NE.AND P0, PT, R193, 0x1, PT ;  /* 0x00000001c100780c */ /* 0x000fe20003f05270 */
        /* <DEDUP_REMOVED lines=23> */
[----:B------:R-:W-:Y:S01]  /*ba00*/  IMAD R11, R10, c[0x0][0x294], R11 ;  /* 0x0000a5000a0b7a24 */ /* 0x000fe200078e020b */
[----:B------:R1:W2:Y:S02]  /*ba10*/  SHFL.IDX PT, R20, R14, RZ, 0x1c1f ;  /* 0x001c1fff0e147589 */ /* 0x0002a400000e0000 */
[----:B------:R-:W-:Y:S02]  /*ba20*/  IADD3 R19, R17, R19, RZ ;  /* 0x0000001311137210 */ /* 0x000fe40007ffe0ff */
[----:B------:R-:W-:-:S02]  /*ba30*/  MOV R17, R13 ;  /* 0x0000000d00117202 */ /* 0x000fc40000000f00 */
        /* <DEDUP_REMOVED lines=46> */
.L_x_2343:
[----:B--2---:R-:W-:Y:S05]  /*bd20*/  BSYNC B0 ;  /* 0x0000000000007941 */ /* 0x004fea0003800000 */
.L_x_2342:
        /* <DEDUP_REMOVED lines=102> */
.L_x_2345:
[----:B--2-4-:R-:W-:Y:S05]  /*c390*/  BSYNC B0 ;  /* 0x0000000000007941 */ /* 0x014fea0003800000 */
.L_x_2344:
        /* <DEDUP_REMOVED lines=168> */
.L_x_2349:
[----:B------:R-:W-:Y:S05]  /*ce20*/  BSYNC B0 ;  /* 0x0000000000007941 */ /* 0x000fea0003800000 */
.L_x_2348:
        /* <DEDUP_REMOVED lines=28> */
[--C-:B------:R-:W-:Y:S01]  /*cff0*/  SHF.R.U64 R57, R58, 0x10, R59.reuse ;  /* 0x000000103a397819 */ /* 0x100fe2000000123b */
        /* <DEDUP_REMOVED lines=93> */
.L_x_2351:
[----:B------:R-:W-:Y:S05]  /*d5d0*/  BSYNC B0 ;  /* 0x0000000000007941 */ /* 0x000fea0003800000 */
.L_x_2350:
        /* <DEDUP_REMOVED lines=121> */
.L_x_2347:
[----:B------:R-:W-:Y:S05]  /*dd70*/  BSYNC B1 ;  /* 0x0000000000017941 */ /* 0x000fea0003800000 */
.L_x_2346:
        /* <DEDUP_REMOVED lines=119> */
.L_x_2353:
[----:B------:R-:W-:Y:S05]  /*e4f0*/  BSYNC B0 ;  /* 0x0000000000007941 */ /* 0x000fea0003800000 */
.L_x_2352:
        /* <DEDUP_REMOVED lines=50> */
[----:B------:R-:W-:Y:S02]  /*e820*/  PRMT R90, R90, 0x5410, R39 ;  /* 0x000054105a5a7816 */ /* 0x000fe40000000027 */
[----:B------:R-:W-:Y:S02]  /*e830*/  LOP3.LUT R42, R87, 0xffff0000, RZ, 0xc0, !PT ;  /* 0xffff0000572a7812 */ /* 0x000fe400078ec0ff */
        /* <DEDUP_REMOVED lines=40> */
[----:B------:R-:W-:-:S02]  /*eac0*/  FFMA.FTZ R28, R13, R28, -R8 ;  /* 0x0000001c0d1c7223 */ /* 0x000fc40000010808 */
[----:B------:R-:W-:Y:S02]  /*ead0*/  IMAD.U32 R41, R90, 0x10000, RZ ;  /* 0x000100005a297824 */ /* 0x000fe400078e00ff */
[----:B------:R-:W-:Y:S02]  /*eae0*/  FFMA.FTZ R42, R13, R42, R34 ;  /* 0x0000002a0d2a7223 */ /* 0x000fe40000010022 */
[C---:B------:R-:W-:Y:S01]  /*eaf0*/  IMAD.U32 R30, R14.reuse, 0x10000, RZ ;  /* 0x000100000e1e7824 */ /* 0x040fe200078e00ff */
[----:B------:R-:W-:Y:S01]  /*eb00*/  LOP3.LUT R14, R14, 0xffff0000, RZ, 0xc0, !PT ;  /* 0xffff00000e0e7812 */ /* 0x000fe200078ec0ff */
[C---:B------:R-:W-:Y:S02]  /*eb10*/  FMUL.FTZ R13, R39.reuse, R12 ;  /* 0x0000000c270d7220 */ /* 0x040fe40000410000 */
[-C--:B------:R-:W-:Y:S02]  /*eb20*/  FMUL.FTZ R39, R39, R41.reuse ;  /* 0x0000002927277220 */ /* 0x080fe40000410000 */
[----:B------:R-:W-:Y:S01]  /*eb30*/  FFMA.FTZ R41, R30, R41, -R13 ;  /* 0x000000291e297223 */ /* 0x000fe2000001080d */
[----:B------:R-:W-:Y:S01]  /*eb40*/  LOP3.LUT R13, R90, 0xffff0000, RZ, 0xc0, !PT ;  /* 0xffff00005a0d7812 */ /* 0x000fe200078ec0ff */
[----:B------:R-:W-:-:S02]  /*eb50*/  FMUL.FTZ R8, R40, R78 ;  /* 0x0000004e28087220 */ /* 0x000fc40000410000 */
[----:B------:R-:W-:Y:S02]  /*eb60*/  FMUL.FTZ R40, R40, R86 ;  /* 0x0000005628287220 */ /* 0x000fe40000410000 */
[----:B------:R-:W-:Y:S02]  /*eb70*/  FFMA.FTZ R39, R30, R12, R39 ;  /* 0x0000000c1e277223 */ /* 0x000fe40000010027 */
[----:B------:R-:W-:Y:S02]  /*eb80*/  FFMA.FTZ R86, R31, R86, -R8 ;  /* 0x000000561f567223 */ /* 0x000fe40000010808 */
        /* <DEDUP_REMOVED lines=19> */
.L_x_2355:
[----:B------:R-:W-:Y:S05]  /*ecc0*/  BSYNC B0 ;  /* 0x0000000000007941 */ /* 0x000fea0003800000 */
.L_x_2354:
        /* <DEDUP_REMOVED lines=123> */
.L_x_2331:
[----:B------:R-:W-:Y:S05]  /*f480*/  BSYNC B2 ;  /* 0x0000000000027941 */ /* 0x000fea0003800000 */
.L_x_2313:
[----:B------:R-:W-:-:S04]  /*f490*/  DEPBAR.LE SB0, 0x2 ;  /* 0x000080800000791a */ /* 0x000fc80000000000 */
[----:B------:R-:W-:Y:S01]  /*f4a0*/  IMAD.SHL.U32 R56, R0, 0x2, RZ ;  /* 0x0000000200387824 */ /* 0x000fe200078e00ff */
[----:B------:R-:W-:Y:S01]  /*f4b0*/  BAR.SYNC.DEFER_BLOCKING 0x0 ;  /* 0x0000000000007b1d */ /* 0x000fe20000010000 */
[----:B------:R-:W-:Y:S01]  /*f4c0*/  IMAD.SHL.U32 R190, R5, 0x2, RZ ;  /* 0x0000000205be7824 */ /* 0x000fe200078e00ff */
[----:B-1----:R-:W-:Y:S01]  /*f4d0*/  @P2 IADD3 R9, R145, -0x2, RZ ;  /* 0xfffffffe91092810 */ /* 0x002fe20007ffe0ff */
[----:B------:R-:W-:Y:S01]  /*f4e0*/  IMAD.MOV.U32 R191, RZ, RZ, 0x20 ;  /* 0x00000020ffbf7424 */ /* 0x000fe200078e00ff */
[----:B------:R-:W-:Y:S01]  /*f4f0*/  LOP3.LUT P3, RZ, R135, 0x2, RZ, 0xc0, !PT ;  /* 0x0000000287ff7812 */ /* 0x000fe2000786c0ff */
[----:B------:R-:W-:Y:S01]  /*f500*/  IMAD.SHL.U32 R189, R2, 0x2, RZ ;  /* 0x0000000202bd7824 */ /* 0x000fe200078e00ff */
[----:B------:R-:W-:Y:S01]  /*f510*/  @P2 SHF.R.S32.HI R8, RZ, 0x1f, R9 ;  /* 0x0000001fff082819 */ /* 0x000fe20000011409 */
[----:B------:R-:W-:Y:S01]  /*f520*/  @P2 IMAD R26, R26, R9, RZ ;  /* 0x000000091a1a2224 */ /* 0x000fe200078e02ff */
[----:B------:R-:W-:Y:S01]  /*f530*/  LEA R192, R0, 0x18100, 0x1 ;  /* 0x0001810000c07811 */ /* 0x000fe200078e08ff */
[-C--:B--2---:R-:W-:Y:S01]  /*f540*/  @P2 IMAD.WIDE.U32 R10, R9, R27.reuse, R210 ;  /* 0x0000001b090a2225 */ /* 0x084fe200078e00d2 */
[----:B------:R-:W-:Y:S01]  /*f550*/  SEL R191, R191, 0xffffffe0, !P3 ;  /* 0xffffffe0bfbf7807 */ /* 0x000fe20005800000 */
[----:B------:R-:W-:Y:S01]  /*f560*/  ULDC UR4, c[0x0][0x324] ;  /* 0x0000c90000047ab9 */ /* 0x000fe20000000800 */
[----:B------:R-:W-:Y:S01]  /*f570*/  ISETP.GE.AND P3, PT, R195, 0x1, PT ;  /* 0x00000001c300780c */ /* 0x000fe20003f66270 */
[----:B------:R-:W-:Y:S01]  /*f580*/  @P2 IMAD R8, R8, R27, R26 ;  /* 0x0000001b08082224 */ /* 0x000fe200078e021a */
[----:B------:R-:W-:Y:S01]  /*f590*/  @P2 LEA R48, P0, R10, c[0x0][0x1f8], 0x1 ;  /* 0x00007e000a302a11 */ /* 0x000fe200078008ff */
[----:B------:R-:W-:Y:S01]  /*f5a0*/  IMAD.IADD R188, R192, 0x1, R189 ;  /* 0x00000001c0bc7824 */ /* 0x000fe200078e02bd */
[----:B------:R-:W-:Y:S01]  /*f5b0*/  ULOP3.LUT UR4, URZ, UR4, URZ, 0x33, !UPT ;  /* 0x000000043f047292 */ /* 0x000fe2000f8e333f */
[----:B------:R-:W-:-:S02]  /*f5c0*/  @P2 IMAD.IADD R8, R11, 0x1, R8 ;  /* 0x000000010b082824 */ /* 0x000fc400078e0208 */
[----:B------:R-:W-:Y:S02]  /*f5d0*/  IMAD.IADD R5, R190, 0x1, R191 ;  /* 0x00000001be057824 */ /* 0x000fe400078e02bf */
[----:B------:R-:W-:Y:S01]  /*f5e0*/  IMAD.MOV.U32 R134, RZ, RZ, 0x40 ;  /* 0x00000040ff867424 */ /* 0x000fe200078e00ff */
[----:B------:R-:W-:Y:S01]  /*f5f0*/  @P2 LEA.HI.X R49, R10, c[0x0][0x1fc], R8, 0x1, P0 ;  /* 0x00007f000a312a11 */ /* 0x000fe200000f0c08 */
[----:B------:R-:W-:Y:S01]  /*f600*/  IMAD R187, R3, 0x2, R192 ;  /* 0x0000000203bb7824 */ /* 0x000fe200078e02c0 */
[----:B------:R-:W-:Y:S01]  /*f610*/  LDSM.16.M88.4 R56, [R56+0x18100] ;  /* 0x018100003838783b */ /* 0x000fe20000000200 */
[----:B------:R-:W-:Y:S01]  /*f620*/  @P2 IADD3 R76, P0, R25, R48, RZ ;  /* 0x00000030194c2210 */ /* 0x000fe20007f1e0ff */
[----:B------:R-:W-:Y:S01]  /*f630*/  IMAD R186, R3, 0x2, R188 ;  /* 0x0000000203ba7824 */ /* 0x000fe200078e02bc */
[----:B------:R-:W-:Y:S01]  /*f640*/  SEL R134, R134, 0xffffffc0, !P1 ;  /* 0xffffffc086867807 */ /* 0x000fe20004800000 */
[----:B------:R-:W1:Y:S02]  /*f650*/  LDSM.16.M88.4 R28, [R190+0xc100] ;  /* 0x00c10000be1c783b */ /* 0x000e640000000200 */
[----:B------:R-:W-:-:S02]  /*f660*/  @P2 IMAD.X R77, R24, 0x1, R49, P0 ;  /* 0x00000001184d2824 */ /* 0x000fc400000e0631 */
[----:B------:R-:W2:Y:S01]  /*f670*/  LDSM.16.M88.4 R20, [R190+0xc900] ;  /* 0x00c90000be14783b */ /* 0x000ea20000000200 */
[----:B------:R-:W-:Y:S02]  /*f680*/  IMAD.IADD R2, R190, 0x1, R134 ;  /* 0x00000001be027824 */ /* 0x000fe400078e0286 */
[----:B------:R-:W-:Y:S01]  /*f690*/  IMAD.IADD R0, R134, 0x1, R5 ;  /* 0x0000000186007824 */ /* 0x000fe200078e0205 */
[----:B------:R-:W3:Y:S04]  /*f6a0*/  LDSM.16.M88.4 R64, [R190+0xd100] ;  /* 0x00d10000be40783b */ /* 0x000ee80000000200 */
[----:B------:R-:W4:Y:S04]  /*f6b0*/  LDSM.16.M88.4 R40, [R190+0xd900] ;  /* 0x00d90000be28783b */ /* 0x000f280000000200 */
[----:B------:R-:W-:Y:S04]  /*f6c0*/  LDSM.16.M88.4 R12, [R188] ;  /* 0x00000000bc0c783b */ /* 0x000fe80000000200 */
[----:B------:R-:W5:Y:S04]  /*f6d0*/  LDSM.16.M88.4 R8, [R5+0xc100] ;  /* 0x00c100000508783b */ /* 0x000f680000000200 */
[----:B------:R-:W3:Y:S04]  /*f6e0*/  LDSM.16.M88.4 R44, [R5+0xc900] ;  /* 0x00c90000052c783b */ /* 0x000ee80000000200 */
[----:B------:R-:W4:Y:S01]  /*f6f0*/  LDSM.16.M88.4 R36, [R5+0xd100] ;  /* 0x00d100000524783b */ /* 0x000f220000000200 */
[C---:B-1----:R-:W-:Y:S08]  /*f700*/  HMMA.16816.F32.BF16 R32, R56.reuse, R28, RZ ;  /* 0x0000001c3820723c */ /* 0x042ff000000418ff */
[C---:B------:R-:W-:Y:S08]  /*f710*/  HMMA.16816.F32.BF16 R28, R56.reuse, R30, RZ ;  /* 0x0000001e381c723c */ /* 0x040ff000000418ff */
[C---:B--2---:R-:W-:Y:S08]  /*f720*/  HMMA.16816.F32.BF16 R24, R56.reuse, R20, RZ ;  /* 0x000000143818723c */ /* 0x044ff000000418ff */
[C---:B---3--:R-:W-:Y:S08]  /*f730*/  HMMA.16816.F32.BF16 R16, R56.reuse, R64, RZ ;  /* 0x000000403810723c */ /* 0x048ff000000418ff */
[C---:B------:R-:W-:Y:S08]  /*f740*/  HMMA.16816.F32.BF16 R20, R56.reuse, R22, RZ ;  /* 0x000000163814723c */ /* 0x040ff000000418ff */
[C---:B------:R-:W-:Y:S08]  /*f750*/  HMMA.16816.F32.BF16 R64, R56.reuse, R66, RZ ;  /* 0x000000423840723c */ /* 0x040ff000000418ff */
[C---:B----4-:R-:W-:Y:S08]  /*f760*/  HMMA.16816.F32.BF16 R60, R56.reuse, R40, RZ ;  /* 0x00000028383c723c */ /* 0x050ff000000418ff */
[----:B------:R-:W-:Y:S01]  /*f770*/  HMMA.16816.F32.BF16 R56, R56, R42, RZ ;  /* 0x0000002a3838723c */ /* 0x000fe200000418ff */
[----:B------:R-:W1:Y:S04]  /*f780*/  LDSM.16.M88.4 R40, [R5+0xd900] ;  /* 0x00d900000528783b */ /* 0x000e680000000200 */
[----:B------:R-:W-:Y:S01]  /*f790*/  @!PT LDS RZ, [RZ] ;  /* 0x00000000fffff984 */ /* 0x000fe20000000800 */
[----:B------:R-:W-:Y:S01]  /*f7a0*/  @!PT LDS RZ, [RZ] ;  /* 0x00000000fffff984 */ /* 0x000fe20000000800 */
[----:B------:R-:W-:Y:S01]  /*f7b0*/  @!PT LDS RZ, [RZ] ;  /* 0x00000000fffff984 */ /* 0x000fe20000000800 */
[----:B------:R2:W-:Y:S03]  /*f7c0*/  @P2 LDGSTS.E.BYPASS.LTC128B.128 [R144+0x6100], [R48.64], !P5 ;  /* 0x0610000030902fae */ /* 0x0005e6000e901d46 */
[C---:B-----5:R-:W-:Y:S01]  /*f7d0*/  HMMA.16816.F32.BF16 R32, R12.reuse, R8, R32 ;  /* 0x000000080c20723c */ /* 0x060fe20000041820 */
[----:B------:R2:W-:Y:S04]  /*f7e0*/  @P2 LDGSTS.E.BYPASS.LTC128B.128 [R144+0x8100], [R48.64+0x80], !P4 ;  /* 0x0810008030902fae */ /* 0x0005e8000e101d46 */
[----:B------:R2:W-:Y:S03]  /*f7f0*/  @P2 LDGSTS.E.BYPASS.LTC128B.128 [R144+0xa100], [R48.64+0x100], !P6 ;  /* 0x0a10010030902fae */ /* 0x0005e6000f101d46 */
[C---:B------:R-:W-:Y:S01]  /*f800*/  HMMA.16816.F32.BF16 R28, R12.reuse, R10, R28 ;  /* 0x0000000a0c1c723c */ /* 0x040fe2000004181c */
[----:B------:R3:W-:Y:S04]  /*f810*/  @P2 LDGSTS.E.BYPASS.LTC128B.128 [R144+0x7100], [R76.64], !P5 ;  /* 0x071000004c902fae */ /* 0x0007e8000e901d46 */
[----:B------:R3:W-:Y:S03]  /*f820*/  @P2 LDGSTS.E.BYPASS.LTC128B.128 [R144+0x9100], [R76.64+0x80], !P4 ;  /* 0x091000804c902fae */ /* 0x0007e6000e101d46 */
[----:B------:R-:W-:Y:S01]  /*f830*/  HMMA.16816.F32.BF16 R24, R12, R44, R24 ;  /* 0x0000002c0c18723c */ /* 0x000fe20000041818 */
[----:B------:R3:W-:Y:S01]  /*f840*/  @P2 LDGSTS.E.BYPASS.LTC128B.128 [R144+0xb100], [R76.64+0x100], !P6 ;  /* 0x0b1001004c902fae */ /* 0x0007e2000f101d46 */
[----:B------:R-:W-:-:S03]  /*f850*/  ISETP.NE.AND P2, PT, R193, 0x1, PT ;  /* 0x00000001c100780c */ /* 0x000fc60003f45270 */
        /* <DEDUP_REMOVED lines=100> */
[C---:B-1----:R-:W-:Y:S08]  /*fea0*/  HMMA.16816.F32.BF16 R32, R72.reuse, R12, R32 ;  /* 0x0000000c4820723c */ /* 0x042ff00000041820 */
[C---:B------:R-:W-:Y:S01]  /*feb0*/  HMMA.16816.F32.BF16 R28, R72.reuse, R14, R28 ;  /* 0x0000000e481c723c */ /* 0x040fe2000004181c */
[----:B------:R-:W-:Y:S07]  /*fec0*/  LDSM.16.M88.4 R12, [R0+0x10100] ;  /* 0x01010000000c783b */ /* 0x000fee0000000200 */
[C---:B---3--:R-:W-:Y:S08]  /*fed0*/  HMMA.16816.F32.BF16 R24, R72.reuse, R8, R24 ;  /* 0x000000084818723c */ /* 0x048ff00000041818 */
[----:B------:R-:W-:Y:S01]  /*fee0*/  HMMA.16816.F32.BF16 R20, R72, R10, R20 ;  /* 0x0000000a4814723c */ /* 0x000fe20000041814 */
[----:B------:R-:W1:Y:S07]  /*fef0*/  LDSM.16.M88.4 R8, [R186+0x8000] ;  /* 0x00800000ba08783b */ /* 0x000e6e0000000200 */
[C---:B------:R-:W-:Y:S08]  /*ff00*/  HMMA.16816.F32.BF16 R60, R36.reuse, R40, R60 ;  /* 0x00000028243c723c */ /* 0x040ff0000004183c */
[C---:B------:R-:W-:Y:S01]  /*ff10*/  HMMA.16816.F32.BF16 R56, R36.reuse, R42, R56 ;  /* 0x0000002a2438723c */ /* 0x040fe20000041838 */
[----:B------:R-:W-:Y:S07]  /*ff20*/  LDSM.16.M88.4 R40, [R2+0x11100] ;  /* 0x011100000228783b */ /* 0x000fee0000000200 */
[C---:B------:R-:W-:Y:S08]  /*ff30*/  HMMA.16816.F32.BF16 R16, R36.reuse, R44, R16 ;  /* 0x0000002c2410723c */ /* 0x040ff00000041810 */
[----:B------:R-:W-:Y:S01]  /*ff40*/  HMMA.16816.F32.BF16 R64, R36, R46, R64 ;  /* 0x0000002e2440723c */ /* 0x000fe20000041840 */
[----:B------:R-:W3:Y:S04]  /*ff50*/  LDSM.16.M88.4 R44, [R2+0x10900] ;  /* 0x01090000022c783b */ /* 0x000ee80000000200 */
[----:B------:R4:W5:Y:S03]  /*ff60*/  LDSM.16.M88.4 R36, [R2+0x11900] ;  /* 0x011900000224783b */ /* 0x0009660000000200 */
[----:B--2---:R-:W-:Y:S08]  /*ff70*/  HMMA.16816.F32.BF16 R32, R52, R48, R32 ;  /* 0x000000303420723c */ /* 0x004ff00000041820 */
[C---:B------:R-:W-:Y:S08]  /*ff80*/  HMMA.16816.F32.BF16 R60, R72.reuse, R68, R60 ;  /* 0x00000044483c723c */ /* 0x040ff0000004183c */
[----:B------:R-:W-:Y:S01]  /*ff90*/  HMMA.16816.F32.BF16 R56, R72, R70, R56 ;  /* 0x000000464838723c */ /* 0x000fe20000041838 */
[----:B------:R-:W2:Y:S01]  /*ffa0*/  LDSM.16.M88.4 R68, [R0+0x10900] ;  /* 0x010900000044783b */ /* 0x000ea20000000200 */
[----:B----4-:R-:W-:-:S06]  /*ffb0*/  LOP3.LUT R2, R82, 0xffffffe0, RZ, 0xc0, !PT ;  /* 0xffffffe052027812 */ /* 0x010fcc00078ec0ff */
[----:B------:R-:W-:Y:S01]  /*ffc0*/  HMMA.16816.F32.BF16 R28, R52, R50, R28 ;  /* 0x00000032341c723c */ /* 0x000fe2000004181c */
[----:B------:R-:W-:-:S07]  /*ffd0*/  IMAD.IADD R2, R89, 0x1, -R2 ;  /* 0x0000000159027824 */ /* 0x000fce00078e0a02 */
[C---:B------:R-:W-:Y:S08]  /*ffe0*/  HMMA.16816.F32.BF16 R16, R72.reuse, R76, R16 ;  /* 0x0000004c4810723c */ /* 0x040ff00000041810 */
[----:B------:R-:W-:Y:S08]  /*fff0*/  HMMA.16816.F32.BF16 R64, R72, R78, R64 ;  /* 0x0000004e4840723c */ /* 0x000ff00000041840 */
[----:B-1----:R-:W-:Y:S07]  /*10000*/  HMMA.16816.F32.BF16 R32, R8, R12, R32 ;  /* 0x0000000c0820723c */ /* 0x002fee0000041820 */
[----:B------:R-:W-:Y:S01]  /*10010*/  LEA.HI R12, R80, R89, RZ, 0x2 ;  /* 0x00000059500c7211 */ /* 0x000fe200078f10ff */
[----:B---3--:R-:W-:Y:S01]  /*10020*/  HMMA.16816.F32.BF16 R24, R52, R44, R24 ;  /* 0x0000002c3418723c */ /* 0x008fe20000041818 */
[----:B------:R-:W-:-:S02]  /*10030*/  SHF.R.S32.HI R13, RZ, 0x1f, R2 ;  /* 0x0000001fff0d7819 */ /* 0x000fc40000011402 */
[----:B------:R-:W-:-:S04]  /*10040*/  LOP3.LUT R12, R12, 0xfffffffc, RZ, 0xc0, !PT ;  /* 0xfffffffc0c0c7812 */ /* 0x000fc800078ec0ff */
[----:B------:R-:W-:Y:S01]  /*10050*/  SHF.R.S32.HI R44, RZ, 0x1f, R83 ;  /* 0x0000001fff2c7819 */ /* 0x000fe20000011453 */
[----:B------:R-:W-:Y:S01]  /*10060*/  IMAD.IADD R89, R89, 0x1, -R12 ;  /* 0x0000000159597824 */ /* 0x000fe200078e0a0c */
[----:B-----5:R-:W-:Y:S01]  /*10070*/  HMMA.16816.F32.BF16 R60, R52, R36, R60 ;  /* 0x00000024343c723c */ /* 0x020fe2000004183c */
[----:B------:R-:W-:Y:S02]  /*10080*/  LEA.HI R12, R13, R2, RZ, 0x2 ;  /* 0x000000020d0c7211 */ /* 0x000fe400078f10ff */
[----:B------:R-:W-:Y:S02]  /*10090*/  LEA.HI R5, R44, R83, RZ, 0x3 ;  /* 0x000000532c057211 */ /* 0x000fe400078f18ff */
[----:B------:R-:W-:-:S03]  /*100a0*/  LOP3.LUT R213, R12, 0x7ffffffc, RZ, 0xc0, !PT ;  /* 0x7ffffffc0cd57812 */ /* 0x000fc600078ec0ff */
[----:B------:R-:W-:Y:S01]  /*100b0*/  HMMA.16816.F32.BF16 R56, R52, R38, R56 ;  /* 0x000000263438723c */ /* 0x000fe20000041838 */
[----:B------:R-:W1:Y:S01]  /*100c0*/  LDSM.16.M88.4 R36, [R0+0x11900] ;  /* 0x011900000024783b */ /* 0x000e620000000200 */
[----:B------:R-:W-:-:S04]  /*100d0*/  IMAD.IADD R213, R2, 0x1, -R213 ;  /* 0x0000000102d57824 */ /* 0x000fc800078e0ad5 */
[----:B------:R-:W-:Y:S02]  /*100e0*/  IMAD.SHL.U32 R213, R213, 0x2, RZ ;  /* 0x00000002d5d57824 */ /* 0x000fe400078e00ff */
[----:B------:R-:W-:Y:S03]  /*100f0*/  HMMA.16816.F32.BF16 R28, R8, R14, R28 ;  /* 0x0000000e081c723c */ /* 0x000fe6000004181c */
[----:B------:R-:W-:-:S04]  /*10100*/  IADD3 R2, -R213, R194, -R81 ;  /* 0x000000c2d5027210 */ /* 0x000fc80007ffe951 */
[----:B------:R-:W-:Y:S01]  /*10110*/  LOP3.LUT R14, R5, 0xffffff8, RZ, 0xc0, !PT ;  /* 0x0ffffff8050e7812 */ /* 0x000fe200078ec0ff */
[----:B------:R-:W-:Y:S01]  /*10120*/  HMMA.16816.F32.BF16 R16, R52, R40, R16 ;  /* 0x000000283410723c */ /* 0x000fe20000041810 */
[----:B------:R-:W-:-:S03]  /*10130*/  LEA.HI R5, R89, R89, RZ, 0x1 ;  /* 0x0000005959057211 */ /* 0x000fc600078f08ff */
[----:B------:R-:W-:Y:S01]  /*10140*/  IMAD.IADD R83, R83, 0x1, -R14 ;  /* 0x0000000153537824 */ /* 0x000fe200078e0a0e */
[----:B------:R-:W-:-:S03]  /*10150*/  LOP3.LUT R212, R5, 0x1ffffffe, RZ, 0xc0, !PT ;  /* 0x1ffffffe05d47812 */ /* 0x000fc600078ec0ff */
[----:B------:R-:W-:Y:S01]  /*10160*/  HMMA.16816.F32.BF16 R64, R52, R42, R64 ;  /* 0x0000002a3440723c */ /* 0x000fe20000041840 */
[----:B------:R3:W4:Y:S01]  /*10170*/  LDSM.16.M88.4 R40, [R0+0x11100] ;  /* 0x011100000028783b */ /* 0x0007220000000200 */
[----:B------:R-:W-:-:S06]  /*10180*/  IMAD.IADD R212, R89, 0x1, -R212 ;  /* 0x0000000159d47824 */ /* 0x000fcc00078e0ad4 */
[----:B------:R-:W-:Y:S08]  /*10190*/  HMMA.16816.F32.BF16 R20, R52, R46, R20 ;  /* 0x0000002e3414723c */ /* 0x000ff00000041814 */
[----:B--2---:R-:W-:Y:S01]  /*101a0*/  HMMA.16816.F32.BF16 R24, R8, R68, R24 ;  /* 0x000000440818723c */ /* 0x004fe20000041818 */
[----:B---3--:R-:W-:-:S07]  /*101b0*/  LEA.HI.SX32 R0, R12, R133, 0x1e ;  /* 0x000000850c007211 */ /* 0x008fce00078ff2ff */
[----:B-1----:R-:W-:Y:S01]  /*101c0*/  HMMA.16816.F32.BF16 R60, R8, R36, R60 ;  /* 0x00000024083c723c */ /* 0x002fe2000004183c */
[----:B------:R-:W-:-:S06]  /*101d0*/  IMAD R83, R83, 0x10, R0 ;  /* 0x0000001053537824 */ /* 0x000fcc00078e0200 */
[----:B------:R-:W-:Y:S01]  /*101e0*/  IADD3 R36, R194, 0x1, -R81 ;  /* 0x00000001c2247810 */ /* 0x000fe20007ffe851 */
[----:B------:R-:W-:Y:S01]  /*101f0*/  IMAD R212, R212, 0x8, R83 ;  /* 0x00000008d4d47824 */ /* 0x000fe200078e0253 */
[----:B------:R-:W-:Y:S02]  /*10200*/  HMMA.16816.F32.BF16 R56, R8, R38, R56 ;  /* 0x000000260838723c */ /* 0x000fe40000041838 */
[----:B------:R-:W-:Y:S01]  /*10210*/  IADD3 R36, -R199, R36, -R213 ;  /* 0x00000024c7247210 */ /* 0x000fe20007ffe9d5 */
[----:B------:R-:W-:-:S04]  /*10220*/  @P2 IMAD.HI.U32 R5, R212, c[0x0][0x2c8], RZ ;  /* 0x0000b200d4052a27 */ /* 0x000fc800078e00ff */
[----:B------:R-:W-:Y:S01]  /*10230*/  IMAD.MOV.U32 R0, RZ, RZ, R212 ;  /* 0x000000ffff007224 */ /* 0x000fe200078e00d4 */
[----:B------:R-:W-:Y:S01]  /*10240*/  @P2 SHF.R.U32.HI R0, RZ, c[0x0][0x2cc], R5 ;  /* 0x0000b300ff002a19 */ /* 0x000fe20000011605 */
[C---:B------:R-:W-:Y:S01]  /*10250*/  HMMA.16816.F32.BF16 R20, R8.reuse, R70, R20 ;  /* 0x000000460814723c */ /* 0x040fe20000041814 */
[C---:B------:R-:W-:Y:S02]  /*10260*/  IADD3 R38, R36.reuse, c[0x0][0x328], RZ ;  /* 0x0000ca0024267a10 */ /* 0x040fe40007ffe0ff */
[----:B------:R-:W-:Y:S01]  /*10270*/  IADD3 R36, R36, UR4, RZ ;  /* 0x0000000424247c10 */ /* 0x000fe2000fffe0ff */
[----:B------:R-:W1:Y:S04]  /*10280*/  SHFL.IDX PT, R5, R0, RZ, 0x1c1f ;  /* 0x001c1fff00057589 */ /* 0x000e6800000e0000 */
[C---:B----4-:R-:W-:Y:S08]  /*10290*/  HMMA.16816.F32.BF16 R16, R8.reuse, R40, R16 ;  /* 0x000000280810723c */ /* 0x050ff00000041810 */
[----:B------:R-:W-:Y:S07]  /*102a0*/  HMMA.16816.F32.BF16 R64, R8, R42, R64 ;  /* 0x0000002a0840723c */ /* 0x000fee0000041840 */
[----:B-1----:R-:W-:-:S02]  /*102b0*/  IMAD.IADD R11, R38, 0x1, R5 ;  /* 0x00000001260b7824 */ /* 0x002fc400078e0205 */
        /* <DEDUP_REMOVED lines=14> */
.L_x_2358:
[----:B------:R-:W-:-:S04]  /*103a0*/  MOV R5, c[0x0][0x32c] ;  /* 0x0000cb0000057a02 */ /* 0x000fc80000000f00 */
[----:B------:R-:W-:-:S13]  /*103b0*/  ISETP.NE.AND P0, PT, R5, 0x1, PT ;  /* 0x000000010500780c */ /* 0x000fda0003f05270 */
[----:B------:R-:W-:-:S05]  /*103c0*/  @P0 IMAD.HI.U32 R5, R8, c[0x0][0x330], RZ ;  /* 0x0000cc0008050a27 */ /* 0x000fca00078e00ff */
[----:B------:R-:W-:Y:S02]  /*103d0*/  @P0 SHF.R.U32.HI R8, RZ, c[0x0][0x334], R5 ;  /* 0x0000cd00ff080a19 */ /* 0x000fe40000011605 */
.L_x_2359:
[----:B------:R-:W-:Y:S05]  /*103e0*/  BSYNC B0 ;  /* 0x0000000000007941 */ /* 0x000fea0003800000 */
.L_x_2357:
[----:B------:R-:W-:-:S04]  /*103f0*/  IMAD R10, R8, c[0x0][0x32c], -R81 ;  /* 0x0000cb00080a7a24 */ /* 0x000fc800078e0a51 */
[----:B------:R-:W-:-:S05]  /*10400*/  IMAD.IADD R10, R10, 0x1, -R213 ;  /* 0x000000010a0a7824 */ /* 0x000fca00078e0ad5 */
[----:B------:R-:W-:Y:S02]  /*10410*/  IADD3 R8, R10, c[0x0][0x32c], RZ ;  /* 0x0000cb000a087a10 */ /* 0x000fe40007ffe0ff */
[----:B------:R-:W-:Y:S02]  /*10420*/  IMNMX R9, R9, R10, !PT ;  /* 0x0000000a09097217 */ /* 0x000fe40007800200 */
[----:B------:R-:W-:Y:S02]  /*10430*/  IMNMX R11, R11, R8, PT ;  /* 0x000000080b0b7217 */ /* 0x000fe40003800200 */
.L_x_2356:
[----:B------:R-:W-:Y:S01]  /*10440*/  ISETP.GT.AND P1, PT, R145, RZ, PT ;  /* 0x000000ff9100720c */ /* 0x000fe20003f24270 */
[----:B------:R-:W1:Y:S03]  /*10450*/  SHFL.IDX PT, R5, R0, 0x1, 0x1c1f ;  /* 0x003c1f0000057f89 */ /* 0x000e6600000e0000 */
[----:B------:R-:W-:-:S04]  /*10460*/  ISETP.GT.AND P0, PT, R9, RZ, P1 ;  /* 0x000000ff0900720c */ /* 0x000fc80000f04270 */
[----:B------:R-:W-:-:S04]  /*10470*/  ISETP.LT.OR P0, PT, R11, 0x1, P0 ;  /* 0x000000010b00780c */ /* 0x000fc80000701670 */
[----:B------:R-:W-:Y:S02]  /*10480*/  FSEL R32, R32, -INF , !P0 ;  /* 0xff80000020207808 */ /* 0x000fe40004000000 */
[----:B------:R-:W-:-:S04]  /*10490*/  ISETP.GT.AND P0, PT, R9, 0x1, P1 ;  /* 0x000000010900780c */ /* 0x000fc80000f04270 */
[----:B------:R-:W-:-:S04]  /*104a0*/  ISETP.LT.OR P0, PT, R11, 0x2, P0 ;  /* 0x000000020b00780c */ /* 0x000fc80000701670 */
[----:B------:R-:W-:Y:S02]  /*104b0*/  FSEL R14, R33, -INF , !P0 ;  /* 0xff800000210e7808 */ /* 0x000fe40004000000 */
[----:B------:R-:W-:Y:S01]  /*104c0*/  ISETP.GT.AND P0, PT, R9, 0x8, P1 ;  /* 0x000000080900780c */ /* 0x000fe20000f04270 */
[----:B-1----:R-:W-:-:S03]  /*104d0*/  IMAD.IADD R36, R36, 0x1, R5 ;  /* 0x0000000124247824 */ /* 0x002fc600078e0205 */
        /* <DEDUP_REMOVED lines=39> */
[----:B------:R-:W-:-:S03]  /*10750*/  IMAD.IADD R9, R38, 0x1, R5 ;  /* 0x0000000126097824 */ /* 0x000fc600078e0205 */
[----:B------:R-:W-:Y:S02]  /*10760*/  ISETP.LT.OR P0, PT, R11, 0x3a, P0 ;  /* 0x0000003a0b00780c */ /* 0x000fe40000701670 */
[----:B------:R-:W-:Y:S02]  /*10770*/  IMNMX R2, R9, R2, PT ;  /* 0x0000000209027217 */ /* 0x000fe40003800200 */
        /* <DEDUP_REMOVED lines=13> */
.L_x_2362:
[----:B------:R-:W-:-:S04]  /*10850*/  MOV R0, c[0x0][0x32c] ;  /* 0x0000cb0000007a02 */ /* 0x000fc80000000f00 */
[----:B------:R-:W-:-:S13]  /*10860*/  ISETP.NE.AND P0, PT, R0, 0x1, PT ;  /* 0x000000010000780c */ /* 0x000fda0003f05270 */
[----:B------:R-:W-:-:S05]  /*10870*/  @P0 IMAD.HI.U32 R0, R16, c[0x0][0x330], RZ ;  /* 0x0000cc0010000a27 */ /* 0x000fca00078e00ff */
[----:B------:R-:W-:Y:S02]  /*10880*/  @P0 SHF.R.U32.HI R16, RZ, c[0x0][0x334], R0 ;  /* 0x0000cd00ff100a19 */ /* 0x000fe40000011600 */
.L_x_2363:
[----:B------:R-:W-:Y:S05]  /*10890*/  BSYNC B0 ;  /* 0x0000000000007941 */ /* 0x000fea0003800000 */
.L_x_2361:
[----:B------:R-:W-:-:S04]  /*108a0*/  IMAD R16, R16, c[0x0][0x32c], -R81 ;  /* 0x0000cb0010107a24 */ /* 0x000fc800078e0a51 */
[----:B------:R-:W-:-:S05]  /*108b0*/  IMAD.IADD R9, R16, 0x1, -R213 ;  /* 0x0000000110097824 */ /* 0x000fca00078e0ad5 */
[----:B------:R-:W-:Y:S02]  /*108c0*/  IADD3 R5, R9, c[0x0][0x32c], RZ ;  /* 0x0000cb0009057a10 */ /* 0x000fe40007ffe0ff */
[----:B------:R-:W-:Y:S02]  /*108d0*/  IMNMX R36, R36, R9, !PT ;  /* 0x0000000924247217 */ /* 0x000fe40007800200 */
[----:B------:R-:W-:Y:S02]  /*108e0*/  IMNMX R2, R2, R5, PT ;  /* 0x0000000502027217 */ /* 0x000fe40003800200 */
.L_x_2360:
        /* <DEDUP_REMOVED lines=74> */
[----:B------:R-:W-:Y:S02]  /*10d90*/  FMNMX.FTZ R7, R32, R14, !PT ;  /* 0x0000000e20077209 */ /* 0x000fe40007810000 */
[----:B------:R-:W-:Y:S01]  /*10da0*/  @P0 LEA R148, P1, R16, c[0x0][0x1c8], 0x1 ;  /* 0x0000720010940a11 */ /* 0x000fe200078208ff */
[----:B------:R-:W-:Y:S01]  /*10db0*/  @P0 IMAD.IADD R0, R17, 0x1, R0 ;  /* 0x0000000111000824 */ /* 0x000fe200078e0200 */
[----:B------:R-:W-:Y:S02]  /*10dc0*/  FMNMX.FTZ R7, R28, R7, !PT ;  /* 0x000000071c077209 */ /* 0x000fe40007810000 */
[----:B------:R-:W-:Y:S02]  /*10dd0*/  FMNMX.FTZ R6, R34, R35, !PT ;  /* 0x0000002322067209 */ /* 0x000fe40007810000 */
[----:B------:R-:W-:Y:S02]  /*10de0*/  FMNMX.FTZ R7, R12, R7, !PT ;  /* 0x000000070c077209 */ /* 0x000fe40007810000 */
[----:B------:R-:W-:-:S02]  /*10df0*/  @P0 LEA.HI.X R149, R16, c[0x0][0x1cc], R0, 0x1, P1 ;  /* 0x0000730010950a11 */ /* 0x000fc400008f0c00 */
[----:B------:R-:W-:Y:S01]  /*10e00*/  FMNMX.FTZ R7, R24, R7, !PT ;  /* 0x0000000718077209 */ /* 0x000fe20007810000 */
[----:B------:R-:W-:Y:S01]  /*10e10*/  LDSM.16.MT88.4 R16, [R184+0x2900] ;  /* 0x00290000b810783b */ /* 0x000fe20000004200 */
        /* <DEDUP_REMOVED lines=23> */
[----:B------:R-:W-:Y:S01]  /*10f90*/  @P0 LEA R146, P1, R203, R148, 0x1 ;  /* 0x00000094cb920211 */ /* 0x000fe200078208ff */
[----:B------:R-:W1:Y:S01]  /*10fa0*/  SHFL.BFLY PT, R7, R0, 0x2, 0x1f ;  /* 0x0c401f0000077f89 */ /* 0x000e6200000e0000 */
[----:B------:R-:W-:Y:S02]  /*10fb0*/  FMNMX.FTZ R6, R141, R6, !PT ;  /* 0x000000068d067209 */ /* 0x000fe40007810000 */
[----:B------:R-:W-:Y:S02]  /*10fc0*/  @P0 LEA.HI.X R147, R203, R149, R202, 0x1, P1 ;  /* 0x00000095cb930211 */ /* 0x000fe400008f0cca */
[----:B------:R-:W-:Y:S02]  /*10fd0*/  FMNMX.FTZ R6, R171, R6, !PT ;  /* 0x00000006ab067209 */ /* 0x000fe40007810000 */
[----:B-1----:R-:W-:-:S05]  /*10fe0*/  FMNMX.FTZ R7, R0, R7, !PT ;  /* 0x0000000700077209 */ /* 0x002fca0007810000 */
[----:B------:R-:W1:Y:S02]  /*10ff0*/  SHFL.BFLY PT, R2, R7, 0x1, 0x1f ;  /* 0x0c201f0007027f89 */ /* 0x000e6400000e0000 */
[----:B-1----:R-:W-:Y:S02]  /*11000*/  FMNMX.FTZ R2, R7, R2, !PT ;  /* 0x0000000207027209 */ /* 0x002fe40007810000 */
[----:B------:R-:W1:Y:S02]  /*11010*/  SHFL.BFLY PT, R7, R6, 0x2, 0x1f ;  /* 0x0c401f0006077f89 */ /* 0x000e6400000e0000 */
        /* <DEDUP_REMOVED lines=11> */
[----:B------:R-:W-:-:S02]  /*110d0*/  FFMA.FTZ R159, R24, c[0x0][0x2d0], -R179 ;  /* 0x0000b400189f7a23 */ /* 0x000fc400000108b3 */
[--C-:B------:R-:W-:Y:S01]  /*110e0*/  FFMA.FTZ R153, R20, c[0x0][0x2d0], -R179.reuse ;  /* 0x0000b40014997a23 */ /* 0x100fe200000108b3 */
[----:B------:R-:W1:Y:S01]  /*110f0*/  MUFU.EX2 R160, R160 ;  /* 0x000000a000a07308 */ /* 0x000e620000000800 */
[----:B------:R-:W2:Y:S01]  /*11100*/  SHFL.BFLY PT, R0, R7, 0x1, 0x1f ;  /* 0x0c201f0007007f89 */ /* 0x000ea200000e0000 */
[--C-:B------:R-:W-:Y:S02]  /*11110*/  FFMA.FTZ R169, R176, c[0x0][0x2d0], -R179.reuse ;  /* 0x0000b400b0a97a23 */ /* 0x100fe400000108b3 */
[--C-:B------:R-:W-:Y:S01]  /*11120*/  FFMA.FTZ R167, R174, c[0x0][0x2d0], -R179.reuse ;  /* 0x0000b400aea77a23 */ /* 0x100fe200000108b3 */
[----:B------:R-:W-:Y:S01]  /*11130*/  LDSM.16.MT88.4 R20, [R185+0x900] ;  /* 0x00090000b914783b */ /* 0x000fe20000004200 */
[--C-:B------:R-:W-:Y:S02]  /*11140*/  FFMA.FTZ R166, R166, c[0x0][0x2d0], -R179.reuse ;  /* 0x0000b400a6a67a23 */ /* 0x100fe400000108b3 */
[----:B------:R-:W-:Y:S01]  /*11150*/  MUFU.EX2 R158, R158 ;  /* 0x0000009e009e7308 */ /* 0x000fe20000000800 */
[----:B------:R-:W-:-:S02]  /*11160*/  FFMA.FTZ R168, R168, c[0x0][0x2d0], -R179 ;  /* 0x0000b400a8a87a23 */ /* 0x000fc400000108b3 */
[--C-:B------:R-:W-:Y:S02]  /*11170*/  FFMA.FTZ R180, R180, c[0x0][0x2d0], -R179.reuse ;  /* 0x0000b400b4b47a23 */ /* 0x100fe400000108b3 */
[----:B------:R-:W-:-:S03]  /*11180*/  FFMA.FTZ R217, R140, c[0x0][0x2d0], -R179 ;  /* 0x0000b4008cd97a23 */ /* 0x000fc600000108b3 */
[----:B------:R-:W3:Y:S01]  /*11190*/  MUFU.EX2 R155, R155 ;  /* 0x0000009b009b7308 */ /* 0x000ee20000000800 */
[----:B-1----:R-:W-:Y:S01]  /*111a0*/  F2FP.BF16.PACK_AB R96, R160, R161 ;  /* 0x000000a1a060723e */ /* 0x002fe200000010ff */
[----:B------:R-:W-:-:S06]  /*111b0*/  FADD.FTZ R161, R161, R160 ;  /* 0x000000a0a1a17221 */ /* 0x000fcc0000010000 */
[----:B------:R-:W-:Y:S01]  /*111c0*/  MUFU.EX2 R159, R159 ;  /* 0x0000009f009f7308 */ /* 0x000fe20000000800 */
[----:B--2---:R-:W-:-:S04]  /*111d0*/  FMNMX.FTZ R0, R7, R0, !PT ;  /* 0x0000000007007209 */ /* 0x004fc80007810000 */
[C---:B------:R-:W-:Y:S01]  /*111e0*/  FSETP.NEU.FTZ.AND P1, PT, R0.reuse, -INF , PT ;  /* 0xff8000000000780b */ /* 0x040fe20003f3d000 */
[----:B------:R-:W-:Y:S01]  /*111f0*/  FMUL.FTZ R170, R0, c[0x0][0x2d0] ;  /* 0x0000b40000aa7a20 */ /* 0x000fe20000410000 */
[C---:B---3--:R-:W-:Y:S01]  /*11200*/  F2FP.BF16.PACK_AB R98, R155.reuse, R158 ;  /* 0x0000009e9b62723e */ /* 0x048fe200000010ff */
[----:B------:R-:W-:Y:S01]  /*11210*/  MUFU.EX2 R154, R154 ;  /* 0x0000009a009a7308 */ /* 0x000fe20000000800 */
[----:B------:R-:W-:Y:S02]  /*11220*/  FADD.FTZ R158, R158, R161 ;  /* 0x000000a19e9e7221 */ /* 0x000fe40000010000 */
[----:B------:R-:W-:Y:S02]  /*11230*/  FSEL R170, R170, RZ, P1 ;  /* 0x000000ffaaaa7208 */ /* 0x000fe40000800000 */
[----:B------:R-:W-:-:S03]  /*11240*/  FADD.FTZ R158, R155, R158 ;  /* 0x0000009e9b9e7221 */ /* 0x000fc60000010000 */
[--C-:B------:R-:W-:Y:S01]  /*11250*/  FFMA.FTZ R163, R34, c[0x0][0x2d0], -R170.reuse ;  /* 0x0000b40022a37a23 */ /* 0x100fe200000108aa */
        /* <DEDUP_REMOVED lines=9> */
[--C-:B------:R-:W-:Y:S01]  /*112f0*/  FFMA.FTZ R151, R27, c[0x0][0x2d0], -R170.reuse ;  /* 0x0000b4001b977a23 */ /* 0x100fe200000108aa */
[----:B------:R-:W-:Y:S01]  /*11300*/  LDSM.16.MT88.4 R12, [R165+0x2900] ;  /* 0x00290000a50c783b */ /* 0x000fe20000004200 */
[--C-:B------:R-:W-:Y:S02]  /*11310*/  FFMA.FTZ R173, R173, c[0x0][0x2d0], -R170.reuse ;  /* 0x0000b400adad7a23 */ /* 0x100fe400000108aa */
[--C-:B------:R-:W-:Y:S01]  /*11320*/  FFMA.FTZ R174, R183, c[0x0][0x2d0], -R170.reuse ;  /* 0x0000b400b7ae7a23 */ /* 0x100fe200000108aa */
[----:B------:R-:W3:Y:S01]  /*11330*/  MUFU.EX2 R162, R162 ;  /* 0x000000a200a27308 */ /* 0x000ee20000000800 */
[----:B------:R-:W-:Y:S01]  /*11340*/  LDSM.16.MT88.4 R28, [R165+0x900] ;  /* 0x00090000a51c783b */ /* 0x000fe20000004200 */
[--C-:B------:R-:W-:Y:S02]  /*11350*/  FFMA.FTZ R175, R175, c[0x0][0x2d0], -R170.reuse ;  /* 0x0000b400afaf7a23 */ /* 0x100fe400000108aa */
[----:B------:R-:W-:Y:S01]  /*11360*/  FFMA.FTZ R176, R181, c[0x0][0x2d0], -R170 ;  /* 0x0000b400b5b07a23 */ /* 0x000fe200000108aa */
[----:B------:R-:W-:Y:S01]  /*11370*/  LDSM.16.MT88.4 R24, [R172+0x2900] ;  /* 0x00290000ac18783b */ /* 0x000fe20000004200 */
[----:B------:R-:W-:-:S02]  /*11380*/  FFMA.FTZ R181, R178, c[0x0][0x2d0], -R179 ;  /* 0x0000b400b2b57a23 */ /* 0x000fc400000108b3 */
[----:B------:R-:W-:Y:S01]  /*11390*/  MUFU.EX2 R164, R164 ;  /* 0x000000a400a47308 */ /* 0x000fe20000000800 */
[----:B------:R-:W-:Y:S02]  /*113a0*/  FFMA.FTZ R178, R142, c[0x0][0x2d0], -R179 ;  /* 0x0000b4008eb27a23 */ /* 0x000fe400000108b3 */
[--C-:B------:R-:W-:Y:S02]  /*113b0*/  FFMA.FTZ R177, R177, c[0x0][0x2d0], -R170.reuse ;  /* 0x0000b400b1b17a23 */ /* 0x100fe400000108aa */
[--C-:B------:R-:W-:Y:S02]  /*113c0*/  FFMA.FTZ R182, R143, c[0x0][0x2d0], -R170.reuse ;  /* 0x0000b4008fb67a23 */ /* 0x100fe400000108aa */
[--C-:B-1----:R-:W-:Y:S01]  /*113d0*/  FFMA.FTZ R3, R9, c[0x0][0x2d0], -R170.reuse ;  /* 0x0000b40009037a23 */ /* 0x102fe200000108aa */
[----:B------:R-:W1:Y:S01]  /*113e0*/  MUFU.EX2 R157, R157 ;  /* 0x0000009d009d7308 */ /* 0x000e620000000800 */
[----:B------:R-:W4:Y:S01]  /*113f0*/  LDSM.16.MT88.4 R8, [R185+0x2900] ;  /* 0x00290000b908783b */ /* 0x000f220000004200 */
[----:B---3--:R-:W-:Y:S01]  /*11400*/  F2FP.BF16.PACK_AB R97, R162, R163 ;  /* 0x000000a3a261723e */ /* 0x008fe200000010ff */
[----:B------:R-:W-:-:S02]  /*11410*/  FFMA.FTZ R179, R141, c[0x0][0x2d0], -R170 ;  /* 0x0000b4008db37a23 */ /* 0x000fc400000108aa */
[----:B------:R-:W-:Y:S01]  /*11420*/  FFMA.FTZ R218, R171, c[0x0][0x2d0], -R170 ;  /* 0x0000b400abda7a23 */ /* 0x000fe200000108aa */
[----:B------:R-:W-:Y:S01]  /*11430*/  LDSM.16.MT88.4 R140, [R172+0x3900] ;  /* 0x00390000ac8c783b */ /* 0x000fe20000004200 */
[----:B------:R-:W-:Y:S01]  /*11440*/  FADD.FTZ R163, R163, R162 ;  /* 0x000000a2a3a37221 */ /* 0x000fe20000010000 */
[----:B------:R-:W-:Y:S01]  /*11450*/  MUFU.EX2 R150, R150 ;  /* 0x0000009600967308 */ /* 0x000fe20000000800 */
[----:B-1----:R-:W-:-:S07]  /*11460*/  F2FP.BF16.PACK_AB R99, R157, R164 ;  /* 0x000000a49d63723e */ /* 0x002fce00000010ff */
[----:B------:R-:W-:Y:S01]  /*11470*/  MUFU.EX2 R156, R156 ;  /* 0x0000009c009c7308 */ /* 0x000fe20000000800 */
[----:B------:R-:W-:-:S04]  /*11480*/  FADD.FTZ R164, R164, R163 ;  /* 0x000000a3a4a47221 */ /* 0x000fc80000010000 */
[----:B------:R-:W-:Y:S01]  /*11490*/  FADD.FTZ R157, R157, R164 ;  /* 0x000000a49d9d7221 */ /* 0x000fe20000010000 */
[C---:B------:R-:W-:Y:S02]  /*114a0*/  HMMA.16816.F32.BF16 R36, R96.reuse, R40, RZ ;  /* 0x000000286024723c */ /* 0x040fe400000418ff */
[----:B------:R-:W1:Y:S06]  /*114b0*/  MUFU.EX2 R151, R151 ;  /* 0x0000009700977308 */ /* 0x000e6c0000000800 */
        /* <DEDUP_REMOVED lines=92> */
[----:B-----5:R-:W-:Y:S01]  /*11a80*/  F2FP.BF16.PACK_AB R4, R169, R166 ;  /* 0x000000a6a904723e */ /* 0x020fe200000010ff */
        /* <DEDUP_REMOVED lines=108> */
.L_x_2365:
[----:B------:R-:W-:-:S13]  /*12150*/  ISETP.NE.AND P0, PT, R3, 0x1, PT ;  /* 0x000000010300780c */ /* 0x000fda0003f05270 */
[----:B------:R-:W-:-:S05]  /*12160*/  @P0 IMAD.HI.U32 R5, R6, c[0x0][0x330], RZ ;  /* 0x0000cc0006050a27 */ /* 0x000fca00078e00ff */
[----:B------:R-:W-:-:S05]  /*12170*/  @P0 SHF.R.U32.HI R6, RZ, c[0x0][0x334], R5 ;  /* 0x0000cd00ff060a19 */ /* 0x000fca0000011605 */
.L_x_2366:
[----:B------:R-:W-:-:S05]  /*12180*/  IMAD R3, R6, R3, c[0x0][0x32c] ;  /* 0x0000cb0006037624 */ /* 0x000fca00078e0203 */
[----:B------:R-:W-:-:S04]  /*12190*/  IMNMX R4, R4, R3, PT ;  /* 0x0000000304047217 */ /* 0x000fc80003800200 */
.L_x_2364:
        /* <DEDUP_REMOVED lines=10> */
[C---:B------:R-:W-:Y:S01]  /*12240*/  IADD3 RZ, P0, R206.reuse, 0x40, RZ ;  /* 0x00000040ceff7810 */ /* 0x040fe20007f1e0ff */
[----:B------:R-:W-:Y:S01]  /*12250*/  IMAD.MOV.U32 R3, RZ, RZ, R0 ;  /* 0x000000ffff037224 */ /* 0x000fe200078e0000 */
[----:B------:R-:W-:Y:S01]  /*12260*/  LOP3.LUT P1, RZ, R135, 0x2, RZ, 0xc0, !PT ;  /* 0x0000000287ff7812 */ /* 0x000fe2000782c0ff */
[----:B------:R-:W-:Y:S01]  /*12270*/  IMAD.MOV.U32 R132, RZ, RZ, R2 ;  /* 0x000000ffff847224 */ /* 0x000fe200078e0002 */
[----:B------:R-:W-:Y:S01]  /*12280*/  IADD3 RZ, P2, R206, 0x80, RZ ;  /* 0x00000080ceff7810 */ /* 0x000fe20007f5e0ff */
[--C-:B------:R-:W-:Y:S01]  /*12290*/  IMAD.X R229, RZ, RZ, R211.reuse, P0 ;  /* 0x000000ffffe57224 */ /* 0x100fe200000e06d3 */
[----:B------:R-:W-:Y:S01]  /*122a0*/  SEL R191, R191, 0xffffffe0, !P1 ;  /* 0xffffffe0bfbf7807 */ /* 0x000fe20004800000 */
[----:B------:R-:W-:Y:S01]  /*122b0*/  IMAD.MOV.U32 R216, RZ, RZ, RZ ;  /* 0x000000ffffd87224 */ /* 0x000fe200078e00ff */
[C---:B------:R-:W-:Y:S01]  /*122c0*/  IADD3 RZ, P1, R208.reuse, 0x40, RZ ;  /* 0x00000040d0ff7810 */ /* 0x040fe20007f3e0ff */
[----:B------:R-:W-:Y:S01]  /*122d0*/  IMAD.X R228, RZ, RZ, R211, P2 ;  /* 0x000000ffffe47224 */ /* 0x000fe200010e06d3 */
[----:B------:R-:W-:Y:S01]  /*122e0*/  IADD3 RZ, P0, R208, 0x80, RZ ;  /* 0x00000080d0ff7810 */ /* 0x000fe20007f1e0ff */
[----:B------:R-:W-:Y:S01]  /*122f0*/  @P3 IMAD.HI.U32 R225, R212, c[0x0][0x2c8], RZ ;  /* 0x0000b200d4e13a27 */ /* 0x000fe200078e00ff */
[C---:B------:R-:W-:Y:S01]  /*12300*/  IADD3 R224, R206.reuse, 0x40, RZ ;  /* 0x00000040cee07810 */ /* 0x040fe20007ffe0ff */
[----:B------:R-:W-:Y:S01]  /*12310*/  ULDC UR8, c[0x0][0x324] ;  /* 0x0000c90000087ab9 */ /* 0x000fe20000000800 */
[----:B------:R-:W-:Y:S01]  /*12320*/  IADD3 R223, R206, 0x80, RZ ;  /* 0x00000080cedf7810 */ /* 0x000fe20007ffe0ff */
[----:B------:R-:W-:Y:S01]  /*12330*/  IMAD.X R227, RZ, RZ, R215, P1 ;  /* 0x000000ffffe37224 */ /* 0x000fe200008e06d7 */
[----:B------:R-:W-:Y:S01]  /*12340*/  @P3 SHF.R.U32.HI R225, RZ, c[0x0][0x2cc], R225 ;  /* 0x0000b300ffe13a19 */ /* 0x000fe200000116e1 */
[----:B------:R-:W-:Y:S01]  /*12350*/  IMAD.X R226, RZ, RZ, R215, P0 ;  /* 0x000000ffffe27224 */ /* 0x000fe200000e06d7 */
[C---:B------:R-:W-:Y:S01]  /*12360*/  IADD3 R222, R208.reuse, 0x80, RZ ;  /* 0x00000080d0de7810 */ /* 0x040fe20007ffe0ff */
[----:B------:R-:W-:Y:S01]  /*12370*/  ULOP3.LUT UR8, URZ, UR8, URZ, 0x33, !UPT ;  /* 0x000000083f087292 */ /* 0x000fe2000f8e333f */
[----:B------:R-:W-:Y:S01]  /*12380*/  IADD3 R220, R208, 0x40, RZ ;  /* 0x00000040d0dc7810 */ /* 0x000fe20007ffe0ff */
[----:B------:R-:W-:-:S02]  /*12390*/  UMOV UR5, 0x1 ;  /* 0x0000000100057882 */ /* 0x000fc40000000000 */
.L_x_2376:
[----:B------:R-:W-:Y:S04]  /*123a0*/  DEPBAR.LE SB0, 0x2 ;  /* 0x000080800000791a */ /* 0x000fe80000000000 */
[----:B------:R-:W-:Y:S01]  /*123b0*/  BAR.SYNC.DEFER_BLOCKING 0x0 ;  /* 0x0000000000007b1d */ /* 0x000fe20000010000 */
[----:B------:R-:W-:Y:S01]  /*123c0*/  UIMAD UR4, UR5, 0x6000, URZ ;  /* 0x00006000050478a4 */ /* 0x000fe2000f8e023f */
[----:B------:R-:W-:Y:S02]  /*123d0*/  ISETP.GE.AND P0, PT, R198, R221, PT ;  /* 0x000000ddc600720c */ /* 0x000fe40003f06270 */
[----:B------:R-:W-:Y:S02]  /*123e0*/  ISETP.NE.AND P2, PT, R193, 0x1, PT ;  /* 0x00000001c100780c */ /* 0x000fe40003f45270 */
[----:B------:R-:W-:Y:S02]  /*123f0*/  ISETP.GE.AND P3, PT, R195, 0x1, PT ;  /* 0x00000001c300780c */ /* 0x000fe40003f66270 */
[----:B------:R-:W-:Y:S05]  /*12400*/  IADD3 R135, R190, UR4, RZ ;  /* 0x00000004be877c10 */ /* 0x000fea000fffe0ff */
[----:B------:R-:W-:Y:S02]  /*12410*/  IMAD.IADD R133, R191, 0x1, R135 ;  /* 0x00000001bf857824 */ /* 0x000fe400078e0287 */
[----:B------:R-:W-:Y:S01]  /*12420*/  @!P0 IADD3 R28, R221, -0x1, RZ ;  /* 0xffffffffdd1c8810 */ /* 0x000fe20007ffe0ff */
[----:B------:R-:W-:Y:S02]  /*12430*/  @!P0 IMAD R179, R216, 0x6000, R204 ;  /* 0x00006000d8b38824 */ /* 0x000fe400078e02cc */
        /* <DEDUP_REMOVED lines=8> */
[----:B------:R-:W-:Y:S02]  /*124c0*/  @!P0 IMAD.IADD R33, R29, 0x1, R33 ;  /* 0x000000011d218824 */ /* 0x000fe400078e0221 */
[C---:B------:R-:W-:Y:S01]  /*124d0*/  @!P0 IMAD.SHL.U32 R29, R28.reuse, 0x40, RZ ;  /* 0x000000401c1d8824 */ /* 0x040fe200078e00ff */
[----:B------:R-:W3:Y:S02]  /*124e0*/  LDSM.16.M88.4 R148, [R190+UR4+0xd100] ;  /* 0x00d10004be94783b */ /* 0x000ee40008000200 */
[----:B------:R-:W-:Y:S02]  /*124f0*/  @!P0 SHF.L.U64.HI R33, R28, 0x6, R33 ;  /* 0x000000061c218819 */ /* 0x000fe40000010221 */
[----:B------:R-:W-:Y:S01]  /*12500*/  @!P0 IADD3 R31, P1, R29, R206, RZ ;  /* 0x000000ce1d1f8210 */ /* 0x000fe20007f3e0ff */
[----:B------:R-:W4:Y:S04]  /*12510*/  LDSM.16.M88.4 R152, [R190+UR4+0xd900] ;  /* 0x00d90004be98783b */ /* 0x000f280008000200 */
[----:B------:R-:W-:Y:S01]  /*12520*/  @!P0 IMAD.X R0, R33, 0x1, R211, P1 ;  /* 0x0000000121008824 */ /* 0x000fe200008e06d3 */
[C---:B------:R-:W-:Y:S01]  /*12530*/  @!P0 LEA R172, P1, R31.reuse, c[0x0][0x1f8], 0x1 ;  /* 0x00007e001fac8a11 */ /* 0x040fe200078208ff */
[----:B------:R-:W-:Y:S03]  /*12540*/  LDSM.16.M88.4 R156, [R133+0xd100] ;  /* 0x00d10000859c783b */ /* 0x000fe60000000200 */
[----:B------:R-:W-:Y:S02]  /*12550*/  @!P0 LEA.HI.X R173, R31, c[0x0][0x1fc], R0, 0x1, P1 ;  /* 0x00007f001fad8a11 */ /* 0x000fe400008f0c00 */
[----:B------:R-:W-:Y:S01]  /*12560*/  @!P0 IADD3 R0, P1, R29, R224, RZ ;  /* 0x000000e01d008210 */ /* 0x000fe20007f3e0ff */
[----:B------:R-:W-:Y:S04]  /*12570*/  LDSM.16.M88.4 R160, [R133+0xd900] ;  /* 0x00d9000085a0783b */ /* 0x000fe80000000200 */
[----:B------:R-:W-:Y:S01]  /*12580*/  @!P0 IMAD.X R31, R33, 0x1, R229, P1 ;  /* 0x00000001211f8824 */ /* 0x000fe200008e06e5 */
[C---:B------:R-:W-:Y:S04]  /*12590*/  @!P0 LEA R174, P1, R0.reuse, c[0x0][0x1f8], 0x1 ;  /* 0x00007e0000ae8a11 */ /* 0x040fe800078208ff */
[----:B------:R-:W-:Y:S02]  /*125a0*/  @!P0 LEA.HI.X R175, R0, c[0x0][0x1fc], R31, 0x1, P1 ;  /* 0x00007f0000af8a11 */ /* 0x000fe400008f0c1f */
[----:B------:R-:W-:Y:S01]  /*125b0*/  @!P0 IADD3 R0, P1, R29, R223, RZ ;  /* 0x000000df1d008210 */ /* 0x000fe20007f3e0ff */
[C---:B-1----:R-:W-:Y:S04]  /*125c0*/  HMMA.16816.F32.BF16 R4, R136.reuse, R140, RZ ;  /* 0x0000008c8804723c */ /* 0x042fe800000418ff */
[--C-:B------:R-:W-:Y:S01]  /*125d0*/  @!P0 IMAD.X R31, R33, 0x1, R228.reuse, P1 ;  /* 0x00000001211f8824 */ /* 0x100fe200008e06e4 */
        /* <DEDUP_REMOVED lines=10> */
[----:B------:R-:W-:Y:S01]  /*12680*/  @!P0 IMAD.X R31, R33, 0x1, R211, P1 ;  /* 0x00000001211f8824 */ /* 0x000fe200008e06d3 */
[C---:B------:R-:W-:Y:S03]  /*12690*/  @!P0 LEA R180, P1, R0.reuse, c[0x0][0x1f8], 0x1 ;  /* 0x00007e0000b48a11 */ /* 0x040fe600078208ff */
[C---:B---3--:R-:W-:Y:S01]  /*126a0*/  HMMA.16816.F32.BF16 R20, R136.reuse, R148, RZ ;  /* 0x000000948814723c */ /* 0x048fe200000418ff */
[----:B------:R-:W-:Y:S03]  /*126b0*/  @!P0 LEA.HI.X R181, R0, c[0x0][0x1fc], R31, 0x1, P1 ;  /* 0x00007f0000b58a11 */ /* 0x000fe600008f0c1f */
[----:B------:R-:W-:Y:S04]  /*126c0*/  @!P0 IADD3 R0, P1, R29, R224, RZ ;  /* 0x000000e01d008210 */ /* 0x000fe80007f3e0ff */
[C---:B------:R-:W-:Y:S01]  /*126d0*/  HMMA.16816.F32.BF16 R24, R136.reuse, R150, RZ ;  /* 0x000000968818723c */ /* 0x040fe200000418ff */
[----:B------:R-:W-:Y:S01]  /*126e0*/  @!P0 IMAD.X R31, R33, 0x1, R229, P1 ;  /* 0x00000001211f8824 */ /* 0x000fe200008e06e5 */
[----:B------:R-:W2:Y:S02]  /*126f0*/  LDSM.16.M88.4 R148, [R133+0xc900] ;  /* 0x00c900008594783b */ /* 0x000ea40000000200 */
[C---:B------:R-:W-:Y:S03]  /*12700*/  @!P0 LEA R182, P1, R0.reuse, c[0x0][0x1f8], 0x1 ;  /* 0x00007e0000b68a11 */ /* 0x040fe600078208ff */
[----:B------:R-:W-:Y:S01]  /*12710*/  @!PT LDS RZ, [RZ] ;  /* 0x00000000fffff984 */ /* 0x000fe20000000800 */
[----:B------:R-:W-:Y:S01]  /*12720*/  @!PT LDS RZ, [RZ] ;  /* 0x00000000fffff984 */ /* 0x000fe20000000800 */
[----:B------:R-:W-:Y:S01]  /*12730*/  @!PT LDS RZ, [RZ] ;  /* 0x00000000fffff984 */ /* 0x000fe20000000800 */
[----:B------:R3:W-:Y:S01]  /*12740*/  @!P0 LDGSTS.E.BYPASS.LTC128B.128 [R179], [R172.64], !P5 ;  /* 0x00000000acb38fae */ /* 0x0007e2000e901d46 */
[----:B------:R-:W-:Y:S04]  /*12750*/  @!P0 LEA.HI.X R183, R0, c[0x0][0x1fc], R31, 0x1, P1 ;  /* 0x00007f0000b78a11 */ /* 0x000fe800008f0c1f */
[----:B------:R-:W-:Y:S01]  /*12760*/  @!P0 IADD3 R0, P1, R29, R223, RZ ;  /* 0x000000df1d008210 */ /* 0x000fe20007f3e0ff */
[----:B------:R3:W-:Y:S01]  /*12770*/  @!P0 LDGSTS.E.BYPASS.LTC128B.128 [R179+0x2000], [R174.64], !P4 ;  /* 0x02000000aeb38fae */ /* 0x0007e2000e101d46 */
[C---:B----4-:R-:W-:Y:S03]  /*12780*/  HMMA.16816.F32.BF16 R28, R136.reuse, R152, RZ ;  /* 0x00000098881c723c */ /* 0x050fe600000418ff */
[----:B------:R-:W-:Y:S01]  /*12790*/  @!P0 IMAD.X R33, R33, 0x1, R228, P1 ;  /* 0x0000000121218824 */ /* 0x000fe200008e06e4 */
[C---:B------:R-:W-:Y:S01]  /*127a0*/  @!P0 LEA R232, P1, R0.reuse, c[0x0][0x1f8], 0x1 ;  /* 0x00007e0000e88a11 */ /* 0x040fe200078208ff */
[----:B------:R4:W-:Y:S03]  /*127b0*/  @!P0 LDGSTS.E.BYPASS.LTC128B.128 [R179+0x4000], [R176.64], !P6 ;  /* 0x04000000b0b38fae */ /* 0x0009e6000f101d46 */
[----:B------:R-:W-:Y:S01]  /*127c0*/  @!P0 LEA.HI.X R233, R0, c[0x0][0x1fc], R33, 0x1, P1 ;  /* 0x00007f0000e98a11 */ /* 0x000fe200008f0c21 */
[----:B------:R-:W-:Y:S01]  /*127d0*/  IMAD.IADD R0, R134, 0x1, R135 ;  /* 0x0000000186007824 */ /* 0x000fe200078e0287 */
[----:B------:R-:W-:Y:S01]  /*127e0*/  HMMA.16816.F32.BF16 R32, R136, R154, RZ ;  /* 0x0000009a8820723c */ /* 0x000fe200000418ff */
[----:B------:R4:W-:Y:S01]  /*127f0*/  @!P0 LDGSTS.E.BYPASS.LTC128B.128 [R179+0x1000], [R180.64], !P5 ;  /* 0x01000000b4b38fae */ /* 0x0009e2000e901d46 */
[----:B------:R-:W-:Y:S04]  /*12800*/  IADD3 R135, R191, R135, R134 ;  /* 0x00000087bf877210 */ /* 0x000fe80007ffe086 */
[----:B------:R4:W-:Y:S02]  /*12810*/  @!P0 LDGSTS.E.BYPASS.LTC128B.128 [R179+0x3000], [R182.64], !P4 ;  /* 0x03000000b6b38fae */ /* 0x0009e4000e101d46 */
[C---:B-1----:R-:W-:Y:S03]  /*12820*/  HMMA.16816.F32.BF16 R4, R140.reuse, R144, R4 ;  /* 0x000000908c04723c */ /* 0x042fe60000041804 */
[----:B------:R4:W-:Y:S02]  /*12830*/  @!P0 LDGSTS.E.BYPASS.LTC128B.128 [R179+0x5000], [R232.64], !P6 ;  /* 0x05000000e8b38fae */ /* 0x0009e4000f101d46 */
[C---:B------:R-:W-:Y:S02]  /*12840*/  ISETP.GE.AND P0, PT, R216.reuse, 0x1, PT ;  /* 0x00000001d800780c */ /* 0x040fe40003f06270 */
[----:B------:R-:W-:Y:S01]  /*12850*/  IADD3 R216, R216, 0x1, RZ ;  /* 0x00000001d8d87810 */ /* 0x000fe20007ffe0ff */
[C---:B------:R-:W-:Y:S01]  /*12860*/  HMMA.16816.F32.BF16 R8, R140.reuse, R146, R8 ;  /* 0x000000928c08723c */ /* 0x040fe20000041808 */
[----:B------:R-:W-:Y:S03]  /*12870*/  LDSM.16.M88.4 R136, [R187] ;  /* 0x00000000bb88783b */ /* 0x000fe60000000200 */
[----:B------:R-:W-:Y:S02]  /*12880*/  SEL R216, R216, RZ, !P0 ;  /* 0x000000ffd8d87207 */ /* 0x000fe40004000000 */
[----:B------:R-:W1:Y:S02]  /*12890*/  LDSM.16.M88.4 R152, [R0+0xc100] ;  /* 0x00c100000098783b */ /* 0x000e640000000200 */
[C---:B--2---:R-:W-:Y:S03]  /*128a0*/  HMMA.16816.F32.BF16 R12, R140.reuse, R148, R12 ;  /* 0x000000948c0c723c */ /* 0x044fe6000004180c */
[----:B------:R-:W2:Y:S05]  /*128b0*/  LDSM.16.M88.4 R164, [R0+0xc900] ;  /* 0x00c9000000a4783b */ /* 0x000eaa0000000200 */
[C---:B------:R-:W-:Y:S01]  /*128c0*/  HMMA.16816.F32.BF16 R16, R140.reuse, R150, R16 ;  /* 0x000000968c10723c */ /* 0x040fe20000041810 */
[----:B------:R-:W5:Y:S05]  /*128d0*/  LDSM.16.M88.4 R168, [R0+0xd100] ;  /* 0x00d1000000a8783b */ /* 0x000f6a0000000200 */
[----:B---3--:R-:W3:Y:S02]  /*128e0*/  LDSM.16.M88.4 R172, [R0+0xd900] ;  /* 0x00d9000000ac783b */ /* 0x008ee40000000200 */
[C---:B------:R-:W-:Y:S03]  /*128f0*/  HMMA.16816.F32.BF16 R20, R140.reuse, R156, R20 ;  /* 0x0000009c8c14723c */ /* 0x040fe60000041814 */
[----:B------:R-:W-:Y:S05]  /*12900*/  LDSM.16.M88.4 R144, [R186] ;  /* 0x00000000ba90783b */ /* 0x000fea0000000200 */
[C---:B------:R-:W-:Y:S01]  /*12910*/  HMMA.16816.F32.BF16 R24, R140.reuse, R158, R24 ;  /* 0x0000009e8c18723c */ /* 0x040fe20000041818 */
[----:B------:R-:W3:Y:S05]  /*12920*/  LDSM.16.M88.4 R148, [R2+0xc100] ;  /* 0x00c100000294783b */ /* 0x000eea0000000200 */
[----:B------:R-:W3:Y:S02]  /*12930*/  LDSM.16.M88.4 R156, [R2+0xc900] ;  /* 0x00c90000029c783b */ /* 0x000ee40000000200 */
[C---:B------:R-:W-:Y:S03]  /*12940*/  HMMA.16816.F32.BF16 R28, R140.reuse, R160, R28 ;  /* 0x000000a08c1c723c */ /* 0x040fe6000004181c */
[----:B----4-:R-:W4:Y:S05]  /*12950*/  LDSM.16.M88.4 R176, [R2+0xd100] ;  /* 0x00d1000002b0783b */ /* 0x010f2a0000000200 */
[----:B------:R-:W-:Y:S01]  /*12960*/  HMMA.16816.F32.BF16 R32, R140, R162, R32 ;  /* 0x000000a28c20723c */ /* 0x000fe20000041820 */
[----:B------:R-:W3:Y:S05]  /*12970*/  LDSM.16.M88.4 R180, [R2+0xd900] ;  /* 0x00d9000002b4783b */ /* 0x000eea0000000200 */
[----:B------:R-:W-:Y:S02]  /*12980*/  LDSM.16.M88.4 R140, [R192+0x4000] ;  /* 0x00400000c08c783b */ /* 0x000fe40000000200 */
[C---:B-1----:R-:W-:Y:S03]  /*12990*/  HMMA.16816.F32.BF16 R4, R136.reuse, R152, R4 ;  /* 0x000000988804723c */ /* 0x042fe60000041804 */
[----:B------:R-:W-:Y:S05]  /*129a0*/  LDSM.16.M88.4 R160, [R190+UR4+0xe900] ;  /* 0x00e90004bea0783b */ /* 0x000fea0008000200 */
[C---:B------:R-:W-:Y:S01]  /*129b0*/  HMMA.16816.F32.BF16 R8, R136.reuse, R154, R8 ;  /* 0x0000009a8808723c */ /* 0x040fe20000041808 */
[----:B------:R-:W1:Y:S05]  /*129c0*/  LDSM.16.M88.4 R152, [R190+UR4+0xe100] ;  /* 0x00e10004be98783b */ /* 0x000e6a0008000200 */
[----:B------:R-:W0:Y:S02]  /*129d0*/  LDGDEPBAR ;  /* 0x00000000000079af */ /* 0x000e240000000000 */
[C---:B--2---:R-:W-:Y:S08]  /*129e0*/  HMMA.16816.F32.BF16 R12, R136.reuse, R164, R12 ;  /* 0x000000a4880c723c */ /* 0x044ff0000004180c */
[C---:B------:R-:W-:Y:S01]  /*129f0*/  HMMA.16816.F32.BF16 R16, R136.reuse, R166, R16 ;  /* 0x000000a68810723c */ /* 0x040fe20000041810 */
[----:B------:R-:W2:Y:S07]  /*12a00*/  LDSM.16.M88.4 R164, [R190+UR4+0xf100] ;  /* 0x00f10004bea4783b */ /* 0x000eae0008000200 */
[C---:B-----5:R-:W-:Y:S08]  /*12a10*/  HMMA.16816.F32.BF16 R20, R136.reuse, R168, R20 ;  /* 0x000000a88814723c */ /* 0x060ff00000041814 */
[C---:B------:R-:W-:Y:S01]  /*12a20*/  HMMA.16816.F32.BF16 R24, R136.reuse, R170, R24 ;  /* 0x000000aa8818723c */ /* 0x040fe20000041818 */
[----:B------:R-:W5:Y:S07]  /*12a30*/  LDSM.16.M88.4 R168, [R190+UR4+0xf900] ;  /* 0x00f90004bea8783b */ /* 0x000f6e0008000200 */
[C---:B---3--:R-:W-:Y:S08]  /*12a40*/  HMMA.16816.F32.BF16 R28, R136.reuse, R172, R28 ;  /* 0x000000ac881c723c */ /* 0x048ff0000004181c */
        /* <DEDUP_REMOVED lines=8> */
[----:B------:R-:W2:Y:S07]  /*12ad0*/  LDSM.16.M88.4 R156, [R133+0xe900] ;  /* 0x00e90000859c783b */ /* 0x000eae0000000200 */
[C---:B----4-:R-:W-:Y:S08]  /*12ae0*/  HMMA.16816.F32.BF16 R20, R144.reuse, R176, R20 ;  /* 0x000000b09014723c */ /* 0x050ff00000041814 */
[C---:B------:R-:W-:Y:S01]  /*12af0*/  HMMA.16816.F32.BF16 R24, R144.reuse, R178, R24 ;  /* 0x000000b29018723c */ /* 0x040fe20000041818 */
[----:B------:R-:W4:Y:S07]  /*12b00*/  LDSM.16.M88.4 R176, [R133+0xf900] ;  /* 0x00f9000085b0783b */ /* 0x000f2e0000000200 */
[C---:B------:R-:W-:Y:S08]  /*12b10*/  HMMA.16816.F32.BF16 R28, R144.reuse, R180, R28 ;  /* 0x000000b4901c723c */ /* 0x040ff0000004181c */
[----:B------:R-:W-:Y:S01]  /*12b20*/  HMMA.16816.F32.BF16 R32, R144, R182, R32 ;  /* 0x000000b69020723c */ /* 0x000fe20000041820 */
[----:B------:R-:W-:Y:S05]  /*12b30*/  LDSM.16.M88.4 R144, [R187+0x4000] ;  /* 0x00400000bb90783b */ /* 0x000fea0000000200 */
[----:B------:R-:W-:Y:S02]  /*12b40*/  LDSM.16.M88.4 R180, [R0+0xf900] ;  /* 0x00f9000000b4783b */ /* 0x000fe40000000200 */
        /* <DEDUP_REMOVED lines=9> */
[C---:B-----5:R-:W-:Y:S08]  /*12be0*/  HMMA.16816.F32.BF16 R28, R140.reuse, R168, R28 ;  /* 0x000000a88c1c723c */ /* 0x060ff0000004181c */
[----:B------:R-:W-:Y:S01]  /*12bf0*/  HMMA.16816.F32.BF16 R32, R140, R170, R32 ;  /* 0x000000aa8c20723c */ /* 0x000fe20000041820 */
[----:B------:R-:W-:Y:S05]  /*12c00*/  LDSM.16.M88.4 R140, [R186+0x4000] ;  /* 0x00400000ba8c783b */ /* 0x000fea0000000200 */
        /* <DEDUP_REMOVED lines=9> */
[----:B------:R-:W2:Y:S07]  /*12ca0*/  LDSM.16.M88.4 R172, [R135+0xf900] ;  /* 0x00f9000087ac783b */ /* 0x000eae0000000200 */
[C---:B----4-:R-:W-:Y:S08]  /*12cb0*/  HMMA.16816.F32.BF16 R28, R136.reuse, R176, R28 ;  /* 0x000000b0881c723c */ /* 0x050ff0000004181c */
[----:B------:R-:W-:Y:S01]  /*12cc0*/  HMMA.16816.F32.BF16 R32, R136, R178, R32 ;  /* 0x000000b28820723c */ /* 0x000fe20000041820 */
[----:B------:R-:W-:Y:S05]  /*12cd0*/  LDSM.16.M88.4 R136, [R192+0x8000] ;  /* 0x00800000c088783b */ /* 0x000fea0000000200 */
[----:B------:R-:W-:Y:S02]  /*12ce0*/  LDSM.16.M88.4 R176, [R190+UR4+0x11900] ;  /* 0x01190004beb0783b */ /* 0x000fe40008000200 */
[C---:B-1----:R-:W-:Y:S08]  /*12cf0*/  HMMA.16816.F32.BF16 R4, R144.reuse, R152, R4 ;  /* 0x000000989004723c */ /* 0x042ff00000041804 */
[C---:B------:R-:W-:Y:S01]  /*12d00*/  HMMA.16816.F32.BF16 R8, R144.reuse, R154, R8 ;  /* 0x0000009a9008723c */ /* 0x040fe20000041808 */
[----:B------:R-:W1:Y:S07]  /*12d10*/  LDSM.16.M88.4 R152, [R190+UR4+0x10100] ;  /* 0x01010004be98783b */ /* 0x000e6e0008000200 */
[C---:B------:R-:W-:Y:S08]  /*12d20*/  HMMA.16816.F32.BF16 R12, R144.reuse, R160, R12 ;  /* 0x000000a0900c723c */ /* 0x040ff0000004180c */
[C---:B------:R-:W-:Y:S01]  /*12d30*/  HMMA.16816.F32.BF16 R16, R144.reuse, R162, R16 ;  /* 0x000000a29010723c */ /* 0x040fe20000041810 */
[----:B------:R-:W4:Y:S07]  /*12d40*/  LDSM.16.M88.4 R160, [R190+UR4+0x10900] ;  /* 0x01090004bea0783b */ /* 0x000f2e0008000200 */
[C---:B--2---:R-:W-:Y:S08]  /*12d50*/  HMMA.16816.F32.BF16 R20, R144.reuse, R164, R20 ;  /* 0x000000a49014723c */ /* 0x044ff00000041814 */
[C---:B------:R-:W-:Y:S01]  /*12d60*/  HMMA.16816.F32.BF16 R24, R144.reuse, R166, R24 ;  /* 0x000000a69018723c */ /* 0x040fe20000041818 */
[----:B------:R-:W2:Y:S07]  /*12d70*/  LDSM.16.M88.4 R164, [R190+UR4+0x11100] ;  /* 0x01110004bea4783b */ /* 0x000eae0008000200 */
[C---:B------:R-:W-:Y:S08]  /*12d80*/  HMMA.16816.F32.BF16 R28, R144.reuse, R180, R28 ;  /* 0x000000b4901c723c */ /* 0x040ff0000004181c */
[----:B------:R-:W-:Y:S01]  /*12d90*/  HMMA.16816.F32.BF16 R32, R144, R182, R32 ;  /* 0x000000b69020723c */ /* 0x000fe20000041820 */
[----:B------:R-:W-:Y:S05]  /*12da0*/  LDSM.16.M88.4 R144, [R188+0x8000] ;  /* 0x00800000bc90783b */ /* 0x000fea0000000200 */
[----:B------:R-:W-:Y:S02]  /*12db0*/  LDSM.16.M88.4 R180, [R133+0x11900] ;  /* 0x0119000085b4783b */ /* 0x000fe40000000200 */
[C---:B---3--:R-:W-:Y:S08]  /*12dc0*/  HMMA.16816.F32.BF16 R4, R140.reuse, R148, R4 ;  /* 0x000000948c04723c */ /* 0x048ff00000041804 */
[C---:B------:R-:W-:Y:S01]  /*12dd0*/  HMMA.16816.F32.BF16 R8, R140.reuse, R150, R8 ;  /* 0x000000968c08723c */ /* 0x040fe20000041808 */
[----:B------:R-:W3:Y:S07]  /*12de0*/  LDSM.16.M88.4 R148, [R133+0x10100] ;  /* 0x010100008594783b */ /* 0x000eee0000000200 */
[C---:B-----5:R-:W-:Y:S08]  /*12df0*/  HMMA.16816.F32.BF16 R12, R140.reuse, R156, R12 ;  /* 0x0000009c8c0c723c */ /* 0x060ff0000004180c */
[C---:B------:R-:W-:Y:S01]  /*12e00*/  HMMA.16816.F32.BF16 R16, R140.reuse, R158, R16 ;  /* 0x0000009e8c10723c */ /* 0x040fe20000041810 */
[----:B------:R-:W5:Y:S07]  /*12e10*/  LDSM.16.M88.4 R156, [R133+0x10900] ;  /* 0x01090000859c783b */ /* 0x000f6e0000000200 */
[C---:B------:R-:W-:Y:S08]  /*12e20*/  HMMA.16816.F32.BF16 R20, R140.reuse, R168, R20 ;  /* 0x000000a88c14723c */ /* 0x040ff00000041814 */
[C---:B------:R-:W-:Y:S01]  /*12e30*/  HMMA.16816.F32.BF16 R24, R140.reuse, R170, R24 ;  /* 0x000000aa8c18723c */ /* 0x040fe20000041818 */
[----:B------:R-:W2:Y:S07]  /*12e40*/  LDSM.16.M88.4 R168, [R133+0x11100] ;  /* 0x0111000085a8783b */ /* 0x000eae0000000200 */
[C---:B------:R-:W-:Y:S08]  /*12e50*/  HMMA.16816.F32.BF16 R28, R140.reuse, R172, R28 ;  /* 0x000000ac8c1c723c */ /* 0x040ff0000004181c */
[----:B------:R-:W-:Y:S01]  /*12e60*/  HMMA.16816.F32.BF16 R32, R140, R174, R32 ;  /* 0x000000ae8c20723c */ /* 0x000fe20000041820 */
[----:B------:R-:W-:Y:S07]  /*12e70*/  LDSM.16.M88.4 R140, [R187+0x8000] ;  /* 0x00800000bb8c783b */ /* 0x000fee0000000200 */
        /* <DEDUP_REMOVED lines=8> */
[----:B------:R-:W-:Y:S07]  /*12f00*/  LDSM.16.M88.4 R164, [R135+0x11100] ;  /* 0x0111000087a4783b */ /* 0x000fee0000000200 */
[C---:B------:R-:W-:Y:S08]  /*12f10*/  HMMA.16816.F32.BF16 R28, R136.reuse, R176, R28 ;  /* 0x000000b0881c723c */ /* 0x040ff0000004181c */
[----:B------:R-:W-:Y:S01]  /*12f20*/  HMMA.16816.F32.BF16 R32, R136, R178, R32 ;  /* 0x000000b28820723c */ /* 0x000fe20000041820 */
[----:B------:R-:W2:Y:S07]  /*12f30*/  LDSM.16.M88.4 R136, [R0+0x11100] ;  /* 0x011100000088783b */ /* 0x000eae0000000200 */
[C---:B---3--:R-:W-:Y:S08]  /*12f40*/  HMMA.16816.F32.BF16 R4, R144.reuse, R148, R4 ;  /* 0x000000949004723c */ /* 0x048ff00000041804 */
[C---:B------:R-:W-:Y:S01]  /*12f50*/  HMMA.16816.F32.BF16 R8, R144.reuse, R150, R8 ;  /* 0x000000969008723c */ /* 0x040fe20000041808 */
[----:B------:R-:W-:Y:S07]  /*12f60*/  LDSM.16.M88.4 R148, [R186+0x8000] ;  /* 0x00800000ba94783b */ /* 0x000fee0000000200 */
[C---:B-----5:R-:W-:Y:S08]  /*12f70*/  HMMA.16816.F32.BF16 R12, R144.reuse, R156, R12 ;  /* 0x0000009c900c723c */ /* 0x060ff0000004180c */
[C---:B------:R-:W-:Y:S01]  /*12f80*/  HMMA.16816.F32.BF16 R16, R144.reuse, R158, R16 ;  /* 0x0000009e9010723c */ /* 0x040fe20000041810 */
[----:B------:R-:W-:Y:S07]  /*12f90*/  LDSM.16.M88.4 R156, [R135+0x10900] ;  /* 0x01090000879c783b */ /* 0x000fee0000000200 */
[C---:B------:R-:W-:Y:S08]  /*12fa0*/  HMMA.16816.F32.BF16 R20, R144.reuse, R168, R20 ;  /* 0x000000a89014723c */ /* 0x040ff00000041814 */
[C---:B------:R-:W-:Y:S08]  /*12fb0*/  HMMA.16816.F32.BF16 R24, R144.reuse, R170, R24 ;  /* 0x000000aa9018723c */ /* 0x040ff00000041818 */
[C---:B------:R-:W-:Y:S08]  /*12fc0*/  HMMA.16816.F32.BF16 R28, R144.reuse, R180, R28 ;  /* 0x000000b4901c723c */ /* 0x040ff0000004181c */
[----:B------:R-:W-:Y:S01]  /*12fd0*/  HMMA.16816.F32.BF16 R32, R144, R182, R32 ;  /* 0x000000b69020723c */ /* 0x000fe20000041820 */
[----:B------:R3:W5:Y:S07]  /*12fe0*/  LDSM.16.M88.4 R144, [R0+0x11900] ;  /* 0x011900000090783b */ /* 0x00076e0000000200 */
[C---:B-1----:R-:W-:Y:S08]  /*12ff0*/  HMMA.16816.F32.BF16 R4, R140.reuse, R152, R4 ;  /* 0x000000988c04723c */ /* 0x042ff00000041804 */
[C---:B------:R-:W-:Y:S01]  /*13000*/  HMMA.16816.F32.BF16 R8, R140.reuse, R154, R8 ;  /* 0x0000009a8c08723c */ /* 0x040fe20000041808 */
[----:B------:R1:W5:Y:S07]  /*13010*/  LDSM.16.M88.4 R152, [R2+0x10100] ;  /* 0x010100000298783b */ /* 0x00036e0000000200 */
[C---:B----4-:R-:W-:Y:S04]  /*13020*/  HMMA.16816.F32.BF16 R12, R140.reuse, R160, R12 ;  /* 0x000000a08c0c723c */ /* 0x050fe8000004180c */
[----:B---3--:R-:W-:Y:S02]  /*13030*/  IMAD.MOV.U32 R0, RZ, RZ, R212 ;  /* 0x000000ffff007224 */ /* 0x008fe400078e00d4 */
[----:B------:R-:W-:Y:S02]  /*13040*/  @P2 IMAD.MOV.U32 R0, RZ, RZ, R225 ;  /* 0x000000ffff002224 */ /* 0x000fe400078e00e1 */
[C---:B------:R-:W-:Y:S01]  /*13050*/  HMMA.16816.F32.BF16 R16, R140.reuse, R162, R16 ;  /* 0x000000a28c10723c */ /* 0x040fe20000041810 */
[----:B------:R-:W3:Y:S07]  /*13060*/  LDSM.16.M88.4 R160, [R135+0x11900] ;  /* 0x0119000087a0783b */ /* 0x000eee0000000200 */
[C---:B--2---:R-:W-:Y:S04]  /*13070*/  HMMA.16816.F32.BF16 R20, R140.reuse, R136, R20 ;  /* 0x000000888c14723c */ /* 0x044fe80000041814 */
[----:B-1----:R-:W-:Y:S04]  /*13080*/  IMAD.SHL.U32 R2, R221, 0x40, RZ ;  /* 0x00000040dd027824 */ /* 0x002fe800078e00ff */
[C---:B------:R-:W-:Y:S08]  /*13090*/  HMMA.16816.F32.BF16 R24, R140.reuse, R138, R24 ;  /* 0x0000008a8c18723c */ /* 0x040ff00000041818 */
[C---:B-----5:R-:W-:Y:S08]  /*130a0*/  HMMA.16816.F32.BF16 R28, R140.reuse, R144, R28 ;  /* 0x000000908c1c723c */ /* 0x060ff0000004181c */
[----:B------:R-:W-:Y:S08]  /*130b0*/  HMMA.16816.F32.BF16 R32, R140, R146, R32 ;  /* 0x000000928c20723c */ /* 0x000ff00000041820 */
[C---:B------:R-:W-:Y:S08]  /*130c0*/  HMMA.16816.F32.BF16 R4, R148.reuse, R152, R4 ;  /* 0x000000989404723c */ /* 0x040ff00000041804 */
[C---:B------:R-:W-:Y:S08]  /*130d0*/  HMMA.16816.F32.BF16 R8, R148.reuse, R154, R8 ;  /* 0x0000009a9408723c */ /* 0x040ff00000041808 */
[C---:B------:R-:W-:Y:S08]  /*130e0*/  HMMA.16816.F32.BF16 R12, R148.reuse, R156, R12 ;  /* 0x0000009c940c723c */ /* 0x040ff0000004180c */
[C---:B------:R-:W-:Y:S08]  /*130f0*/  HMMA.16816.F32.BF16 R16, R148.reuse, R158, R16 ;  /* 0x0000009e9410723c */ /* 0x040ff00000041810 */
[C---:B------:R-:W-:Y:S08]  /*13100*/  HMMA.16816.F32.BF16 R20, R148.reuse, R164, R20 ;  /* 0x000000a49414723c */ /* 0x040ff00000041814 */
[C---:B------:R-:W-:Y:S08]  /*13110*/  HMMA.16816.F32.BF16 R24, R148.reuse, R166, R24 ;  /* 0x000000a69418723c */ /* 0x040ff00000041818 */
[C---:B---3--:R-:W-:Y:S01]  /*13120*/  HMMA.16816.F32.BF16 R28, R148.reuse, R160, R28 ;  /* 0x000000a0941c723c */ /* 0x048fe2000004181c */
[----:B------:R-:W1:Y:S07]  /*13130*/  SHFL.IDX PT, R161, R0, RZ, 0x1c1f ;  /* 0x001c1fff00a17589 */ /* 0x000e6e00000e0000 */
[----:B------:R-:W-:Y:S07]  /*13140*/  HMMA.16816.F32.BF16 R32, R148, R162, R32 ;  /* 0x000000a29420723c */ /* 0x000fee0000041820 */
[----:B------:R-:W-:Y:S05]  /*13150*/  IADD3 R162, -R213, 0x1, -R2 ;  /* 0x00000001d5a27810 */ /* 0x000fea0007ffe902 */
[----:B------:R-:W-:Y:S04]  /*13160*/  IADD3 R162, -R199, R162, R194 ;  /* 0x000000a2c7a27210 */ /* 0x000fe80007ffe1c2 */
[C---:B------:R-:W-:Y:S02]  /*13170*/  IADD3 R164, R162.reuse, c[0x0][0x328], RZ ;  /* 0x0000ca00a2a47a10 */ /* 0x040fe40007ffe0ff */
[----:B------:R-:W-:Y:S03]  /*13180*/  IADD3 R162, R162, UR8, RZ ;  /* 0x00000008a2a27c10 */ /* 0x000fe6000fffe0ff */
[--C-:B-1----:R-:W-:Y:S02]  /*13190*/  IMAD.IADD R166, R164, 0x1, R161.reuse ;  /* 0x00000001a4a67824 */ /* 0x102fe400078e02a1 */
[----:B------:R-:W-:Y:S01]  /*131a0*/  IMAD.IADD R165, R162, 0x1, R161 ;  /* 0x00000001a2a57824 */ /* 0x000fe200078e02a1 */
        /* <DEDUP_REMOVED lines=14> */
.L_x_2370:
[----:B------:R-:W-:Y:S04]  /*13290*/  MOV R133, c[0x0][0x32c] ;  /* 0x0000cb0000857a02 */ /* 0x000fe80000000f00 */
[----:B------:R-:W-:Y:S11]  /*132a0*/  ISETP.NE.AND P0, PT, R133, 0x1, PT ;  /* 0x000000018500780c */ /* 0x000ff60003f05270 */
[----:B------:R-:W-:Y:S02]  /*132b0*/  @!UPT UIADD3 URZ, URZ, URZ, URZ ;  /* 0x0000003f3f3ff290 */ /* 0x000fe4000fffe03f */
[----:B------:R-:W-:Y:S05]  /*132c0*/  @P0 IMAD.HI.U32 R133, R161, c[0x0][0x330], RZ ;  /* 0x0000cc00a1850a27 */ /* 0x000fea00078e00ff */
[----:B------:R-:W-:Y:S02]  /*132d0*/  @P0 SHF.R.U32.HI R161, RZ, c[0x0][0x334], R133 ;  /* 0x0000cd00ffa10a19 */ /* 0x000fe40000011685 */
.L_x_2371:
[----:B------:R-:W-:Y:S05]  /*132e0*/  BSYNC B0 ;  /* 0x0000000000007941 */ /* 0x000fea0003800000 */
.L_x_2369:
[----:B------:R-:W-:Y:S04]  /*132f0*/  IMAD R136, R161, c[0x0][0x32c], -R2 ;  /* 0x0000cb00a1887a24 */ /* 0x000fe800078e0a02 */
[----:B------:R-:W-:Y:S05]  /*13300*/  IMAD.IADD R136, R136, 0x1, -R213 ;  /* 0x0000000188887824 */ /* 0x000fea00078e0ad5 */
[----:B------:R-:W-:Y:S02]  /*13310*/  IADD3 R133, R136, c[0x0][0x32c], RZ ;  /* 0x0000cb0088857a10 */ /* 0x000fe40007ffe0ff */
[----:B------:R-:W-:Y:S02]  /*13320*/  IMNMX R165, R165, R136, !PT ;  /* 0x00000088a5a57217 */ /* 0x000fe40007800200 */
[----:B------:R-:W-:Y:S02]  /*13330*/  IMNMX R166, R166, R133, PT ;  /* 0x00000085a6a67217 */ /* 0x000fe40003800200 */
.L_x_2368:
[----:B------:R-:W-:Y:S04]  /*13340*/  ISETP.GT.AND P2, PT, R221, -0x1, PT ;  /* 0xffffffffdd00780c */ /* 0x000fe80003f44270 */
[C---:B------:R-:W-:Y:S04]  /*13350*/  ISETP.GT.AND P0, PT, R165.reuse, RZ, P2 ;  /* 0x000000ffa500720c */ /* 0x040fe80001704270 */
        /* <DEDUP_REMOVED lines=17> */
[C---:B------:R-:W-:Y:S01]  /*13470*/  ISETP.GT.AND P0, PT, R165.reuse, 0x18, P2 ;  /* 0x00000018a500780c */ /* 0x040fe20001704270 */
[----:B------:R-:W1:Y:S03]  /*13480*/  SHFL.IDX PT, R13, R0, 0x1, 0x1c1f ;  /* 0x003c1f00000d7f89 */ /* 0x000e6600000e0000 */
[----:B------:R-:W-:Y:S04]  /*13490*/  ISETP.LT.OR P0, PT, R166, 0x19, P0 ;  /* 0x00000019a600780c */ /* 0x000fe80000701670 */
[----:B------:R-:W-:Y:S02]  /*134a0*/  FSEL R143, R16, -INF , !P0 ;  /* 0xff800000108f7808 */ /* 0x000fe40004000000 */
[----:B------:R-:W-:Y:S04]  /*134b0*/  ISETP.GT.AND P0, PT, R165, 0x19, P2 ;  /* 0x00000019a500780c */ /* 0x000fe80001704270 */
[C---:B------:R-:W-:Y:S04]  /*134c0*/  ISETP.LT.OR P0, PT, R166.reuse, 0x1a, P0 ;  /* 0x0000001aa600780c */ /* 0x040fe80000701670 */
[----:B------:R-:W-:Y:S02]  /*134d0*/  FSEL R141, R17, -INF , !P0 ;  /* 0xff800000118d7808 */ /* 0x000fe40004000000 */
[C---:B------:R-:W-:Y:S04]  /*134e0*/  ISETP.GT.AND P0, PT, R165.reuse, 0x20, P2 ;  /* 0x00000020a500780c */ /* 0x040fe80001704270 */
[----:B------:R-:W-:Y:S01]  /*134f0*/  ISETP.LT.OR P0, PT, R166, 0x21, P0 ;  /* 0x00000021a600780c */ /* 0x000fe20000701670 */
[--C-:B-1----:R-:W-:Y:S02]  /*13500*/  IMAD.IADD R164, R164, 0x1, R13.reuse ;  /* 0x00000001a4a47824 */ /* 0x102fe400078e020d */
[----:B------:R-:W-:Y:S01]  /*13510*/  IMAD.IADD R162, R162, 0x1, R13 ;  /* 0x00000001a2a27824 */ /* 0x000fe200078e020d */
        /* <DEDUP_REMOVED lines=36> */
.L_x_2374:
[----:B------:R-:W-:Y:S04]  /*13760*/  MOV R0, c[0x0][0x32c] ;  /* 0x0000cb0000007a02 */ /* 0x000fe80000000f00 */
[----:B------:R-:W-:Y:S11]  /*13770*/  ISETP.NE.AND P0, PT, R0, 0x1, PT ;  /* 0x000000010000780c */ /* 0x000ff60003f05270 */
[----:B------:R-:W-:Y:S02]  /*13780*/  @!UPT UIADD3 URZ, URZ, URZ, URZ ;  /* 0x0000003f3f3ff290 */ /* 0x000fe4000fffe03f */
[----:B------:R-:W-:Y:S05]  /*13790*/  @P0 IMAD.HI.U32 R0, R13, c[0x0][0x330], RZ ;  /* 0x0000cc000d000a27 */ /* 0x000fea00078e00ff */
[----:B------:R-:W-:Y:S02]  /*137a0*/  @P0 SHF.R.U32.HI R13, RZ, c[0x0][0x334], R0 ;  /* 0x0000cd00ff0d0a19 */ /* 0x000fe40000011600 */
.L_x_2375:
[----:B------:R-:W-:Y:S05]  /*137b0*/  BSYNC B0 ;  /* 0x0000000000007941 */ /* 0x000fea0003800000 */
.L_x_2373:
[----:B------:R-:W-:Y:S04]  /*137c0*/  IMAD R2, R13, c[0x0][0x32c], -R2 ;  /* 0x0000cb000d027a24 */ /* 0x000fe800078e0a02 */
[----:B------:R-:W-:Y:S05]  /*137d0*/  IMAD.IADD R17, R2, 0x1, -R213 ;  /* 0x0000000102117824 */ /* 0x000fea00078e0ad5 */
[----:B------:R-:W-:Y:S02]  /*137e0*/  IADD3 R13, R17, c[0x0][0x32c], RZ ;  /* 0x0000cb00110d7a10 */ /* 0x000fe40007ffe0ff */
[----:B------:R-:W-:Y:S02]  /*137f0*/  IMNMX R162, R162, R17, !PT ;  /* 0x00000011a2a27217 */ /* 0x000fe40007800200 */
[----:B------:R-:W-:Y:S02]  /*13800*/  IMNMX R164, R164, R13, PT ;  /* 0x0000000da4a47217 */ /* 0x000fe40003800200 */
.L_x_2372:
        /* <DEDUP_REMOVED lines=68> */
[----:B------:R-:W-:Y:S01]  /*13c50*/  FMNMX.FTZ R11, R176, R11, !PT ;  /* 0x0000000bb00b7209 */ /* 0x000fe20007810000 */
[----:B------:R-:W1:Y:S01]  /*13c60*/  SHFL.BFLY PT, R7, R0, 0x2, 0x1f ;  /* 0x0c401f0000077f89 */ /* 0x000e6200000e0000 */
[----:B------:R-:W-:Y:S02]  /*13c70*/  FSEL R158, R30, -INF , !P0 ;  /* 0xff8000001e9e7808 */ /* 0x000fe40004000000 */
[----:B------:R-:W-:Y:S02]  /*13c80*/  ISETP.GT.AND P0, PT, R162, 0x31, P2 ;  /* 0x00000031a200780c */ /* 0x000fe40001704270 */
[----:B------:R-:W-:Y:S02]  /*13c90*/  FMNMX.FTZ R11, R174, R11, !PT ;  /* 0x0000000bae0b7209 */ /* 0x000fe40007810000 */
[----:B------:R-:W-:Y:S02]  /*13ca0*/  ISETP.LT.OR P0, PT, R164, 0x32, P0 ;  /* 0x00000032a400780c */ /* 0x000fe40000701670 */
[----:B------:R-:W-:Y:S02]  /*13cb0*/  ISETP.GT.AND P1, PT, R162, 0x38, P2 ;  /* 0x00000038a200780c */ /* 0x000fe40001724270 */
[----:B------:R-:W-:Y:S02]  /*13cc0*/  FMNMX.FTZ R11, R172, R11, !PT ;  /* 0x0000000bac0b7209 */ /* 0x000fe40007810000 */
[----:B------:R-:W-:Y:S02]  /*13cd0*/  FSEL R156, R31, -INF , !P0 ;  /* 0xff8000001f9c7808 */ /* 0x000fe40004000000 */
[----:B------:R-:W-:Y:S01]  /*13ce0*/  ISETP.LT.OR P1, PT, R164, 0x39, P1 ;  /* 0x00000039a400780c */ /* 0x000fe20000f21670 */
[----:B------:R-:W-:Y:S01]  /*13cf0*/  LDSM.16.MT88.4 R28, [R184+UR4+0x100] ;  /* 0x00010004b81c783b */ /* 0x000fe20008004200 */
[----:B------:R-:W-:Y:S02]  /*13d00*/  ISETP.GT.AND P0, PT, R162, 0x39, P2 ;  /* 0x00000039a200780c */ /* 0x000fe40001704270 */
[----:B------:R-:W-:Y:S02]  /*13d10*/  FMNMX.FTZ R11, R158, R11, !PT ;  /* 0x0000000b9e0b7209 */ /* 0x000fe40007810000 */
[----:B------:R-:W-:Y:S02]  /*13d20*/  FSEL R146, R34, -INF , !P1 ;  /* 0xff80000022927808 */ /* 0x000fe40004800000 */
[----:B------:R-:W-:Y:S02]  /*13d30*/  ISETP.LT.OR P0, PT, R164, 0x3a, P0 ;  /* 0x0000003aa400780c */ /* 0x000fe40000701670 */
[----:B------:R-:W-:Y:S02]  /*13d40*/  FMNMX.FTZ R11, R156, R11, !PT ;  /* 0x0000000b9c0b7209 */ /* 0x000fe40007810000 */
[----:B------:R-:W-:Y:S02]  /*13d50*/  FSEL R144, R35, -INF , !P0 ;  /* 0xff80000023907808 */ /* 0x000fe40004000000 */
[----:B------:R-:W-:Y:S02]  /*13d60*/  FMNMX.FTZ R15, R146, R11, !PT ;  /* 0x0000000b920f7209 */ /* 0x000fe40007810000 */
[----:B------:R-:W-:Y:S02]  /*13d70*/  IADD3 R16, R184, UR4, RZ ;  /* 0x00000004b8107c10 */ /* 0x000fe4000fffe0ff */
        /* <DEDUP_REMOVED lines=15> */
[----:B-1----:R-:W-:Y:S01]  /*13e70*/  FMNMX.FTZ R0, R7, R0, !PT ;  /* 0x0000000007007209 */ /* 0x002fe20007810000 */
        /* <DEDUP_REMOVED lines=344> */
[----:B------:R-:W-:Y:S03]  /*15400*/  @P0 IMAD R16, R16, c[0x0][0x1e0], RZ ;  /* 0x0000780010100a24 */ /* 0x000fe600078e02ff */
[C---:B------:R-:W-:Y:S01]  /*15410*/  @P0 SHF.L.U32 R29, R18.reuse, 0x6, RZ ;  /* 0x00000006121d0819 */ /* 0x040fe200000006ff */
        /* <DEDUP_REMOVED lines=11> */
[----:B------:R-:W-:Y:S01]  /*154d0*/  @P0 IADD3.X R5, R25, R215, RZ, P1, !PT ;  /* 0x000000d719050210 */ /* 0x000fe20000ffe4ff */
[C---:B------:R-:W-:Y:S04]  /*154e0*/  HMMA.16816.F32.BF16 R56, R136.reuse, R6, R56 ;  /* 0x000000068838723c */ /* 0x040fe80000041838 */
[C---:B------:R-:W-:Y:S04]  /*154f0*/  @P0 LEA R20, P1, R16.reuse, c[0x0][0x1c8], 0x1 ;  /* 0x0000720010140a11 */ /* 0x040fe800078208ff */
[C---:B----4-:R-:W-:Y:S04]  /*15500*/  HMMA.16816.F32.BF16 R60, R136.reuse, R8, R60 ;  /* 0x00000008883c723c */ /* 0x050fe8000004183c */
[----:B------:R-:W-:Y:S02]  /*15510*/  @P0 LEA.HI.X R21, R16, c[0x0][0x1cc], R5, 0x1, P1 ;  /* 0x0000730010150a11 */ /* 0x000fe400008f0c05 */
[----:B------:R-:W2:Y:S01]  /*15520*/  LDSM.16.MT88.4 R16, [R133+0x5900] ;  /* 0x005900008510783b */ /* 0x000ea20000004200 */
[----:B------:R-:W-:Y:S01]  /*15530*/  @P0 IADD3 R4, P1, R29, R220, RZ ;  /* 0x000000dc1d040210 */ /* 0x000fe20007f3e0ff */
        /* <DEDUP_REMOVED lines=15> */
[----:B------:R-:W-:Y:S02]  /*15630*/  @P0 IADD3.X R9, R25, R215, RZ, P1, !PT ;  /* 0x000000d719090210 */ /* 0x000fe40000ffe4ff */
        /* <DEDUP_REMOVED lines=32> */
.L_x_2367:
[----:B------:R-:W-:Y:S01]  /*15840*/  IMAD.MOV.U32 R3, RZ, RZ, c[0x0][0x2c4] ;  /* 0x0000b100ff037624 */ /* 0x000fe200078e00ff */
[----:B------:R-:W-:-:S02]  /*15850*/  LEA R6, R219, 0x7f, 0x7 ;  /* 0x0000007fdb067811 */ /* 0x000fc400078e38ff */
[----:B------:R-:W-:Y:S02]  /*15860*/  ISETP.GE.AND P0, PT, R195, 0x1, PT ;  /* 0x00000001c300780c */ /* 0x000fe40003f06270 */
[----:B------:R-:W-:Y:S02]  /*15870*/  ISETP.NE.AND P3, PT, R3, 0x1, PT ;  /* 0x000000010300780c */ /* 0x000fe40003f65270 */
[----:B------:R-:W-:-:S11]  /*15880*/  IADD3 R3, R194, 0x1, -R199 ;  /* 0x00000001c2037810 */ /* 0x000fd60007ffe8c7 */
        /* <DEDUP_REMOVED lines=14> */
.L_x_2378:
[----:B------:R-:W-:-:S04]  /*15970*/  MOV R3, c[0x0][0x32c] ;  /* 0x0000cb0000037a02 */ /* 0x000fc80000000f00 */
[----:B------:R-:W-:-:S13]  /*15980*/  ISETP.NE.AND P0, PT, R3, 0x1, PT ;  /* 0x000000010300780c */ /* 0x000fda0003f05270 */
[----:B------:R-:W-:-:S05]  /*15990*/  @P0 IMAD.HI.U32 R3, R5, c[0x0][0x330], RZ ;  /* 0x0000cc0005030a27 */ /* 0x000fca00078e00ff */
[----:B------:R-:W-:-:S05]  /*159a0*/  @P0 SHF.R.U32.HI R5, RZ, c[0x0][0x334], R3 ;  /* 0x0000cd00ff050a19 */ /* 0x000fca0000011603 */
.L_x_2379:
[----:B------:R-:W-:-:S05]  /*159b0*/  IMAD R5, R5, c[0x0][0x32c], RZ ;  /* 0x0000cb0005057a24 */ /* 0x000fca00078e02ff */
[----:B------:R-:W-:-:S04]  /*159c0*/  IMNMX R4, R4, R5, !PT ;  /* 0x0000000504047217 */ /* 0x000fc80007800200 */
.L_x_2377:
[----:B------:R-:W-:-:S04]  /*159d0*/  IADD3 R4, R4, 0x3f, RZ ;  /* 0x0000003f04047810 */ /* 0x000fc80007ffe0ff */
[----:B------:R-:W-:-:S04]  /*159e0*/  SHF.R.S32.HI R3, RZ, 0x1f, R4 ;  /* 0x0000001fff037819 */ /* 0x000fc80000011404 */
[----:B------:R-:W-:-:S04]  /*159f0*/  LEA.HI R3, R3, R4, RZ, 0x6 ;  /* 0x0000000403037211 */ /* 0x000fc800078f30ff */
[----:B------:R-:W-:-:S04]  /*15a00*/  SHF.R.S32.HI R3, RZ, 0x6, R3 ;  /* 0x00000006ff037819 */ /* 0x000fc80000011403 */
[----:B------:R-:W-:-:S04]  /*15a10*/  IMNMX R220, R198, R3, !PT ;  /* 0x00000003c6dc7217 */ /* 0x000fc80007800200 */
[----:B------:R-:W-:-:S13]  /*15a20*/  ISETP.GE.AND P0, PT, R221, R220, PT ;  /* 0x000000dcdd00720c */ /* 0x000fda0003f06270 */
[----:B------:R-:W-:Y:S05]  /*15a30*/  @!P0 BRA `(.L_x_2380) ;  /* 0x00002b8000008947 */ /* 0x000fea0003800000 */
[----:B------:R-:W1:Y:S01]  /*15a40*/  S2R R4, SR_TID.X ;  /* 0x0000000000047919 */ /* 0x000e620000002100 */
[C---:B------:R-:W-:Y:S01]  /*15a50*/  IADD3 RZ, P0, R206.reuse, 0x40, RZ ;  /* 0x00000040ceff7810 */ /* 0x040fe20007f1e0ff */
[----:B------:R-:W-:Y:S01]  /*15a60*/  IMAD.MOV.U32 R191, RZ, RZ, 0x20 ;  /* 0x00000020ffbf7424 */ /* 0x000fe200078e00ff */
[C---:B------:R-:W-:Y:S01]  /*15a70*/  IADD3 RZ, P1, R206.reuse, 0x80, RZ ;  /* 0x00000080ceff7810 */ /* 0x040fe20007f3e0ff */
[----:B------:R-:W-:Y:S01]  /*15a80*/  IMAD.MOV.U32 R133, RZ, RZ, R2 ;  /* 0x000000ffff857224 */ /* 0x000fe200078e0002 */
[----:B------:R-:W-:Y:S01]  /*15a90*/  IADD3 R179, R206, 0x40, RZ ;  /* 0x00000040ceb37810 */ /* 0x000fe20007ffe0ff */
[--C-:B------:R-:W-:Y:S01]  /*15aa0*/  IMAD.X R183, RZ, RZ, R211.reuse, P0 ;  /* 0x000000ffffb77224 */ /* 0x100fe200000e06d3 */
[----:B------:R-:W-:Y:S01]  /*15ab0*/  IADD3 RZ, P0, R208, 0x40, RZ ;  /* 0x00000040d0ff7810 */ /* 0x000fe20007f1e0ff */
[----:B------:R-:W-:Y:S01]  /*15ac0*/  IMAD.X R182, RZ, RZ, R211, P1 ;  /* 0x000000ffffb67224 */ /* 0x000fe200008e06d3 */
[----:B------:R-:W-:Y:S02]  /*15ad0*/  IADD3 R178, R206, 0x80, RZ ;  /* 0x00000080ceb27810 */ /* 0x000fe40007ffe0ff */
[C---:B------:R-:W-:Y:S01]  /*15ae0*/  IADD3 R177, R208.reuse, 0x40, RZ ;  /* 0x00000040d0b17810 */ /* 0x040fe20007ffe0ff */
[----:B------:R-:W-:Y:S01]  /*15af0*/  IMAD.X R181, RZ, RZ, R215, P0 ;  /* 0x000000ffffb57224 */ /* 0x000fe200000e06d7 */
[----:B------:R-:W-:-:S02]  /*15b00*/  IADD3 RZ, P0, R208, 0x80, RZ ;  /* 0x00000080d0ff7810 */ /* 0x000fc40007f1e0ff */
[----:B------:R-:W-:-:S03]  /*15b10*/  IADD3 R176, R208, 0x80, RZ ;  /* 0x00000080d0b07810 */ /* 0x000fc60007ffe0ff */
[----:B------:R-:W-:Y:S01]  /*15b20*/  IMAD.X R180, RZ, RZ, R215, P0 ;  /* 0x000000ffffb47224 */ /* 0x000fe200000e06d7 */
[----:B-1----:R-:W-:-:S04]  /*15b30*/  SHF.R.S32.HI R3, RZ, 0x1f, R4 ;  /* 0x0000001fff037819 */ /* 0x002fc80000011404 */
[----:B------:R-:W-:-:S04]  /*15b40*/  LEA.HI R3, R3, R4, RZ, 0x3 ;  /* 0x0000000403037211 */ /* 0x000fc800078f18ff */
[----:B------:R-:W-:-:S05]  /*15b50*/  LOP3.LUT R3, R3, 0xfffffff8, RZ, 0xc0, !PT ;  /* 0xfffffff803037812 */ /* 0x000fca00078ec0ff */
[----:B------:R-:W-:-:S05]  /*15b60*/  IMAD.IADD R3, R4, 0x1, -R3 ;  /* 0x0000000104037824 */ /* 0x000fca00078e0a03 */
[----:B------:R-:W-:Y:S01]  /*15b70*/  LOP3.LUT P1, RZ, R3, 0x2, RZ, 0xc0, !PT ;  /* 0x0000000203ff7812 */ /* 0x000fe2000782c0ff */
[----:B------:R-:W-:-:S03]  /*15b80*/  IMAD.MOV.U32 R3, RZ, RZ, R0 ;  /* 0x000000ffff037224 */ /* 0x000fc600078e0000 */
[----:B------:R-:W-:Y:S02]  /*15b90*/  SEL R191, R191, 0xffffffe0, !P1 ;  /* 0xffffffe0bfbf7807 */ /* 0x000fe40004800000 */
.L_x_2381:
[----:B------:R-:W-:Y:S04]  /*15ba0*/  DEPBAR.LE SB0, 0x2 ;  /* 0x000080800000791a */ /* 0x000fe80000000000 */
[----:B------:R-:W-:Y:S01]  /*15bb0*/  BAR.SYNC.DEFER_BLOCKING 0x0 ;  /* 0x0000000000007b1d */ /* 0x000fe20000010000 */
[----:B------:R-:W-:Y:S01]  /*15bc0*/  UIMAD UR4, UR5, 0x6000, URZ ;  /* 0x00006000050478a4 */ /* 0x000fe2000f8e023f */
[----:B------:R-:W-:Y:S01]  /*15bd0*/  ISETP.GE.AND P0, PT, R198, R221, PT ;  /* 0x000000ddc600720c */ /* 0x000fe20003f06270 */
[----:B------:R-:W-:Y:S01]  /*15be0*/  UIADD3 UR8, UR5, 0x1, URZ ;  /* 0x0000000105087890 */ /* 0x000fe2000fffe03f */
[----:B------:R-:W-:Y:S01]  /*15bf0*/  IADD3 R5, R221, -0x1, RZ ;  /* 0xffffffffdd057810 */ /* 0x000fe20007ffe0ff */
[----:B------:R-:W-:Y:S02]  /*15c00*/  UISETP.GE.AND UP0, UPT, UR5, 0x1, UPT ;  /* 0x000000010500788c */ /* 0x000fe4000bf06270 */
[----:B------:R-:W-:Y:S02]  /*15c10*/  IADD3 R2, R190, UR4, RZ ;  /* 0x00000004be027c10 */ /* 0x000fe4000fffe0ff */
[----:B------:R-:W-:Y:S02]  /*15c20*/  USEL UR5, UR8, URZ, !UP0 ;  /* 0x0000003f08057287 */ /* 0x000fe4000c000000 */
[----:B------:R-:W-:Y:S04]  /*15c30*/  IADD3 R135, R191, R2, RZ ;  /* 0x00000002bf877210 */ /* 0x000fe80007ffe0ff */
[----:B------:R-:W-:Y:S01]  /*15c40*/  @!P0 SHF.R.S32.HI R0, RZ, 0x1f, R5 ;  /* 0x0000001fff008819 */ /* 0x000fe20000011405 */
[----:B------:R-:W-:Y:S01]  /*15c50*/  @!P0 IMAD R171, R216, 0x6000, R204 ;  /* 0x00006000d8ab8824 */ /* 0x000fe200078e02cc */
[----:B------:R-:W-:Y:S03]  /*15c60*/  IADD3 R172, R134, R135, RZ ;  /* 0x0000008786ac7210 */ /* 0x000fe60007ffe0ff */
[----:B------:R-:W-:Y:S01]  /*15c70*/  @!P0 IMAD R0, R0, c[0x0][0x208], RZ ;  /* 0x0000820000008a24 */ /* 0x000fe200078e02ff */
[----:B------:R-:W-:Y:S03]  /*15c80*/  LDSM.16.M88.4 R32, [R192] ;  /* 0x00000000c020783b */ /* 0x000fe60000000200 */
[C---:B------:R-:W-:Y:S02]  /*15c90*/  @!P0 IMAD R0, R5.reuse, c[0x0][0x20c], R0 ;  /* 0x0000830005008a24 */ /* 0x040fe400078e0200 */
[----:B------:R-:W-:Y:S03]  /*15ca0*/  @!P0 IMAD.WIDE.U32 R4, R5, c[0x0][0x208], RZ ;  /* 0x0000820005048a25 */ /* 0x000fe600078e00ff */
[----:B------:R-:W1:Y:S02]  /*15cb0*/  LDSM.16.M88.4 R8, [R190+UR4+0xc100] ;  /* 0x00c10004be08783b */ /* 0x000e640008000200 */
[----:B------:R-:W-:Y:S02]  /*15cc0*/  @!P0 IADD3 R0, R5, R0, RZ ;  /* 0x0000000005008210 */ /* 0x000fe40007ffe0ff */
[C---:B------:R-:W-:Y:S02]  /*15cd0*/  @!P0 SHF.L.U32 R155, R4.reuse, 0x6, RZ ;  /* 0x00000006049b8819 */ /* 0x040fe400000006ff */
[----:B------:R-:W-:Y:S02]  /*15ce0*/  @!P0 SHF.L.U64.HI R153, R4, 0x6, R0 ;  /* 0x0000000604998819 */ /* 0x000fe40000010200 */
[----:B------:R-:W-:Y:S01]  /*15cf0*/  @!P0 IADD3 R5, P1, R155, R206, RZ ;  /* 0x000000ce9b058210 */ /* 0x000fe20007f3e0ff */
[----:B------:R-:W2:Y:S03]  /*15d00*/  LDSM.16.M88.4 R16, [R190+UR4+0xc900] ;  /* 0x00c90004be10783b */ /* 0x000ea60008000200 */
[----:B------:R-:W-:Y:S02]  /*15d10*/  @!P0 IADD3.X R0, R153, R211, RZ, P1, !PT ;  /* 0x000000d399008210 */ /* 0x000fe40000ffe4ff */
[C---:B------:R-:W-:Y:S03]  /*15d20*/  @!P0 LEA R160, P1, R5.reuse, c[0x0][0x1f8], 0x1 ;  /* 0x00007e0005a08a11 */ /* 0x040fe600078208ff */
[----:B------:R-:W3:Y:S01]  /*15d30*/  LDSM.16.M88.4 R24, [R190+UR4+0xd100] ;  /* 0x00d10004be18783b */ /* 0x000ee20008000200 */
[----:B------:R-:W-:Y:S02]  /*15d40*/  @!P0 LEA.HI.X R161, R5, c[0x0][0x1fc], R0, 0x1, P1 ;  /* 0x00007f0005a18a11 */ /* 0x000fe400008f0c00 */
[----:B------:R-:W-:Y:S04]  /*15d50*/  @!P0 IADD3 R0, P1, R155, R179, RZ ;  /* 0x000000b39b008210 */ /* 0x000fe80007f3e0ff */
[----:B------:R-:W-:Y:S01]  /*15d60*/  @!P0 IADD3.X R13, R153, R183, RZ, P1, !PT ;  /* 0x000000b7990d8210 */ /* 0x000fe20000ffe4ff */
        /* <DEDUP_REMOVED lines=16> */
[----:B------:R-:W-:Y:S02]  /*15e70*/  @!P0 IADD3.X R29, R153, R211, RZ, P1, !PT ;  /* 0x000000d3991d8210 */ /* 0x000fe40000ffe4ff */
[C---:B------:R-:W-:Y:S02]  /*15e80*/  @!P0 LEA R168, P1, R0.reuse, c[0x0][0x1f8], 0x1 ;  /* 0x00007e0000a88a11 */ /* 0x040fe400078208ff */
[C---:B------:R-:W-:Y:S04]  /*15e90*/  HMMA.16816.F32.BF16 R16, R32.reuse, R18, RZ ;  /* 0x000000122010723c */ /* 0x040fe800000418ff */
[----:B------:R-:W-:Y:S02]  /*15ea0*/  @!P0 LEA.HI.X R169, R0, c[0x0][0x1fc], R29, 0x1, P1 ;  /* 0x00007f0000a98a11 */ /* 0x000fe400008f0c1d */
[----:B------:R-:W-:Y:S02]  /*15eb0*/  @!P0 IADD3 R157, P1, R155, R179, RZ ;  /* 0x000000b39b9d8210 */ /* 0x000fe40007f3e0ff */
        /* <DEDUP_REMOVED lines=246> */
[----:B------:R-:W-:Y:S02]  /*16e20*/  FMUL.FTZ R104, R132, R104 ;  /* 0x0000006884687220 */ /* 0x000fe40000410000 */
        /* <DEDUP_REMOVED lines=12> */
[----:B------:R-:W-:Y:S02]  /*16ef0*/  FMUL.FTZ R113, R132, R113 ;  /* 0x0000007184717220 */ /* 0x000fe40000410000 */
        /* <DEDUP_REMOVED lines=11> */
[----:B------:R-:W5:Y:S01]  /*16fb0*/  MUFU.EX2 R156, R156 ;  /* 0x0000009c009c7308 */ /* 0x000f620000000800 */
[C---:B------:R-:W-:Y:S02]  /*16fc0*/  FMUL.FTZ R36, R132.reuse, R36 ;  /* 0x0000002484247220 */ /* 0x040fe40000410000 */
[----:B------:R-:W-:Y:S01]  /*16fd0*/  FMUL.FTZ R38, R3, R38 ;  /* 0x0000002603267220 */ /* 0x000fe20000410000 */
[----:B--2---:R-:W-:Y:S01]  /*16fe0*/  F2FP.BF16.PACK_AB R129, R159, R158 ;  /* 0x0000009e9f81723e */ /* 0x004fe200000010ff */
[----:B------:R-:W-:Y:S02]  /*16ff0*/  FMUL.FTZ R37, R132, R37 ;  /* 0x0000002584257220 */ /* 0x000fe40000410000 */
        /* <DEDUP_REMOVED lines=8> */
[----:B------:R-:W-:Y:S01]  /*17080*/  FMUL.FTZ R40, R132, R40 ;  /* 0x0000002884287220 */ /* 0x000fe20000410000 */
[----:B------:R-:W2:Y:S01]  /*17090*/  MUFU.EX2 R164, R164 ;  /* 0x000000a400a47308 */ /* 0x000ea20000000800 */
[C---:B------:R-:W-:Y:S01]  /*170a0*/  FMUL.FTZ R42, R3.reuse, R42 ;  /* 0x0000002a032a7220 */ /* 0x040fe20000410000 */
        /* <DEDUP_REMOVED lines=90> */
[----:B------:R-:W-:Y:S02]  /*17650*/  FFMA.FTZ R162, R13, c[0x0][0x2d0], -R165 ;  /* 0x0000b4000da27a23 */ /* 0x000fe400000108a5 */
        /* <DEDUP_REMOVED lines=16> */
[C---:B------:R-:W-:Y:S01]  /*17760*/  FMUL.FTZ R98, R3.reuse, R98 ;  /* 0x0000006203627220 */ /* 0x040fe20000410000 */
[C---:B---3--:R-:W-:Y:S02]  /*17770*/  HMMA.16816.F32.BF16 R92, R128.reuse, R124, R92 ;  /* 0x0000007c805c723c */ /* 0x048fe4000004185c */
[----:B------:R-:W3:Y:S01]  /*17780*/  MUFU.EX2 R167, R167 ;  /* 0x000000a700a77308 */ /* 0x000ee20000000800 */
[C---:B------:R-:W-:Y:S02]  /*17790*/  FMUL.FTZ R97, R132.reuse, R97 ;  /* 0x0000006184617220 */ /* 0x040fe40000410000 */
[C---:B------:R-:W-:Y:S02]  /*177a0*/  FMUL.FTZ R99, R3.reuse, R99 ;  /* 0x0000006303637220 */ /* 0x040fe40000410000 */
[----:B------:R-:W-:Y:S02]  /*177b0*/  FFMA.FTZ R153, R132, R217, R153 ;  /* 0x000000d984997223 */ /* 0x000fe40000010099 */
[----:B------:R-:W-:Y:S03]  /*177c0*/  FFMA.FTZ R32, R32, c[0x0][0x2d0], -R165 ;  /* 0x0000b40020207a23 */ /* 0x000fe600000108a5 */
[----:B------:R-:W-:Y:S01]  /*177d0*/  HMMA.16816.F32.BF16 R96, R128, R126, R96 ;  /* 0x0000007e8060723c */ /* 0x000fe20000041860 */
[----:B------:R-:W5:Y:S02]  /*177e0*/  LDSM.16.MT88.4 R124, [R133+0x2900] ;  /* 0x00290000857c783b */ /* 0x000f640000004200 */
[----:B------:R-:W-:Y:S01]  /*177f0*/  MUFU.EX2 R32, R32 ;  /* 0x0000002000207308 */ /* 0x000fe20000000800 */
[----:B--2---:R-:W-:Y:S01]  /*17800*/  F2FP.BF16.PACK_AB R12, R162, R161 ;  /* 0x000000a1a20c723e */ /* 0x004fe200000010ff */
[----:B------:R-:W-:Y:S02]  /*17810*/  FFMA.FTZ R34, R34, c[0x0][0x2d0], -R160 ;  /* 0x0000b40022227a23 */ /* 0x000fe400000108a0 */
[----:B------:R-:W-:Y:S02]  /*17820*/  FFMA.FTZ R158, R3, R218, R158 ;  /* 0x000000da039e7223 */ /* 0x000fe4000001009e */
[----:B------:R-:W2:Y:S03]  /*17830*/  LDSM.16.MT88.4 R128, [R184+UR4+0x2900] ;  /* 0x00290004b880783b */ /* 0x000ea60008004200 */
[----:B------:R-:W-:Y:S01]  /*17840*/  FADD.FTZ R158, R159, R158 ;  /* 0x0000009e9f9e7221 */ /* 0x000fe20000010000 */
[----:B------:R-:W-:Y:S01]  /*17850*/  MUFU.EX2 R34, R34 ;  /* 0x0000002200227308 */ /* 0x000fe20000000800 */
        /* <DEDUP_REMOVED lines=165> */
[----:B------:R-:W1:Y:S01]  /*182b0*/  LDSM.16.MT88.4 R8, [R133+0x5900] ;  /* 0x005900008508783b */ /* 0x000e620000004200 */
        /* <DEDUP_REMOVED lines=9> */
[----:B------:R-:W-:Y:S06]  /*18350*/  @P0 IADD3 R22, P1, R23, R208, RZ ;  /* 0x000000d017160210 */ /* 0x000fec0007f3e0ff */
[----:B------:R-:W-:Y:S02]  /*18360*/  @P0 IADD3.X R5, R29, R215, RZ, P1, !PT ;  /* 0x000000d71d050210 */ /* 0x000fe40000ffe4ff */
[C---:B------:R-:W-:Y:S04]  /*18370*/  @P0 LEA R30, P1, R22.reuse, c[0x0][0x1c8], 0x1 ;  /* 0x00007200161e0a11 */ /* 0x040fe800078208ff */
[----:B------:R-:W-:Y:S02]  /*18380*/  @P0 LEA.HI.X R31, R22, c[0x0][0x1cc], R5, 0x1, P1 ;  /* 0x00007300161f0a11 */ /* 0x000fe400008f0c05 */
[----:B------:R-:W-:Y:S01]  /*18390*/  @P0 IADD3 R4, P1, R23, R177, RZ ;  /* 0x000000b117040210 */ /* 0x000fe20007f3e0ff */
[C---:B-1----:R-:W-:Y:S03]  /*183a0*/  HMMA.16816.F32.BF16 R76, R12.reuse, R8, R76 ;  /* 0x000000080c4c723c */ /* 0x042fe6000004184c */
[----:B------:R-:W-:Y:S02]  /*183b0*/  @P0 IADD3.X R5, R29, R181, RZ, P1, !PT ;  /* 0x000000b51d050210 */ /* 0x000fe40000ffe4ff */
        /* <DEDUP_REMOVED lines=26> */
[C---:B------:R-:W-:Y:S02]  /*18560*/  ISETP.GT.AND P0, PT, R221.reuse, R220, PT ;  /* 0x000000dcdd00720c */ /* 0x040fe40003f04270 */
[----:B------:R-:W-:Y:S05]  /*18570*/  IADD3 R221, R221, -0x1, RZ ;  /* 0xffffffffdddd7810 */ /* 0x000fea0007ffe0ff */
[----:B------:R-:W0:Y:S01]  /*18580*/  LDGDEPBAR ;  /* 0x00000000000079af */ /* 0x000e220000000000 */
[----:B-1----:R-:W-:Y:S02]  /*18590*/  MOV R133, R2 ;  /* 0x0000000200857202 */ /* 0x002fe40000000f00 */
[----:B--2---:R-:W-:Y:S03]  /*185a0*/  MOV R3, R0 ;  /* 0x0000000000037202 */ /* 0x004fe60000000f00 */
[----:B------:R-:W-:-:S05]  /*185b0*/  @P0 BRA `(.L_x_2381) ;  /* 0xffffd5e000000947 */ /* 0x000fca000383ffff */
.L_x_2380:
[----:B------:R-:W-:-:S13]  /*185c0*/  ISETP.GE.AND P0, PT, R221, R198, PT ;  /* 0x000000c6dd00720c */ /* 0x000fda0003f06270 */
[----:B------:R-:W-:Y:S05]  /*185d0*/  @!P0 BRA `(.L_x_2382) ;  /* 0x0000364000008947 */ /* 0x000fea0003800000 */
[----:B------:R-:W1:Y:S01]  /*185e0*/  S2R R4, SR_TID.X ;  /* 0x0000000000047919 */ /* 0x000e620000002100 */
[----:B------:R-:W-:Y:S01]  /*185f0*/  IADD3 RZ, P1, R208, 0x40, RZ ;  /* 0x00000040d0ff7810 */ /* 0x000fe20007f3e0ff */
[----:B------:R-:W-:Y:S01]  /*18600*/  @P3 IMAD.HI.U32 R219, R212, c[0x0][0x2c8], RZ ;  /* 0x0000b200d4db3a27 */ /* 0x000fe200078e00ff */
[C---:B------:R-:W-:Y:S01]  /*18610*/  IADD3 RZ, P0, R206.reuse, 0x40, RZ ;  /* 0x00000040ceff7810 */ /* 0x040fe20007f1e0ff */
[----:B------:R-:W-:Y:S01]  /*18620*/  ULDC UR8, c[0x0][0x324] ;  /* 0x0000c90000087ab9 */ /* 0x000fe20000000800 */
[----:B------:R-:W-:Y:S01]  /*18630*/  IADD3 RZ, P2, R206, 0x80, RZ ;  /* 0x00000080ceff7810 */ /* 0x000fe20007f5e0ff */
[----:B------:R-:W-:Y:S01]  /*18640*/  IMAD.X R222, RZ, RZ, R215, P1 ;  /* 0x000000ffffde7224 */ /* 0x000fe200008e06d7 */
[----:B------:R-:W-:Y:S01]  /*18650*/  IADD3 RZ, P1, R208, 0x80, RZ ;  /* 0x00000080d0ff7810 */ /* 0x000fe20007f3e0ff */
[----:B------:R-:W-:Y:S01]  /*18660*/  IMAD.X R224, RZ, RZ, R211, P0 ;  /* 0x000000ffffe07224 */ /* 0x000fe200000e06d3 */
[----:B------:R-:W-:Y:S01]  /*18670*/  @P3 SHF.R.U32.HI R219, RZ, c[0x0][0x2cc], R219 ;  /* 0x0000b300ffdb3a19 */ /* 0x000fe200000116db */
[----:B------:R-:W-:Y:S01]  /*18680*/  IMAD.MOV.U32 R193, RZ, RZ, 0x40 ;  /* 0x00000040ffc17424 */ /* 0x000fe200078e00ff */
[C---:B------:R-:W-:Y:S01]  /*18690*/  IADD3 R228, R206.reuse, 0x80, RZ ;  /* 0x00000080cee47810 */ /* 0x040fe20007ffe0ff */
[----:B------:R-:W-:Y:S01]  /*186a0*/  IMAD.X R223, RZ, RZ, R211, P2 ;  /* 0x000000ffffdf7224 */ /* 0x000fe200010e06d3 */
[----:B------:R-:W-:Y:S01]  /*186b0*/  IADD3 R227, R206, 0x40, RZ ;  /* 0x00000040cee37810 */ /* 0x000fe20007ffe0ff */
[----:B------:R-:W-:Y:S01]  /*186c0*/  IMAD.MOV.U32 R132, RZ, RZ, R2 ;  /* 0x000000ffff847224 */ /* 0x000fe200078e0002 */
[C---:B------:R-:W-:Y:S01]  /*186d0*/  IADD3 R226, R208.reuse, 0x80, RZ ;  /* 0x00000080d0e27810 */ /* 0x040fe20007ffe0ff */
[----:B------:R-:W-:Y:S01]  /*186e0*/  IMAD.X R220, RZ, RZ, R215, P1 ;  /* 0x000000ffffdc7224 */ /* 0x000fe200008e06d7 */
[----:B------:R-:W-:Y:S01]  /*186f0*/  IADD3 R225, R208, 0x40, RZ ;  /* 0x00000040d0e17810 */ /* 0x000fe20007ffe0ff */
[----:B------:R-:W-:Y:S01]  /*18700*/  ULOP3.LUT UR8, URZ, UR8, URZ, 0x33, !UPT ;  /* 0x000000083f087292 */ /* 0x000fe2000f8e333f */
[----:B-1----:R-:W-:-:S04]  /*18710*/  SHF.R.S32.HI R3, RZ, 0x1f, R4 ;  /* 0x0000001fff037819 */ /* 0x002fc80000011404 */
[----:B------:R-:W-:-:S04]  /*18720*/  LEA.HI R3, R3, R4, RZ, 0x3 ;  /* 0x0000000403037211 */ /* 0x000fc800078f18ff */
[----:B------:R-:W-:-:S05]  /*18730*/  LOP3.LUT R3, R3, 0xfffffff8, RZ, 0xc0, !PT ;  /* 0xfffffff803037812 */ /* 0x000fca00078ec0ff */
[----:B------:R-:W-:-:S05]  /*18740*/  IMAD.IADD R3, R4, 0x1, -R3 ;  /* 0x0000000104037824 */ /* 0x000fca00078e0a03 */
[----:B------:R-:W-:Y:S01]  /*18750*/  LOP3.LUT P0, RZ, R3, 0x4, RZ, 0xc0, !PT ;  /* 0x0000000403ff7812 */ /* 0x000fe2000780c0ff */
[----:B------:R-:W-:-:S03]  /*18760*/  IMAD.MOV.U32 R3, RZ, RZ, R0 ;  /* 0x000000ffff037224 */ /* 0x000fc600078e0000 */
[----:B------:R-:W-:Y:S02]  /*18770*/  SEL R193, R193, 0xffffffc0, !P0 ;  /* 0xffffffc0c1c17807 */ /* 0x000fe40004000000 */
.L_x_2391:
[----:B------:R-:W-:Y:S01]  /*18780*/  ISETP.GE.AND P0, PT, R198, R221, PT ;  /* 0x000000ddc600720c */ /* 0x000fe20003f06270 */
[----:B------:R-:W-:Y:S04]  /*18790*/  DEPBAR.LE SB0, 0x2 ;  /* 0x000080800000791a */ /* 0x000fe80000000000 */
[----:B------:R-:W-:Y:S01]  /*187a0*/  BAR.SYNC.DEFER_BLOCKING 0x0 ;  /* 0x0000000000007b1d */ /* 0x000fe20000010000 */
[----:B------:R-:W-:Y:S07]  /*187b0*/  UIMAD UR4, UR5, 0x6000, URZ ;  /* 0x00006000050478a4 */ /* 0x000fee000f8e023f */
        /* <DEDUP_REMOVED lines=49> */
[----:B------:R-:W4:Y:S01]  /*18ad0*/  LDSM.16.M88.4 R156, [R134+0xd900] ;  /* 0x00d90000869c783b */ /* 0x000f220000000200 */
[----:B------:R-:W-:Y:S04]  /*18ae0*/  ISETP.GE.AND P1, PT, R195, 0x1, PT ;  /* 0x00000001c300780c */ /* 0x000fe80003f26270 */
        /* <DEDUP_REMOVED lines=144> */
[----:B------:R2:W5:Y:S07]  /*193f0*/  LDSM.16.M88.4 R152, [R2+0x10100] ;  /* 0x010100000298783b */ /* 0x00056e0000000200 */
[C---:B----4-:R-:W-:Y:S04]  /*19400*/  HMMA.16816.F32.BF16 R12, R144.reuse, R156, R12 ;  /* 0x0000009c900c723c */ /* 0x050fe8000004180c */
[----:B-1----:R-:W-:Y:S02]  /*19410*/  IMAD.MOV.U32 R0, RZ, RZ, R212 ;  /* 0x000000ffff007224 */ /* 0x002fe400078e00d4 */
[----:B------:R-:W-:Y:S02]  /*19420*/  @P3 IMAD.MOV.U32 R0, RZ, RZ, R219 ;  /* 0x000000ffff003224 */ /* 0x000fe400078e00db */
[C---:B------:R-:W-:Y:S01]  /*19430*/  HMMA.16816.F32.BF16 R16, R144.reuse, R158, R16 ;  /* 0x0000009e9010723c */ /* 0x040fe20000041810 */
[----:B------:R1:W-:Y:S05]  /*19440*/  LDSM.16.M88.4 R156, [R133+0x11900] ;  /* 0x01190000859c783b */ /* 0x0003ea0000000200 */
[----:B------:R-:W4:Y:S02]  /*19450*/  SHFL.IDX PT, R134, R0, RZ, 0x1c1f ;  /* 0x001c1fff00867589 */ /* 0x000f2400000e0000 */
[C---:B------:R-:W-:Y:S04]  /*19460*/  HMMA.16816.F32.BF16 R20, R144.reuse, R140, R20 ;  /* 0x0000008c9014723c */ /* 0x040fe80000041814 */
[----:B--2---:R-:W-:Y:S04]  /*19470*/  IMAD.SHL.U32 R2, R221, 0x40, RZ ;  /* 0x00000040dd027824 */ /* 0x004fe800078e00ff */
[C---:B------:R-:W-:Y:S08]  /*19480*/  HMMA.16816.F32.BF16 R24, R144.reuse, R142, R24 ;  /* 0x0000008e9018723c */ /* 0x040ff00000041818 */
[C---:B---3--:R-:W-:Y:S04]  /*19490*/  HMMA.16816.F32.BF16 R28, R144.reuse, R136, R28 ;  /* 0x00000088901c723c */ /* 0x048fe8000004181c */
[----:B-1----:R-:W-:Y:S04]  /*194a0*/  IADD3 R133, -R213, 0x1, -R2 ;  /* 0x00000001d5857810 */ /* 0x002fe80007ffe902 */
[----:B------:R-:W-:Y:S04]  /*194b0*/  HMMA.16816.F32.BF16 R32, R144, R138, R32 ;  /* 0x0000008a9020723c */ /* 0x000fe80000041820 */
[----:B------:R-:W-:Y:S04]  /*194c0*/  IADD3 R133, -R199, R133, R194 ;  /* 0x00000085c7857210 */ /* 0x000fe80007ffe1c2 */
[C---:B-----5:R-:W-:Y:S05]  /*194d0*/  HMMA.16816.F32.BF16 R4, R148.reuse, R152, R4 ;  /* 0x000000989404723c */ /* 0x060fea0000041804 */
[C---:B------:R-:W-:Y:S02]  /*194e0*/  IADD3 R135, R133.reuse, c[0x0][0x328], RZ ;  /* 0x0000ca0085877a10 */ /* 0x040fe40007ffe0ff */
[----:B------:R-:W-:Y:S01]  /*194f0*/  IADD3 R133, R133, UR8, RZ ;  /* 0x0000000885857c10 */ /* 0x000fe2000fffe0ff */
[C---:B------:R-:W-:Y:S04]  /*19500*/  HMMA.16816.F32.BF16 R8, R148.reuse, R154, R8 ;  /* 0x0000009a9408723c */ /* 0x040fe80000041808 */
[--C-:B----4-:R-:W-:Y:S02]  /*19510*/  IMAD.IADD R141, R135, 0x1, R134.reuse ;  /* 0x00000001878d7824 */ /* 0x110fe400078e0286 */
[----:B------:R-:W-:Y:S02]  /*19520*/  IMAD.IADD R137, R133, 0x1, R134 ;  /* 0x0000000185897824 */ /* 0x000fe400078e0286 */
[C---:B------:R-:W-:Y:S08]  /*19530*/  HMMA.16816.F32.BF16 R12, R148.reuse, R160, R12 ;  /* 0x000000a0940c723c */ /* 0x040ff0000004180c */
        /* <DEDUP_REMOVED lines=19> */
.L_x_2385:
[----:B------:R-:W-:Y:S04]  /*19670*/  MOV R134, c[0x0][0x32c] ;  /* 0x0000cb0000867a02 */ /* 0x000fe80000000f00 */
[----:B------:R-:W-:Y:S11]  /*19680*/  ISETP.NE.AND P0, PT, R134, 0x1, PT ;  /* 0x000000018600780c */ /* 0x000ff60003f05270 */
[----:B------:R-:W-:Y:S02]  /*19690*/  @!UPT UIADD3 URZ, URZ, URZ, URZ ;  /* 0x0000003f3f3ff290 */ /* 0x000fe4000fffe03f */
[----:B------:R-:W-:Y:S05]  /*196a0*/  @P0 IMAD.HI.U32 R134, R139, c[0x0][0x330], RZ ;  /* 0x0000cc008b860a27 */ /* 0x000fea00078e00ff */
[----:B------:R-:W-:Y:S02]  /*196b0*/  @P0 SHF.R.U32.HI R139, RZ, c[0x0][0x334], R134 ;  /* 0x0000cd00ff8b0a19 */ /* 0x000fe40000011686 */
.L_x_2386:
[----:B------:R-:W-:Y:S05]  /*196c0*/  BSYNC B0 ;  /* 0x0000000000007941 */ /* 0x000fea0003800000 */
.L_x_2384:
[----:B------:R-:W-:Y:S04]  /*196d0*/  IMAD R136, R139, c[0x0][0x32c], -R2 ;  /* 0x0000cb008b887a24 */ /* 0x000fe800078e0a02 */
[----:B------:R-:W-:Y:S05]  /*196e0*/  IMAD.IADD R136, R136, 0x1, -R213 ;  /* 0x0000000188887824 */ /* 0x000fea00078e0ad5 */
[----:B------:R-:W-:Y:S02]  /*196f0*/  IADD3 R134, R136, c[0x0][0x32c], RZ ;  /* 0x0000cb0088867a10 */ /* 0x000fe40007ffe0ff */
[----:B------:R-:W-:Y:S02]  /*19700*/  IMNMX R137, R137, R136, !PT ;  /* 0x0000008889897217 */ /* 0x000fe40007800200 */
[----:B------:R-:W-:Y:S02]  /*19710*/  IMNMX R141, R141, R134, PT ;  /* 0x000000868d8d7217 */ /* 0x000fe40003800200 */
.L_x_2383:
        /* <DEDUP_REMOVED lines=9> */
[--C-:B-1----:R-:W-:Y:S03]  /*197b0*/  IMAD.IADD R5, R135, 0x1, R0.reuse ;  /* 0x0000000187057824 */ /* 0x102fe600078e0200 */
        /* <DEDUP_REMOVED lines=8> */
[----:B------:R-:W-:Y:S01]  /*19840*/  IMAD.IADD R12, R133, 0x1, R0 ;  /* 0x00000001850c7824 */ /* 0x000fe200078e0200 */
        /* <DEDUP_REMOVED lines=47> */
.L_x_2389:
[----:B------:R-:W-:Y:S04]  /*19b40*/  MOV R0, c[0x0][0x32c] ;  /* 0x0000cb0000007a02 */ /* 0x000fe80000000f00 */
[----:B------:R-:W-:Y:S11]  /*19b50*/  ISETP.NE.AND P0, PT, R0, 0x1, PT ;  /* 0x000000010000780c */ /* 0x000ff60003f05270 */
[----:B------:R-:W-:Y:S02]  /*19b60*/  @!UPT UIADD3 URZ, URZ, URZ, URZ ;  /* 0x0000003f3f3ff290 */ /* 0x000fe4000fffe03f */
[----:B------:R-:W-:Y:S05]  /*19b70*/  @P0 IMAD.HI.U32 R0, R9, c[0x0][0x330], RZ ;  /* 0x0000cc0009000a27 */ /* 0x000fea00078e00ff */
[----:B------:R-:W-:Y:S02]  /*19b80*/  @P0 SHF.R.U32.HI R9, RZ, c[0x0][0x334], R0 ;  /* 0x0000cd00ff090a19 */ /* 0x000fe40000011600 */
.L_x_2390:
[----:B------:R-:W-:Y:S05]  /*19b90*/  BSYNC B0 ;  /* 0x0000000000007941 */ /* 0x000fea0003800000 */
.L_x_2388:
[----:B------:R-:W-:Y:S04]  /*19ba0*/  IMAD R2, R9, c[0x0][0x32c], -R2 ;  /* 0x0000cb0009027a24 */ /* 0x000fe800078e0a02 */
[----:B------:R-:W-:Y:S05]  /*19bb0*/  IMAD.IADD R9, R2, 0x1, -R213 ;  /* 0x0000000102097824 */ /* 0x000fea00078e0ad5 */
[----:B------:R-:W-:Y:S02]  /*19bc0*/  IADD3 R0, R9, c[0x0][0x32c], RZ ;  /* 0x0000cb0009007a10 */ /* 0x000fe40007ffe0ff */
[----:B------:R-:W-:Y:S02]  /*19bd0*/  IMNMX R12, R12, R9, !PT ;  /* 0x000000090c0c7217 */ /* 0x000fe40007800200 */
[----:B------:R-:W-:Y:S02]  /*19be0*/  IMNMX R5, R5, R0, PT ;  /* 0x0000000005057217 */ /* 0x000fe40003800200 */
.L_x_2387:
        /* <DEDUP_REMOVED lines=74> */
[C---:B------:R-:W-:Y:S02]  /*1a090*/  ISETP.GT.AND P1, PT, R12.reuse, 0x38, P2 ;  /* 0x000000380c00780c */ /* 0x040fe40001724270 */
[----:B------:R-:W-:Y:S02]  /*1a0a0*/  ISETP.LT.OR P0, PT, R5, 0x32, P0 ;  /* 0x000000320500780c */ /* 0x000fe40000701670 */
[----:B------:R-:W-:Y:S02]  /*1a0b0*/  FMNMX.FTZ R2, R167, R2, !PT ;  /* 0x00000002a7027209 */ /* 0x000fe40007810000 */
        /* <DEDUP_REMOVED lines=39> */
[----:B------:R-:W1:Y:S01]  /*1a330*/  MUFU.EX2 R143, R143 ;  /* 0x0000008f008f7308 */ /* 0x000e620000000800 */
[--C-:B------:R-:W-:Y:S01]  /*1a340*/  FFMA.FTZ R177, R164, c[0x0][0x2d0], -R157.reuse ;  /* 0x0000b400a4b17a23 */ /* 0x100fe2000001089d */
[----:B------:R-:W-:Y:S01]  /*1a350*/  FSEL R4, R0, RZ, P0 ;  /* 0x000000ff00047208 */ /* 0x000fe20000000000 */
[--C-:B------:R-:W-:Y:S01]  /*1a360*/  FFMA.FTZ R155, R155, c[0x0][0x2d0], -R157.reuse ;  /* 0x0000b4009b9b7a23 */ /* 0x100fe2000001089d */
[----:B------:R-:W-:Y:S01]  /*1a370*/  FSEL R148, R148, RZ, P0 ;  /* 0x000000ff94947208 */ /* 0x000fe20000000000 */
[----:B------:R-:W-:Y:S02]  /*1a380*/  FFMA.FTZ R154, R154, c[0x0][0x2d0], -R157 ;  /* 0x0000b4009a9a7a23 */ /* 0x000fe4000001089d */
[----:B------:R-:W-:Y:S02]  /*1a390*/  FADD.FTZ R4, -R4, R3 ;  /* 0x0000000304047221 */ /* 0x000fe40000010100 */
[--C-:B------:R-:W-:Y:S01]  /*1a3a0*/  FFMA.FTZ R146, R6, c[0x0][0x2d0], -R148.reuse ;  /* 0x0000b40006927a23 */ /* 0x100fe20000010894 */
[----:B------:R-:W-:Y:S01]  /*1a3b0*/  MUFU.EX2 R15, R15 ;  /* 0x0000000f000f7308 */ /* 0x000fe20000000800 */
[--C-:B------:R-:W-:Y:S02]  /*1a3c0*/  FFMA.FTZ R145, R9, c[0x0][0x2d0], -R148.reuse ;  /* 0x0000b40009917a23 */ /* 0x100fe40000010894 */
[--C-:B------:R-:W-:Y:S02]  /*1a3d0*/  FFMA.FTZ R141, R7, c[0x0][0x2d0], -R148.reuse ;  /* 0x0000b400078d7a23 */ /* 0x100fe40000010894 */
[--C-:B------:R-:W-:Y:S02]  /*1a3e0*/  FFMA.FTZ R144, R11, c[0x0][0x2d0], -R148.reuse ;  /* 0x0000b4000b907a23 */ /* 0x100fe40000010894 */
[----:B------:R-:W-:Y:S01]  /*1a3f0*/  FMUL.FTZ R3, R4, c[0x0][0x2d0] ;  /* 0x0000b40004037a20 */ /* 0x000fe20000410000 */
[----:B------:R-:W-:Y:S01]  /*1a400*/  IADD3 R4, R185, UR4, RZ ;  /* 0x00000004b9047c10 */ /* 0x000fe2000fffe0ff */
[C---:B--2---:R-:W-:Y:S01]  /*1a410*/  FMUL.FTZ R5, R12.reuse, R129 ;  /* 0x000000810c057220 */ /* 0x044fe20000410000 */
[----:B------:R-:W2:Y:S01]  /*1a420*/  MUFU.EX2 R140, R140 ;  /* 0x0000008c008c7308 */ /* 0x000ea20000000800 */
[C---:B------:R-:W-:Y:S01]  /*1a430*/  FMUL.FTZ R8, R12.reuse, R124 ;  /* 0x0000007c0c087220 */ /* 0x040fe20000410000 */
[----:B------:R-:W-:Y:S01]  /*1a440*/  IADD3 R13, R189, R4, RZ ;  /* 0x00000004bd0d7210 */ /* 0x000fe20007ffe0ff */
[----:B------:R-:W-:Y:S01]  /*1a450*/  FMUL.FTZ R4, R12, R128 ;  /* 0x000000800c047220 */ /* 0x000fe20000410000 */
[----:B-1----:R-:W-:Y:S01]  /*1a460*/  F2FP.BF16.PACK_AB R16, R142, R143 ;  /* 0x0000008f8e10723e */ /* 0x002fe200000010ff */
[C---:B------:R-:W-:Y:S02]  /*1a470*/  FMUL.FTZ R9, R12.reuse, R125 ;  /* 0x0000007d0c097220 */ /* 0x040fe40000410000 */
[----:B------:R-:W1:Y:S01]  /*1a480*/  LDSM.16.MT88.4 R24, [R13+0x100] ;  /* 0x000100000d18783b */ /* 0x000e620000004200 */
        /* <DEDUP_REMOVED lines=13> */
[C---:B------:R-:W-:Y:S01]  /*1a560*/  FMUL.FTZ R120, R12.reuse, R120 ;  /* 0x000000780c787220 */ /* 0x040fe20000410000 */
[----:B------:R-:W2:Y:S01]  /*1a570*/  MUFU.EX2 R145, R145 ;  /* 0x0000009100917308 */ /* 0x000ea20000000800 */
[C---:B------:R-:W-:Y:S02]  /*1a580*/  FMUL.FTZ R121, R12.reuse, R121 ;  /* 0x000000790c797220 */ /* 0x040fe40000410000 */
[C---:B------:R-:W-:Y:S02]  /*1a590*/  FMUL.FTZ R36, R12.reuse, R36 ;  /* 0x000000240c247220 */ /* 0x040fe40000410000 */
[C---:B---3--:R-:W-:Y:S02]  /*1a5a0*/  FMUL.FTZ R6, R3.reuse, R130 ;  /* 0x0000008203067220 */ /* 0x048fe40000410000 */
        /* <DEDUP_REMOVED lines=9> */
[----:B------:R-:W3:Y:S01]  /*1a640*/  MUFU.EX2 R144, R144 ;  /* 0x0000009000907308 */ /* 0x000ee20000000800 */
[C---:B------:R-:W-:Y:S01]  /*1a650*/  FMUL.FTZ R110, R3.reuse, R110 ;  /* 0x0000006e036e7220 */ /* 0x040fe20000410000 */
[----:B------:R-:W-:Y:S01]  /*1a660*/  LDSM.16.MT88.4 R124, [R184+UR4+0x900] ;  /* 0x00090004b87c783b */ /* 0x000fe20008004200 */
        /* <DEDUP_REMOVED lines=13> */
[----:B------:R-:W-:Y:S01]  /*1a740*/  FMUL.FTZ R40, R12, R40 ;  /* 0x000000280c287220 */ /* 0x000fe20000410000 */
[----:B---3--:R-:W-:Y:S01]  /*1a750*/  F2FP.BF16.PACK_AB R19, R144, R141 ;  /* 0x0000008d9013723e */ /* 0x008fe200000010ff */
[--C-:B------:R-:W-:Y:S02]  /*1a760*/  FFMA.FTZ R160, R137, c[0x0][0x2d0], -R148.reuse ;  /* 0x0000b40089a07a23 */ /* 0x100fe40000010894 */
[----:B------:R-:W-:Y:S01]  /*1a770*/  LDSM.16.MT88.4 R136, [R184+UR4+0x2900] ;  /* 0x00290004b888783b */ /* 0x000fe20008004200 */
[--C-:B------:R-:W-:Y:S02]  /*1a780*/  FFMA.FTZ R163, R135, c[0x0][0x2d0], -R148.reuse ;  /* 0x0000b40087a37a23 */ /* 0x100fe40000010894 */
[--C-:B------:R-:W-:Y:S01]  /*1a790*/  FFMA.FTZ R162, R33, c[0x0][0x2d0], -R148.reuse ;  /* 0x0000b40021a27a23 */ /* 0x100fe20000010894 */
[C---:B------:R-:W-:Y:S01]  /*1a7a0*/  HMMA.16816.F32.BF16 R4, R16.reuse, R20, R4 ;  /* 0x000000141004723c */ /* 0x040fe20000041804 */
[----:B------:R-:W-:Y:S03]  /*1a7b0*/  MUFU.EX2 R158, R158 ;  /* 0x0000009e009e7308 */ /* 0x000fe60000000800 */
[----:B------:R-:W-:Y:S01]  /*1a7c0*/  LDSM.16.MT88.4 R32, [R13+0x900] ;  /* 0x000900000d20783b */ /* 0x000fe20000004200 */
[----:B------:R-:W-:Y:S02]  /*1a7d0*/  FFMA.FTZ R165, R133, c[0x0][0x2d0], -R148 ;  /* 0x0000b40085a57a23 */ /* 0x000fe40000010894 */
[----:B------:R-:W-:Y:S01]  /*1a7e0*/  IADD3 R20, R184, UR4, RZ ;  /* 0x00000004b8147c10 */ /* 0x000fe2000fffe0ff */
[C---:B------:R-:W-:Y:S03]  /*1a7f0*/  HMMA.16816.F32.BF16 R8, R16.reuse, R22, R8 ;  /* 0x000000161008723c */ /* 0x040fe60000041808 */
[----:B------:R-:W3:Y:S01]  /*1a800*/  MUFU.EX2 R161, R161 ;  /* 0x000000a100a17308 */ /* 0x000ee20000000800 */
[----:B------:R-:W-:Y:S01]  /*1a810*/  IADD3 R14, R189, R20, RZ ;  /* 0x00000014bd0e7210 */ /* 0x000fe20007ffe0ff */
[----:B------:R-:W-:Y:S01]  /*1a820*/  LDSM.16.MT88.4 R132, [R13+0x2900] ;  /* 0x002900000d84783b */ /* 0x000fe20000004200 */
[C---:B------:R-:W-:Y:S02]  /*1a830*/  FMUL.FTZ R41, R12.reuse, R41 ;  /* 0x000000290c297220 */ /* 0x040fe40000410000 */
[C---:B-1----:R-:W-:Y:S04]  /*1a840*/  HMMA.16816.F32.BF16 R100, R16.reuse, R24, R100 ;  /* 0x000000181064723c */ /* 0x042fe80000041864 */
[C---:B------:R-:W-:Y:S01]  /*1a850*/  FMUL.FTZ R42, R3.reuse, R42 ;  /* 0x0000002a032a7220 */ /* 0x040fe20000410000 */
[----:B------:R-:W1:Y:S01]  /*1a860*/  LDSM.16.MT88.4 R20, [R14+0x100] ;  /* 0x000100000e14783b */ /* 0x000e620000004200 */
[C---:B------:R-:W-:Y:S01]  /*1a870*/  FMUL.FTZ R43, R3.reuse, R43 ;  /* 0x0000002b032b7220 */ /* 0x040fe20000410000 */
[----:B------:R-:W-:Y:S01]  /*1a880*/  MUFU.EX2 R160, R160 ;  /* 0x000000a000a07308 */ /* 0x000fe20000000800 */
[C---:B------:R-:W-:Y:S04]  /*1a890*/  HMMA.16816.F32.BF16 R104, R16.reuse, R26, R104 ;  /* 0x0000001a1068723c */ /* 0x040fe80000041868 */
[C---:B------:R-:W-:Y:S01]  /*1a8a0*/  FMUL.FTZ R44, R12.reuse, R44 ;  /* 0x0000002c0c2c7220 */ /* 0x040fe20000410000 */
[----:B------:R-:W4:Y:S01]  /*1a8b0*/  LDSM.16.MT88.4 R24, [R185+UR4+0x2100] ;  /* 0x00210004b918783b */ /* 0x000f220008004200 */
[C---:B------:R-:W-:Y:S02]  /*1a8c0*/  FMUL.FTZ R45, R12.reuse, R45 ;  /* 0x0000002d0c2d7220 */ /* 0x040fe40000410000 */
[C---:B------:R-:W-:Y:S01]  /*1a8d0*/  HMMA.16816.F32.BF16 R108, R16.reuse, R28, R108 ;  /* 0x0000001c106c723c */ /* 0x040fe2000004186c */
[----:B------:R-:W5:Y:S03]  /*1a8e0*/  MUFU.EX2 R163, R163 ;  /* 0x000000a300a37308 */ /* 0x000f660000000800 */
[C---:B------:R-:W-:Y:S02]  /*1a8f0*/  FMUL.FTZ R46, R3.reuse, R46 ;  /* 0x0000002e032e7220 */ /* 0x040fe40000410000 */
[C---:B------:R-:W-:Y:S02]  /*1a900*/  FMUL.FTZ R47, R3.reuse, R47 ;  /* 0x0000002f032f7220 */ /* 0x040fe40000410000 */
[C---:B------:R-:W-:Y:S01]  /*1a910*/  HMMA.16816.F32.BF16 R112, R16.reuse, R30, R112 ;  /* 0x0000001e1070723c */ /* 0x040fe20000041870 */
[----:B------:R-:W2:Y:S02]  /*1a920*/  LDSM.16.MT88.4 R28, [R13+0x2100] ;  /* 0x002100000d1c783b */ /* 0x000ea40000004200 */
[----:B------:R-:W-:Y:S01]  /*1a930*/  MUFU.EX2 R162, R162 ;  /* 0x000000a200a27308 */ /* 0x000fe20000000800 */
[C---:B------:R-:W-:Y:S02]  /*1a940*/  FMUL.FTZ R48, R12.reuse, R48 ;  /* 0x000000300c307220 */ /* 0x040fe40000410000 */
[C---:B------:R-:W-:Y:S02]  /*1a950*/  FMUL.FTZ R49, R12.reuse, R49 ;  /* 0x000000310c317220 */ /* 0x040fe40000410000 */
[C---:B------:R-:W-:Y:S04]  /*1a960*/  FMUL.FTZ R50, R3.reuse, R50 ;  /* 0x0000003203327220 */ /* 0x040fe80000410000 */
[C---:B------:R-:W-:Y:S01]  /*1a970*/  FMUL.FTZ R51, R3.reuse, R51 ;  /* 0x0000003303337220 */ /* 0x040fe20000410000 */
[----:B------:R-:W2:Y:S01]  /*1a980*/  MUFU.EX2 R165, R165 ;  /* 0x000000a500a57308 */ /* 0x000ea20000000800 */
[C---:B------:R-:W-:Y:S02]  /*1a990*/  FMUL.FTZ R52, R12.reuse, R52 ;  /* 0x000000340c347220 */ /* 0x040fe40000410000 */
[C---:B------:R-:W-:Y:S02]  /*1a9a0*/  FMUL.FTZ R53, R12.reuse, R53 ;  /* 0x000000350c357220 */ /* 0x040fe40000410000 */
[C---:B------:R-:W-:Y:S02]  /*1a9b0*/  FMUL.FTZ R54, R3.reuse, R54 ;  /* 0x0000003603367220 */ /* 0x040fe40000410000 */
[C---:B------:R-:W-:Y:S01]  /*1a9c0*/  FMUL.FTZ R55, R3.reuse, R55 ;  /* 0x0000003703377220 */ /* 0x040fe20000410000 */
        /* <DEDUP_REMOVED lines=8> */
[----:B------:R-:W1:Y:S01]  /*1aa50*/  MUFU.EX2 R175, R175 ;  /* 0x000000af00af7308 */ /* 0x000e620000000800 */
[C---:B------:R-:W-:Y:S02]  /*1aa60*/  FMUL.FTZ R60, R12.reuse, R60 ;  /* 0x0000003c0c3c7220 */ /* 0x040fe40000410000 */
[C---:B----4-:R-:W-:Y:S04]  /*1aa70*/  HMMA.16816.F32.BF16 R36, R16.reuse, R24, R36 ;  /* 0x000000181024723c */ /* 0x050fe80000041824 */
[C---:B------:R-:W-:Y:S02]  /*1aa80*/  FMUL.FTZ R61, R12.reuse, R61 ;  /* 0x0000003d0c3d7220 */ /* 0x040fe40000410000 */
[C---:B------:R-:W-:Y:S01]  /*1aa90*/  FMUL.FTZ R62, R3.reuse, R62 ;  /* 0x0000003e033e7220 */ /* 0x040fe20000410000 */
[----:B------:R-:W-:Y:S01]  /*1aaa0*/  MUFU.EX2 R166, R166 ;  /* 0x000000a600a67308 */ /* 0x000fe20000000800 */
[C---:B------:R-:W-:Y:S01]  /*1aab0*/  HMMA.16816.F32.BF16 R40, R16.reuse, R26, R40 ;  /* 0x0000001a1028723c */ /* 0x040fe20000041828 */
[----:B------:R-:W4:Y:S03]  /*1aac0*/  LDSM.16.MT88.4 R24, [R14+0x2100] ;  /* 0x002100000e18783b */ /* 0x000f260000004200 */
[C---:B------:R-:W-:Y:S02]  /*1aad0*/  FMUL.FTZ R63, R3.reuse, R63 ;  /* 0x0000003f033f7220 */ /* 0x040fe40000410000 */
[C---:B------:R-:W-:Y:S02]  /*1aae0*/  FMUL.FTZ R64, R12.reuse, R64 ;  /* 0x000000400c407220 */ /* 0x040fe40000410000 */
[C---:B--2---:R-:W-:Y:S01]  /*1aaf0*/  HMMA.16816.F32.BF16 R44, R16.reuse, R28, R44 ;  /* 0x0000001c102c723c */ /* 0x044fe2000004182c */
[----:B------:R-:W2:Y:S03]  /*1ab00*/  MUFU.EX2 R177, R177 ;  /* 0x000000b100b17308 */ /* 0x000ea60000000800 */
[C---:B------:R-:W-:Y:S02]  /*1ab10*/  FMUL.FTZ R65, R12.reuse, R65 ;  /* 0x000000410c417220 */ /* 0x040fe40000410000 */
[C---:B------:R-:W-:Y:S02]  /*1ab20*/  FMUL.FTZ R66, R3.reuse, R66 ;  /* 0x0000004203427220 */ /* 0x040fe40000410000 */
[C---:B------:R-:W-:Y:S01]  /*1ab30*/  HMMA.16816.F32.BF16 R48, R16.reuse, R30, R48 ;  /* 0x0000001e1030723c */ /* 0x040fe20000041830 */
[----:B------:R-:W2:Y:S02]  /*1ab40*/  LDSM.16.MT88.4 R28, [R185+UR4+0x4100] ;  /* 0x00410004b91c783b */ /* 0x000ea40008004200 */
[----:B------:R-:W-:Y:S01]  /*1ab50*/  MUFU.EX2 R155, R155 ;  /* 0x0000009b009b7308 */ /* 0x000fe20000000800 */
        /* <DEDUP_REMOVED lines=35> */
[C---:B------:R-:W-:Y:S03]  /*1ad90*/  FMUL.FTZ R89, R12.reuse, R89 ;  /* 0x000000590c597220 */ /* 0x040fe60000410000 */
[C---:B----4-:R-:W-:Y:S03]  /*1ada0*/  HMMA.16816.F32.BF16 R84, R16.reuse, R24, R84 ;  /* 0x000000181054723c */ /* 0x050fe60000041854 */
[C---:B------:R-:W-:Y:S02]  /*1adb0*/  FMUL.FTZ R90, R3.reuse, R90 ;  /* 0x0000005a035a7220 */ /* 0x040fe40000410000 */
[C---:B------:R-:W-:Y:S02]  /*1adc0*/  FMUL.FTZ R91, R3.reuse, R91 ;  /* 0x0000005b035b7220 */ /* 0x040fe40000410000 */
[C---:B------:R-:W-:Y:S02]  /*1add0*/  FMUL.FTZ R92, R12.reuse, R92 ;  /* 0x0000005c0c5c7220 */ /* 0x040fe40000410000 */
[C---:B------:R-:W-:Y:S03]  /*1ade0*/  FMUL.FTZ R93, R12.reuse, R93 ;  /* 0x0000005d0c5d7220 */ /* 0x040fe60000410000 */
[C---:B------:R-:W-:Y:S01]  /*1adf0*/  HMMA.16816.F32.BF16 R88, R16.reuse, R26, R88 ;  /* 0x0000001a1058723c */ /* 0x040fe20000041858 */
[----:B------:R-:W4:Y:S02]  /*1ae00*/  LDSM.16.MT88.4 R24, [R14+0x900] ;  /* 0x000900000e18783b */ /* 0x000f240000004200 */
[C---:B------:R-:W-:Y:S02]  /*1ae10*/  FMUL.FTZ R94, R3.reuse, R94 ;  /* 0x0000005e035e7220 */ /* 0x040fe40000410000 */
[C---:B------:R-:W-:Y:S02]  /*1ae20*/  FMUL.FTZ R95, R3.reuse, R95 ;  /* 0x0000005f035f7220 */ /* 0x040fe40000410000 */
[C---:B------:R-:W-:Y:S02]  /*1ae30*/  FMUL.FTZ R96, R12.reuse, R96 ;  /* 0x000000600c607220 */ /* 0x040fe40000410000 */
[C---:B------:R-:W-:Y:S03]  /*1ae40*/  FMUL.FTZ R97, R12.reuse, R97 ;  /* 0x000000610c617220 */ /* 0x040fe60000410000 */
[C---:B--2---:R-:W-:Y:S03]  /*1ae50*/  HMMA.16816.F32.BF16 R92, R16.reuse, R28, R92 ;  /* 0x0000001c105c723c */ /* 0x044fe6000004185c */
        /* <DEDUP_REMOVED lines=16> */
[----:B------:R-:W-:Y:S02]  /*1af60*/  FFMA.FTZ R157, R150, c[0x0][0x2d0], -R157 ;  /* 0x0000b400969d7a23 */ /* 0x000fe4000001089d */
[--C-:B------:R-:W-:Y:S01]  /*1af70*/  FFMA.FTZ R150, R153, c[0x0][0x2d0], -R148.reuse ;  /* 0x0000b40099967a23 */ /* 0x100fe20000010894 */
[----:B------:R-:W2:Y:S01]  /*1af80*/  MUFU.EX2 R171, R171 ;  /* 0x000000ab00ab7308 */ /* 0x000ea20000000800 */
[C---:B-1----:R-:W-:Y:S03]  /*1af90*/  HMMA.16816.F32.BF16 R4, R16.reuse, R20, R4 ;  /* 0x000000141004723c */ /* 0x042fe60000041804 */
[--C-:B------:R-:W-:Y:S02]  /*1afa0*/  FFMA.FTZ R151, R151, c[0x0][0x2d0], -R148.reuse ;  /* 0x0000b40097977a23 */ /* 0x100fe40000010894 */
[--C-:B------:R-:W-:Y:S02]  /*1afb0*/  FFMA.FTZ R149, R149, c[0x0][0x2d0], -R148.reuse ;  /* 0x0000b40095957a23 */ /* 0x100fe40000010894 */
[----:B------:R-:W-:Y:S01]  /*1afc0*/  FFMA.FTZ R148, R147, c[0x0][0x2d0], -R148 ;  /* 0x0000b40093947a23 */ /* 0x000fe20000010894 */
[C---:B------:R-:W-:Y:S01]  /*1afd0*/  HMMA.16816.F32.BF16 R8, R16.reuse, R22, R8 ;  /* 0x000000161008723c */ /* 0x040fe20000041808 */
[----:B------:R-:W1:Y:S01]  /*1afe0*/  LDSM.16.MT88.4 R20, [R14+0x2900] ;  /* 0x002900000e14783b */ /* 0x000e620000004200 */
[----:B------:R-:W-:Y:S02]  /*1aff0*/  MUFU.EX2 R168, R168 ;  /* 0x000000a800a87308 */ /* 0x000fe40000000800 */
[----:B------:R-:W-:Y:S02]  /*1b000*/  FADD.FTZ R142, R142, R143 ;  /* 0x0000008f8e8e7221 */ /* 0x000fe40000010000 */
[----:B------:R-:W-:Y:S02]  /*1b010*/  FADD.FTZ R146, R145, R146 ;  /* 0x0000009291927221 */ /* 0x000fe40000010000 */
[C---:B------:R-:W-:Y:S04]  /*1b020*/  HMMA.16816.F32.BF16 R100, R16.reuse, R32, R100 ;  /* 0x000000201064723c */ /* 0x040fe80000041864 */
[----:B------:R-:W3:Y:S01]  /*1b030*/  MUFU.EX2 R167, R167 ;  /* 0x000000a700a77308 */ /* 0x000ee20000000800 */
        /* <DEDUP_REMOVED lines=15> */
[C---:B----4-:R-:W-:Y:S04]  /*1b130*/  HMMA.16816.F32.BF16 R116, R16.reuse, R24, R116 ;  /* 0x000000181074723c */ /* 0x050fe80000041874 */
[----:B------:R-:W-:Y:S01]  /*1b140*/  MUFU.EX2 R150, R150 ;  /* 0x0000009600967308 */ /* 0x000fe20000000800 */
[----:B------:R-:W-:Y:S02]  /*1b150*/  FADD.FTZ R158, R158, R159 ;  /* 0x0000009f9e9e7221 */ /* 0x000fe40000010000 */
[----:B------:R-:W-:Y:S01]  /*1b160*/  FADD.FTZ R162, R162, R163 ;  /* 0x000000a3a2a27221 */ /* 0x000fe20000010000 */
[C---:B------:R-:W-:Y:S01]  /*1b170*/  HMMA.16816.F32.BF16 R120, R16.reuse, R26, R120 ;  /* 0x0000001a1078723c */ /* 0x040fe20000041878 */
[----:B------:R-:W4:Y:S03]  /*1b180*/  LDSM.16.MT88.4 R24, [R185+UR4+0x4900] ;  /* 0x00490004b918783b */ /* 0x000f260008004200 */
        /* <DEDUP_REMOVED lines=17> */
[C---:B----4-:R-:W-:Y:S08]  /*1b2a0*/  HMMA.16816.F32.BF16 R68, R16.reuse, R24, R68 ;  /* 0x000000181044723c */ /* 0x050ff00000041844 */
[C---:B------:R-:W-:Y:S01]  /*1b2b0*/  HMMA.16816.F32.BF16 R72, R16.reuse, R26, R72 ;  /* 0x0000001a1048723c */ /* 0x040fe20000041848 */
[----:B------:R-:W4:Y:S07]  /*1b2c0*/  LDSM.16.MT88.4 R24, [R185+UR4+0x1100] ;  /* 0x00110004b918783b */ /* 0x000f2e0008004200 */
[C---:B------:R-:W-:Y:S08]  /*1b2d0*/  HMMA.16816.F32.BF16 R76, R16.reuse, R28, R76 ;  /* 0x0000001c104c723c */ /* 0x040ff0000004184c */
[C---:B------:R-:W-:Y:S01]  /*1b2e0*/  HMMA.16816.F32.BF16 R80, R16.reuse, R30, R80 ;  /* 0x0000001e1050723c */ /* 0x040fe20000041850 */
[----:B------:R-:W2:Y:S07]  /*1b2f0*/  LDSM.16.MT88.4 R28, [R13+0x1100] ;  /* 0x001100000d1c783b */ /* 0x000eae0000004200 */
[C---:B------:R-:W-:Y:S08]  /*1b300*/  HMMA.16816.F32.BF16 R84, R16.reuse, R32, R84 ;  /* 0x000000201054723c */ /* 0x040ff00000041854 */
[C---:B------:R-:W-:Y:S01]  /*1b310*/  HMMA.16816.F32.BF16 R88, R16.reuse, R34, R88 ;  /* 0x000000221058723c */ /* 0x040fe20000041858 */
[----:B------:R-:W5:Y:S07]  /*1b320*/  LDSM.16.MT88.4 R32, [R14+0x1100] ;  /* 0x001100000e20783b */ /* 0x000f6e0000004200 */
[C---:B-1----:R-:W-:Y:S08]  /*1b330*/  HMMA.16816.F32.BF16 R92, R16.reuse, R20, R92 ;  /* 0x00000014105c723c */ /* 0x042ff0000004185c */
[----:B------:R-:W-:Y:S01]  /*1b340*/  HMMA.16816.F32.BF16 R96, R16, R22, R96 ;  /* 0x000000161060723c */ /* 0x000fe20000041860 */
[----:B------:R-:W1:Y:S06]  /*1b350*/  LDSM.16.MT88.4 R20, [R14+0x3100] ;  /* 0x003100000e14783b */ /* 0x000e6c0000004200 */
[----:B------:R-:W-:Y:S01]  /*1b360*/  F2FP.BF16.PACK_AB R16, R175, R170 ;  /* 0x000000aaaf10723e */ /* 0x000fe200000010ff */
[----:B------:R-:W-:Y:S01]  /*1b370*/  FADD.FTZ R170, R170, R161 ;  /* 0x000000a1aaaa7221 */ /* 0x000fe20000010000 */
[----:B------:R-:W-:Y:S03]  /*1b380*/  F2FP.BF16.PACK_AB R18, R177, R166 ;  /* 0x000000a6b112723e */ /* 0x000fe600000010ff */
[----:B--2---:R-:W-:Y:S01]  /*1b390*/  F2FP.BF16.PACK_AB R17, R171, R164 ;  /* 0x000000a4ab11723e */ /* 0x004fe200000010ff */
[----:B------:R-:W-:Y:S01]  /*1b3a0*/  FADD.FTZ R164, R164, R165 ;  /* 0x000000a5a4a47221 */ /* 0x000fe20000010000 */
[----:B---3--:R-:W-:Y:S01]  /*1b3b0*/  F2FP.BF16.PACK_AB R19, R167, R168 ;  /* 0x000000a8a713723e */ /* 0x008fe200000010ff */
        /* <DEDUP_REMOVED lines=15> */
[C---:B-----5:R-:W-:Y:S08]  /*1b4b0*/  HMMA.16816.F32.BF16 R116, R16.reuse, R32, R116 ;  /* 0x000000201074723c */ /* 0x060ff00000041874 */
        /* <DEDUP_REMOVED lines=21> */
[----:B------:R-:W4:Y:S07]  /*1b610*/  LDSM.16.MT88.4 R32, [R14+0x1900] ;  /* 0x001900000e20783b */ /* 0x000f2e0000004200 */
[C---:B-1----:R-:W-:Y:S07]  /*1b620*/  HMMA.16816.F32.BF16 R92, R16.reuse, R20, R92 ;  /* 0x00000014105c723c */ /* 0x042fee000004185c */
        /* <DEDUP_REMOVED lines=18> */
[----:B------:R-:W5:Y:S07]  /*1b750*/  LDSM.16.MT88.4 R8, [R14+0x3900] ;  /* 0x003900000e08783b */ /* 0x000f6e0000004200 */
[C---:B--2---:R-:W-:Y:S07]  /*1b760*/  HMMA.16816.F32.BF16 R100, R16.reuse, R24, R100 ;  /* 0x000000181064723c */ /* 0x044fee0000041864 */
[----:B------:R-:W-:Y:S01]  /*1b770*/  @P0 SHF.R.S32.HI R24, RZ, 0x1f, R21 ;  /* 0x0000001fff180819 */ /* 0x000fe20000011415 */
[C---:B------:R-:W-:Y:S04]  /*1b780*/  HMMA.16816.F32.BF16 R104, R16.reuse, R26, R104 ;  /* 0x0000001a1068723c */ /* 0x040fe80000041868 */
[----:B------:R-:W-:Y:S03]  /*1b790*/  @P0 IMAD R24, R24, c[0x0][0x1e0], RZ ;  /* 0x0000780018180a24 */ /* 0x000fe600078e02ff */
[C---:B------:R-:W-:Y:S01]  /*1b7a0*/  @P0 IMAD.WIDE.U32 R26, R21.reuse, c[0x0][0x1e0], RZ ;  /* 0x00007800151a0a25 */ /* 0x040fe200078e00ff */
[C---:B---3--:R-:W-:Y:S04]  /*1b7b0*/  HMMA.16816.F32.BF16 R108, R16.reuse, R28, R108 ;  /* 0x0000001c106c723c */ /* 0x048fe8000004186c */
[----:B------:R-:W-:Y:S02]  /*1b7c0*/  @P0 IMAD R24, R21, c[0x0][0x1e4], R24 ;  /* 0x0000790015180a24 */ /* 0x000fe400078e0218 */
[----:B------:R-:W2:Y:S02]  /*1b7d0*/  LDSM.16.MT88.4 R20, [R185+UR4+0x5900] ;  /* 0x00590004b914783b */ /* 0x000ea40008004200 */
        /* <DEDUP_REMOVED lines=12> */
[C---:B-1----:R-:W-:Y:S07]  /*1b8a0*/  HMMA.16816.F32.BF16 R52, R16.reuse, R4, R52 ;  /* 0x000000041034723c */ /* 0x042fee0000041834 */
[C---:B------:R-:W-:Y:S01]  /*1b8b0*/  @P0 IADD3.X R5, R33.reuse, R215, RZ, P1, !PT ;  /* 0x000000d721050210 */ /* 0x040fe20000ffe4ff */
[C---:B------:R-:W-:Y:S04]  /*1b8c0*/  HMMA.16816.F32.BF16 R56, R16.reuse, R6, R56 ;  /* 0x000000061038723c */ /* 0x040fe80000041838 */
[C---:B------:R-:W-:Y:S04]  /*1b8d0*/  @P0 LEA R28, P1, R24.reuse, c[0x0][0x1c8], 0x1 ;  /* 0x00007200181c0a11 */ /* 0x040fe800078208ff */
[C---:B-----5:R-:W-:Y:S04]  /*1b8e0*/  HMMA.16816.F32.BF16 R60, R16.reuse, R8, R60 ;  /* 0x00000008103c723c */ /* 0x060fe8000004183c */
[----:B------:R-:W-:Y:S02]  /*1b8f0*/  @P0 LEA.HI.X R29, R24, c[0x0][0x1cc], R5, 0x1, P1 ;  /* 0x00007300181d0a11 */ /* 0x000fe400008f0c05 */
[----:B------:R1:W3:Y:S01]  /*1b900*/  LDSM.16.MT88.4 R24, [R13+0x5900] ;  /* 0x005900000d18783b */ /* 0x0002e20000004200 */
        /* <DEDUP_REMOVED lines=12> */
[----:B-1----:R-:W-:Y:S04]  /*1b9d0*/  @P0 IADD3 R13, P1, R203, R32, RZ ;  /* 0x00000020cb0d0210 */ /* 0x002fe80007f3e0ff */
[----:B------:R-:W-:Y:S02]  /*1b9e0*/  @P0 IADD3.X R33, R202, R33, RZ, P1, !PT ;  /* 0x00000021ca210210 */ /* 0x000fe40000ffe4ff */
[----:B------:R-:W-:Y:S01]  /*1b9f0*/  @P0 IADD3 R9, P1, R13, R208, RZ ;  /* 0x000000d00d090210 */ /* 0x000fe20007f3e0ff */
[C---:B---3--:R-:W-:Y:S03]  /*1ba00*/  HMMA.16816.F32.BF16 R76, R16.reuse, R24, R76 ;  /* 0x00000018104c723c */ /* 0x048fe6000004184c */
        /* <DEDUP_REMOVED lines=8> */
[----:B------:R-:W-:Y:S02]  /*1ba90*/  @P0 LEA.HI.X R23, R3, c[0x0][0x1cc], R12, 0x1, P1 ;  /* 0x0000730003170a11 */ /* 0x000fe400008f0c0c */
[----:B------:R-:W-:Y:S04]  /*1baa0*/  @P0 IADD3 R13, P1, R13, R226, RZ ;  /* 0x000000e20d0d0210 */ /* 0x000fe80007f3e0ff */
[----:B------:R-:W-:Y:S01]  /*1bab0*/  @P0 IADD3.X R24, R33, R220, RZ, P1, !PT ;  /* 0x000000dc21180210 */ /* 0x000fe20000ffe4ff */
[C---:B--2---:R-:W-:Y:S03]  /*1bac0*/  HMMA.16816.F32.BF16 R84, R16.reuse, R4, R84 ;  /* 0x000000041054723c */ /* 0x044fe60000041854 */
[C---:B------:R-:W-:Y:S01]  /*1bad0*/  @P0 LEA R12, P1, R13.reuse, c[0x0][0x1c8], 0x1 ;  /* 0x000072000d0c0a11 */ /* 0x040fe200078208ff */
[----:B-1----:R-:W-:Y:S03]  /*1bae0*/  @P0 IMAD R14, R216, 0x3000, R205 ;  /* 0x00003000d80e0824 */ /* 0x002fe600078e02cd */
[----:B------:R-:W-:Y:S01]  /*1baf0*/  @P0 LEA.HI.X R13, R13, c[0x0][0x1cc], R24, 0x1, P1 ;  /* 0x000073000d0d0a11 */ /* 0x000fe200008f0c18 */
[C---:B------:R-:W-:Y:S04]  /*1bb00*/  HMMA.16816.F32.BF16 R88, R16.reuse, R6, R88 ;  /* 0x000000061058723c */ /* 0x040fe80000041858 */
[----:B------:R-:W-:Y:S05]  /*1bb10*/  @P0 SHF.L.U32 R3, R14, 0x1, RZ ;  /* 0x000000010e030819 */ /* 0x000fea00000006ff */
[----:B------:R-:W-:Y:S01]  /*1bb20*/  @!PT LDS RZ, [RZ] ;  /* 0x00000000fffff984 */ /* 0x000fe20000000800 */
[----:B------:R-:W-:Y:S01]  /*1bb30*/  @!PT LDS RZ, [RZ] ;  /* 0x00000000fffff984 */ /* 0x000fe20000000800 */
[----:B------:R-:W-:Y:S01]  /*1bb40*/  @!PT LDS RZ, [RZ] ;  /* 0x00000000fffff984 */ /* 0x000fe20000000800 */
[----:B------:R1:W-:Y:S01]  /*1bb50*/  @P0 LDGSTS.E.BYPASS.LTC128B.128 [R3+0xc100], [R28.64], !P5 ;  /* 0x0c1000001c030fae */ /* 0x0003e2000e901d46 */
[C---:B---3--:R-:W-:Y:S07]  /*1bb60*/  HMMA.16816.F32.BF16 R92, R16.reuse, R8, R92 ;  /* 0x00000008105c723c */ /* 0x048fee000004185c */
[----:B------:R1:W-:Y:S01]  /*1bb70*/  @P0 LDGSTS.E.BYPASS.LTC128B.128 [R3+0xe100], [R30.64], !P4 ;  /* 0x0e1000001e030fae */ /* 0x0003e2000e101d46 */
[----:B------:R-:W-:Y:S07]  /*1bb80*/  HMMA.16816.F32.BF16 R96, R16, R10, R96 ;  /* 0x0000000a1060723c */ /* 0x000fee0000041860 */
[----:B------:R1:W-:Y:S08]  /*1bb90*/  @P0 LDGSTS.E.BYPASS.LTC128B.128 [R3+0x10100], [R34.64], !P6 ;  /* 0x1010000022030fae */ /* 0x0003f0000f101d46 */
        /* <DEDUP_REMOVED lines=8> */
.L_x_2382:
        /* <DEDUP_REMOVED lines=16> */
[----:B------:R-:W2:Y:S08]  /*1bd20*/  @P1 MUFU.LG2 R6, R6 ;  /* 0x0000000600061308 */ /* 0x000eb00000000c00 */
[----:B------:R-:W3:Y:S01]  /*1bd30*/  @P0 MUFU.LG2 R13, R3 ;  /* 0x00000003000d0308 */ /* 0x000ee20000000c00 */
[C---:B-1----:R-:W-:Y:S02]  /*1bd40*/  FMUL.FTZ R128, R5.reuse, R128 ;  /* 0x0000008005807220 */ /* 0x042fe40000410000 */
[----:B------:R-:W-:-:S02]  /*1bd50*/  FMUL.FTZ R129, R5, R129 ;  /* 0x0000008105817220 */ /* 0x000fc40000410000 */
[C---:B------:R-:W-:Y:S02]  /*1bd60*/  FMUL.FTZ R124, R5.reuse, R124 ;  /* 0x0000007c057c7220 */ /* 0x040fe40000410000 */
[C---:B------:R-:W-:Y:S01]  /*1bd70*/  FMUL.FTZ R125, R5.reuse, R125 ;  /* 0x0000007d057d7220 */ /* 0x040fe20000410000 */
[----:B------:R1:W4:Y:S01]  /*1bd80*/  @P0 MUFU.RCP R4, R3 ;  /* 0x0000000300040308 */ /* 0x0003220000001000 */
[----:B--2---:R-:W-:Y:S02]  /*1bd90*/  @P1 FMUL.FTZ R15, R6, 0.69314718246459960938 ;  /* 0x3f317218060f1820 */ /* 0x004fe40000410000 */
[----:B------:R-:W-:Y:S02]  /*1bda0*/  @P1 FMUL.FTZ R6, R14, c[0x0][0x2d0] ;  /* 0x0000b4000e061a20 */ /* 0x000fe40000410000 */
[C---:B------:R-:W-:Y:S02]  /*1bdb0*/  FMUL.FTZ R100, R5.reuse, R100 ;  /* 0x0000006405647220 */ /* 0x040fe40000410000 */
[----:B------:R-:W-:-:S02]  /*1bdc0*/  FMUL.FTZ R101, R5, R101 ;  /* 0x0000006505657220 */ /* 0x000fc40000410000 */
[----:B---3--:R-:W-:Y:S02]  /*1bdd0*/  @P0 FMUL.FTZ R14, R13, 0.69314718246459960938 ;  /* 0x3f3172180d0e0820 */ /* 0x008fe40000410000 */
[----:B------:R-:W-:Y:S02]  /*1bde0*/  @P0 FMUL.FTZ R13, R16, c[0x0][0x2d0] ;  /* 0x0000b400100d0a20 */ /* 0x000fe40000410000 */
[C---:B------:R-:W-:Y:S02]  /*1bdf0*/  FMUL.FTZ R104, R5.reuse, R104 ;  /* 0x0000006805687220 */ /* 0x040fe40000410000 */
[C---:B------:R-:W-:Y:S01]  /*1be00*/  FMUL.FTZ R105, R5.reuse, R105 ;  /* 0x0000006905697220 */ /* 0x040fe20000410000 */
[----:B-1----:R-:W-:Y:S01]  /*1be10*/  MOV R3, 0xff800000 ;  /* 0xff80000000037802 */ /* 0x002fe20000000f00 */
        /* <DEDUP_REMOVED lines=90> */
.L_x_2304:
        /* <DEDUP_REMOVED lines=132> */
[----:B------:R-:W-:Y:S04]  /*1cc00*/  STS [R21+0x8000], R7 ;  /* 0x0080000715007388 */ /* 0x000fe80000000800 */
        /* <DEDUP_REMOVED lines=8> */
[----:B-1----:R-:W-:-:S03]  /*1cc90*/  @P1 IMAD.WIDE R18, R196, R11, c[0x0][0x508] ;  /* 0x00014200c4121625 */ /* 0x002fc600078e020b */
[----:B------:R-:W4:Y:S04]  /*1cca0*/  @P0 LDG.E R9, [R14.64] ;  /* 0x000000060e090981 */ /* 0x000f28000c1e1900 */
[----:B------:R2:W5:Y:S01]  /*1ccb0*/  @P1 LDG.E R5, [R18.64] ;  /* 0x0000000612051981 */ /* 0x000562000c1e1900 */
[----:B---3--:R-:W-:Y:S02]  /*1ccc0*/  CS2R R10, SRZ ;  /* 0x00000000000a7805 */ /* 0x008fe4000001ff00 */
[--C-:B----4-:R-:W-:Y:S01]  /*1ccd0*/  @P0 SHF.R.S32.HI R11, RZ, 0x1f, R9.reuse ;  /* 0x0000001fff0b0819 */ /* 0x110fe20000011409 */
[----:B------:R-:W-:Y:S01]  /*1cce0*/  @P0 IMAD.MOV.U32 R10, RZ, RZ, R9 ;  /* 0x000000ffff0a0224 */ /* 0x000fe200078e0009 */
[----:B------:R-:W-:Y:S05]  /*1ccf0*/  @P1 BRA `(.L_x_2393) ;  /* 0x0000004000001947 */ /* 0x000fea0003800000 */
[----:B--2---:R-:W-:Y:S05]  /*1cd00*/  @!P0 BRA `(.L_x_2393) ;  /* 0x0000003000008947 */ /* 0x004fea0003800000 */
[----:B-----5:R-:W2:Y:S04]  /*1cd10*/  LDG.E R5, [R14.64] ;  /* 0x000000060e057981 */ /* 0x020ea8000c1e1900 */
[----:B------:R-:W2:Y:S02]  /*1cd20*/  LDG.E R8, [R14.64+0x4] ;  /* 0x000004060e087981 */ /* 0x000ea4000c1e1900 */
[----:B--2---:R-:W-:-:S02]  /*1cd30*/  IADD3 R5, -R5, R8, RZ ;  /* 0x0000000805057210 */ /* 0x004fc40007ffe1ff */
.L_x_2393:
        /* <DEDUP_REMOVED lines=13> */
[----:B------:R-:W-:Y:S01]  /*1ce10*/  LEA.HI R7, R7, R8, RZ, 0x2 ;  /* 0x0000000807077211 */ /* 0x000fe200078f10ff */
[----:B------:R-:W-:Y:S01]  /*1ce20*/  IMAD R6, R0, c[0x0][0x490], RZ ;  /* 0x0001240000067a24 */ /* 0x000fe200078e02ff */
[----:B------:R-:W-:Y:S01]  /*1ce30*/  IADD3 R4, R4, -R15, RZ ;  /* 0x8000000f04047210 */ /* 0x000fe20007ffe0ff */
[----:B------:R-:W-:Y:S01]  /*1ce40*/  IMAD R0, R0, c[0x0][0x3e8], RZ ;  /* 0x0000fa0000007a24 */ /* 0x000fe200078e02ff */
[----:B------:R-:W-:Y:S01]  /*1ce50*/  SHF.R.S32.HI R7, RZ, 0x2, R7 ;  /* 0x00000002ff077819 */ /* 0x000fe20000011407 */
[----:B------:R-:W-:Y:S01]  /*1ce60*/  IMAD R15, R197, c[0x0][0x494], R6 ;  /* 0x00012500c50f7a24 */ /* 0x000fe200078e0206 */
[----:B------:R-:W-:Y:S01]  /*1ce70*/  ISETP.NE.AND P1, PT, R9, 0x1, PT ;  /* 0x000000010900780c */ /* 0x000fe20003f25270 */
[----:B------:R-:W-:Y:S01]  /*1ce80*/  IMAD R9, R11, c[0x0][0x3a0], RZ ;  /* 0x0000e8000b097a24 */ /* 0x000fe200078e02ff */
[----:B------:R-:W-:Y:S01]  /*1ce90*/  LOP3.LUT P2, RZ, R8, 0x3, RZ, 0xc0, !PT ;  /* 0x0000000308ff7812 */ /* 0x000fe2000784c0ff */
[----:B------:R-:W-:Y:S01]  /*1cea0*/  IMAD R4, R4, 0x10, R7 ;  /* 0x0000001004047824 */ /* 0x000fe200078e0207 */
[----:B------:R-:W-:Y:S01]  /*1ceb0*/  MOV R18, R10 ;  /* 0x0000000a00127202 */ /* 0x000fe20000000f00 */
[C---:B------:R-:W-:Y:S01]  /*1cec0*/  IMAD R9, R10.reuse, c[0x0][0x3a4], R9 ;  /* 0x0000e9000a097a24 */ /* 0x040fe200078e0209 */
[-C--:B------:R-:W-:Y:S01]  /*1ced0*/  LEA.HI R14, R13, R2.reuse, RZ, 0x3 ;  /* 0x000000020d0e7211 */ /* 0x080fe200078f18ff */
[----:B------:R-:W-:Y:S01]  /*1cee0*/  IMAD R8, R17, 0x8, R4 ;  /* 0x0000000811087824 */ /* 0x000fe200078e0204 */
[----:B------:R-:W-:Y:S01]  /*1cef0*/  LEA.HI R13, R13, R2, RZ, 0x6 ;  /* 0x000000020d0d7211 */ /* 0x000fe200078f30ff */
[----:B------:R-:W-:Y:S01]  /*1cf00*/  IMAD.WIDE.U32 R10, R10, c[0x0][0x3a0], RZ ;  /* 0x0000e8000a0a7a25 */ /* 0x000fe200078e00ff */
[----:B------:R-:W-:-:S02]  /*1cf10*/  LOP3.LUT R7, R14, 0xfffffff8, RZ, 0xc0, !PT ;  /* 0xfffffff80e077812 */ /* 0x000fc400078ec0ff */
[----:B-1----:R-:W-:Y:S01]  /*1cf20*/  LEA R8, R57, R8, 0x7 ;  /* 0x0000000839087211 */ /* 0x002fe200078e38ff */
[----:B------:R-:W-:Y:S01]  /*1cf30*/  IMAD.WIDE.U32 R18, R197, c[0x0][0x490], R18 ;  /* 0x00012400c5127a25 */ /* 0x000fe200078e0012 */
[----:B------:R-:W-:Y:S02]  /*1cf40*/  IADD3 R11, R11, R9, RZ ;  /* 0x000000090b0b7210 */ /* 0x000fe40007ffe0ff */
[----:B------:R-:W-:Y:S01]  /*1cf50*/  SHF.R.S32.HI R14, RZ, 0x3, R14 ;  /* 0x00000003ff0e7819 */ /* 0x000fe2000001140e */
[----:B------:R-:W-:-:S04]  /*1cf60*/  @P1 IMAD.HI.U32 R9, R8, c[0x0][0x4ec], RZ ;  /* 0x00013b0008091a27 */ /* 0x000fc800078e00ff */
[----:B------:R-:W-:Y:S01]  /*1cf70*/  IMAD.IADD R7, R2, 0x1, -R7 ;  /* 0x0000000102077824 */ /* 0x000fe200078e0a07 */
[----:B------:R-:W-:Y:S01]  /*1cf80*/  SHF.R.S32.HI R2, RZ, 0x1f, R196 ;  /* 0x0000001fff027819 */ /* 0x000fe200000114c4 */
[----:B------:R-:W-:Y:S01]  /*1cf90*/  IMAD.MOV.U32 R6, RZ, RZ, R8 ;  /* 0x000000ffff067224 */ /* 0x000fe200078e0008 */
[----:B------:R-:W-:Y:S01]  /*1cfa0*/  @P1 SHF.R.U32.HI R6, RZ, c[0x0][0x4f0], R9 ;  /* 0x00013c00ff061a19 */ /* 0x000fe20000011609 */
[----:B------:R-:W-:Y:S01]  /*1cfb0*/  IMAD.IADD R19, R19, 0x1, R15 ;  /* 0x0000000113137824 */ /* 0x000fe200078e020f */
[----:B------:R-:W-:Y:S01]  /*1cfc0*/  SEL R196, R196, RZ, !P0 ;  /* 0x000000ffc4c47207 */ /* 0x000fe20004000000 */
[----:B------:R-:W-:Y:S01]  /*1cfd0*/  IMAD R17, R197, c[0x0][0x3ec], R0 ;  /* 0x0000fb00c5117a24 */ /* 0x000fe200078e0200 */
[----:B------:R-:W-:Y:S01]  /*1cfe0*/  SEL R2, R2, RZ, !P0 ;  /* 0x000000ff02027207 */ /* 0x000fe20004000000 */
[----:B------:R-:W-:Y:S01]  /*1cff0*/  IMAD.MOV R9, RZ, RZ, -R6 ;  /* 0x000000ffff097224 */ /* 0x000fe200078e0a06 */
[----:B------:R-:W-:Y:S01]  /*1d000*/  LEA R0, R7, R14, 0x5 ;  /* 0x0000000e07007211 */ /* 0x000fe200078e28ff */
[----:B------:R-:W-:Y:S01]  /*1d010*/  IMAD.WIDE.U32 R18, R196, c[0x0][0x498], R18 ;  /* 0x00012600c4127a25 */ /* 0x000fe200078e0012 */
[----:B------:R-:W-:-:S03]  /*1d020*/  SHF.R.S32.HI R16, RZ, 0x1f, R6 ;  /* 0x0000001fff107819 */ /* 0x000fc60000011406 */
[----:B------:R-:W-:Y:S01]  /*1d030*/  IMAD R9, R9, c[0x0][0x4e8], R8 ;  /* 0x00013a0009097a24 */ /* 0x000fe200078e0208 */
[----:B------:R-:W-:Y:S01]  /*1d040*/  IADD3 R20, P0, R6, R18, RZ ;  /* 0x0000001206147210 */ /* 0x000fe20007f1e0ff */
[----:B------:R-:W-:Y:S02]  /*1d050*/  IMAD R15, R2, c[0x0][0x498], RZ ;  /* 0x00012600020f7a24 */ /* 0x000fe400078e02ff */
[----:B------:R-:W-:Y:S01]  /*1d060*/  IMAD.WIDE.U32 R10, R197, c[0x0][0x3e8], R10 ;  /* 0x0000fa00c50a7a25 */ /* 0x000fe200078e000a */
[----:B------:R-:W-:-:S03]  /*1d070*/  SHF.R.S32.HI R18, RZ, 0x1f, R9 ;  /* 0x0000001fff127819 */ /* 0x000fc60000011409 */
[----:B------:R-:W-:Y:S01]  /*1d080*/  IMAD R15, R196, c[0x0][0x49c], R15 ;  /* 0x00012700c40f7a24 */ /* 0x000fe200078e020f */
[----:B------:R-:W-:Y:S01]  /*1d090*/  IADD3 R11, R11, R17, RZ ;  /* 0x000000110b0b7210 */ /* 0x000fe20007ffe0ff */
[----:B------:R-:W-:Y:S02]  /*1d0a0*/  IMAD R8, R57, 0x80, R0 ;  /* 0x0000008039087824 */ /* 0x000fe400078e0200 */
[----:B------:R-:W-:Y:S01]  /*1d0b0*/  IMAD R18, R18, c[0x0][0x488], RZ ;  /* 0x0001220012127a24 */ /* 0x000fe200078e02ff */
[----:B------:R-:W-:Y:S01]  /*1d0c0*/  IADD3.X R21, R16, R19, R15, P0, !PT ;  /* 0x0000001310157210 */ /* 0x000fe200007fe40f */
        /* <DEDUP_REMOVED lines=13> */
[----:B------:R-:W-:Y:S01]  /*1d1a0*/  LOP3.LUT R15, R15, 0x38, R0, 0xf8, !PT ;  /* 0x000000380f0f7812 */ /* 0x000fe200078ef800 */
[----:B------:R-:W-:Y:S01]  /*1d1b0*/  SHFL.IDX PT, R34, R9, RZ, 0x1c1f ;  /* 0x001c1fff09227589 */ /* 0x000fe200000e0000 */
[----:B------:R-:W-:Y:S01]  /*1d1c0*/  LEA.HI.X R17, R20, c[0x0][0x454], R17, 0x2, P0 ;  /* 0x0001150014117a11 */ /* 0x000fe200000f1411 */
[----:B------:R-:W-:Y:S01]  /*1d1d0*/  IMAD R7, R196, c[0x0][0x3f4], R7 ;  /* 0x0000fd00c4077a24 */ /* 0x000fe200078e0207 */
[----:B------:R-:W-:Y:S01]  /*1d1e0*/  LOP3.LUT R15, R15, R2, RZ, 0x3c, !PT ;  /* 0x000000020f0f7212 */ /* 0x000fe200078e3cff */
[----:B------:R-:W-:Y:S01]  /*1d1f0*/  SHFL.IDX PT, R48, R9, 0x1, 0x1c1f ;  /* 0x003c1f0009307f89 */ /* 0x000fe200000e0000 */
[--C-:B------:R-:W-:Y:S01]  /*1d200*/  SHF.R.S32.HI R2, RZ, 0x1f, R6.reuse ;  /* 0x0000001fff027819 */ /* 0x100fe20000011406 */
[----:B------:R-:W-:Y:S01]  /*1d210*/  IMAD.MOV R19, RZ, RZ, -R6 ;  /* 0x000000ffff137224 */ /* 0x000fe200078e0a06 */
[----:B------:R-:W-:Y:S01]  /*1d220*/  IADD3 R11, R11, R7, RZ ;  /* 0x000000070b0b7210 */ /* 0x000fe20007ffe0ff */
[----:B------:R-:W1:Y:S01]  /*1d230*/  SHFL.IDX PT, R35, R17, RZ, 0x1c1f ;  /* 0x001c1fff11237589 */ /* 0x000e6200000e0000 */
[C---:B------:R-:W-:Y:S01]  /*1d240*/  IMAD R7, R57.reuse, 0x80, R4 ;  /* 0x0000008039077824 */ /* 0x040fe200078e0204 */
[----:B------:R-:W-:Y:S01]  /*1d250*/  LEA R57, R57, R14, 0x7 ;  /* 0x0000000e39397211 */ /* 0x000fe200078e38ff */
[----:B------:R-:W-:Y:S01]  /*1d260*/  IMAD R21, R2, c[0x0][0x3e0], RZ ;  /* 0x0000f80002157a24 */ /* 0x000fe200078e02ff */
[----:B------:R-:W2:Y:S01]  /*1d270*/  SHFL.IDX PT, R49, R17, 0x1, 0x1c1f ;  /* 0x003c1f0011317f89 */ /* 0x000ea200000e0000 */
[----:B-----5:R-:W-:Y:S01]  /*1d280*/  IMAD R2, R5, c[0x0][0x4e8], RZ ;  /* 0x00013a0005027a24 */ /* 0x020fe200078e02ff */
[----:B------:R-:W-:Y:S01]  /*1d290*/  IADD3 R5, R7, 0x8, RZ ;  /* 0x0000000807057810 */ /* 0x000fe20007ffe0ff */
[----:B------:R-:W-:-:S02]  /*1d2a0*/  IMAD R19, R19, c[0x0][0x4e8], R8 ;  /* 0x00013a0013137a24 */ /* 0x000fc400078e0208 */
[C---:B------:R-:W-:Y:S01]  /*1d2b0*/  IMAD R21, R6.reuse, c[0x0][0x3e4], R21 ;  /* 0x0000f90006157a24 */ /* 0x040fe200078e0215 */
[-C--:B------:R-:W-:Y:S01]  /*1d2c0*/  ISETP.GE.OR P1, PT, R7, R2.reuse, P2 ;  /* 0x000000020700720c */ /* 0x080fe20001726670 */
[----:B------:R-:W-:Y:S01]  /*1d2d0*/  IMAD.WIDE.U32 R10, R6, c[0x0][0x3e0], R10 ;  /* 0x0000f800060a7a25 */ /* 0x000fe200078e000a */
[----:B------:R-:W-:Y:S02]  /*1d2e0*/  ISETP.GE.OR P0, PT, R5, R2, P2 ;  /* 0x000000020500720c */ /* 0x000fe40001706670 */
[----:B------:R-:W-:Y:S01]  /*1d2f0*/  SHF.L.U32 R6, R13, 0x3, RZ ;  /* 0x000000030d067819 */ /* 0x000fe200000006ff */
[----:B------:R-:W-:Y:S01]  /*1d300*/  IMAD.IADD R11, R11, 0x1, R21 ;  /* 0x000000010b0b7824 */ /* 0x000fe200078e0215 */
[----:B------:R-:W-:Y:S02]  /*1d310*/  SHF.R.S32.HI R4, RZ, 0x1f, R19 ;  /* 0x0000001fff047819 */ /* 0x000fe40000011413 */
[----:B------:R-:W-:Y:S01]  /*1d320*/  LOP3.LUT R6, R15, 0x7ffffe00, R6, 0xf8, !PT ;  /* 0x7ffffe000f067812 */ /* 0x000fe200078ef806 */
[----:B------:R-:W-:-:S03]  /*1d330*/  IMAD.WIDE.U32 R32, R19, c[0x0][0x3d8], R10 ;  /* 0x0000f60013207a25 */ /* 0x000fc600078e000a */
[----:B------:R-:W-:Y:S01]  /*1d340*/  SHF.L.U32 R58, R6, 0x1, RZ ;  /* 0x00000001063a7819 */ /* 0x000fe200000006ff */
[----:B------:R-:W-:Y:S01]  /*1d350*/  IMAD R4, R4, c[0x0][0x3d8], RZ ;  /* 0x0000f60004047a24 */ /* 0x000fe200078e02ff */
[----:B-1----:R1:W-:Y:S03]  /*1d360*/  @!P1 ST.E [R34.64], R3 ;  /* 0x0000000322009985 */ /* 0x0023e6000c101906 */
[----:B------:R-:W-:Y:S01]  /*1d370*/  IMAD R13, R19, c[0x0][0x3dc], R4 ;  /* 0x0000f700130d7a24 */ /* 0x000fe200078e0204 */
[----:B--2---:R1:W-:Y:S01]  /*1d380*/  @!P0 ST.E [R48.64], R12 ;  /* 0x0000000c30008985 */ /* 0x0043e2000c101906 */
[C---:B------:R-:W-:Y:S02]  /*1d390*/  LEA R56, P0, R32.reuse, c[0x0][0x380], 0x1 ;  /* 0x0000e00020387a11 */ /* 0x040fe400078008ff */
[----:B------:R-:W-:Y:S01]  /*1d3a0*/  IMAD.IADD R13, R33, 0x1, R13 ;  /* 0x00000001210d7824 */ /* 0x000fe200078e020d */
[----:B------:R1:W2:Y:S04]  /*1d3b0*/  LDS.128 R44, [R58+0x1080] ;  /* 0x001080003a2c7984 */ /* 0x0002a80000000c00 */
[----:B------:R1:W3:Y:S01]  /*1d3c0*/  LDS.128 R40, [R58+0x2080] ;  /* 0x002080003a287984 */ /* 0x0002e20000000c00 */
[----:B------:R-:W-:-:S02]  /*1d3d0*/  LEA.HI.X R55, R32, c[0x0][0x384], R13, 0x1, P0 ;  /* 0x0000e10020377a11 */ /* 0x000fc400000f0c0d */
[----:B------:R-:W-:Y:S01]  /*1d3e0*/  ISETP.GE.AND P0, PT, R57, R2, PT ;  /* 0x000000023900720c */ /* 0x000fe20003f06270 */
        /* <DEDUP_REMOVED lines=30> */
.L_x_2395:
[----:B--2---:R-:W-:Y:S05]  /*1d5d0*/  BSYNC B0 ;  /* 0x0000000000007941 */ /* 0x004fea0003800000 */
.L_x_2394:
        /* <DEDUP_REMOVED lines=23> */
.L_x_2397:
[----:B------:R-:W-:Y:S05]  /*1d750*/  BSYNC B0 ;  /* 0x0000000000007941 */ /* 0x000fea0003800000 */
.L_x_2396:
        /* <DEDUP_REMOVED lines=23> */
.L_x_2399:
[----:B------:R-:W-:Y:S05]  /*1d8d0*/  BSYNC B0 ;  /* 0x0000000000007941 */ /* 0x000fea0003800000 */
.L_x_2398:
        /* <DEDUP_REMOVED lines=24> */
.L_x_2392:
        /* <DEDUP_REMOVED lines=18> */
.L_x_2400:
        /* <DEDUP_REMOVED lines=41> */
.L_x_2402:
[----:B------:R-:W-:Y:S05]  /*1de10*/  BSYNC B0 ;  /* 0x0000000000007941 */ /* 0x000fea0003800000 */
.L_x_2401:
        /* <DEDUP_REMOVED lines=64> */
.L_x_2404:
[----:B------:R-:W-:Y:S05]  /*1e220*/  BSYNC B0 ;  /* 0x0000000000007941 */ /* 0x000fea0003800000 */
.L_x_2403:
        /* <DEDUP_REMOVED lines=21> */
.L_x_2406:
[----:B------:R-:W-:Y:S05]  /*1e380*/  BSYNC B0 ;  /* 0x0000000000007941 */ /* 0x000fea0003800000 */
.L_x_2405:
        /* <DEDUP_REMOVED lines=21> */
.L_x_2408:
[----:B------:R-:W-:Y:S05]  /*1e4e0*/  BSYNC B0 ;  /* 0x0000000000007941 */ /* 0x000fea0003800000 */
.L_x_2407:
        /* <DEDUP_REMOVED lines=22> */
.L_x_2409:
        /* <DEDUP_REMOVED lines=11> */
.L_x_2655:


//--------------------- .text._ZN7cutlass13device_kernelIN5flash19enable_sm80_to_sm89INS1_16FlashAttnFwdSm80INS1_25CollectiveMainloopFwdSm80ILi8ELi2ELb1EN4cute5tupleIJNS5_1CILi128EEENS7_ILi96EEENS7_ILi192EEEEEELi192ENS_10bfloat16_tEfNS_4arch4Sm80ELb1ELb0ELb0ELb0ELb0ELb0ELb1ELb0EEENS1_21CollectiveEpilogueFwdINS6_IJS8_SA_S9_EEENS6_IJNS7_ILi1EEESI_SI_EEESC_SE_Li256ELb0ELb1ELb0ELb0EEENS1_30DynamicPersistentTileSchedulerILi256ELi256ELb0ELb1ELb0EEEEEEEEEvNT_6ParamsE --------------------------
	.section	.text._ZN7cutlass13device_kernelIN5flash19enable_sm80_to_sm89INS1_16FlashAttnFwdSm80INS1_25CollectiveMainloopFwdSm80ILi8ELi2ELb1EN4cute5tupleIJNS5_1CILi128EEENS7_ILi96EEENS7_ILi192EEEEEELi192ENS_10bfloat16_tEfNS_4arch4Sm80ELb1ELb0ELb0ELb0ELb0ELb0ELb1ELb0EEENS1_21CollectiveEpilogueFwdINS6_IJS8_SA_S9_EEENS6_IJNS7_ILi1EEESI_SI_EEESC_SE_Li256ELb0ELb1ELb0ELb0EEENS1_30DynamicPersistentTileSchedulerILi256ELi256ELb0ELb1ELb0EEEEEEEEEvNT_6ParamsE,"ax",@progbits
	.sectioninfo	@"SHI_REGISTERS=255"
	.align	128
.text._ZN7cutlass13device_kernelIN5flash19enable_sm80_to_sm89INS1_16FlashAttnFwdSm80INS1_25CollectiveMainloopFwdSm80ILi8ELi2ELb1EN4cute5tupleIJNS5_1CILi128EEENS7_ILi96EEENS7_ILi192EEEEEELi192ENS_10bfloat16_tEfNS_4arch4Sm80ELb1ELb0ELb0ELb0ELb0ELb0ELb1ELb0EEENS1_21CollectiveEpilogueFwdINS6_IJS8_SA_S9_EEENS6_IJNS7_ILi1EEESI_SI_EEESC_SE_Li256ELb0ELb1ELb0ELb0EEENS1_30DynamicPersistentTileSchedulerILi256ELi256ELb0ELb1ELb0EEEEEEEEEvNT_6ParamsE:
        .type           _ZN7cutlass13device_kernelIN5flash19enable_sm80_to_sm89INS1_16FlashAttnFwdSm80INS1_25CollectiveMainloopFwdSm80ILi8ELi2ELb1EN4cute5tupleIJNS5_1CILi128EEENS7_ILi96EEENS7_ILi192EEEEEELi192ENS_10bfloat16_tEfNS_4arch4Sm80ELb1ELb0ELb0ELb0ELb0ELb0ELb1ELb0EEENS1_21CollectiveEpilogueFwdINS6_IJS8_SA_S9_EEENS6_IJNS7_ILi1EEESI_SI_EEESC_SE_Li256ELb0ELb1ELb0ELb0EEENS1_30DynamicPersistentTileSchedulerILi256ELi256ELb0ELb1ELb0EEEEEEEEEvNT_6ParamsE,@function
        .size           _ZN7cutlass13device_kernelIN5flash19enable_sm80_to_sm89INS1_16FlashAttnFwdSm80INS1_25CollectiveMainloopFwdSm80ILi8ELi2ELb1EN4cute5tupleIJNS5_1CILi128EEENS7_ILi96EEENS7_ILi192EEEEEELi192ENS_10bfloat16_tEfNS_4arch4Sm80ELb1ELb0ELb0ELb0ELb0ELb0ELb1ELb0EEENS1_21CollectiveEpilogueFwdINS6_IJS8_SA_S9_EEENS6_IJNS7_ILi1EEESI_SI_EEESC_SE_Li256ELb0ELb1ELb0ELb0EEENS1_30DynamicPersistentTileSchedulerILi256ELi256ELb0ELb1ELb0EEEEEEEEEvNT_6ParamsE,(.L_x_2656 - _ZN7cutlass13device_kernelIN5flash19enable_sm80_to_sm89INS1_16FlashAttnFwdSm80INS1_25CollectiveMainloopFwdSm80ILi8ELi2ELb1EN4cute5tupleIJNS5_1CILi128EEENS7_ILi96EEENS7_ILi192EEEEEELi192ENS_10bfloat16_tEfNS_4arch4Sm80ELb1ELb0ELb0ELb0ELb0ELb0ELb1ELb0EEENS1_21CollectiveEpilogueFwdINS6_IJS8_SA_S9_EEENS6_IJNS7_ILi1EEESI_SI_EEESC_SE_Li256ELb0ELb1ELb0ELb0EEENS1_30DynamicPersistentTileSchedulerILi256ELi256ELb0ELb1ELb0EEEEEEEEEvNT_6ParamsE)
        .other          _ZN7cutlass13device_kernelIN5flash19enable_sm80_to_sm89INS1_16FlashAttnFwdSm80INS1_25CollectiveMainloopFwdSm80ILi8ELi2ELb1EN4cute5tupleIJNS5_1CILi128EEENS7_ILi96EEENS7_ILi192EEEEEELi192ENS_10bfloat16_tEfNS_4arch4Sm80ELb1ELb0ELb0ELb0ELb0ELb0ELb1ELb0EEENS1_21CollectiveEpilogueFwdINS6_IJS8_SA_S9_EEENS6_IJNS7_ILi1EEESI_SI_EEESC_SE_Li256ELb0ELb1ELb0ELb0EEENS1_30DynamicPersistentTileSchedulerILi256ELi256ELb0ELb1ELb0EEEEEEEEEvNT_6ParamsE,@"STO_CUDA_ENTRY STV_DEFAULT"
_ZN7cutlass13device_kernelIN5flash19enable_sm80_to_sm89INS1_16FlashAttnFwdSm80INS1_25CollectiveMainloopFwdSm80ILi8ELi2ELb1EN4cute5tupleIJNS5_1CILi128EEENS7_ILi96EEENS7_ILi192EEEEEELi192ENS_10bfloat16_tEfNS_4arch4Sm80ELb1ELb0ELb0ELb0ELb0ELb0ELb1ELb0EEENS1_21CollectiveEpilogueFwdINS6_IJS8_SA_S9_EEENS6_IJNS7_ILi1EEESI_SI_EEESC_SE_Li256ELb0ELb1ELb0ELb0EEENS1_30DynamicPersistentTileSchedulerILi256ELi256ELb0ELb1ELb0EEEEEEEEEvNT_6ParamsE:
        /* <DEDUP_REMOVED lines=138> */
.L_x_2455:
        /* <DEDUP_REMOVED lines=19> */
.L_x_2411:
[----:B------:R-:W-:-:S04]  /*09d0*/  MOV R0, c[0x0][0x554] ;  /* 0x0001550000007a02 */ /* 0x000fc80000000f00 */
[----:B------:R-:W-:Y:S02]  /*09e0*/  ISETP.NE.AND P0, PT, R0, 0x1, PT ;  /* 0x000000010000780c */ /* 0x000fe40003f05270 */
[----:B------:R-:W-:-:S11]  /*09f0*/  MOV R0, R2 ;  /* 0x0000000200007202 */ /* 0x000fd60000000f00 */
[----:B------:R-:W-:-:S05]  /*0a00*/  @P0 IMAD.HI.U32 R4, R2, c[0x0][0x558], RZ ;  /* 0x0001560002040a27 */ /* 0x000fca00078e00ff */
[----:B------:R-:W-:-:S05]  /*0a10*/  @P0 SHF.R.U32.HI R0, RZ, c[0x0][0x55c], R4 ;  /* 0x00015700ff000a19 */ /* 0x000fca0000011604 */
[----:B------:R-:W-:Y:S02]  /*0a20*/  IMAD R4, R0, c[0x0][0x554], RZ ;  /* 0x0001550000047a24 */ /* 0x000fe400078e02ff */
.L_x_2412:
[----:B------:R-:W-:Y:S05]  /*0a30*/  BSYNC B0 ;  /* 0x0000000000007941 */ /* 0x000fea0003800000 */
.L_x_2410:
        /* <DEDUP_REMOVED lines=191> */
[----:B------:R-:W-:Y:S01]  /*1630*/  BAR.SYNC.DEFER_BLOCKING 0x0 ;  /* 0x0000000000007b1d */ /* 0x000fe20000010000 */
        /* <DEDUP_REMOVED lines=11> */
[----:B------:R-:W-:-:S03]  /*16f0*/  ISETP.GE.AND P0, PT, R5, R16, PT ;  /* 0x000000100500720c */ /* 0x000fc60003f06270 */
[----:B-1----:R-:W-:-:S04]  /*1700*/  @!P5 LEA R10, P1, R144, R3, 0x1 ;  /* 0x00000003900ad211 */ /* 0x002fc800078208ff */
[----:B------:R-:W-:Y:S01]  /*1710*/  @!P5 LEA.HI.X R11, R144, R4, R145, 0x1, P1 ;  /* 0x00000004900bd211 */ /* 0x000fe200008f0c91 */
[----:B------:R-:W-:Y:S01]  /*1720*/  SHFL.IDX PT, R15, R2, 0x3, 0x181f ;  /* 0x00781f00020f7f89 */ /* 0x000fe200000e0000 */
[----:B------:R-:W-:-:S04]  /*1730*/  IMAD.MOV.U32 R100, RZ, RZ, -0x60 ;  /* 0xffffffa0ff647424 */ /* 0x000fc800078e00ff */
[----:B------:R-:W-:Y:S01]  /*1740*/  IMAD R100, R226, R100, 0x60 ;  /* 0x00000060e2647424 */ /* 0x000fe200078e0264 */
[C---:B--2---:R-:W-:Y:S02]  /*1750*/  ISETP.GE.AND P3, PT, R52.reuse, c[0x0][0x198], PT ;  /* 0x0000660034007a0c */ /* 0x044fe40003f66270 */
[CC--:B------:R-:W-:Y:S02]  /*1760*/  @!P5 LEA R8, P4, R52.reuse, R3.reuse, 0x1 ;  /* 0x000000033408d211 */ /* 0x0c0fe400078808ff */
[C---:B---3--:R-:W-:Y:S01]  /*1770*/  ISETP.GE.AND P1, PT, R19.reuse, c[0x0][0x198], PT ;  /* 0x0000660013007a0c */ /* 0x048fe20003f26270 */
[----:B----4-:R1:W-:Y:S01]  /*1780*/  @!P5 LDGSTS.E.BYPASS.LTC128B.128 [R18+0x100], [R10.64], !P6 ;  /* 0x001000000a12dfae */ /* 0x0103e2000f101d46 */
[----:B-----5:R-:W-:Y:S02]  /*1790*/  @!P5 LEA.HI.X R9, R52, R4, R26, 0x1, P4 ;  /* 0x000000043409d211 */ /* 0x020fe400020f0c1a */
[----:B------:R-:W-:Y:S02]  /*17a0*/  @!P5 LEA R6, P4, R19, R3, 0x1 ;  /* 0x000000031306d211 */ /* 0x000fe400078808ff */
        /* <DEDUP_REMOVED lines=44> */
[----:B------:R-:W-:Y:S02]  /*1a70*/  IMAD.MOV.U32 R23, RZ, RZ, R22 ;  /* 0x000000ffff177224 */ /* 0x000fe400078e0016 */
[----:B------:R-:W-:Y:S02]  /*1a80*/  IMAD.IADD R0, R7, 0x1, R8 ;  /* 0x0000000107007824 */ /* 0x000fe400078e0208 */
[----:B------:R-:W-:Y:S01]  /*1a90*/  IMAD.MOV.U32 R22, RZ, RZ, R20 ;  /* 0x000000ffff167224 */ /* 0x000fe200078e0014 */
[----:B------:R2:W-:Y:S01]  /*1aa0*/  @!P0 LDGSTS.E.BYPASS.LTC128B.128 [R18+0xb100], [R2.64], !P1 ;  /* 0x0b10000002128fae */ /* 0x0005e2000c901d46 */
[----:B------:R-:W-:-:S02]  /*1ab0*/  IMAD R0, R0, 0x60, RZ ;  /* 0x0000006000007824 */ /* 0x000fc400078e02ff */
[----:B------:R-:W-:Y:S01]  /*1ac0*/  IMAD.MOV.U32 R20, RZ, RZ, c[0x0][0x1e0] ;  /* 0x00007800ff147624 */ /* 0x000fe200078e00ff */
[----:B------:R-:W-:Y:S01]  /*1ad0*/  ISETP.GE.AND P5, PT, R9, 0x41, PT ;  /* 0x000000410900780c */ /* 0x000fe20003fa6270 */
[----:B------:R-:W-:Y:S01]  /*1ae0*/  IMAD.MOV.U32 R8, RZ, RZ, c[0x0][0x1e4] ;  /* 0x00007900ff087624 */ /* 0x000fe200078e00ff */
[----:B------:R-:W-:Y:S01]  /*1af0*/  @P4 ISETP.GE.AND P3, PT, R144, c[0x0][0x1d4], PT ;  /* 0x0000750090004a0c */ /* 0x000fe20003f66270 */
[----:B------:R-:W-:Y:S01]  /*1b00*/  IMAD.WIDE.U32 R12, R20, 0x40, RZ ;  /* 0x00000040140c7825 */ /* 0x000fe200078e00ff */
[----:B------:R-:W0:Y:S03]  /*1b10*/  LDGDEPBAR ;  /* 0x00000000000079af */ /* 0x000e260000000000 */
        /* <DEDUP_REMOVED lines=131> */
.L_x_2415:
[----:B--234-:R-:W-:Y:S05]  /*2350*/  BSYNC B0 ;  /* 0x0000000000007941 */ /* 0x01cfea0003800000 */
.L_x_2414:
        /* <DEDUP_REMOVED lines=55> */
.L_x_2417:
[----:B--23--:R-:W-:Y:S05]  /*26d0*/  BSYNC B0 ;  /* 0x0000000000007941 */ /* 0x00cfea0003800000 */
.L_x_2416:
[C---:B------:R-:W-:Y:S08]  /*26e0*/  HMMA.16816.F32.BF16 R16, R152.reuse, R20, RZ ;  /* 0x000000149810723c */ /* 0x040ff000000418ff */
[C---:B------:R-:W-:Y:S08]  /*26f0*/  HMMA.16816.F32.BF16 R12, R152.reuse, R22, RZ ;  /* 0x00000016980c723c */ /* 0x040ff000000418ff */
[C---:B------:R-:W-:Y:S08]  /*2700*/  HMMA.16816.F32.BF16 R8, R152.reuse, R24, RZ ;  /* 0x000000189808723c */ /* 0x040ff000000418ff */
[----:B------:R-:W-:Y:S01]  /*2710*/  HMMA.16816.F32.BF16 R4, R152, R26, RZ ;  /* 0x0000001a9804723c */ /* 0x000fe200000418ff */
[----:B------:R-:W-:Y:S01]  /*2720*/  IMAD.MOV.U32 R0, RZ, RZ, 0x40 ;  /* 0x00000040ff007424 */ /* 0x000fe200078e00ff */
[----:B------:R-:W-:Y:S01]  /*2730*/  LOP3.LUT P0, RZ, R53, 0x4, RZ, 0xc0, !PT ;  /* 0x0000000435ff7812 */ /* 0x000fe2000780c0ff */
[----:B------:R-:W2:Y:S03]  /*2740*/  LDL R102, [R1+0x98] ;  /* 0x0000980001667983 */ /* 0x000ea60000100800 */
[----:B------:R-:W-:Y:S01]  /*2750*/  SEL R206, R0, 0xffffffc0, !P0 ;  /* 0xffffffc000ce7807 */ /* 0x000fe20004000000 */
[----:B------:R-:W3:Y:S01]  /*2760*/  LDL R101, [R1+0x58] ;  /* 0x0000580001657983 */ /* 0x000ee20000100800 */
[C---:B-1----:R-:W-:Y:S03]  /*2770*/  HMMA.16816.F32.BF16 R80, R156.reuse, R32, R16 ;  /* 0x000000209c50723c */ /* 0x042fe60000041810 */
[----:B------:R-:W0:Y:S05]  /*2780*/  LDGDEPBAR ;  /* 0x00000000000079af */ /* 0x000e2a0000000000 */
[----:B------:R-:W-:Y:S01]  /*2790*/  HMMA.16816.F32.BF16 R76, R156, R34, R12 ;  /* 0x000000229c4c723c */ /* 0x000fe2000004180c */
[----:B------:R-:W-:-:S05]  /*27a0*/  IMAD.IADD R2, R209, 0x1, R206 ;  /* 0x00000001d1027824 */ /* 0x000fca00078e02ce */
[----:B------:R-:W-:Y:S02]  /*27b0*/  LDSM.16.M88.4 R68, [R2+0x800] ;  /* 0x000800000244783b */ /* 0x000fe40000000200 */
[C---:B------:R-:W-:Y:S08]  /*27c0*/  HMMA.16816.F32.BF16 R88, R156.reuse, R28, R8 ;  /* 0x0000001c9c58723c */ /* 0x040ff00000041808 */
[----:B------:R-:W-:Y:S08]  /*27d0*/  HMMA.16816.F32.BF16 R84, R156, R30, R4 ;  /* 0x0000001e9c54723c */ /* 0x000ff00000041804 */
[C---:B----4-:R-:W-:Y:S08]  /*27e0*/  HMMA.16816.F32.BF16 R32, R152.reuse, R36, RZ ;  /* 0x000000249820723c */ /* 0x050ff000000418ff */
[C---:B------:R-:W-:Y:S08]  /*27f0*/  HMMA.16816.F32.BF16 R28, R152.reuse, R38, RZ ;  /* 0x00000026981c723c */ /* 0x040ff000000418ff */
[C---:B------:R-:W-:Y:S08]  /*2800*/  HMMA.16816.F32.BF16 R24, R152.reuse, R40, RZ ;  /* 0x000000289818723c */ /* 0x040ff000000418ff */
[C---:B------:R-:W-:Y:S08]  /*2810*/  HMMA.16816.F32.BF16 R16, R152.reuse, R44, RZ ;  /* 0x0000002c9810723c */ /* 0x040ff000000418ff */
[C---:B------:R-:W-:Y:S01]  /*2820*/  HMMA.16816.F32.BF16 R12, R152.reuse, R46, RZ ;  /* 0x0000002e980c723c */ /* 0x040fe200000418ff */
[----:B------:R-:W1:Y:S07]  /*2830*/  LDSM.16.M88.4 R44, [R2] ;  /* 0x00000000022c783b */ /* 0x000e6e0000000200 */
[C---:B------:R-:W-:Y:S01]  /*2840*/  HMMA.16816.F32.BF16 R20, R152.reuse, R42, RZ ;  /* 0x0000002a9814723c */ /* 0x040fe200000418ff */
[----:B------:R-:W4:Y:S07]  /*2850*/  LDSM.16.M88.4 R40, [R2+0x1000] ;  /* 0x001000000228783b */ /* 0x000f2e0000000200 */
[----:B------:R-:W-:Y:S08]  /*2860*/  HMMA.16816.F32.BF16 R8, R152, R48, RZ ;  /* 0x000000309808723c */ /* 0x000ff000000418ff */
[C---:B------:R-:W-:Y:S01]  /*2870*/  HMMA.16816.F32.BF16 R72, R156.reuse, R64, R32 ;  /* 0x000000409c48723c */ /* 0x040fe20000041820 */
[----:B------:R-:W5:Y:S07]  /*2880*/  LDSM.16.M88.4 R32, [R2+0x1800] ;  /* 0x001800000220783b */ /* 0x000f6e0000000200 */
[C---:B------:R-:W-:Y:S01]  /*2890*/  HMMA.16816.F32.BF16 R64, R156.reuse, R66, R28 ;  /* 0x000000429c40723c */ /* 0x040fe2000004181c */
[----:B------:R-:W1:Y:S07]  /*28a0*/  LDSM.16.M88.4 R28, [R2+0x2000] ;  /* 0x00200000021c783b */ /* 0x000e6e0000000200 */
[----:B------:R-:W-:Y:S01]  /*28b0*/  HMMA.16816.F32.BF16 R60, R156, R56, R24 ;  /* 0x000000389c3c723c */ /* 0x000fe20000041818 */
[----:B------:R-:W1:Y:S01]  /*28c0*/  LDSM.16.M88.4 R24, [R2+0x2800] ;  /* 0x002800000218783b */ /* 0x000e620000000200 */
[----:B------:R-:W-:-:S06]  /*28d0*/  IADD3 R0, R206, R209, R208 ;  /* 0x000000d1ce007210 */ /* 0x000fcc0007ffe0d0 */
[----:B------:R-:W-:Y:S08]  /*28e0*/  HMMA.16816.F32.BF16 R4, R152, R50, RZ ;  /* 0x000000329804723c */ /* 0x000ff000000418ff */
[C---:B------:R-:W-:Y:S08]  /*28f0*/  HMMA.16816.F32.BF16 R56, R156.reuse, R58, R20 ;  /* 0x0000003a9c38723c */ /* 0x040ff00000041814 */
[C---:B------:R-:W-:Y:S01]  /*2900*/  HMMA.16816.F32.BF16 R52, R156.reuse, R92, R16 ;  /* 0x0000005c9c34723c */ /* 0x040fe20000041810 */
[----:B------:R-:W5:Y:S07]  /*2910*/  LDSM.16.M88.4 R16, [R0] ;  /* 0x000000000010783b */ /* 0x000f6e0000000200 */
[C---:B------:R-:W-:Y:S08]  /*2920*/  HMMA.16816.F32.BF16 R48, R156.reuse, R94, R12 ;  /* 0x0000005e9c30723c */ /* 0x040ff0000004180c */
[----:B------:R-:W-:Y:S08]  /*2930*/  HMMA.16816.F32.BF16 R36, R156, R96, R8 ;  /* 0x000000609c24723c */ /* 0x000ff00000041808 */
[C---:B-1----:R-:W-:Y:S08]  /*2940*/  HMMA.16816.F32.BF16 R12, R160.reuse, R44, R80 ;  /* 0x0000002ca00c723c */ /* 0x042ff00000041850 */
[C---:B----4-:R-:W-:Y:S08]  /*2950*/  HMMA.16816.F32.BF16 R72, R160.reuse, R40, R72 ;  /* 0x00000028a048723c */ /* 0x050ff00000041848 */
[C---:B------:R-:W-:Y:S01]  /*2960*/  HMMA.16816.F32.BF16 R80, R160.reuse, R42, R64 ;  /* 0x0000002aa050723c */ /* 0x040fe20000041840 */
[----:B------:R-:W1:Y:S07]  /*2970*/  LDSM.16.M88.4 R40, [R0+0x800] ;  /* 0x000800000028783b */ /* 0x000e6e0000000200 */
[----:B------:R-:W-:Y:S08]  /*2980*/  HMMA.16816.F32.BF16 R8, R160, R46, R76 ;  /* 0x0000002ea008723c */ /* 0x000ff0000004184c */
[----:B------:R-:W-:Y:S08]  /*2990*/  HMMA.16816.F32.BF16 R20, R156, R98, R4 ;  /* 0x000000629c14723c */ /* 0x000ff00000041804 */
[C---:B------:R-:W-:Y:S08]  /*29a0*/  HMMA.16816.F32.BF16 R4, R160.reuse, R68, R88 ;  /* 0x00000044a004723c */ /* 0x040ff00000041858 */
[C---:B------:R-:W-:Y:S08]  /*29b0*/  HMMA.16816.F32.BF16 R84, R160.reuse, R70, R84 ;  /* 0x00000046a054723c */ /* 0x040ff00000041854 */
[C---:B-----5:R-:W-:Y:S01]  /*29c0*/  HMMA.16816.F32.BF16 R68, R160.reuse, R34, R56 ;  /* 0x00000022a044723c */ /* 0x060fe20000041838 */
[----:B------:R-:W4:Y:S07]  /*29d0*/  LDSM.16.M88.4 R56, [R0+0x1000] ;  /* 0x001000000038783b */ /* 0x000f2e0000000200 */
[C---:B------:R-:W-:Y:S01]  /*29e0*/  HMMA.16816.F32.BF16 R92, R160.reuse, R28, R52 ;  /* 0x0000001ca05c723c */ /* 0x040fe20000041834 */
[----:B------:R-:W5:Y:S07]  /*29f0*/  LDSM.16.M88.4 R52, [R0+0x1800] ;  /* 0x001800000034783b */ /* 0x000f6e0000000200 */
[C---:B------:R-:W-:Y:S01]  /*2a00*/  HMMA.16816.F32.BF16 R76, R160.reuse, R30, R48 ;  /* 0x0000001ea04c723c */ /* 0x040fe20000041830 */
[----:B------:R-:W1:Y:S04]  /*2a10*/  LDSM.16.M88.4 R48, [R0+0x2000] ;  /* 0x002000000030783b */ /* 0x000e680000000200 */
[----:B------:R-:W-:Y:S03]  /*2a20*/  LDSM.16.M88.4 R28, [R209+0x3800] ;  /* 0x00380000d11c783b */ /* 0x000fe60000000200 */
[C---:B------:R-:W-:Y:S01]  /*2a30*/  HMMA.16816.F32.BF16 R96, R160.reuse, R32, R60 ;  /* 0x00000020a060723c */ /* 0x040fe2000004183c */
[----:B------:R-:W2:Y:S07]  /*2a40*/  LDSM.16.M88.4 R32, [R209+0x3000] ;  /* 0x00300000d120783b */ /* 0x000eae0000000200 */
[----:B------:R-:W-:Y:S01]  /*2a50*/  HMMA.16816.F32.BF16 R88, R160, R24, R36 ;  /* 0x00000018a058723c */ /* 0x000fe20000041824 */
[----:B------:R-:W2:Y:S07]  /*2a60*/  LDSM.16.M88.4 R36, [R0+0x2800] ;  /* 0x002800000024783b */ /* 0x000eae0000000200 */
[----:B------:R-:W-:Y:S08]  /*2a70*/  HMMA.16816.F32.BF16 R44, R164, R18, R8 ;  /* 0x00000012a42c723c */ /* 0x000ff00000041808 */
[----:B------:R-:W-:Y:S01]  /*2a80*/  HMMA.16816.F32.BF16 R64, R160, R26, R20 ;  /* 0x0000001aa040723c */ /* 0x000fe20000041814 */
[----:B------:R-:W2:Y:S07]  /*2a90*/  LDSM.16.M88.4 R24, [R209+0x4000] ;  /* 0x00400000d118783b */ /* 0x000eae0000000200 */
[C---:B------:R-:W-:Y:S08]  /*2aa0*/  HMMA.16816.F32.BF16 R60, R164.reuse, R16, R12 ;  /* 0x00000010a43c723c */ /* 0x040ff0000004180c */
[C---:B-1----:R-:W-:Y:S08]  /*2ab0*/  HMMA.16816.F32.BF16 R20, R164.reuse, R40, R4 ;  /* 0x00000028a414723c */ /* 0x042ff00000041804 */
[C---:B------:R-:W-:Y:S01]  /*2ac0*/  HMMA.16816.F32.BF16 R16, R164.reuse, R42, R84 ;  /* 0x0000002aa410723c */ /* 0x040fe20000041854 */
[----:B------:R-:W1:Y:S07]  /*2ad0*/  LDSM.16.M88.4 R40, [R209+0x4800] ;  /* 0x00480000d128783b */ /* 0x000e6e0000000200 */
[C---:B----4-:R-:W-:Y:S08]  /*2ae0*/  HMMA.16816.F32.BF16 R8, R164.reuse, R58, R80 ;  /* 0x0000003aa408723c */ /* 0x050ff00000041850 */
[C---:B-----5:R-:W-:Y:S08]  /*2af0*/  HMMA.16816.F32.BF16 R4, R164.reuse, R52, R96 ;  /* 0x00000034a404723c */ /* 0x060ff00000041860 */
[C---:B------:R-:W-:Y:S08]  /*2b00*/  HMMA.16816.F32.BF16 R52, R164.reuse, R54, R68 ;  /* 0x00000036a434723c */ /* 0x040ff00000041844 */
[C---:B------:R-:W-:Y:S01]  /*2b10*/  HMMA.16816.F32.BF16 R12, R164.reuse, R56, R72 ;  /* 0x00000038a40c723c */ /* 0x040fe20000041848 */
[----:B------:R-:W4:Y:S07]  /*2b20*/  LDSM.16.M88.4 R56, [R209+0x5000] ;  /* 0x00500000d138783b */ /* 0x000f2e0000000200 */
[C---:B------:R-:W-:Y:S08]  /*2b30*/  HMMA.16816.F32.BF16 R68, R164.reuse, R48, R92 ;  /* 0x00000030a444723c */ /* 0x040ff0000004185c */
[----:B------:R-:W-:Y:S01]  /*2b40*/  HMMA.16816.F32.BF16 R76, R164, R50, R76 ;  /* 0x00000032a44c723c */ /* 0x000fe2000004184c */
[----:B------:R-:W5:Y:S07]  /*2b50*/  LDSM.16.M88.4 R48, [R209+0x5800] ;  /* 0x00580000d130783b */ /* 0x000f6e0000000200 */
[----:B--2---:R-:W-:Y:S01]  /*2b60*/  HMMA.16816.F32.BF16 R80, R168, R34, R44 ;  /* 0x00000022a850723c */ /* 0x004fe2000004182c */
[----:B------:R-:W2:Y:S07]  /*2b70*/  LDSM.16.M88.4 R44, [R3+0x3000] ;  /* 0x00300000032c783b */ /* 0x000eae0000000200 */
[C---:B------:R-:W-:Y:S08]  /*2b80*/  HMMA.16816.F32.BF16 R96, R164.reuse, R36, R88 ;  /* 0x00000024a460723c */ /* 0x040ff00000041858 */
[----:B------:R-:W-:Y:S01]  /*2b90*/  HMMA.16816.F32.BF16 R84, R164, R38, R64 ;  /* 0x00000026a454723c */ /* 0x000fe20000041840 */
[----:B------:R-:W1:Y:S07]  /*2ba0*/  LDSM.16.M88.4 R36, [R3+0x3800] ;  /* 0x003800000324783b */ /* 0x000e6e0000000200 */
[C---:B------:R-:W-:Y:S01]  /*2bb0*/  HMMA.16816.F32.BF16 R92, R168.reuse, R32, R60 ;  /* 0x00000020a85c723c */ /* 0x040fe2000004183c */
[----:B------:R-:W2:Y:S07]  /*2bc0*/  LDSM.16.M88.4 R32, [R3+0x4000] ;  /* 0x004000000320783b */ /* 0x000eae0000000200 */
[C---:B------:R-:W-:Y:S08]  /*2bd0*/  HMMA.16816.F32.BF16 R88, R168.reuse, R28, R20 ;  /* 0x0000001ca858723c */ /* 0x040ff00000041814 */
        /* <DEDUP_REMOVED lines=8> */
[C---:B----4-:R-:W-:Y:S08]  /*2c60*/  HMMA.16816.F32.BF16 R12, R168.reuse, R56, R68 ;  /* 0x00000038a80c723c */ /* 0x050ff00000041844 */
[C---:B------:R-:W-:Y:S01]  /*2c70*/  HMMA.16816.F32.BF16 R8, R168.reuse, R58, R76 ;  /* 0x0000003aa808723c */ /* 0x040fe2000004184c */
[----:B------:R-:W-:Y:S07]  /*2c80*/  LDSM.16.M88.4 R56, [R2+0x4000] ;  /* 0x004000000238783b */ /* 0x000fee0000000200 */
[C---:B-----5:R-:W-:Y:S08]  /*2c90*/  HMMA.16816.F32.BF16 R4, R168.reuse, R48, R96 ;  /* 0x00000030a804723c */ /* 0x060ff00000041860 */
[----:B------:R-:W-:Y:S08]  /*2ca0*/  HMMA.16816.F32.BF16 R48, R168, R50, R84 ;  /* 0x00000032a830723c */ /* 0x000ff00000041854 */
[C---:B--2---:R-:W-:Y:S08]  /*2cb0*/  HMMA.16816.F32.BF16 R52, R172.reuse, R44, R92 ;  /* 0x0000002cac34723c */ /* 0x044ff0000004185c */
[C---:B------:R-:W-:Y:S01]  /*2cc0*/  HMMA.16816.F32.BF16 R76, R172.reuse, R46, R80 ;  /* 0x0000002eac4c723c */ /* 0x040fe20000041850 */
[----:B------:R-:W2:Y:S07]  /*2cd0*/  LDSM.16.M88.4 R44, [R2+0x3000] ;  /* 0x00300000022c783b */ /* 0x000eae0000000200 */
[C---:B------:R-:W-:Y:S08]  /*2ce0*/  HMMA.16816.F32.BF16 R96, R172.reuse, R36, R88 ;  /* 0x00000024ac60723c */ /* 0x040ff00000041858 */
[C---:B------:R-:W-:Y:S01]  /*2cf0*/  HMMA.16816.F32.BF16 R84, R172.reuse, R38, R72 ;  /* 0x00000026ac54723c */ /* 0x040fe20000041848 */
[----:B------:R-:W4:Y:S07]  /*2d00*/  LDSM.16.M88.4 R36, [R2+0x4800] ;  /* 0x004800000224783b */ /* 0x000f2e0000000200 */
[C---:B------:R-:W-:Y:S01]  /*2d10*/  HMMA.16816.F32.BF16 R80, R172.reuse, R34, R60 ;  /* 0x00000022ac50723c */ /* 0x040fe2000004183c */
[----:B------:R-:W5:Y:S07]  /*2d20*/  LDSM.16.M88.4 R60, [R2+0x3800] ;  /* 0x00380000023c783b */ /* 0x000f6e0000000200 */
[C---:B------:R-:W-:Y:S01]  /*2d30*/  HMMA.16816.F32.BF16 R92, R172.reuse, R32, R64 ;  /* 0x00000020ac5c723c */ /* 0x040fe20000041840 */
[----:B------:R-:W2:Y:S07]  /*2d40*/  LDSM.16.M88.4 R32, [R2+0x5000] ;  /* 0x005000000220783b */ /* 0x000eae0000000200 */
[C---:B------:R-:W-:Y:S08]  /*2d50*/  HMMA.16816.F32.BF16 R88, R172.reuse, R28, R20 ;  /* 0x0000001cac58723c */ /* 0x040ff00000041814 */
[C---:B------:R-:W-:Y:S01]  /*2d60*/  HMMA.16816.F32.BF16 R72, R172.reuse, R30, R16 ;  /* 0x0000001eac48723c */ /* 0x040fe20000041810 */
[----:B------:R-:W3:Y:S04]  /*2d70*/  LDSM.16.M88.4 R28, [R2+0x5800] ;  /* 0x00580000021c783b */ /* 0x000ee80000000200 */
[----:B------:R-:W3:Y:S03]  /*2d80*/  LDSM.16.M88.4 R16, [R0+0x3000] ;  /* 0x003000000010783b */ /* 0x000ee60000000200 */
[C---:B------:R-:W-:Y:S08]  /*2d90*/  HMMA.16816.F32.BF16 R68, R172.reuse, R24, R12 ;  /* 0x00000018ac44723c */ /* 0x040ff0000004180c */
[C---:B------:R-:W-:Y:S08]  /*2da0*/  HMMA.16816.F32.BF16 R64, R172.reuse, R26, R8 ;  /* 0x0000001aac40723c */ /* 0x040ff00000041808 */
[C---:B-1----:R-:W-:Y:S08]  /*2db0*/  HMMA.16816.F32.BF16 R24, R172.reuse, R40, R4 ;  /* 0x00000028ac18723c */ /* 0x042ff00000041804 */
[----:B------:R-:W-:Y:S08]  /*2dc0*/  HMMA.16816.F32.BF16 R20, R172, R42, R48 ;  /* 0x0000002aac14723c */ /* 0x000ff00000041830 */
[C---:B--2---:R-:W-:Y:S08]  /*2dd0*/  HMMA.16816.F32.BF16 R12, R176.reuse, R44, R52 ;  /* 0x0000002cb00c723c */ /* 0x044ff00000041834 */
[C---:B------:R-:W-:Y:S01]  /*2de0*/  HMMA.16816.F32.BF16 R8, R176.reuse, R46, R76 ;  /* 0x0000002eb008723c */ /* 0x040fe2000004184c */
[----:B------:R-:W1:Y:S07]  /*2df0*/  LDSM.16.M88.4 R44, [R0+0x3800] ;  /* 0x00380000002c783b */ /* 0x000e6e0000000200 */
[C---:B------:R-:W-:Y:S08]  /*2e00*/  HMMA.16816.F32.BF16 R52, R176.reuse, R56, R92 ;  /* 0x00000038b034723c */ /* 0x040ff0000004185c */
[C---:B------:R-:W-:Y:S01]  /*2e10*/  HMMA.16816.F32.BF16 R76, R176.reuse, R58, R80 ;  /* 0x0000003ab04c723c */ /* 0x040fe20000041850 */
[----:B------:R-:W-:Y:S07]  /*2e20*/  LDSM.16.M88.4 R56, [R0+0x5000] ;  /* 0x005000000038783b */ /* 0x000fee0000000200 */
[C---:B----4-:R-:W-:Y:S08]  /*2e30*/  HMMA.16816.F32.BF16 R92, R176.reuse, R36, R88 ;  /* 0x00000024b05c723c */ /* 0x050ff00000041858 */
[C---:B------:R-:W-:Y:S01]  /*2e40*/  HMMA.16816.F32.BF16 R80, R176.reuse, R38, R72 ;  /* 0x00000026b050723c */ /* 0x040fe20000041848 */
[----:B------:R-:W2:Y:S07]  /*2e50*/  LDSM.16.M88.4 R36, [R0+0x4000] ;  /* 0x004000000024783b */ /* 0x000eae0000000200 */
[C---:B-----5:R-:W-:Y:S08]  /*2e60*/  HMMA.16816.F32.BF16 R4, R176.reuse, R60, R96 ;  /* 0x0000003cb004723c */ /* 0x060ff00000041860 */
[C---:B------:R-:W-:Y:S01]  /*2e70*/  HMMA.16816.F32.BF16 R48, R176.reuse, R62, R84 ;  /* 0x0000003eb030723c */ /* 0x040fe20000041854 */
[----:B------:R-:W4:Y:S07]  /*2e80*/  LDSM.16.M88.4 R60, [R0+0x4800] ;  /* 0x00480000003c783b */ /* 0x000f2e0000000200 */
[C---:B------:R-:W-:Y:S08]  /*2e90*/  HMMA.16816.F32.BF16 R88, R176.reuse, R32, R68 ;  /* 0x00000020b058723c */ /* 0x040ff00000041844 */
[C---:B------:R-:W-:Y:S01]  /*2ea0*/  HMMA.16816.F32.BF16 R72, R176.reuse, R34, R64 ;  /* 0x00000022b048723c */ /* 0x040fe20000041840 */
[----:B------:R-:W5:Y:S07]  /*2eb0*/  LDSM.16.M88.4 R32, [R0+0x5800] ;  /* 0x005800000020783b */ /* 0x000f6e0000000200 */
[C---:B---3--:R-:W-:Y:S01]  /*2ec0*/  HMMA.16816.F32.BF16 R84, R176.reuse, R28, R24 ;  /* 0x0000001cb054723c */ /* 0x048fe20000041818 */
[----:B------:R-:W-:Y:S07]  /*2ed0*/  LDSM.16.M88.4 R24, [R209+0x6800] ;  /* 0x00680000d118783b */ /* 0x000fee0000000200 */
[----:B------:R-:W-:Y:S01]  /*2ee0*/  HMMA.16816.F32.BF16 R68, R176, R30, R20 ;  /* 0x0000001eb044723c */ /* 0x000fe20000041814 */
[----:B------:R-:W3:Y:S04]  /*2ef0*/  LDSM.16.M88.4 R28, [R209+0x6000] ;  /* 0x00600000d11c783b */ /* 0x000ee80000000200 */
[----:B------:R-:W3:Y:S03]  /*2f00*/  LDSM.16.M88.4 R20, [R209+0x7000] ;  /* 0x00700000d114783b */ /* 0x000ee60000000200 */
[C---:B------:R-:W-:Y:S08]  /*2f10*/  HMMA.16816.F32.BF16 R64, R180.reuse, R16, R12 ;  /* 0x00000010b440723c */ /* 0x040ff0000004180c */
[C---:B------:R-:W-:Y:S08]  /*2f20*/  HMMA.16816.F32.BF16 R40, R180.reuse, R18, R8 ;  /* 0x00000012b428723c */ /* 0x040ff00000041808 */
        /* <DEDUP_REMOVED lines=8> */
[C---:B------:R-:W-:Y:S01]  /*2fb0*/  HMMA.16816.F32.BF16 R72, R180.reuse, R58, R72 ;  /* 0x0000003ab448723c */ /* 0x040fe20000041848 */
[----:B------:R-:W2:Y:S07]  /*2fc0*/  LDSM.16.M88.4 R56, [R209+0x8000] ;  /* 0x00800000d138783b */ /* 0x000eae0000000200 */
[C---:B-----5:R-:W-:Y:S08]  /*2fd0*/  HMMA.16816.F32.BF16 R88, R180.reuse, R32, R84 ;  /* 0x00000020b458723c */ /* 0x060ff00000041854 */
[----:B------:R-:W-:Y:S01]  /*2fe0*/  HMMA.16816.F32.BF16 R68, R180, R34, R68 ;  /* 0x00000022b444723c */ /* 0x000fe20000041844 */
[----:B------:R-:W4:Y:S07]  /*2ff0*/  LDSM.16.M88.4 R32, [R209+0x8800] ;  /* 0x00880000d120783b */ /* 0x000f2e0000000200 */
[C---:B---3--:R-:W-:Y:S08]  /*3000*/  HMMA.16816.F32.BF16 R84, R184.reuse, R28, R64 ;  /* 0x0000001cb854723c */ /* 0x048ff00000041840 */
[C---:B------:R-:W-:Y:S01]  /*3010*/  HMMA.16816.F32.BF16 R76, R184.reuse, R30, R40 ;  /* 0x0000001eb84c723c */ /* 0x040fe20000041828 */
[----:B------:R-:W3:Y:S04]  /*3020*/  LDSM.16.M88.4 R28, [R3+0x6800] ;  /* 0x00680000031c783b */ /* 0x000ee80000000200 */
[----:B------:R-:W5:Y:S03]  /*3030*/  LDSM.16.M88.4 R40, [R3+0x6000] ;  /* 0x006000000328783b */ /* 0x000f660000000200 */
[C---:B------:R-:W-:Y:S08]  /*3040*/  HMMA.16816.F32.BF16 R80, R184.reuse, R24, R16 ;  /* 0x00000018b850723c */ /* 0x040ff00000041810 */
[C---:B------:R-:W-:Y:S01]  /*3050*/  HMMA.16816.F32.BF16 R64, R184.reuse, R26, R12 ;  /* 0x0000001ab840723c */ /* 0x040fe2000004180c */
[----:B------:R-:W3:Y:S07]  /*3060*/  LDSM.16.M88.4 R24, [R3+0x7000] ;  /* 0x007000000318783b */ /* 0x000eee0000000200 */
[C---:B------:R-:W-:Y:S08]  /*3070*/  HMMA.16816.F32.BF16 R52, R184.reuse, R20, R8 ;  /* 0x00000014b834723c */ /* 0x040ff00000041808 */
[C---:B------:R-:W-:Y:S01]  /*3080*/  HMMA.16816.F32.BF16 R16, R184.reuse, R22, R4 ;  /* 0x00000016b810723c */ /* 0x040fe20000041804 */
[----:B------:R-:W3:Y:S07]  /*3090*/  LDSM.16.M88.4 R20, [R3+0x7800] ;  /* 0x007800000314783b */ /* 0x000eee0000000200 */
[C---:B-1----:R-:W-:Y:S08]  /*30a0*/  HMMA.16816.F32.BF16 R12, R184.reuse, R44, R36 ;  /* 0x0000002cb80c723c */ /* 0x042ff00000041824 */
[C---:B------:R-:W-:Y:S01]  /*30b0*/  HMMA.16816.F32.BF16 R8, R184.reuse, R46, R48 ;  /* 0x0000002eb808723c */ /* 0x040fe20000041830 */
        /* <DEDUP_REMOVED lines=8> */
[----:B------:R-:W-:Y:S08]  /*3140*/  HMMA.16816.F32.BF16 R36, R184, R58, R72 ;  /* 0x0000003ab824723c */ /* 0x000ff00000041848 */
[C---:B-----5:R-:W-:Y:S08]  /*3150*/  HMMA.16816.F32.BF16 R68, R188.reuse, R40, R84 ;  /* 0x00000028bc44723c */ /* 0x060ff00000041854 */
[C---:B------:R-:W-:Y:S01]  /*3160*/  HMMA.16816.F32.BF16 R72, R188.reuse, R42, R76 ;  /* 0x0000002abc48723c */ /* 0x040fe2000004184c */
[----:B------:R-:W3:Y:S07]  /*3170*/  LDSM.16.M88.4 R40, [R3+0x8800] ;  /* 0x008800000328783b */ /* 0x000eee0000000200 */
[C---:B------:R-:W-:Y:S08]  /*3180*/  HMMA.16816.F32.BF16 R84, R188.reuse, R24, R52 ;  /* 0x00000018bc54723c */ /* 0x040ff00000041834 */
[C---:B------:R-:W-:Y:S08]  /*3190*/  HMMA.16816.F32.BF16 R88, R188.reuse, R22, R8 ;  /* 0x00000016bc58723c */ /* 0x040ff00000041808 */
[C---:B------:R-:W-:Y:S01]  /*31a0*/  HMMA.16816.F32.BF16 R52, R188.reuse, R20, R12 ;  /* 0x00000014bc34723c */ /* 0x040fe2000004180c */
[----:B------:R-:W4:Y:S07]  /*31b0*/  LDSM.16.M88.4 R20, [R2+0x7800] ;  /* 0x007800000214783b */ /* 0x000f2e0000000200 */
[C---:B-1----:R-:W-:Y:S08]  /*31c0*/  HMMA.16816.F32.BF16 R8, R188.reuse, R34, R36 ;  /* 0x00000022bc08723c */ /* 0x042ff00000041824 */
[----:B------:R-:W-:Y:S01]  /*31d0*/  HMMA.16816.F32.BF16 R56, R188, R26, R16 ;  /* 0x0000001abc38723c */ /* 0x000fe20000041810 */
[----:B------:R-:W1:Y:S04]  /*31e0*/  LDSM.16.M88.4 R16, [R2+0x8000] ;  /* 0x008000000210783b */ /* 0x000e680000000200 */
[----:B------:R-:W-:Y:S03]  /*31f0*/  LDSM.16.M88.4 R24, [R2+0x7000] ;  /* 0x007000000218783b */ /* 0x000fe60000000200 */
[C---:B--2---:R-:W-:Y:S08]  /*3200*/  HMMA.16816.F32.BF16 R36, R192.reuse, R28, R68 ;  /* 0x0000001cc024723c */ /* 0x044ff00000041844 */
[----:B------:R-:W-:Y:S01]  /*3210*/  HMMA.16816.F32.BF16 R68, R192, R30, R72 ;  /* 0x0000001ec044723c */ /* 0x000fe20000041848 */
[----:B------:R2:W5:Y:S07]  /*3220*/  LDSM.16.M88.4 R28, [R2+0x8800] ;  /* 0x00880000021c783b */ /* 0x00056e0000000200 */
[C---:B------:R-:W-:Y:S08]  /*3230*/  HMMA.16816.F32.BF16 R12, R188.reuse, R32, R4 ;  /* 0x00000020bc0c723c */ /* 0x040ff00000041804 */
[C---:B---3--:R-:W-:Y:S08]  /*3240*/  HMMA.16816.F32.BF16 R4, R188.reuse, R40, R44 ;  /* 0x00000028bc04723c */ /* 0x048ff0000004182c */
[----:B------:R-:W-:Y:S01]  /*3250*/  HMMA.16816.F32.BF16 R32, R188, R42, R60 ;  /* 0x0000002abc20723c */ /* 0x000fe2000004183c */
[----:B------:R-:W3:Y:S07]  /*3260*/  LDSM.16.M88.4 R40, [R0+0x6000] ;  /* 0x006000000028783b */ /* 0x000eee0000000200 */
[----:B------:R-:W-:Y:S01]  /*3270*/  HMMA.16816.F32.BF16 R76, R192, R50, R64 ;  /* 0x00000032c04c723c */ /* 0x000fe20000041840 */
[----:B------:R-:W-:-:S07]  /*3280*/  IMAD.IADD R102, R102, 0x1, R103 ;  /* 0x0000000166667824 */ /* 0x000fce00078e0267 */
[C---:B----4-:R-:W-:Y:S08]  /*3290*/  HMMA.16816.F32.BF16 R64, R192.reuse, R20, R52 ;  /* 0x00000014c040723c */ /* 0x050ff00000041834 */
[C---:B-1----:R-:W-:Y:S08]  /*32a0*/  HMMA.16816.F32.BF16 R52, R192.reuse, R16, R12 ;  /* 0x00000010c034723c */ /* 0x042ff0000004180c */
[C---:B------:R-:W-:Y:S01]  /*32b0*/  HMMA.16816.F32.BF16 R44, R192.reuse, R18, R8 ;  /* 0x00000012c02c723c */ /* 0x040fe20000041808 */
[----:B--2---:R-:W-:Y:S01]  /*32c0*/  @P2 IMAD.HI.U32 R2, R102, c[0x0][0x2c8], RZ ;  /* 0x0000b20066022a27 */ /* 0x004fe200078e00ff */
[----:B------:R-:W-:Y:S06]  /*32d0*/  LDSM.16.M88.4 R8, [R0+0x8000] ;  /* 0x008000000008783b */ /* 0x000fec0000000200 */
[C---:B-----5:R-:W-:Y:S01]  /*32e0*/  HMMA.16816.F32.BF16 R16, R192.reuse, R28, R4 ;  /* 0x0000001cc010723c */ /* 0x060fe20000041804 */
[----:B------:R-:W1:Y:S07]  /*32f0*/  LDSM.16.M88.4 R4, [R0+0x7800] ;  /* 0x007800000004783b */ /* 0x000e6e0000000200 */
[C---:B------:R-:W-:Y:S01]  /*3300*/  HMMA.16816.F32.BF16 R72, R192.reuse, R48, R80 ;  /* 0x00000030c048723c */ /* 0x040fe20000041850 */
[----:B------:R-:W-:Y:S07]  /*3310*/  LDSM.16.M88.4 R48, [R0+0x6800] ;  /* 0x006800000030783b */ /* 0x000fee0000000200 */
[C---:B------:R-:W-:Y:S01]  /*3320*/  HMMA.16816.F32.BF16 R80, R192.reuse, R26, R56 ;  /* 0x0000001ac050723c */ /* 0x040fe20000041838 */
[----:B------:R-:W-:Y:S07]  /*3330*/  LDSM.16.M88.4 R56, [R0+0x7000] ;  /* 0x007000000038783b */ /* 0x000fee0000000200 */
[----:B------:R-:W-:Y:S01]  /*3340*/  HMMA.16816.F32.BF16 R60, R192, R22, R88 ;  /* 0x00000016c03c723c */ /* 0x000fe20000041858 */
[----:B------:R2:W-:Y:S01]  /*3350*/  LDSM.16.M88.4 R20, [R0+0x8800] ;  /* 0x008800000014783b */ /* 0x0005e20000000200 */
[----:B------:R-:W-:-:S04]  /*3360*/  DEPBAR.LE SB0, 0x2 ;  /* 0x000080800000791a */ /* 0x000fc80000000000 */
[----:B--2---:R-:W-:Y:S01]  /*3370*/  IMAD.MOV.U32 R0, RZ, RZ, R102 ;  /* 0x000000ffff007224 */ /* 0x004fe200078e0066 */
[----:B------:R-:W-:-:S05]  /*3380*/  @P2 SHF.R.U32.HI R0, RZ, c[0x0][0x2cc], R2 ;  /* 0x0000b300ff002a19 */ /* 0x000fca0000011602 */
[----:B------:R-:W-:Y:S04]  /*3390*/  SHFL.IDX PT, R12, R0, RZ, 0x1c1f ;  /* 0x001c1fff000c7589 */ /* 0x000fe800000e0000 */
[----:B------:R2:W4:Y:S01]  /*33a0*/  SHFL.IDX PT, R3, R0, 0x1, 0x1c1f ;  /* 0x003c1f0000037f89 */ /* 0x00052200000e0000 */
[C---:B------:R-:W-:Y:S08]  /*33b0*/  HMMA.16816.F32.BF16 R84, R192.reuse, R24, R84 ;  /* 0x00000018c054723c */ /* 0x040ff00000041854 */
[----:B------:R-:W-:Y:S08]  /*33c0*/  HMMA.16816.F32.BF16 R24, R192, R30, R32 ;  /* 0x0000001ec018723c */ /* 0x000ff00000041820 */
[----:B---3--:R-:W-:Y:S01]  /*33d0*/  HMMA.16816.F32.BF16 R28, R196, R40, R36 ;  /* 0x00000028c41c723c */ /* 0x008fe20000041824 */
[----:B--2---:R-:W-:-:S04]  /*33e0*/  IADD3 R0, R100, c[0x0][0x1d0], RZ ;  /* 0x0000740064007a10 */ /* 0x004fc80007ffe0ff */
[----:B------:R-:W-:-:S03]  /*33f0*/  IADD3 R2, -R101, 0x1, R0 ;  /* 0x0000000165027810 */ /* 0x000fc60007ffe100 */
[----:B------:R-:W-:Y:S01]  /*3400*/  HMMA.16816.F32.BF16 R32, R196, R42, R68 ;  /* 0x0000002ac420723c */ /* 0x000fe20000041844 */
[----:B------:R-:W-:Y:S01]  /*3410*/  IADD3 R2, R2, -c[0x0][0x168], RZ ;  /* 0x80005a0002027a10 */ /* 0x000fe20007ffe0ff */
[----:B------:R-:W-:-:S06]  /*3420*/  IMAD.IADD R0, R0, 0x1, -R101 ;  /* 0x0000000100007824 */ /* 0x000fcc00078e0a65 */
[----:B-1----:R-:W-:Y:S01]  /*3430*/  HMMA.16816.F32.BF16 R68, R196, R4, R64 ;  /* 0x00000004c444723c */ /* 0x002fe20000041840 */
[----:B----4-:R-:W-:-:S06]  /*3440*/  IMAD.IADD R3, R2, 0x1, R3 ;  /* 0x0000000102037824 */ /* 0x010fcc00078e0203 */
[----:B------:R-:W-:Y:S01]  /*3450*/  IMAD.IADD R4, R2, 0x1, R12 ;  /* 0x0000000102047824 */ /* 0x000fe200078e020c */
[----:B------:R-:W-:Y:S04]  /*3460*/  HMMA.16816.F32.BF16 R36, R196, R48, R72 ;  /* 0x00000030c424723c */ /* 0x000fe80000041848 */
[----:B------:R-:W-:-:S04]  /*3470*/  IMNMX R2, R0, R4, PT ;  /* 0x0000000400027217 */ /* 0x000fc80003800200 */
[C---:B------:R-:W-:Y:S01]  /*3480*/  ISETP.GT.AND P4, PT, R2.reuse, RZ, PT ;  /* 0x000000ff0200720c */ /* 0x040fe20003f84270 */
[C---:B------:R-:W-:Y:S01]  /*3490*/  HMMA.16816.F32.BF16 R40, R196.reuse, R50, R76 ;  /* 0x00000032c428723c */ /* 0x040fe2000004184c */
[----:B------:R-:W-:Y:S02]  /*34a0*/  ISETP.GT.AND P3, PT, R2, 0x1, PT ;  /* 0x000000010200780c */ /* 0x000fe40003f64270 */
[----:B------:R-:W-:Y:S02]  /*34b0*/  FSEL R5, R28, -INF , P4 ;  /* 0xff8000001c057808 */ /* 0x000fe40002000000 */
[----:B------:R-:W-:Y:S02]  /*34c0*/  IMNMX R0, R0, R3, PT ;  /* 0x0000000300007217 */ /* 0x000fe40003800200 */
[----:B------:R-:W-:Y:S01]  /*34d0*/  ISETP.GT.AND P4, PT, R2, 0x8, PT ;  /* 0x000000080200780c */ /* 0x000fe20003f84270 */
[----:B------:R-:W-:Y:S01]  /*34e0*/  HMMA.16816.F32.BF16 R64, R196, R6, R60 ;  /* 0x00000006c440723c */ /* 0x000fe2000004183c */
[----:B------:R-:W-:-:S06]  /*34f0*/  ISETP.GT.AND P0, PT, R0, 0x1, PT ;  /* 0x000000010000780c */ /* 0x000fcc0003f04270 */
[----:B------:R-:W-:Y:S01]  /*3500*/  FSEL R6, R29, -INF , P3 ;  /* 0xff8000001d067808 */ /* 0x000fe20001800000 */
[C---:B------:R-:W-:Y:S01]  /*3510*/  HMMA.16816.F32.BF16 R84, R196.reuse, R56, R84 ;  /* 0x00000038c454723c */ /* 0x040fe20000041854 */
[----:B------:R-:W-:Y:S02]  /*3520*/  ISETP.GT.AND P3, PT, R2, 0x9, PT ;  /* 0x000000090200780c */ /* 0x000fe40003f64270 */
[----:B------:R-:W-:Y:S02]  /*3530*/  FSEL R7, R32, -INF , P4 ;  /* 0xff80000020077808 */ /* 0x000fe40002000000 */
[----:B------:R-:W-:Y:S02]  /*3540*/  FMNMX.FTZ R3, R5, R6, !PT ;  /* 0x0000000605037209 */ /* 0x000fe40007810000 */
[----:B------:R-:W-:Y:S01]  /*3550*/  ISETP.GT.AND P1, PT, R0, RZ, PT ;  /* 0x000000ff0000720c */ /* 0x000fe20003f24270 */
[----:B------:R-:W-:Y:S01]  /*3560*/  HMMA.16816.F32.BF16 R60, R196, R8, R52 ;  /* 0x00000008c43c723c */ /* 0x000fe20000041834 */
[----:B------:R-:W-:-:S02]  /*3570*/  FSEL R14, R31, -INF , P0 ;  /* 0xff8000001f0e7808 */ /* 0x000fc40000000000 */
[----:B------:R-:W-:Y:S02]  /*3580*/  ISETP.GT.AND P4, PT, R2, 0x10, PT ;  /* 0x000000100200780c */ /* 0x000fe40003f84270 */
[----:B------:R-:W-:Y:S02]  /*3590*/  FMNMX.FTZ R3, R7, R3, !PT ;  /* 0x0000000307037209 */ /* 0x000fe40007810000 */
[----:B------:R-:W-:Y:S01]  /*35a0*/  FSEL R8, R33, -INF , P3 ;  /* 0xff80000021087808 */ /* 0x000fe20001800000 */
[----:B------:R-:W-:Y:S01]  /*35b0*/  HMMA.16816.F32.BF16 R80, R196, R58, R80 ;  /* 0x0000003ac450723c */ /* 0x000fe20000041850 */
[----:B------:R-:W-:Y:S02]  /*35c0*/  ISETP.GT.AND P0, PT, R0, 0x9, PT ;  /* 0x000000090000780c */ /* 0x000fe40003f04270 */
[----:B------:R-:W-:Y:S02]  /*35d0*/  FSEL R13, R30, -INF , P1 ;  /* 0xff8000001e0d7808 */ /* 0x000fe40000800000 */
[----:B------:R-:W-:-:S02]  /*35e0*/  ISETP.GT.AND P3, PT, R2, 0x11, PT ;  /* 0x000000110200780c */ /* 0x000fc40003f64270 */
[----:B------:R-:W-:Y:S01]  /*35f0*/  FSEL R9, R36, -INF , P4 ;  /* 0xff80000024097808 */ /* 0x000fe20002000000 */
[----:B------:R-:W-:Y:S01]  /*3600*/  HMMA.16816.F32.BF16 R56, R196, R10, R44 ;  /* 0x0000000ac438723c */ /* 0x000fe2000004182c */
[----:B------:R-:W-:Y:S02]  /*3610*/  FMNMX.FTZ R3, R8, R3, !PT ;  /* 0x0000000308037209 */ /* 0x000fe40007810000 */
[----:B------:R-:W-:-:S05]  /*3620*/  ISETP.GT.AND P1, PT, R0, 0x8, PT ;  /* 0x000000080000780c */ /* 0x000fca0003f24270 */
[----:B------:R-:W-:Y:S01]  /*3630*/  HMMA.16816.F32.BF16 R44, R196, R20, R16 ;  /* 0x00000014c42c723c */ /* 0x000fe20000041810 */
[----:B------:R-:W-:Y:S02]  /*3640*/  FSEL R10, R37, -INF , P3 ;  /* 0xff800000250a7808 */ /* 0x000fe40001800000 */
[----:B------:R-:W-:-:S04]  /*3650*/  ISETP.GT.AND P4, PT, R2, 0x18, PT ;  /* 0x000000180200780c */ /* 0x000fc80003f84270 */
[----:B------:R-:W-:Y:S02]  /*3660*/  FSEL R17, R35, -INF , P0 ;  /* 0xff80000023117808 */ /* 0x000fe40000000000 */
[----:B------:R-:W-:Y:S02]  /*3670*/  ISETP.GT.AND P0, PT, R0, 0x11, PT ;  /* 0x000000110000780c */ /* 0x000fe40003f04270 */
[----:B------:R-:W-:Y:S02]  /*3680*/  FMNMX.FTZ R3, R9, R3, !PT ;  /* 0x0000000309037209 */ /* 0x000fe40007810000 */
[----:B------:R-:W-:Y:S02]  /*3690*/  FSEL R16, R34, -INF , P1 ;  /* 0xff80000022107808 */ /* 0x000fe40000800000 */
[----:B------:R-:W-:Y:S02]  /*36a0*/  ISETP.GT.AND P1, PT, R0, 0x10, PT ;  /* 0x000000100000780c */ /* 0x000fe40003f24270 */
[----:B------:R-:W-:-:S02]  /*36b0*/  FSEL R19, R39, -INF , P0 ;  /* 0xff80000027137808 */ /* 0x000fc40000000000 */
[----:B------:R-:W-:Y:S02]  /*36c0*/  ISETP.GT.AND P0, PT, R0, 0x19, PT ;  /* 0x000000190000780c */ /* 0x000fe40003f04270 */
[----:B------:R-:W-:Y:S02]  /*36d0*/  ISETP.GT.AND P3, PT, R2, 0x19, PT ;  /* 0x000000190200780c */ /* 0x000fe40003f64270 */
[----:B------:R-:W-:Y:S02]  /*36e0*/  FSEL R11, R40, -INF , P4 ;  /* 0xff800000280b7808 */ /* 0x000fe40002000000 */
[----:B------:R-:W-:Y:S02]  /*36f0*/  FMNMX.FTZ R3, R10, R3, !PT ;  /* 0x000000030a037209 */ /* 0x000fe40007810000 */
[----:B------:R-:W-:Y:S02]  /*3700*/  FSEL R18, R38, -INF , P1 ;  /* 0xff80000026127808 */ /* 0x000fe40000800000 */
[----:B------:R-:W-:-:S02]  /*3710*/  ISETP.GT.AND P1, PT, R0, 0x18, PT ;  /* 0x000000180000780c */ /* 0x000fc40003f24270 */
[----:B------:R-:W-:Y:S02]  /*3720*/  FSEL R32, R43, -INF , P0 ;  /* 0xff8000002b207808 */ /* 0x000fe40000000000 */
[----:B------:R-:W-:Y:S02]  /*3730*/  FSEL R12, R41, -INF , P3 ;  /* 0xff800000290c7808 */ /* 0x000fe40001800000 */
[----:B------:R-:W-:Y:S02]  /*3740*/  ISETP.GT.AND P0, PT, R2, 0x20, PT ;  /* 0x000000200200780c */ /* 0x000fe40003f04270 */
[----:B------:R-:W-:Y:S02]  /*3750*/  FMNMX.FTZ R3, R11, R3, !PT ;  /* 0x000000030b037209 */ /* 0x000fe40007810000 */
[----:B------:R-:W-:Y:S02]  /*3760*/  FSEL R20, R42, -INF , P1 ;  /* 0xff8000002a147808 */ /* 0x000fe40000800000 */
        /* <DEDUP_REMOVED lines=23> */
[----:B------:R-:W-:Y:S02]  /*38e0*/  ISETP.GT.AND P3, PT, R2, 0x41, PT ;  /* 0x000000410200780c */ /* 0x000fe40003f64270 */
[----:B------:R-:W-:-:S02]  /*38f0*/  FMNMX.FTZ R4, R17, R4, !PT ;  /* 0x0000000411047209 */ /* 0x000fc40007810000 */
[----:B------:R-:W-:Y:S02]  /*3900*/  ISETP.GT.AND P4, PT, R2, 0x40, PT ;  /* 0x000000400200780c */ /* 0x000fe40003f84270 */
[----:B------:R-:W-:Y:S02]  /*3910*/  FSEL R78, R65, -INF , P5 ;  /* 0xff800000414e7808 */ /* 0x000fe40002800000 */
[----:B------:R-:W-:Y:S02]  /*3920*/  FMNMX.FTZ R3, R54, R3, !PT ;  /* 0x0000000336037209 */ /* 0x000fe40007810000 */
[----:B------:R-:W-:Y:S02]  /*3930*/  FSEL R79, R61, -INF , P3 ;  /* 0xff8000003d4f7808 */ /* 0x000fe40001800000 */
[----:B------:R-:W-:Y:S02]  /*3940*/  FMNMX.FTZ R4, R18, R4, !PT ;  /* 0x0000000412047209 */ /* 0x000fe40007810000 */
[----:B------:R-:W-:Y:S01]  /*3950*/  ISETP.GT.AND P3, PT, R0, 0x20, PT ;  /* 0x000000200000780c */ /* 0x000fe20003f64270 */
[----:B------:R-:W-:Y:S01]  /*3960*/  HMMA.16816.F32.BF16 R24, R196, R22, R24 ;  /* 0x00000016c418723c */ /* 0x000fe20000041818 */
[----:B------:R-:W-:-:S02]  /*3970*/  FSEL R77, R60, -INF , P4 ;  /* 0xff8000003c4d7808 */ /* 0x000fc40002000000 */
[----:B------:R-:W-:Y:S02]  /*3980*/  FMNMX.FTZ R3, R78, R3, !PT ;  /* 0x000000034e037209 */ /* 0x000fe40007810000 */
[----:B------:R-:W-:Y:S02]  /*3990*/  FMNMX.FTZ R4, R19, R4, !PT ;  /* 0x0000000413047209 */ /* 0x000fe40007810000 */
[----:B------:R-:W-:Y:S02]  /*39a0*/  FSEL R53, R86, -INF , P3 ;  /* 0xff80000056357808 */ /* 0x000fe40001800000 */
[C---:B------:R-:W-:Y:S02]  /*39b0*/  ISETP.GT.AND P0, PT, R2.reuse, 0x48, PT ;  /* 0x000000480200780c */ /* 0x040fe40003f04270 */
[C---:B------:R-:W-:Y:S02]  /*39c0*/  ISETP.GT.AND P1, PT, R2.reuse, 0x49, PT ;  /* 0x000000490200780c */ /* 0x040fe40003f24270 */
[----:B------:R-:W-:-:S02]  /*39d0*/  ISETP.GT.AND P6, PT, R2, 0x50, PT ;  /* 0x000000500200780c */ /* 0x000fc40003fc4270 */
[C---:B------:R-:W-:Y:S02]  /*39e0*/  ISETP.GT.AND P5, PT, R2.reuse, 0x51, PT ;  /* 0x000000510200780c */ /* 0x040fe40003fa4270 */
[C---:B------:R-:W-:Y:S02]  /*39f0*/  ISETP.GT.AND P4, PT, R2.reuse, 0x58, PT ;  /* 0x000000580200780c */ /* 0x040fe40003f84270 */
[----:B------:R-:W-:Y:S02]  /*3a00*/  ISETP.GT.AND P3, PT, R2, 0x59, PT ;  /* 0x000000590200780c */ /* 0x000fe40003f64270 */
[----:B------:R-:W-:Y:S02]  /*3a10*/  FMNMX.FTZ R2, R77, R3, !PT ;  /* 0x000000034d027209 */ /* 0x000fe40007810000 */
[----:B------:R-:W-:Y:S02]  /*3a20*/  FMNMX.FTZ R3, R20, R4, !PT ;  /* 0x0000000414037209 */ /* 0x000fe40007810000 */
[----:B------:R-:W-:-:S02]  /*3a30*/  FSEL R90, R56, -INF , P0 ;  /* 0xff800000385a7808 */ /* 0x000fc40000000000 */
[----:B------:R-:W-:Y:S02]  /*3a40*/  FMNMX.FTZ R2, R79, R2, !PT ;  /* 0x000000024f027209 */ /* 0x000fe40007810000 */
[----:B------:R-:W-:Y:S02]  /*3a50*/  ISETP.GT.AND P0, PT, R0, 0x21, PT ;  /* 0x000000210000780c */ /* 0x000fe40003f04270 */
[----:B------:R-:W-:Y:S02]  /*3a60*/  FMNMX.FTZ R3, R32, R3, !PT ;  /* 0x0000000320037209 */ /* 0x000fe40007810000 */
[----:B------:R-:W-:Y:S02]  /*3a70*/  FSEL R86, R57, -INF , P1 ;  /* 0xff80000039567808 */ /* 0x000fe40000800000 */
[----:B------:R-:W-:Y:S02]  /*3a80*/  FMNMX.FTZ R2, R90, R2, !PT ;  /* 0x000000025a027209 */ /* 0x000fe40007810000 */
[----:B------:R-:W-:-:S02]  /*3a90*/  FSEL R52, R87, -INF , P0 ;  /* 0xff80000057347808 */ /* 0x000fc40000000000 */
[C---:B------:R-:W-:Y:S02]  /*3aa0*/  ISETP.GT.AND P1, PT, R0.reuse, 0x28, PT ;  /* 0x000000280000780c */ /* 0x040fe40003f24270 */
[----:B------:R-:W-:Y:S02]  /*3ab0*/  FMNMX.FTZ R3, R53, R3, !PT ;  /* 0x0000000335037209 */ /* 0x000fe40007810000 */
[----:B------:R-:W-:Y:S02]  /*3ac0*/  ISETP.GT.AND P0, PT, R0, 0x29, PT ;  /* 0x000000290000780c */ /* 0x000fe40003f04270 */
[----:B------:R-:W-:Y:S02]  /*3ad0*/  FSEL R88, R44, -INF , P6 ;  /* 0xff8000002c587808 */ /* 0x000fe40003000000 */
[----:B------:R-:W-:Y:S02]  /*3ae0*/  FMNMX.FTZ R2, R86, R2, !PT ;  /* 0x0000000256027209 */ /* 0x000fe40007810000 */
[----:B------:R-:W-:-:S02]  /*3af0*/  FSEL R55, R82, -INF , P1 ;  /* 0xff80000052377808 */ /* 0x000fc40000800000 */
[----:B------:R-:W-:Y:S02]  /*3b00*/  FMNMX.FTZ R3, R52, R3, !PT ;  /* 0x0000000334037209 */ /* 0x000fe40007810000 */
[----:B------:R-:W-:Y:S02]  /*3b10*/  FSEL R64, R83, -INF , P0 ;  /* 0xff80000053407808 */ /* 0x000fe40000000000 */
[----:B------:R-:W-:Y:S02]  /*3b20*/  FSEL R94, R45, -INF , P5 ;  /* 0xff8000002d5e7808 */ /* 0x000fe40002800000 */
[----:B------:R-:W-:Y:S02]  /*3b30*/  FMNMX.FTZ R2, R88, R2, !PT ;  /* 0x0000000258027209 */ /* 0x000fe40007810000 */
[C---:B------:R-:W-:Y:S02]  /*3b40*/  ISETP.GT.AND P0, PT, R0.reuse, 0x30, PT ;  /* 0x000000300000780c */ /* 0x040fe40003f04270 */
[----:B------:R-:W-:Y:S01]  /*3b50*/  FMNMX.FTZ R3, R55, R3, !PT ;  /* 0x0000000337037209 */ /* 0x000fe20007810000 */
[----:B------:R-:W-:Y:S01]  /*3b60*/  BAR.SYNC.DEFER_BLOCKING 0x0 ;  /* 0x0000000000007b1d */ /* 0x000fe20000010000 */
[----:B------:R-:W-:-:S02]  /*3b70*/  ISETP.GT.AND P1, PT, R0, 0x31, PT ;  /* 0x000000310000780c */ /* 0x000fc40003f24270 */
[----:B------:R-:W-:Y:S02]  /*3b80*/  FMNMX.FTZ R145, R94, R2, !PT ;  /* 0x000000025e917209 */ /* 0x000fe40007810000 */
[----:B------:R-:W-:Y:S02]  /*3b90*/  FSEL R92, R24, -INF , P4 ;  /* 0xff800000185c7808 */ /* 0x000fe40002000000 */
[----:B------:R-:W-:Y:S02]  /*3ba0*/  FSEL R65, R70, -INF , P0 ;  /* 0xff80000046417808 */ /* 0x000fe40000000000 */
[----:B------:R-:W-:Y:S02]  /*3bb0*/  FMNMX.FTZ R2, R64, R3, !PT ;  /* 0x0000000340027209 */ /* 0x000fe40007810000 */
[----:B------:R-:W-:Y:S02]  /*3bc0*/  FSEL R76, R71, -INF , P1 ;  /* 0xff800000474c7808 */ /* 0x000fe40000800000 */
[----:B------:R-:W-:-:S02]  /*3bd0*/  FSEL R96, R25, -INF , P3 ;  /* 0xff80000019607808 */ /* 0x000fc40001800000 */
[----:B------:R-:W-:Y:S02]  /*3be0*/  FMNMX.FTZ R145, R92, R145, !PT ;  /* 0x000000915c917209 */ /* 0x000fe40007810000 */
[----:B------:R-:W-:Y:S02]  /*3bf0*/  ISETP.GT.AND P1, PT, R0, 0x38, PT ;  /* 0x000000380000780c */ /* 0x000fe40003f24270 */
[----:B------:R-:W-:Y:S02]  /*3c00*/  FMNMX.FTZ R2, R65, R2, !PT ;  /* 0x0000000241027209 */ /* 0x000fe40007810000 */
[----:B------:R-:W-:Y:S02]  /*3c10*/  FMNMX.FTZ R145, R96, R145, !PT ;  /* 0x0000009160917209 */ /* 0x000fe40007810000 */
[----:B------:R-:W-:Y:S02]  /*3c20*/  ISETP.GT.AND P0, PT, R0, 0x39, PT ;  /* 0x000000390000780c */ /* 0x000fe40003f04270 */
[----:B------:R-:W-:-:S02]  /*3c30*/  FSEL R66, R66, -INF , P1 ;  /* 0xff80000042427808 */ /* 0x000fc40000800000 */
[----:B------:R-:W-:Y:S01]  /*3c40*/  FMNMX.FTZ R2, R76, R2, !PT ;  /* 0x000000024c027209 */ /* 0x000fe20007810000 */
[----:B------:R-:W1:Y:S01]  /*3c50*/  SHFL.BFLY PT, R3, R145, 0x2, 0x1f ;  /* 0x0c401f0091037f89 */ /* 0x000e6200000e0000 */
[----:B------:R-:W-:Y:S02]  /*3c60*/  FSEL R67, R67, -INF , P0 ;  /* 0xff80000043437808 */ /* 0x000fe40000000000 */
[----:B------:R-:W-:Y:S02]  /*3c70*/  ISETP.GT.AND P1, PT, R0, 0x40, PT ;  /* 0x000000400000780c */ /* 0x000fe40003f24270 */
[----:B------:R-:W-:Y:S02]  /*3c80*/  FMNMX.FTZ R2, R66, R2, !PT ;  /* 0x0000000242027209 */ /* 0x000fe40007810000 */
[----:B------:R-:W-:Y:S02]  /*3c90*/  ISETP.GT.AND P0, PT, R0, 0x41, PT ;  /* 0x000000410000780c */ /* 0x000fe40003f04270 */
[----:B------:R-:W-:-:S02]  /*3ca0*/  FSEL R84, R62, -INF , P1 ;  /* 0xff8000003e547808 */ /* 0x000fc40000800000 */
[----:B------:R-:W-:Y:S02]  /*3cb0*/  FMNMX.FTZ R2, R67, R2, !PT ;  /* 0x0000000243027209 */ /* 0x000fe40007810000 */
[----:B------:R-:W-:Y:S02]  /*3cc0*/  FSEL R85, R63, -INF , P0 ;  /* 0xff8000003f557808 */ /* 0x000fe40000000000 */
[----:B------:R-:W-:Y:S02]  /*3cd0*/  ISETP.GT.AND P1, PT, R0, 0x48, PT ;  /* 0x000000480000780c */ /* 0x000fe40003f24270 */
[----:B------:R-:W-:Y:S02]  /*3ce0*/  FMNMX.FTZ R2, R84, R2, !PT ;  /* 0x0000000254027209 */ /* 0x000fe40007810000 */
[----:B------:R-:W-:Y:S02]  /*3cf0*/  ISETP.GT.AND P0, PT, R0, 0x49, PT ;  /* 0x000000490000780c */ /* 0x000fe40003f04270 */
[----:B------:R-:W-:-:S02]  /*3d00*/  FSEL R87, R58, -INF , P1 ;  /* 0xff8000003a577808 */ /* 0x000fc40000800000 */
[----:B------:R-:W-:Y:S02]  /*3d10*/  FMNMX.FTZ R2, R85, R2, !PT ;  /* 0x0000000255027209 */ /* 0x000fe40007810000 */
[----:B------:R-:W-:Y:S02]  /*3d20*/  FSEL R89, R59, -INF , P0 ;  /* 0xff8000003b597808 */ /* 0x000fe40000000000 */
[C---:B------:R-:W-:Y:S02]  /*3d30*/  ISETP.GT.AND P1, PT, R0.reuse, 0x50, PT ;  /* 0x000000500000780c */ /* 0x040fe40003f24270 */
[----:B------:R-:W-:Y:S02]  /*3d40*/  FMNMX.FTZ R2, R87, R2, !PT ;  /* 0x0000000257027209 */ /* 0x000fe40007810000 */
[----:B------:R-:W-:Y:S02]  /*3d50*/  ISETP.GT.AND P0, PT, R0, 0x51, PT ;  /* 0x000000510000780c */ /* 0x000fe40003f04270 */
[----:B------:R-:W-:-:S02]  /*3d60*/  FSEL R91, R46, -INF , P1 ;  /* 0xff8000002e5b7808 */ /* 0x000fc40000800000 */
[----:B------:R-:W-:Y:S02]  /*3d70*/  FMNMX.FTZ R2, R89, R2, !PT ;  /* 0x0000000259027209 */ /* 0x000fe40007810000 */
[C---:B------:R-:W-:Y:S02]  /*3d80*/  ISETP.GT.AND P1, PT, R0.reuse, 0x58, PT ;  /* 0x000000580000780c */ /* 0x040fe40003f24270 */
[----:B------:R-:W-:Y:S02]  /*3d90*/  FSEL R93, R47, -INF , P0 ;  /* 0xff8000002f5d7808 */ /* 0x000fe40000000000 */
[----:B------:R-:W-:Y:S01]  /*3da0*/  FMNMX.FTZ R144, R91, R2, !PT ;  /* 0x000000025b907209 */ /* 0x000fe20007810000 */
[----:B------:R-:W-:Y:S01]  /*3db0*/  STL [R1+0x30], R102 ;  /* 0x0000306601007387 */ /* 0x000fe20000100800 */
[----:B-1----:R-:W-:Y:S02]  /*3dc0*/  FMNMX.FTZ R145, R145, R3, !PT ;  /* 0x0000000391917209 */ /* 0x002fe40007810000 */
[----:B------:R-:W-:Y:S01]  /*3dd0*/  ISETP.GT.AND P0, PT, R0, 0x59, PT ;  /* 0x000000590000780c */ /* 0x000fe20003f04270 */
[----:B------:R-:W-:Y:S01]  /*3de0*/  LDSM.16.MT88.4 R44, [R210] ;  /* 0x00000000d22c783b */ /* 0x000fe20000004200 */
[----:B------:R-:W-:-:S02]  /*3df0*/  FSEL R95, R26, -INF , P1 ;  /* 0xff8000001a5f7808 */ /* 0x000fc40000800000 */
[----:B------:R-:W-:Y:S01]  /*3e00*/  FMNMX.FTZ R144, R93, R144, !PT ;  /* 0x000000905d907209 */ /* 0x000fe20007810000 */
[----:B------:R-:W1:Y:S01]  /*3e10*/  SHFL.BFLY PT, R2, R145, 0x1, 0x1f ;  /* 0x0c201f0091027f89 */ /* 0x000e6200000e0000 */
[----:B------:R-:W-:Y:S02]  /*3e20*/  FSEL R97, R27, -INF , P0 ;  /* 0xff8000001b617808 */ /* 0x000fe40000000000 */
        /* <DEDUP_REMOVED lines=12> */
[----:B------:R2:W-:Y:S02]  /*3ef0*/  MUFU.EX2 R113, R0 ;  /* 0x0000000000717308 */ /* 0x0005e40000000800 */
        /* <DEDUP_REMOVED lines=10> */
[----:B------:R1:W-:Y:S08]  /*3fa0*/  MUFU.EX2 R224, R0 ;  /* 0x0000000000e07308 */ /* 0x0003f00000000800 */
[----:B------:R3:W-:Y:S01]  /*3fb0*/  MUFU.EX2 R223, R3 ;  /* 0x0000000300df7308 */ /* 0x0007e20000000800 */
[----:B-1----:R-:W-:-:S05]  /*3fc0*/  FMUL.FTZ R0, R144, c[0x0][0x2d0] ;  /* 0x0000b40090007a20 */ /* 0x002fca0000410000 */
[----:B------:R-:W-:Y:S01]  /*3fd0*/  FSEL R0, R0, RZ, P0 ;  /* 0x000000ff00007208 */ /* 0x000fe20000000000 */
[----:B---3--:R-:W-:-:S04]  /*3fe0*/  FFMA.FTZ R3, R12, c[0x0][0x2d0], -R2 ;  /* 0x0000b4000c037a23 */ /* 0x008fc80000010802 */
[----:B------:R1:W-:Y:S01]  /*3ff0*/  MUFU.EX2 R225, R3 ;  /* 0x0000000300e17308 */ /* 0x0003e20000000800 */
[--C-:B------:R-:W-:Y:S02]  /*4000*/  FFMA.FTZ R4, R14, c[0x0][0x2d0], -R0.reuse ;  /* 0x0000b4000e047a23 */ /* 0x100fe40000010800 */
[----:B-1----:R-:W-:-:S05]  /*4010*/  FFMA.FTZ R3, R13, c[0x0][0x2d0], -R0 ;  /* 0x0000b4000d037a23 */ /* 0x002fca0000010800 */
[----:B------:R1:W-:Y:S02]  /*4020*/  MUFU.EX2 R101, R3 ;  /* 0x0000000300657308 */ /* 0x0003e40000000800 */
[----:B-1----:R-:W-:-:S05]  /*4030*/  IMAD.IADD R3, R210, 0x1, R207 ;  /* 0x00000001d2037824 */ /* 0x002fca00078e02cf */
[----:B------:R-:W1:Y:S01]  /*4040*/  LDSM.16.MT88.4 R12, [R3] ;  /* 0x00000000030c783b */ /* 0x000e620000004200 */
[----:B------:R3:W4:Y:S03]  /*4050*/  MUFU.EX2 R100, R4 ;  /* 0x0000000400647308 */ /* 0x0007260000000800 */
[----:B------:R-:W5:Y:S04]  /*4060*/  LDSM.16.MT88.4 R28, [R3+0x800] ;  /* 0x00080000031c783b */ /* 0x000f680000004200 */
[----:B------:R-:W1:Y:S01]  /*4070*/  LDSM.16.MT88.4 R24, [R3+0x3000] ;  /* 0x003000000318783b */ /* 0x000e620000004200 */
[----:B--2---:R-:W-:-:S03]  /*4080*/  F2FP.BF16.PACK_AB R22, R115, R112 ;  /* 0x000000707316723e */ /* 0x004fc600000010ff */
[----:B------:R-:W-:Y:S04]  /*4090*/  LDSM.16.MT88.4 R40, [R3+0x6000] ;  /* 0x006000000328783b */ /* 0x000fe80000004200 */
[----:B------:R-:W-:Y:S01]  /*40a0*/  LDSM.16.MT88.4 R140, [R3+0x5800] ;  /* 0x00580000038c783b */ /* 0x000fe20000004200 */
[----:B---3--:R-:W-:-:S04]  /*40b0*/  FFMA.FTZ R4, R16, c[0x0][0x2d0], -R0 ;  /* 0x0000b40010047a23 */ /* 0x008fc80000010800 */
[----:B------:R2:W-:Y:S02]  /*40c0*/  MUFU.EX2 R102, R4 ;  /* 0x0000000400667308 */ /* 0x0005e40000000800 */
[----:B--2---:R-:W-:-:S06]  /*40d0*/  FFMA.FTZ R4, R17, c[0x0][0x2d0], -R0 ;  /* 0x0000b40011047a23 */ /* 0x004fcc0000010800 */
[----:B------:R2:W3:Y:S01]  /*40e0*/  MUFU.EX2 R103, R4 ;  /* 0x0000000400677308 */ /* 0x0004e20000000800 */
[----:B----4-:R-:W-:Y:S01]  /*40f0*/  F2FP.BF16.PACK_AB R21, R100, R101 ;  /* 0x000000656415723e */ /* 0x010fe200000010ff */
[----:B--2---:R-:W-:-:S06]  /*4100*/  FFMA.FTZ R4, R18, c[0x0][0x2d0], -R0 ;  /* 0x0000b40012047a23 */ /* 0x004fcc0000010800 */
[----:B------:R2:W-:Y:S01]  /*4110*/  MUFU.EX2 R215, R4 ;  /* 0x0000000400d77308 */ /* 0x0005e20000000800 */
[----:B---3--:R-:W-:Y:S01]  /*4120*/  F2FP.BF16.PACK_AB R23, R103, R102 ;  /* 0x000000666717723e */ /* 0x008fe200000010ff */
[----:B--2---:R-:W-:-:S06]  /*4130*/  FFMA.FTZ R4, R19, c[0x0][0x2d0], -R0 ;  /* 0x0000b40013047a23 */ /* 0x004fcc0000010800 */
[----:B------:R2:W3:Y:S02]  /*4140*/  MUFU.EX2 R205, R4 ;  /* 0x0000000400cd7308 */ /* 0x0004e40000000800 */
[----:B--2---:R-:W-:Y:S01]  /*4150*/  FFMA.FTZ R4, R20, c[0x0][0x2d0], -R0 ;  /* 0x0000b40014047a23 */ /* 0x004fe20000010800 */
[----:B------:R-:W-:-:S05]  /*4160*/  F2FP.BF16.PACK_AB R20, R113, R114 ;  /* 0x000000727114723e */ /* 0x000fca00000010ff */
[----:B------:R2:W-:Y:S02]  /*4170*/  MUFU.EX2 R219, R4 ;  /* 0x0000000400db7308 */ /* 0x0005e40000000800 */
[----:B-1----:R-:W-:Y:S01]  /*4180*/  HMMA.16816.F32.BF16 R8, R20, R12, RZ ;  /* 0x0000000c1408723c */ /* 0x002fe200000418ff */
[----:B--2---:R-:W-:Y:S02]  /*4190*/  FFMA.FTZ R4, R32, c[0x0][0x2d0], -R0 ;  /* 0x0000b40020047a23 */ /* 0x004fe40000010800 */
[----:B------:R-:W1:Y:S03]  /*41a0*/  LDSM.16.MT88.4 R32, [R3+0x3800] ;  /* 0x003800000320783b */ /* 0x000e660000004200 */
[----:B------:R2:W4:Y:S01]  /*41b0*/  MUFU.EX2 R220, R4 ;  /* 0x0000000400dc7308 */ /* 0x0005220000000800 */
[----:B------:R-:W-:Y:S02]  /*41c0*/  F2FP.BF16.PACK_AB R16, R224, R217 ;  /* 0x000000d9e010723e */ /* 0x000fe400000010ff */
[----:B---3--:R-:W-:-:S02]  /*41d0*/  F2FP.BF16.PACK_AB R17, R205, R215 ;  /* 0x000000d7cd11723e */ /* 0x008fc400000010ff */
[----:B------:R-:W-:Y:S01]  /*41e0*/  F2FP.BF16.PACK_AB R18, R225, R223 ;  /* 0x000000dfe112723e */ /* 0x000fe200000010ff */
[----:B--2---:R-:W-:Y:S01]  /*41f0*/  FFMA.FTZ R4, R36, c[0x0][0x2d0], -R2 ;  /* 0x0000b40024047a23 */ /* 0x004fe20000010802 */
[----:B----4-:R-:W-:-:S03]  /*4200*/  F2FP.BF16.PACK_AB R19, R220, R219 ;  /* 0x000000dbdc13723e */ /* 0x010fc600000010ff */
[----:B------:R2:W-:Y:S01]  /*4210*/  MUFU.EX2 R216, R4 ;  /* 0x0000000400d87308 */ /* 0x0005e20000000800 */
[----:B------:R-:W-:Y:S01]  /*4220*/  HMMA.16816.F32.BF16 R12, R20, R14, RZ ;  /* 0x0000000e140c723c */ /* 0x000fe200000418ff */
[----:B--2---:R-:W-:-:S07]  /*4230*/  FFMA.FTZ R4, R37, c[0x0][0x2d0], -R2 ;  /* 0x0000b40025047a23 */ /* 0x004fce0000010802 */
[----:B-----5:R-:W-:Y:S01]  /*4240*/  HMMA.16816.F32.BF16 R80, R16, R28, R8 ;  /* 0x0000001c1050723c */ /* 0x020fe20000041808 */
[----:B------:R-:W2:Y:S01]  /*4250*/  LDSM.16.MT88.4 R36, [R3+0x6800] ;  /* 0x006800000324783b */ /* 0x000ea20000004200 */
[----:B------:R3:W4:Y:S06]  /*4260*/  MUFU.EX2 R218, R4 ;  /* 0x0000000400da7308 */ /* 0x00072c0000000800 */
[----:B------:R-:W-:Y:S01]  /*4270*/  HMMA.16816.F32.BF16 R8, R20, R24, RZ ;  /* 0x000000181408723c */ /* 0x000fe200000418ff */
[----:B---3--:R-:W-:-:S04]  /*4280*/  FFMA.FTZ R4, R48, c[0x0][0x2d0], -R2 ;  /* 0x0000b40030047a23 */ /* 0x008fc80000010802 */
[----:B------:R3:W-:Y:S02]  /*4290*/  MUFU.EX2 R221, R4 ;  /* 0x0000000400dd7308 */ /* 0x0007e40000000800 */
[----:B---3--:R-:W-:-:S06]  /*42a0*/  FFMA.FTZ R4, R49, c[0x0][0x2d0], -R2 ;  /* 0x0000b40031047a23 */ /* 0x008fcc0000010802 */
[----:B------:R3:W-:Y:S02]  /*42b0*/  MUFU.EX2 R222, R4 ;  /* 0x0000000400de7308 */ /* 0x0007e40000000800 */
[----:B---3--:R-:W-:-:S06]  /*42c0*/  FFMA.FTZ R4, R50, c[0x0][0x2d0], -R2 ;  /* 0x0000b40032047a23 */ /* 0x008fcc0000010802 */
[----:B------:R3:W-:Y:S01]  /*42d0*/  MUFU.EX2 R106, R4 ;  /* 0x00000004006a7308 */ /* 0x0007e20000000800 */
[----:B------:R-:W-:Y:S01]  /*42e0*/  HMMA.16816.F32.BF16 R72, R16, R30, R12 ;  /* 0x0000001e1048723c */ /* 0x000fe2000004180c */
[----:B------:R-:W5:Y:S01]  /*42f0*/  LDSM.16.MT88.4 R28, [R3+0x1000] ;  /* 0x00100000031c783b */ /* 0x000f620000004200 */
[----:B---3--:R-:W-:-:S06]  /*4300*/  FFMA.FTZ R4, R51, c[0x0][0x2d0], -R2 ;  /* 0x0000b40033047a23 */ /* 0x008fcc0000010802 */
[----:B------:R-:W-:Y:S01]  /*4310*/  HMMA.16816.F32.BF16 R24, R20, R26, RZ ;  /* 0x0000001a1418723c */ /* 0x000fe200000418ff */
[----:B------:R-:W-:Y:S01]  /*4320*/  LDSM.16.MT88.4 R48, [R3+0x7000] ;  /* 0x007000000330783b */ /* 0x000fe20000004200 */
[----:B------:R3:W-:Y:S06]  /*4330*/  MUFU.EX2 R107, R4 ;  /* 0x00000004006b7308 */ /* 0x0007ec0000000800 */
[----:B-1----:R-:W-:Y:S01]  /*4340*/  HMMA.16816.F32.BF16 R68, R16, R32, R8 ;  /* 0x000000201044723c */ /* 0x002fe20000041808 */
[----:B---3--:R-:W-:-:S04]  /*4350*/  FFMA.FTZ R4, R54, c[0x0][0x2d0], -R2 ;  /* 0x0000b40036047a23 */ /* 0x008fc80000010802 */
[----:B------:R1:W-:Y:S03]  /*4360*/  MUFU.EX2 R108, R4 ;  /* 0x00000004006c7308 */ /* 0x0003e60000000800 */
[----:B------:R-:W-:Y:S01]  /*4370*/  HMMA.16816.F32.BF16 R8, R20, R40, RZ ;  /* 0x000000281408723c */ /* 0x000fe200000418ff */
[----:B-1----:R-:W-:-:S04]  /*4380*/  FFMA.FTZ R4, R53, c[0x0][0x2d0], -R0 ;  /* 0x0000b40035047a23 */ /* 0x002fc80000010800 */
[----:B------:R1:W-:Y:S03]  /*4390*/  MUFU.EX2 R147, R4 ;  /* 0x0000000400937308 */ /* 0x0003e60000000800 */
[----:B------:R-:W-:Y:S01]  /*43a0*/  HMMA.16816.F32.BF16 R12, R20, R42, RZ ;  /* 0x0000002a140c723c */ /* 0x000fe200000418ff */
[----:B-1----:R-:W-:-:S04]  /*43b0*/  FFMA.FTZ R4, R52, c[0x0][0x2d0], -R0 ;  /* 0x0000b40034047a23 */ /* 0x002fc80000010800 */
[----:B------:R1:W3:Y:S02]  /*43c0*/  MUFU.EX2 R146, R4 ;  /* 0x0000000400927308 */ /* 0x0002e40000000800 */
[----:B-1----:R-:W-:-:S06]  /*43d0*/  FFMA.FTZ R4, R55, c[0x0][0x2d0], -R0 ;  /* 0x0000b40037047a23 */ /* 0x002fcc0000010800 */
[----:B------:R1:W-:Y:S01]  /*43e0*/  MUFU.EX2 R204, R4 ;  /* 0x0000000400cc7308 */ /* 0x0003e20000000800 */
[----:B------:R-:W-:Y:S01]  /*43f0*/  HMMA.16816.F32.BF16 R60, R16, R34, R24 ;  /* 0x00000022103c723c */ /* 0x000fe20000041818 */
[----:B------:R-:W3:Y:S01]  /*4400*/  LDSM.16.MT88.4 R32, [R210+0x800] ;  /* 0x00080000d220783b */ /* 0x000ee20000004200 */
[----:B-1----:R-:W-:-:S05]  /*4410*/  FFMA.FTZ R4, R64, c[0x0][0x2d0], -R0 ;  /* 0x0000b40040047a23 */ /* 0x002fca0000010800 */
[----:B------:R1:W1:Y:S01]  /*4420*/  MUFU.EX2 R105, R4 ;  /* 0x0000000400697308 */ /* 0x0002620000000800 */
[----:B--2---:R-:W-:Y:S08]  /*4430*/  HMMA.16816.F32.BF16 R56, R16, R36, R8 ;  /* 0x000000241038723c */ /* 0x004ff00000041808 */
[----:B------:R-:W-:Y:S01]  /*4440*/  HMMA.16816.F32.BF16 R24, R20, R44, RZ ;  /* 0x0000002c1418723c */ /* 0x000fe200000418ff */
[----:B-1----:R-:W-:-:S07]  /*4450*/  FFMA.FTZ R4, R78, c[0x0][0x2d0], -R2 ;  /* 0x0000b4004e047a23 */ /* 0x002fce0000010802 */
[----:B------:R-:W-:Y:S01]  /*4460*/  HMMA.16816.F32.BF16 R8, R20, R46, RZ ;  /* 0x0000002e1408723c */ /* 0x000fe200000418ff */
[----:B------:R-:W1:Y:S01]  /*4470*/  LDSM.16.MT88.4 R44, [R3+0x4000] ;  /* 0x00400000032c783b */ /* 0x000e620000004200 */
[----:B------:R2:W-:Y:S06]  /*4480*/  MUFU.EX2 R104, R4 ;  /* 0x0000000400687308 */ /* 0x0005ec0000000800 */
[----:B------:R-:W-:Y:S07]  /*4490*/  HMMA.16816.F32.BF16 R52, R16, R38, R12 ;  /* 0x000000261034723c */ /* 0x000fee000004180c */
[----:B----4-:R-:W-:Y:S01]  /*44a0*/  F2FP.BF16.PACK_AB R12, R218, R216 ;  /* 0x000000d8da0c723e */ /* 0x010fe200000010ff */
[----:B--2---:R-:W-:Y:S01]  /*44b0*/  FFMA.FTZ R4, R77, c[0x0][0x2d0], -R2 ;  /* 0x0000b4004d047a23 */ /* 0x004fe20000010802 */
[----:B---3--:R-:W-:-:S02]  /*44c0*/  F2FP.BF16.PACK_AB R13, R146, R147 ;  /* 0x00000093920d723e */ /* 0x008fc400000010ff */
[----:B------:R-:W-:Y:S01]  /*44d0*/  F2FP.BF16.PACK_AB R14, R222, R221 ;  /* 0x000000ddde0e723e */ /* 0x000fe200000010ff */
[----:B------:R2:W-:Y:S01]  /*44e0*/  MUFU.EX2 R99, R4 ;  /* 0x0000000400637308 */ /* 0x0005e20000000800 */
[----:B------:R-:W-:-:S07]  /*44f0*/  F2FP.BF16.PACK_AB R15, R105, R204 ;  /* 0x000000cc690f723e */ /* 0x000fce00000010ff */
[----:B-----5:R-:W-:Y:S01]  /*4500*/  HMMA.16816.F32.BF16 R40, R12, R28, R80 ;  /* 0x0000001c0c28723c */ /* 0x020fe20000041850 */
[----:B------:R-:W-:Y:S01]  /*4510*/  LDSM.16.MT88.4 R80, [R3+0x8800] ;  /* 0x008800000350783b */ /* 0x000fe20000004200 */
[----:B--2---:R-:W-:-:S06]  /*4520*/  FFMA.FTZ R4, R79, c[0x0][0x2d0], -R2 ;  /* 0x0000b4004f047a23 */ /* 0x004fcc0000010802 */
[----:B------:R-:W-:Y:S01]  /*4530*/  HMMA.16816.F32.BF16 R36, R12, R30, R72 ;  /* 0x0000001e0c24723c */ /* 0x000fe20000041848 */
[----:B------:R-:W2:Y:S01]  /*4540*/  LDSM.16.MT88.4 R28, [R3+0x1800] ;  /* 0x00180000031c783b */ /* 0x000ea20000004200 */
[----:B------:R3:W-:Y:S02]  /*4550*/  MUFU.EX2 R98, R4 ;  /* 0x0000000400627308 */ /* 0x0007e40000000800 */
[----:B---3--:R-:W-:-:S06]  /*4560*/  FFMA.FTZ R4, R65, c[0x0][0x2d0], -R0 ;  /* 0x0000b40041047a23 */ /* 0x008fcc0000010800 */
[----:B------:R3:W-:Y:S02]  /*4570*/  MUFU.EX2 R252, R4 ;  /* 0x0000000400fc7308 */ /* 0x0007e40000000800 */
[----:B---3--:R-:W-:-:S06]  /*4580*/  FFMA.FTZ R4, R76, c[0x0][0x2d0], -R0 ;  /* 0x0000b4004c047a23 */ /* 0x008fcc0000010800 */
[----:B------:R3:W4:Y:S02]  /*4590*/  MUFU.EX2 R251, R4 ;  /* 0x0000000400fb7308 */ /* 0x0007240000000800 */
[----:B---3--:R-:W-:-:S06]  /*45a0*/  FFMA.FTZ R4, R66, c[0x0][0x2d0], -R0 ;  /* 0x0000b40042047a23 */ /* 0x008fcc0000010800 */
[----:B------:R3:W-:Y:S01]  /*45b0*/  MUFU.EX2 R250, R4 ;  /* 0x0000000400fa7308 */ /* 0x0007e20000000800 */
[----:B------:R-:W-:Y:S01]  /*45c0*/  HMMA.16816.F32.BF16 R232, R16, R32, R24 ;  /* 0x0000002010e8723c */ /* 0x000fe20000041818 */
[----:B------:R-:W5:Y:S01]  /*45d0*/  LDSM.16.MT88.4 R24, [R3+0x4800] ;  /* 0x004800000318783b */ /* 0x000f620000004200 */
[----:B---3--:R-:W-:-:S06]  /*45e0*/  FFMA.FTZ R4, R67, c[0x0][0x2d0], -R0 ;  /* 0x0000b40043047a23 */ /* 0x008fcc0000010800 */
[----:B------:R-:W-:Y:S01]  /*45f0*/  HMMA.16816.F32.BF16 R228, R16, R34, R8 ;  /* 0x0000002210e4723c */ /* 0x000fe20000041808 */
[----:B------:R-:W-:Y:S01]  /*4600*/  IMAD.MOV.U32 R72, RZ, RZ, R108 ;  /* 0x000000ffff487224 */ /* 0x000fe200078e006c */
[----:B------:R-:W-:Y:S01]  /*4610*/  LDSM.16.MT88.4 R64, [R210+0x3000] ;  /* 0x00300000d240783b */ /* 0x000fe20000004200 */
[----:B------:R3:W2:Y:S01]  /*4620*/  MUFU.EX2 R248, R4 ;  /* 0x0000000400f87308 */ /* 0x0006a20000000800 */
[----:B------:R-:W-:Y:S02]  /*4630*/  IMAD.MOV.U32 R73, RZ, RZ, R107 ;  /* 0x000000ffff497224 */ /* 0x000fe400078e006b */
[----:B------:R-:W-:Y:S02]  /*4640*/  IMAD.MOV.U32 R74, RZ, RZ, R106 ;  /* 0x000000ffff4a7224 */ /* 0x000fe400078e006a */
[----:B-1----:R-:W-:Y:S01]  /*4650*/  HMMA.16816.F32.BF16 R32, R12, R44, R68 ;  /* 0x0000002c0c20723c */ /* 0x002fe20000041844 */
[----:B----4-:R-:W-:Y:S01]  /*4660*/  F2FP.BF16.PACK_AB R9, R251, R252 ;  /* 0x000000fcfb09723e */ /* 0x010fe200000010ff */
[----:B------:R-:W-:Y:S05]  /*4670*/  LDSM.16.MT88.4 R108, [R3+0x2800] ;  /* 0x00280000036c783b */ /* 0x000fea0000004200 */
[----:B------:R-:W-:-:S02]  /*4680*/  IMAD.MOV.U32 R71, RZ, RZ, R104 ;  /* 0x000000ffff477224 */ /* 0x000fc400078e0068 */
[----:B---3--:R-:W-:-:S04]  /*4690*/  FFMA.FTZ R4, R90, c[0x0][0x2d0], -R2 ;  /* 0x0000b4005a047a23 */ /* 0x008fc80000010802 */
[----:B------:R1:W-:Y:S01]  /*46a0*/  MUFU.EX2 R249, R4 ;  /* 0x0000000400f97308 */ /* 0x0003e20000000800 */
[----:B------:R-:W-:Y:S02]  /*46b0*/  F2FP.BF16.PACK_AB R8, R73, R74 ;  /* 0x0000004a4908723e */ /* 0x000fe400000010ff */
[----:B------:R-:W-:Y:S02]  /*46c0*/  F2FP.BF16.PACK_AB R10, R71, R72 ;  /* 0x00000048470a723e */ /* 0x000fe400000010ff */
[----:B--2---:R-:W-:Y:S01]  /*46d0*/  F2FP.BF16.PACK_AB R11, R248, R250 ;  /* 0x000000faf80b723e */ /* 0x004fe200000010ff */
[----:B------:R-:W-:Y:S01]  /*46e0*/  HMMA.16816.F32.BF16 R56, R12, R48, R56 ;  /* 0x000000300c38723c */ /* 0x000fe20000041838 */
[----:B-1----:R-:W-:-:S04]  /*46f0*/  FFMA.FTZ R4, R86, c[0x0][0x2d0], -R2 ;  /* 0x0000b40056047a23 */ /* 0x002fc80000010802 */
[----:B------:R1:W-:Y:S03]  /*4700*/  MUFU.EX2 R247, R4 ;  /* 0x0000000400f77308 */ /* 0x0003e60000000800 */
[----:B------:R-:W-:Y:S08]  /*4710*/  HMMA.16816.F32.BF16 R52, R12, R50, R52 ;  /* 0x000000320c34723c */ /* 0x000ff00000041834 */
[----:B------:R-:W-:Y:S01]  /*4720*/  HMMA.16816.F32.BF16 R48, R8, R28, R40 ;  /* 0x0000001c0830723c */ /* 0x000fe20000041828 */
[----:B-1----:R-:W-:-:S07]  /*4730*/  FFMA.FTZ R4, R88, c[0x0][0x2d0], -R2 ;  /* 0x0000b40058047a23 */ /* 0x002fce0000010802 */
[----:B------:R-:W-:Y:S01]  /*4740*/  HMMA.16816.F32.BF16 R44, R12, R46, R60 ;  /* 0x0000002e0c2c723c */ /* 0x000fe2000004183c */
[----:B------:R-:W1:Y:S01]  /*4750*/  LDSM.16.MT88.4 R60, [R3+0x7800] ;  /* 0x00780000033c783b */ /* 0x000e620000004200 */
[----:B------:R2:W-:Y:S06]  /*4760*/  MUFU.EX2 R246, R4 ;  /* 0x0000000400f67308 */ /* 0x0005ec0000000800 */
[----:B------:R-:W-:Y:S01]  /*4770*/  HMMA.16816.F32.BF16 R40, R8, R30, R36 ;  /* 0x0000001e0828723c */ /* 0x000fe20000041824 */
[----:B------:R-:W3:Y:S01]  /*4780*/  LDSM.16.MT88.4 R36, [R3+0x2000] ;  /* 0x002000000324783b */ /* 0x000ee20000004200 */
[----:B--2---:R-:W-:-:S04]  /*4790*/  FFMA.FTZ R4, R84, c[0x0][0x2d0], -R0 ;  /* 0x0000b40054047a23 */ /* 0x004fc80000010800 */
[----:B------:R2:W-:Y:S02]  /*47a0*/  MUFU.EX2 R245, R4 ;  /* 0x0000000400f57308 */ /* 0x0005e40000000800 */
[----:B--2---:R-:W-:-:S06]  /*47b0*/  FFMA.FTZ R4, R85, c[0x0][0x2d0], -R0 ;  /* 0x0000b40055047a23 */ /* 0x004fcc0000010800 */
[----:B------:R2:W4:Y:S01]  /*47c0*/  MUFU.EX2 R244, R4 ;  /* 0x0000000400f47308 */ /* 0x0005220000000800 */
[----:B-----5:R-:W-:Y:S01]  /*47d0*/  HMMA.16816.F32.BF16 R32, R8, R24, R32 ;  /* 0x000000180820723c */ /* 0x020fe20000041820 */
[----:B--2---:R-:W-:-:S06]  /*47e0*/  FFMA.FTZ R4, R87, c[0x0][0x2d0], -R0 ;  /* 0x0000b40057047a23 */ /* 0x004fcc0000010800 */
[----:B------:R2:W-:Y:S01]  /*47f0*/  MUFU.EX2 R243, R4 ;  /* 0x0000000400f37308 */ /* 0x0005e20000000800 */
[----:B------:R-:W-:Y:S01]  /*4800*/  HMMA.16816.F32.BF16 R28, R8, R26, R44 ;  /* 0x0000001a081c723c */ /* 0x000fe2000004182c */
[----:B------:R-:W5:Y:S01]  /*4810*/  LDSM.16.MT88.4 R24, [R3+0x5000] ;  /* 0x005000000318783b */ /* 0x000f620000004200 */
[----:B------:R-:W-:-:S03]  /*4820*/  IMAD.MOV.U32 R70, RZ, RZ, R99 ;  /* 0x000000ffff467224 */ /* 0x000fc600078e0063 */
[----:B------:R-:W3:Y:S01]  /*4830*/  LDSM.16.MT88.4 R44, [R3+0x8000] ;  /* 0x00800000032c783b */ /* 0x000ee20000004200 */
[----:B--2---:R-:W-:-:S04]  /*4840*/  FFMA.FTZ R4, R89, c[0x0][0x2d0], -R0 ;  /* 0x0000b40059047a23 */ /* 0x004fc80000010800 */
[----:B------:R2:W1:Y:S01]  /*4850*/  MUFU.EX2 R242, R4 ;  /* 0x0000000400f27308 */ /* 0x0004620000000800 */
[----:B------:R-:W-:Y:S01]  /*4860*/  IMAD.MOV.U32 R69, RZ, RZ, R98 ;  /* 0x000000ffff457224 */ /* 0x000fe200078e0062 */
[----:B----4-:R-:W-:Y:S02]  /*4870*/  F2FP.BF16.PACK_AB R5, R244, R245 ;  /* 0x000000f5f405723e */ /* 0x010fe400000010ff */
[----:B------:R-:W-:Y:S01]  /*4880*/  F2FP.BF16.PACK_AB R6, R247, R249 ;  /* 0x000000f9f706723e */ /* 0x000fe200000010ff */
[----:B--2---:R-:W-:-:S04]  /*4890*/  FFMA.FTZ R4, R94, c[0x0][0x2d0], -R2 ;  /* 0x0000b4005e047a23 */ /* 0x004fc80000010802 */
[----:B------:R2:W4:Y:S01]  /*48a0*/  MUFU.EX2 R241, R4 ;  /* 0x0000000400f17308 */ /* 0x0005220000000800 */
[----:B-1----:R-:W-:Y:S01]  /*48b0*/  F2FP.BF16.PACK_AB R7, R242, R243 ;  /* 0x000000f3f207723e */ /* 0x002fe200000010ff */
[----:B------:R-:W-:Y:S01]  /*48c0*/  HMMA.16816.F32.BF16 R52, R8, R62, R52 ;  /* 0x0000003e0834723c */ /* 0x000fe20000041834 */
[--C-:B--2---:R-:W-:Y:S02]  /*48d0*/  FFMA.FTZ R4, R92, c[0x0][0x2d0], -R2.reuse ;  /* 0x0000b4005c047a23 */ /* 0x104fe40000010802 */
[----:B------:R-:W-:-:S03]  /*48e0*/  FFMA.FTZ R2, R96, c[0x0][0x2d0], -R2 ;  /* 0x0000b40060027a23 */ /* 0x000fc60000010802 */
[----:B------:R1:W-:Y:S08]  /*48f0*/  MUFU.EX2 R240, R4 ;  /* 0x0000000400f07308 */ /* 0x0003f00000000800 */
[----:B------:R2:W-:Y:S01]  /*4900*/  MUFU.EX2 R239, R2 ;  /* 0x0000000200ef7308 */ /* 0x0005e20000000800 */
[----:B-1----:R-:W-:Y:S01]  /*4910*/  F2FP.BF16.PACK_AB R4, R69, R70 ;  /* 0x000000464504723e */ /* 0x002fe200000010ff */
[----:B--2---:R-:W-:-:S06]  /*4920*/  FFMA.FTZ R2, R91, c[0x0][0x2d0], -R0 ;  /* 0x0000b4005b027a23 */ /* 0x004fcc0000010800 */
[C---:B---3--:R-:W-:Y:S01]  /*4930*/  HMMA.16816.F32.BF16 R48, R4.reuse, R36, R48 ;  /* 0x000000240430723c */ /* 0x048fe20000041830 */
[----:B------:R1:W-:Y:S07]  /*4940*/  MUFU.EX2 R238, R2 ;  /* 0x0000000200ee7308 */ /* 0x0003ee0000000800 */
[----:B------:R-:W-:Y:S01]  /*4950*/  HMMA.16816.F32.BF16 R40, R4, R38, R40 ;  /* 0x000000260428723c */ /* 0x000fe20000041828 */
[----:B------:R-:W2:Y:S01]  /*4960*/  LDSM.16.MT88.4 R36, [R211] ;  /* 0x00000000d324783b */ /* 0x000ea20000004200 */
[----:B-1----:R-:W-:-:S04]  /*4970*/  FFMA.FTZ R2, R93, c[0x0][0x2d0], -R0 ;  /* 0x0000b4005d027a23 */ /* 0x002fc80000010800 */
[----:B------:R1:W3:Y:S02]  /*4980*/  MUFU.EX2 R237, R2 ;  /* 0x0000000200ed7308 */ /* 0x0002e40000000800 */
[----:B------:R-:W-:Y:S01]  /*4990*/  HMMA.16816.F32.BF16 R56, R8, R60, R56 ;  /* 0x0000003c0838723c */ /* 0x000fe20000041838 */
[----:B-1----:R-:W-:-:S05]  /*49a0*/  FFMA.FTZ R2, R95, c[0x0][0x2d0], -R0 ;  /* 0x0000b4005f027a23 */ /* 0x002fca0000010800 */
[----:B------:R1:W-:Y:S02]  /*49b0*/  MUFU.EX2 R236, R2 ;  /* 0x0000000200ec7308 */ /* 0x0003e40000000800 */
[----:B-----5:R-:W-:Y:S01]  /*49c0*/  HMMA.16816.F32.BF16 R32, R4, R24, R32 ;  /* 0x000000180420723c */ /* 0x020fe20000041820 */
[----:B-1----:R-:W-:Y:S02]  /*49d0*/  FFMA.FTZ R2, R97, c[0x0][0x2d0], -R0 ;  /* 0x0000b40061027a23 */ /* 0x002fe40000010800 */
[----:B------:R-:W-:-:S03]  /*49e0*/  IMAD.IADD R0, R207, 0x1, R211 ;  /* 0x00000001cf007824 */ /* 0x000fc600078e02d3 */
[----:B------:R-:W1:Y:S02]  /*49f0*/  MUFU.EX2 R227, R2 ;  /* 0x0000000200e37308 */ /* 0x000e640000000800 */
[----:B------:R-:W5:Y:S01]  /*4a00*/  LDSM.16.MT88.4 R60, [R0] ;  /* 0x00000000003c783b */ /* 0x000f620000004200 */
[----:B------:R-:W-:Y:S01]  /*4a10*/  HMMA.16816.F32.BF16 R28, R4, R26, R28 ;  /* 0x0000001a041c723c */ /* 0x000fe2000004181c */
[----:B----4-:R-:W-:-:S07]  /*4a20*/  F2FP.BF16.PACK_AB R96, R241, R246 ;  /* 0x000000f6f160723e */ /* 0x010fce00000010ff */
[C---:B------:R-:W-:Y:S01]  /*4a30*/  HMMA.16816.F32.BF16 R24, R4.reuse, R46, R52 ;  /* 0x0000002e0418723c */ /* 0x040fe20000041834 */
[----:B------:R-:W4:Y:S01]  /*4a40*/  LDSM.16.MT88.4 R52, [R211+0x800] ;  /* 0x00080000d334783b */ /* 0x000f220000004200 */
[----:B---3--:R-:W-:Y:S02]  /*4a50*/  F2FP.BF16.PACK_AB R97, R237, R238 ;  /* 0x000000eeed61723e */ /* 0x008fe400000010ff */
[----:B------:R-:W-:Y:S02]  /*4a60*/  F2FP.BF16.PACK_AB R98, R239, R240 ;  /* 0x000000f0ef62723e */ /* 0x000fe400000010ff */
[----:B-1----:R-:W-:Y:S01]  /*4a70*/  F2FP.BF16.PACK_AB R99, R227, R236 ;  /* 0x000000ece363723e */ /* 0x002fe200000010ff */
[----:B------:R-:W-:Y:S01]  /*4a80*/  IMAD.MOV.U32 R75, RZ, RZ, R105 ;  /* 0x000000ffff4b7224 */ /* 0x000fe200078e0069 */
        /* <DEDUP_REMOVED lines=10> */
[----:B-----5:R-:W-:Y:S08]  /*4b30*/  HMMA.16816.F32.BF16 R28, R20, R62, RZ ;  /* 0x0000003e141c723c */ /* 0x020ff000000418ff */
[----:B----4-:R-:W-:Y:S01]  /*4b40*/  HMMA.16816.F32.BF16 R132, R16, R54, R36 ;  /* 0x000000361084723c */ /* 0x010fe20000041824 */
        /* <DEDUP_REMOVED lines=16> */
[----:B------:R-:W-:Y:S11]  /*4c50*/  HMMA.16816.F32.BF16 R32, R20, R66, RZ ;  /* 0x000000421420723c */ /* 0x000ff600000418ff */
[----:B------:R-:W-:Y:S05]  /*4c60*/  @!UPT UIADD3 URZ, URZ, URZ, URZ ;  /* 0x0000003f3f3ff290 */ /* 0x000fea000fffe03f */
[C---:B--2---:R-:W-:Y:S08]  /*4c70*/  HMMA.16816.F32.BF16 R120, R16.reuse, R28, R24 ;  /* 0x0000001c1078723c */ /* 0x044ff00000041818 */
[----:B------:R-:W-:Y:S01]  /*4c80*/  HMMA.16816.F32.BF16 R56, R16, R58, R32 ;  /* 0x0000003a1038723c */ /* 0x000fe20000041820 */
[----:B------:R-:W1:Y:S07]  /*4c90*/  LDSM.16.MT88.4 R32, [R210+0x6000] ;  /* 0x00600000d220783b */ /* 0x000e6e0000004200 */
[----:B------:R-:W-:Y:S11]  /*4ca0*/  HMMA.16816.F32.BF16 R24, R20, R42, RZ ;  /* 0x0000002a1418723c */ /* 0x000ff600000418ff */
[----:B------:R-:W-:Y:S11]  /*4cb0*/  @!UPT UIADD3 URZ, URZ, URZ, URZ ;  /* 0x0000003f3f3ff290 */ /* 0x000ff6000fffe03f */
[----:B------:R-:W-:Y:S02]  /*4cc0*/  @!UPT UIADD3 URZ, URZ, URZ, URZ ;  /* 0x0000003f3f3ff290 */ /* 0x000fe4000fffe03f */
[----:B------:R-:W-:Y:S01]  /*4cd0*/  HMMA.16816.F32.BF16 R84, R16, R30, R24 ;  /* 0x0000001e1054723c */ /* 0x000fe20000041818 */
[----:B------:R-:W2:Y:S07]  /*4ce0*/  LDSM.16.MT88.4 R28, [R210+0x6800] ;  /* 0x00680000d21c783b */ /* 0x000eae0000004200 */
[----:B-1----:R-:W-:Y:S01]  /*4cf0*/  HMMA.16816.F32.BF16 R24, R20, R32, RZ ;  /* 0x000000201418723c */ /* 0x002fe200000418ff */
[----:B------:R-:W-:-:S04]  /*4d00*/  FADD.FTZ R2, R114, R113 ;  /* 0x0000007172027221 */ /* 0x000fc80000010000 */
[----:B------:R-:W-:-:S04]  /*4d10*/  FADD.FTZ R2, R112, R2 ;  /* 0x0000000270027221 */ /* 0x000fc80000010000 */
[----:B------:R-:W-:Y:S02]  /*4d20*/  FADD.FTZ R2, R115, R2 ;  /* 0x0000000273027221 */ /* 0x000fe40000010000 */
[----:B------:R-:W-:Y:S11]  /*4d30*/  FADD.FTZ R3, R101, R100 ;  /* 0x0000006465037221 */ /* 0x000ff60000010000 */
[----:B------:R-:W-:Y:S02]  /*4d40*/  @!UPT UIADD3 URZ, URZ, URZ, URZ ;  /* 0x0000003f3f3ff290 */ /* 0x000fe4000fffe03f */
        /* <DEDUP_REMOVED lines=18> */
[----:B------:R-:W-:Y:S02]  /*4e70*/  FADD.FTZ R3, R215, R3 ;  /* 0x00000003d7037221 */ /* 0x000fe40000010000 */
[----:B------:R-:W-:Y:S02]  /*4e80*/  FADD.FTZ R2, R224, R2 ;  /* 0x00000002e0027221 */ /* 0x000fe40000010000 */
        /* <DEDUP_REMOVED lines=16> */
[----:B------:R-:W2:Y:S01]  /*4f90*/  LDSM.16.MT88.4 R20, [R211+0x1000] ;  /* 0x00100000d314783b */ /* 0x000ea20000004200 */
[----:B------:R-:W-:Y:S02]  /*4fa0*/  IMAD.MOV.U32 R224, RZ, RZ, R71 ;  /* 0x000000ffffe07224 */ /* 0x000fe400078e0047 */
        /* <DEDUP_REMOVED lines=49> */
[C---:B-1----:R-:W-:Y:S01]  /*52c0*/  HMMA.16816.F32.BF16 R28, R8.reuse, R16, R124 ;  /* 0x00000010081c723c */ /* 0x042fe2000004187c */
[----:B------:R-:W-:Y:S01]  /*52d0*/  FADD.FTZ R3, R220, R3 ;  /* 0x00000003dc037221 */ /* 0x000fe20000010000 */
[----:B------:R-:W-:Y:S06]  /*52e0*/  LDSM.16.MT88.4 R124, [R0+0x2800] ;  /* 0x00280000007c783b */ /* 0x000fec0000004200 */
[C---:B------:R-:W-:Y:S01]  /*52f0*/  HMMA.16816.F32.BF16 R24, R8.reuse, R18, R116 ;  /* 0x000000120818723c */ /* 0x040fe20000041874 */
[----:B------:R-:W1:Y:S07]  /*5300*/  LDSM.16.MT88.4 R16, [R211+0x2000] ;  /* 0x00200000d310783b */ /* 0x000e6e0000004200 */
[C---:B---3--:R-:W-:Y:S08]  /*5310*/  HMMA.16816.F32.BF16 R132, R8.reuse, R12, R100 ;  /* 0x0000000c0884723c */ /* 0x048ff00000041864 */
[----:B------:R-:W-:Y:S01]  /*5320*/  HMMA.16816.F32.BF16 R88, R8, R14, R88 ;  /* 0x0000000e0858723c */ /* 0x000fe20000041858 */
[----:B------:R-:W3:Y:S04]  /*5330*/  LDSM.16.MT88.4 R8, [R210+0x5000] ;  /* 0x00500000d208783b */ /* 0x000ee80000004200 */
[----:B------:R-:W4:Y:S03]  /*5340*/  LDSM.16.MT88.4 R12, [R0+0x2000] ;  /* 0x00200000000c783b */ /* 0x000f260000004200 */
        /* <DEDUP_REMOVED lines=8> */
[C---:B---3--:R-:W-:Y:S08]  /*53d0*/  HMMA.16816.F32.BF16 R128, R4.reuse, R8, R64 ;  /* 0x000000080480723c */ /* 0x048ff00000041840 */
[C---:B------:R-:W-:Y:S01]  /*53e0*/  HMMA.16816.F32.BF16 R84, R4.reuse, R10, R56 ;  /* 0x0000000a0454723c */ /* 0x040fe20000041838 */
[----:B------:R-:W1:Y:S07]  /*53f0*/  LDSM.16.MT88.4 R8, [R211+0x8000] ;  /* 0x00800000d308783b */ /* 0x000e6e0000004200 */
[C---:B------:R-:W-:Y:S01]  /*5400*/  HMMA.16816.F32.BF16 R52, R4.reuse, R18, R52 ;  /* 0x000000120434723c */ /* 0x040fe20000041834 */
[----:B------:R-:W3:Y:S07]  /*5410*/  LDSM.16.MT88.4 R16, [R0+0x5000] ;  /* 0x005000000010783b */ /* 0x000eee0000004200 */
[C---:B----4-:R-:W-:Y:S08]  /*5420*/  HMMA.16816.F32.BF16 R120, R4.reuse, R12, R120 ;  /* 0x0000000c0478723c */ /* 0x050ff00000041878 */
[----:B------:R-:W-:Y:S01]  /*5430*/  HMMA.16816.F32.BF16 R72, R4, R14, R72 ;  /* 0x0000000e0448723c */ /* 0x000fe20000041848 */
[----:B------:R-:W4:Y:S01]  /*5440*/  LDSM.16.MT88.4 R12, [R210+0x8000] ;  /* 0x00800000d20c783b */ /* 0x000f220000004200 */
[----:B------:R-:W-:-:S02]  /*5450*/  FADD.FTZ R2, R218, R2 ;  /* 0x00000002da027221 */ /* 0x000fc40000010000 */
[----:B------:R-:W-:Y:S01]  /*5460*/  FADD.FTZ R3, R146, R3 ;  /* 0x0000000392037221 */ /* 0x000fe20000010000 */
[----:B------:R-:W-:Y:S03]  /*5470*/  LDSM.16.MT88.4 R64, [R0+0x5800] ;  /* 0x005800000040783b */ /* 0x000fe60000004200 */
[C---:B--2---:R-:W-:Y:S01]  /*5480*/  HMMA.16816.F32.BF16 R68, R4.reuse, R20, R68 ;  /* 0x000000140444723c */ /* 0x044fe20000041844 */
[----:B------:R-:W-:Y:S07]  /*5490*/  LDSM.16.MT88.4 R56, [R211+0x5800] ;  /* 0x00580000d338783b */ /* 0x000fee0000004200 */
[C---:B-1----:R-:W-:Y:S08]  /*54a0*/  HMMA.16816.F32.BF16 R28, R4.reuse, R8, R28 ;  /* 0x00000008041c723c */ /* 0x042ff0000004181c */
[----:B------:R-:W-:Y:S01]  /*54b0*/  HMMA.16816.F32.BF16 R24, R4, R10, R24 ;  /* 0x0000000a0418723c */ /* 0x000fe20000041818 */
[----:B------:R-:W1:Y:S01]  /*54c0*/  LDSM.16.MT88.4 R8, [R0+0x8000] ;  /* 0x008000000008783b */ /* 0x000e620000004200 */
[----:B------:R-:W-:-:S02]  /*54d0*/  FADD.FTZ R2, R221, R2 ;  /* 0x00000002dd027221 */ /* 0x000fc40000010000 */
[----:B------:R-:W-:Y:S02]  /*54e0*/  FADD.FTZ R3, R204, R3 ;  /* 0x00000003cc037221 */ /* 0x000fe40000010000 */
[----:B------:R-:W-:Y:S02]  /*54f0*/  FADD.FTZ R2, R222, R2 ;  /* 0x00000002de027221 */ /* 0x000fe40000010000 */
[----:B------:R-:W-:Y:S02]  /*5500*/  HMMA.16816.F32.BF16 R60, R4, R22, R60 ;  /* 0x00000016043c723c */ /* 0x000fe4000004183c */
[----:B------:R-:W-:-:S06]  /*5510*/  FADD.FTZ R2, R219, R2 ;  /* 0x00000002db027221 */ /* 0x000fcc0000010000 */
[C---:B---3--:R-:W-:Y:S08]  /*5520*/  HMMA.16816.F32.BF16 R48, R4.reuse, R16, R48 ;  /* 0x000000100430723c */ /* 0x048ff00000041830 */
[C---:B------:R-:W-:Y:S08]  /*5530*/  HMMA.16816.F32.BF16 R44, R4.reuse, R18, R44 ;  /* 0x00000012042c723c */ /* 0x040ff0000004182c */
[C---:B----4-:R-:W-:Y:S08]  /*5540*/  HMMA.16816.F32.BF16 R36, R4.reuse, R12, R36 ;  /* 0x0000000c0424723c */ /* 0x050ff00000041824 */
[C---:B------:R-:W-:Y:S08]  /*5550*/  HMMA.16816.F32.BF16 R32, R4.reuse, R14, R32 ;  /* 0x0000000e0420723c */ /* 0x040ff00000041820 */
[C---:B-1----:R-:W-:Y:S01]  /*5560*/  HMMA.16816.F32.BF16 R92, R4.reuse, R8, R132 ;  /* 0x00000008045c723c */ /* 0x042fe20000041884 */
        /* <DEDUP_REMOVED lines=96> */
.L_x_2419:
[----:B---3--:R-:W-:Y:S05]  /*5b70*/  BSYNC B0 ;  /* 0x0000000000007941 */ /* 0x008fea0003800000 */
.L_x_2418:
        /* <DEDUP_REMOVED lines=25> */
.L_x_2421:
[----:B------:R-:W-:Y:S04]  /*5d10*/  DEPBAR.LE SB0, 0x2 ;  /* 0x000080800000791a */ /* 0x000fe80000000000 */
[----:B------:R-:W-:Y:S01]  /*5d20*/  WARPSYNC 0xffffffff ;  /* 0xffffffff00007948 */ /* 0x000fe20003800000 */
[----:B------:R-:W-:Y:S01]  /*5d30*/  BAR.SYNC.DEFER_BLOCKING 0x0 ;  /* 0x0000000000007b1d */ /* 0x000fe20000010000 */
[----:B------:R-:W-:Y:S01]  /*5d40*/  IMAD R205, R204, 0x9000, RZ ;  /* 0x00009000cccd7824 */ /* 0x000fe200078e02ff */
[C---:B------:R-:W-:Y:S02]  /*5d50*/  ISETP.GE.AND P5, PT, R238.reuse, 0x1, PT ;  /* 0x00000001ee00780c */ /* 0x040fe40003fa6270 */
[----:B------:R-:W-:Y:S01]  /*5d60*/  IADD3 R216, R238, -0x1, RZ ;  /* 0xffffffffeed87810 */ /* 0x000fe20007ffe0ff */
[----:B-1----:R-:W-:Y:S04]  /*5d70*/  IMAD.IADD R0, R209, 0x1, R205 ;  /* 0x00000001d1007824 */ /* 0x002fe800078e02cd */
[----:B------:R-:W-:Y:S06]  /*5d80*/  IMAD.IADD R200, R208, 0x1, R0 ;  /* 0x00000001d0c87824 */ /* 0x000fec00078e0200 */
[----:B------:R-:W-:Y:S01]  /*5d90*/  @P5 IMAD.WIDE.U32 R202, R216, c[0x0][0x208], RZ ;  /* 0x00008200d8ca5a25 */ /* 0x000fe200078e00ff */
[----:B------:R-:W1:Y:S08]  /*5da0*/  LDSM.16.M88.4 R8, [R0] ;  /* 0x000000000008783b */ /* 0x000e700000000200 */
[----:B------:R-:W2:Y:S08]  /*5db0*/  LDSM.16.M88.4 R16, [R0+0x800] ;  /* 0x000800000010783b */ /* 0x000eb00000000200 */
[----:B------:R-:W3:Y:S08]  /*5dc0*/  LDSM.16.M88.4 R24, [R0+0x1000] ;  /* 0x001000000018783b */ /* 0x000ef00000000200 */
[----:B------:R-:W4:Y:S06]  /*5dd0*/  LDL.64 R218, [R1+0x38] ;  /* 0x0000380001da7983 */ /* 0x000f2c0000100a00 */
[----:B------:R-:W5:Y:S08]  /*5de0*/  LDSM.16.M88.4 R32, [R0+0x1800] ;  /* 0x001800000020783b */ /* 0x000f700000000200 */
[----:B------:R-:W4:Y:S01]  /*5df0*/  LDL R215, [R1+0x48] ;  /* 0x0000480001d77983 */ /* 0x000f220000100800 */
[C---:B-1----:R-:W-:Y:S03]  /*5e00*/  HMMA.16816.F32.BF16 R4, R152.reuse, R8, RZ ;  /* 0x000000089804723c */ /* 0x042fe600000418ff */
[----:B------:R-:W1:Y:S05]  /*5e10*/  LDSM.16.M88.4 R40, [R0+0x2000] ;  /* 0x002000000028783b */ /* 0x000e6a0000000200 */
[C---:B------:R-:W-:Y:S03]  /*5e20*/  HMMA.16816.F32.BF16 R8, R152.reuse, R10, RZ ;  /* 0x0000000a9808723c */ /* 0x040fe600000418ff */
[----:B------:R-:W4:Y:S04]  /*5e30*/  LDL R201, [R1+0x2c] ;  /* 0x00002c0001c97983 */ /* 0x000f280000100800 */
[----:B------:R-:W1:Y:S01]  /*5e40*/  LDSM.16.M88.4 R48, [R0+0x2800] ;  /* 0x002800000030783b */ /* 0x000e620000000200 */
[C---:B--2---:R-:W-:Y:S07]  /*5e50*/  HMMA.16816.F32.BF16 R12, R152.reuse, R16, RZ ;  /* 0x00000010980c723c */ /* 0x044fee00000418ff */
        /* <DEDUP_REMOVED lines=33> */
[----:B------:R-:W-:Y:S01]  /*6070*/  @P5 SHF.R.S32.HI R144, RZ, 0x1f, R216 ;  /* 0x0000001fff905819 */ /* 0x000fe200000114d8 */
[----:B------:R-:W-:Y:S04]  /*6080*/  HMMA.16816.F32.BF16 R48, R156, R146, R48 ;  /* 0x000000929c30723c */ /* 0x000fe80000041830 */
[----:B------:R-:W-:Y:S03]  /*6090*/  @P5 IMAD R144, R144, c[0x0][0x208], RZ ;  /* 0x0000820090905a24 */ /* 0x000fe600078e02ff */
[----:B------:R-:W-:Y:S01]  /*60a0*/  @P5 MOV R147, R215 ;  /* 0x000000d700935202 */ /* 0x000fe20000000f00 */
[----:B------:R-:W-:Y:S02]  /*60b0*/  @P5 IMAD R144, R216, c[0x0][0x20c], R144 ;  /* 0x00008300d8905a24 */ /* 0x000fe400078e0290 */
[----:B------:R-:W2:Y:S02]  /*60c0*/  LDL R216, [R1+0x58] ;  /* 0x0000580001d87983 */ /* 0x000ea40000100800 */
[----:B------:R-:W-:Y:S01]  /*60d0*/  @P5 IMAD.MOV.U32 R146, RZ, RZ, R218 ;  /* 0x000000ffff925224 */ /* 0x000fe200078e00da */
[----:B------:R-:W-:Y:S01]  /*60e0*/  @P5 IADD3 R144, R203, R144, RZ ;  /* 0x00000090cb905210 */ /* 0x000fe20007ffe0ff */
[----:B------:R-:W-:Y:S01]  /*60f0*/  @P5 IMAD R215, R221, 0x9000, R201 ;  /* 0x00009000ddd75824 */ /* 0x000fe200078e02c9 */
[----:B------:R-:W3:Y:S01]  /*6100*/  LDL R218, [R1+0x24] ;  /* 0x0000240001da7983 */ /* 0x000ee20000100800 */
[----:B------:R-:W-:Y:S01]  /*6110*/  @P5 IMAD.WIDE.U32 R146, R202, 0x60, R146 ;  /* 0x00000060ca925825 */ /* 0x000fe200078e0092 */
[----:B------:R-:W-:Y:S03]  /*6120*/  @P5 MOV R202, c[0x0][0x208] ;  /* 0x0000820000ca5a02 */ /* 0x000fe60000000f00 */
[----:B------:R-:W-:Y:S01]  /*6130*/  @P5 IMAD R145, R144, 0x60, RZ ;  /* 0x0000006090915824 */ /* 0x000fe200078e02ff */
[----:B------:R-:W-:Y:S01]  /*6140*/  @P5 LEA R144, P4, R146, c[0x0][0x1f8], 0x1 ;  /* 0x00007e0092905a11 */ /* 0x000fe200078808ff */
[----:B------:R-:W-:Y:S02]  /*6150*/  IMAD.IADD R201, R206, 0x1, R0 ;  /* 0x00000001cec97824 */ /* 0x000fe400078e0200 */
[----:B------:R-:W-:Y:S05]  /*6160*/  @P5 IMAD.IADD R145, R147, 0x1, R145 ;  /* 0x0000000193915824 */ /* 0x000fea00078e0291 */
        /* <DEDUP_REMOVED lines=10> */
[----:B-1----:R-:W-:Y:S05]  /*6210*/  @P5 IADD3 R144, P4, R202, R144, RZ ;  /* 0x00000090ca905210 */ /* 0x002fea0007f9e0ff */
        /* <DEDUP_REMOVED lines=11> */
[----:B----4-:R-:W-:Y:S02]  /*62d0*/  IADD3 R203, R206, R200, RZ ;  /* 0x000000c8cecb7210 */ /* 0x010fe40007ffe0ff */
        /* <DEDUP_REMOVED lines=123> */
[----:B------:R1:W4:Y:S08]  /*6a90*/  LDSM.16.M88.4 R144, [R0+0x8800] ;  /* 0x008800000090783b */ /* 0x0003300000000200 */
[----:B-1----:R1:W3:Y:S01]  /*6aa0*/  LDL R0, [R1+0x30] ;  /* 0x0000300001007983 */ /* 0x0022e20000100800 */
[C---:B----4-:R-:W-:Y:S08]  /*6ab0*/  HMMA.16816.F32.BF16 R44, R184.reuse, R144, R44 ;  /* 0x00000090b82c723c */ /* 0x050ff0000004182c */
[----:B------:R-:W-:Y:S01]  /*6ac0*/  HMMA.16816.F32.BF16 R48, R184, R146, R48 ;  /* 0x00000092b830723c */ /* 0x000fe20000041830 */
[----:B------:R-:W4:Y:S07]  /*6ad0*/  LDSM.16.M88.4 R144, [R200+0x6000] ;  /* 0x00600000c890783b */ /* 0x000f2e0000000200 */
[C---:B----4-:R-:W-:Y:S08]  /*6ae0*/  HMMA.16816.F32.BF16 R4, R188.reuse, R144, R4 ;  /* 0x00000090bc04723c */ /* 0x050ff00000041804 */
[C---:B------:R-:W-:Y:S01]  /*6af0*/  HMMA.16816.F32.BF16 R8, R188.reuse, R146, R8 ;  /* 0x00000092bc08723c */ /* 0x040fe20000041808 */
        /* <DEDUP_REMOVED lines=12> */
[----:B------:R-:W4:Y:S03]  /*6bc0*/  LDSM.16.M88.4 R144, [R200+0x8800] ;  /* 0x00880000c890783b */ /* 0x000f260000000200 */
[----:B---3--:R-:W-:Y:S04]  /*6bd0*/  @P2 IMAD.MOV.U32 R0, RZ, RZ, R218 ;  /* 0x000000ffff002224 */ /* 0x008fe800078e00da */
[C---:B----4-:R-:W-:Y:S08]  /*6be0*/  HMMA.16816.F32.BF16 R44, R188.reuse, R144, R44 ;  /* 0x00000090bc2c723c */ /* 0x050ff0000004182c */
[----:B------:R-:W-:Y:S01]  /*6bf0*/  HMMA.16816.F32.BF16 R48, R188, R146, R48 ;  /* 0x00000092bc30723c */ /* 0x000fe20000041830 */
[----:B------:R-:W3:Y:S07]  /*6c00*/  LDSM.16.M88.4 R144, [R201+0x6000] ;  /* 0x00600000c990783b */ /* 0x000eee0000000200 */
        /* <DEDUP_REMOVED lines=29> */
[----:B------:R-:W3:Y:S08]  /*6de0*/  LDSM.16.M88.4 R144, [R202+0x8000] ;  /* 0x00800000ca90783b */ /* 0x000ef00000000200 */
[----:B------:R-:W4:Y:S01]  /*6df0*/  LDSM.16.M88.4 R200, [R202+0x8800] ;  /* 0x00880000cac8783b */ /* 0x000f220000000200 */
[----:B------:R-:W-:Y:S07]  /*6e00*/  DEPBAR.LE SB0, 0x2 ;  /* 0x000080800000791a */ /* 0x000fee0000000000 */
[----:B------:R-:W-:Y:S01]  /*6e10*/  BAR.SYNC.DEFER_BLOCKING 0x0 ;  /* 0x0000000000007b1d */ /* 0x000fe20000010000 */
[C---:B---3--:R-:W-:Y:S07]  /*6e20*/  HMMA.16816.F32.BF16 R36, R196.reuse, R144, R36 ;  /* 0x00000090c424723c */ /* 0x048fee0000041824 */
[----:B------:R-:W-:Y:S01]  /*6e30*/  SHFL.IDX PT, R145, R0, 0x1, 0x1c1f ;  /* 0x003c1f0000917f89 */ /* 0x000fe200000e0000 */
[----:B------:R-:W-:Y:S01]  /*6e40*/  IMAD R144, R238, -0x60, RZ ;  /* 0xffffffa0ee907824 */ /* 0x000fe200078e02ff */
[C---:B------:R-:W-:Y:S06]  /*6e50*/  HMMA.16816.F32.BF16 R40, R196.reuse, R146, R40 ;  /* 0x00000092c428723c */ /* 0x040fec0000041828 */
[----:B------:R-:W3:Y:S01]  /*6e60*/  SHFL.IDX PT, R146, R0, RZ, 0x1c1f ;  /* 0x001c1fff00927589 */ /* 0x000ee200000e0000 */
[----:B--2---:R-:W-:Y:S01]  /*6e70*/  IADD3 R144, -R216, 0x1, R144 ;  /* 0x00000001d8907810 */ /* 0x004fe20007ffe190 */
[C---:B----4-:R-:W-:Y:S04]  /*6e80*/  HMMA.16816.F32.BF16 R44, R196.reuse, R200, R44 ;  /* 0x000000c8c42c723c */ /* 0x050fe8000004182c */
[----:B------:R-:W-:Y:S04]  /*6e90*/  IADD3 R144, R144, c[0x0][0x1d0], RZ ;  /* 0x0000740090907a10 */ /* 0x000fe80007ffe0ff */
[----:B------:R-:W-:Y:S04]  /*6ea0*/  HMMA.16816.F32.BF16 R48, R196, R202, R48 ;  /* 0x000000cac430723c */ /* 0x000fe80000041830 */
[----:B------:R-:W-:Y:S04]  /*6eb0*/  IADD3 R144, R144, -c[0x0][0x168], RZ ;  /* 0x80005a0090907a10 */ /* 0x000fe80007ffe0ff */
[C---:B---3--:R-:W-:Y:S01]  /*6ec0*/  IADD3 R0, R144.reuse, R146, RZ ;  /* 0x0000009290007210 */ /* 0x048fe20007ffe0ff */
[----:B------:R-:W-:Y:S03]  /*6ed0*/  IMAD.IADD R144, R144, 0x1, R145 ;  /* 0x0000000190907824 */ /* 0x000fe600078e0291 */
[C---:B------:R-:W-:Y:S02]  /*6ee0*/  ISETP.GT.AND P4, PT, R0.reuse, RZ, PT ;  /* 0x000000ff0000720c */ /* 0x040fe40003f84270 */
[----:B------:R-:W-:Y:S02]  /*6ef0*/  ISETP.GT.AND P3, PT, R0, 0x1, PT ;  /* 0x000000010000780c */ /* 0x000fe40003f64270 */
[----:B------:R-:W-:Y:S02]  /*6f00*/  ISETP.GT.AND P1, PT, R144, RZ, PT ;  /* 0x000000ff9000720c */ /* 0x000fe40003f24270 */
[----:B------:R-:W-:Y:S02]  /*6f10*/  FSEL R4, R4, -INF , P4 ;  /* 0xff80000004047808 */ /* 0x000fe40002000000 */
[----:B------:R-:W-:Y:S02]  /*6f20*/  FSEL R6, R6, -INF , P1 ;  /* 0xff80000006067808 */ /* 0x000fe40000800000 */
[----:B------:R-:W-:Y:S02]  /*6f30*/  ISETP.GT.AND P1, PT, R144, 0x8, PT ;  /* 0x000000089000780c */ /* 0x000fe40003f24270 */
[----:B------:R-:W-:Y:S02]  /*6f40*/  FSEL R5, R5, -INF , P3 ;  /* 0xff80000005057808 */ /* 0x000fe40001800000 */
[----:B------:R-:W-:Y:S02]  /*6f50*/  FSEL R215, R10, -INF , P1 ;  /* 0xff8000000ad77808 */ /* 0x000fe40000800000 */
[----:B------:R-:W-:Y:S02]  /*6f60*/  FMNMX.FTZ R10, R4, R2, !PT ;  /* 0x00000002040a7209 */ /* 0x000fe40007810000 */
[----:B------:R-:W-:Y:S02]  /*6f70*/  ISETP.GT.AND P4, PT, R0, 0x8, PT ;  /* 0x000000080000780c */ /* 0x000fe40003f84270 */
[----:B------:R-:W-:Y:S02]  /*6f80*/  ISETP.GT.AND P0, PT, R144, 0x1, PT ;  /* 0x000000019000780c */ /* 0x000fe40003f04270 */
[----:B------:R-:W-:Y:S02]  /*6f90*/  ISETP.GT.AND P3, PT, R0, 0x9, PT ;  /* 0x000000090000780c */ /* 0x000fe40003f64270 */
[----:B------:R-:W-:Y:S02]  /*6fa0*/  FSEL R7, R7, -INF , P0 ;  /* 0xff80000007077808 */ /* 0x000fe40000000000 */
[----:B------:R-:W-:Y:S02]  /*6fb0*/  ISETP.GT.AND P0, PT, R144, 0x9, PT ;  /* 0x000000099000780c */ /* 0x000fe40003f04270 */
[----:B------:R-:W-:Y:S02]  /*6fc0*/  FSEL R8, R8, -INF , P4 ;  /* 0xff80000008087808 */ /* 0x000fe40002000000 */
        /* <DEDUP_REMOVED lines=12> */
[----:B------:R-:W-:Y:S02]  /*7090*/  FMNMX.FTZ R10, R218, R10, !PT ;  /* 0x0000000ada0a7209 */ /* 0x000fe40007810000 */
[----:B------:R-:W-:Y:S02]  /*70a0*/  ISETP.GT.AND P1, PT, R144, 0x10, PT ;  /* 0x000000109000780c */ /* 0x000fe40003f24270 */
[----:B------:R-:W-:Y:S02]  /*70b0*/  ISETP.GT.AND P4, PT, R0, 0x18, PT ;  /* 0x000000180000780c */ /* 0x000fe40003f84270 */
[----:B------:R-:W-:Y:S02]  /*70c0*/  FSEL R220, R14, -INF , P1 ;  /* 0xff8000000edc7808 */ /* 0x000fe40000800000 */
[----:B------:R-:W-:Y:S02]  /*70d0*/  ISETP.GT.AND P3, PT, R0, 0x19, PT ;  /* 0x000000190000780c */ /* 0x000fe40003f64270 */
[----:B------:R-:W-:Y:S02]  /*70e0*/  FSEL R224, R16, -INF , P4 ;  /* 0xff80000010e07808 */ /* 0x000fe40002000000 */
[----:B------:R-:W-:Y:S02]  /*70f0*/  ISETP.GT.AND P0, PT, R144, 0x11, PT ;  /* 0x000000119000780c */ /* 0x000fe40003f04270 */
[----:B------:R-:W-:Y:S02]  /*7100*/  FMNMX.FTZ R11, R216, R11, !PT ;  /* 0x0000000bd80b7209 */ /* 0x000fe40007810000 */
[----:B------:R-:W-:Y:S02]  /*7110*/  FMNMX.FTZ R10, R219, R10, !PT ;  /* 0x0000000adb0a7209 */ /* 0x000fe40007810000 */
[----:B------:R-:W-:Y:S02]  /*7120*/  MOV R14, R221 ;  /* 0x000000dd000e7202 */ /* 0x000fe40000000f00 */
[----:B------:R-:W-:Y:S02]  /*7130*/  FSEL R223, R17, -INF , P3 ;  /* 0xff80000011df7808 */ /* 0x000fe40001800000 */
[----:B------:R-:W-:Y:S01]  /*7140*/  FSEL R221, R15, -INF , P0 ;  /* 0xff8000000fdd7808 */ /* 0x000fe20000000000 */
[----:B------:R-:W-:Y:S01]  /*7150*/  IMAD.MOV.U32 R15, RZ, RZ, R226 ;  /* 0x000000ffff0f7224 */ /* 0x000fe200078e00e2 */
[----:B------:R-:W-:Y:S02]  /*7160*/  ISETP.GT.AND P1, PT, R144, 0x18, PT ;  /* 0x000000189000780c */ /* 0x000fe40003f24270 */
[----:B------:R-:W-:Y:S02]  /*7170*/  FMNMX.FTZ R10, R224, R10, !PT ;  /* 0x0000000ae00a7209 */ /* 0x000fe40007810000 */
[----:B------:R-:W-:Y:S02]  /*7180*/  ISETP.GT.AND P4, PT, R0, 0x20, PT ;  /* 0x000000200000780c */ /* 0x000fe40003f84270 */
[----:B------:R-:W-:Y:S02]  /*7190*/  FMNMX.FTZ R11, R220, R11, !PT ;  /* 0x0000000bdc0b7209 */ /* 0x000fe40007810000 */
[----:B------:R-:W-:Y:S02]  /*71a0*/  FMNMX.FTZ R10, R223, R10, !PT ;  /* 0x0000000adf0a7209 */ /* 0x000fe40007810000 */
[----:B------:R-:W-:Y:S01]  /*71b0*/  FSEL R222, R18, -INF , P1 ;  /* 0xff80000012de7808 */ /* 0x000fe20000800000 */
[----:B------:R-:W-:Y:S01]  /*71c0*/  IMAD.MOV.U32 R18, RZ, RZ, R228 ;  /* 0x000000ffff127224 */ /* 0x000fe200078e00e4 */
[----:B------:R-:W-:Y:S02]  /*71d0*/  ISETP.GT.AND P0, PT, R144, 0x19, PT ;  /* 0x000000199000780c */ /* 0x000fe40003f04270 */
[----:B------:R-:W-:Y:S02]  /*71e0*/  ISETP.GT.AND P3, PT, R0, 0x21, PT ;  /* 0x000000210000780c */ /* 0x000fe40003f64270 */
[----:B------:R-:W-:Y:S02]  /*71f0*/  FMNMX.FTZ R11, R221, R11, !PT ;  /* 0x0000000bdd0b7209 */ /* 0x000fe40007810000 */
[----:B------:R-:W-:Y:S02]  /*7200*/  FSEL R232, R20, -INF , P4 ;  /* 0xff80000014e87808 */ /* 0x000fe40002000000 */
[----:B------:R-:W-:Y:S02]  /*7210*/  FSEL R225, R19, -INF , P0 ;  /* 0xff80000013e17808 */ /* 0x000fe40000000000 */
[----:B------:R-:W-:Y:S02]  /*7220*/  ISETP.GT.AND P1, PT, R144, 0x20, PT ;  /* 0x000000209000780c */ /* 0x000fe40003f24270 */
[----:B------:R-:W-:Y:S02]  /*7230*/  FSEL R233, R21, -INF , P3 ;  /* 0xff80000015e97808 */ /* 0x000fe40001800000 */
[----:B------:R-:W-:Y:S02]  /*7240*/  FMNMX.FTZ R11, R222, R11, !PT ;  /* 0x0000000bde0b7209 */ /* 0x000fe40007810000 */
[----:B------:R-:W-:Y:S02]  /*7250*/  ISETP.GT.AND P4, PT, R0, 0x28, PT ;  /* 0x000000280000780c */ /* 0x000fe40003f84270 */
[----:B------:R-:W-:Y:S02]  /*7260*/  FMNMX.FTZ R10, R232, R10, !PT ;  /* 0x0000000ae80a7209 */ /* 0x000fe40007810000 */
[----:B------:R-:W-:Y:S02]  /*7270*/  FSEL R234, R22, -INF , P1 ;  /* 0xff80000016ea7808 */ /* 0x000fe40000800000 */
[----:B------:R-:W-:Y:S01]  /*7280*/  FSEL R237, R24, -INF , P4 ;  /* 0xff80000018ed7808 */ /* 0x000fe20002000000 */
[----:B------:R-:W2:Y:S01]  /*7290*/  LDL.LU R22, [R1+0x4] ;  /* 0x0000040001167983 */ /* 0x000ea20000300800 */
[----:B------:R-:W-:Y:S02]  /*72a0*/  FMNMX.FTZ R11, R225, R11, !PT ;  /* 0x0000000be10b7209 */ /* 0x000fe40007810000 */
[----:B------:R-:W-:Y:S02]  /*72b0*/  FMNMX.FTZ R10, R233, R10, !PT ;  /* 0x0000000ae90a7209 */ /* 0x000fe40007810000 */
[----:B------:R-:W-:Y:S02]  /*72c0*/  ISETP.GT.AND P0, PT, R144, 0x21, PT ;  /* 0x000000219000780c */ /* 0x000fe40003f04270 */
[----:B------:R-:W-:Y:S02]  /*72d0*/  ISETP.GT.AND P3, PT, R0, 0x29, PT ;  /* 0x000000290000780c */ /* 0x000fe40003f64270 */
[----:B------:R-:W-:Y:S02]  /*72e0*/  FSEL R235, R23, -INF , P0 ;  /* 0xff80000017eb7808 */ /* 0x000fe40000000000 */
[----:B------:R-:W-:Y:S02]  /*72f0*/  FSEL R240, R25, -INF , P3 ;  /* 0xff80000019f07808 */ /* 0x000fe40001800000 */
[----:B------:R-:W-:Y:S02]  /*7300*/  FMNMX.FTZ R10, R237, R10, !PT ;  /* 0x0000000aed0a7209 */ /* 0x000fe40007810000 */
[----:B------:R-:W-:Y:S02]  /*7310*/  ISETP.GT.AND P1, PT, R144, 0x28, PT ;  /* 0x000000289000780c */ /* 0x000fe40003f24270 */
[----:B------:R-:W-:Y:S02]  /*7320*/  ISETP.GT.AND P4, PT, R0, 0x30, PT ;  /* 0x000000300000780c */ /* 0x000fe40003f84270 */
[----:B------:R-:W-:Y:S02]  /*7330*/  FMNMX.FTZ R11, R234, R11, !PT ;  /* 0x0000000bea0b7209 */ /* 0x000fe40007810000 */
[----:B------:R-:W-:Y:S02]  /*7340*/  ISETP.GT.AND P0, PT, R144, 0x29, PT ;  /* 0x000000299000780c */ /* 0x000fe40003f04270 */
[----:B------:R-:W-:Y:S02]  /*7350*/  FSEL R241, R26, -INF , P1 ;  /* 0xff8000001af17808 */ /* 0x000fe40000800000 */
[----:B------:R-:W-:Y:S02]  /*7360*/  FSEL R245, R28, -INF , P4 ;  /* 0xff8000001cf57808 */ /* 0x000fe40002000000 */
[----:B------:R-:W-:Y:S02]  /*7370*/  FMNMX.FTZ R11, R235, R11, !PT ;  /* 0x0000000beb0b7209 */ /* 0x000fe40007810000 */
[----:B------:R-:W-:Y:S02]  /*7380*/  FMNMX.FTZ R10, R240, R10, !PT ;  /* 0x0000000af00a7209 */ /* 0x000fe40007810000 */
[----:B------:R-:W-:Y:S02]  /*7390*/  FSEL R246, R27, -INF , P0 ;  /* 0xff8000001bf67808 */ /* 0x000fe40000000000 */
[----:B------:R-:W-:Y:S02]  /*73a0*/  ISETP.GT.AND P3, PT, R0, 0x31, PT ;  /* 0x000000310000780c */ /* 0x000fe40003f64270 */
[C---:B------:R-:W-:Y:S02]  /*73b0*/  ISETP.GT.AND P1, PT, R144.reuse, 0x30, PT ;  /* 0x000000309000780c */ /* 0x040fe40003f24270 */
[----:B------:R-:W-:Y:S02]  /*73c0*/  ISETP.GT.AND P0, PT, R144, 0x31, PT ;  /* 0x000000319000780c */ /* 0x000fe40003f04270 */
[----:B------:R-:W-:Y:S02]  /*73d0*/  FSEL R244, R29, -INF , P3 ;  /* 0xff8000001df47808 */ /* 0x000fe40001800000 */
[C---:B------:R-:W-:Y:S02]  /*73e0*/  ISETP.GT.AND P3, PT, R0.reuse, 0x39, PT ;  /* 0x000000390000780c */ /* 0x040fe40003f64270 */
[----:B------:R-:W-:Y:S02]  /*73f0*/  ISETP.GT.AND P4, PT, R0, 0x38, PT ;  /* 0x000000380000780c */ /* 0x000fe40003f84270 */
[----:B------:R-:W-:Y:S02]  /*7400*/  FMNMX.FTZ R10, R245, R10, !PT ;  /* 0x0000000af50a7209 */ /* 0x000fe40007810000 */
[----:B------:R-:W-:Y:S02]  /*7410*/  FMNMX.FTZ R11, R241, R11, !PT ;  /* 0x0000000bf10b7209 */ /* 0x000fe40007810000 */
[----:B------:R-:W-:Y:S02]  /*7420*/  FSEL R30, R30, -INF , P1 ;  /* 0xff8000001e1e7808 */ /* 0x000fe40000800000 */
[----:B------:R-:W-:Y:S02]  /*7430*/  FSEL R12, R31, -INF , P0 ;  /* 0xff8000001f0c7808 */ /* 0x000fe40000000000 */
[C---:B------:R-:W-:Y:S02]  /*7440*/  ISETP.GT.AND P1, PT, R144.reuse, 0x38, PT ;  /* 0x000000389000780c */ /* 0x040fe40003f24270 */
[----:B------:R-:W-:Y:S02]  /*7450*/  ISETP.GT.AND P0, PT, R144, 0x39, PT ;  /* 0x000000399000780c */ /* 0x000fe40003f04270 */
[----:B------:R-:W-:Y:S02]  /*7460*/  FSEL R243, R32, -INF , P4 ;  /* 0xff80000020f37808 */ /* 0x000fe40002000000 */
[----:B------:R-:W-:Y:S02]  /*7470*/  FSEL R242, R33, -INF , P3 ;  /* 0xff80000021f27808 */ /* 0x000fe40001800000 */
[----:B------:R-:W-:Y:S02]  /*7480*/  ISETP.GT.AND P4, PT, R0, 0x40, PT ;  /* 0x000000400000780c */ /* 0x000fe40003f84270 */
[----:B------:R-:W-:Y:S02]  /*7490*/  FSEL R13, R34, -INF , P1 ;  /* 0xff800000220d7808 */ /* 0x000fe40000800000 */
[----:B------:R-:W-:Y:S02]  /*74a0*/  FSEL R16, R35, -INF , P0 ;  /* 0xff80000023107808 */ /* 0x000fe40000000000 */
[----:B------:R-:W-:Y:S02]  /*74b0*/  FMNMX.FTZ R10, R244, R10, !PT ;  /* 0x0000000af40a7209 */ /* 0x000fe40007810000 */
[----:B------:R-:W-:Y:S02]  /*74c0*/  ISETP.GT.AND P3, PT, R0, 0x41, PT ;  /* 0x000000410000780c */ /* 0x000fe40003f64270 */
[----:B------:R-:W-:Y:S02]  /*74d0*/  FMNMX.FTZ R11, R246, R11, !PT ;  /* 0x0000000bf60b7209 */ /* 0x000fe40007810000 */
[C---:B------:R-:W-:Y:S02]  /*74e0*/  ISETP.GT.AND P1, PT, R144.reuse, 0x40, PT ;  /* 0x000000409000780c */ /* 0x040fe40003f24270 */
[----:B------:R-:W-:Y:S02]  /*74f0*/  ISETP.GT.AND P0, PT, R144, 0x41, PT ;  /* 0x000000419000780c */ /* 0x000fe40003f04270 */
[----:B------:R-:W-:Y:S02]  /*7500*/  FSEL R239, R36, -INF , P4 ;  /* 0xff80000024ef7808 */ /* 0x000fe40002000000 */
[----:B------:R-:W-:Y:S02]  /*7510*/  FMNMX.FTZ R10, R243, R10, !PT ;  /* 0x0000000af30a7209 */ /* 0x000fe40007810000 */
[----:B------:R-:W-:Y:S02]  /*7520*/  FSEL R236, R37, -INF , P3 ;  /* 0xff80000025ec7808 */ /* 0x000fe40001800000 */
[C---:B------:R-:W-:Y:S02]  /*7530*/  ISETP.GT.AND P6, PT, R0.reuse, 0x50, PT ;  /* 0x000000500000780c */ /* 0x040fe40003fc4270 */
[C---:B------:R-:W-:Y:S02]  /*7540*/  ISETP.GT.AND P5, PT, R0.reuse, 0x51, PT ;  /* 0x000000510000780c */ /* 0x040fe40003fa4270 */
[----:B------:R-:W-:Y:S02]  /*7550*/  ISETP.GT.AND P3, PT, R0, 0x59, PT ;  /* 0x000000590000780c */ /* 0x000fe40003f64270 */
[----:B------:R-:W-:Y:S02]  /*7560*/  FSEL R17, R38, -INF , P1 ;  /* 0xff80000026117808 */ /* 0x000fe40000800000 */
[C---:B------:R-:W-:Y:S02]  /*7570*/  ISETP.GT.AND P4, PT, R0.reuse, 0x58, PT ;  /* 0x000000580000780c */ /* 0x040fe40003f84270 */
[----:B------:R-:W-:Y:S02]  /*7580*/  FSEL R20, R39, -INF , P0 ;  /* 0xff80000027147808 */ /* 0x000fe40000000000 */
[C---:B------:R-:W-:Y:S02]  /*7590*/  ISETP.GT.AND P1, PT, R0.reuse, 0x48, PT ;  /* 0x000000480000780c */ /* 0x040fe40003f24270 */
[----:B------:R-:W-:Y:S02]  /*75a0*/  ISETP.GT.AND P0, PT, R0, 0x49, PT ;  /* 0x000000490000780c */ /* 0x000fe40003f04270 */
[----:B------:R-:W-:Y:S02]  /*75b0*/  FMNMX.FTZ R0, R30, R11, !PT ;  /* 0x0000000b1e007209 */ /* 0x000fe40007810000 */
[----:B------:R-:W-:Y:S02]  /*75c0*/  FMNMX.FTZ R145, R242, R10, !PT ;  /* 0x0000000af2917209 */ /* 0x000fe40007810000 */
[----:B------:R-:W-:Y:S02]  /*75d0*/  FMNMX.FTZ R0, R12, R0, !PT ;  /* 0x000000000c007209 */ /* 0x000fe40007810000 */
[----:B------:R-:W-:Y:S02]  /*75e0*/  FMNMX.FTZ R145, R239, R145, !PT ;  /* 0x00000091ef917209 */ /* 0x000fe40007810000 */
[----:B------:R-:W-:Y:S02]  /*75f0*/  FMNMX.FTZ R0, R13, R0, !PT ;  /* 0x000000000d007209 */ /* 0x000fe40007810000 */
[----:B------:R-:W-:Y:S02]  /*7600*/  FSEL R231, R40, -INF , P1 ;  /* 0xff80000028e77808 */ /* 0x000fe40000800000 */
[----:B------:R-:W-:Y:S02]  /*7610*/  FMNMX.FTZ R0, R16, R0, !PT ;  /* 0x0000000010007209 */ /* 0x000fe40007810000 */
[----:B------:R-:W-:Y:S02]  /*7620*/  FMNMX.FTZ R145, R236, R145, !PT ;  /* 0x00000091ec917209 */ /* 0x000fe40007810000 */
[----:B------:R-:W-:Y:S02]  /*7630*/  ISETP.GT.AND P1, PT, R144, 0x48, PT ;  /* 0x000000489000780c */ /* 0x000fe40003f24270 */
[----:B------:R-:W-:Y:S02]  /*7640*/  FSEL R230, R41, -INF , P0 ;  /* 0xff80000029e67808 */ /* 0x000fe40000000000 */
[----:B------:R-:W-:Y:S02]  /*7650*/  FMNMX.FTZ R0, R17, R0, !PT ;  /* 0x0000000011007209 */ /* 0x000fe40007810000 */
[----:B------:R-:W-:Y:S02]  /*7660*/  FMNMX.FTZ R145, R231, R145, !PT ;  /* 0x00000091e7917209 */ /* 0x000fe40007810000 */
[----:B------:R-:W-:Y:S02]  /*7670*/  FSEL R252, R42, -INF , P1 ;  /* 0xff8000002afc7808 */ /* 0x000fe40000800000 */
[----:B------:R-:W-:Y:S02]  /*7680*/  FMNMX.FTZ R0, R20, R0, !PT ;  /* 0x0000000014007209 */ /* 0x000fe40007810000 */
[----:B------:R-:W-:Y:S02]  /*7690*/  FMNMX.FTZ R145, R230, R145, !PT ;  /* 0x00000091e6917209 */ /* 0x000fe40007810000 */
[----:B------:R-:W-:Y:S02]  /*76a0*/  MOV R19, R229 ;  /* 0x000000e500137202 */ /* 0x000fe40000000f00 */
[----:B------:R-:W-:Y:S02]  /*76b0*/  FSEL R229, R44, -INF , P6 ;  /* 0xff8000002ce57808 */ /* 0x000fe40003000000 */
        /* <DEDUP_REMOVED lines=8> */
[----:B------:R-:W-:Y:S02]  /*7740*/  FSEL R250, R46, -INF , P1 ;  /* 0xff8000002efa7808 */ /* 0x000fe40000800000 */
[C---:B------:R-:W-:Y:S02]  /*7750*/  ISETP.GT.AND P0, PT, R144.reuse, 0x51, PT ;  /* 0x000000519000780c */ /* 0x040fe40003f04270 */
[----:B------:R-:W-:Y:S02]  /*7760*/  FMNMX.FTZ R0, R251, R0, !PT ;  /* 0x00000000fb007209 */ /* 0x000fe40007810000 */
[----:B------:R-:W-:Y:S02]  /*7770*/  FSEL R226, R49, -INF , P3 ;  /* 0xff80000031e27808 */ /* 0x000fe40001800000 */
[----:B------:R-:W-:Y:S02]  /*7780*/  FSEL R249, R47, -INF , P0 ;  /* 0xff8000002ff97808 */ /* 0x000fe40000000000 */
[----:B------:R-:W-:Y:S02]  /*7790*/  ISETP.GT.AND P0, PT, R144, 0x58, PT ;  /* 0x000000589000780c */ /* 0x000fe40003f04270 */
[----:B------:R-:W-:Y:S02]  /*77a0*/  FMNMX.FTZ R145, R227, R145, !PT ;  /* 0x00000091e3917209 */ /* 0x000fe40007810000 */
[----:B------:R-:W-:Y:S02]  /*77b0*/  FMNMX.FTZ R0, R250, R0, !PT ;  /* 0x00000000fa007209 */ /* 0x000fe40007810000 */
[----:B------:R-:W-:Y:S02]  /*77c0*/  FMNMX.FTZ R145, R226, R145, !PT ;  /* 0x00000091e2917209 */ /* 0x000fe40007810000 */
[----:B------:R-:W-:Y:S02]  /*77d0*/  ISETP.GT.AND P1, PT, R144, 0x59, PT ;  /* 0x000000599000780c */ /* 0x000fe40003f24270 */
[----:B------:R-:W-:Y:S01]  /*77e0*/  FSEL R248, R50, -INF , P0 ;  /* 0xff80000032f87808 */ /* 0x000fe20000000000 */
[----:B------:R-:W3:Y:S01]  /*77f0*/  SHFL.BFLY PT, R11, R145, 0x2, 0x1f ;  /* 0x0c401f00910b7f89 */ /* 0x000ee200000e0000 */
[----:B------:R-:W-:Y:S02]  /*7800*/  FMNMX.FTZ R0, R249, R0, !PT ;  /* 0x00000000f9007209 */ /* 0x000fe40007810000 */
[----:B------:R-:W-:Y:S02]  /*7810*/  FSEL R247, R51, -INF , P1 ;  /* 0xff80000033f77808 */ /* 0x000fe40000800000 */
[----:B------:R-:W-:Y:S02]  /*7820*/  FMNMX.FTZ R0, R248, R0, !PT ;  /* 0x00000000f8007209 */ /* 0x000fe40007810000 */
[----:B------:R-:W-:Y:S02]  /*7830*/  MOV R21, R217 ;  /* 0x000000d900157202 */ /* 0x000fe40000000f00 */
[----:B------:R-:W-:Y:S02]  /*7840*/  FMNMX.FTZ R0, R247, R0, !PT ;  /* 0x00000000f7007209 */ /* 0x000fe40007810000 */
[----:B------:R-:W-:Y:S03]  /*7850*/  ISETP.GE.AND P6, PT, R238, 0x2, PT ;  /* 0x00000002ee00780c */ /* 0x000fe60003fc6270 */
[----:B------:R-:W4:Y:S01]  /*7860*/  SHFL.BFLY PT, R10, R0, 0x2, 0x1f ;  /* 0x0c401f00000a7f89 */ /* 0x000f2200000e0000 */
[----:B---3--:R-:W-:Y:S07]  /*7870*/  FMNMX.FTZ R145, R145, R11, !PT ;  /* 0x0000000b91917209 */ /* 0x008fee0007810000 */
[----:B------:R-:W3:Y:S01]  /*7880*/  SHFL.BFLY PT, R11, R145, 0x1, 0x1f ;  /* 0x0c201f00910b7f89 */ /* 0x000ee200000e0000 */
[----:B----4-:R-:W-:Y:S07]  /*7890*/  FMNMX.FTZ R0, R0, R10, !PT ;  /* 0x0000000a00007209 */ /* 0x010fee0007810000 */
[----:B------:R-:W4:Y:S01]  /*78a0*/  SHFL.BFLY PT, R144, R0, 0x1, 0x1f ;  /* 0x0c201f0000907f89 */ /* 0x000f2200000e0000 */
[----:B---3--:R-:W-:Y:S04]  /*78b0*/  FMNMX.FTZ R145, R145, R11, !PT ;  /* 0x0000000b91917209 */ /* 0x008fe80007810000 */
[C---:B------:R-:W-:Y:S01]  /*78c0*/  FSETP.NEU.FTZ.AND P1, PT, R145.reuse, -INF , PT ;  /* 0xff8000009100780b */ /* 0x040fe20003f3d000 */
[----:B------:R-:W-:Y:S05]  /*78d0*/  FMUL.FTZ R147, R145, c[0x0][0x2d0] ;  /* 0x0000b40091937a20 */ /* 0x000fea0000410000 */
[----:B------:R-:W-:Y:S02]  /*78e0*/  FSEL R147, R147, RZ, P1 ;  /* 0x000000ff93937208 */ /* 0x000fe40000800000 */
[----:B----4-:R-:W-:Y:S03]  /*78f0*/  FMNMX.FTZ R144, R0, R144, !PT ;  /* 0x0000009000907209 */ /* 0x010fe60007810000 */
[--C-:B------:R-:W-:Y:S01]  /*7900*/  FFMA.FTZ R4, R4, c[0x0][0x2d0], -R147.reuse ;  /* 0x0000b40004047a23 */ /* 0x100fe20000010893 */
[----:B------:R-:W-:Y:S01]  /*7910*/  FSEL R0, R145, RZ, P1 ;  /* 0x000000ff91007208 */ /* 0x000fe20000800000 */
[--C-:B------:R-:W-:Y:S01]  /*7920*/  FFMA.FTZ R5, R5, c[0x0][0x2d0], -R147.reuse ;  /* 0x0000b40005057a23 */ /* 0x100fe20000010893 */
[----:B------:R-:W-:Y:S01]  /*7930*/  FSETP.NEU.FTZ.AND P0, PT, R144, -INF , PT ;  /* 0xff8000009000780b */ /* 0x000fe20003f1d000 */
[----:B------:R-:W-:Y:S01]  /*7940*/  FFMA.FTZ R8, R8, c[0x0][0x2d0], -R147 ;  /* 0x0000b40008087a23 */ /* 0x000fe20000010893 */
[----:B------:R-:W-:Y:S01]  /*7950*/  MUFU.EX2 R201, R4 ;  /* 0x0000000400c97308 */ /* 0x000fe20000000800 */
[----:B------:R-:W-:Y:S02]  /*7960*/  FADD.FTZ R0, -R0, R2 ;  /* 0x0000000200007221 */ /* 0x000fe40000010100 */
[----:B------:R-:W-:Y:S02]  /*7970*/  FMUL.FTZ R200, R144, c[0x0][0x2d0] ;  /* 0x0000b40090c87a20 */ /* 0x000fe40000410000 */
[----:B------:R-:W-:Y:S03]  /*7980*/  FMUL.FTZ R0, R0, c[0x0][0x2d0] ;  /* 0x0000b40000007a20 */ /* 0x000fe60000410000 */
[----:B------:R-:W-:Y:S02]  /*7990*/  FSEL R200, R200, RZ, P0 ;  /* 0x000000ffc8c87208 */ /* 0x000fe40000000000 */
[----:B------:R-:W3:Y:S03]  /*79a0*/  MUFU.EX2 R2, R0 ;  /* 0x0000000000027308 */ /* 0x000ee60000000800 */
[--C-:B------:R-:W-:Y:S02]  /*79b0*/  FFMA.FTZ R6, R6, c[0x0][0x2d0], -R200.reuse ;  /* 0x0000b40006067a23 */ /* 0x100fe400000108c8 */
[--C-:B------:R-:W-:Y:S05]  /*79c0*/  FFMA.FTZ R7, R7, c[0x0][0x2d0], -R200.reuse ;  /* 0x0000b40007077a23 */ /* 0x100fea00000108c8 */
[----:B------:R4:W-:Y:S10]  /*79d0*/  MUFU.EX2 R202, R5 ;  /* 0x0000000500ca7308 */ /* 0x0009f40000000800 */
[----:B------:R5:W-:Y:S01]  /*79e0*/  MUFU.EX2 R203, R8 ;  /* 0x0000000800cb7308 */ /* 0x000be20000000800 */
[----:B---3--:R-:W-:Y:S01]  /*79f0*/  FMUL.FTZ R25, R2, R117 ;  /* 0x0000007502197220 */ /* 0x008fe20000410000 */
[----:B------:R-:W-:Y:S01]  /*7a00*/  FSEL R0, R144, RZ, P0 ;  /* 0x000000ff90007208 */ /* 0x000fe20000000000 */
[----:B------:R-:W3:Y:S01]  /*7a10*/  LDL.LU R117, [R1+0x8] ;  /* 0x0000080001757983 */ /* 0x000ee20000300800 */
[C---:B------:R-:W-:Y:S02]  /*7a20*/  FMUL.FTZ R4, R2.reuse, R148 ;  /* 0x0000009402047220 */ /* 0x040fe40000410000 */
[----:B------:R-:W-:Y:S04]  /*7a30*/  FMUL.FTZ R24, R2, R116 ;  /* 0x0000007402187220 */ /* 0x000fe80000410000 */
[----:B------:R-:W-:Y:S01]  /*7a40*/  MUFU.EX2 R146, R6 ;  /* 0x0000000600927308 */ /* 0x000fe20000000800 */
[----:B------:R-:W-:Y:S01]  /*7a50*/  FADD.FTZ R0, -R0, R3 ;  /* 0x0000000300007221 */ /* 0x000fe20000010100 */
[----:B------:R-:W-:Y:S01]  /*7a60*/  MOV R116, R15 ;  /* 0x0000000f00747202 */ /* 0x000fe20000000f00 */
[----:B------:R-:W-:Y:S02]  /*7a70*/  FFMA.FTZ R3, R9, c[0x0][0x2d0], -R147 ;  /* 0x0000b40009037a23 */ /* 0x000fe40000010893 */
[----:B------:R-:W-:Y:S02]  /*7a80*/  FMUL.FTZ R0, R0, c[0x0][0x2d0] ;  /* 0x0000b40000007a20 */ /* 0x000fe40000410000 */
[C---:B----4-:R-:W-:Y:S02]  /*7a90*/  FMUL.FTZ R5, R2.reuse, R149 ;  /* 0x0000009502057220 */ /* 0x050fe40000410000 */
[C---:B------:R-:W-:Y:S01]  /*7aa0*/  FMUL.FTZ R9, R2.reuse, R101 ;  /* 0x0000006502097220 */ /* 0x040fe20000410000 */
[----:B------:R-:W-:Y:S01]  /*7ab0*/  MUFU.EX2 R217, R7 ;  /* 0x0000000700d97308 */ /* 0x000fe20000000800 */
[----:B------:R-:W-:Y:S01]  /*7ac0*/  MOV R101, R12 ;  /* 0x0000000c00657202 */ /* 0x000fe20000000f00 */
[C---:B------:R-:W-:Y:S02]  /*7ad0*/  FMUL.FTZ R12, R2.reuse, R104 ;  /* 0x00000068020c7220 */ /* 0x040fe40000410000 */
[----:B------:R-:W-:Y:S02]  /*7ae0*/  IMAD.MOV.U32 R104, RZ, RZ, R13 ;  /* 0x000000ffff687224 */ /* 0x000fe400078e000d */
[C---:B-----5:R-:W-:Y:S02]  /*7af0*/  FMUL.FTZ R8, R2.reuse, R100 ;  /* 0x0000006402087220 */ /* 0x060fe40000410000 */
[C---:B------:R-:W-:Y:S01]  /*7b00*/  FMUL.FTZ R13, R2.reuse, R105 ;  /* 0x00000069020d7220 */ /* 0x040fe20000410000 */
[----:B------:R-:W-:Y:S01]  /*7b10*/  MOV R105, R16 ;  /* 0x0000001000697202 */ /* 0x000fe20000000f00 */
[----:B------:R-:W4:Y:S01]  /*7b20*/  MUFU.EX2 R0, R0 ;  /* 0x0000000000007308 */ /* 0x000f220000000800 */
        /* <DEDUP_REMOVED lines=38> */
[C---:B--2---:R-:W-:Y:S02]  /*7d90*/  FFMA.FTZ R148, R2.reuse, R22, R201 ;  /* 0x0000001602947223 */ /* 0x044fe400000100c9 */
[----:B------:R-:W-:Y:S02]  /*7da0*/  IMAD.MOV.U32 R108, RZ, RZ, R17 ;  /* 0x000000ffff6c7224 */ /* 0x000fe400078e0011 */
[C---:B------:R-:W-:Y:S01]  /*7db0*/  FMUL.FTZ R17, R2.reuse, R109 ;  /* 0x0000006d02117220 */ /* 0x040fe20000410000 */
[----:B------:R-:W-:Y:S01]  /*7dc0*/  MOV R109, R20 ;  /* 0x00000014006d7202 */ /* 0x000fe20000000f00 */
[C---:B------:R-:W-:Y:S02]  /*7dd0*/  FMUL.FTZ R20, R2.reuse, R112 ;  /* 0x0000007002147220 */ /* 0x040fe40000410000 */
[----:B------:R-:W-:Y:S02]  /*7de0*/  IMAD.MOV.U32 R112, RZ, RZ, R21 ;  /* 0x000000ffff707224 */ /* 0x000fe400078e0015 */
[----:B------:R-:W-:Y:S02]  /*7df0*/  FMUL.FTZ R21, R2, R113 ;  /* 0x0000007102157220 */ /* 0x000fe40000410000 */
[----:B------:R-:W-:Y:S01]  /*7e00*/  FFMA.FTZ R2, R215, c[0x0][0x2d0], -R200 ;  /* 0x0000b400d7027a23 */ /* 0x000fe200000108c8 */
[----:B------:R-:W2:Y:S01]  /*7e10*/  MUFU.EX2 R113, R3 ;  /* 0x0000000300717308 */ /* 0x000ea20000000800 */
[----:B------:R-:W-:Y:S02]  /*7e20*/  IMAD.MOV.U32 R120, RZ, RZ, R18 ;  /* 0x000000ffff787224 */ /* 0x000fe400078e0012 */
[C---:B----4-:R-:W-:Y:S02]  /*7e30*/  FMUL.FTZ R18, R0.reuse, R110 ;  /* 0x0000006e00127220 */ /* 0x050fe40000410000 */
[C---:B------:R-:W-:Y:S01]  /*7e40*/  FMUL.FTZ R15, R0.reuse, R107 ;  /* 0x0000006b000f7220 */ /* 0x040fe20000410000 */
[----:B------:R-:W-:Y:S01]  /*7e50*/  MOV R140, R120 ;  /* 0x00000078008c7202 */ /* 0x000fe20000000f00 */
[----:B------:R-:W-:Y:S02]  /*7e60*/  IMAD.MOV.U32 R100, RZ, RZ, R30 ;  /* 0x000000ffff647224 */ /* 0x000fe400078e001e */
[----:B------:R-:W-:Y:S01]  /*7e70*/  IMAD.MOV.U32 R149, RZ, RZ, R14 ;  /* 0x000000ffff957224 */ /* 0x000fe200078e000e */
[----:B------:R4:W-:Y:S01]  /*7e80*/  MUFU.EX2 R110, R2 ;  /* 0x00000002006e7308 */ /* 0x0009e20000000800 */
[C---:B------:R-:W-:Y:S02]  /*7e90*/  FMUL.FTZ R14, R0.reuse, R106 ;  /* 0x0000006a000e7220 */ /* 0x040fe40000410000 */
[C---:B------:R-:W-:Y:S01]  /*7ea0*/  FMUL.FTZ R6, R0.reuse, R150 ;  /* 0x0000009600067220 */ /* 0x040fe20000410000 */
[----:B------:R-:W-:Y:S01]  /*7eb0*/  MOV R150, R109 ;  /* 0x0000006d00967202 */ /* 0x000fe20000000f00 */
[C---:B------:R-:W-:Y:S02]  /*7ec0*/  FMUL.FTZ R7, R0.reuse, R151 ;  /* 0x0000009700077220 */ /* 0x040fe40000410000 */
[C---:B------:R-:W-:Y:S02]  /*7ed0*/  FMUL.FTZ R10, R0.reuse, R102 ;  /* 0x00000066000a7220 */ /* 0x040fe40000410000 */
[C---:B------:R-:W-:Y:S02]  /*7ee0*/  FMUL.FTZ R11, R0.reuse, R103 ;  /* 0x00000067000b7220 */ /* 0x040fe40000410000 */
[C---:B------:R-:W-:Y:S02]  /*7ef0*/  FMUL.FTZ R19, R0.reuse, R111 ;  /* 0x0000006f00137220 */ /* 0x040fe40000410000 */
[C---:B------:R-:W-:Y:S01]  /*7f00*/  FMUL.FTZ R22, R0.reuse, R114 ;  /* 0x0000007200167220 */ /* 0x040fe20000410000 */
        /* <DEDUP_REMOVED lines=44> */
[----:B----4-:R-:W-:Y:S02]  /*81d0*/  FFMA.FTZ R2, R216, c[0x0][0x2d0], -R200 ;  /* 0x0000b400d8027a23 */ /* 0x010fe400000108c8 */
[----:B------:R-:W-:Y:S01]  /*81e0*/  IMAD.MOV.U32 R143, RZ, RZ, R100 ;  /* 0x000000ffff8f7224 */ /* 0x000fe200078e0064 */
[----:B------:R-:W-:Y:S01]  /*81f0*/  F2FP.BF16.PACK_AB R100, R202, R201 ;  /* 0x000000c9ca64723e */ /* 0x000fe200000010ff */
[--C-:B------:R-:W-:Y:S02]  /*8200*/  FFMA.FTZ R109, R218, c[0x0][0x2d0], -R147.reuse ;  /* 0x0000b400da6d7a23 */ /* 0x100fe40000010893 */
[----:B------:R-:W-:Y:S02]  /*8210*/  IMAD.MOV.U32 R151, RZ, RZ, R108 ;  /* 0x000000ffff977224 */ /* 0x000fe400078e006c */
[--C-:B------:R-:W-:Y:S02]  /*8220*/  FFMA.FTZ R108, R219, c[0x0][0x2d0], -R147.reuse ;  /* 0x0000b400db6c7a23 */ /* 0x100fe40000010893 */
[----:B------:R-:W-:Y:S02]  /*8230*/  IMAD.MOV.U32 R137, RZ, RZ, R112 ;  /* 0x000000ffff897224 */ /* 0x000fe400078e0070 */
[----:B------:R-:W-:Y:S01]  /*8240*/  MUFU.EX2 R112, R109 ;  /* 0x0000006d00707308 */ /* 0x000fe20000000800 */
[----:B------:R-:W-:Y:S02]  /*8250*/  FADD.FTZ R148, R202, R148 ;  /* 0x00000094ca947221 */ /* 0x000fe40000010000 */
[--C-:B------:R-:W-:Y:S02]  /*8260*/  FFMA.FTZ R135, R231, c[0x0][0x2d0], -R147.reuse ;  /* 0x0000b400e7877a23 */ /* 0x100fe40000010893 */
[----:B------:R-:W-:Y:S02]  /*8270*/  FADD.FTZ R148, R203, R148 ;  /* 0x00000094cb947221 */ /* 0x000fe40000010000 */
[--C-:B------:R-:W-:Y:S02]  /*8280*/  FFMA.FTZ R114, R245, c[0x0][0x2d0], -R147.reuse ;  /* 0x0000b400f5727a23 */ /* 0x100fe40000010893 */
[----:B------:R-:W-:Y:S01]  /*8290*/  FFMA.FTZ R115, R243, c[0x0][0x2d0], -R147 ;  /* 0x0000b400f3737a23 */ /* 0x000fe20000010893 */
[----:B------:R2:W-:Y:S01]  /*82a0*/  MUFU.EX2 R122, R108 ;  /* 0x0000006c007a7308 */ /* 0x0005e20000000800 */
[----:B------:R-:W-:Y:S01]  /*82b0*/  IMAD.MOV.U32 R141, RZ, RZ, R121 ;  /* 0x000000ffff8d7224 */ /* 0x000fe200078e0079 */
[----:B------:R-:W-:Y:S01]  /*82c0*/  MOV R121, R116 ;  /* 0x0000007400797202 */ /* 0x000fe20000000f00 */
[--C-:B------:R-:W-:Y:S02]  /*82d0*/  FFMA.FTZ R116, R242, c[0x0][0x2d0], -R147.reuse ;  /* 0x0000b400f2747a23 */ /* 0x100fe40000010893 */
[----:B------:R-:W4:Y:S01]  /*82e0*/  LDL.64 R242, [R1+0x40] ;  /* 0x0000400001f27983 */ /* 0x000f220000100a00 */
[----:B------:R-:W-:Y:S02]  /*82f0*/  FFMA.FTZ R134, R236, c[0x0][0x2d0], -R147 ;  /* 0x0000b400ec867a23 */ /* 0x000fe40000010893 */
[----:B------:R-:W-:Y:S02]  /*8300*/  IMAD.MOV.U32 R245, RZ, RZ, R141 ;  /* 0x000000fffff57224 */ /* 0x000fe400078e008d */
[--C-:B------:R-:W-:Y:S01]  /*8310*/  FFMA.FTZ R136, R230, c[0x0][0x2d0], -R147.reuse ;  /* 0x0000b400e6887a23 */ /* 0x100fe20000010893 */
[----:B------:R5:W-:Y:S01]  /*8320*/  MUFU.EX2 R236, R116 ;  /* 0x0000007400ec7308 */ /* 0x000be20000000800 */
[--C-:B------:R-:W-:Y:S02]  /*8330*/  FFMA.FTZ R218, R228, c[0x0][0x2d0], -R147.reuse ;  /* 0x0000b400e4da7a23 */ /* 0x100fe40000010893 */
[--C-:B------:R-:W-:Y:S02]  /*8340*/  FFMA.FTZ R216, R229, c[0x0][0x2d0], -R147.reuse ;  /* 0x0000b400e5d87a23 */ /* 0x100fe40000010893 */
[--C-:B------:R-:W-:Y:S05]  /*8350*/  FFMA.FTZ R219, R249, c[0x0][0x2d0], -R200.reuse ;  /* 0x0000b400f9db7a23 */ /* 0x100fea00000108c8 */
[----:B------:R-:W-:Y:S01]  /*8360*/  MUFU.EX2 R228, R134 ;  /* 0x0000008600e47308 */ /* 0x000fe20000000800 */
[--C-:B--2---:R-:W-:Y:S09]  /*8370*/  FFMA.FTZ R108, R232, c[0x0][0x2d0], -R147.reuse ;  /* 0x0000b400e86c7a23 */ /* 0x104ff20000010893 */
[----:B------:R2:W-:Y:S01]  /*8380*/  MUFU.EX2 R123, R108 ;  /* 0x0000006c007b7308 */ /* 0x0005e20000000800 */
[----:B-----5:R-:W-:Y:S09]  /*8390*/  FFMA.FTZ R116, R150, c[0x0][0x2d0], -R200 ;  /* 0x0000b40096747a23 */ /* 0x020ff200000108c8 */
[----:B------:R-:W-:Y:S10]  /*83a0*/  MUFU.EX2 R230, R135 ;  /* 0x0000008700e67308 */ /* 0x000ff40000000800 */
[----:B------:R-:W-:Y:S01]  /*83b0*/  MUFU.EX2 R229, R136 ;  /* 0x0000008800e57308 */ /* 0x000fe20000000800 */
[--C-:B--2---:R-:W-:Y:S02]  /*83c0*/  FFMA.FTZ R108, R233, c[0x0][0x2d0], -R147.reuse ;  /* 0x0000b400e96c7a23 */ /* 0x104fe40000010893 */
[----:B---3--:R-:W-:Y:S01]  /*83d0*/  FFMA.FTZ R111, R0, R117, R146 ;  /* 0x00000075006f7223 */ /* 0x008fe20000010092 */
[-C--:B------:R-:W-:Y:S06]  /*83e0*/  IADD3 R0, R210, R205.reuse, RZ ;  /* 0x000000cdd2007210 */ /* 0x080fec0007ffe0ff */
[----:B------:R-:W2:Y:S01]  /*83f0*/  MUFU.EX2 R117, R2 ;  /* 0x0000000200757308 */ /* 0x000ea20000000800 */
[----:B------:R-:W3:Y:S01]  /*8400*/  LDSM.16.MT88.4 R104, [R0] ;  /* 0x000000000068783b */ /* 0x000ee20000004200 */
[----:B------:R-:W-:Y:S08]  /*8410*/  IMAD.IADD R3, R207, 0x1, R0 ;  /* 0x00000001cf037824 */ /* 0x000ff000078e0200 */
[----:B------:R5:W-:Y:S10]  /*8420*/  MUFU.EX2 R130, R108 ;  /* 0x0000006c00827308 */ /* 0x000bf40000000800 */
[----:B------:R-:W-:Y:S01]  /*8430*/  MUFU.EX2 R216, R216 ;  /* 0x000000d800d87308 */ /* 0x000fe20000000800 */
[----:B--2---:R-:W-:Y:S02]  /*8440*/  F2FP.BF16.PACK_AB R103, R117, R110 ;  /* 0x0000006e7567723e */ /* 0x004fe400000010ff */
[----:B------:R-:W-:Y:S01]  /*8450*/  IADD3 R2, R211, R205, RZ ;  /* 0x000000cdd3027210 */ /* 0x000fe20007ffe0ff */
[----:B------:R-:W-:Y:S06]  /*8460*/  FFMA.FTZ R205, R248, c[0x0][0x2d0], -R200 ;  /* 0x0000b400f8cd7a23 */ /* 0x000fec00000108c8 */
[----:B------:R-:W-:Y:S01]  /*8470*/  MUFU.EX2 R218, R218 ;  /* 0x000000da00da7308 */ /* 0x000fe20000000800 */
[----:B------:R-:W-:Y:S02]  /*8480*/  IMAD.IADD R146, R207, 0x1, R2 ;  /* 0x00000001cf927824 */ /* 0x000fe400078e0202 */
[--C-:B-----5:R-:W-:Y:S07]  /*8490*/  FFMA.FTZ R108, R234, c[0x0][0x2d0], -R200.reuse ;  /* 0x0000b400ea6c7a23 */ /* 0x120fee00000108c8 */
[----:B------:R2:W-:Y:S01]  /*84a0*/  MUFU.EX2 R129, R108 ;  /* 0x0000006c00817308 */ /* 0x0005e20000000800 */
[C---:B---3--:R-:W-:Y:S09]  /*84b0*/  HMMA.16816.F32.BF16 R4, R100.reuse, R104, R4 ;  /* 0x000000686404723c */ /* 0x048ff20000041804 */
[----:B------:R-:W-:Y:S01]  /*84c0*/  MUFU.EX2 R219, R219 ;  /* 0x000000db00db7308 */ /* 0x000fe20000000800 */
[C---:B------:R-:W-:Y:S01]  /*84d0*/  HMMA.16816.F32.BF16 R8, R100.reuse, R106, R8 ;  /* 0x0000006a6408723c */ /* 0x040fe20000041808 */
[----:B------:R-:W3:Y:S08]  /*84e0*/  LDSM.16.MT88.4 R104, [R3] ;  /* 0x000000000368783b */ /* 0x000ef00000004200 */
[----:B------:R-:W-:Y:S03]  /*84f0*/  MUFU.EX2 R205, R205 ;  /* 0x000000cd00cd7308 */ /* 0x000fe60000000800 */
[--C-:B--2---:R-:W-:Y:S07]  /*8500*/  FFMA.FTZ R108, R235, c[0x0][0x2d0], -R200.reuse ;  /* 0x0000b400eb6c7a23 */ /* 0x104fee00000108c8 */
[----:B------:R2:W-:Y:S01]  /*8510*/  MUFU.EX2 R131, R108 ;  /* 0x0000006c00837308 */ /* 0x0005e20000000800 */
[C---:B---3--:R-:W-:Y:S03]  /*8520*/  HMMA.16816.F32.BF16 R12, R100.reuse, R104, R12 ;  /* 0x00000068640c723c */ /* 0x048fe6000004180c */
[--C-:B--2---:R-:W-:Y:S06]  /*8530*/  FFMA.FTZ R108, R237, c[0x0][0x2d0], -R147.reuse ;  /* 0x0000b400ed6c7a23 */ /* 0x104fec0000010893 */
[----:B------:R-:W-:Y:S01]  /*8540*/  MUFU.EX2 R237, R115 ;  /* 0x0000007300ed7308 */ /* 0x000fe20000000800 */
[C---:B------:R-:W-:Y:S01]  /*8550*/  HMMA.16816.F32.BF16 R16, R100.reuse, R106, R16 ;  /* 0x0000006a6410723c */ /* 0x040fe20000041810 */
[----:B------:R-:W2:Y:S08]  /*8560*/  LDSM.16.MT88.4 R104, [R2] ;  /* 0x000000000268783b */ /* 0x000eb00000004200 */
[----:B------:R3:W-:Y:S03]  /*8570*/  MUFU.EX2 R132, R108 ;  /* 0x0000006c00847308 */ /* 0x0007e60000000800 */
[--C-:B---3--:R-:W-:Y:S01]  /*8580*/  FFMA.FTZ R108, R240, c[0x0][0x2d0], -R147.reuse ;  /* 0x0000b400f06c7a23 */ /* 0x108fe20000010893 */
[----:B------:R-:W-:Y:S06]  /*8590*/  MOV R240, R137 ;  /* 0x0000008900f07202 */ /* 0x000fec0000000f00 */
[----:B------:R-:W-:Y:S01]  /*85a0*/  MUFU.EX2 R133, R108 ;  /* 0x0000006c00857308 */ /* 0x000fe20000000800 */
[C---:B--2---:R-:W-:Y:S08]  /*85b0*/  HMMA.16816.F32.BF16 R20, R100.reuse, R104, R20 ;  /* 0x000000686414723c */ /* 0x044ff00000041814 */
[C---:B------:R-:W-:Y:S01]  /*85c0*/  HMMA.16816.F32.BF16 R24, R100.reuse, R106, R24 ;  /* 0x0000006a6418723c */ /* 0x040fe20000041818 */
[----:B------:R-:W2:Y:S07]  /*85d0*/  LDSM.16.MT88.4 R104, [R146] ;  /* 0x000000009268783b */ /* 0x000eae0000004200 */
[C---:B--2---:R-:W-:Y:S08]  /*85e0*/  HMMA.16816.F32.BF16 R28, R100.reuse, R104, R28 ;  /* 0x00000068641c723c */ /* 0x044ff0000004181c */
[C---:B------:R-:W-:Y:S01]  /*85f0*/  HMMA.16816.F32.BF16 R32, R100.reuse, R106, R32 ;  /* 0x0000006a6420723c */ /* 0x040fe20000041820 */
[----:B------:R-:W2:Y:S07]  /*8600*/  LDSM.16.MT88.4 R104, [R0+0x3000] ;  /* 0x003000000068783b */ /* 0x000eae0000004200 */
        /* <DEDUP_REMOVED lines=21> */
[C---:B--2---:R-:W-:Y:S07]  /*8760*/  HMMA.16816.F32.BF16 R92, R100.reuse, R104, R92 ;  /* 0x00000068645c723c */ /* 0x044fee000004185c */
[--C-:B------:R-:W-:Y:S01]  /*8770*/  FFMA.FTZ R104, R220, c[0x0][0x2d0], -R200.reuse ;  /* 0x0000b400dc687a23 */ /* 0x100fe200000108c8 */
[----:B------:R-:W-:Y:S03]  /*8780*/  HMMA.16816.F32.BF16 R96, R100, R106, R96 ;  /* 0x0000006a6460723c */ /* 0x000fe60000041860 */
[----:B------:R2:W-:Y:S01]  /*8790*/  MUFU.EX2 R119, R104 ;  /* 0x0000006800777308 */ /* 0x0005e20000000800 */
[----:B------:R-:W-:Y:S03]  /*87a0*/  FFMA.FTZ R220, R227, c[0x0][0x2d0], -R147 ;  /* 0x0000b400e3dc7a23 */ /* 0x000fe60000010893 */
[--C-:B------:R-:W-:Y:S06]  /*87b0*/  FFMA.FTZ R100, R225, c[0x0][0x2d0], -R200.reuse ;  /* 0x0000b400e1647a23 */ /* 0x100fec00000108c8 */
[----:B------:R3:W-:Y:S10]  /*87c0*/  MUFU.EX2 R126, R100 ;  /* 0x00000064007e7308 */ /* 0x0007f40000000800 */
[----:B------:R-:W-:Y:S01]  /*87d0*/  MUFU.EX2 R227, R116 ;  /* 0x0000007400e37308 */ /* 0x000fe20000000800 */
[--C-:B--2---:R-:W-:Y:S09]  /*87e0*/  FFMA.FTZ R104, R221, c[0x0][0x2d0], -R200.reuse ;  /* 0x0000b400dd687a23 */ /* 0x104ff200000108c8 */
[----:B------:R2:W5:Y:S01]  /*87f0*/  MUFU.EX2 R120, R104 ;  /* 0x0000006800787308 */ /* 0x0005620000000800 */
[----:B---3--:R-:W-:Y:S02]  /*8800*/  FADD.FTZ R100, R217, R111 ;  /* 0x0000006fd9647221 */ /* 0x008fe40000010000 */
[----:B------:R-:W-:Y:S02]  /*8810*/  FFMA.FTZ R217, R250, c[0x0][0x2d0], -R200 ;  /* 0x0000b400fad97a23 */ /* 0x000fe400000108c8 */
[----:B------:R-:W-:Y:S01]  /*8820*/  FADD.FTZ R118, R110, R100 ;  /* 0x000000646e767221 */ /* 0x000fe20000010000 */
[----:B------:R-:W-:Y:S01]  /*8830*/  F2FP.BF16.PACK_AB R100, R122, R112 ;  /* 0x000000707a64723e */ /* 0x000fe200000010ff */
[----:B------:R-:W-:Y:S03]  /*8840*/  LDSM.16.MT88.4 R108, [R3+0x1000] ;  /* 0x00100000036c783b */ /* 0x000fe60000004200 */
[----:B------:R-:W-:Y:S01]  /*8850*/  MUFU.EX2 R220, R220 ;  /* 0x000000dc00dc7308 */ /* 0x000fe20000000800 */
[----:B------:R-:W-:Y:S09]  /*8860*/  FADD.FTZ R117, R117, R118 ;  /* 0x0000007675757221 */ /* 0x000ff20000010000 */
[----:B------:R-:W3:Y:S01]  /*8870*/  MUFU.EX2 R217, R217 ;  /* 0x000000d900d97308 */ /* 0x000ee20000000800 */
[--C-:B--2---:R-:W-:Y:S01]  /*8880*/  FFMA.FTZ R104, R224, c[0x0][0x2d0], -R147.reuse ;  /* 0x0000b400e0687a23 */ /* 0x104fe20000010893 */
[----:B-----5:R-:W-:Y:S08]  /*8890*/  F2FP.BF16.PACK_AB R101, R120, R119 ;  /* 0x000000777865723e */ /* 0x020ff000000010ff */
[----:B------:R2:W-:Y:S01]  /*88a0*/  MUFU.EX2 R124, R104 ;  /* 0x00000068007c7308 */ /* 0x0005e20000000800 */
[----:B---3--:R-:W-:Y:S01]  /*88b0*/  F2FP.BF16.PACK_AB R201, R219, R217 ;  /* 0x000000d9dbc9723e */ /* 0x008fe200000010ff */
[--C-:B--2---:R-:W-:Y:S02]  /*88c0*/  FFMA.FTZ R104, R223, c[0x0][0x2d0], -R147.reuse ;  /* 0x0000b400df687a23 */ /* 0x104fe40000010893 */
[----:B------:R-:W-:Y:S06]  /*88d0*/  FFMA.FTZ R223, R239, c[0x0][0x2d0], -R147 ;  /* 0x0000b400efdf7a23 */ /* 0x000fec0000010893 */
[----:B------:R2:W3:Y:S01]  /*88e0*/  MUFU.EX2 R128, R104 ;  /* 0x0000006800807308 */ /* 0x0004e20000000800 */
[----:B------:R-:W5:Y:S09]  /*88f0*/  LDL R239, [R1+0x28] ;  /* 0x0000280001ef7983 */ /* 0x000f720000100800 */
[----:B------:R-:W-:Y:S01]  /*8900*/  MUFU.EX2 R223, R223 ;  /* 0x000000df00df7308 */ /* 0x000fe20000000800 */
[--C-:B--2---:R-:W-:Y:S01]  /*8910*/  FFMA.FTZ R104, R222, c[0x0][0x2d0], -R200.reuse ;  /* 0x0000b400de687a23 */ /* 0x104fe200000108c8 */
[----:B---3--:R-:W-:Y:S08]  /*8920*/  F2FP.BF16.PACK_AB R102, R128, R124 ;  /* 0x0000007c8066723e */ /* 0x008ff000000010ff */
[----:B------:R-:W-:Y:S10]  /*8930*/  MUFU.EX2 R222, R114 ;  /* 0x0000007200de7308 */ /* 0x000ff40000000800 */
[----:B------:R2:W3:Y:S02]  /*8940*/  MUFU.EX2 R125, R104 ;  /* 0x00000068007d7308 */ /* 0x0004e40000000800 */
[----:B--2---:R-:W2:Y:S01]  /*8950*/  LDSM.16.MT88.4 R104, [R0+0x800] ;  /* 0x000800000068783b */ /* 0x004ea20000004200 */
[----:B---3--:R-:W-:Y:S07]  /*8960*/  F2FP.BF16.PACK_AB R103, R126, R125 ;  /* 0x0000007d7e67723e */ /* 0x008fee00000010ff */
        /* <DEDUP_REMOVED lines=37> */
[----:B------:R-:W-:Y:S02]  /*8bc0*/  IMAD.MOV.U32 R241, RZ, RZ, R121 ;  /* 0x000000fffff17224 */ /* 0x000fe400078e0079 */
[--C-:B------:R-:W-:Y:S01]  /*8bd0*/  FFMA.FTZ R121, R251, c[0x0][0x2d0], -R200.reuse ;  /* 0x0000b400fb797a23 */ /* 0x100fe200000108c8 */
[----:B------:R-:W-:Y:S01]  /*8be0*/  F2FP.BF16.PACK_AB R102, R133, R132 ;  /* 0x000000848566723e */ /* 0x000fe200000010ff */
[----:B------:R-:W-:Y:S01]  /*8bf0*/  FFMA.FTZ R101, R246, c[0x0][0x2d0], -R200 ;  /* 0x0000b400f6657a23 */ /* 0x000fe200000108c8 */
[----:B------:R-:W-:Y:S03]  /*8c00*/  @P6 ISETP.GE.AND P1, PT, R241, c[0x0][0x1d4], PT ;  /* 0x00007500f1006a0c */ /* 0x000fe60003f26270 */
[----:B------:R-:W-:Y:S01]  /*8c10*/  FADD.FTZ R100, R113, R148 ;  /* 0x0000009471647221 */ /* 0x000fe20000010000 */
[----:B------:R-:W3:Y:S01]  /*8c20*/  MUFU.EX2 R221, R101 ;  /* 0x0000006500dd7308 */ /* 0x000ee20000000800 */
[--C-:B------:R-:W-:Y:S01]  /*8c30*/  FFMA.FTZ R113, R244, c[0x0][0x2d0], -R147.reuse ;  /* 0x0000b400f4717a23 */ /* 0x100fe20000010893 */
[----:B------:R-:W-:Y:S01]  /*8c40*/  MOV R244, R140 ;  /* 0x0000008c00f47202 */ /* 0x000fe20000000f00 */
[----:B------:R-:W-:Y:S01]  /*8c50*/  FADD.FTZ R118, R112, R100 ;  /* 0x0000006470767221 */ /* 0x000fe20000010000 */
[----:B------:R-:W-:Y:S01]  /*8c60*/  F2FP.BF16.PACK_AB R100, R130, R123 ;  /* 0x0000007b8264723e */ /* 0x000fe200000010ff */
[----:B------:R-:W-:Y:S01]  /*8c70*/  FFMA.FTZ R147, R226, c[0x0][0x2d0], -R147 ;  /* 0x0000b400e2937a23 */ /* 0x000fe20000010893 */
[----:B------:R-:W-:Y:S01]  /*8c80*/  @P6 ISETP.GE.AND P3, PT, R244, c[0x0][0x1d4], PT ;  /* 0x00007500f4006a0c */ /* 0x000fe20003f66270 */
[----:B------:R-:W-:Y:S01]  /*8c90*/  FADD.FTZ R118, R122, R118 ;  /* 0x000000767a767221 */ /* 0x000fe20000010000 */
[----:B------:R-:W-:Y:S02]  /*8ca0*/  MOV R246, R149 ;  /* 0x0000009500f67202 */ /* 0x000fe40000000f00 */
[----:B------:R1:W-:Y:S01]  /*8cb0*/  MUFU.EX2 R235, R113 ;  /* 0x0000007100eb7308 */ /* 0x0003e20000000800 */
[----:B------:R-:W-:Y:S01]  /*8cc0*/  FADD.FTZ R116, R124, R118 ;  /* 0x000000767c747221 */ /* 0x000fe20000010000 */
[----:B------:R-:W-:Y:S01]  /*8cd0*/  ISETP.GE.AND P4, PT, R246, 0x1, PT ;  /* 0x00000001f600780c */ /* 0x000fe20003f86270 */
[----:B--2---:R-:W2:Y:S07]  /*8ce0*/  LDSM.16.MT88.4 R104, [R0+0x1000] ;  /* 0x001000000068783b */ /* 0x004eae0000004200 */
[----:B------:R4:W-:Y:S01]  /*8cf0*/  MUFU.EX2 R224, R121 ;  /* 0x0000007900e07308 */ /* 0x0009e20000000800 */
[----:B---3--:R-:W-:Y:S02]  /*8d00*/  F2FP.BF16.PACK_AB R103, R221, R127 ;  /* 0x0000007fdd67723e */ /* 0x008fe400000010ff */
[----:B------:R-:W-:Y:S07]  /*8d10*/  F2FP.BF16.PACK_AB R101, R131, R129 ;  /* 0x000000818365723e */ /* 0x000fee00000010ff */
[----:B------:R-:W3:Y:S01]  /*8d20*/  MUFU.EX2 R215, R147 ;  /* 0x0000009300d77308 */ /* 0x000ee20000000800 */
[----:B-1----:R-:W-:Y:S01]  /*8d30*/  LDSM.16.MT88.4 R112, [R2+0x1800] ;  /* 0x001800000270783b */ /* 0x002fe20000004200 */
[----:B----4-:R-:W-:Y:S01]  /*8d40*/  FADD.FTZ R121, R128, R116 ;  /* 0x0000007480797221 */ /* 0x010fe20000010000 */
[C---:B--2---:R-:W-:Y:S03]  /*8d50*/  HMMA.16816.F32.BF16 R4, R100.reuse, R104, R4 ;  /* 0x000000686404723c */ /* 0x044fe60000041804 */
[----:B---3--:R-:W-:Y:S05]  /*8d60*/  F2FP.BF16.PACK_AB R202, R215, R220 ;  /* 0x000000dcd7ca723e */ /* 0x008fea00000010ff */
        /* <DEDUP_REMOVED lines=51> */
[----:B------:R-:W-:Y:S02]  /*90a0*/  FFMA.FTZ R104, R139, c[0x0][0x2d0], -R200 ;  /* 0x0000b4008b687a23 */ /* 0x000fe400000108c8 */
[----:B------:R-:W-:Y:S02]  /*90b0*/  FADD.FTZ R122, R126, R120 ;  /* 0x000000787e7a7221 */ /* 0x000fe40000010000 */
[----:B------:R-:W-:Y:S02]  /*90c0*/  FFMA.FTZ R200, R247, c[0x0][0x2d0], -R200 ;  /* 0x0000b400f7c87a23 */ /* 0x000fe400000108c8 */
[----:B------:R1:W3:Y:S01]  /*90d0*/  MUFU.EX2 R233, R104 ;  /* 0x0000006800e97308 */ /* 0x0002e20000000800 */
[----:B------:R-:W-:Y:S02]  /*90e0*/  FADD.FTZ R120, R123, R121 ;  /* 0x000000797b787221 */ /* 0x000fe40000010000 */
[----:B------:R-:W-:Y:S02]  /*90f0*/  FADD.FTZ R121, R129, R122 ;  /* 0x0000007a81797221 */ /* 0x000fe40000010000 */
[----:B------:R-:W-:Y:S02]  /*9100*/  FADD.FTZ R120, R130, R120 ;  /* 0x0000007882787221 */ /* 0x000fe40000010000 */
[----:B------:R-:W-:Y:S02]  /*9110*/  FADD.FTZ R121, R131, R121 ;  /* 0x0000007983797221 */ /* 0x000fe40000010000 */
[----:B------:R-:W-:Y:S01]  /*9120*/  FADD.FTZ R120, R132, R120 ;  /* 0x0000007884787221 */ /* 0x000fe20000010000 */
        /* <DEDUP_REMOVED lines=80> */
[C---:B----4-:R-:W-:Y:S07]  /*9630*/  HMMA.16816.F32.BF16 R92, R100.reuse, R112, R92 ;  /* 0x00000070645c723c */ /* 0x050fee000004185c */
[----:B------:R-:W-:Y:S01]  /*9640*/  FADD.FTZ R113, R127, R121 ;  /* 0x000000797f717221 */ /* 0x000fe20000010000 */
[----:B------:R-:W-:Y:S01]  /*9650*/  HMMA.16816.F32.BF16 R96, R100, R114, R96 ;  /* 0x000000726460723c */ /* 0x000fe20000041860 */
[----:B------:R-:W4:Y:S03]  /*9660*/  LDSM.16.MT88.4 R124, [R146+0x2800] ;  /* 0x00280000927c783b */ /* 0x000f260000004200 */
[----:B------:R-:W-:Y:S02]  /*9670*/  FADD.FTZ R112, R133, R120 ;  /* 0x0000007885707221 */ /* 0x000fe40000010000 */
[----:B------:R-:W-:Y:S02]  /*9680*/  FADD.FTZ R221, R221, R113 ;  /* 0x00000071dddd7221 */ /* 0x000fe40000010000 */
[C---:B-1----:R-:W-:Y:S01]  /*9690*/  HMMA.16816.F32.BF16 R148, R200.reuse, R104, R4 ;  /* 0x00000068c894723c */ /* 0x042fe20000041804 */
[----:B------:R-:W1:Y:S04]  /*96a0*/  LDSM.16.MT88.4 R132, [R0+0x5800] ;  /* 0x005800000084783b */ /* 0x000e680000004200 */
[----:B------:R-:W-:Y:S03]  /*96b0*/  FADD.FTZ R222, R222, R112 ;  /* 0x00000070dede7221 */ /* 0x000fe60000010000 */
[C---:B------:R-:W-:Y:S01]  /*96c0*/  HMMA.16816.F32.BF16 R100, R200.reuse, R106, R8 ;  /* 0x0000006ac864723c */ /* 0x040fe20000041808 */
[----:B------:R-:W1:Y:S07]  /*96d0*/  LDSM.16.MT88.4 R4, [R2+0x5800] ;  /* 0x005800000204783b */ /* 0x000e6e0000004200 */
[C---:B---3--:R-:W-:Y:S01]  /*96e0*/  HMMA.16816.F32.BF16 R104, R200.reuse, R108, R12 ;  /* 0x0000006cc868723c */ /* 0x048fe2000004180c */
[----:B------:R-:W3:Y:S07]  /*96f0*/  LDSM.16.MT88.4 R8, [R146+0x5800] ;  /* 0x005800009208783b */ /* 0x000eee0000004200 */
[C---:B------:R-:W-:Y:S01]  /*9700*/  HMMA.16816.F32.BF16 R108, R200.reuse, R110, R16 ;  /* 0x0000006ec86c723c */ /* 0x040fe20000041810 */
[----:B------:R1:W2:Y:S07]  /*9710*/  LDSM.16.MT88.4 R12, [R0+0x8800] ;  /* 0x00880000000c783b */ /* 0x0002ae0000004200 */
[C---:B-----5:R-:W-:Y:S01]  /*9720*/  HMMA.16816.F32.BF16 R112, R200.reuse, R116, R20 ;  /* 0x00000074c870723c */ /* 0x060fe20000041814 */
[----:B------:R5:W2:Y:S07]  /*9730*/  LDSM.16.MT88.4 R16, [R3+0x8800] ;  /* 0x008800000310783b */ /* 0x000aae0000004200 */
[C---:B------:R-:W-:Y:S08]  /*9740*/  HMMA.16816.F32.BF16 R116, R200.reuse, R118, R24 ;  /* 0x00000076c874723c */ /* 0x040ff00000041818 */
[C---:B----4-:R-:W-:Y:S04]  /*9750*/  HMMA.16816.F32.BF16 R120, R200.reuse, R124, R28 ;  /* 0x0000007cc878723c */ /* 0x050fe8000004181c */
[----:B-1----:R-:W-:Y:S04]  /*9760*/  @P6 IADD3 R0, R238, -0x2, RZ ;  /* 0xfffffffeee006810 */ /* 0x002fe80007ffe0ff */
[C---:B------:R-:W-:Y:S04]  /*9770*/  HMMA.16816.F32.BF16 R124, R200.reuse, R126, R32 ;  /* 0x0000007ec87c723c */ /* 0x040fe80000041820 */
[----:B-----5:R-:W-:Y:S04]  /*9780*/  @P6 SHF.R.S32.HI R3, RZ, 0x1f, R0 ;  /* 0x0000001fff036819 */ /* 0x020fe80000011400 */
[C---:B------:R-:W-:Y:S04]  /*9790*/  HMMA.16816.F32.BF16 R128, R200.reuse, R132, R36 ;  /* 0x00000084c880723c */ /* 0x040fe80000041824 */
[----:B------:R-:W-:Y:S04]  /*97a0*/  @P6 IMAD R3, R3, c[0x0][0x1e0], RZ ;  /* 0x0000780003036a24 */ /* 0x000fe800078e02ff */
[C---:B------:R-:W-:Y:S08]  /*97b0*/  HMMA.16816.F32.BF16 R132, R200.reuse, R134, R40 ;  /* 0x00000086c884723c */ /* 0x040ff00000041828 */
[C---:B------:R-:W-:Y:S08]  /*97c0*/  HMMA.16816.F32.BF16 R136, R200.reuse, R140, R44 ;  /* 0x0000008cc888723c */ /* 0x040ff0000004182c */
[C---:B------:R-:W-:Y:S08]  /*97d0*/  HMMA.16816.F32.BF16 R140, R200.reuse, R142, R48 ;  /* 0x0000008ec88c723c */ /* 0x040ff00000041830 */
[C---:B------:R-:W-:Y:S08]  /*97e0*/  HMMA.16816.F32.BF16 R52, R200.reuse, R4, R52 ;  /* 0x00000004c834723c */ /* 0x040ff00000041834 */
[C---:B------:R-:W-:Y:S01]  /*97f0*/  HMMA.16816.F32.BF16 R56, R200.reuse, R6, R56 ;  /* 0x00000006c838723c */ /* 0x040fe20000041838 */
[----:B------:R1:W4:Y:S07]  /*9800*/  LDSM.16.MT88.4 R4, [R2+0x8800] ;  /* 0x008800000204783b */ /* 0x00032e0000004200 */
[C---:B---3--:R-:W-:Y:S07]  /*9810*/  HMMA.16816.F32.BF16 R60, R200.reuse, R8, R60 ;  /* 0x00000008c83c723c */ /* 0x048fee000004183c */
[C---:B------:R-:W-:Y:S01]  /*9820*/  @P6 IMAD.WIDE.U32 R8, R0.reuse, c[0x0][0x1e0], RZ ;  /* 0x0000780000086a25 */ /* 0x040fe200078e00ff */
[C---:B------:R-:W-:Y:S04]  /*9830*/  HMMA.16816.F32.BF16 R64, R200.reuse, R10, R64 ;  /* 0x0000000ac840723c */ /* 0x040fe80000041840 */
[----:B-1----:R-:W-:Y:S04]  /*9840*/  @P6 IMAD R2, R0, c[0x0][0x1e4], R3 ;  /* 0x0000790000026a24 */ /* 0x002fe800078e0203 */
[C---:B--2---:R-:W-:Y:S04]  /*9850*/  HMMA.16816.F32.BF16 R68, R200.reuse, R12, R68 ;  /* 0x0000000cc844723c */ /* 0x044fe80000041844 */
[----:B------:R-:W-:Y:S01]  /*9860*/  @P6 IMAD.IADD R0, R9, 0x1, R2 ;  /* 0x0000000109006824 */ /* 0x000fe200078e0202 */
[----:B------:R-:W-:Y:S01]  /*9870*/  @P6 MOV R2, R242 ;  /* 0x000000f200026202 */ /* 0x000fe20000000f00 */
[----:B------:R-:W-:Y:S02]  /*9880*/  @P6 IMAD.MOV.U32 R3, RZ, RZ, R252 ;  /* 0x000000ffff036224 */ /* 0x000fe400078e00fc */
[----:B------:R-:W-:Y:S01]  /*9890*/  @P6 IMAD R0, R0, 0x60, RZ ;  /* 0x0000006000006824 */ /* 0x000fe200078e02ff */
[C---:B------:R-:W-:Y:S03]  /*98a0*/  HMMA.16816.F32.BF16 R72, R200.reuse, R14, R72 ;  /* 0x0000000ec848723c */ /* 0x040fe60000041848 */
[----:B------:R-:W-:Y:S04]  /*98b0*/  @P6 IMAD.WIDE.U32 R2, R8, 0x60, R2 ;  /* 0x0000006008026825 */ /* 0x000fe800078e0002 */
[----:B------:R-:W-:Y:S01]  /*98c0*/  FADD.FTZ R13, R235, R222 ;  /* 0x000000deeb0d7221 */ /* 0x000fe20000010000 */
[C---:B------:R-:W-:Y:S01]  /*98d0*/  @P6 LEA R12, P0, R2.reuse, c[0x0][0x1c8], 0x1 ;  /* 0x00007200020c6a11 */ /* 0x040fe200078008ff */
[C---:B------:R-:W-:Y:S03]  /*98e0*/  HMMA.16816.F32.BF16 R76, R200.reuse, R16, R76 ;  /* 0x00000010c84c723c */ /* 0x040fe6000004184c */
[----:B------:R-:W-:Y:S01]  /*98f0*/  @P6 IADD3 R3, R3, R0, RZ ;  /* 0x0000000003036210 */ /* 0x000fe20007ffe0ff */
[----:B------:R-:W-:Y:S02]  /*9900*/  FADD.FTZ R0, R237, R13 ;  /* 0x0000000ded007221 */ /* 0x000fe40000010000 */
[----:B------:R-:W-:Y:S01]  /*9910*/  FADD.FTZ R9, R231, R221 ;  /* 0x000000dde7097221 */ /* 0x000fe20000010000 */
[----:B------:R-:W-:Y:S01]  /*9920*/  @P6 LEA.HI.X R13, R2, c[0x0][0x1cc], R3, 0x1, P0 ;  /* 0x00007300020d6a11 */ /* 0x000fe200000f0c03 */
[----:B------:R-:W-:Y:S01]  /*9930*/  FADD.FTZ R3, R236, R0 ;  /* 0x00000000ec037221 */ /* 0x000fe20000010000 */
[----:B------:R-:W-:Y:S01]  /*9940*/  IADD3 R0, R246, 0x1, RZ ;  /* 0x00000001f6007810 */ /* 0x000fe20007ffe0ff */
[C---:B------:R-:W-:Y:S02]  /*9950*/  HMMA.16816.F32.BF16 R80, R200.reuse, R18, R80 ;  /* 0x00000012c850723c */ /* 0x040fe40000041850 */
[----:B------:R-:W-:Y:S01]  /*9960*/  @P6 IMAD.MOV.U32 R16, RZ, RZ, c[0x0][0x1e0] ;  /* 0x00007800ff106624 */ /* 0x000fe200078e00ff */
[----:B------:R-:W-:Y:S01]  /*9970*/  SEL R0, R0, RZ, !P4 ;  /* 0x000000ff00007207 */ /* 0x000fe20006000000 */
[----:B------:R-:W-:Y:S01]  /*9980*/  FADD.FTZ R14, R234, R9 ;  /* 0x00000009ea0e7221 */ /* 0x000fe20000010000 */
[----:B------:R-:W-:Y:S01]  /*9990*/  @P6 ISETP.GE.AND P0, PT, R240, c[0x0][0x1d4], PT ;  /* 0x00007500f0006a0c */ /* 0x000fe20003f06270 */
[----:B------:R-:W1:Y:S01]  /*99a0*/  LDSM.16.MT88.4 R8, [R146+0x8800] ;  /* 0x008800009208783b */ /* 0x000e620000004200 */
[----:B------:R-:W-:Y:S01]  /*99b0*/  FADD.FTZ R15, R223, R3 ;  /* 0x00000003df0f7221 */ /* 0x000fe20000010000 */
[C---:B----4-:R-:W-:Y:S04]  /*99c0*/  HMMA.16816.F32.BF16 R84, R200.reuse, R4, R84 ;  /* 0x00000004c854723c */ /* 0x050fe80000041854 */
[----:B------:R-:W-:Y:S01]  /*99d0*/  FADD.FTZ R2, R233, R14 ;  /* 0x0000000ee9027221 */ /* 0x000fe20000010000 */
[----:B------:R-:W-:Y:S01]  /*99e0*/  @P6 MOV R14, 0x6 ;  /* 0x00000006000e6802 */ /* 0x000fe20000000f00 */
[----:B------:R2:W-:Y:S01]  /*99f0*/  STL [R1], R0 ;  /* 0x0000000001007387 */ /* 0x0005e20000100800 */
[----:B------:R-:W-:Y:S01]  /*9a00*/  FADD.FTZ R5, R228, R15 ;  /* 0x0000000fe4057221 */ /* 0x000fe20000010000 */
[C---:B------:R-:W-:Y:S02]  /*9a10*/  HMMA.16816.F32.BF16 R88, R200.reuse, R6, R88 ;  /* 0x00000006c858723c */ /* 0x040fe40000041858 */
[----:B------:R-:W3:Y:S02]  /*9a20*/  LDL R17, [R1+0x20] ;  /* 0x0000200001117983 */ /* 0x000ee40000100800 */
[C---:B------:R-:W-:Y:S01]  /*9a30*/  @P6 SHF.L.U64.HI R14, R16.reuse, R14, c[0x0][0x1e4] ;  /* 0x00007900100e6619 */ /* 0x040fe2000001020e */
[----:B------:R-:W-:Y:S01]  /*9a40*/  @P6 IMAD.SHL.U32 R16, R16, 0x40, RZ ;  /* 0x0000004010106824 */ /* 0x000fe200078e00ff */
[----:B------:R-:W-:Y:S01]  /*9a50*/  IADD3 R240, R238, -0x1, RZ ;  /* 0xffffffffeef07810 */ /* 0x000fe20007ffe0ff */
[----:B------:R-:W-:Y:S05]  /*9a60*/  FADD.FTZ R2, R232, R2 ;  /* 0x00000002e8027221 */ /* 0x000fea0000010000 */
[----:B------:R-:W-:Y:S01]  /*9a70*/  FADD.FTZ R3, R225, R2 ;  /* 0x00000002e1037221 */ /* 0x000fe20000010000 */
[----:B------:R-:W-:Y:S03]  /*9a80*/  @P6 IADD3 R2, P5, R16, R12, RZ ;  /* 0x0000000c10026210 */ /* 0x000fe60007fbe0ff */
[----:B------:R-:W-:Y:S01]  /*9a90*/  FADD.FTZ R15, R227, R3 ;  /* 0x00000003e30f7221 */ /* 0x000fe20000010000 */
[----:B------:R-:W-:Y:S02]  /*9aa0*/  @P6 IADD3.X R3, R14, R13, RZ, P5, !PT ;  /* 0x0000000d0e036210 */ /* 0x000fe40002ffe4ff */
[----:B------:R-:W-:Y:S01]  /*9ab0*/  @P6 IADD3 R4, P4, R16, R2, RZ ;  /* 0x0000000210046210 */ /* 0x000fe20007f9e0ff */
[----:B------:R-:W-:Y:S02]  /*9ac0*/  FADD.FTZ R6, R226, R15 ;  /* 0x0000000fe2067221 */ /* 0x000fe40000010000 */
[----:B--2---:R-:W-:Y:S05]  /*9ad0*/  @P6 IMAD R0, R0, 0x9000, R239 ;  /* 0x0000900000006824 */ /* 0x004fea00078e02ef */
[----:B------:R-:W-:Y:S01]  /*9ae0*/  @!PT LDS RZ, [RZ] ;  /* 0x00000000fffff984 */ /* 0x000fe20000000800 */
[----:B------:R-:W-:Y:S01]  /*9af0*/  @!PT LDS RZ, [RZ] ;  /* 0x00000000fffff984 */ /* 0x000fe20000000800 */
[----:B------:R-:W-:Y:S01]  /*9b00*/  @!PT LDS RZ, [RZ] ;  /* 0x00000000fffff984 */ /* 0x000fe20000000800 */
[----:B------:R2:W-:Y:S01]  /*9b10*/  @P6 LDGSTS.E.BYPASS.LTC128B.128 [R0], [R12.64], !P3 ;  /* 0x000000000c006fae */ /* 0x0005e2000d901d46 */
[C---:B-1----:R-:W-:Y:S07]  /*9b20*/  HMMA.16816.F32.BF16 R92, R200.reuse, R8, R92 ;  /* 0x00000008c85c723c */ /* 0x042fee000004185c */
[----:B------:R2:W-:Y:S01]  /*9b30*/  @P6 LDGSTS.E.BYPASS.LTC128B.128 [R0+0x3000], [R12.64+0x80], !P1 ;  /* 0x030000800c006fae */ /* 0x0005e2000c901d46 */
[----:B------:R-:W-:Y:S07]  /*9b40*/  HMMA.16816.F32.BF16 R96, R200, R10, R96 ;  /* 0x0000000ac860723c */ /* 0x000fee0000041860 */
[----:B------:R2:W-:Y:S08]  /*9b50*/  @P6 LDGSTS.E.BYPASS.LTC128B.128 [R0+0x6000], [R12.64+0x100], !P0 ;  /* 0x060001000c006fae */ /* 0x0005f0000c101d46 */
[----:B------:R1:W-:Y:S08]  /*9b60*/  @P6 LDGSTS.E.BYPASS.LTC128B.128 [R0+0x1000], [R2.64], !P3 ;  /* 0x0100000002006fae */ /* 0x0003f0000d901d46 */
[----:B------:R1:W-:Y:S08]  /*9b70*/  @P6 LDGSTS.E.BYPASS.LTC128B.128 [R0+0x4000], [R2.64+0x80], !P1 ;  /* 0x0400008002006fae */ /* 0x0003f0000c901d46 */
[----:B------:R1:W-:Y:S01]  /*9b80*/  @P6 LDGSTS.E.BYPASS.LTC128B.128 [R0+0x7000], [R2.64+0x100], !P0 ;  /* 0x0700010002006fae */ /* 0x0003e2000c101d46 */
[----:B--2---:R-:W-:Y:S02]  /*9b90*/  FADD.FTZ R12, R230, R5 ;  /* 0x00000005e60c7221 */ /* 0x004fe40000010000 */
[----:B------:R-:W-:Y:S05]  /*9ba0*/  @P6 IMAD.X R5, R14, 0x1, R3, P4 ;  /* 0x000000010e056824 */ /* 0x000fea00020e0603 */
[----:B------:R2:W-:Y:S08]  /*9bb0*/  @P6 LDGSTS.E.BYPASS.LTC128B.128 [R0+0x2000], [R4.64], !P3 ;  /* 0x0200000004006fae */ /* 0x0005f0000d901d46 */
[----:B------:R2:W-:Y:S01]  /*9bc0*/  @P6 LDGSTS.E.BYPASS.LTC128B.128 [R0+0x5000], [R4.64+0x80], !P1 ;  /* 0x0500008004006fae */ /* 0x0005e2000c901d46 */
[C---:B------:R-:W-:Y:S02]  /*9bd0*/  ISETP.GE.AND P1, PT, R204.reuse, 0x1, PT ;  /* 0x00000001cc00780c */ /* 0x040fe40003f26270 */
[----:B------:R-:W-:Y:S04]  /*9be0*/  IADD3 R204, R204, 0x1, RZ ;  /* 0x00000001cccc7810 */ /* 0x000fe80007ffe0ff */
[----:B------:R-:W-:Y:S01]  /*9bf0*/  SEL R204, R204, RZ, !P1 ;  /* 0x000000ffcccc7207 */ /* 0x000fe20004800000 */
[----:B------:R2:W-:Y:S01]  /*9c00*/  @P6 LDGSTS.E.BYPASS.LTC128B.128 [R0+0x8000], [R4.64+0x100], !P0 ;  /* 0x0800010004006fae */ /* 0x0005e2000c101d46 */
[----:B-1----:R-:W-:Y:S02]  /*9c10*/  FADD.FTZ R3, R229, R12 ;  /* 0x0000000ce5037221 */ /* 0x002fe40000010000 */
[----:B------:R-:W-:Y:S02]  /*9c20*/  FADD.FTZ R2, R224, R6 ;  /* 0x00000006e0027221 */ /* 0x000fe40000010000 */
[----:B------:R-:W-:Y:S01]  /*9c30*/  FADD.FTZ R3, R216, R3 ;  /* 0x00000003d8037221 */ /* 0x000fe20000010000 */
[----:B------:R-:W-:Y:S02]  /*9c40*/  MOV R216, R240 ;  /* 0x000000f000d87202 */ /* 0x000fe40000000f00 */
[----:B------:R-:W0:Y:S01]  /*9c50*/  LDGDEPBAR ;  /* 0x00000000000079af */ /* 0x000e220000000000 */
[----:B--2---:R-:W-:Y:S02]  /*9c60*/  FADD.FTZ R0, R217, R2 ;  /* 0x00000002d9007221 */ /* 0x004fe40000010000 */
        /* <DEDUP_REMOVED lines=10> */
[----:B---3--:R-:W-:Y:S01]  /*9d10*/  ISETP.GT.AND P0, PT, R238, R17, PT ;  /* 0x00000011ee00720c */ /* 0x008fe20003f04270 */
[----:B------:R-:W-:Y:S11]  /*9d20*/  IMAD.MOV.U32 R238, RZ, RZ, R240 ;  /* 0x000000ffffee7224 */ /* 0x000ff600078e00f0 */
[----:B------:R-:W-:Y:S01]  /*9d30*/  @!UPT UIADD3 URZ, URZ, URZ, URZ ;  /* 0x0000003f3f3ff290 */ /* 0x000fe2000fffe03f */
[----:B--2---:R-:W-:-:S05]  /*9d40*/  @P0 BRA `(.L_x_2421) ;  /* 0xffffbfc000000947 */ /* 0x004fca000383ffff */
.L_x_2420:
[----:B------:R-:W-:-:S13]  /*9d50*/  ISETP.GE.AND P0, PT, R216, RZ, PT ;  /* 0x000000ffd800720c */ /* 0x000fda0003f06270 */
[----:B------:R-:W-:Y:S05]  /*9d60*/  @!P0 BRA `(.L_x_2422) ;  /* 0x0000375000008947 */ /* 0x000fea0003800000 */
[----:B-1----:R-:W-:Y:S02]  /*9d70*/  MOV R3, R144 ;  /* 0x0000009000037202 */ /* 0x002fe40000000f00 */
[----:B------:R-:W-:Y:S02]  /*9d80*/  MOV R0, R145 ;  /* 0x0000009100007202 */ /* 0x000fe40000000f00 */
.L_x_2423:
[----:B------:R-:W-:Y:S04]  /*9d90*/  DEPBAR.LE SB0, 0x2 ;  /* 0x000080800000791a */ /* 0x000fe80000000000 */
[----:B------:R-:W-:Y:S01]  /*9da0*/  WARPSYNC 0xffffffff ;  /* 0xffffffff00007948 */ /* 0x000fe20003800000 */
[----:B------:R-:W-:Y:S01]  /*9db0*/  BAR.SYNC.DEFER_BLOCKING 0x0 ;  /* 0x0000000000007b1d */ /* 0x000fe20000010000 */
[----:B------:R-:W-:Y:S01]  /*9dc0*/  IMAD R205, R204, 0x9000, RZ ;  /* 0x00009000cccd7824 */ /* 0x000fe200078e02ff */
[C---:B------:R-:W-:Y:S02]  /*9dd0*/  ISETP.NE.AND P4, PT, R216.reuse, RZ, PT ;  /* 0x000000ffd800720c */ /* 0x040fe40003f85270 */
[C---:B------:R-:W-:Y:S02]  /*9de0*/  IADD3 R233, R216.reuse, -0x1, RZ ;  /* 0xffffffffd8e97810 */ /* 0x040fe40007ffe0ff */
        /* <DEDUP_REMOVED lines=23> */
[----:B------:R-:W3:Y:S04]  /*9f60*/  LDL R236, [R1+0xc] ;  /* 0x00000c0001ec7983 */ /* 0x000ee80000100800 */
[----:B------:R-:W3:Y:S03]  /*9f70*/  LDL R235, [R1+0x18] ;  /* 0x0000180001eb7983 */ /* 0x000ee60000100800 */
        /* <DEDUP_REMOVED lines=17> */
[----:B------:R-:W1:Y:S08]  /*a090*/  LDSM.16.M88.4 R144, [R200+0x2000] ;  /* 0x00200000c890783b */ /* 0x000e700000000200 */
[----:B----4-:R-:W2:Y:S01]  /*a0a0*/  LDL.LU R219, [R1+0x4] ;  /* 0x0000040001db7983 */ /* 0x010ea20000300800 */
[C---:B-1----:R-:W-:Y:S08]  /*a0b0*/  HMMA.16816.F32.BF16 R36, R156.reuse, R144, R36 ;  /* 0x000000909c24723c */ /* 0x042ff00000041824 */
[C---:B------:R-:W-:Y:S01]  /*a0c0*/  HMMA.16816.F32.BF16 R40, R156.reuse, R146, R40 ;  /* 0x000000929c28723c */ /* 0x040fe20000041828 */
[----:B------:R-:W1:Y:S03]  /*a0d0*/  LDSM.16.M88.4 R144, [R200+0x2800] ;  /* 0x00280000c890783b */ /* 0x000e660000000200 */
[----:B--2---:R-:W-:Y:S01]  /*a0e0*/  @P4 IMAD R215, R237, 0x9000, R202 ;  /* 0x00009000edd74824 */ /* 0x004fe200078e02ca */
[----:B------:R-:W-:Y:S02]  /*a0f0*/  @P4 MOV R202, c[0x0][0x208] ;  /* 0x0000820000ca4a02 */ /* 0x000fe40000000f00 */
[----:B---3--:R-:W-:Y:S01]  /*a100*/  @P4 ISETP.GE.AND P2, PT, R238, c[0x0][0x1d4], PT ;  /* 0x00007500ee004a0c */ /* 0x008fe20003f46270 */
[C---:B-1----:R-:W-:Y:S03]  /*a110*/  HMMA.16816.F32.BF16 R44, R156.reuse, R144, R44 ;  /* 0x000000909c2c723c */ /* 0x042fe6000004182c */
[----:B------:R-:W-:Y:S02]  /*a120*/  @P4 ISETP.GE.AND P1, PT, R236, c[0x0][0x1d4], PT ;  /* 0x00007500ec004a0c */ /* 0x000fe40003f26270 */
[----:B------:R-:W-:Y:S02]  /*a130*/  @P4 ISETP.GE.AND P0, PT, R235, c[0x0][0x1d4], PT ;  /* 0x00007500eb004a0c */ /* 0x000fe40003f06270 */
[C---:B------:R-:W-:Y:S01]  /*a140*/  @P4 IMAD.WIDE.U32 R144, R233.reuse, c[0x0][0x208], RZ ;  /* 0x00008200e9904a25 */ /* 0x040fe200078e00ff */
[----:B------:R-:W-:Y:S07]  /*a150*/  HMMA.16816.F32.BF16 R48, R156, R146, R48 ;  /* 0x000000929c30723c */ /* 0x000fee0000041830 */
[----:B------:R-:W-:Y:S01]  /*a160*/  @P4 IMAD R146, R233, c[0x0][0x20c], R201 ;  /* 0x00008300e9924a24 */ /* 0x000fe200078e02c9 */
[----:B------:R-:W-:Y:S04]  /*a170*/  @P4 MOV R147, R203 ;  /* 0x000000cb00934202 */ /* 0x000fe80000000f00 */
[----:B------:R-:W-:Y:S02]  /*a180*/  @P4 IADD3 R145, R145, R146, RZ ;  /* 0x0000009291914210 */ /* 0x000fe40007ffe0ff */
[----:B------:R-:W-:Y:S02]  /*a190*/  @P4 MOV R146, R218 ;  /* 0x000000da00924202 */ /* 0x000fe40000000f00 */
[----:B------:R-:W-:Y:S01]  /*a1a0*/  IADD3 R201, R206, R2, RZ ;  /* 0x00000002cec97210 */ /* 0x000fe20007ffe0ff */
[----:B------:R-:W-:Y:S02]  /*a1b0*/  @P4 IMAD R145, R145, 0x60, RZ ;  /* 0x0000006091914824 */ /* 0x000fe400078e02ff */
        /* <DEDUP_REMOVED lines=17> */
[----:B------:R-:W-:Y:S02]  /*a2d0*/  @P4 IADD3.X R203, R146, R145, RZ, P3, !PT ;  /* 0x0000009192cb4210 */ /* 0x000fe40001ffe4ff */
[----:B------:R-:W-:Y:S05]  /*a2e0*/  ISETP.GE.AND P3, PT, R237, 0x1, PT ;  /* 0x00000001ed00780c */ /* 0x000fea0003f66270 */
[----:B------:R1:W-:Y:S08]  /*a2f0*/  @P4 LDGSTS.E.BYPASS.LTC128B.128 [R215+0x4000], [R144.64+0x80], !P1 ;  /* 0x0400008090d74fae */ /* 0x0003f0000c901d46 */
[----:B------:R1:W-:Y:S08]  /*a300*/  @P4 LDGSTS.E.BYPASS.LTC128B.128 [R215+0x7000], [R144.64+0x100], !P0 ;  /* 0x0700010090d74fae */ /* 0x0003f0000c101d46 */
[----:B------:R2:W-:Y:S01]  /*a310*/  @P4 LDGSTS.E.BYPASS.LTC128B.128 [R215+0x2000], [R202.64], !P2 ;  /* 0x02000000cad74fae */ /* 0x0005e2000d101d46 */
[----:B------:R-:W-:Y:S07]  /*a320*/  @P5 ISETP.GE.AND P2, PT, R238, c[0x0][0x1d4], PT ;  /* 0x00007500ee005a0c */ /* 0x000fee0003f46270 */
[----:B------:R2:W-:Y:S01]  /*a330*/  @P4 LDGSTS.E.BYPASS.LTC128B.128 [R215+0x5000], [R202.64+0x80], !P1 ;  /* 0x05000080cad74fae */ /* 0x0005e2000c901d46 */
[----:B------:R-:W-:Y:S07]  /*a340*/  @P5 ISETP.GE.AND P1, PT, R236, c[0x0][0x1d4], PT ;  /* 0x00007500ec005a0c */ /* 0x000fee0003f26270 */
        /* <DEDUP_REMOVED lines=171> */
[----:B------:R-:W-:Y:S02]  /*ae00*/  FMNMX.FTZ R2, R4, R0, !PT ;  /* 0x0000000004027209 */ /* 0x000fe40007810000 */
[----:B------:R-:W-:Y:S02]  /*ae10*/  FMNMX.FTZ R200, R6, R3, !PT ;  /* 0x0000000306c87209 */ /* 0x000fe40007810000 */
[----:B------:R-:W-:Y:S02]  /*ae20*/  FMNMX.FTZ R2, R5, R2, !PT ;  /* 0x0000000205027209 */ /* 0x000fe40007810000 */
[----:B------:R-:W-:Y:S02]  /*ae30*/  FMNMX.FTZ R200, R7, R200, !PT ;  /* 0x000000c807c87209 */ /* 0x000fe40007810000 */
[----:B------:R-:W-:Y:S02]  /*ae40*/  FMNMX.FTZ R2, R8, R2, !PT ;  /* 0x0000000208027209 */ /* 0x000fe40007810000 */
[----:B------:R-:W-:Y:S02]  /*ae50*/  FMNMX.FTZ R200, R10, R200, !PT ;  /* 0x000000c80ac87209 */ /* 0x000fe40007810000 */
[----:B------:R-:W-:Y:S02]  /*ae60*/  FMNMX.FTZ R2, R9, R2, !PT ;  /* 0x0000000209027209 */ /* 0x000fe40007810000 */
[----:B------:R-:W-:Y:S01]  /*ae70*/  FMNMX.FTZ R200, R11, R200, !PT ;  /* 0x000000c80bc87209 */ /* 0x000fe20007810000 */
        /* <DEDUP_REMOVED lines=19> */
[----:B------:R-:W-:Y:S04]  /*afb0*/  FMNMX.FTZ R2, R21, R2, !PT ;  /* 0x0000000215027209 */ /* 0x000fe80007810000 */
[----:B------:R-:W-:Y:S04]  /*afc0*/  FMNMX.FTZ R2, R24, R2, !PT ;  /* 0x0000000218027209 */ /* 0x000fe80007810000 */
[----:B------:R-:W-:Y:S01]  /*afd0*/  FMNMX.FTZ R2, R25, R2, !PT ;  /* 0x0000000219027209 */ /* 0x000fe20007810000 */
[C---:B-1----:R-:W-:Y:S08]  /*afe0*/  HMMA.16816.F32.BF16 R28, R196.reuse, R144, R28 ;  /* 0x00000090c41c723c */ /* 0x042ff0000004181c */
[C---:B------:R-:W-:Y:S01]  /*aff0*/  HMMA.16816.F32.BF16 R32, R196.reuse, R146, R32 ;  /* 0x00000092c420723c */ /* 0x040fe20000041820 */
[----:B------:R-:W1:Y:S11]  /*b000*/  LDSM.16.M88.4 R144, [R202+0x8000] ;  /* 0x00800000ca90783b */ /* 0x000e760000000200 */
[----:B------:R-:W-:Y:S04]  /*b010*/  @!UPT UIADD3 URZ, URZ, URZ, URZ ;  /* 0x0000003f3f3ff290 */ /* 0x000fe8000fffe03f */
[----:B------:R-:W-:Y:S04]  /*b020*/  FMNMX.FTZ R2, R28, R2, !PT ;  /* 0x000000021c027209 */ /* 0x000fe80007810000 */
[----:B------:R-:W-:Y:S04]  /*b030*/  FMNMX.FTZ R2, R29, R2, !PT ;  /* 0x000000021d027209 */ /* 0x000fe80007810000 */
[----:B------:R-:W-:Y:S01]  /*b040*/  FMNMX.FTZ R2, R32, R2, !PT ;  /* 0x0000000220027209 */ /* 0x000fe20007810000 */
[C---:B-1----:R-:W-:Y:S08]  /*b050*/  HMMA.16816.F32.BF16 R36, R196.reuse, R144, R36 ;  /* 0x00000090c424723c */ /* 0x042ff00000041824 */
[C---:B------:R-:W-:Y:S01]  /*b060*/  HMMA.16816.F32.BF16 R40, R196.reuse, R146, R40 ;  /* 0x00000092c428723c */ /* 0x040fe20000041828 */
[----:B------:R-:W1:Y:S01]  /*b070*/  LDSM.16.M88.4 R144, [R202+0x8800] ;  /* 0x00880000ca90783b */ /* 0x000e620000000200 */
[----:B------:R-:W-:Y:S07]  /*b080*/  DEPBAR.LE SB0, 0x2 ;  /* 0x000080800000791a */ /* 0x000fee0000000000 */
[----:B------:R-:W-:Y:S01]  /*b090*/  BAR.SYNC.DEFER_BLOCKING 0x0 ;  /* 0x0000000000007b1d */ /* 0x000fe20000010000 */
[C---:B-1----:R-:W-:Y:S07]  /*b0a0*/  HMMA.16816.F32.BF16 R44, R196.reuse, R144, R44 ;  /* 0x00000090c42c723c */ /* 0x042fee000004182c */
        /* <DEDUP_REMOVED lines=21> */
[----:B------:R-:W-:Y:S04]  /*b200*/  FMNMX.FTZ R2, R46, R2, !PT ;  /* 0x000000022e027209 */ /* 0x000fe80007810000 */
[----:B------:R-:W-:Y:S04]  /*b210*/  FMNMX.FTZ R2, R47, R2, !PT ;  /* 0x000000022f027209 */ /* 0x000fe80007810000 */
[----:B------:R-:W-:Y:S02]  /*b220*/  FMNMX.FTZ R2, R50, R2, !PT ;  /* 0x0000000232027209 */ /* 0x000fe40007810000 */
[----:B-1----:R-:W-:Y:S02]  /*b230*/  FMNMX.FTZ R145, R145, R146, !PT ;  /* 0x0000009291917209 */ /* 0x002fe40007810000 */
[----:B------:R-:W-:Y:S03]  /*b240*/  FMNMX.FTZ R2, R51, R2, !PT ;  /* 0x0000000233027209 */ /* 0x000fe60007810000 */
[----:B------:R-:W1:Y:S08]  /*b250*/  SHFL.BFLY PT, R146, R145, 0x1, 0x1f ;  /* 0x0c201f0091927f89 */ /* 0x000e7000000e0000 */
[----:B------:R-:W2:Y:S01]  /*b260*/  SHFL.BFLY PT, R144, R2, 0x2, 0x1f ;  /* 0x0c401f0002907f89 */ /* 0x000ea200000e0000 */
[----:B-1----:R-:W-:Y:S05]  /*b270*/  FMNMX.FTZ R145, R145, R146, !PT ;  /* 0x0000009291917209 */ /* 0x002fea0007810000 */
[C---:B------:R-:W-:Y:S02]  /*b280*/  FMUL.FTZ R200, R145.reuse, c[0x0][0x2d0] ;  /* 0x0000b40091c87a20 */ /* 0x040fe40000410000 */
[----:B------:R-:W-:Y:S01]  /*b290*/  FADD.FTZ R0, -R145, R0 ;  /* 0x0000000091007221 */ /* 0x000fe20000010100 */
[----:B--2---:R-:W-:Y:S01]  /*b2a0*/  FMNMX.FTZ R144, R2, R144, !PT ;  /* 0x0000009002907209 */ /* 0x004fe20007810000 */
[--C-:B------:R-:W-:Y:S02]  /*b2b0*/  FFMA.FTZ R8, R8, c[0x0][0x2d0], -R200.reuse ;  /* 0x0000b40008087a23 */ /* 0x100fe400000108c8 */
[----:B------:R-:W-:Y:S02]  /*b2c0*/  FMUL.FTZ R0, R0, c[0x0][0x2d0] ;  /* 0x0000b40000007a20 */ /* 0x000fe40000410000 */
[----:B------:R1:W-:Y:S01]  /*b2d0*/  MUFU.EX2 R217, R8 ;  /* 0x0000000800d97308 */ /* 0x0003e20000000800 */
[----:B------:R-:W2:Y:S01]  /*b2e0*/  SHFL.BFLY PT, R147, R144, 0x1, 0x1f ;  /* 0x0c201f0090937f89 */ /* 0x000ea200000e0000 */
[--C-:B------:R-:W-:Y:S02]  /*b2f0*/  FFMA.FTZ R4, R4, c[0x0][0x2d0], -R200.reuse ;  /* 0x0000b40004047a23 */ /* 0x100fe400000108c8 */
[--C-:B------:R-:W-:Y:S02]  /*b300*/  FFMA.FTZ R5, R5, c[0x0][0x2d0], -R200.reuse ;  /* 0x0000b40005057a23 */ /* 0x100fe400000108c8 */
[--C-:B------:R-:W-:Y:S02]  /*b310*/  FFMA.FTZ R9, R9, c[0x0][0x2d0], -R200.reuse ;  /* 0x0000b40009097a23 */ /* 0x100fe400000108c8 */
[--C-:B------:R-:W-:Y:S02]  /*b320*/  FFMA.FTZ R12, R12, c[0x0][0x2d0], -R200.reuse ;  /* 0x0000b4000c0c7a23 */ /* 0x100fe400000108c8 */
[----:B------:R3:W5:Y:S01]  /*b330*/  MUFU.EX2 R2, R0 ;  /* 0x0000000000027308 */ /* 0x0007620000000800 */
[--C-:B------:R-:W-:Y:S02]  /*b340*/  FFMA.FTZ R13, R13, c[0x0][0x2d0], -R200.reuse ;  /* 0x0000b4000d0d7a23 */ /* 0x100fe400000108c8 */
[--C-:B------:R-:W-:Y:S02]  /*b350*/  FFMA.FTZ R17, R17, c[0x0][0x2d0], -R200.reuse ;  /* 0x0000b40011117a23 */ /* 0x100fe400000108c8 */
[--C-:B------:R-:W-:Y:S02]  /*b360*/  FFMA.FTZ R16, R16, c[0x0][0x2d0], -R200.reuse ;  /* 0x0000b40010107a23 */ /* 0x100fe400000108c8 */
[--C-:B------:R-:W-:Y:S02]  /*b370*/  FFMA.FTZ R20, R20, c[0x0][0x2d0], -R200.reuse ;  /* 0x0000b40014147a23 */ /* 0x100fe400000108c8 */
[--C-:B------:R-:W-:Y:S01]  /*b380*/  FFMA.FTZ R24, R24, c[0x0][0x2d0], -R200.reuse ;  /* 0x0000b40018187a23 */ /* 0x100fe200000108c8 */
[----:B------:R5:W-:Y:S01]  /*b390*/  MUFU.EX2 R201, R5 ;  /* 0x0000000500c97308 */ /* 0x000be20000000800 */
[--C-:B------:R-:W-:Y:S02]  /*b3a0*/  FFMA.FTZ R25, R25, c[0x0][0x2d0], -R200.reuse ;  /* 0x0000b40019197a23 */ /* 0x100fe400000108c8 */
[--C-:B------:R-:W-:Y:S01]  /*b3b0*/  FFMA.FTZ R21, R21, c[0x0][0x2d0], -R200.reuse ;  /* 0x0000b40015157a23 */ /* 0x100fe200000108c8 */
[----:B-1----:R-:W4:Y:S01]  /*b3c0*/  LDL.LU R8, [R1+0x8] ;  /* 0x0000080001087983 */ /* 0x002f220000300800 */
[----:B--2---:R-:W-:Y:S01]  /*b3d0*/  FMNMX.FTZ R144, R144, R147, !PT ;  /* 0x0000009390907209 */ /* 0x004fe20007810000 */
[--C-:B------:R-:W-:Y:S02]  /*b3e0*/  FFMA.FTZ R28, R28, c[0x0][0x2d0], -R200.reuse ;  /* 0x0000b4001c1c7a23 */ /* 0x100fe400000108c8 */
[----:B------:R-:W2:Y:S01]  /*b3f0*/  LDL R242, [R1+0x4c] ;  /* 0x00004c0001f27983 */ /* 0x000ea20000100800 */
[--C-:B------:R-:W-:Y:S01]  /*b400*/  FFMA.FTZ R29, R29, c[0x0][0x2d0], -R200.reuse ;  /* 0x0000b4001d1d7a23 */ /* 0x100fe200000108c8 */
[----:B------:R1:W1:Y:S01]  /*b410*/  MUFU.EX2 R147, R4 ;  /* 0x0000000400937308 */ /* 0x0002620000000800 */
[C---:B------:R-:W-:Y:S01]  /*b420*/  FMUL.FTZ R202, R144.reuse, c[0x0][0x2d0] ;  /* 0x0000b40090ca7a20 */ /* 0x040fe20000410000 */
[----:B------:R-:W2:Y:S01]  /*b430*/  LDL.64 R240, [R1+0x40] ;  /* 0x0000400001f07983 */ /* 0x000ea20000100a00 */
[----:B------:R-:W-:Y:S02]  /*b440*/  FFMA.FTZ R33, R33, c[0x0][0x2d0], -R200 ;  /* 0x0000b40021217a23 */ /* 0x000fe400000108c8 */
[----:B---3--:R-:W-:Y:S02]  /*b450*/  FADD.FTZ R0, -R144, R3 ;  /* 0x0000000390007221 */ /* 0x008fe40000010100 */
[--C-:B------:R-:W-:Y:S01]  /*b460*/  FFMA.FTZ R6, R6, c[0x0][0x2d0], -R202.reuse ;  /* 0x0000b40006067a23 */ /* 0x100fe200000108ca */
[----:B------:R-:W3:Y:S01]  /*b470*/  LDL R234, [R1+0x28] ;  /* 0x0000280001ea7983 */ /* 0x000ee20000100800 */
[----:B------:R-:W-:Y:S01]  /*b480*/  FMUL.FTZ R0, R0, c[0x0][0x2d0] ;  /* 0x0000b40000007a20 */ /* 0x000fe20000410000 */
[----:B------:R-:W-:Y:S01]  /*b490*/  MUFU.EX2 R226, R9 ;  /* 0x0000000900e27308 */ /* 0x000fe20000000800 */
[--C-:B------:R-:W-:Y:S02]  /*b4a0*/  FFMA.FTZ R7, R7, c[0x0][0x2d0], -R202.reuse ;  /* 0x0000b40007077a23 */ /* 0x100fe400000108ca */
[--C-:B------:R-:W-:Y:S02]  /*b4b0*/  FFMA.FTZ R10, R10, c[0x0][0x2d0], -R202.reuse ;  /* 0x0000b4000a0a7a23 */ /* 0x100fe400000108ca */
[C---:B-----5:R-:W-:Y:S02]  /*b4c0*/  FMUL.FTZ R5, R2.reuse, R149 ;  /* 0x0000009502057220 */ /* 0x060fe40000410000 */
[--C-:B------:R-:W-:Y:S02]  /*b4d0*/  FFMA.FTZ R11, R11, c[0x0][0x2d0], -R202.reuse ;  /* 0x0000b4000b0b7a23 */ /* 0x100fe400000108ca */
[C---:B------:R-:W-:Y:S01]  /*b4e0*/  FMUL.FTZ R100, R2.reuse, R100 ;  /* 0x0000006402647220 */ /* 0x040fe20000410000 */
[----:B------:R-:W5:Y:S01]  /*b4f0*/  MUFU.EX2 R0, R0 ;  /* 0x0000000000007308 */ /* 0x000f620000000800 */
[C---:B------:R-:W-:Y:S02]  /*b500*/  FMUL.FTZ R101, R2.reuse, R101 ;  /* 0x0000006502657220 */ /* 0x040fe40000410000 */
[C---:B------:R-:W-:Y:S02]  /*b510*/  FMUL.FTZ R104, R2.reuse, R104 ;  /* 0x0000006802687220 */ /* 0x040fe40000410000 */
[C---:B-1----:R-:W-:Y:S02]  /*b520*/  FMUL.FTZ R4, R2.reuse, R148 ;  /* 0x0000009402047220 */ /* 0x042fe40000410000 */
[C---:B------:R-:W-:Y:S02]  /*b530*/  FFMA.FTZ R146, R2.reuse, R219, R147 ;  /* 0x000000db02927223 */ /* 0x040fe40000010093 */
[C---:B------:R-:W-:Y:S01]  /*b540*/  FMUL.FTZ R105, R2.reuse, R105 ;  /* 0x0000006902697220 */ /* 0x040fe20000410000 */
[----:B------:R1:W-:Y:S01]  /*b550*/  MUFU.EX2 R3, R6 ;  /* 0x0000000600037308 */ /* 0x0003e20000000800 */
[C---:B------:R-:W-:Y:S02]  /*b560*/  FMUL.FTZ R108, R2.reuse, R108 ;  /* 0x0000006c026c7220 */ /* 0x040fe40000410000 */
[C---:B------:R-:W-:Y:S02]  /*b570*/  FMUL.FTZ R109, R2.reuse, R109 ;  /* 0x0000006d026d7220 */ /* 0x040fe40000410000 */
[C---:B------:R-:W-:Y:S02]  /*b580*/  FMUL.FTZ R112, R2.reuse, R112 ;  /* 0x0000007002707220 */ /* 0x040fe40000410000 */
[C---:B------:R-:W-:Y:S02]  /*b590*/  FMUL.FTZ R113, R2.reuse, R113 ;  /* 0x0000007102717220 */ /* 0x040fe40000410000 */
[C---:B------:R-:W-:Y:S01]  /*b5a0*/  FMUL.FTZ R116, R2.reuse, R116 ;  /* 0x0000007402747220 */ /* 0x040fe20000410000 */
[----:B------:R-:W1:Y:S01]  /*b5b0*/  MUFU.EX2 R218, R7 ;  /* 0x0000000700da7308 */ /* 0x000e620000000800 */
[C---:B------:R-:W-:Y:S02]  /*b5c0*/  FMUL.FTZ R117, R2.reuse, R117 ;  /* 0x0000007502757220 */ /* 0x040fe40000410000 */
[----:B------:R-:W-:Y:S02]  /*b5d0*/  FMUL.FTZ R120, R2, R120 ;  /* 0x0000007802787220 */ /* 0x000fe40000410000 */
[C---:B-----5:R-:W-:Y:S02]  /*b5e0*/  FMUL.FTZ R102, R0.reuse, R102 ;  /* 0x0000006600667220 */ /* 0x060fe40000410000 */
[C---:B------:R-:W-:Y:S02]  /*b5f0*/  FMUL.FTZ R103, R0.reuse, R103 ;  /* 0x0000006700677220 */ /* 0x040fe40000410000 */
[C---:B------:R-:W-:Y:S01]  /*b600*/  FMUL.FTZ R106, R0.reuse, R106 ;  /* 0x0000006a006a7220 */ /* 0x040fe20000410000 */
[----:B------:R5:W-:Y:S01]  /*b610*/  MUFU.EX2 R215, R10 ;  /* 0x0000000a00d77308 */ /* 0x000be20000000800 */
[C---:B------:R-:W-:Y:S02]  /*b620*/  FMUL.FTZ R107, R0.reuse, R107 ;  /* 0x0000006b006b7220 */ /* 0x040fe40000410000 */
[C---:B------:R-:W-:Y:S02]  /*b630*/  FMUL.FTZ R110, R0.reuse, R110 ;  /* 0x0000006e006e7220 */ /* 0x040fe40000410000 */
[C---:B-1----:R-:W-:Y:S02]  /*b640*/  FMUL.FTZ R6, R0.reuse, R150 ;  /* 0x0000009600067220 */ /* 0x042fe40000410000 */
[C---:B------:R-:W-:Y:S02]  /*b650*/  FMUL.FTZ R111, R0.reuse, R111 ;  /* 0x0000006f006f7220 */ /* 0x040fe40000410000 */
[C---:B------:R-:W-:Y:S01]  /*b660*/  FMUL.FTZ R114, R0.reuse, R114 ;  /* 0x0000007200727220 */ /* 0x040fe20000410000 */
[----:B------:R-:W1:Y:S01]  /*b670*/  MUFU.EX2 R219, R11 ;  /* 0x0000000b00db7308 */ /* 0x000e620000000800 */
[C---:B------:R-:W-:Y:S02]  /*b680*/  FMUL.FTZ R115, R0.reuse, R115 ;  /* 0x0000007300737220 */ /* 0x040fe40000410000 */
[----:B------:R-:W-:Y:S01]  /*b690*/  FMUL.FTZ R118, R0, R118 ;  /* 0x0000007600767220 */ /* 0x000fe20000410000 */
[----:B------:R-:W-:Y:S01]  /*b6a0*/  F2FP.BF16.PACK_AB R9, R218, R3 ;  /* 0x00000003da09723e */ /* 0x000fe200000010ff */
[C---:B------:R-:W-:Y:S02]  /*b6b0*/  FMUL.FTZ R7, R0.reuse, R151 ;  /* 0x0000009700077220 */ /* 0x040fe40000410000 */
[C---:B------:R-:W-:Y:S02]  /*b6c0*/  FMUL.FTZ R119, R0.reuse, R119 ;  /* 0x0000007700777220 */ /* 0x040fe40000410000 */
[C---:B------:R-:W-:Y:S01]  /*b6d0*/  FMUL.FTZ R122, R0.reuse, R122 ;  /* 0x0000007a007a7220 */ /* 0x040fe20000410000 */
[----:B------:R-:W-:Y:S01]  /*b6e0*/  MUFU.EX2 R230, R17 ;  /* 0x0000001100e67308 */ /* 0x000fe20000000800 */
[C---:B------:R-:W-:Y:S02]  /*b6f0*/  FMUL.FTZ R123, R0.reuse, R123 ;  /* 0x0000007b007b7220 */ /* 0x040fe40000410000 */
[----:B------:R-:W-:Y:S01]  /*b700*/  FMUL.FTZ R126, R0, R126 ;  /* 0x0000007e007e7220 */ /* 0x000fe20000410000 */
[----:B-----5:R-:W-:Y:S01]  /*b710*/  F2FP.BF16.PACK_AB R10, R226, R217 ;  /* 0x000000d9e20a723e */ /* 0x020fe200000010ff */
[C---:B------:R-:W-:Y:S02]  /*b720*/  FMUL.FTZ R127, R0.reuse, R127 ;  /* 0x0000007f007f7220 */ /* 0x040fe40000410000 */
[C---:B------:R-:W-:Y:S02]  /*b730*/  FMUL.FTZ R130, R0.reuse, R130 ;  /* 0x0000008200827220 */ /* 0x040fe40000410000 */
[C---:B------:R-:W-:Y:S01]  /*b740*/  FMUL.FTZ R131, R0.reuse, R131 ;  /* 0x0000008300837220 */ /* 0x040fe20000410000 */
[----:B------:R5:W2:Y:S01]  /*b750*/  MUFU.EX2 R222, R16 ;  /* 0x0000001000de7308 */ /* 0x000aa20000000800 */
        /* <DEDUP_REMOVED lines=69> */
[-C--:B------:R-:W-:Y:S01]  /*bbb0*/  IADD3 R2, R211, R205.reuse, RZ ;  /* 0x000000cdd3027210 */ /* 0x080fe20007ffe0ff */
[--C-:B------:R-:W-:Y:S02]  /*bbc0*/  FFMA.FTZ R14, R14, c[0x0][0x2d0], -R202.reuse ;  /* 0x0000b4000e0e7a23 */ /* 0x100fe400000108ca */
[--C-:B------:R-:W-:Y:S02]  /*bbd0*/  FFMA.FTZ R15, R15, c[0x0][0x2d0], -R202.reuse ;  /* 0x0000b4000f0f7a23 */ /* 0x100fe400000108ca */
[--C-:B------:R-:W-:Y:S02]  /*bbe0*/  FFMA.FTZ R18, R18, c[0x0][0x2d0], -R202.reuse ;  /* 0x0000b40012127a23 */ /* 0x100fe400000108ca */
[----:B------:R-:W-:Y:S01]  /*bbf0*/  MUFU.EX2 R220, R15 ;  /* 0x0000000f00dc7308 */ /* 0x000fe20000000800 */
[--C-:B------:R-:W-:Y:S02]  /*bc00*/  FFMA.FTZ R19, R19, c[0x0][0x2d0], -R202.reuse ;  /* 0x0000b40013137a23 */ /* 0x100fe400000108ca */
[--C-:B------:R-:W-:Y:S02]  /*bc10*/  FFMA.FTZ R22, R22, c[0x0][0x2d0], -R202.reuse ;  /* 0x0000b40016167a23 */ /* 0x100fe400000108ca */
[--C-:B------:R-:W-:Y:S02]  /*bc20*/  FFMA.FTZ R23, R23, c[0x0][0x2d0], -R202.reuse ;  /* 0x0000b40017177a23 */ /* 0x100fe400000108ca */
[--C-:B------:R-:W-:Y:S02]  /*bc30*/  FFMA.FTZ R26, R26, c[0x0][0x2d0], -R202.reuse ;  /* 0x0000b4001a1a7a23 */ /* 0x100fe400000108ca */
[--C-:B------:R-:W-:Y:S01]  /*bc40*/  FFMA.FTZ R27, R27, c[0x0][0x2d0], -R202.reuse ;  /* 0x0000b4001b1b7a23 */ /* 0x100fe200000108ca */
[----:B------:R-:W-:Y:S01]  /*bc50*/  MUFU.EX2 R221, R18 ;  /* 0x0000001200dd7308 */ /* 0x000fe20000000800 */
[--C-:B------:R-:W-:Y:S02]  /*bc60*/  FFMA.FTZ R30, R30, c[0x0][0x2d0], -R202.reuse ;  /* 0x0000b4001e1e7a23 */ /* 0x100fe400000108ca */
[--C-:B------:R-:W-:Y:S02]  /*bc70*/  FFMA.FTZ R31, R31, c[0x0][0x2d0], -R202.reuse ;  /* 0x0000b4001f1f7a23 */ /* 0x100fe400000108ca */
[----:B------:R-:W-:Y:S02]  /*bc80*/  FFMA.FTZ R38, R38, c[0x0][0x2d0], -R202 ;  /* 0x0000b40026267a23 */ /* 0x000fe400000108ca */
[--C-:B------:R-:W-:Y:S02]  /*bc90*/  FFMA.FTZ R32, R32, c[0x0][0x2d0], -R200.reuse ;  /* 0x0000b40020207a23 */ /* 0x100fe400000108c8 */
[--C-:B------:R-:W-:Y:S01]  /*bca0*/  FFMA.FTZ R40, R40, c[0x0][0x2d0], -R200.reuse ;  /* 0x0000b40028287a23 */ /* 0x100fe200000108c8 */
[----:B------:R-:W1:Y:S01]  /*bcb0*/  MUFU.EX2 R225, R19 ;  /* 0x0000001300e17308 */ /* 0x000e620000000800 */
[----:B------:R-:W-:Y:S02]  /*bcc0*/  FFMA.FTZ R37, R37, c[0x0][0x2d0], -R200 ;  /* 0x0000b40025257a23 */ /* 0x000fe400000108c8 */
[--C-:B------:R-:W-:Y:S02]  /*bcd0*/  FFMA.FTZ R35, R35, c[0x0][0x2d0], -R202.reuse ;  /* 0x0000b40023237a23 */ /* 0x100fe400000108ca */
[--C-:B------:R-:W-:Y:S02]  /*bce0*/  FFMA.FTZ R34, R34, c[0x0][0x2d0], -R202.reuse ;  /* 0x0000b40022227a23 */ /* 0x100fe400000108ca */
[----:B------:R-:W-:Y:S02]  /*bcf0*/  FFMA.FTZ R39, R39, c[0x0][0x2d0], -R202 ;  /* 0x0000b40027277a23 */ /* 0x000fe400000108ca */
[----:B------:R-:W-:Y:S01]  /*bd00*/  FFMA.FTZ R41, R41, c[0x0][0x2d0], -R200 ;  /* 0x0000b40029297a23 */ /* 0x000fe200000108c8 */
[----:B------:R-:W-:Y:S01]  /*bd10*/  MUFU.EX2 R227, R22 ;  /* 0x0000001600e37308 */ /* 0x000fe20000000800 */
[--C-:B------:R-:W-:Y:S02]  /*bd20*/  FFMA.FTZ R42, R42, c[0x0][0x2d0], -R202.reuse ;  /* 0x0000b4002a2a7a23 */ /* 0x100fe400000108ca */
[----:B------:R-:W-:Y:S02]  /*bd30*/  FFMA.FTZ R43, R43, c[0x0][0x2d0], -R202 ;  /* 0x0000b4002b2b7a23 */ /* 0x000fe400000108ca */
[----:B------:R-:W-:Y:S02]  /*bd40*/  FFMA.FTZ R36, R36, c[0x0][0x2d0], -R200 ;  /* 0x0000b40024247a23 */ /* 0x000fe400000108c8 */
[----:B------:R-:W-:Y:S03]  /*bd50*/  FFMA.FTZ R47, R47, c[0x0][0x2d0], -R202 ;  /* 0x0000b4002f2f7a23 */ /* 0x000fe600000108ca */
[----:B------:R-:W-:Y:S10]  /*bd60*/  MUFU.EX2 R228, R23 ;  /* 0x0000001700e47308 */ /* 0x000ff40000000800 */
[----:B------:R-:W-:Y:S10]  /*bd70*/  MUFU.EX2 R224, R26 ;  /* 0x0000001a00e07308 */ /* 0x000ff40000000800 */
[----:B------:R-:W-:Y:S10]  /*bd80*/  MUFU.EX2 R223, R27 ;  /* 0x0000001b00df7308 */ /* 0x000ff40000000800 */
[----:B------:R-:W-:Y:S01]  /*bd90*/  MUFU.EX2 R39, R39 ;  /* 0x0000002700277308 */ /* 0x000fe20000000800 */
[----:B----4-:R-:W-:Y:S01]  /*bda0*/  FFMA.FTZ R203, R0, R8, R3 ;  /* 0x0000000800cb7223 */ /* 0x010fe20000010003 */
[----:B------:R-:W-:Y:S02]  /*bdb0*/  IADD3 R0, R210, R205, RZ ;  /* 0x000000cdd2007210 */ /* 0x000fe40007ffe0ff */
[C---:B------:R-:W-:Y:S01]  /*bdc0*/  F2FP.BF16.PACK_AB R8, R201.reuse, R147 ;  /* 0x00000093c908723e */ /* 0x040fe200000010ff */
[----:B------:R-:W-:Y:S01]  /*bdd0*/  FADD.FTZ R201, R201, R146 ;  /* 0x00000092c9c97221 */ /* 0x000fe20000010000 */
[C---:B------:R-:W-:Y:S01]  /*bde0*/  IADD3 R3, R207.reuse, R0, RZ ;  /* 0x00000000cf037210 */ /* 0x040fe20007ffe0ff */
[----:B------:R-:W4:Y:S03]  /*bdf0*/  LDSM.16.MT88.4 R148, [R0] ;  /* 0x000000000094783b */ /* 0x000f260000004200 */
[----:B------:R-:W-:Y:S01]  /*be00*/  MUFU.EX2 R147, R12 ;  /* 0x0000000c00937308 */ /* 0x000fe20000000800 */
[----:B------:R-:W-:Y:S01]  /*be10*/  IADD3 R146, R207, R2, RZ ;  /* 0x00000002cf927210 */ /* 0x000fe20007ffe0ff */
[----:B-----5:R-:W-:Y:S04]  /*be20*/  FADD.FTZ R16, R217, R201 ;  /* 0x000000c9d9107221 */ /* 0x020fe80000010000 */
[----:B------:R-:W-:Y:S04]  /*be30*/  FADD.FTZ R16, R226, R16 ;  /* 0x00000010e2107221 */ /* 0x000fe80000010000 */
[----:B------:R-:W-:Y:S10]  /*be40*/  MUFU.EX2 R205, R29 ;  /* 0x0000001d00cd7308 */ /* 0x000ff40000000800 */
[----:B------:R-:W-:Y:S10]  /*be50*/  MUFU.EX2 R217, R33 ;  /* 0x0000002100d97308 */ /* 0x000ff40000000800 */
[----:B------:R-:W-:Y:S01]  /*be60*/  MUFU.EX2 R201, R30 ;  /* 0x0000001e00c97308 */ /* 0x000fe20000000800 */
[C---:B----4-:R-:W-:Y:S09]  /*be70*/  HMMA.16816.F32.BF16 R4, R8.reuse, R148, R4 ;  /* 0x000000940804723c */ /* 0x050ff20000041804 */
[----:B------:R-:W-:Y:S01]  /*be80*/  MUFU.EX2 R41, R41 ;  /* 0x0000002900297308 */ /* 0x000fe20000000800 */
[C---:B------:R-:W-:Y:S01]  /*be90*/  HMMA.16816.F32.BF16 R100, R8.reuse, R150, R100 ;  /* 0x000000960864723c */ /* 0x040fe20000041864 */
[----:B------:R-:W4:Y:S08]  /*bea0*/  LDSM.16.MT88.4 R148, [R3] ;  /* 0x000000000394783b */ /* 0x000f300000004200 */
[----:B------:R-:W-:Y:S10]  /*beb0*/  MUFU.EX2 R42, R42 ;  /* 0x0000002a002a7308 */ /* 0x000ff40000000800 */
[----:B------:R-:W-:Y:S10]  /*bec0*/  MUFU.EX2 R43, R43 ;  /* 0x0000002b002b7308 */ /* 0x000ff40000000800 */
[----:B------:R-:W-:Y:S01]  /*bed0*/  MUFU.EX2 R47, R47 ;  /* 0x0000002f002f7308 */ /* 0x000fe20000000800 */
[C---:B----4-:R-:W-:Y:S08]  /*bee0*/  HMMA.16816.F32.BF16 R104, R8.reuse, R148, R104 ;  /* 0x000000940868723c */ /* 0x050ff00000041868 */
[C---:B------:R-:W-:Y:S01]  /*bef0*/  HMMA.16816.F32.BF16 R108, R8.reuse, R150, R108 ;  /* 0x00000096086c723c */ /* 0x040fe2000004186c */
[----:B------:R-:W4:Y:S07]  /*bf00*/  LDSM.16.MT88.4 R148, [R2] ;  /* 0x000000000294783b */ /* 0x000f2e0000004200 */
[C---:B----4-:R-:W-:Y:S08]  /*bf10*/  HMMA.16816.F32.BF16 R112, R8.reuse, R148, R112 ;  /* 0x000000940870723c */ /* 0x050ff00000041870 */
[C---:B------:R-:W-:Y:S01]  /*bf20*/  HMMA.16816.F32.BF16 R116, R8.reuse, R150, R116 ;  /* 0x000000960874723c */ /* 0x040fe20000041874 */
[----:B------:R-:W4:Y:S07]  /*bf30*/  LDSM.16.MT88.4 R148, [R146] ;  /* 0x000000009294783b */ /* 0x000f2e0000004200 */
[C---:B----4-:R-:W-:Y:S08]  /*bf40*/  HMMA.16816.F32.BF16 R120, R8.reuse, R148, R120 ;  /* 0x000000940878723c */ /* 0x050ff00000041878 */
[C---:B------:R-:W-:Y:S01]  /*bf50*/  HMMA.16816.F32.BF16 R124, R8.reuse, R150, R124 ;  /* 0x00000096087c723c */ /* 0x040fe2000004187c */
[----:B------:R-:W4:Y:S07]  /*bf60*/  LDSM.16.MT88.4 R148, [R0+0x3000] ;  /* 0x003000000094783b */ /* 0x000f2e0000004200 */
        /* <DEDUP_REMOVED lines=21> */
[C---:B----4-:R-:W-:Y:S01]  /*c0c0*/  HMMA.16816.F32.BF16 R92, R8.reuse, R148, R92 ;  /* 0x00000094085c723c */ /* 0x050fe2000004185c */
[----:B------:R-:W4:Y:S07]  /*c0d0*/  MUFU.EX2 R149, R13 ;  /* 0x0000000d00957308 */ /* 0x000f2e0000000800 */
[----:B------:R-:W-:Y:S03]  /*c0e0*/  HMMA.16816.F32.BF16 R96, R8, R150, R96 ;  /* 0x000000960860723c */ /* 0x000fe60000041860 */
[----:B------:R5:W3:Y:S04]  /*c0f0*/  MUFU.EX2 R148, R14 ;  /* 0x0000000e00947308 */ /* 0x000ae80000000800 */
[----:B--2---:R-:W-:Y:S02]  /*c100*/  F2FP.BF16.PACK_AB R10, R230, R222 ;  /* 0x000000dee60a723e */ /* 0x004fe400000010ff */
[----:B-1----:R-:W-:Y:S04]  /*c110*/  F2FP.BF16.PACK_AB R11, R225, R221 ;  /* 0x000000dde10b723e */ /* 0x002fe800000010ff */
[----:B------:R1:W2:Y:S01]  /*c120*/  MUFU.EX2 R151, R20 ;  /* 0x0000001400977308 */ /* 0x0002a20000000800 */
[----:B----4-:R-:W-:Y:S09]  /*c130*/  F2FP.BF16.PACK_AB R8, R149, R147 ;  /* 0x000000939508723e */ /* 0x010ff200000010ff */
[----:B------:R-:W4:Y:S01]  /*c140*/  MUFU.EX2 R150, R28 ;  /* 0x0000001c00967308 */ /* 0x000f220000000800 */
[----:B-----5:R-:W5:Y:S01]  /*c150*/  LDSM.16.MT88.4 R12, [R0+0x800] ;  /* 0x00080000000c783b */ /* 0x020f620000004200 */
[----:B---3--:R-:W-:Y:S01]  /*c160*/  F2FP.BF16.PACK_AB R9, R220, R148 ;  /* 0x00000094dc09723e */ /* 0x008fe200000010ff */
[----:B-1----:R-:W-:Y:S06]  /*c170*/  FADD.FTZ R20, R147, R16 ;  /* 0x0000001093147221 */ /* 0x002fec0000010000 */
[----:B------:R-:W-:Y:S01]  /*c180*/  LDSM.16.MT88.4 R16, [R0+0x1800] ;  /* 0x001800000010783b */ /* 0x000fe20000004200 */
[----:B------:R1:W-:Y:S01]  /*c190*/  MUFU.EX2 R147, R34 ;  /* 0x0000002200937308 */ /* 0x0003e20000000800 */
[----:B------:R-:W-:Y:S04]  /*c1a0*/  FADD.FTZ R20, R149, R20 ;  /* 0x0000001495147221 */ /* 0x000fe80000010000 */
[----:B------:R-:W-:Y:S04]  /*c1b0*/  FADD.FTZ R24, R222, R20 ;  /* 0x00000014de187221 */ /* 0x000fe80000010000 */
[----:B------:R-:W-:Y:S02]  /*c1c0*/  FADD.FTZ R29, R230, R24 ;  /* 0x00000018e61d7221 */ /* 0x000fe40000010000 */
[----:B-1----:R-:W-:Y:S01]  /*c1d0*/  FFMA.FTZ R34, R50, c[0x0][0x2d0], -R202 ;  /* 0x0000b40032227a23 */ /* 0x002fe200000108ca */
[C---:B-----5:R-:W-:Y:S05]  /*c1e0*/  HMMA.16816.F32.BF16 R4, R8.reuse, R12, R4 ;  /* 0x0000000c0804723c */ /* 0x060fea0000041804 */
[----:B------:R-:W-:Y:S03]  /*c1f0*/  MUFU.EX2 R34, R34 ;  /* 0x0000002200227308 */ /* 0x000fe60000000800 */
        /* <DEDUP_REMOVED lines=36> */
[----:B------:R-:W-:Y:S01]  /*c440*/  F2FP.BF16.PACK_AB R10, R232, R231 ;  /* 0x000000e7e80a723e */ /* 0x000fe200000010ff */
[----:B------:R3:W-:Y:S03]  /*c450*/  MUFU.EX2 R203, R31 ;  /* 0x0000001f00cb7308 */ /* 0x0007e60000000800 */
[----:B------:R-:W-:Y:S01]  /*c460*/  F2FP.BF16.PACK_AB R9, R228, R227 ;  /* 0x000000e3e409723e */ /* 0x000fe200000010ff */
[----:B------:R-:W-:Y:S01]  /*c470*/  FADD.FTZ R21, R215, R8 ;  /* 0x00000008d7157221 */ /* 0x000fe20000010000 */
[----:B--2---:R-:W-:Y:S02]  /*c480*/  F2FP.BF16.PACK_AB R8, R229, R151 ;  /* 0x00000097e508723e */ /* 0x004fe400000010ff */
[----:B------:R-:W-:Y:S01]  /*c490*/  F2FP.BF16.PACK_AB R11, R223, R224 ;  /* 0x000000e0df0b723e */ /* 0x000fe200000010ff */
[----:B------:R-:W-:Y:S02]  /*c4a0*/  FADD.FTZ R21, R219, R21 ;  /* 0x00000015db157221 */ /* 0x000fe40000010000 */
[----:B------:R2:W-:Y:S02]  /*c4b0*/  MUFU.EX2 R215, R35 ;  /* 0x0000002300d77308 */ /* 0x0005e40000000800 */
[----:B------:R-:W-:Y:S04]  /*c4c0*/  FADD.FTZ R21, R148, R21 ;  /* 0x0000001594157221 */ /* 0x000fe80000010000 */
[----:B------:R-:W-:Y:S02]  /*c4d0*/  FADD.FTZ R25, R220, R21 ;  /* 0x00000015dc197221 */ /* 0x000fe40000010000 */
[----:B------:R-:W-:Y:S02]  /*c4e0*/  LDSM.16.MT88.4 R20, [R0+0x2000] ;  /* 0x002000000014783b */ /* 0x000fe40000004200 */
[----:B------:R-:W-:Y:S01]  /*c4f0*/  FADD.FTZ R28, R221, R25 ;  /* 0x00000019dd1c7221 */ /* 0x000fe20000010000 */
[----:B------:R5:W4:Y:S01]  /*c500*/  MUFU.EX2 R218, R32 ;  /* 0x0000002000da7308 */ /* 0x000b220000000800 */
[----:B---3--:R-:W-:Y:S04]  /*c510*/  FFMA.FTZ R31, R45, c[0x0][0x2d0], -R200 ;  /* 0x0000b4002d1f7a23 */ /* 0x008fe800000108c8 */
[----:B------:R-:W-:Y:S01]  /*c520*/  LDSM.16.MT88.4 R24, [R2+0x2000] ;  /* 0x002000000218783b */ /* 0x000fe20000004200 */
[----:B------:R-:W-:Y:S02]  /*c530*/  FADD.FTZ R30, R225, R28 ;  /* 0x0000001ce11e7221 */ /* 0x000fe40000010000 */
[----:B------:R-:W-:Y:S02]  /*c540*/  FADD.FTZ R28, R151, R29 ;  /* 0x0000001d971c7221 */ /* 0x000fe40000010000 */
[----:B------:R-:W-:Y:S01]  /*c550*/  FADD.FTZ R29, R227, R30 ;  /* 0x0000001ee31d7221 */ /* 0x000fe20000010000 */
[C---:B-1----:R-:W-:Y:S01]  /*c560*/  HMMA.16816.F32.BF16 R4, R8.reuse, R12, R4 ;  /* 0x0000000c0804723c */ /* 0x042fe20000041804 */
[----:B------:R-:W-:Y:S02]  /*c570*/  MUFU.EX2 R45, R37 ;  /* 0x00000025002d7308 */ /* 0x000fe40000000800 */
[----:B------:R-:W-:Y:S02]  /*c580*/  FADD.FTZ R29, R228, R29 ;  /* 0x0000001de41d7221 */ /* 0x000fe40000010000 */
[----:B------:R-:W-:Y:S02]  /*c590*/  FADD.FTZ R28, R229, R28 ;  /* 0x0000001ce51c7221 */ /* 0x000fe40000010000 */
[----:B--2---:R-:W-:Y:S01]  /*c5a0*/  FFMA.FTZ R35, R44, c[0x0][0x2d0], -R200 ;  /* 0x0000b4002c237a23 */ /* 0x004fe200000108c8 */
[C---:B------:R-:W-:Y:S01]  /*c5b0*/  HMMA.16816.F32.BF16 R100, R8.reuse, R14, R100 ;  /* 0x0000000e0864723c */ /* 0x040fe20000041864 */
[----:B------:R-:W1:Y:S02]  /*c5c0*/  LDSM.16.MT88.4 R12, [R3+0x1000] ;  /* 0x00100000030c783b */ /* 0x000e640000004200 */
[----:B------:R2:W3:Y:S01]  /*c5d0*/  MUFU.EX2 R44, R36 ;  /* 0x00000024002c7308 */ /* 0x0004e20000000800 */
[----:B------:R-:W-:Y:S02]  /*c5e0*/  FADD.FTZ R28, R231, R28 ;  /* 0x0000001ce71c7221 */ /* 0x000fe40000010000 */
[--C-:B-----5:R-:W-:Y:S02]  /*c5f0*/  FFMA.FTZ R32, R48, c[0x0][0x2d0], -R200.reuse ;  /* 0x0000b40030207a23 */ /* 0x120fe400000108c8 */
[----:B------:R-:W-:Y:S05]  /*c600*/  FFMA.FTZ R200, R49, c[0x0][0x2d0], -R200 ;  /* 0x0000b40031c87a23 */ /* 0x000fea00000108c8 */
[----:B------:R-:W-:Y:S10]  /*c610*/  MUFU.EX2 R37, R32 ;  /* 0x0000002000257308 */ /* 0x000ff40000000800 */
[----:B------:R-:W-:Y:S01]  /*c620*/  MUFU.EX2 R200, R200 ;  /* 0x000000c800c87308 */ /* 0x000fe20000000800 */
[--C-:B--2---:R-:W-:Y:S02]  /*c630*/  FFMA.FTZ R36, R46, c[0x0][0x2d0], -R202.reuse ;  /* 0x0000b4002e247a23 */ /* 0x104fe400000108ca */
[----:B------:R-:W-:Y:S07]  /*c640*/  FFMA.FTZ R202, R51, c[0x0][0x2d0], -R202 ;  /* 0x0000b40033ca7a23 */ /* 0x000fee00000108ca */
[----:B------:R-:W2:Y:S01]  /*c650*/  MUFU.EX2 R48, R40 ;  /* 0x0000002800307308 */ /* 0x000ea20000000800 */
[C---:B-1----:R-:W-:Y:S09]  /*c660*/  HMMA.16816.F32.BF16 R104, R8.reuse, R12, R104 ;  /* 0x0000000c0868723c */ /* 0x042ff20000041868 */
[----:B------:R-:W1:Y:S01]  /*c670*/  MUFU.EX2 R40, R38 ;  /* 0x0000002600287308 */ /* 0x000e620000000800 */
[C---:B------:R-:W-:Y:S01]  /*c680*/  HMMA.16816.F32.BF16 R108, R8.reuse, R14, R108 ;  /* 0x0000000e086c723c */ /* 0x040fe2000004186c */
[----:B------:R-:W5:Y:S08]  /*c690*/  LDSM.16.MT88.4 R12, [R2+0x1000] ;  /* 0x00100000020c783b */ /* 0x000f700000004200 */
[----:B------:R-:W-:Y:S10]  /*c6a0*/  MUFU.EX2 R38, R31 ;  /* 0x0000001f00267308 */ /* 0x000ff40000000800 */
[----:B------:R-:W-:Y:S10]  /*c6b0*/  MUFU.EX2 R202, R202 ;  /* 0x000000ca00ca7308 */ /* 0x000ff40000000800 */
[----:B------:R-:W1:Y:S10]  /*c6c0*/  MUFU.EX2 R35, R35 ;  /* 0x0000002300237308 */ /* 0x000e740000000800 */
[----:B------:R-:W1:Y:S01]  /*c6d0*/  MUFU.EX2 R36, R36 ;  /* 0x0000002400247308 */ /* 0x000e620000000800 */
[C---:B-----5:R-:W-:Y:S08]  /*c6e0*/  HMMA.16816.F32.BF16 R112, R8.reuse, R12, R112 ;  /* 0x0000000c0870723c */ /* 0x060ff00000041870 */
[C---:B------:R-:W-:Y:S01]  /*c6f0*/  HMMA.16816.F32.BF16 R116, R8.reuse, R14, R116 ;  /* 0x0000000e0874723c */ /* 0x040fe20000041874 */
[----:B------:R-:W5:Y:S07]  /*c700*/  LDSM.16.MT88.4 R12, [R146+0x1000] ;  /* 0x00100000920c783b */ /* 0x000f6e0000004200 */
        /* <DEDUP_REMOVED lines=25> */
[----:B------:R-:W-:Y:S01]  /*c8a0*/  HMMA.16816.F32.BF16 R96, R8, R14, R96 ;  /* 0x0000000e0860723c */ /* 0x000fe20000041860 */
[----:B------:R-:W5:Y:S06]  /*c8b0*/  LDSM.16.MT88.4 R12, [R3+0x1800] ;  /* 0x00180000030c783b */ /* 0x000f6c0000004200 */
[----:B----4-:R-:W-:Y:S02]  /*c8c0*/  F2FP.BF16.PACK_AB R8, R205, R150 ;  /* 0x00000096cd08723e */ /* 0x010fe400000010ff */
[----:B------:R-:W-:Y:S03]  /*c8d0*/  F2FP.BF16.PACK_AB R10, R217, R218 ;  /* 0x000000dad90a723e */ /* 0x000fe600000010ff */
[----:B------:R-:W-:Y:S02]  /*c8e0*/  F2FP.BF16.PACK_AB R9, R203, R201 ;  /* 0x000000c9cb09723e */ /* 0x000fe400000010ff */
[----:B------:R-:W-:Y:S07]  /*c8f0*/  F2FP.BF16.PACK_AB R11, R215, R147 ;  /* 0x00000093d70b723e */ /* 0x000fee00000010ff */
[C---:B------:R-:W-:Y:S08]  /*c900*/  HMMA.16816.F32.BF16 R4, R8.reuse, R16, R4 ;  /* 0x000000100804723c */ /* 0x040ff00000041804 */
[C---:B------:R-:W-:Y:S01]  /*c910*/  HMMA.16816.F32.BF16 R100, R8.reuse, R18, R100 ;  /* 0x000000120864723c */ /* 0x040fe20000041864 */
[----:B------:R-:W4:Y:S07]  /*c920*/  LDSM.16.MT88.4 R16, [R2+0x1800] ;  /* 0x001800000210783b */ /* 0x000f2e0000004200 */
[C---:B-----5:R-:W-:Y:S08]  /*c930*/  HMMA.16816.F32.BF16 R104, R8.reuse, R12, R104 ;  /* 0x0000000c0868723c */ /* 0x060ff00000041868 */
[C---:B------:R-:W-:Y:S01]  /*c940*/  HMMA.16816.F32.BF16 R108, R8.reuse, R14, R108 ;  /* 0x0000000e086c723c */ /* 0x040fe2000004186c */
[----:B------:R-:W5:Y:S07]  /*c950*/  LDSM.16.MT88.4 R12, [R146+0x1800] ;  /* 0x00180000920c783b */ /* 0x000f6e0000004200 */
[C---:B----4-:R-:W-:Y:S08]  /*c960*/  HMMA.16816.F32.BF16 R112, R8.reuse, R16, R112 ;  /* 0x000000100870723c */ /* 0x050ff00000041870 */
        /* <DEDUP_REMOVED lines=27> */
[----:B------:R-:W-:Y:S01]  /*cb20*/  HMMA.16816.F32.BF16 R96, R8, R14, R96 ;  /* 0x0000000e0860723c */ /* 0x000fe20000041860 */
[----:B------:R-:W5:Y:S06]  /*cb30*/  LDSM.16.MT88.4 R12, [R146+0x2000] ;  /* 0x00200000920c783b */ /* 0x000f6c0000004200 */
[----:B---3--:R-:W-:Y:S02]  /*cb40*/  F2FP.BF16.PACK_AB R8, R45, R44 ;  /* 0x0000002c2d08723e */ /* 0x008fe400000010ff */
[----:B--2---:R-:W-:Y:S03]  /*cb50*/  F2FP.BF16.PACK_AB R10, R41, R48 ;  /* 0x00000030290a723e */ /* 0x004fe600000010ff */
[----:B-1----:R-:W-:Y:S02]  /*cb60*/  F2FP.BF16.PACK_AB R9, R39, R40 ;  /* 0x000000282709723e */ /* 0x002fe400000010ff */
[----:B------:R-:W-:Y:S07]  /*cb70*/  F2FP.BF16.PACK_AB R11, R43, R42 ;  /* 0x0000002a2b0b723e */ /* 0x000fee00000010ff */
[C---:B------:R-:W-:Y:S08]  /*cb80*/  HMMA.16816.F32.BF16 R4, R8.reuse, R20, R4 ;  /* 0x000000140804723c */ /* 0x040ff00000041804 */
        /* <DEDUP_REMOVED lines=29> */
[C---:B---3--:R-:W-:Y:S08]  /*cd60*/  HMMA.16816.F32.BF16 R84, R8.reuse, R24, R84 ;  /* 0x000000180854723c */ /* 0x048ff00000041854 */
[C---:B------:R-:W-:Y:S01]  /*cd70*/  HMMA.16816.F32.BF16 R88, R8.reuse, R26, R88 ;  /* 0x0000001a0858723c */ /* 0x040fe20000041858 */
[----:B------:R-:W2:Y:S07]  /*cd80*/  LDSM.16.MT88.4 R24, [R2+0x2800] ;  /* 0x002800000218783b */ /* 0x000eae0000004200 */
[C---:B----4-:R-:W-:Y:S07]  /*cd90*/  HMMA.16816.F32.BF16 R92, R8.reuse, R12, R92 ;  /* 0x0000000c085c723c */ /* 0x050fee000004185c */
[----:B------:R-:W-:Y:S01]  /*cda0*/  FADD.FTZ R12, R232, R28 ;  /* 0x0000001ce80c7221 */ /* 0x000fe20000010000 */
[----:B------:R-:W-:Y:S04]  /*cdb0*/  HMMA.16816.F32.BF16 R96, R8, R14, R96 ;  /* 0x0000000e0860723c */ /* 0x000fe80000041860 */
[----:B------:R-:W-:Y:S02]  /*cdc0*/  FADD.FTZ R33, R150, R12 ;  /* 0x0000000c96217221 */ /* 0x000fe40000010000 */
[----:B------:R-:W-:Y:S01]  /*cdd0*/  FADD.FTZ R13, R224, R29 ;  /* 0x0000001de00d7221 */ /* 0x000fe20000010000 */
[----:B------:R-:W-:Y:S01]  /*cde0*/  F2FP.BF16.PACK_AB R8, R38, R35 ;  /* 0x000000232608723e */ /* 0x000fe200000010ff */
[----:B------:R-:W-:Y:S01]  /*cdf0*/  LDSM.16.MT88.4 R28, [R0+0x5800] ;  /* 0x00580000001c783b */ /* 0x000fe20000004200 */
[----:B------:R-:W-:Y:S03]  /*ce00*/  F2FP.BF16.PACK_AB R9, R47, R36 ;  /* 0x000000242f09723e */ /* 0x000fe600000010ff */
[----:B------:R-:W-:Y:S01]  /*ce10*/  F2FP.BF16.PACK_AB R10, R200, R37 ;  /* 0x00000025c80a723e */ /* 0x000fe200000010ff */
[----:B------:R-:W-:Y:S01]  /*ce20*/  FADD.FTZ R32, R223, R13 ;  /* 0x0000000ddf207221 */ /* 0x000fe20000010000 */
[----:B------:R-:W-:Y:S02]  /*ce30*/  F2FP.BF16.PACK_AB R11, R202, R34 ;  /* 0x00000022ca0b723e */ /* 0x000fe400000010ff */
[----:B------:R-:W3:Y:S05]  /*ce40*/  LDSM.16.MT88.4 R12, [R146+0x2800] ;  /* 0x00280000920c783b */ /* 0x000eea0000004200 */
[C---:B-1----:R-:W-:Y:S03]  /*ce50*/  HMMA.16816.F32.BF16 R148, R8.reuse, R16, R4 ;  /* 0x000000100894723c */ /* 0x042fe60000041804 */
[----:B------:R-:W1:Y:S05]  /*ce60*/  LDSM.16.MT88.4 R4, [R3+0x5800] ;  /* 0x005800000304783b */ /* 0x000e6a0000004200 */
[C---:B------:R-:W-:Y:S03]  /*ce70*/  HMMA.16816.F32.BF16 R100, R8.reuse, R18, R100 ;  /* 0x000000120864723c */ /* 0x040fe60000041864 */
[----:B------:R-:W4:Y:S05]  /*ce80*/  LDSM.16.MT88.4 R16, [R2+0x5800] ;  /* 0x005800000210783b */ /* 0x000f2a0000004200 */
[C---:B------:R-:W-:Y:S08]  /*ce90*/  HMMA.16816.F32.BF16 R104, R8.reuse, R20, R104 ;  /* 0x000000140868723c */ /* 0x040ff00000041868 */
[C---:B------:R-:W-:Y:S01]  /*cea0*/  HMMA.16816.F32.BF16 R108, R8.reuse, R22, R108 ;  /* 0x00000016086c723c */ /* 0x040fe2000004186c */
[----:B------:R-:W5:Y:S07]  /*ceb0*/  LDSM.16.MT88.4 R20, [R146+0x5800] ;  /* 0x005800009214783b */ /* 0x000f6e0000004200 */
[C---:B--2---:R-:W-:Y:S08]  /*cec0*/  HMMA.16816.F32.BF16 R112, R8.reuse, R24, R112 ;  /* 0x000000180870723c */ /* 0x044ff00000041870 */
[C---:B------:R-:W-:Y:S01]  /*ced0*/  HMMA.16816.F32.BF16 R116, R8.reuse, R26, R116 ;  /* 0x0000001a0874723c */ /* 0x040fe20000041874 */
[----:B------:R2:W4:Y:S07]  /*cee0*/  LDSM.16.MT88.4 R24, [R0+0x8800] ;  /* 0x008800000018783b */ /* 0x00052e0000004200 */
[C---:B---3--:R-:W-:Y:S08]  /*cef0*/  HMMA.16816.F32.BF16 R120, R8.reuse, R12, R120 ;  /* 0x0000000c0878723c */ /* 0x048ff00000041878 */
[C---:B------:R-:W-:Y:S01]  /*cf00*/  HMMA.16816.F32.BF16 R124, R8.reuse, R14, R124 ;  /* 0x0000000e087c723c */ /* 0x040fe2000004187c */
[----:B------:R3:W5:Y:S07]  /*cf10*/  LDSM.16.MT88.4 R12, [R3+0x8800] ;  /* 0x00880000030c783b */ /* 0x00076e0000004200 */
[C---:B------:R-:W-:Y:S04]  /*cf20*/  HMMA.16816.F32.BF16 R128, R8.reuse, R28, R128 ;  /* 0x0000001c0880723c */ /* 0x040fe80000041880 */
[----:B--2---:R-:W-:Y:S04]  /*cf30*/  @P5 IADD3 R0, R216, -0x2, RZ ;  /* 0xfffffffed8005810 */ /* 0x004fe80007ffe0ff */
[C---:B------:R-:W-:Y:S08]  /*cf40*/  HMMA.16816.F32.BF16 R132, R8.reuse, R30, R132 ;  /* 0x0000001e0884723c */ /* 0x040ff00000041884 */
[C---:B-1----:R-:W-:Y:S04]  /*cf50*/  HMMA.16816.F32.BF16 R136, R8.reuse, R4, R136 ;  /* 0x000000040888723c */ /* 0x042fe80000041888 */
[----:B---3--:R-:W-:Y:S04]  /*cf60*/  @P5 SHF.R.S32.HI R3, RZ, 0x1f, R0 ;  /* 0x0000001fff035819 */ /* 0x008fe80000011400 */
[C---:B------:R-:W-:Y:S01]  /*cf70*/  HMMA.16816.F32.BF16 R140, R8.reuse, R6, R140 ;  /* 0x00000006088c723c */ /* 0x040fe2000004188c */
[----:B------:R1:W2:Y:S03]  /*cf80*/  LDSM.16.MT88.4 R4, [R2+0x8800] ;  /* 0x008800000204783b */ /* 0x0002a60000004200 */
[----:B------:R-:W-:Y:S04]  /*cf90*/  @P5 IMAD R3, R3, c[0x0][0x1e0], RZ ;  /* 0x0000780003035a24 */ /* 0x000fe800078e02ff */
[C---:B----4-:R-:W-:Y:S07]  /*cfa0*/  HMMA.16816.F32.BF16 R52, R8.reuse, R16, R52 ;  /* 0x000000100834723c */ /* 0x050fee0000041834 */
[C---:B------:R-:W-:Y:S01]  /*cfb0*/  @P5 IMAD.WIDE.U32 R16, R0.reuse, c[0x0][0x1e0], RZ ;  /* 0x0000780000105a25 */ /* 0x040fe200078e00ff */
[C---:B------:R-:W-:Y:S08]  /*cfc0*/  HMMA.16816.F32.BF16 R56, R8.reuse, R18, R56 ;  /* 0x000000120838723c */ /* 0x040ff00000041838 */
[C---:B-----5:R-:W-:Y:S04]  /*cfd0*/  HMMA.16816.F32.BF16 R60, R8.reuse, R20, R60 ;  /* 0x00000014083c723c */ /* 0x060fe8000004183c */
[----:B-1----:R-:W-:Y:S01]  /*cfe0*/  @P5 IMAD R2, R0, c[0x0][0x1e4], R3 ;  /* 0x0000790000025a24 */ /* 0x002fe200078e0203 */
[----:B------:R-:W-:Y:S02]  /*cff0*/  @P5 MOV R3, R242 ;  /* 0x000000f200035202 */ /* 0x000fe40000000f00 */
[----:B------:R-:W-:Y:S01]  /*d000*/  FADD.FTZ R21, R205, R33 ;  /* 0x00000021cd157221 */ /* 0x000fe20000010000 */
[C---:B------:R-:W-:Y:S04]  /*d010*/  HMMA.16816.F32.BF16 R64, R8.reuse, R22, R64 ;  /* 0x000000160840723c */ /* 0x040fe80000041840 */
[----:B------:R-:W-:Y:S01]  /*d020*/  @P5 IADD3 R0, R17, R2, RZ ;  /* 0x0000000211005210 */ /* 0x000fe20007ffe0ff */
[----:B------:R-:W-:Y:S01]  /*d030*/  FADD.FTZ R17, R201, R32 ;  /* 0x00000020c9117221 */ /* 0x000fe20000010000 */
[----:B------:R-:W-:Y:S02]  /*d040*/  @P5 MOV R2, R240 ;  /* 0x000000f000025202 */ /* 0x000fe40000000f00 */
[C---:B------:R-:W-:Y:S04]  /*d050*/  HMMA.16816.F32.BF16 R68, R8.reuse, R24, R68 ;  /* 0x000000180844723c */ /* 0x040fe80000041844 */
[----:B------:R-:W-:Y:S04]  /*d060*/  @P5 IMAD.WIDE.U32 R2, R16, 0x60, R2 ;  /* 0x0000006010025825 */ /* 0x000fe800078e0002 */
[C---:B------:R-:W-:Y:S04]  /*d070*/  HMMA.16816.F32.BF16 R72, R8.reuse, R26, R72 ;  /* 0x0000001a0848723c */ /* 0x040fe80000041848 */
[----:B------:R-:W-:Y:S02]  /*d080*/  @P5 IMAD R0, R0, 0x60, RZ ;  /* 0x0000006000005824 */ /* 0x000fe400078e02ff */
[----:B------:R-:W-:Y:S02]  /*d090*/  FADD.FTZ R20, R203, R17 ;  /* 0x00000011cb147221 */ /* 0x000fe40000010000 */
[----:B------:R-:W1:Y:S01]  /*d0a0*/  LDSM.16.MT88.4 R16, [R146+0x8800] ;  /* 0x008800009210783b */ /* 0x000e620000004200 */
[C---:B------:R-:W-:Y:S03]  /*d0b0*/  HMMA.16816.F32.BF16 R76, R8.reuse, R12, R76 ;  /* 0x0000000c084c723c */ /* 0x040fe6000004184c */
[----:B------:R-:W-:Y:S01]  /*d0c0*/  @P5 IADD3 R3, R3, R0, RZ ;  /* 0x0000000003035210 */ /* 0x000fe20007ffe0ff */
[----:B------:R-:W-:Y:S03]  /*d0d0*/  FADD.FTZ R0, R218, R21 ;  /* 0x00000015da007221 */ /* 0x000fe60000010000 */
[C---:B------:R-:W-:Y:S01]  /*d0e0*/  @P5 LEA R12, P0, R2.reuse, c[0x0][0x1c8], 0x1 ;  /* 0x00007200020c5a11 */ /* 0x040fe200078008ff */
[C---:B------:R-:W-:Y:S04]  /*d0f0*/  HMMA.16816.F32.BF16 R80, R8.reuse, R14, R80 ;  /* 0x0000000e0850723c */ /* 0x040fe80000041850 */
[----:B------:R-:W-:Y:S01]  /*d100*/  @P5 LEA.HI.X R13, R2, c[0x0][0x1cc], R3, 0x1, P0 ;  /* 0x00007300020d5a11 */ /* 0x000fe200000f0c03 */
[----:B------:R-:W-:Y:S01]  /*d110*/  FADD.FTZ R3, R217, R0 ;  /* 0x00000000d9037221 */ /* 0x000fe20000010000 */
[----:B------:R-:W-:Y:S01]  /*d120*/  IADD3 R0, R237, 0x1, RZ ;  /* 0x00000001ed007810 */ /* 0x000fe20007ffe0ff */
[----:B------:R-:W-:Y:S01]  /*d130*/  FADD.FTZ R2, R147, R20 ;  /* 0x0000001493027221 */ /* 0x000fe20000010000 */
[----:B------:R-:W-:Y:S01]  /*d140*/  @P5 ISETP.GE.AND P0, PT, R235, c[0x0][0x1d4], PT ;  /* 0x00007500eb005a0c */ /* 0x000fe20003f06270 */
[C---:B--2---:R-:W-:Y:S03]  /*d150*/  HMMA.16816.F32.BF16 R84, R8.reuse, R4, R84 ;  /* 0x000000040854723c */ /* 0x044fe60000041854 */
[----:B------:R-:W-:Y:S01]  /*d160*/  SEL R0, R0, RZ, !P3 ;  /* 0x000000ff00007207 */ /* 0x000fe20005800000 */
[----:B------:R-:W-:Y:S01]  /*d170*/  FADD.FTZ R2, R215, R2 ;  /* 0x00000002d7027221 */ /* 0x000fe20000010000 */
[----:B------:R-:W-:Y:S01]  /*d180*/  @P5 MOV R20, c[0x0][0x1e0] ;  /* 0x0000780000145a02 */ /* 0x000fe20000000f00 */
[----:B------:R-:W-:Y:S01]  /*d190*/  FADD.FTZ R15, R44, R3 ;  /* 0x000000032c0f7221 */ /* 0x000fe20000010000 */
[----:B------:R-:W-:Y:S01]  /*d1a0*/  @P5 MOV R14, 0x6 ;  /* 0x00000006000e5802 */ /* 0x000fe20000000f00 */
[----:B------:R2:W-:Y:S01]  /*d1b0*/  STL [R1], R0 ;  /* 0x0000000001007387 */ /* 0x0005e20000100800 */
[----:B------:R-:W-:Y:S01]  /*d1c0*/  FADD.FTZ R3, R40, R2 ;  /* 0x0000000228037221 */ /* 0x000fe20000010000 */
[C---:B------:R-:W-:Y:S03]  /*d1d0*/  HMMA.16816.F32.BF16 R88, R8.reuse, R6, R88 ;  /* 0x000000060858723c */ /* 0x040fe60000041858 */
[C---:B------:R-:W-:Y:S01]  /*d1e0*/  @P5 SHF.L.U64.HI R14, R20.reuse, R14, c[0x0][0x1e4] ;  /* 0x00007900140e5619 */ /* 0x040fe2000001020e */
[----:B------:R-:W-:Y:S01]  /*d1f0*/  FADD.FTZ R5, R45, R15 ;  /* 0x0000000f2d057221 */ /* 0x000fe20000010000 */
[----:B------:R-:W-:Y:S01]  /*d200*/  @P5 SHF.L.U32 R20, R20, 0x6, RZ ;  /* 0x0000000614145819 */ /* 0x000fe200000006ff */
[----:B------:R-:W-:Y:S03]  /*d210*/  FADD.FTZ R15, R39, R3 ;  /* 0x00000003270f7221 */ /* 0x000fe60000010000 */
[----:B------:R-:W-:Y:S03]  /*d220*/  @P5 IADD3 R2, P4, R20, R12, RZ ;  /* 0x0000000c14025210 */ /* 0x000fe60007f9e0ff */
[----:B------:R-:W-:Y:S01]  /*d230*/  FADD.FTZ R6, R42, R15 ;  /* 0x0000000f2a067221 */ /* 0x000fe20000010000 */
[----:B------:R-:W-:Y:S01]  /*d240*/  @P5 IADD3.X R3, R14, R13, RZ, P4, !PT ;  /* 0x0000000d0e035210 */ /* 0x000fe200027fe4ff */
[C---:B-1----:R-:W-:Y:S03]  /*d250*/  HMMA.16816.F32.BF16 R92, R8.reuse, R16, R92 ;  /* 0x00000010085c723c */ /* 0x042fe6000004185c */
[----:B------:R-:W-:Y:S05]  /*d260*/  @P5 IADD3 R4, P3, R20, R2, RZ ;  /* 0x0000000214045210 */ /* 0x000fea0007f7e0ff */
[----:B------:R-:W-:Y:S04]  /*d270*/  HMMA.16816.F32.BF16 R96, R8, R18, R96 ;  /* 0x000000120860723c */ /* 0x000fe80000041860 */
[----:B--2---:R-:W-:Y:S05]  /*d280*/  @P5 IMAD R0, R0, 0x9000, R234 ;  /* 0x0000900000005824 */ /* 0x004fea00078e02ea */
[----:B------:R-:W-:Y:S01]  /*d290*/  @!PT LDS RZ, [RZ] ;  /* 0x00000000fffff984 */ /* 0x000fe20000000800 */
[----:B------:R-:W-:Y:S01]  /*d2a0*/  @!PT LDS RZ, [RZ] ;  /* 0x00000000fffff984 */ /* 0x000fe20000000800 */
[----:B------:R-:W-:Y:S01]  /*d2b0*/  @!PT LDS RZ, [RZ] ;  /* 0x00000000fffff984 */ /* 0x000fe20000000800 */
[----:B------:R1:W-:Y:S08]  /*d2c0*/  @P5 LDGSTS.E.BYPASS.LTC128B.128 [R0], [R12.64], !P2 ;  /* 0x000000000c005fae */ /* 0x0003f0000d101d46 */
        /* <DEDUP_REMOVED lines=31> */
.L_x_2422:
[----:B------:R-:W-:Y:S02]  /*d4c0*/  MOV R7, 0x1f ;  /* 0x0000001f00077802 */ /* 0x000fe40000000f00 */
[----:B------:R-:W-:Y:S01]  /*d4d0*/  MOV R6, 0xffffffff ;  /* 0xffffffff00067802 */ /* 0x000fe20000000f00 */
[----:B------:R-:W-:Y:S05]  /*d4e0*/  BRA.DIV ~URZ, `(.L_x_2424) ;  /* 0x000028c27f007947 */ /* 0x000fea000b800000 */
[----:B------:R-:W2:Y:S04]  /*d4f0*/  LDL R0, [R1+0x4] ;  /* 0x0000040001007983 */ /* 0x000ea80000100800 */
[----:B--2---:R2:W3:Y:S02]  /*d500*/  SHFL.BFLY PT, R4, R0, 0x2, 0x1f ;  /* 0x0c401f0000047f89 */ /* 0x0044e400000e0000 */
.L_x_2456:
        /* <DEDUP_REMOVED lines=9> */
.L_x_2457:
        /* <DEDUP_REMOVED lines=117> */
.L_x_2413:
        /* <DEDUP_REMOVED lines=19> */
.L_x_2427:
[----:B-1----:R-:W-:Y:S05]  /*de20*/  BSYNC B0 ;  /* 0x0000000000007941 */ /* 0x002fea0003800000 */
.L_x_2426:
        /* <DEDUP_REMOVED lines=120> */
[----:B------:R-:W-:Y:S05]  /*e5b0*/  CALL.REL.NOINC `($__internal_9_$__cuda_sm70_shflsync_idx_p) ;  /* 0x00001d1000007944 */ /* 0x000fea0003c00000 */
.L_x_2430:
        /* <DEDUP_REMOVED lines=123> */
.L_x_2432:
[----:B---34-:R-:W-:Y:S05]  /*ed70*/  BSYNC B0 ;  /* 0x0000000000007941 */ /* 0x018fea0003800000 */
.L_x_2431:
        /* <DEDUP_REMOVED lines=18> */
.L_x_2434:
[----:B------:R-:W-:Y:S05]  /*eea0*/  BSYNC B0 ;  /* 0x0000000000007941 */ /* 0x000fea0003800000 */
.L_x_2433:
        /* <DEDUP_REMOVED lines=18> */
.L_x_2436:
[----:B------:R-:W-:Y:S05]  /*efd0*/  BSYNC B0 ;  /* 0x0000000000007941 */ /* 0x000fea0003800000 */
.L_x_2435:
        /* <DEDUP_REMOVED lines=19> */
.L_x_2429:
        /* <DEDUP_REMOVED lines=42> */
.L_x_2439:
[----:B------:R-:W-:Y:S05]  /*f3b0*/  BSYNC B0 ;  /* 0x0000000000007941 */ /* 0x000fea0003800000 */
.L_x_2438:
        /* <DEDUP_REMOVED lines=39> */
.L_x_2458:
[----:B------:R-:W-:Y:S05]  /*f630*/  BRA.DIV ~URZ, `(.L_x_2441) ;  /* 0x000009427f007947 */ /* 0x000fea000b800000 */
[----:B------:R3:W4:Y:S02]  /*f640*/  SHFL.IDX PT, R0, R12, RZ, 0x181f ;  /* 0x00181fff0c007589 */ /* 0x00072400000e0000 */
.L_x_2459:
        /* <DEDUP_REMOVED lines=22> */
.L_x_2443:
[----:B------:R-:W-:Y:S05]  /*f7b0*/  BSYNC B0 ;  /* 0x0000000000007941 */ /* 0x000fea0003800000 */
.L_x_2442:
[----:B------:R-:W-:Y:S05]  /*f7c0*/  BRA.DIV ~URZ, `(.L_x_2444) ;  /* 0x000008127f007947 */ /* 0x000fea000b800000 */
[----:B--2---:R2:W1:Y:S04]  /*f7d0*/  SHFL.IDX PT, R2, R10, 0x1, 0x181f ;  /* 0x00381f000a027f89 */ /* 0x00446800000e0000 */
[----:B----4-:R2:W4:Y:S02]  /*f7e0*/  SHFL.IDX PT, R0, R12, 0x1, 0x181f ;  /* 0x00381f000c007f89 */ /* 0x01052400000e0000 */
.L_x_2460:
        /* <DEDUP_REMOVED lines=21> */
.L_x_2446:
[----:B------:R-:W-:Y:S05]  /*f940*/  BSYNC B0 ;  /* 0x0000000000007941 */ /* 0x000fea0003800000 */
.L_x_2445:
[----:B------:R-:W-:Y:S05]  /*f950*/  BRA.DIV ~URZ, `(.L_x_2447) ;  /* 0x000007427f007947 */ /* 0x000fea000b800000 */
[----:B-1----:R1:W2:Y:S02]  /*f960*/  SHFL.IDX PT, R2, R10, 0x2, 0x181f ;  /* 0x00581f000a027f89 */ /* 0x0022a400000e0000 */
.L_x_2461:
[----:B------:R-:W-:Y:S05]  /*f970*/  BRA.DIV ~URZ, `(.L_x_2448) ;  /* 0x000007927f007947 */ /* 0x000fea000b800000 */
[----:B----4-:R4:W1:Y:S02]  /*f980*/  SHFL.IDX PT, R0, R12, 0x2, 0x181f ;  /* 0x00581f000c007f89 */ /* 0x01086400000e0000 */
.L_x_2462:
        /* <DEDUP_REMOVED lines=21> */
.L_x_2450:
[----:B------:R-:W-:Y:S05]  /*fae0*/  BSYNC B0 ;  /* 0x0000000000007941 */ /* 0x000fea0003800000 */
.L_x_2449:
[----:B------:R-:W-:Y:S05]  /*faf0*/  BRA.DIV ~URZ, `(.L_x_2451) ;  /* 0x000006727f007947 */ /* 0x000fea000b800000 */
[----:B--2---:R2:W3:Y:S04]  /*fb00*/  SHFL.IDX PT, R2, R10, 0x3, 0x181f ;  /* 0x00781f000a027f89 */ /* 0x0044e800000e0000 */
[----:B-1----:R2:W1:Y:S02]  /*fb10*/  SHFL.IDX PT, R0, R12, 0x3, 0x181f ;  /* 0x00781f000c007f89 */ /* 0x00246400000e0000 */
.L_x_2463:
        /* <DEDUP_REMOVED lines=20> */
.L_x_2437:
[----:B------:R-:W-:Y:S05]  /*fc60*/  BSYNC B1 ;  /* 0x0000000000017941 */ /* 0x000fea0003800000 */
.L_x_2428:
        /* <DEDUP_REMOVED lines=10> */
.L_x_2464:
[----:B------:R-:W-:Y:S01]  /*fd10*/  WARPSYNC 0xffffffff ;  /* 0xffffffff00007948 */ /* 0x000fe20003800000 */
[----:B------:R-:W-:Y:S06]  /*fd20*/  BAR.SYNC.DEFER_BLOCKING 0x4, 0x100 ;  /* 0x0104000000007b1d */ /* 0x000fec0000010000 */
[----:B--2---:R2:W-:Y:S04]  /*fd30*/  STL [R1+0x74], R0 ;  /* 0x0000740001007387 */ /* 0x0045e80000100800 */
[----:B------:R2:W-:Y:S04]  /*fd40*/  @!P6 STS [0x24100], R65 ;  /* 0x02410041ff00e388 */ /* 0x0005e80000000800 */
[----:B------:R-:W-:Y:S06]  /*fd50*/  BAR.ARV 0x5, 0x100 ;  /* 0x0144000000007b1d */ /* 0x000fec0000002000 */
.L_x_2452:
[----:B-12---:R-:W2:Y:S02]  /*fd60*/  LDL R0, [R1+0x74] ;  /* 0x0000740001007983 */ /* 0x006ea40000100800 */
[----:B--2---:R-:W-:-:S13]  /*fd70*/  ISETP.GE.AND P0, PT, R0, c[0x0][0x538], PT ;  /* 0x00014e0000007a0c */ /* 0x004fda0003f06270 */
[----:B---345:R-:W-:Y:S01]  /*fd80*/  @P0 CALL.REL.NOINC `(.L_x_2454) ;  /* 0x0000001000000944 */ /* 0x038fe20003c00000 */
[----:B------:R-:W-:Y:S05]  /*fd90*/  BRA `(.L_x_2455) ;  /* 0xffff0b0000007947 */ /* 0x000fea000383ffff */
.L_x_2454:
[----:B------:R-:W-:Y:S05]  /*fda0*/  EXIT ;  /* 0x000000000000794d */ /* 0x000fea0003800000 */
.L_x_2424:
[----:B------:R2:W5:Y:S01]  /*fdb0*/  LDL R0, [R1+0x4] ;  /* 0x0000040001007983 */ /* 0x0005620000100800 */
[----:B-1----:R-:W-:Y:S02]  /*fdc0*/  MOV R3, 0x2 ;  /* 0x0000000200037802 */ /* 0x002fe40000000f00 */
[----:B------:R-:W-:Y:S02]  /*fdd0*/  MOV R2, 0xfdf0 ;  /* 0x0000fdf000027802 */ /* 0x000fe40000000f00 */
[----:B--2--5:R-:W-:Y:S05]  /*fde0*/  CALL.REL.NOINC `($__internal_8_$__cuda_sm70_shflsync_bfly_p) ;  /* 0x000004a000007944 */ /* 0x024fea0003c00000 */
[----:B------:R-:W-:Y:S01]  /*fdf0*/  MOV R4, R5 ;  /* 0x0000000500047202 */ /* 0x000fe20000000f00 */
[----:B------:R-:W-:Y:S05]  /*fe00*/  BRA `(.L_x_2456) ;  /* 0xffffd70000007947 */ /* 0x000fea000383ffff */
.L_x_2425:
[----:B------:R-:W-:Y:S01]  /*fe10*/  IMAD.MOV.U32 R0, RZ, RZ, R4 ;  /* 0x000000ffff007224 */ /* 0x000fe200078e0004 */
[----:B-1----:R-:W-:Y:S02]  /*fe20*/  MOV R3, 0x1 ;  /* 0x0000000100037802 */ /* 0x002fe40000000f00 */
[----:B------:R-:W-:Y:S02]  /*fe30*/  MOV R2, 0xfe50 ;  /* 0x0000fe5000027802 */ /* 0x000fe40000000f00 */
[----:B------:R-:W-:Y:S05]  /*fe40*/  CALL.REL.NOINC `($__internal_8_$__cuda_sm70_shflsync_bfly_p) ;  /* 0x0000044000007944 */ /* 0x000fea0003c00000 */
[----:B------:R1:W5:Y:S01]  /*fe50*/  LDL R0, [R1+0x8] ;  /* 0x0000080001007983 */ /* 0x0003620000100800 */
[----:B------:R-:W-:Y:S01]  /*fe60*/  FADD.FTZ R4, R4, R5 ;  /* 0x0000000504047221 */ /* 0x000fe20000010000 */
[----:B------:R-:W-:Y:S02]  /*fe70*/  MOV R3, 0x2 ;  /* 0x0000000200037802 */ /* 0x000fe40000000f00 */
[----:B------:R-:W-:-:S02]  /*fe80*/  MOV R2, 0xfea0 ;  /* 0x0000fea000027802 */ /* 0x000fc40000000f00 */
[----:B-1---5:R-:W-:Y:S05]  /*fe90*/  CALL.REL.NOINC `($__internal_8_$__cuda_sm70_shflsync_bfly_p) ;  /* 0x000003f000007944 */ /* 0x022fea0003c00000 */
[----:B------:R-:W2:Y:S01]  /*fea0*/  LDL.LU R0, [R1+0x8] ;  /* 0x0000080001007983 */ /* 0x000ea20000300800 */
[----:B------:R-:W-:-:S02]  /*feb0*/  MOV R3, 0x1 ;  /* 0x0000000100037802 */ /* 0x000fc40000000f00 */
[----:B------:R-:W-:Y:S01]  /*fec0*/  MOV R2, 0xfef0 ;  /* 0x0000fef000027802 */ /* 0x000fe20000000f00 */
[----:B--2---:R-:W-:Y:S02]  /*fed0*/  FADD.FTZ R0, R0, R5 ;  /* 0x0000000500007221 */ /* 0x004fe40000010000 */
[----:B------:R-:W-:Y:S05]  /*fee0*/  CALL.REL.NOINC `($__internal_8_$__cuda_sm70_shflsync_bfly_p) ;  /* 0x000003a000007944 */ /* 0x000fea0003c00000 */
[----:B------:R-:W-:Y:S01]  /*fef0*/  MOV R3, R5 ;  /* 0x0000000500037202 */ /* 0x000fe20000000f00 */
[----:B------:R-:W-:Y:S05]  /*ff00*/  BRA `(.L_x_2457) ;  /* 0xffffd69000007947 */ /* 0x000fea000383ffff */
.L_x_2440:
[----:B------:R-:W-:Y:S01]  /*ff10*/  IMAD.MOV.U32 R4, RZ, RZ, R10 ;  /* 0x000000ffff047224 */ /* 0x000fe200078e000a */
[----:B------:R-:W-:Y:S01]  /*ff20*/  MOV R3, RZ ;  /* 0x000000ff00037202 */ /* 0x000fe20000000f00 */
[----:B------:R-:W-:Y:S01]  /*ff30*/  IMAD.MOV.U32 R0, RZ, RZ, 0x181f ;  /* 0x0000181fff007424 */ /* 0x000fe200078e00ff */
[----:B------:R-:W-:Y:S02]  /*ff40*/  MOV R5, 0xff60 ;  /* 0x0000ff6000057802 */ /* 0x000fe40000000f00 */
[----:B------:R-:W-:Y:S05]  /*ff50*/  CALL.REL.NOINC `($__internal_9_$__cuda_sm70_shflsync_idx_p) ;  /* 0x0000037000007944 */ /* 0x000fea0003c00000 */
[----:B------:R-:W-:Y:S01]  /*ff60*/  MOV R2, R0 ;  /* 0x0000000000027202 */ /* 0x000fe20000000f00 */
[----:B------:R-:W-:Y:S05]  /*ff70*/  BRA `(.L_x_2458) ;  /* 0xfffff6b000007947 */ /* 0x000fea000383ffff */
.L_x_2441:
[----:B------:R-:W-:Y:S01]  /*ff80*/  IMAD.MOV.U32 R4, RZ, RZ, R12 ;  /* 0x000000ffff047224 */ /* 0x000fe200078e000c */
[----:B------:R-:W-:Y:S01]  /*ff90*/  MOV R3, RZ ;  /* 0x000000ff00037202 */ /* 0x000fe20000000f00 */
[----:B------:R-:W-:Y:S01]  /*ffa0*/  IMAD.MOV.U32 R0, RZ, RZ, 0x181f ;  /* 0x0000181fff007424 */ /* 0x000fe200078e00ff */
[----:B------:R-:W-:Y:S02]  /*ffb0*/  MOV R5, 0xffd0 ;  /* 0x0000ffd000057802 */ /* 0x000fe40000000f00 */
[----:B-12---:R-:W-:Y:S05]  /*ffc0*/  CALL.REL.NOINC `($__internal_9_$__cuda_sm70_shflsync_idx_p) ;  /* 0x0000030000007944 */ /* 0x006fea0003c00000 */
[----:B------:R-:W-:Y:S05]  /*ffd0*/  BRA `(.L_x_2459) ;  /* 0xfffff67000007947 */ /* 0x000fea000383ffff */
.L_x_2444:
[----:B--2---:R-:W-:Y:S01]  /*ffe0*/  IMAD.MOV.U32 R4, RZ, RZ, R10 ;  /* 0x000000ffff047224 */ /* 0x004fe200078e000a */
[----:B------:R-:W-:Y:S01]  /*fff0*/  MOV R3, 0x1 ;  /* 0x0000000100037802 */ /* 0x000fe20000000f00 */
[----:B----4-:R-:W-:Y:S01]  /*10000*/  IMAD.MOV.U32 R0, RZ, RZ, 0x181f ;  /* 0x0000181fff007424 */ /* 0x010fe200078e00ff */
[----:B------:R-:W-:-:S02]  /*10010*/  MOV R5, 0x10030 ;  /* 0x0001003000057802 */ /* 0x000fc40000000f00 */
[----:B-1-3--:R-:W-:Y:S05]  /*10020*/  CALL.REL.NOINC `($__internal_9_$__cuda_sm70_shflsync_idx_p) ;  /* 0x000002a000007944 */ /* 0x00afea0003c00000 */
[----:B------:R-:W-:Y:S01]  /*10030*/  IMAD.MOV.U32 R2, RZ, RZ, R0 ;  /* 0x000000ffff027224 */ /* 0x000fe200078e0000 */
[----:B------:R-:W-:Y:S01]  /*10040*/  MOV R3, 0x1 ;  /* 0x0000000100037802 */ /* 0x000fe20000000f00 */
[----:B------:R-:W-:Y:S01]  /*10050*/  IMAD.MOV.U32 R4, RZ, RZ, R12 ;  /* 0x000000ffff047224 */ /* 0x000fe200078e000c */
[----:B------:R-:W-:-:S02]  /*10060*/  MOV R0, 0x181f ;  /* 0x0000181f00007802 */ /* 0x000fc40000000f00 */
[----:B------:R-:W-:Y:S02]  /*10070*/  MOV R5, 0x10090 ;  /* 0x0001009000057802 */ /* 0x000fe40000000f00 */
[----:B------:R-:W-:Y:S05]  /*10080*/  CALL.REL.NOINC `($__internal_9_$__cuda_sm70_shflsync_idx_p) ;  /* 0x0000024000007944 */ /* 0x000fea0003c00000 */
[----:B------:R-:W-:Y:S05]  /*10090*/  BRA `(.L_x_2460) ;  /* 0xfffff75000007947 */ /* 0x000fea000383ffff */
.L_x_2447:
[----:B-1----:R-:W-:Y:S01]  /*100a0*/  IMAD.MOV.U32 R4, RZ, RZ, R10 ;  /* 0x000000ffff047224 */ /* 0x002fe200078e000a */
[----:B------:R-:W-:Y:S01]  /*100b0*/  MOV R3, 0x2 ;  /* 0x0000000200037802 */ /* 0x000fe20000000f00 */
[----:B----4-:R-:W-:Y:S01]  /*100c0*/  IMAD.MOV.U32 R0, RZ, RZ, 0x181f ;  /* 0x0000181fff007424 */ /* 0x010fe200078e00ff */
[----:B------:R-:W-:Y:S02]  /*100d0*/  MOV R5, 0x100f0 ;  /* 0x000100f000057802 */ /* 0x000fe40000000f00 */
[----:B--23--:R-:W-:Y:S05]  /*100e0*/  CALL.REL.NOINC `($__internal_9_$__cuda_sm70_shflsync_idx_p) ;  /* 0x000001e000007944 */ /* 0x00cfea0003c00000 */
[----:B------:R-:W-:Y:S01]  /*100f0*/  MOV R2, R0 ;  /* 0x0000000000027202 */ /* 0x000fe20000000f00 */
[----:B------:R-:W-:Y:S05]  /*10100*/  BRA `(.L_x_2461) ;  /* 0xfffff86000007947 */ /* 0x000fea000383ffff */
.L_x_2448:
[----:B------:R-:W-:Y:S01]  /*10110*/  IMAD.MOV.U32 R4, RZ, RZ, R12 ;  /* 0x000000ffff047224 */ /* 0x000fe200078e000c */
[----:B------:R-:W-:Y:S01]  /*10120*/  MOV R3, 0x2 ;  /* 0x0000000200037802 */ /* 0x000fe20000000f00 */
[----:B----4-:R-:W-:Y:S01]  /*10130*/  IMAD.MOV.U32 R0, RZ, RZ, 0x181f ;  /* 0x0000181fff007424 */ /* 0x010fe200078e00ff */
[----:B------:R-:W-:Y:S02]  /*10140*/  MOV R5, 0x10160 ;  /* 0x0001016000057802 */ /* 0x000fe40000000f00 */
[----:B-123--:R-:W-:Y:S05]  /*10150*/  CALL.REL.NOINC `($__internal_9_$__cuda_sm70_shflsync_idx_p) ;  /* 0x0000017000007944 */ /* 0x00efea0003c00000 */
[----:B------:R-:W-:Y:S05]  /*10160*/  BRA `(.L_x_2462) ;  /* 0xfffff82000007947 */ /* 0x000fea000383ffff */
.L_x_2451:
[----:B-1----:R-:W-:Y:S01]  /*10170*/  IMAD.MOV.U32 R4, RZ, RZ, R10 ;  /* 0x000000ffff047224 */ /* 0x002fe200078e000a */
[----:B------:R-:W-:Y:S01]  /*10180*/  MOV R3, 0x3 ;  /* 0x0000000300037802 */ /* 0x000fe20000000f00 */
[----:B------:R-:W-:Y:S01]  /*10190*/  IMAD.MOV.U32 R0, RZ, RZ, 0x181f ;  /* 0x0000181fff007424 */ /* 0x000fe200078e00ff */
[----:B------:R-:W-:-:S02]  /*101a0*/  MOV R5, 0x101c0 ;  /* 0x000101c000057802 */ /* 0x000fc40000000f00 */
[----:B--234-:R-:W-:Y:S05]  /*101b0*/  CALL.REL.NOINC `($__internal_9_$__cuda_sm70_shflsync_idx_p) ;  /* 0x0000011000007944 */ /* 0x01cfea0003c00000 */
[----:B------:R-:W-:Y:S01]  /*101c0*/  IMAD.MOV.U32 R2, RZ, RZ, R0 ;  /* 0x000000ffff027224 */ /* 0x000fe200078e0000 */
[----:B------:R-:W-:Y:S01]  /*101d0*/  MOV R3, 0x3 ;  /* 0x0000000300037802 */ /* 0x000fe20000000f00 */
[----:B------:R-:W-:Y:S01]  /*101e0*/  IMAD.MOV.U32 R4, RZ, RZ, R12 ;  /* 0x000000ffff047224 */ /* 0x000fe200078e000c */
[----:B------:R-:W-:-:S02]  /*101f0*/  MOV R0, 0x181f ;  /* 0x0000181f00007802 */ /* 0x000fc40000000f00 */
[----:B------:R-:W-:Y:S02]  /*10200*/  MOV R5, 0x10220 ;  /* 0x0001022000057802 */ /* 0x000fe40000000f00 */
[----:B------:R-:W-:Y:S05]  /*10210*/  CALL.REL.NOINC `($__internal_9_$__cuda_sm70_shflsync_idx_p) ;  /* 0x000000b000007944 */ /* 0x000fea0003c00000 */
[----:B------:R-:W-:Y:S05]  /*10220*/  BRA `(.L_x_2463) ;  /* 0xfffff8f000007947 */ /* 0x000fea000383ffff */
.L_x_2453:
[----:B------:R-:W-:Y:S01]  /*10230*/  IMAD.MOV.U32 R4, RZ, RZ, R65 ;  /* 0x000000ffff047224 */ /* 0x000fe200078e0041 */
[----:B------:R-:W-:Y:S01]  /*10240*/  MOV R3, RZ ;  /* 0x000000ff00037202 */ /* 0x000fe20000000f00 */
[----:B-1----:R-:W-:Y:S01]  /*10250*/  IMAD.MOV.U32 R0, RZ, RZ, 0x1f ;  /* 0x0000001fff007424 */ /* 0x002fe200078e00ff */
[----:B------:R-:W-:Y:S02]  /*10260*/  MOV R5, 0x10280 ;  /* 0x0001028000057802 */ /* 0x000fe40000000f00 */
[----:B---345:R-:W-:Y:S05]  /*10270*/  CALL.REL.NOINC `($__internal_9_$__cuda_sm70_shflsync_idx_p) ;  /* 0x0000005000007944 */ /* 0x038fea0003c00000 */
[----:B------:R-:W-:Y:S05]  /*10280*/  BRA `(.L_x_2464) ;  /* 0xfffffa8000007947 */ /* 0x000fea000383ffff */
        .weak           $__internal_8_$__cuda_sm70_shflsync_bfly_p
        .type           $__internal_8_$__cuda_sm70_shflsync_bfly_p,@function
        .size           $__internal_8_$__cuda_sm70_shflsync_bfly_p,($__internal_9_$__cuda_sm70_shflsync_idx_p - $__internal_8_$__cuda_sm70_shflsync_bfly_p)
$__internal_8_$__cuda_sm70_shflsync_bfly_p:
[----:B------:R-:W-:Y:S04]  /*10290*/  WARPSYNC R6 ;  /* 0x0000000600007348 */ /* 0x000fe80003800000 */
[----:B------:R1:W2:Y:S02]  /*102a0*/  SHFL.BFLY PT, R5, R0, R3, R7 ;  /* 0x0c00000300057389 */ /* 0x0002a400000e0007 */
[----:B-1----:R-:W-:-:S04]  /*102b0*/  MOV R3, 0x0 ;  /* 0x0000000000037802 */ /* 0x002fc80000000f00 */
[----:B--2---:R-:W-:Y:S05]  /*102c0*/  RET.REL.NODEC R2 `(_ZN7cutlass13device_kernelIN5flash19enable_sm80_to_sm89INS1_16FlashAttnFwdSm80INS1_25CollectiveMainloopFwdSm80ILi8ELi2ELb1EN4cute5tupleIJNS5_1CILi128EEENS7_ILi96EEENS7_ILi192EEEEEELi192ENS_10bfloat16_tEfNS_4arch4Sm80ELb1ELb0ELb0ELb0ELb0ELb0ELb1ELb0EEENS1_21CollectiveEpilogueFwdINS6_IJS8_SA_S9_EEENS6_IJNS7_ILi1EEESI_SI_EEESC_SE_Li256ELb0ELb1ELb0ELb0EEENS1_30DynamicPersistentTileSchedulerILi256ELi256ELb0ELb1ELb0EEEEEEEEEvNT_6ParamsE) ;  /* 0xfffefd3002007950 */ /* 0x004fea0003c3ffff */
        .weak           $__internal_9_$__cuda_sm70_shflsync_idx_p
        .type           $__internal_9_$__cuda_sm70_shflsync_idx_p,@function
        .size           $__internal_9_$__cuda_sm70_shflsync_idx_p,(.L_x_2656 - $__internal_9_$__cuda_sm70_shflsync_idx_p)
$__internal_9_$__cuda_sm70_shflsync_idx_p:
[----:B------:R-:W-:Y:S04]  /*102d0*/  WARPSYNC R67 ;  /* 0x0000004300007348 */ /* 0x000fe80003800000 */
[----:B------:R1:W2:Y:S02]  /*102e0*/  SHFL.IDX PT, R0, R4, R3, R0 ;  /* 0x0000000304007389 */ /* 0x0002a400000e0000 */
[----:B-1----:R-:W-:Y:S02]  /*102f0*/  MOV R4, R5 ;  /* 0x0000000500047202 */ /* 0x002fe40000000f00 */
[----:B------:R-:W-:-:S04]  /*10300*/  MOV R5, 0x0 ;  /* 0x0000000000057802 */ /* 0x000fc80000000f00 */
[----:B--2---:R-:W-:Y:S05]  /*10310*/  RET.REL.NODEC R4 `(_ZN7cutlass13device_kernelIN5flash19enable_sm80_to_sm89INS1_16FlashAttnFwdSm80INS1_25CollectiveMainloopFwdSm80ILi8ELi2ELb1EN4cute5tupleIJNS5_1CILi128EEENS7_ILi96EEENS7_ILi192EEEEEELi192ENS_10bfloat16_tEfNS_4arch4Sm80ELb1ELb0ELb0ELb0ELb0ELb0ELb1ELb0EEENS1_21CollectiveEpilogueFwdINS6_IJS8_SA_S9_EEENS6_IJNS7_ILi1EEESI_SI_EEESC_SE_Li256ELb0ELb1ELb0ELb0EEENS1_30DynamicPersistentTileSchedulerILi256ELi256ELb0ELb1ELb0EEEEEEEEEvNT_6ParamsE) ;  /* 0xfffefce004007950 */ /* 0x004fea0003c3ffff */
.L_x_2465:
        /* <DEDUP_REMOVED lines=14> */
.L_x_2656:


//--------------------- .text._ZN7cutlass13device_kernelIN5flash19enable_sm80_to_sm89INS1_16FlashAttnFwdSm80INS1_25CollectiveMainloopFwdSm80ILi8ELi2ELb1EN4cute5tupleIJNS5_1CILi128EEENS7_ILi96EEENS7_ILi192EEEEEELi192ENS_10bfloat16_tEfNS_4arch4Sm80ELb1ELb0ELb0ELb1ELb0ELb0ELb1ELb0EEENS1_21CollectiveEpilogueFwdINS6_IJS8_SA_S9_EEENS6_IJNS7_ILi1EEESI_SI_EEESC_SE_Li256ELb1ELb1ELb0ELb0EEENS1_19SingleTileSchedulerILb1ELb0ELb1ELi128EEEEEEEEEvNT_6ParamsE --------------------------
	.section	.text._ZN7cutlass13device_kernelIN5flash19enable_sm80_to_sm89INS1_16FlashAttnFwdSm80INS1_25CollectiveMainloopFwdSm80ILi8ELi2ELb1EN4cute5tupleIJNS5_1CILi128EEENS7_ILi96EEENS7_ILi192EEEEEELi192ENS_10bfloat16_tEfNS_4arch4Sm80ELb1ELb0ELb0ELb1ELb0ELb0ELb1ELb0EEENS1_21CollectiveEpilogueFwdINS6_IJS8_SA_S9_EEENS6_IJNS7_ILi1EEESI_SI_EEESC_SE_Li256ELb1ELb1ELb0ELb0EEENS1_19SingleTileSchedulerILb1ELb0ELb1ELi128EEEEEEEEEvNT_6ParamsE,"ax",@progbits
	.sectioninfo	@"SHI_REGISTERS=255"
	.align	128
.text._ZN7cutlass13device_kernelIN5flash19enable_sm80_to_sm89INS1_16FlashAttnFwdSm80INS1_25CollectiveMainloopFwdSm80ILi8ELi2ELb1EN4cute5tupleIJNS5_1CILi128EEENS7_ILi96EEENS7_ILi192EEEEEELi192ENS_10bfloat16_tEfNS_4arch4Sm80ELb1ELb0ELb0ELb1ELb0ELb0ELb1ELb0EEENS1_21CollectiveEpilogueFwdINS6_IJS8_SA_S9_EEENS6_IJNS7_ILi1EEESI_SI_EEESC_SE_Li256ELb1ELb1ELb0ELb0EEENS1_19SingleTileSchedulerILb1ELb0ELb1ELi128EEEEEEEEEvNT_6ParamsE:
        .type           _ZN7cutlass13device_kernelIN5flash19enable_sm80_to_sm89INS1_16FlashAttnFwdSm80INS1_25CollectiveMainloopFwdSm80ILi8ELi2ELb1EN4cute5tupleIJNS5_1CILi128EEENS7_ILi96EEENS7_ILi192EEEEEELi192ENS_10bfloat16_tEfNS_4arch4Sm80ELb1ELb0ELb0ELb1ELb0ELb0ELb1ELb0EEENS1_21CollectiveEpilogueFwdINS6_IJS8_SA_S9_EEENS6_IJNS7_ILi1EEESI_SI_EEESC_SE_Li256ELb1ELb1ELb0ELb0EEENS1_19SingleTileSchedulerILb1ELb0ELb1ELi128EEEEEEEEEvNT_6ParamsE,@function
        .size           _ZN7cutlass13device_kernelIN5flash19enable_sm80_to_sm89INS1_16FlashAttnFwdSm80INS1_25CollectiveMainloopFwdSm80ILi8ELi2ELb1EN4cute5tupleIJNS5_1CILi128EEENS7_ILi96EEENS7_ILi192EEEEEELi192ENS_10bfloat16_tEfNS_4arch4Sm80ELb1ELb0ELb0ELb1ELb0ELb0ELb1ELb0EEENS1_21CollectiveEpilogueFwdINS6_IJS8_SA_S9_EEENS6_IJNS7_ILi1EEESI_SI_EEESC_SE_Li256ELb1ELb1ELb0ELb0EEENS1_19SingleTileSchedulerILb1ELb0ELb1ELi128EEEEEEEEEvNT_6ParamsE,(.L_x_2659 - _ZN7cutlass13device_kernelIN5flash19enable_sm80_to_sm89INS1_16FlashAttnFwdSm80INS1_25CollectiveMainloopFwdSm80ILi8ELi2ELb1EN4cute5tupleIJNS5_1CILi128EEENS7_ILi96EEENS7_ILi192EEEEEELi192ENS_10bfloat16_tEfNS_4arch4Sm80ELb1ELb0ELb0ELb1ELb0ELb0ELb1ELb0EEENS1_21CollectiveEpilogueFwdINS6_IJS8_SA_S9_EEENS6_IJNS7_ILi1EEESI_SI_EEESC_SE_Li256ELb1ELb1ELb0ELb0EEENS1_19SingleTileSchedulerILb1ELb0ELb1ELi128EEEEEEEEEvNT_6ParamsE)
        .other          _ZN7cutlass13device_kernelIN5flash19enable_sm80_to_sm89INS1_16FlashAttnFwdSm80INS1_25CollectiveMainloopFwdSm80ILi8ELi2ELb1EN4cute5tupleIJNS5_1CILi128EEENS7_ILi96EEENS7_ILi192EEEEEELi192ENS_10bfloat16_tEfNS_4arch4Sm80ELb1ELb0ELb0ELb1ELb0ELb0ELb1ELb0EEENS1_21CollectiveEpilogueFwdINS6_IJS8_SA_S9_EEENS6_IJNS7_ILi1EEESI_SI_EEESC_SE_Li256ELb1ELb1ELb0ELb0EEENS1_19SingleTileSchedulerILb1ELb0ELb1ELi128EEEEEEEEEvNT_6ParamsE,@"STO_CUDA_ENTRY STV_DEFAULT"
_ZN7cutlass13device_kernelIN5flash19enable_sm80_to_sm89INS1_16FlashAttnFwdSm80INS1_25CollectiveMainloopFwdSm80ILi8ELi2ELb1EN4cute5tupleIJNS5_1CILi128EEENS7_ILi96EEENS7_ILi192EEEEEELi192ENS_10bfloat16_tEfNS_4arch4Sm80ELb1ELb0ELb0ELb1ELb0ELb0ELb1ELb0EEENS1_21CollectiveEpilogueFwdINS6_IJS8_SA_S9_EEENS6_IJNS7_ILi1EEESI_SI_EEESC_SE_Li256ELb1ELb1ELb0ELb0EEENS1_19SingleTileSchedulerILb1ELb0ELb1ELi128EEEEEEEEEvNT_6ParamsE:
        /* <DEDUP_REMOVED lines=17> */
.L_x_2467:
        /* <DEDUP_REMOVED lines=8> */
.L_x_2469:
[----:B------:R-:W-:-:S04]  /*0190*/  MOV R0, c[0x0][0x54c] ;  /* 0x0001530000007a02 */ /* 0x000fc80000000f00 */
.L_x_2468:
[----:B------:R-:W-:Y:S01]  /*01a0*/  USHF.L.U32 UR8, UR8, 0x7, URZ ;  /* 0x0000000708087899 */ /* 0x000fe2000800063f */
[----:B-----5:R-:W-:-:S05]  /*01b0*/  IMAD R0, R0, c[0x0][0x548], RZ ;  /* 0x0001520000007a24 */ /* 0x020fca00078e02ff */
[----:B------:R-:W-:-:S04]  /*01c0*/  ISETP.LE.AND P0, PT, R0, UR8, PT ;  /* 0x0000000800007c0c */ /* 0x000fc8000bf03270 */
[----:B------:R-:W-:-:S05]  /*01d0*/  SEL R0, R5, 0xffffffff, !P0 ;  /* 0xffffffff05007807 */ /* 0x000fca0004000000 */
[----:B------:R2:W-:Y:S01]  /*01e0*/  STL [R1+0x40], R0 ;  /* 0x0000400001007387 */ /* 0x0005e20000100800 */
[----:B------:R-:W-:Y:S05]  /*01f0*/  BRA `(.L_x_2470) ;  /* 0x0000013000007947 */ /* 0x000fea0003800000 */
.L_x_2466:
[----:B------:R-:W-:-:S04]  /*0200*/  ISETP.NE.U32.AND P0, PT, RZ, c[0x0][0x568], PT ;  /* 0x00015a00ff007a0c */ /* 0x000fc80003f05070 */
[----:B------:R-:W-:-:S13]  /*0210*/  ISETP.NE.AND.EX P0, PT, RZ, c[0x0][0x56c], PT, P0 ;  /* 0x00015b00ff007a0c */ /* 0x000fda0003f05300 */
[----:B------:R-:W-:Y:S05]  /*0220*/  @!P0 BRA `(.L_x_2471) ;  /* 0x0000002000008947 */ /* 0x000fea0003800000 */
[----:B------:R1:W5:Y:S01]  /*0230*/  LDG.E R0, [R2.64] ;  /* 0x0000001802007981 */ /* 0x000362000c1e1900 */
[----:B------:R-:W-:Y:S05]  /*0240*/  BRA `(.L_x_2472) ;  /* 0x0000009000007947 */ /* 0x000fea0003800000 */
.L_x_2471:
        /* <DEDUP_REMOVED lines=8> */
.L_x_2473:
[----:B------:R-:W-:-:S04]  /*02d0*/  MOV R0, c[0x0][0x54c] ;  /* 0x0001530000007a02 */ /* 0x000fc80000000f00 */
.L_x_2472:
[----:B------:R-:W-:Y:S01]  /*02e0*/  USHF.L.U32 UR8, UR8, 0x7, URZ ;  /* 0x0000000708087899 */ /* 0x000fe2000800063f */
[----:B-----5:R-:W-:-:S05]  /*02f0*/  IMAD R0, R0, c[0x0][0x548], RZ ;  /* 0x0001520000007a24 */ /* 0x020fca00078e02ff */
[----:B------:R-:W-:-:S04]  /*0300*/  ISETP.LE.AND P0, PT, R0, UR8, PT ;  /* 0x0000000800007c0c */ /* 0x000fc8000bf03270 */
[----:B------:R-:W-:-:S05]  /*0310*/  SEL R0, R5, 0xffffffff, !P0 ;  /* 0xffffffff05007807 */ /* 0x000fca0004000000 */
[----:B------:R2:W-:Y:S04]  /*0320*/  STL [R1+0x40], R0 ;  /* 0x0000400001007387 */ /* 0x0005e80000100800 */
.L_x_2470:
        /* <DEDUP_REMOVED lines=32> */
.L_x_2474:
[----:B------:R-:W-:-:S04]  /*0530*/  ISETP.NE.U32.AND P0, PT, RZ, c[0x0][0x368], PT ;  /* 0x0000da00ff007a0c */ /* 0x000fc80003f05070 */
[----:B------:R-:W-:-:S13]  /*0540*/  ISETP.NE.AND.EX P0, PT, RZ, c[0x0][0x36c], PT, P0 ;  /* 0x0000db00ff007a0c */ /* 0x000fda0003f05300 */
[----:B------:R-:W-:Y:S05]  /*0550*/  @!P0 BRA `(.L_x_2475) ;  /* 0x0000004000008947 */ /* 0x000fea0003800000 */
[----:B------:R-:W-:-:S05]  /*0560*/  IMAD.WIDE R2, R39, R26, c[0x0][0x368] ;  /* 0x0000da0027027625 */ /* 0x000fca00078e021a */
[----:B------:R-:W2:Y:S02]  /*0570*/  LDG.E R0, [R2.64] ;  /* 0x0000001802007981 */ /* 0x000ea4000c1e1900 */
[----:B--2---:R1:W2:Y:S02]  /*0580*/  R2UR UR14, R0 ;  /* 0x00000000000e73c2 */ /* 0x0042a400000e0000 */
[----:B-12---:R-:W-:Y:S05]  /*0590*/  BRA `(.L_x_2476) ;  /* 0x0000006000007947 */ /* 0x006fea0003800000 */
.L_x_2475:
[----:B------:R-:W-:Y:S05]  /*05a0*/  @!P6 BRA `(.L_x_2476) ;  /* 0x000000500000e947 */ /* 0x000fea0003800000 */
[----:B------:R1:W2:Y:S04]  /*05b0*/  LDG.E R0, [R2.64] ;  /* 0x0000001802007981 */ /* 0x0002a8000c1e1900 */
[----:B-1----:R-:W3:Y:S01]  /*05c0*/  LDG.E R2, [R2.64+0x4] ;  /* 0x0000041802027981 */ /* 0x002ee2000c1e1900 */
[----:B--2---:R-:W1:Y:S08]  /*05d0*/  R2UR UR14, R0 ;  /* 0x00000000000e73c2 */ /* 0x004e7000000e0000 */
[----:B---3--:R-:W1:Y:S02]  /*05e0*/  R2UR UR4, R2 ;  /* 0x00000000020473c2 */ /* 0x008e6400000e0000 */
[----:B-1----:R-:W-:-:S06]  /*05f0*/  UIADD3 UR14, -UR14, UR4, URZ ;  /* 0x000000040e0e7290 */ /* 0x002fcc000fffe13f */
.L_x_2476:
        /* <DEDUP_REMOVED lines=121> */
[----:B------:R-:W-:Y:S01]  /*0d90*/  ISETP.GE.AND P5, PT, R9, UR6, PT ;  /* 0x0000000609007c0c */ /* 0x000fe2000bfa6270 */
[----:B------:R-:W-:Y:S01]  /*0da0*/  IMAD.MOV.U32 R34, RZ, RZ, c[0x0][0x1e0] ;  /* 0x00007800ff227624 */ /* 0x000fe200078e00ff */
[----:B--2---:R-:W-:Y:S01]  /*0db0*/  LOP3.LUT R2, R33, 0xfffffff8, RZ, 0xc0, !PT ;  /* 0xfffffff821027812 */ /* 0x004fe200078ec0ff */
[----:B------:R-:W-:Y:S01]  /*0dc0*/  USHF.R.S32.HI UR11, URZ, 0x1f, UR15 ;  /* 0x0000001f3f0b7899 */ /* 0x000fe2000801140f */
[----:B------:R-:W-:Y:S01]  /*0dd0*/  IADD3 R9, R11, 0x60, RZ ;  /* 0x000000600b097810 */ /* 0x000fe20007ffe0ff */
[----:B------:R-:W-:Y:S01]  /*0de0*/  IMAD.MOV.U32 R35, RZ, RZ, c[0x0][0x1e4] ;  /* 0x00007900ff237624 */ /* 0x000fe200078e00ff */
[----:B------:R-:W-:Y:S01]  /*0df0*/  LEA.HI R117, R118, R121, RZ, 0x5 ;  /* 0x0000007976757211 */ /* 0x000fe200078f28ff */
[----:B------:R-:W-:Y:S01]  /*0e00*/  IMAD.IADD R38, R121, 0x1, -R2 ;  /* 0x0000000179267824 */ /* 0x000fe200078e0a02 */
[----:B------:R-:W-:Y:S01]  /*0e10*/  BAR.SYNC.DEFER_BLOCKING 0x0 ;  /* 0x0000000000007b1d */ /* 0x000fe20000010000 */
[----:B------:R-:W-:Y:S01]  /*0e20*/  IMAD.WIDE.U32 R2, R6, c[0x0][0x178], RZ ;  /* 0x00005e0006027a25 */ /* 0x000fe200078e00ff */
[----:B------:R-:W-:Y:S01]  /*0e30*/  ISETP.GE.AND P3, PT, R9, UR6, PT ;  /* 0x0000000609007c0c */ /* 0x000fe2000bf66270 */
[----:B------:R-:W-:Y:S01]  /*0e40*/  UISETP.GE.AND UP0, UPT, UR28, 0x2, UPT ;  /* 0x000000021c00788c */ /* 0x000fe2000bf06270 */
[----:B------:R-:W-:Y:S01]  /*0e50*/  SHF.R.S32.HI R116, RZ, 0x5, R117 ;  /* 0x00000005ff747819 */ /* 0x000fe20000011475 */
[----:B------:R-:W-:Y:S01]  /*0e60*/  IMAD R4, R38, 0x20, R12 ;  /* 0x0000002026047824 */ /* 0x000fe200078e020c */
[----:B------:R-:W-:Y:S01]  /*0e70*/  STL [R1+0x44], R38 ;  /* 0x0000442601007387 */ /* 0x000fe20000100800 */
        /* <DEDUP_REMOVED lines=88> */
[----:B------:R-:W-:Y:S04]  /*1400*/  STL [R1], R57 ;  /* 0x0000003901007387 */ /* 0x000fe80000100800 */
[----:B-1----:R-:W-:Y:S01]  /*1410*/  @!P5 IMAD.WIDE R24, R0, 0x2, R8 ;  /* 0x000000020018d825 */ /* 0x002fe200078e0208 */
[----:B------:R-:W-:-:S03]  /*1420*/  @!P2 SHF.R.S32.HI R0, RZ, 0x1f, R32 ;  /* 0x0000001fff00a819 */ /* 0x000fc60000011420 */
[--C-:B---3--:R-:W-:Y:S01]  /*1430*/  @P4 IMAD.MOV.U32 R6, RZ, RZ, R19.reuse ;  /* 0x000000ffff064224 */ /* 0x108fe200078e0013 */
[----:B------:R-:W-:Y:S01]  /*1440*/  @P4 SHF.R.S32.HI R7, RZ, 0x1f, R19 ;  /* 0x0000001fff074819 */ /* 0x000fe20000011413 */
[----:B------:R-:W-:Y:S02]  /*1450*/  @!P4 IMAD.MOV.U32 R6, RZ, RZ, R39 ;  /* 0x000000ffff06c224 */ /* 0x000fe400078e0027 */
[----:B------:R-:W-:Y:S01]  /*1460*/  @!P4 IMAD.MOV.U32 R7, RZ, RZ, R18 ;  /* 0x000000ffff07c224 */ /* 0x000fe200078e0012 */
[----:B------:R-:W-:Y:S02]  /*1470*/  @!P1 LEA R10, P4, R2, R4, 0x1 ;  /* 0x00000004020a9211 */ /* 0x000fe400078808ff */
        /* <DEDUP_REMOVED lines=223> */
.L_x_2478:
        /* <DEDUP_REMOVED lines=51> */
.L_x_2479:
[C---:B--23--:R-:W-:Y:S01]  /*25a0*/  HMMA.16816.F32.BF16 R16, R152.reuse, R20, RZ ;  /* 0x000000149810723c */ /* 0x04cfe200000418ff */
[----:B------:R-:W-:Y:S01]  /*25b0*/  IMAD.MOV.U32 R3, RZ, RZ, 0x40 ;  /* 0x00000040ff037424 */ /* 0x000fe200078e00ff */
[----:B------:R-:W-:Y:S01]  /*25c0*/  SHF.R.S32.HI R7, RZ, 0x1f, R116 ;  /* 0x0000001fff077819 */ /* 0x000fe20000011474 */
[----:B------:R-:W-:Y:S01]  /*25d0*/  UIADD3 UR9, UR14, UR9, URZ ;  /* 0x000000090e097290 */ /* 0x000fe2000fffe03f */
[----:B------:R-:W-:Y:S01]  /*25e0*/  PLOP3.LUT P5, PT, PT, PT, UP2, 0x80, 0x0 ;  /* 0x000000000000781c */ /* 0x000fe20003faf028 */
[----:B------:R-:W0:Y:S01]  /*25f0*/  LDGDEPBAR ;  /* 0x00000000000079af */ /* 0x000e220000000000 */
[----:B------:R-:W-:Y:S01]  /*2600*/  SEL R232, R3, 0xffffffc0, !P0 ;  /* 0xffffffc003e87807 */ /* 0x000fe20004000000 */
[----:B------:R-:W-:Y:S01]  /*2610*/  IMAD.SHL.U32 R143, R2, 0x2, RZ ;  /* 0x00000002028f7824 */ /* 0x000fe200078e00ff */
[C---:B------:R-:W-:Y:S01]  /*2620*/  HMMA.16816.F32.BF16 R12, R152.reuse, R22, RZ ;  /* 0x00000016980c723c */ /* 0x040fe200000418ff */
[----:B------:R-:W-:Y:S01]  /*2630*/  LEA.HI R7, R7, R116, RZ, 0x3 ;  /* 0x0000007407077211 */ /* 0x000fe200078f18ff */
[----:B------:R-:W-:Y:S01]  /*2640*/  UISETP.GE.AND UP0, UPT, UR28, 0x3, UPT ;  /* 0x000000031c00788c */ /* 0x000fe2000bf06270 */
[----:B------:R-:W-:Y:S01]  /*2650*/  IMAD.IADD R3, R237, 0x1, R232 ;  /* 0x00000001ed037824 */ /* 0x000fe200078e02e8 */
[----:B------:R-:W-:Y:S01]  /*2660*/  PLOP3.LUT P0, PT, PT, PT, UP2, 0x80, 0x0 ;  /* 0x000000000000781c */ /* 0x000fe20003f0f028 */
[----:B------:R-:W-:Y:S01]  /*2670*/  IMAD.IADD R5, R232, 0x1, R4 ;  /* 0x00000001e8057824 */ /* 0x000fe200078e0204 */
[----:B------:R-:W-:Y:S01]  /*2680*/  LOP3.LUT R7, R7, 0xffffff8, RZ, 0xc0, !PT ;  /* 0x0ffffff807077812 */ /* 0x000fe200078ec0ff */
[----:B------:R-:W-:Y:S01]  /*2690*/  IMAD.IADD R2, R240, 0x1, R143 ;  /* 0x00000001f0027824 */ /* 0x000fe200078e028f */
[----:B------:R-:W-:Y:S01]  /*26a0*/  HMMA.16816.F32.BF16 R8, R152, R32, RZ ;  /* 0x000000209808723c */ /* 0x000fe200000418ff */
[----:B------:R-:W2:Y:S01]  /*26b0*/  LDSM.16.M88.4 R72, [R3+0x12100] ;  /* 0x012100000348783b */ /* 0x000ea20000000200 */
[----:B------:R-:W-:-:S03]  /*26c0*/  LEA R236, R0, R143, 0x1 ;  /* 0x0000008f00ec7211 */ /* 0x000fc600078e08ff */
[----:B------:R-:W3:Y:S02]  /*26d0*/  LDSM.16.M88.4 R80, [R3+0x12900] ;  /* 0x012900000350783b */ /* 0x000ee40000000200 */
[----:B------:R-:W-:Y:S01]  /*26e0*/  IMAD.IADD R0, R240, 0x1, R236 ;  /* 0x00000001f0007824 */ /* 0x000fe200078e02ec */
[----:B----4-:R-:W-:Y:S01]  /*26f0*/  HMMA.16816.F32.BF16 R28, R152, R36, RZ ;  /* 0x00000024981c723c */ /* 0x010fe200000418ff */
[----:B------:R-:W4:Y:S04]  /*2700*/  LDSM.16.M88.4 R88, [R3+0x13100] ;  /* 0x013100000358783b */ /* 0x000f280000000200 */
[----:B------:R-:W-:Y:S03]  /*2710*/  LDSM.16.M88.4 R108, [R3+0x15900] ;  /* 0x01590000036c783b */ /* 0x000fe60000000200 */
[C---:B-1----:R-:W-:Y:S01]  /*2720*/  HMMA.16816.F32.BF16 R76, R156.reuse, R24, R16 ;  /* 0x000000189c4c723c */ /* 0x042fe20000041810 */
[----:B------:R-:W-:Y:S07]  /*2730*/  LDSM.16.M88.4 R112, [R5+0x15100] ;  /* 0x015100000570783b */ /* 0x000fee0000000200 */
[----:B------:R-:W-:Y:S08]  /*2740*/  HMMA.16816.F32.BF16 R92, R156, R26, R12 ;  /* 0x0000001a9c5c723c */ /* 0x000ff0000004180c */
[C---:B------:R-:W-:Y:S08]  /*2750*/  HMMA.16816.F32.BF16 R24, R152.reuse, R38, RZ ;  /* 0x000000269818723c */ /* 0x040ff000000418ff */
[----:B------:R-:W-:Y:S08]  /*2760*/  HMMA.16816.F32.BF16 R32, R152, R34, RZ ;  /* 0x000000229820723c */ /* 0x000ff000000418ff */
[----:B------:R-:W-:Y:S08]  /*2770*/  HMMA.16816.F32.BF16 R96, R156, R44, R8 ;  /* 0x0000002c9c60723c */ /* 0x000ff00000041808 */
[C---:B------:R-:W-:Y:S08]  /*2780*/  HMMA.16816.F32.BF16 R20, R152.reuse, R40, RZ ;  /* 0x000000289814723c */ /* 0x040ff000000418ff */
[C---:B------:R-:W-:Y:S08]  /*2790*/  HMMA.16816.F32.BF16 R16, R152.reuse, R42, RZ ;  /* 0x0000002a9810723c */ /* 0x040ff000000418ff */
[C---:B------:R-:W-:Y:S08]  /*27a0*/  HMMA.16816.F32.BF16 R8, R152.reuse, R50, RZ ;  /* 0x000000329808723c */ /* 0x040ff000000418ff */
[C---:B------:R-:W-:Y:S08]  /*27b0*/  HMMA.16816.F32.BF16 R12, R152.reuse, R48, RZ ;  /* 0x00000030980c723c */ /* 0x040ff000000418ff */
[----:B------:R-:W-:Y:S08]  /*27c0*/  HMMA.16816.F32.BF16 R40, R152, R54, RZ ;  /* 0x000000369828723c */ /* 0x000ff000000418ff */
[C---:B------:R-:W-:Y:S01]  /*27d0*/  HMMA.16816.F32.BF16 R64, R156.reuse, R60, R28 ;  /* 0x0000003c9c40723c */ /* 0x040fe2000004181c */
[----:B------:R-:W1:Y:S07]  /*27e0*/  LDSM.16.M88.4 R28, [R3+0x13900] ;  /* 0x01390000031c783b */ /* 0x000e6e0000000200 */
[----:B------:R-:W-:Y:S01]  /*27f0*/  HMMA.16816.F32.BF16 R60, R156, R62, R24 ;  /* 0x0000003e9c3c723c */ /* 0x000fe20000041818 */
[----:B------:R-:W5:Y:S07]  /*2800*/  LDSM.16.M88.4 R24, [R3+0x14100] ;  /* 0x014100000318783b */ /* 0x000f6e0000000200 */
[----:B------:R-:W-:Y:S08]  /*2810*/  HMMA.16816.F32.BF16 R36, R152, R52, RZ ;  /* 0x000000349824723c */ /* 0x000ff000000418ff */
[C---:B------:R-:W-:Y:S08]  /*2820*/  HMMA.16816.F32.BF16 R68, R156.reuse, R46, R32 ;  /* 0x0000002e9c44723c */ /* 0x040ff00000041820 */
[C---:B------:R-:W-:Y:S01]  /*2830*/  HMMA.16816.F32.BF16 R56, R156.reuse, R84, R20 ;  /* 0x000000549c38723c */ /* 0x040fe20000041814 */
[----:B------:R-:W1:Y:S07]  /*2840*/  LDSM.16.M88.4 R20, [R3+0x14900] ;  /* 0x014900000314783b */ /* 0x000e6e0000000200 */
[C---:B------:R-:W-:Y:S01]  /*2850*/  HMMA.16816.F32.BF16 R52, R156.reuse, R86, R16 ;  /* 0x000000569c34723c */ /* 0x040fe20000041810 */
[----:B------:R-:W-:Y:S07]  /*2860*/  LDSM.16.M88.4 R84, [R5+0x12900] ;  /* 0x012900000554783b */ /* 0x000fee0000000200 */
[C---:B------:R-:W-:Y:S08]  /*2870*/  HMMA.16816.F32.BF16 R16, R156.reuse, R102, R8 ;  /* 0x000000669c10723c */ /* 0x040ff00000041808 */
[C---:B------:R-:W-:Y:S01]  /*2880*/  HMMA.16816.F32.BF16 R44, R156.reuse, R100, R12 ;  /* 0x000000649c2c723c */ /* 0x040fe2000004180c */
[----:B------:R-:W-:Y:S07]  /*2890*/  LDSM.16.M88.4 R100, [R5+0x14900] ;  /* 0x014900000564783b */ /* 0x000fee0000000200 */
[----:B------:R-:W-:Y:S01]  /*28a0*/  HMMA.16816.F32.BF16 R8, R156, R106, R40 ;  /* 0x0000006a9c08723c */ /* 0x000fe20000041828 */
[----:B------:R-:W1:Y:S07]  /*28b0*/  LDSM.16.M88.4 R40, [R5+0x12100] ;  /* 0x012100000528783b */ /* 0x000e6e0000000200 */
[C---:B--2---:R-:W-:Y:S08]  /*28c0*/  HMMA.16816.F32.BF16 R32, R184.reuse, R72, R76 ;  /* 0x00000048b820723c */ /* 0x044ff0000004184c */
[----:B------:R-:W-:Y:S01]  /*28d0*/  HMMA.16816.F32.BF16 R48, R184, R74, R92 ;  /* 0x0000004ab830723c */ /* 0x000fe2000004185c */
[----:B------:R-:W-:Y:S07]  /*28e0*/  LDSM.16.M88.4 R92, [R5+0x13900] ;  /* 0x01390000055c783b */ /* 0x000fee0000000200 */
[----:B------:R-:W-:Y:S01]  /*28f0*/  HMMA.16816.F32.BF16 R12, R156, R104, R36 ;  /* 0x000000689c0c723c */ /* 0x000fe20000041824 */
[----:B------:R-:W-:Y:S07]  /*2900*/  LDSM.16.M88.4 R104, [R237+0x15100] ;  /* 0x01510000ed68783b */ /* 0x000fee0000000200 */
[C---:B---3--:R-:W-:Y:S01]  /*2910*/  HMMA.16816.F32.BF16 R76, R184.reuse, R80, R96 ;  /* 0x00000050b84c723c */ /* 0x048fe20000041860 */
[----:B------:R-:W-:Y:S07]  /*2920*/  LDSM.16.M88.4 R96, [R5+0x14100] ;  /* 0x014100000560783b */ /* 0x000fee0000000200 */
[C---:B------:R-:W-:Y:S01]  /*2930*/  HMMA.16816.F32.BF16 R72, R184.reuse, R82, R68 ;  /* 0x00000052b848723c */ /* 0x040fe20000041844 */
[----:B------:R-:W2:Y:S07]  /*2940*/  LDSM.16.M88.4 R80, [R5+0x13100] ;  /* 0x013100000550783b */ /* 0x000eae0000000200 */
[C---:B----4-:R-:W-:Y:S08]  /*2950*/  HMMA.16816.F32.BF16 R68, R184.reuse, R88, R64 ;  /* 0x00000058b844723c */ /* 0x050ff00000041840 */
[C---:B------:R-:W-:Y:S01]  /*2960*/  HMMA.16816.F32.BF16 R64, R184.reuse, R90, R60 ;  /* 0x0000005ab840723c */ /* 0x040fe2000004183c */
[----:B------:R-:W-:Y:S07]  /*2970*/  LDSM.16.M88.4 R88, [R237+0x16100] ;  /* 0x01610000ed58783b */ /* 0x000fee0000000200 */
[C---:B-1----:R-:W-:Y:S08]  /*2980*/  HMMA.16816.F32.BF16 R60, R184.reuse, R28, R56 ;  /* 0x0000001cb83c723c */ /* 0x042ff00000041838 */
[C---:B------:R-:W-:Y:S08]  /*2990*/  HMMA.16816.F32.BF16 R56, R184.reuse, R30, R52 ;  /* 0x0000001eb838723c */ /* 0x040ff00000041834 */
[C---:B-----5:R-:W-:Y:S08]  /*29a0*/  HMMA.16816.F32.BF16 R52, R184.reuse, R24, R44 ;  /* 0x00000018b834723c */ /* 0x060ff0000004182c */
[C---:B------:R-:W-:Y:S01]  /*29b0*/  HMMA.16816.F32.BF16 R44, R184.reuse, R26, R16 ;  /* 0x0000001ab82c723c */ /* 0x040fe20000041810 */
[----:B------:R-:W1:Y:S07]  /*29c0*/  LDSM.16.M88.4 R24, [R237+0x15900] ;  /* 0x01590000ed18783b */ /* 0x000e6e0000000200 */
[C---:B------:R-:W-:Y:S08]  /*29d0*/  HMMA.16816.F32.BF16 R36, R184.reuse, R20, R12 ;  /* 0x00000014b824723c */ /* 0x040ff0000004180c */
[----:B------:R-:W-:Y:S08]  /*29e0*/  HMMA.16816.F32.BF16 R28, R184, R22, R8 ;  /* 0x00000016b81c723c */ /* 0x000ff00000041808 */
[C---:B------:R-:W-:Y:S08]  /*29f0*/  HMMA.16816.F32.BF16 R16, R188.reuse, R42, R48 ;  /* 0x0000002abc10723c */ /* 0x040ff00000041830 */
[C---:B------:R-:W-:Y:S08]  /*2a00*/  HMMA.16816.F32.BF16 R12, R188.reuse, R84, R76 ;  /* 0x00000054bc0c723c */ /* 0x040ff0000004184c */
[C---:B------:R-:W-:Y:S08]  /*2a10*/  HMMA.16816.F32.BF16 R8, R188.reuse, R86, R72 ;  /* 0x00000056bc08723c */ /* 0x040ff00000041848 */
[C---:B------:R-:W-:Y:S01]  /*2a20*/  HMMA.16816.F32.BF16 R20, R188.reuse, R40, R32 ;  /* 0x00000028bc14723c */ /* 0x040fe20000041820 */
[----:B------:R-:W-:Y:S07]  /*2a30*/  LDSM.16.M88.4 R32, [R237+0x17900] ;  /* 0x01790000ed20783b */ /* 0x000fee0000000200 */
[C---:B--2---:R-:W-:Y:S08]  /*2a40*/  HMMA.16816.F32.BF16 R76, R188.reuse, R80, R68 ;  /* 0x00000050bc4c723c */ /* 0x044ff00000041844 */
[C---:B------:R-:W-:Y:S08]  /*2a50*/  HMMA.16816.F32.BF16 R84, R188.reuse, R82, R64 ;  /* 0x00000052bc54723c */ /* 0x040ff00000041840 */
[C---:B------:R-:W-:Y:S01]  /*2a60*/  HMMA.16816.F32.BF16 R68, R188.reuse, R96, R52 ;  /* 0x00000060bc44723c */ /* 0x040fe20000041834 */
[----:B------:R-:W2:Y:S07]  /*2a70*/  LDSM.16.M88.4 R52, [R237+0x16900] ;  /* 0x01690000ed34783b */ /* 0x000eae0000000200 */
[C---:B------:R-:W-:Y:S01]  /*2a80*/  HMMA.16816.F32.BF16 R64, R188.reuse, R98, R44 ;  /* 0x00000062bc40723c */ /* 0x040fe2000004182c */
[----:B------:R-:W3:Y:S04]  /*2a90*/  LDSM.16.M88.4 R44, [R237+0x17100] ;  /* 0x01710000ed2c783b */ /* 0x000ee80000000200 */
[----:B------:R-:W-:Y:S03]  /*2aa0*/  LDSM.16.M88.4 R96, [R3+0x15100] ;  /* 0x015100000360783b */ /* 0x000fe60000000200 */
[C---:B------:R-:W-:Y:S08]  /*2ab0*/  HMMA.16816.F32.BF16 R80, R188.reuse, R92, R60 ;  /* 0x0000005cbc50723c */ /* 0x040ff0000004183c */
[C---:B------:R-:W-:Y:S01]  /*2ac0*/  HMMA.16816.F32.BF16 R72, R188.reuse, R94, R56 ;  /* 0x0000005ebc48723c */ /* 0x040fe20000041838 */
[----:B------:R-:W-:Y:S07]  /*2ad0*/  LDSM.16.M88.4 R92, [R4+0x17900] ;  /* 0x01790000045c783b */ /* 0x000fee0000000200 */
[C---:B------:R-:W-:Y:S08]  /*2ae0*/  HMMA.16816.F32.BF16 R60, R188.reuse, R100, R36 ;  /* 0x00000064bc3c723c */ /* 0x040ff00000041824 */
[----:B------:R-:W-:Y:S01]  /*2af0*/  HMMA.16816.F32.BF16 R56, R188, R102, R28 ;  /* 0x00000066bc38723c */ /* 0x000fe2000004181c */
[----:B------:R-:W4:Y:S04]  /*2b00*/  LDSM.16.M88.4 R28, [R4+0x15100] ;  /* 0x01510000041c783b */ /* 0x000f280000000200 */
[----:B------:R-:W-:Y:S03]  /*2b10*/  LDSM.16.M88.4 R100, [R5+0x17100] ;  /* 0x017100000564783b */ /* 0x000fe60000000200 */
[C---:B------:R-:W-:Y:S08]  /*2b20*/  HMMA.16816.F32.BF16 R40, R192.reuse, R106, R16 ;  /* 0x0000006ac028723c */ /* 0x040ff00000041810 */
[C---:B-1----:R-:W-:Y:S08]  /*2b30*/  HMMA.16816.F32.BF16 R36, R192.reuse, R24, R12 ;  /* 0x00000018c024723c */ /* 0x042ff0000004180c */
[C---:B------:R-:W-:Y:S01]  /*2b40*/  HMMA.16816.F32.BF16 R16, R192.reuse, R26, R8 ;  /* 0x0000001ac010723c */ /* 0x040fe20000041808 */
[----:B------:R-:W1:Y:S07]  /*2b50*/  LDSM.16.M88.4 R24, [R4+0x15900] ;  /* 0x015900000418783b */ /* 0x000e6e0000000200 */
[C---:B------:R-:W-:Y:S01]  /*2b60*/  HMMA.16816.F32.BF16 R48, R192.reuse, R104, R20 ;  /* 0x00000068c030723c */ /* 0x040fe20000041814 */
[----:B------:R-:W5:Y:S04]  /*2b70*/  LDSM.16.M88.4 R20, [R4+0x16100] ;  /* 0x016100000414783b */ /* 0x000f680000000200 */
[----:B------:R-:W-:Y:S03]  /*2b80*/  LDSM.16.M88.4 R104, [R3+0x17900] ;  /* 0x017900000368783b */ /* 0x000fe60000000200 */
        /* <DEDUP_REMOVED lines=8> */
[C---:B------:R-:W-:Y:S08]  /*2c10*/  HMMA.16816.F32.BF16 R72, R192.reuse, R44, R68 ;  /* 0x0000002cc048723c */ /* 0x040ff00000041844 */
[----:B------:R-:W-:Y:S01]  /*2c20*/  HMMA.16816.F32.BF16 R68, R192, R34, R56 ;  /* 0x00000022c044723c */ /* 0x000fe20000041838 */
[----:B------:R-:W-:Y:S07]  /*2c30*/  LDSM.16.M88.4 R32, [R3+0x17100] ;  /* 0x017100000320783b */ /* 0x000fee0000000200 */
[C---:B----4-:R-:W-:Y:S08]  /*2c40*/  HMMA.16816.F32.BF16 R60, R196.reuse, R28, R48 ;  /* 0x0000001cc43c723c */ /* 0x050ff00000041830 */
[C---:B------:R-:W-:Y:S01]  /*2c50*/  HMMA.16816.F32.BF16 R56, R196.reuse, R30, R40 ;  /* 0x0000001ec438723c */ /* 0x040fe20000041828 */
[----:B------:R-:W2:Y:S07]  /*2c60*/  LDSM.16.M88.4 R28, [R3+0x16100] ;  /* 0x01610000031c783b */ /* 0x000eae0000000200 */
[C---:B-1----:R-:W-:Y:S08]  /*2c70*/  HMMA.16816.F32.BF16 R48, R196.reuse, R24, R36 ;  /* 0x00000018c430723c */ /* 0x042ff00000041824 */
[C---:B------:R-:W-:Y:S01]  /*2c80*/  HMMA.16816.F32.BF16 R44, R196.reuse, R26, R16 ;  /* 0x0000001ac42c723c */ /* 0x040fe20000041810 */
[----:B------:R-:W1:Y:S07]  /*2c90*/  LDSM.16.M88.4 R24, [R3+0x16900] ;  /* 0x016900000318783b */ /* 0x000e6e0000000200 */
[C---:B-----5:R-:W-:Y:S08]  /*2ca0*/  HMMA.16816.F32.BF16 R36, R196.reuse, R20, R12 ;  /* 0x00000014c424723c */ /* 0x060ff0000004180c */
[C---:B------:R-:W-:Y:S08]  /*2cb0*/  HMMA.16816.F32.BF16 R20, R196.reuse, R22, R8 ;  /* 0x00000016c414723c */ /* 0x040ff00000041808 */
[C---:B------:R-:W-:Y:S01]  /*2cc0*/  HMMA.16816.F32.BF16 R16, R196.reuse, R88, R80 ;  /* 0x00000058c410723c */ /* 0x040fe20000041850 */
[----:B------:R-:W3:Y:S07]  /*2cd0*/  LDSM.16.M88.4 R80, [R5+0x15900] ;  /* 0x015900000550783b */ /* 0x000eee0000000200 */
[C---:B------:R-:W-:Y:S08]  /*2ce0*/  HMMA.16816.F32.BF16 R40, R196.reuse, R86, R64 ;  /* 0x00000056c428723c */ /* 0x040ff00000041840 */
[C---:B------:R-:W-:Y:S08]  /*2cf0*/  HMMA.16816.F32.BF16 R52, R196.reuse, R92, R52 ;  /* 0x0000005cc434723c */ /* 0x040ff00000041834 */
[C---:B------:R-:W-:Y:S01]  /*2d00*/  HMMA.16816.F32.BF16 R12, R196.reuse, R90, R76 ;  /* 0x0000005ac40c723c */ /* 0x040fe2000004184c */
[----:B------:R-:W4:Y:S07]  /*2d10*/  LDSM.16.M88.4 R88, [R5+0x16100] ;  /* 0x016100000558783b */ /* 0x000f2e0000000200 */
[----:B------:R-:W-:Y:S08]  /*2d20*/  HMMA.16816.F32.BF16 R8, R196, R84, R72 ;  /* 0x00000054c408723c */ /* 0x000ff00000041848 */
[C---:B------:R-:W-:Y:S08]  /*2d30*/  HMMA.16816.F32.BF16 R64, R200.reuse, R96, R60 ;  /* 0x00000060c840723c */ /* 0x040ff0000004183c */
[C---:B------:R-:W-:Y:S08]  /*2d40*/  HMMA.16816.F32.BF16 R72, R200.reuse, R108, R48 ;  /* 0x0000006cc848723c */ /* 0x040ff00000041830 */
[C---:B------:R-:W-:Y:S01]  /*2d50*/  HMMA.16816.F32.BF16 R60, R200.reuse, R110, R44 ;  /* 0x0000006ec83c723c */ /* 0x040fe2000004182c */
[----:B------:R-:W5:Y:S07]  /*2d60*/  LDSM.16.M88.4 R108, [R5+0x17900] ;  /* 0x01790000056c783b */ /* 0x000f6e0000000200 */
[----:B------:R-:W-:Y:S01]  /*2d70*/  HMMA.16816.F32.BF16 R76, R200, R98, R56 ;  /* 0x00000062c84c723c */ /* 0x000fe20000041838 */
[----:B------:R-:W3:Y:S07]  /*2d80*/  LDSM.16.M88.4 R96, [R5+0x16900] ;  /* 0x016900000560783b */ /* 0x000eee0000000200 */
[----:B------:R-:W-:Y:S01]  /*2d90*/  HMMA.16816.F32.BF16 R68, R196, R94, R68 ;  /* 0x0000005ec444723c */ /* 0x000fe20000041844 */
[----:B------:R-:W-:Y:S07]  /*2da0*/  LDSM.16.M88.4 R92, [R237+0x18900] ;  /* 0x01890000ed5c783b */ /* 0x000fee0000000200 */
[C---:B--2---:R-:W-:Y:S08]  /*2db0*/  HMMA.16816.F32.BF16 R56, R200.reuse, R28, R36 ;  /* 0x0000001cc838723c */ /* 0x044ff00000041824 */
[C---:B------:R-:W-:Y:S01]  /*2dc0*/  HMMA.16816.F32.BF16 R48, R200.reuse, R30, R20 ;  /* 0x0000001ec830723c */ /* 0x040fe20000041814 */
[----:B------:R-:W2:Y:S07]  /*2dd0*/  LDSM.16.M88.4 R28, [R237+0x18100] ;  /* 0x01810000ed1c783b */ /* 0x000eae0000000200 */
[C---:B-1----:R-:W-:Y:S08]  /*2de0*/  HMMA.16816.F32.BF16 R44, R200.reuse, R24, R16 ;  /* 0x00000018c82c723c */ /* 0x042ff00000041810 */
[C---:B------:R-:W-:Y:S08]  /*2df0*/  HMMA.16816.F32.BF16 R20, R200.reuse, R34, R40 ;  /* 0x00000022c814723c */ /* 0x040ff00000041828 */
[C---:B------:R-:W-:Y:S01]  /*2e00*/  HMMA.16816.F32.BF16 R16, R200.reuse, R104, R52 ;  /* 0x00000068c810723c */ /* 0x040fe20000041834 */
[----:B------:R-:W1:Y:S07]  /*2e10*/  LDSM.16.M88.4 R52, [R237+0x19100] ;  /* 0x01910000ed34783b */ /* 0x000e6e0000000200 */
[C---:B------:R-:W-:Y:S08]  /*2e20*/  HMMA.16816.F32.BF16 R36, R200.reuse, R26, R12 ;  /* 0x0000001ac824723c */ /* 0x040ff0000004180c */
[C---:B------:R-:W-:Y:S08]  /*2e30*/  HMMA.16816.F32.BF16 R24, R200.reuse, R32, R8 ;  /* 0x00000020c818723c */ /* 0x040ff00000041808 */
[----:B------:R-:W-:Y:S08]  /*2e40*/  HMMA.16816.F32.BF16 R12, R200, R106, R68 ;  /* 0x0000006ac80c723c */ /* 0x000ff00000041844 */
[C---:B------:R-:W-:Y:S08]  /*2e50*/  HMMA.16816.F32.BF16 R8, R204.reuse, R112, R64 ;  /* 0x00000070cc08723c */ /* 0x040ff00000041840 */
[C---:B------:R-:W-:Y:S08]  /*2e60*/  HMMA.16816.F32.BF16 R32, R204.reuse, R114, R76 ;  /* 0x00000072cc20723c */ /* 0x040ff0000004184c */
[C---:B---3--:R-:W-:Y:S08]  /*2e70*/  HMMA.16816.F32.BF16 R64, R204.reuse, R80, R72 ;  /* 0x00000050cc40723c */ /* 0x048ff00000041848 */
[C---:B------:R-:W-:Y:S08]  /*2e80*/  HMMA.16816.F32.BF16 R84, R204.reuse, R82, R60 ;  /* 0x00000052cc54723c */ /* 0x040ff0000004183c */
[C---:B----4-:R-:W-:Y:S08]  /*2e90*/  HMMA.16816.F32.BF16 R80, R204.reuse, R88, R56 ;  /* 0x00000058cc50723c */ /* 0x050ff00000041838 */
[C---:B------:R-:W-:Y:S01]  /*2ea0*/  HMMA.16816.F32.BF16 R76, R204.reuse, R90, R48 ;  /* 0x0000005acc4c723c */ /* 0x040fe20000041830 */
[----:B------:R-:W-:Y:S07]  /*2eb0*/  LDSM.16.M88.4 R88, [R4+0x19100] ;  /* 0x019100000458783b */ /* 0x000fee0000000200 */
[C---:B------:R-:W-:Y:S01]  /*2ec0*/  HMMA.16816.F32.BF16 R56, R204.reuse, R102, R20 ;  /* 0x00000066cc38723c */ /* 0x040fe20000041814 */
[----:B------:R-:W3:Y:S07]  /*2ed0*/  LDSM.16.M88.4 R20, [R237+0x1a900] ;  /* 0x01a90000ed14783b */ /* 0x000eee0000000200 */
[C---:B-----5:R-:W-:Y:S01]  /*2ee0*/  HMMA.16816.F32.BF16 R48, R204.reuse, R108, R16 ;  /* 0x0000006ccc30723c */ /* 0x060fe20000041810 */
[----:B------:R-:W4:Y:S07]  /*2ef0*/  LDSM.16.M88.4 R16, [R4+0x18100] ;  /* 0x018100000410783b */ /* 0x000f2e0000000200 */
[C---:B------:R-:W-:Y:S01]  /*2f00*/  HMMA.16816.F32.BF16 R72, R204.reuse, R96, R44 ;  /* 0x00000060cc48723c */ /* 0x040fe2000004182c */
[----:B------:R-:W5:Y:S07]  /*2f10*/  LDSM.16.M88.4 R44, [R237+0x19900] ;  /* 0x01990000ed2c783b */ /* 0x000f6e0000000200 */
[C---:B------:R-:W-:Y:S01]  /*2f20*/  HMMA.16816.F32.BF16 R60, R204.reuse, R100, R24 ;  /* 0x00000064cc3c723c */ /* 0x040fe20000041818 */
[----:B------:R-:W1:Y:S04]  /*2f30*/  LDSM.16.M88.4 R24, [R237+0x1a100] ;  /* 0x01a10000ed18783b */ /* 0x000e680000000200 */
[----:B------:R-:W-:Y:S03]  /*2f40*/  LDSM.16.M88.4 R100, [R4+0x1a100] ;  /* 0x01a100000464783b */ /* 0x000fe60000000200 */
[----:B------:R-:W-:Y:S08]  /*2f50*/  HMMA.16816.F32.BF16 R40, R204, R110, R12 ;  /* 0x0000006ecc28723c */ /* 0x000ff0000004180c */
[----:B--2---:R-:W-:Y:S08]  /*2f60*/  HMMA.16816.F32.BF16 R12, R208, R28, R8 ;  /* 0x0000001cd00c723c */ /* 0x004ff00000041808 */
[----:B------:R-:W-:Y:S08]  /*2f70*/  HMMA.16816.F32.BF16 R68, R204, R98, R36 ;  /* 0x00000062cc44723c */ /* 0x000ff00000041824 */
[C---:B------:R-:W-:Y:S01]  /*2f80*/  HMMA.16816.F32.BF16 R8, R208.reuse, R30, R32 ;  /* 0x0000001ed008723c */ /* 0x040fe20000041820 */
[----:B------:R-:W2:Y:S07]  /*2f90*/  LDSM.16.M88.4 R32, [R4+0x18900] ;  /* 0x018900000420783b */ /* 0x000eae0000000200 */
[C---:B------:R-:W-:Y:S01]  /*2fa0*/  HMMA.16816.F32.BF16 R36, R208.reuse, R94, R84 ;  /* 0x0000005ed024723c */ /* 0x040fe20000041854 */
[----:B------:R-:W2:Y:S07]  /*2fb0*/  LDSM.16.M88.4 R84, [R4+0x19900] ;  /* 0x019900000454783b */ /* 0x000eae0000000200 */
[C---:B------:R-:W-:Y:S08]  /*2fc0*/  HMMA.16816.F32.BF16 R28, R208.reuse, R92, R64 ;  /* 0x0000005cd01c723c */ /* 0x040ff00000041840 */
[C---:B-1----:R-:W-:Y:S08]  /*2fd0*/  HMMA.16816.F32.BF16 R64, R208.reuse, R52, R80 ;  /* 0x00000034d040723c */ /* 0x042ff00000041850 */
[C---:B------:R-:W-:Y:S08]  /*2fe0*/  HMMA.16816.F32.BF16 R76, R208.reuse, R54, R76 ;  /* 0x00000036d04c723c */ /* 0x040ff0000004184c */
[----:B---3--:R-:W-:Y:S08]  /*2ff0*/  HMMA.16816.F32.BF16 R52, R208, R22, R40 ;  /* 0x00000016d034723c */ /* 0x008ff00000041828 */
[----:B----4-:R-:W-:Y:S01]  /*3000*/  HMMA.16816.F32.BF16 R40, R216, R16, R12 ;  /* 0x00000010d828723c */ /* 0x010fe2000004180c */
[----:B------:R1:W3:Y:S07]  /*3010*/  LDSM.16.M88.4 R12, [R4+0x1a900] ;  /* 0x01a90000040c783b */ /* 0x0002ee0000000200 */
[C---:B-----5:R-:W-:Y:S08]  /*3020*/  HMMA.16816.F32.BF16 R72, R208.reuse, R44, R72 ;  /* 0x0000002cd048723c */ /* 0x060ff00000041848 */
[----:B------:R-:W-:Y:S08]  /*3030*/  HMMA.16816.F32.BF16 R68, R208, R46, R68 ;  /* 0x0000002ed044723c */ /* 0x000ff00000041844 */
[----:B------:R-:W-:Y:S01]  /*3040*/  HMMA.16816.F32.BF16 R16, R216, R18, R8 ;  /* 0x00000012d810723c */ /* 0x000fe20000041808 */
[----:B------:R-:W4:Y:S01]  /*3050*/  LDSM.16.M88.4 R8, [R3+0x18100] ;  /* 0x018100000308783b */ /* 0x000f220000000200 */
[----:B-1----:R-:W-:-:S04]  /*3060*/  LEA.HI R4, R118, R121, RZ, 0x2 ;  /* 0x0000007976047211 */ /* 0x002fc800078f10ff */
[----:B------:R-:W-:Y:S02]  /*3070*/  LOP3.LUT R4, R4, 0xfffffffc, RZ, 0xc0, !PT ;  /* 0xfffffffc04047812 */ /* 0x000fe400078ec0ff */
[----:B------:R-:W-:Y:S03]  /*3080*/  HMMA.16816.F32.BF16 R80, R208, R24, R60 ;  /* 0x00000018d050723c */ /* 0x000fe6000004183c */
[----:B------:R-:W-:-:S05]  /*3090*/  IMAD.IADD R4, R121, 0x1, -R4 ;  /* 0x0000000179047824 */ /* 0x000fca00078e0a04 */
[C---:B------:R-:W-:Y:S01]  /*30a0*/  HMMA.16816.F32.BF16 R96, R208.reuse, R26, R56 ;  /* 0x0000001ad060723c */ /* 0x040fe20000041838 */
[----:B------:R-:W1:Y:S04]  /*30b0*/  LDSM.16.M88.4 R24, [R3+0x18900] ;  /* 0x018900000318783b */ /* 0x000e680000000200 */
[----:B------:R-:W-:Y:S03]  /*30c0*/  LDSM.16.M88.4 R56, [R3+0x19900] ;  /* 0x019900000338783b */ /* 0x000fe60000000200 */
[----:B------:R-:W-:Y:S08]  /*30d0*/  HMMA.16816.F32.BF16 R92, R208, R20, R48 ;  /* 0x00000014d05c723c */ /* 0x000ff00000041830 */
[C---:B--2---:R-:W-:Y:S08]  /*30e0*/  HMMA.16816.F32.BF16 R20, R216.reuse, R32, R28 ;  /* 0x00000020d814723c */ /* 0x044ff0000004181c */
[C---:B------:R-:W-:Y:S01]  /*30f0*/  HMMA.16816.F32.BF16 R28, R216.reuse, R34, R36 ;  /* 0x00000022d81c723c */ /* 0x040fe20000041824 */
[----:B------:R-:W2:Y:S07]  /*3100*/  LDSM.16.M88.4 R36, [R3+0x19100] ;  /* 0x019100000324783b */ /* 0x000eae0000000200 */
[C---:B------:R-:W-:Y:S08]  /*3110*/  HMMA.16816.F32.BF16 R48, R216.reuse, R84, R72 ;  /* 0x00000054d830723c */ /* 0x040ff00000041848 */
[C---:B------:R-:W-:Y:S01]  /*3120*/  HMMA.16816.F32.BF16 R60, R216.reuse, R86, R68 ;  /* 0x00000056d83c723c */ /* 0x040fe20000041844 */
[----:B------:R-:W5:Y:S04]  /*3130*/  LDSM.16.M88.4 R68, [R3+0x1a100] ;  /* 0x01a100000344783b */ /* 0x000f680000000200 */
[----:B------:R-:W-:Y:S03]  /*3140*/  LDSM.16.M88.4 R84, [R5+0x18100] ;  /* 0x018100000554783b */ /* 0x000fe60000000200 */
[C---:B------:R-:W-:Y:S01]  /*3150*/  HMMA.16816.F32.BF16 R72, R216.reuse, R102, R96 ;  /* 0x00000066d848723c */ /* 0x040fe20000041860 */
[----:B------:R-:W1:Y:S07]  /*3160*/  LDSM.16.M88.4 R96, [R5+0x18900] ;  /* 0x018900000560783b */ /* 0x000e6e0000000200 */
[C---:B------:R-:W-:Y:S08]  /*3170*/  HMMA.16816.F32.BF16 R32, R216.reuse, R88, R64 ;  /* 0x00000058d820723c */ /* 0x040ff00000041840 */
[C---:B------:R-:W-:Y:S01]  /*3180*/  HMMA.16816.F32.BF16 R44, R216.reuse, R90, R76 ;  /* 0x0000005ad82c723c */ /* 0x040fe2000004184c */
[----:B------:R-:W-:Y:S07]  /*3190*/  LDSM.16.M88.4 R88, [R5+0x19100] ;  /* 0x019100000558783b */ /* 0x000fee0000000200 */
[C---:B---3--:R-:W-:Y:S08]  /*31a0*/  HMMA.16816.F32.BF16 R76, R216.reuse, R12, R92 ;  /* 0x0000000cd84c723c */ /* 0x048ff0000004185c */
[C---:B------:R-:W-:Y:S08]  /*31b0*/  HMMA.16816.F32.BF16 R52, R216.reuse, R14, R52 ;  /* 0x0000000ed834723c */ /* 0x040ff00000041834 */
[----:B------:R-:W-:Y:S01]  /*31c0*/  HMMA.16816.F32.BF16 R64, R216, R100, R80 ;  /* 0x00000064d840723c */ /* 0x000fe20000041850 */
[----:B------:R3:W5:Y:S07]  /*31d0*/  LDSM.16.M88.4 R80, [R3+0x1a900] ;  /* 0x01a900000350783b */ /* 0x00076e0000000200 */
[C---:B----4-:R-:W-:Y:S08]  /*31e0*/  HMMA.16816.F32.BF16 R40, R220.reuse, R8, R40 ;  /* 0x00000008dc28723c */ /* 0x050ff00000041828 */
[C---:B------:R-:W-:Y:S08]  /*31f0*/  HMMA.16816.F32.BF16 R12, R220.reuse, R10, R16 ;  /* 0x0000000adc0c723c */ /* 0x040ff00000041810 */
[----:B-1----:R-:W-:Y:S01]  /*3200*/  HMMA.16816.F32.BF16 R8, R220, R24, R20 ;  /* 0x00000018dc08723c */ /* 0x002fe20000041814 */
[----:B---3--:R-:W-:-:S05]  /*3210*/  LOP3.LUT R3, R117, 0xffffffe0, RZ, 0xc0, !PT ;  /* 0xffffffe075037812 */ /* 0x008fca00078ec0ff */
[----:B------:R-:W-:Y:S02]  /*3220*/  IMAD.IADD R3, R121, 0x1, -R3 ;  /* 0x0000000179037824 */ /* 0x000fe400078e0a03 */
[----:B------:R-:W-:Y:S01]  /*3230*/  HMMA.16816.F32.BF16 R16, R220, R26, R28 ;  /* 0x0000001adc10723c */ /* 0x000fe2000004181c */
[----:B------:R-:W1:Y:S02]  /*3240*/  LDSM.16.M88.4 R28, [R5+0x19900] ;  /* 0x01990000051c783b */ /* 0x000e640000000200 */
[----:B------:R-:W-:-:S04]  /*3250*/  SHF.R.S32.HI R6, RZ, 0x1f, R3 ;  /* 0x0000001fff067819 */ /* 0x000fc80000011403 */
[----:B------:R-:W-:Y:S01]  /*3260*/  LEA.HI R6, R6, R3, RZ, 0x2 ;  /* 0x0000000306067211 */ /* 0x000fe200078f10ff */
[C---:B--2---:R-:W-:Y:S08]  /*3270*/  HMMA.16816.F32.BF16 R20, R220.reuse, R36, R32 ;  /* 0x00000024dc14723c */ /* 0x044ff00000041820 */
[C---:B------:R-:W-:Y:S08]  /*3280*/  HMMA.16816.F32.BF16 R24, R220.reuse, R38, R44 ;  /* 0x00000026dc18723c */ /* 0x040ff0000004182c */
[C---:B------:R-:W-:Y:S08]  /*3290*/  HMMA.16816.F32.BF16 R32, R220.reuse, R56, R48 ;  /* 0x00000038dc20723c */ /* 0x040ff00000041830 */
[C---:B-----5:R-:W-:Y:S08]  /*32a0*/  HMMA.16816.F32.BF16 R44, R220.reuse, R68, R64 ;  /* 0x00000044dc2c723c */ /* 0x060ff00000041840 */
[----:B------:R-:W-:Y:S08]  /*32b0*/  HMMA.16816.F32.BF16 R48, R220, R70, R72 ;  /* 0x00000046dc30723c */ /* 0x000ff00000041848 */
[C---:B------:R-:W-:Y:S07]  /*32c0*/  HMMA.16816.F32.BF16 R68, R228.reuse, R96, R8 ;  /* 0x00000060e444723c */ /* 0x040fee0000041808 */
[----:B------:R-:W-:Y:S01]  /*32d0*/  LEA.HI R8, R4, R4, RZ, 0x1 ;  /* 0x0000000404087211 */ /* 0x000fe200078f08ff */
[----:B------:R-:W-:Y:S01]  /*32e0*/  HMMA.16816.F32.BF16 R72, R228, R86, R12 ;  /* 0x00000056e448723c */ /* 0x000fe2000004180c */
[----:B------:R-:W-:Y:S01]  /*32f0*/  IADD3 R9, R116, -R7, RZ ;  /* 0x8000000774097210 */ /* 0x000fe20007ffe0ff */
[----:B------:R-:W2:Y:S01]  /*3300*/  LDSM.16.M88.4 R12, [R5+0x1a900] ;  /* 0x01a90000050c783b */ /* 0x000ea20000000200 */
[----:B------:R-:W-:-:S02]  /*3310*/  LEA.HI.SX32 R7, R6, UR8, 0x1e ;  /* 0x0000000806077c11 */ /* 0x000fc4000f8ff2ff */
[----:B------:R-:W-:-:S03]  /*3320*/  LOP3.LUT R8, R8, 0x1ffffffe, RZ, 0xc0, !PT ;  /* 0x1ffffffe08087812 */ /* 0x000fc600078ec0ff */
[----:B------:R-:W-:Y:S01]  /*3330*/  IMAD R7, R9, 0x10, R7 ;  /* 0x0000001009077824 */ /* 0x000fe200078e0207 */
[----:B------:R-:W-:Y:S01]  /*3340*/  HMMA.16816.F32.BF16 R64, R228, R98, R16 ;  /* 0x00000062e440723c */ /* 0x000fe20000041810 */
[----:B------:R-:W-:Y:S01]  /*3350*/  IMAD.IADD R4, R4, 0x1, -R8 ;  /* 0x0000000104047824 */ /* 0x000fe200078e0a08 */
[----:B------:R3:W4:Y:S01]  /*3360*/  LDSM.16.M88.4 R16, [R5+0x1a100] ;  /* 0x01a100000510783b */ /* 0x0007220000000200 */
[----:B------:R-:W-:-:S04]  /*3370*/  DEPBAR.LE SB0, 0x2 ;  /* 0x000080800000791a */ /* 0x000fc80000000000 */
[----:B------:R-:W-:Y:S01]  /*3380*/  IMAD R119, R4, 0x8, R7 ;  /* 0x0000000804777824 */ /* 0x000fe200078e0207 */
[C---:B------:R-:W-:Y:S03]  /*3390*/  HMMA.16816.F32.BF16 R36, R220.reuse, R58, R60 ;  /* 0x0000003adc24723c */ /* 0x040fe6000004183c */
[----:B------:R-:W-:Y:S01]  /*33a0*/  IMAD.MOV.U32 R4, RZ, RZ, R119 ;  /* 0x000000ffff047224 */ /* 0x000fe200078e0077 */
[----:B------:R-:W-:Y:S04]  /*33b0*/  STL [R1+0x10], R119 ;  /* 0x0000107701007387 */ /* 0x000fe80000100800 */
[----:B------:R-:W-:Y:S08]  /*33c0*/  HMMA.16816.F32.BF16 R56, R220, R80, R76 ;  /* 0x00000050dc38723c */ /* 0x000ff0000004184c */
[----:B------:R-:W-:Y:S01]  /*33d0*/  HMMA.16816.F32.BF16 R76, R228, R84, R40 ;  /* 0x00000054e44c723c */ /* 0x000fe20000041828 */
[----:B---3--:R-:W-:-:S05]  /*33e0*/  @P5 IMAD.HI.U32 R5, R119, c[0x0][0x2c8], RZ ;  /* 0x0000b20077055a27 */ /* 0x008fca00078e00ff */
[----:B------:R-:W-:Y:S02]  /*33f0*/  @P0 SHF.R.U32.HI R4, RZ, c[0x0][0x2cc], R5 ;  /* 0x0000b300ff040a19 */ /* 0x000fe40000011605 */
[----:B------:R-:W-:Y:S03]  /*3400*/  HMMA.16816.F32.BF16 R60, R220, R82, R52 ;  /* 0x00000052dc3c723c */ /* 0x000fe60000041834 */
[----:B------:R-:W3:Y:S04]  /*3410*/  SHFL.IDX PT, R8, R4, RZ, 0x1c1f ;  /* 0x001c1fff04087589 */ /* 0x000ee800000e0000 */
[----:B------:R5:W3:Y:S01]  /*3420*/  SHFL.IDX PT, R7, R4, 0x1, 0x1c1f ;  /* 0x003c1f0004077f89 */ /* 0x000ae200000e0000 */
[C---:B------:R-:W-:Y:S08]  /*3430*/  HMMA.16816.F32.BF16 R52, R228.reuse, R88, R20 ;  /* 0x00000058e434723c */ /* 0x040ff00000041814 */
[C---:B-1----:R-:W-:Y:S08]  /*3440*/  HMMA.16816.F32.BF16 R20, R228.reuse, R28, R32 ;  /* 0x0000001ce414723c */ /* 0x042ff00000041820 */
[----:B--2---:R-:W-:Y:S01]  /*3450*/  HMMA.16816.F32.BF16 R32, R228, R12, R56 ;  /* 0x0000000ce420723c */ /* 0x004fe20000041838 */
[----:B-----5:R-:W-:-:S07]  /*3460*/  LOP3.LUT R4, R6, 0x7ffffffc, RZ, 0xc0, !PT ;  /* 0x7ffffffc06047812 */ /* 0x020fce00078ec0ff */
[----:B------:R-:W-:Y:S01]  /*3470*/  HMMA.16816.F32.BF16 R40, R228, R90, R24 ;  /* 0x0000005ae428723c */ /* 0x000fe20000041818 */
[----:B------:R-:W-:Y:S01]  /*3480*/  IMAD.IADD R4, R3, 0x1, -R4 ;  /* 0x0000000103047824 */ /* 0x000fe200078e0a04 */
[----:B------:R-:W-:-:S03]  /*3490*/  MOV R3, UR9 ;  /* 0x0000000900037c02 */ /* 0x000fc60008000f00 */
[----:B------:R-:W-:-:S03]  /*34a0*/  IMAD.SHL.U32 R9, R4, 0x2, RZ ;  /* 0x0000000204097824 */ /* 0x000fc600078e00ff */
[C---:B------:R-:W-:Y:S02]  /*34b0*/  HMMA.16816.F32.BF16 R28, R228.reuse, R30, R36 ;  /* 0x0000001ee41c723c */ /* 0x040fe40000041824 */
[C---:B------:R-:W-:Y:S01]  /*34c0*/  IADD3 R3, -R9.reuse, 0x1, R3 ;  /* 0x0000000109037810 */ /* 0x040fe20007ffe103 */
[----:B------:R-:W-:Y:S01]  /*34d0*/  STL [R1+0x38], R9 ;  /* 0x0000380901007387 */ /* 0x000fe20000100800 */
[----:B------:R-:W-:Y:S02]  /*34e0*/  IADD3 R5, -R9, UR9, RZ ;  /* 0x0000000909057c10 */ /* 0x000fe4000fffe1ff */
[----:B------:R-:W-:Y:S02]  /*34f0*/  IADD3 R3, R3, -UR16, RZ ;  /* 0x8000001003037c10 */ /* 0x000fe4000fffe0ff */
[----:B----4-:R-:W-:Y:S03]  /*3500*/  HMMA.16816.F32.BF16 R24, R228, R16, R44 ;  /* 0x00000010e418723c */ /* 0x010fe6000004182c */
[----:B---3--:R-:W-:-:S02]  /*3510*/  IMAD.IADD R4, R3, 0x1, R8 ;  /* 0x0000000103047824 */ /* 0x008fc400078e0208 */
[----:B------:R-:W-:-:S03]  /*3520*/  IMAD.IADD R3, R3, 0x1, R7 ;  /* 0x0000000103037824 */ /* 0x000fc600078e0207 */
[C---:B------:R-:W-:Y:S01]  /*3530*/  HMMA.16816.F32.BF16 R36, R228.reuse, R18, R48 ;  /* 0x00000012e424723c */ /* 0x040fe20000041830 */
[C---:B------:R-:W-:Y:S02]  /*3540*/  IMNMX R4, R5.reuse, R4, PT ;  /* 0x0000000405047217 */ /* 0x040fe40003800200 */
[----:B------:R-:W-:Y:S01]  /*3550*/  IMNMX R3, R5, R3, PT ;  /* 0x0000000305037217 */ /* 0x000fe20003800200 */
[----:B------:R-:W-:Y:S01]  /*3560*/  BAR.SYNC.DEFER_BLOCKING 0x0 ;  /* 0x0000000000007b1d */ /* 0x000fe20000010000 */
[C---:B------:R-:W-:Y:S02]  /*3570*/  ISETP.GT.AND P0, PT, R4.reuse, RZ, PT ;  /* 0x000000ff0400720c */ /* 0x040fe40003f04270 */
[----:B------:R-:W-:Y:S01]  /*3580*/  ISETP.GT.AND P6, PT, R4, 0x1, PT ;  /* 0x000000010400780c */ /* 0x000fe20003fc4270 */
[----:B------:R-:W-:Y:S01]  /*3590*/  HMMA.16816.F32.BF16 R16, R228, R14, R60 ;  /* 0x0000000ee410723c */ /* 0x000fe2000004183c */
[----:B------:R-:W-:Y:S02]  /*35a0*/  FSEL R7, R76, -INF , P0 ;  /* 0xff8000004c077808 */ /* 0x000fe40000000000 */
[----:B------:R-:W-:-:S02]  /*35b0*/  ISETP.GT.AND P0, PT, R3, 0x1, PT ;  /* 0x000000010300780c */ /* 0x000fc40003f04270 */
[----:B------:R-:W-:Y:S02]  /*35c0*/  ISETP.GT.AND P5, PT, R3, RZ, PT ;  /* 0x000000ff0300720c */ /* 0x000fe40003fa4270 */
[----:B------:R-:W-:Y:S02]  /*35d0*/  FSEL R8, R77, -INF , P6 ;  /* 0xff8000004d087808 */ /* 0x000fe40003000000 */
[----:B------:R-:W-:Y:S02]  /*35e0*/  FSEL R13, R79, -INF , P0 ;  /* 0xff8000004f0d7808 */ /* 0x000fe40000000000 */
[----:B------:R-:W-:Y:S02]  /*35f0*/  ISETP.GT.AND P6, PT, R4, 0x8, PT ;  /* 0x000000080400780c */ /* 0x000fe40003fc4270 */
[----:B------:R-:W-:Y:S02]  /*3600*/  ISETP.GT.AND P0, PT, R3, 0x8, PT ;  /* 0x000000080300780c */ /* 0x000fe40003f04270 */
[----:B------:R-:W-:-:S02]  /*3610*/  FSEL R12, R78, -INF , P5 ;  /* 0xff8000004e0c7808 */ /* 0x000fc40002800000 */
[----:B------:R-:W-:Y:S02]  /*3620*/  ISETP.GT.AND P5, PT, R4, 0x9, PT ;  /* 0x000000090400780c */ /* 0x000fe40003fa4270 */
[----:B------:R-:W-:Y:S02]  /*3630*/  FSEL R10, R72, -INF , P6 ;  /* 0xff800000480a7808 */ /* 0x000fe40003000000 */
[----:B------:R-:W-:Y:S02]  /*3640*/  FSEL R14, R74, -INF , P0 ;  /* 0xff8000004a0e7808 */ /* 0x000fe40000000000 */
[----:B------:R-:W-:Y:S02]  /*3650*/  FMNMX.FTZ R5, R7, R8, !PT ;  /* 0x0000000807057209 */ /* 0x000fe40007810000 */
[----:B------:R-:W-:Y:S02]  /*3660*/  ISETP.GT.AND P0, PT, R4, 0x11, PT ;  /* 0x000000110400780c */ /* 0x000fe40003f04270 */
[----:B------:R-:W-:-:S02]  /*3670*/  FSEL R11, R73, -INF , P5 ;  /* 0xff800000490b7808 */ /* 0x000fc40002800000 */
[----:B------:R-:W-:Y:S02]  /*3680*/  ISETP.GT.AND P6, PT, R4, 0x10, PT ;  /* 0x000000100400780c */ /* 0x000fe40003fc4270 */
[----:B------:R-:W-:Y:S02]  /*3690*/  FMNMX.FTZ R5, R10, R5, !PT ;  /* 0x000000050a057209 */ /* 0x000fe40007810000 */
[----:B------:R-:W-:Y:S02]  /*36a0*/  FSEL R45, R69, -INF , P0 ;  /* 0xff800000452d7808 */ /* 0x000fe40000000000 */
[C---:B------:R-:W-:Y:S02]  /*36b0*/  ISETP.GT.AND P5, PT, R3.reuse, 0x9, PT ;  /* 0x000000090300780c */ /* 0x040fe40003fa4270 */
[----:B------:R-:W-:Y:S02]  /*36c0*/  ISETP.GT.AND P0, PT, R3, 0x11, PT ;  /* 0x000000110300780c */ /* 0x000fe40003f04270 */
[----:B------:R-:W-:-:S02]  /*36d0*/  FSEL R44, R68, -INF , P6 ;  /* 0xff800000442c7808 */ /* 0x000fc40003000000 */
[----:B------:R-:W-:Y:S02]  /*36e0*/  FMNMX.FTZ R5, R11, R5, !PT ;  /* 0x000000050b057209 */ /* 0x000fe40007810000 */
[----:B------:R-:W-:Y:S02]  /*36f0*/  FSEL R15, R75, -INF , P5 ;  /* 0xff8000004b0f7808 */ /* 0x000fe40002800000 */
[----:B------:R-:W-:Y:S02]  /*3700*/  FSEL R76, R71, -INF , P0 ;  /* 0xff800000474c7808 */ /* 0x000fe40000000000 */
[C---:B------:R-:W-:Y:S02]  /*3710*/  ISETP.GT.AND P5, PT, R3.reuse, 0x10, PT ;  /* 0x000000100300780c */ /* 0x040fe40003fa4270 */
[----:B------:R-:W-:Y:S02]  /*3720*/  ISETP.GT.AND P0, PT, R3, 0x18, PT ;  /* 0x000000180300780c */ /* 0x000fe40003f04270 */
[----:B------:R-:W-:-:S02]  /*3730*/  ISETP.GT.AND P6, PT, R4, 0x18, PT ;  /* 0x000000180400780c */ /* 0x000fc40003fc4270 */
[----:B------:R-:W-:Y:S02]  /*3740*/  FMNMX.FTZ R5, R44, R5, !PT ;  /* 0x000000052c057209 */ /* 0x000fe40007810000 */
[----:B------:R-:W-:Y:S02]  /*3750*/  FSEL R48, R70, -INF , P5 ;  /* 0xff80000046307808 */ /* 0x000fe40002800000 */
[----:B------:R-:W-:Y:S02]  /*3760*/  FSEL R77, R66, -INF , P0 ;  /* 0xff800000424d7808 */ /* 0x000fe40000000000 */
        /* <DEDUP_REMOVED lines=9> */
[----:B------:R-:W-:Y:S02]  /*3800*/  ISETP.GT.AND P5, PT, R3, 0x19, PT ;  /* 0x000000190300780c */ /* 0x000fe40003fa4270 */
[----:B------:R-:W-:Y:S02]  /*3810*/  FSEL R127, R52, -INF , P6 ;  /* 0xff800000347f7808 */ /* 0x000fe40003000000 */
[----:B------:R-:W-:Y:S02]  /*3820*/  FMNMX.FTZ R5, R47, R5, !PT ;  /* 0x000000052f057209 */ /* 0x000fe40007810000 */
[----:B------:R-:W-:Y:S02]  /*3830*/  FSEL R134, R55, -INF , P0 ;  /* 0xff80000037867808 */ /* 0x000fe40000000000 */
[----:B------:R-:W-:Y:S02]  /*3840*/  FMNMX.FTZ R6, R12, R13, !PT ;  /* 0x0000000d0c067209 */ /* 0x000fe40007810000 */
[----:B------:R-:W-:-:S02]  /*3850*/  FSEL R78, R67, -INF , P5 ;  /* 0xff800000434e7808 */ /* 0x000fc40002800000 */
[C---:B------:R-:W-:Y:S02]  /*3860*/  ISETP.GT.AND P0, PT, R4.reuse, 0x29, PT ;  /* 0x000000290400780c */ /* 0x040fe40003f04270 */
[----:B------:R-:W-:Y:S02]  /*3870*/  ISETP.GT.AND P5, PT, R3, 0x20, PT ;  /* 0x000000200300780c */ /* 0x000fe40003fa4270 */
[----:B------:R-:W-:Y:S02]  /*3880*/  ISETP.GT.AND P6, PT, R4, 0x28, PT ;  /* 0x000000280400780c */ /* 0x000fe40003fc4270 */
[----:B------:R-:W-:Y:S02]  /*3890*/  FMNMX.FTZ R5, R127, R5, !PT ;  /* 0x000000057f057209 */ /* 0x000fe40007810000 */
[----:B------:R-:W-:Y:S02]  /*38a0*/  FMNMX.FTZ R6, R14, R6, !PT ;  /* 0x000000060e067209 */ /* 0x000fe40007810000 */
[----:B------:R-:W-:-:S02]  /*38b0*/  FSEL R125, R41, -INF , P0 ;  /* 0xff800000297d7808 */ /* 0x000fc40000000000 */
[----:B------:R-:W-:Y:S02]  /*38c0*/  FSEL R132, R54, -INF , P5 ;  /* 0xff80000036847808 */ /* 0x000fe40002800000 */
[C---:B------:R-:W-:Y:S02]  /*38d0*/  ISETP.GT.AND P0, PT, R3.reuse, 0x29, PT ;  /* 0x000000290300780c */ /* 0x040fe40003f04270 */
[----:B------:R-:W-:Y:S02]  /*38e0*/  FSEL R124, R40, -INF , P6 ;  /* 0xff800000287c7808 */ /* 0x000fe40003000000 */
[----:B------:R-:W-:Y:S02]  /*38f0*/  ISETP.GT.AND P5, PT, R3, 0x28, PT ;  /* 0x000000280300780c */ /* 0x000fe40003fa4270 */
[----:B------:R-:W-:Y:S02]  /*3900*/  FMNMX.FTZ R5, R126, R5, !PT ;  /* 0x000000057e057209 */ /* 0x000fe40007810000 */
[----:B------:R-:W-:-:S02]  /*3910*/  FMNMX.FTZ R6, R15, R6, !PT ;  /* 0x000000060f067209 */ /* 0x000fc40007810000 */
[----:B------:R-:W-:Y:S02]  /*3920*/  FSEL R135, R43, -INF , P0 ;  /* 0xff8000002b877808 */ /* 0x000fe40000000000 */
[----:B------:R-:W-:Y:S02]  /*3930*/  ISETP.GT.AND P6, PT, R4, 0x30, PT ;  /* 0x000000300400780c */ /* 0x000fe40003fc4270 */
[----:B------:R-:W-:Y:S02]  /*3940*/  FSEL R133, R42, -INF , P5 ;  /* 0xff8000002a857808 */ /* 0x000fe40002800000 */
[----:B------:R-:W-:Y:S01]  /*3950*/  ISETP.GT.AND P0, PT, R4, 0x31, PT ;  /* 0x000000310400780c */ /* 0x000fe20003f04270 */
[----:B------:R-:W-:Y:S01]  /*3960*/  LDSM.16.MT88.4 R40, [R143+0x3100] ;  /* 0x003100008f28783b */ /* 0x000fe20000004200 */
[----:B------:R-:W-:Y:S02]  /*3970*/  FMNMX.FTZ R5, R124, R5, !PT ;  /* 0x000000057c057209 */ /* 0x000fe40007810000 */
[----:B------:R-:W-:-:S02]  /*3980*/  ISETP.GT.AND P5, PT, R3, 0x30, PT ;  /* 0x000000300300780c */ /* 0x000fc40003fa4270 */
[----:B------:R-:W-:Y:S02]  /*3990*/  FMNMX.FTZ R6, R48, R6, !PT ;  /* 0x0000000630067209 */ /* 0x000fe40007810000 */
[----:B------:R-:W-:Y:S02]  /*39a0*/  FSEL R181, R20, -INF , P6 ;  /* 0xff80000014b57808 */ /* 0x000fe40003000000 */
[----:B------:R-:W-:Y:S02]  /*39b0*/  FSEL R180, R21, -INF , P0 ;  /* 0xff80000015b47808 */ /* 0x000fe40000000000 */
[----:B------:R-:W-:Y:S02]  /*39c0*/  FMNMX.FTZ R5, R125, R5, !PT ;  /* 0x000000057d057209 */ /* 0x000fe40007810000 */
[----:B------:R-:W-:Y:S02]  /*39d0*/  ISETP.GT.AND P0, PT, R3, 0x31, PT ;  /* 0x000000310300780c */ /* 0x000fe40003f04270 */
[----:B------:R-:W-:-:S02]  /*39e0*/  FSEL R183, R22, -INF , P5 ;  /* 0xff80000016b77808 */ /* 0x000fc40002800000 */
[----:B------:R-:W-:Y:S02]  /*39f0*/  FMNMX.FTZ R6, R76, R6, !PT ;  /* 0x000000064c067209 */ /* 0x000fe40007810000 */
[C---:B------:R-:W-:Y:S02]  /*3a00*/  ISETP.GT.AND P5, PT, R4.reuse, 0x38, PT ;  /* 0x000000380400780c */ /* 0x040fe40003fa4270 */
[----:B------:R-:W-:Y:S02]  /*3a10*/  FMNMX.FTZ R5, R181, R5, !PT ;  /* 0x00000005b5057209 */ /* 0x000fe40007810000 */
[----:B------:R-:W-:Y:S02]  /*3a20*/  FSEL R212, R23, -INF , P0 ;  /* 0xff80000017d47808 */ /* 0x000fe40000000000 */
[----:B------:R-:W-:Y:S01]  /*3a30*/  FMNMX.FTZ R6, R77, R6, !PT ;  /* 0x000000064d067209 */ /* 0x000fe20007810000 */
[----:B------:R-:W-:Y:S01]  /*3a40*/  LDSM.16.MT88.4 R20, [R0+0x100] ;  /* 0x000100000014783b */ /* 0x000fe20000004200 */
[----:B------:R-:W-:-:S02]  /*3a50*/  ISETP.GT.AND P0, PT, R4, 0x39, PT ;  /* 0x000000390400780c */ /* 0x000fc40003f04270 */
[----:B------:R-:W-:Y:S02]  /*3a60*/  FSEL R141, R28, -INF , P5 ;  /* 0xff8000001c8d7808 */ /* 0x000fe40002800000 */
[----:B------:R-:W-:Y:S02]  /*3a70*/  ISETP.GT.AND P5, PT, R3, 0x38, PT ;  /* 0x000000380300780c */ /* 0x000fe40003fa4270 */
[----:B------:R-:W-:Y:S02]  /*3a80*/  FMNMX.FTZ R5, R180, R5, !PT ;  /* 0x00000005b4057209 */ /* 0x000fe40007810000 */
[----:B------:R-:W-:Y:S02]  /*3a90*/  FMNMX.FTZ R6, R78, R6, !PT ;  /* 0x000000064e067209 */ /* 0x000fe40007810000 */
[----:B------:R-:W-:Y:S02]  /*3aa0*/  FSEL R142, R29, -INF , P0 ;  /* 0xff8000001d8e7808 */ /* 0x000fe40000000000 */
[----:B------:R-:W-:-:S02]  /*3ab0*/  ISETP.GT.AND P0, PT, R3, 0x39, PT ;  /* 0x000000390300780c */ /* 0x000fc40003f04270 */
        /* <DEDUP_REMOVED lines=17> */
[----:B------:R-:W-:Y:S02]  /*3bd0*/  ISETP.GT.AND P5, PT, R4, 0x50, PT ;  /* 0x000000500400780c */ /* 0x000fe40003fa4270 */
[----:B------:R-:W-:Y:S02]  /*3be0*/  FMNMX.FTZ R6, R135, R6, !PT ;  /* 0x0000000687067209 */ /* 0x000fe40007810000 */
[----:B------:R-:W-:-:S02]  /*3bf0*/  FSEL R243, R37, -INF , P0 ;  /* 0xff80000025f37808 */ /* 0x000fc40000000000 */
[----:B------:R-:W-:Y:S02]  /*3c00*/  FMNMX.FTZ R5, R242, R5, !PT ;  /* 0x00000005f2057209 */ /* 0x000fe40007810000 */
[----:B------:R-:W-:Y:S02]  /*3c10*/  FSEL R252, R32, -INF , P5 ;  /* 0xff80000020fc7808 */ /* 0x000fe40002800000 */
[----:B------:R-:W-:Y:S02]  /*3c20*/  FMNMX.FTZ R6, R183, R6, !PT ;  /* 0x00000006b7067209 */ /* 0x000fe40007810000 */
[----:B------:R-:W-:Y:S02]  /*3c30*/  ISETP.GT.AND P5, PT, R3, 0x40, PT ;  /* 0x000000400300780c */ /* 0x000fe40003fa4270 */
[----:B------:R-:W-:Y:S02]  /*3c40*/  ISETP.GT.AND P0, PT, R4, 0x51, PT ;  /* 0x000000510400780c */ /* 0x000fe40003f04270 */
[----:B------:R-:W-:-:S02]  /*3c50*/  FMNMX.FTZ R5, R243, R5, !PT ;  /* 0x00000005f3057209 */ /* 0x000fc40007810000 */
[----:B------:R-:W-:Y:S02]  /*3c60*/  FMNMX.FTZ R6, R212, R6, !PT ;  /* 0x00000006d4067209 */ /* 0x000fe40007810000 */
[----:B------:R-:W-:Y:S02]  /*3c70*/  FSEL R238, R26, -INF , P5 ;  /* 0xff8000001aee7808 */ /* 0x000fe40002800000 */
[C---:B------:R-:W-:Y:S02]  /*3c80*/  ISETP.GT.AND P6, PT, R4.reuse, 0x58, PT ;  /* 0x000000580400780c */ /* 0x040fe40003fc4270 */
        /* <DEDUP_REMOVED lines=8> */
[----:B------:R-:W-:-:S02]  /*3d10*/  FSEL R234, R27, -INF , P0 ;  /* 0xff8000001bea7808 */ /* 0x000fc40000000000 */
[----:B------:R-:W-:Y:S01]  /*3d20*/  FSEL R215, R17, -INF , P5 ;  /* 0xff80000011d77808 */ /* 0x000fe20002800000 */
[----:B------:R-:W-:Y:S01]  /*3d30*/  LDSM.16.MT88.4 R24, [R2+0x6100] ;  /* 0x006100000218783b */ /* 0x000fe20000004200 */
[----:B------:R-:W-:Y:S02]  /*3d40*/  FMNMX.FTZ R140, R250, R140, !PT ;  /* 0x0000008cfa8c7209 */ /* 0x000fe40007810000 */
[C---:B------:R-:W-:Y:S02]  /*3d50*/  ISETP.GT.AND P0, PT, R3.reuse, 0x48, PT ;  /* 0x000000480300780c */ /* 0x040fe40003f04270 */
[----:B------:R-:W-:Y:S02]  /*3d60*/  FMNMX.FTZ R4, R238, R5, !PT ;  /* 0x00000005ee047209 */ /* 0x000fe40007810000 */
[----:B------:R-:W-:Y:S02]  /*3d70*/  ISETP.GT.AND P5, PT, R3, 0x49, PT ;  /* 0x000000490300780c */ /* 0x000fe40003fa4270 */
[----:B------:R-:W-:-:S02]  /*3d80*/  FMNMX.FTZ R140, R215, R140, !PT ;  /* 0x0000008cd78c7209 */ /* 0x000fc40007810000 */
[----:B------:R-:W-:Y:S02]  /*3d90*/  FSEL R245, R38, -INF , P0 ;  /* 0xff80000026f57808 */ /* 0x000fe40000000000 */
[----:B------:R-:W-:Y:S01]  /*3da0*/  FMNMX.FTZ R4, R234, R4, !PT ;  /* 0x00000004ea047209 */ /* 0x000fe20007810000 */
[----:B------:R-:W1:Y:S01]  /*3db0*/  SHFL.BFLY PT, R5, R140, 0x2, 0x1f ;  /* 0x0c401f008c057f89 */ /* 0x000e6200000e0000 */
[----:B------:R-:W-:Y:S02]  /*3dc0*/  FSEL R244, R39, -INF , P5 ;  /* 0xff80000027f47808 */ /* 0x000fe40002800000 */
[----:B------:R-:W-:Y:S01]  /*3dd0*/  ISETP.GT.AND P5, PT, R3, 0x50, PT ;  /* 0x000000500300780c */ /* 0x000fe20003fa4270 */
[----:B------:R-:W-:Y:S01]  /*3de0*/  LDSM.16.MT88.4 R36, [R0+0x3100] ;  /* 0x003100000024783b */ /* 0x000fe20000004200 */
[----:B------:R-:W-:Y:S02]  /*3df0*/  FMNMX.FTZ R4, R245, R4, !PT ;  /* 0x00000004f5047209 */ /* 0x000fe40007810000 */
[----:B------:R-:W-:-:S02]  /*3e00*/  ISETP.GT.AND P0, PT, R3, 0x51, PT ;  /* 0x000000510300780c */ /* 0x000fc40003f04270 */
[----:B------:R-:W-:Y:S02]  /*3e10*/  FSEL R173, R34, -INF , P5 ;  /* 0xff80000022ad7808 */ /* 0x000fe40002800000 */
[----:B------:R-:W-:Y:S02]  /*3e20*/  FMNMX.FTZ R4, R244, R4, !PT ;  /* 0x00000004f4047209 */ /* 0x000fe40007810000 */
        /* <DEDUP_REMOVED lines=24> */
[C---:B------:R-:W-:Y:S01]  /*3fb0*/  FSETP.NEU.FTZ.AND P0, PT, R3.reuse, -INF , PT ;  /* 0xff8000000300780b */ /* 0x040fe20003f1d000 */
[----:B------:R-:W-:Y:S02]  /*3fc0*/  FMUL.FTZ R8, R3, c[0x0][0x2d0] ;  /* 0x0000b40003087a20 */ /* 0x000fe40000410000 */
[----:B------:R1:W-:Y:S03]  /*3fd0*/  MUFU.EX2 R225, R4 ;  /* 0x0000000400e17308 */ /* 0x0003e60000000800 */
[----:B------:R-:W-:Y:S02]  /*3fe0*/  FSEL R8, R8, RZ, P0 ;  /* 0x000000ff08087208 */ /* 0x000fe40000000000 */
[----:B------:R-:W-:Y:S01]  /*3ff0*/  PLOP3.LUT P0, PT, PT, PT, UP0, 0x80, 0x0 ;  /* 0x000000000000781c */ /* 0x000fe20003f0f008 */
[--C-:B-1----:R-:W-:Y:S02]  /*4000*/  FFMA.FTZ R4, R10, c[0x0][0x2d0], -R9.reuse ;  /* 0x0000b4000a047a23 */ /* 0x102fe40000010809 */
[----:B------:R-:W-:-:S02]  /*4010*/  FFMA.FTZ R10, R44, c[0x0][0x2d0], -R9 ;  /* 0x0000b4002c0a7a23 */ /* 0x000fc40000010809 */
        /* <DEDUP_REMOVED lines=23> */
[----:B--2---:R-:W-:-:S07]  /*4190*/  FFMA.FTZ R10, R76, c[0x0][0x2d0], -R8 ;  /* 0x0000b4004c0a7a23 */ /* 0x004fce0000010808 */
[----:B------:R2:W5:Y:S01]  /*41a0*/  MUFU.EX2 R170, R10 ;  /* 0x0000000a00aa7308 */ /* 0x0005620000000800 */
        /* <DEDUP_REMOVED lines=15> */
[----:B------:R-:W-:Y:S07]  /*42a0*/  LDSM.16.MT88.4 R12, [R0+0x6100] ;  /* 0x00610000000c783b */ /* 0x000fee0000004200 */
[C---:B------:R-:W-:Y:S08]  /*42b0*/  HMMA.16816.F32.BF16 R92, R4.reuse, R20, RZ ;  /* 0x00000014045c723c */ /* 0x040ff000000418ff */
[C---:B------:R-:W-:Y:S01]  /*42c0*/  HMMA.16816.F32.BF16 R84, R4.reuse, R22, RZ ;  /* 0x000000160454723c */ /* 0x040fe200000418ff */
[----:B------:R-:W1:Y:S07]  /*42d0*/  LDSM.16.MT88.4 R20, [R143+0x6100] ;  /* 0x006100008f14783b */ /* 0x000e6e0000004200 */
[C---:B------:R-:W-:Y:S08]  /*42e0*/  HMMA.16816.F32.BF16 R72, R4.reuse, R28, RZ ;  /* 0x0000001c0448723c */ /* 0x040ff000000418ff */
[C---:B------:R-:W-:Y:S01]  /*42f0*/  HMMA.16816.F32.BF16 R64, R4.reuse, R30, RZ ;  /* 0x0000001e0440723c */ /* 0x040fe200000418ff */
[----:B------:R-:W2:Y:S07]  /*4300*/  LDSM.16.MT88.4 R28, [R2+0x900] ;  /* 0x00090000021c783b */ /* 0x000eae0000004200 */
        /* <DEDUP_REMOVED lines=10> */
[C---:B-1----:R-:W-:Y:S08]  /*43b0*/  HMMA.16816.F32.BF16 R76, R4.reuse, R20, RZ ;  /* 0x00000014044c723c */ /* 0x042ff000000418ff */
[C---:B------:R-:W-:Y:S01]  /*43c0*/  HMMA.16816.F32.BF16 R96, R4.reuse, R22, RZ ;  /* 0x000000160460723c */ /* 0x040fe200000418ff */
[----:B------:R-:W-:Y:S07]  /*43d0*/  LDSM.16.MT88.4 R20, [R0+0x900] ;  /* 0x000900000014783b */ /* 0x000fee0000004200 */
[C---:B------:R-:W-:Y:S08]  /*43e0*/  HMMA.16816.F32.BF16 R116, R4.reuse, R16, RZ ;  /* 0x000000100474723c */ /* 0x040ff000000418ff */
[C---:B------:R-:W-:Y:S01]  /*43f0*/  HMMA.16816.F32.BF16 R120, R4.reuse, R18, RZ ;  /* 0x000000120478723c */ /* 0x040fe200000418ff */
[----:B------:R-:W1:Y:S07]  /*4400*/  LDSM.16.MT88.4 R16, [R143+0x3900] ;  /* 0x003900008f10783b */ /* 0x000e6e0000004200 */
[C---:B------:R-:W-:Y:S08]  /*4410*/  HMMA.16816.F32.BF16 R164, R4.reuse, R12, RZ ;  /* 0x0000000c04a4723c */ /* 0x040ff000000418ff */
[----:B------:R-:W-:Y:S01]  /*4420*/  HMMA.16816.F32.BF16 R148, R4, R14, RZ ;  /* 0x0000000e0494723c */ /* 0x000fe200000418ff */
[----:B------:R-:W-:Y:S06]  /*4430*/  LDSM.16.MT88.4 R12, [R236+0x3900] ;  /* 0x00390000ec0c783b */ /* 0x000fec0000004200 */
[----:B------:R-:W-:-:S02]  /*4440*/  F2FP.BF16.PACK_AB R4, R172, R168 ;  /* 0x000000a8ac04723e */ /* 0x000fc400000010ff */
[----:B-----5:R-:W-:Y:S02]  /*4450*/  F2FP.BF16.PACK_AB R5, R170, R227 ;  /* 0x000000e3aa05723e */ /* 0x020fe400000010ff */
[----:B------:R-:W-:Y:S02]  /*4460*/  F2FP.BF16.PACK_AB R6, R175, R169 ;  /* 0x000000a9af06723e */ /* 0x000fe400000010ff */
[----:B----4-:R-:W-:-:S07]  /*4470*/  F2FP.BF16.PACK_AB R7, R177, R226 ;  /* 0x000000e2b107723e */ /* 0x010fce00000010ff */
[C---:B--2---:R-:W-:Y:S08]  /*4480*/  HMMA.16816.F32.BF16 R160, R4.reuse, R28, R88 ;  /* 0x0000001c04a0723c */ /* 0x044ff00000041858 */
[C---:B------:R-:W-:Y:S01]  /*4490*/  HMMA.16816.F32.BF16 R80, R4.reuse, R30, R80 ;  /* 0x0000001e0450723c */ /* 0x040fe20000041850 */
[----:B------:R-:W2:Y:S07]  /*44a0*/  LDSM.16.MT88.4 R28, [R143+0x900] ;  /* 0x000900008f1c783b */ /* 0x000eae0000004200 */
[C---:B------:R-:W-:Y:S08]  /*44b0*/  HMMA.16816.F32.BF16 R144, R4.reuse, R24, R72 ;  /* 0x000000180490723c */ /* 0x040ff00000041848 */
[C---:B------:R-:W-:Y:S01]  /*44c0*/  HMMA.16816.F32.BF16 R136, R4.reuse, R26, R64 ;  /* 0x0000001a0488723c */ /* 0x040fe20000041840 */
[----:B------:R-:W4:Y:S07]  /*44d0*/  LDSM.16.MT88.4 R24, [R236+0x900] ;  /* 0x00090000ec18783b */ /* 0x000f2e0000004200 */
[C---:B---3--:R-:W-:Y:S07]  /*44e0*/  HMMA.16816.F32.BF16 R88, R4.reuse, R32, R56 ;  /* 0x000000200458723c */ /* 0x048fee0000041838 */
[----:B------:R-:W-:Y:S01]  /*44f0*/  IMAD.MOV.U32 R59, RZ, RZ, R174 ;  /* 0x000000ffff3b7224 */ /* 0x000fe200078e00ae */
[----:B------:R-:W-:Y:S01]  /*4500*/  HMMA.16816.F32.BF16 R128, R4, R34, R60 ;  /* 0x000000220480723c */ /* 0x000fe2000004183c */
[----:B------:R-:W-:Y:S01]  /*4510*/  MOV R58, R173 ;  /* 0x000000ad003a7202 */ /* 0x000fe20000000f00 */
[----:B------:R-:W3:Y:S01]  /*4520*/  LDSM.16.MT88.4 R32, [R0+0x3900] ;  /* 0x003900000020783b */ /* 0x000ee20000004200 */
[----:B------:R-:W-:-:S02]  /*4530*/  IMAD.MOV.U32 R57, RZ, RZ, R171 ;  /* 0x000000ffff397224 */ /* 0x000fc400078e00ab */
[----:B------:R-:W-:Y:S02]  /*4540*/  IMAD.MOV.U32 R56, RZ, RZ, R170 ;  /* 0x000000ffff387224 */ /* 0x000fe400078e00aa */
[----:B------:R-:W-:Y:S01]  /*4550*/  IMAD.MOV.U32 R60, RZ, RZ, R175 ;  /* 0x000000ffff3c7224 */ /* 0x000fe200078e00af */
[----:B-1----:R-:W-:Y:S01]  /*4560*/  HMMA.16816.F32.BF16 R72, R4, R18, R52 ;  /* 0x000000120448723c */ /* 0x002fe20000041834 */
[----:B------:R-:W-:Y:S02]  /*4570*/  IMAD.MOV.U32 R61, RZ, RZ, R172 ;  /* 0x000000ffff3d7224 */ /* 0x000fe400078e00ac */
[----:B------:R-:W-:Y:S02]  /*4580*/  IMAD.MOV.U32 R63, RZ, RZ, R177 ;  /* 0x000000ffff3f7224 */ /* 0x000fe400078e00b1 */
[----:B------:R-:W-:-:S03]  /*4590*/  IMAD.MOV.U32 R62, RZ, RZ, R176 ;  /* 0x000000ffff3e7224 */ /* 0x000fc600078e00b0 */
[C---:B--2---:R-:W-:Y:S07]  /*45a0*/  HMMA.16816.F32.BF16 R172, R4.reuse, R30, R108 ;  /* 0x0000001e04ac723c */ /* 0x044fee000004186c */
[----:B------:R-:W-:Y:S01]  /*45b0*/  IMAD.MOV.U32 R31, RZ, RZ, R251 ;  /* 0x000000ffff1f7224 */ /* 0x000fe200078e00fb */
[----:B------:R-:W-:Y:S01]  /*45c0*/  HMMA.16816.F32.BF16 R108, R4, R20, R92 ;  /* 0x00000014046c723c */ /* 0x000fe2000004185c */
[----:B------:R-:W-:-:S07]  /*45d0*/  IMAD.MOV.U32 R30, RZ, RZ, R59 ;  /* 0x000000ffff1e7224 */ /* 0x000fce00078e003b */
[C---:B------:R-:W-:Y:S01]  /*45e0*/  HMMA.16816.F32.BF16 R92, R4.reuse, R16, R68 ;  /* 0x00000010045c723c */ /* 0x040fe20000041844 */
[----:B------:R-:W-:Y:S07]  /*45f0*/  LDSM.16.MT88.4 R16, [R236+0x6900] ;  /* 0x00690000ec10783b */ /* 0x000fee0000004200 */
[C---:B------:R-:W-:Y:S08]  /*4600*/  HMMA.16816.F32.BF16 R64, R4.reuse, R12, R48 ;  /* 0x0000000c0440723c */ /* 0x040ff00000041830 */
[C---:B------:R-:W-:Y:S01]  /*4610*/  HMMA.16816.F32.BF16 R52, R4.reuse, R14, R40 ;  /* 0x0000000e0434723c */ /* 0x040fe20000041828 */
[----:B------:R-:W1:Y:S07]  /*4620*/  LDSM.16.MT88.4 R12, [R143+0x6900] ;  /* 0x006900008f0c783b */ /* 0x000e6e0000004200 */
[C---:B------:R-:W-:Y:S07]  /*4630*/  HMMA.16816.F32.BF16 R176, R4.reuse, R28, R112 ;  /* 0x0000001c04b0723c */ /* 0x040fee0000041870 */
[----:B------:R-:W-:Y:S01]  /*4640*/  IMAD.MOV.U32 R28, RZ, RZ, R169 ;  /* 0x000000ffff1c7224 */ /* 0x000fe200078e00a9 */
[----:B----4-:R-:W-:Y:S01]  /*4650*/  HMMA.16816.F32.BF16 R112, R4, R26, R100 ;  /* 0x0000001a0470723c */ /* 0x010fe20000041864 */
[----:B------:R-:W-:-:S03]  /*4660*/  IMAD.MOV.U32 R29, RZ, RZ, R168 ;  /* 0x000000ffff1d7224 */ /* 0x000fc600078e00a8 */
[----:B------:R-:W-:Y:S01]  /*4670*/  MOV R127, R28 ;  /* 0x0000001c007f7202 */ /* 0x000fe20000000f00 */
[----:B------:R-:W-:Y:S02]  /*4680*/  IMAD.MOV.U32 R28, RZ, RZ, R249 ;  /* 0x000000ffff1c7224 */ /* 0x000fe400078e00f9 */
[----:B------:R-:W-:Y:S01]  /*4690*/  IMAD.MOV.U32 R100, RZ, RZ, R250 ;  /* 0x000000ffff647224 */ /* 0x000fe200078e00fa */
[----:B------:R-:W-:Y:S01]  /*46a0*/  HMMA.16816.F32.BF16 R168, R4, R24, R104 ;  /* 0x0000001804a8723c */ /* 0x000fe20000041868 */
[----:B------:R2:W-:Y:S01]  /*46b0*/  MUFU.EX2 R250, R10 ;  /* 0x0000000a00fa7308 */ /* 0x0005e20000000800 */
[----:B------:R-:W-:Y:S01]  /*46c0*/  IMAD.MOV.U32 R102, RZ, RZ, R252 ;  /* 0x000000ffff667224 */ /* 0x000fe200078e00fc */
[----:B------:R-:W4:Y:S01]  /*46d0*/  LDSM.16.MT88.4 R24, [R0+0x6900] ;  /* 0x006900000018783b */ /* 0x000f220000004200 */
[----:B------:R-:W-:Y:S02]  /*46e0*/  IMAD.MOV.U32 R101, RZ, RZ, R29 ;  /* 0x000000ffff657224 */ /* 0x000fe400078e001d */
[----:B------:R-:W-:-:S02]  /*46f0*/  IMAD.MOV.U32 R103, RZ, RZ, R57 ;  /* 0x000000ffff677224 */ /* 0x000fc400078e0039 */
[----:B------:R-:W-:Y:S01]  /*4700*/  IMAD.MOV.U32 R29, RZ, RZ, R58 ;  /* 0x000000ffff1d7224 */ /* 0x000fe200078e003a */
[----:B---3--:R-:W-:Y:S01]  /*4710*/  HMMA.16816.F32.BF16 R48, R4, R34, R36 ;  /* 0x000000220430723c */ /* 0x008fe20000041824 */
[----:B--2---:R-:W-:-:S07]  /*4720*/  FFMA.FTZ R10, R126, c[0x0][0x2d0], -R9 ;  /* 0x0000b4007e0a7a23 */ /* 0x004fce0000010809 */
[C---:B------:R-:W-:Y:S01]  /*4730*/  HMMA.16816.F32.BF16 R104, R4.reuse, R22, R84 ;  /* 0x000000160468723c */ /* 0x040fe20000041854 */
[----:B------:R-:W-:Y:S01]  /*4740*/  IMAD.MOV.U32 R126, RZ, RZ, R60 ;  /* 0x000000ffff7e7224 */ /* 0x000fe200078e003c */
[----:B------:R2:W3:Y:S06]  /*4750*/  MUFU.EX2 R20, R10 ;  /* 0x0000000a00147308 */ /* 0x0004ec0000000800 */
[C---:B-1----:R-:W-:Y:S08]  /*4760*/  HMMA.16816.F32.BF16 R40, R4.reuse, R12, R76 ;  /* 0x0000000c0428723c */ /* 0x042ff0000004184c */
[----:B------:R-:W-:Y:S01]  /*4770*/  HMMA.16816.F32.BF16 R36, R4, R14, R96 ;  /* 0x0000000e0424723c */ /* 0x000fe20000041860 */
[----:B------:R-:W-:Y:S01]  /*4780*/  LDSM.16.MT88.4 R12, [R2+0x7100] ;  /* 0x00710000020c783b */ /* 0x000fe20000004200 */
[----:B--2---:R-:W-:-:S02]  /*4790*/  FFMA.FTZ R10, R124, c[0x0][0x2d0], -R9 ;  /* 0x0000b4007c0a7a23 */ /* 0x004fc40000010809 */
[----:B------:R-:W-:Y:S02]  /*47a0*/  IMAD.MOV.U32 R124, RZ, RZ, R61 ;  /* 0x000000ffff7c7224 */ /* 0x000fe400078e003d */
[----:B------:R1:W-:Y:S02]  /*47b0*/  MUFU.EX2 R252, R10 ;  /* 0x0000000a00fc7308 */ /* 0x0003e40000000800 */
[C---:B------:R-:W-:Y:S01]  /*47c0*/  HMMA.16816.F32.BF16 R44, R4.reuse, R32, R44 ;  /* 0x00000020042c723c */ /* 0x040fe2000004182c */
[----:B------:R-:W-:Y:S07]  /*47d0*/  LDSM.16.MT88.4 R32, [R0+0x4100] ;  /* 0x004100000020783b */ /* 0x000fee0000004200 */
[----:B----4-:R-:W-:Y:S01]  /*47e0*/  HMMA.16816.F32.BF16 R76, R4, R24, R164 ;  /* 0x00000018044c723c */ /* 0x010fe200000418a4 */
[----:B-1----:R-:W-:Y:S01]  /*47f0*/  FFMA.FTZ R10, R125, c[0x0][0x2d0], -R9 ;  /* 0x0000b4007d0a7a23 */ /* 0x002fe20000010809 */
[----:B------:R-:W-:-:S06]  /*4800*/  MOV R125, R56 ;  /* 0x00000038007d7202 */ /* 0x000fcc0000000f00 */
[C---:B------:R-:W-:Y:S01]  /*4810*/  HMMA.16816.F32.BF16 R68, R4.reuse, R26, R148 ;  /* 0x0000001a0444723c */ /* 0x040fe20000041894 */
[----:B------:R-:W-:Y:S01]  /*4820*/  IMAD.MOV.U32 R167, RZ, RZ, R103 ;  /* 0x000000ffffa77224 */ /* 0x000fe200078e0067 */
[----:B------:R1:W2:Y:S01]  /*4830*/  MUFU.EX2 R251, R10 ;  /* 0x0000000a00fb7308 */ /* 0x0002a20000000800 */
[----:B------:R-:W-:Y:S04]  /*4840*/  LDSM.16.MT88.4 R24, [R236+0x1100] ;  /* 0x00110000ec18783b */ /* 0x000fe80000004200 */
[----:B------:R-:W-:Y:S01]  /*4850*/  IMAD.MOV.U32 R148, RZ, RZ, R30 ;  /* 0x000000ffff947224 */ /* 0x000fe200078e001e */
[----:B------:R-:W-:Y:S01]  /*4860*/  HMMA.16816.F32.BF16 R56, R4, R16, R116 ;  /* 0x000000100438723c */ /* 0x000fe20000041874 */
[----:B------:R-:W-:Y:S01]  /*4870*/  IMAD.MOV.U32 R149, RZ, RZ, R31 ;  /* 0x000000ffff957224 */ /* 0x000fe200078e001f */
[----:B------:R-:W-:Y:S01]  /*4880*/  MOV R150, R28 ;  /* 0x0000001c00967202 */ /* 0x000fe20000000f00 */
[----:B------:R-:W-:-:S02]  /*4890*/  IMAD.MOV.U32 R151, RZ, RZ, R29 ;  /* 0x000000ffff977224 */ /* 0x000fc400078e001d */
[----:B------:R-:W-:Y:S02]  /*48a0*/  LDSM.16.MT88.4 R28, [R143+0x1100] ;  /* 0x001100008f1c783b */ /* 0x000fe40000004200 */
[----:B---3--:R-:W-:Y:S01]  /*48b0*/  MOV R117, R20 ;  /* 0x0000001400757202 */ /* 0x008fe20000000f00 */
[----:B------:R-:W-:Y:S01]  /*48c0*/  IMAD.MOV.U32 R119, RZ, RZ, R62 ;  /* 0x000000ffff777224 */ /* 0x000fe200078e003e */
[----:B------:R-:W3:Y:S01]  /*48d0*/  LDSM.16.MT88.4 R20, [R2+0x1100] ;  /* 0x001100000214783b */ /* 0x000ee20000004200 */
[----:B-1----:R-:W-:Y:S02]  /*48e0*/  FFMA.FTZ R10, R132, c[0x0][0x2d0], -R8 ;  /* 0x0000b400840a7a23 */ /* 0x002fe40000010808 */
[----:B------:R-:W-:Y:S02]  /*48f0*/  IMAD.MOV.U32 R118, RZ, RZ, R63 ;  /* 0x000000ffff767224 */ /* 0x000fe400078e003f */
[----:B------:R-:W-:Y:S01]  /*4900*/  HMMA.16816.F32.BF16 R60, R4, R18, R120 ;  /* 0x00000012043c723c */ /* 0x000fe20000041878 */
[----:B------:R1:W-:Y:S01]  /*4910*/  MUFU.EX2 R249, R10 ;  /* 0x0000000a00f97308 */ /* 0x0003e20000000800 */
[----:B------:R-:W4:Y:S01]  /*4920*/  LDSM.16.MT88.4 R16, [R2+0x4100] ;  /* 0x004100000210783b */ /* 0x000f220000004200 */
[----:B------:R-:W-:-:S04]  /*4930*/  IMAD.MOV.U32 R116, RZ, RZ, R248 ;  /* 0x000000ffff747224 */ /* 0x000fc800078e00f8 */
[----:B------:R-:W-:Y:S01]  /*4940*/  IMAD.MOV.U32 R120, RZ, RZ, R246 ;  /* 0x000000ffff787224 */ /* 0x000fe200078e00f6 */
[----:B------:R-:W-:Y:S01]  /*4950*/  MOV R121, R247 ;  /* 0x000000f700797202 */ /* 0x000fe20000000f00 */
[----:B------:R-:W-:Y:S01]  /*4960*/  IMAD.MOV.U32 R123, RZ, RZ, R100 ;  /* 0x000000ffff7b7224 */ /* 0x000fe200078e0064 */
[----:B------:R-:W-:Y:S01]  /*4970*/  F2FP.BF16.PACK_AB R4, R117, R250 ;  /* 0x000000fa7504723e */ /* 0x000fe200000010ff */
[----:B------:R-:W-:Y:S01]  /*4980*/  IMAD.MOV.U32 R122, RZ, RZ, R101 ;  /* 0x000000ffff7a7224 */ /* 0x000fe200078e0065 */
[----:B--2---:R-:W-:Y:S01]  /*4990*/  F2FP.BF16.PACK_AB R6, R251, R252 ;  /* 0x000000fcfb06723e */ /* 0x004fe200000010ff */
[----:B-1----:R-:W-:-:S04]  /*49a0*/  FFMA.FTZ R10, R134, c[0x0][0x2d0], -R8 ;  /* 0x0000b400860a7a23 */ /* 0x002fc80000010808 */
[----:B------:R1:W2:Y:S02]  /*49b0*/  MUFU.EX2 R248, R10 ;  /* 0x0000000a00f87308 */ /* 0x0002a40000000800 */
[----:B-1----:R-:W-:Y:S01]  /*49c0*/  FFMA.FTZ R10, R133, c[0x0][0x2d0], -R8 ;  /* 0x0000b400850a7a23 */ /* 0x002fe20000010808 */
[----:B--2---:R-:W-:-:S05]  /*49d0*/  F2FP.BF16.PACK_AB R5, R248, R249 ;  /* 0x000000f9f805723e */ /* 0x004fca00000010ff */
[----:B------:R1:W-:Y:S02]  /*49e0*/  MUFU.EX2 R246, R10 ;  /* 0x0000000a00f67308 */ /* 0x0003e40000000800 */
[----:B-1----:R-:W-:-:S06]  /*49f0*/  FFMA.FTZ R10, R135, c[0x0][0x2d0], -R8 ;  /* 0x0000b400870a7a23 */ /* 0x002fcc0000010808 */
[----:B------:R-:W1:Y:S02]  /*4a00*/  MUFU.EX2 R247, R10 ;  /* 0x0000000a00f77308 */ /* 0x000e640000000800 */
[----:B-1----:R-:W-:Y:S01]  /*4a10*/  F2FP.BF16.PACK_AB R7, R247, R246 ;  /* 0x000000f6f707723e */ /* 0x002fe200000010ff */
[----:B------:R-:W-:-:S06]  /*4a20*/  IMAD.MOV.U32 R10, RZ, RZ, R102 ;  /* 0x000000ffff0a7224 */ /* 0x000fcc00078e0066 */
[C---:B---3--:R-:W-:Y:S08]  /*4a30*/  HMMA.16816.F32.BF16 R100, R4.reuse, R20, R160 ;  /* 0x000000140464723c */ /* 0x048ff000000418a0 */
[C---:B------:R-:W-:Y:S01]  /*4a40*/  HMMA.16816.F32.BF16 R80, R4.reuse, R22, R80 ;  /* 0x000000160450723c */ /* 0x040fe20000041850 */
[----:B------:R-:W-:Y:S07]  /*4a50*/  LDSM.16.MT88.4 R20, [R0+0x1100] ;  /* 0x001100000014783b */ /* 0x000fee0000004200 */
[C---:B------:R-:W-:Y:S08]  /*4a60*/  HMMA.16816.F32.BF16 R88, R4.reuse, R12, R88 ;  /* 0x0000000c0458723c */ /* 0x040ff00000041858 */
[C---:B------:R-:W-:Y:S01]  /*4a70*/  HMMA.16816.F32.BF16 R96, R4.reuse, R14, R128 ;  /* 0x0000000e0460723c */ /* 0x040fe20000041880 */
[----:B------:R-:W1:Y:S07]  /*4a80*/  LDSM.16.MT88.4 R12, [R236+0x4100] ;  /* 0x00410000ec0c783b */ /* 0x000e6e0000004200 */
[C---:B----4-:R-:W-:Y:S08]  /*4a90*/  HMMA.16816.F32.BF16 R132, R4.reuse, R16, R144 ;  /* 0x000000100484723c */ /* 0x050ff00000041890 */
[C---:B------:R-:W-:Y:S01]  /*4aa0*/  HMMA.16816.F32.BF16 R84, R4.reuse, R18, R136 ;  /* 0x000000120454723c */ /* 0x040fe20000041888 */
[----:B------:R-:W2:Y:S07]  /*4ab0*/  LDSM.16.MT88.4 R16, [R143+0x4100] ;  /* 0x004100008f10783b */ /* 0x000eae0000004200 */
[C---:B------:R-:W-:Y:S07]  /*4ac0*/  HMMA.16816.F32.BF16 R144, R4.reuse, R28, R176 ;  /* 0x0000001c0490723c */ /* 0x040fee00000418b0 */
        /* <DEDUP_REMOVED lines=8> */
[C---:B------:R-:W-:Y:S01]  /*4b50*/  HMMA.16816.F32.BF16 R160, R4.reuse, R26, R112 ;  /* 0x0000001a04a0723c */ /* 0x040fe20000041870 */
[----:B------:R-:W-:Y:S02]  /*4b60*/  IMAD.MOV.U32 R170, RZ, RZ, R116 ;  /* 0x000000ffffaa7224 */ /* 0x000fe400078e0074 */
[----:B------:R-:W-:Y:S02]  /*4b70*/  IMAD.MOV.U32 R169, RZ, RZ, R117 ;  /* 0x000000ffffa97224 */ /* 0x000fe400078e0075 */
[----:B------:R-:W-:Y:S02]  /*4b80*/  IMAD.MOV.U32 R168, RZ, RZ, R118 ;  /* 0x000000ffffa87224 */ /* 0x000fe400078e0076 */
[----:B------:R-:W-:Y:S01]  /*4b90*/  IMAD.MOV.U32 R25, RZ, RZ, R119 ;  /* 0x000000ffff197224 */ /* 0x000fe200078e0077 */
[----:B-1----:R-:W-:Y:S01]  /*4ba0*/  HMMA.16816.F32.BF16 R128, R4, R12, R64 ;  /* 0x0000000c0480723c */ /* 0x002fe20000041840 */
[----:B------:R-:W-:Y:S01]  /*4bb0*/  MOV R26, R125 ;  /* 0x0000007d001a7202 */ /* 0x000fe20000000f00 */
[----:B------:R-:W-:-:S02]  /*4bc0*/  IMAD.MOV.U32 R27, RZ, RZ, R124 ;  /* 0x000000ffff1b7224 */ /* 0x000fc400078e007c */
[----:B------:R-:W-:Y:S02]  /*4bd0*/  FFMA.FTZ R10, R181, c[0x0][0x2d0], -R9 ;  /* 0x0000b400b50a7a23 */ /* 0x000fe40000010809 */
[----:B------:R-:W-:Y:S02]  /*4be0*/  IMAD.MOV.U32 R171, RZ, RZ, R148 ;  /* 0x000000ffffab7224 */ /* 0x000fe400078e0094 */
[C---:B------:R-:W-:Y:S07]  /*4bf0*/  HMMA.16816.F32.BF16 R116, R4.reuse, R20, R108 ;  /* 0x000000140474723c */ /* 0x040fee000004186c */
[----:B------:R-:W-:Y:S01]  /*4c00*/  IMAD.MOV.U32 R109, RZ, RZ, R126 ;  /* 0x000000ffff6d7224 */ /* 0x000fe200078e007e */
[----:B------:R-:W-:Y:S01]  /*4c10*/  HMMA.16816.F32.BF16 R120, R4, R14, R52 ;  /* 0x0000000e0478723c */ /* 0x000fe20000041834 */
[----:B------:R-:W-:Y:S01]  /*4c20*/  IMAD.MOV.U32 R110, RZ, RZ, R127 ;  /* 0x000000ffff6e7224 */ /* 0x000fe200078e007f */
[----:B------:R-:W1:Y:S01]  /*4c30*/  LDSM.16.MT88.4 R12, [R143+0x7100] ;  /* 0x007100008f0c783b */ /* 0x000e620000004200 */
[----:B------:R-:W-:Y:S01]  /*4c40*/  IMAD.MOV.U32 R111, RZ, RZ, R224 ;  /* 0x000000ffff6f7224 */ /* 0x000fe200078e00e0 */
[----:B------:R-:W-:Y:S01]  /*4c50*/  MOV R21, R24 ;  /* 0x0000001800157202 */ /* 0x000fe20000000f00 */
[----:B------:R3:W-:Y:S01]  /*4c60*/  MUFU.EX2 R224, R10 ;  /* 0x0000000a00e07308 */ /* 0x0007e20000000800 */
[----:B------:R-:W-:-:S02]  /*4c70*/  IMAD.MOV.U32 R108, RZ, RZ, R227 ;  /* 0x000000ffff6c7224 */ /* 0x000fc400078e00e3 */
[----:B--2---:R-:W-:Y:S01]  /*4c80*/  HMMA.16816.F32.BF16 R124, R4, R16, R92 ;  /* 0x00000010047c723c */ /* 0x004fe2000004185c */
[----:B------:R-:W-:Y:S01]  /*4c90*/  IMAD.MOV.U32 R20, RZ, RZ, R111 ;  /* 0x000000ffff147224 */ /* 0x000fe200078e006f */
[----:B------:R-:W-:-:S06]  /*4ca0*/  MOV R111, R215 ;  /* 0x000000d7006f7202 */ /* 0x000fcc0000000f00 */
[----:B------:R-:W-:Y:S01]  /*4cb0*/  HMMA.16816.F32.BF16 R136, R4, R18, R72 ;  /* 0x000000120488723c */ /* 0x000fe20000041848 */
[----:B------:R-:W2:Y:S01]  /*4cc0*/  LDSM.16.MT88.4 R16, [R236+0x7100] ;  /* 0x00710000ec10783b */ /* 0x000ea20000004200 */
[----:B---3--:R-:W-:Y:S01]  /*4cd0*/  FFMA.FTZ R10, R180, c[0x0][0x2d0], -R9 ;  /* 0x0000b400b40a7a23 */ /* 0x008fe20000010809 */
[----:B------:R-:W-:Y:S01]  /*4ce0*/  MOV R180, R109 ;  /* 0x0000006d00b47202 */ /* 0x000fe20000000f00 */
[----:B------:R-:W-:-:S04]  /*4cf0*/  IMAD.MOV.U32 R109, RZ, RZ, R27 ;  /* 0x000000ffff6d7224 */ /* 0x000fc800078e001b */
[C---:B------:R-:W-:Y:S01]  /*4d00*/  HMMA.16816.F32.BF16 R172, R4.reuse, R30, R172 ;  /* 0x0000001e04ac723c */ /* 0x040fe200000418ac */
[----:B------:R3:W4:Y:S01]  /*4d10*/  MUFU.EX2 R227, R10 ;  /* 0x0000000a00e37308 */ /* 0x0007220000000800 */
[----:B------:R-:W-:Y:S02]  /*4d20*/  IMAD.MOV.U32 R73, RZ, RZ, R225 ;  /* 0x000000ffff497224 */ /* 0x000fe400078e00e1 */
[----:B------:R-:W-:Y:S02]  /*4d30*/  IMAD.MOV.U32 R74, RZ, RZ, R20 ;  /* 0x000000ffff4a7224 */ /* 0x000fe400078e0014 */
[----:B------:R-:W-:Y:S02]  /*4d40*/  IMAD.MOV.U32 R75, RZ, RZ, R21 ;  /* 0x000000ffff4b7224 */ /* 0x000fe400078e0015 */
[----:B------:R-:W-:Y:S01]  /*4d50*/  IMAD.MOV.U32 R30, RZ, RZ, R149 ;  /* 0x000000ffff1e7224 */ /* 0x000fe200078e0095 */
[----:B------:R-:W-:Y:S01]  /*4d60*/  HMMA.16816.F32.BF16 R112, R4, R32, R44 ;  /* 0x000000200470723c */ /* 0x000fe2000004182c */
[----:B------:R-:W-:-:S04]  /*4d70*/  IMAD.MOV.U32 R31, RZ, RZ, R150 ;  /* 0x000000ffff1f7224 */ /* 0x000fc800078e0096 */
[----:B------:R-:W-:Y:S02]  /*4d80*/  IMAD.MOV.U32 R181, RZ, RZ, R31 ;  /* 0x000000ffffb57224 */ /* 0x000fe400078e001f */
[----:B---3--:R-:W-:Y:S01]  /*4d90*/  FFMA.FTZ R10, R141, c[0x0][0x2d0], -R9 ;  /* 0x0000b4008d0a7a23 */ /* 0x008fe20000010809 */
[C---:B------:R-:W-:Y:S01]  /*4da0*/  HMMA.16816.F32.BF16 R148, R4.reuse, R22, R104 ;  /* 0x000000160494723c */ /* 0x040fe20000041868 */
[----:B------:R-:W-:Y:S02]  /*4db0*/  IMAD.MOV.U32 R141, RZ, RZ, R226 ;  /* 0x000000ffff8d7224 */ /* 0x000fe400078e00e2 */
[----:B------:R3:W-:Y:S04]  /*4dc0*/  MUFU.EX2 R226, R10 ;  /* 0x0000000a00e27308 */ /* 0x0007e80000000800 */
[----:B------:R-:W-:Y:S01]  /*4dd0*/  IMAD.MOV.U32 R23, RZ, RZ, R110 ;  /* 0x000000ffff177224 */ /* 0x000fe200078e006e */
[----:B-1----:R-:W-:Y:S01]  /*4de0*/  HMMA.16816.F32.BF16 R92, R4, R12, R40 ;  /* 0x0000000c045c723c */ /* 0x002fe20000041828 */
[----:B------:R-:W-:-:S07]  /*4df0*/  IMAD.MOV.U32 R110, RZ, RZ, R26 ;  /* 0x000000ffff6e7224 */ /* 0x000fce00078e001a */
[C---:B------:R-:W-:Y:S01]  /*4e00*/  HMMA.16816.F32.BF16 R52, R4.reuse, R14, R36 ;  /* 0x0000000e0434723c */ /* 0x040fe20000041824 */
[----:B------:R-:W-:Y:S01]  /*4e10*/  LDSM.16.MT88.4 R12, [R2+0x7900] ;  /* 0x00790000020c783b */ /* 0x000fe20000004200 */
[----:B---3--:R-:W-:Y:S02]  /*4e20*/  FFMA.FTZ R10, R142, c[0x0][0x2d0], -R9 ;  /* 0x0000b4008e0a7a23 */ /* 0x008fe40000010809 */
[----:B------:R-:W-:Y:S02]  /*4e30*/  IMAD.MOV.U32 R142, RZ, RZ, R25 ;  /* 0x000000ffff8e7224 */ /* 0x000fe400078e0019 */
[----:B------:R-:W1:Y:S01]  /*4e40*/  LDSM.16.MT88.4 R24, [R0+0x7100] ;  /* 0x007100000018783b */ /* 0x000e620000004200 */
[----:B------:R3:W-:Y:S01]  /*4e50*/  MUFU.EX2 R225, R10 ;  /* 0x0000000a00e17308 */ /* 0x0007e20000000800 */
[C---:B------:R-:W-:Y:S02]  /*4e60*/  HMMA.16816.F32.BF16 R104, R4.reuse, R34, R48 ;  /* 0x000000220468723c */ /* 0x040fe40000041830 */
[----:B------:R-:W-:Y:S06]  /*4e70*/  LDSM.16.MT88.4 R32, [R0+0x4900] ;  /* 0x004900000020783b */ /* 0x000fec0000004200 */
[----:B--2---:R-:W-:Y:S01]  /*4e80*/  HMMA.16816.F32.BF16 R48, R4, R16, R56 ;  /* 0x000000100430723c */ /* 0x004fe20000041838 */
[----:B---3--:R-:W-:-:S07]  /*4e90*/  FFMA.FTZ R10, R183, c[0x0][0x2d0], -R8 ;  /* 0x0000b400b70a7a23 */ /* 0x008fce0000010808 */
[----:B------:R-:W-:Y:S01]  /*4ea0*/  HMMA.16816.F32.BF16 R44, R4, R18, R60 ;  /* 0x00000012042c723c */ /* 0x000fe2000004183c */
[----:B------:R-:W2:Y:S01]  /*4eb0*/  LDSM.16.MT88.4 R16, [R2+0x4900] ;  /* 0x004900000210783b */ /* 0x000ea20000004200 */
[----:B------:R-:W-:Y:S01]  /*4ec0*/  IMAD.MOV.U32 R183, RZ, RZ, R214 ;  /* 0x000000ffffb77224 */ /* 0x000fe200078e00d6 */
[----:B------:R3:W-:Y:S02]  /*4ed0*/  MUFU.EX2 R215, R10 ;  /* 0x0000000a00d77308 */ /* 0x0007e40000000800 */
[----:B---3--:R-:W-:-:S03]  /*4ee0*/  FFMA.FTZ R10, R212, c[0x0][0x2d0], -R8 ;  /* 0x0000b400d40a7a23 */ /* 0x008fc60000010808 */
[C---:B-1----:R-:W-:Y:S03]  /*4ef0*/  HMMA.16816.F32.BF16 R40, R4.reuse, R24, R76 ;  /* 0x000000180428723c */ /* 0x042fe6000004184c */
[----:B------:R1:W3:Y:S05]  /*4f00*/  MUFU.EX2 R214, R10 ;  /* 0x0000000a00d67308 */ /* 0x0002ea0000000800 */
[----:B------:R-:W-:Y:S01]  /*4f10*/  HMMA.16816.F32.BF16 R36, R4, R26, R68 ;  /* 0x0000001a0424723c */ /* 0x000fe20000041844 */
[----:B------:R-:W-:Y:S06]  /*4f20*/  LDSM.16.MT88.4 R24, [R236+0x1900] ;  /* 0x00190000ec18783b */ /* 0x000fec0000004200 */
[----:B----4-:R-:W-:Y:S01]  /*4f30*/  F2FP.BF16.PACK_AB R4, R227, R224 ;  /* 0x000000e0e304723e */ /* 0x010fe200000010ff */
[--C-:B-1----:R-:W-:Y:S01]  /*4f40*/  FFMA.FTZ R10, R182, c[0x0][0x2d0], -R8.reuse ;  /* 0x0000b400b60a7a23 */ /* 0x102fe20000010808 */
[----:B---3--:R-:W-:Y:S01]  /*4f50*/  F2FP.BF16.PACK_AB R5, R214, R215 ;  /* 0x000000d7d605723e */ /* 0x008fe200000010ff */
[----:B------:R-:W-:Y:S01]  /*4f60*/  IMAD.MOV.U32 R182, RZ, RZ, R23 ;  /* 0x000000ffffb67224 */ /* 0x000fe200078e0017 */
[----:B------:R-:W-:Y:S01]  /*4f70*/  F2FP.BF16.PACK_AB R6, R225, R226 ;  /* 0x000000e2e106723e */ /* 0x000fe200000010ff */
[----:B------:R-:W1:Y:S01]  /*4f80*/  LDSM.16.MT88.4 R20, [R2+0x1900] ;  /* 0x001900000214783b */ /* 0x000e620000004200 */
[----:B------:R3:W-:Y:S02]  /*4f90*/  MUFU.EX2 R212, R10 ;  /* 0x0000000a00d47308 */ /* 0x0007e40000000800 */
[----:B---3--:R-:W-:-:S06]  /*4fa0*/  FFMA.FTZ R10, R213, c[0x0][0x2d0], -R8 ;  /* 0x0000b400d50a7a23 */ /* 0x008fcc0000010808 */
[----:B------:R-:W3:Y:S02]  /*4fb0*/  MUFU.EX2 R213, R10 ;  /* 0x0000000a00d57308 */ /* 0x000ee40000000800 */
[----:B---3--:R-:W-:Y:S02]  /*4fc0*/  F2FP.BF16.PACK_AB R7, R213, R212 ;  /* 0x000000d4d507723e */ /* 0x008fe400000010ff */
[----:B------:R-:W-:-:S05]  /*4fd0*/  MOV R10, R73 ;  /* 0x00000049000a7202 */ /* 0x000fca0000000f00 */
[C---:B------:R-:W-:Y:S07]  /*4fe0*/  HMMA.16816.F32.BF16 R76, R4.reuse, R12, R88 ;  /* 0x0000000c044c723c */ /* 0x040fee0000041858 */
[----:B------:R-:W-:Y:S01]  /*4ff0*/  IMAD.MOV.U32 R90, RZ, RZ, R30 ;  /* 0x000000ffff5a7224 */ /* 0x000fe200078e001e */
[C---:B------:R-:W-:Y:S01]  /*5000*/  HMMA.16816.F32.BF16 R64, R4.reuse, R14, R96 ;  /* 0x0000000e0440723c */ /* 0x040fe20000041860 */
[----:B------:R-:W3:Y:S01]  /*5010*/  LDSM.16.MT88.4 R12, [R236+0x4900] ;  /* 0x00490000ec0c783b */ /* 0x000ee20000004200 */
[----:B------:R-:W-:Y:S01]  /*5020*/  IMAD.MOV.U32 R88, RZ, RZ, R28 ;  /* 0x000000ffff587224 */ /* 0x000fe200078e001c */
[----:B------:R-:W-:Y:S01]  /*5030*/  MOV R89, R29 ;  /* 0x0000001d00597202 */ /* 0x000fe20000000f00 */
[----:B------:R-:W-:Y:S01]  /*5040*/  IMAD.MOV.U32 R91, RZ, RZ, R74 ;  /* 0x000000ffff5b7224 */ /* 0x000fe200078e004a */
[----:B------:R-:W-:Y:S02]  /*5050*/  LDSM.16.MT88.4 R28, [R143+0x1900] ;  /* 0x001900008f1c783b */ /* 0x000fe40000004200 */
[----:B------:R-:W-:Y:S01]  /*5060*/  IMAD.MOV.U32 R98, RZ, RZ, R108 ;  /* 0x000000ffff627224 */ /* 0x000fe200078e006c */
[----:B--2---:R-:W-:Y:S01]  /*5070*/  HMMA.16816.F32.BF16 R132, R4, R16, R132 ;  /* 0x000000100484723c */ /* 0x004fe20000041884 */
[----:B------:R-:W-:-:S02]  /*5080*/  IMAD.MOV.U32 R97, RZ, RZ, R109 ;  /* 0x000000ffff617224 */ /* 0x000fc400078e006d */
[----:B------:R-:W-:Y:S02]  /*5090*/  IMAD.MOV.U32 R96, RZ, RZ, R110 ;  /* 0x000000ffff607224 */ /* 0x000fe400078e006e */
[----:B------:R-:W-:-:S03]  /*50a0*/  IMAD.MOV.U32 R99, RZ, RZ, R75 ;  /* 0x000000ffff637224 */ /* 0x000fc600078e004b */
[C---:B------:R-:W-:Y:S01]  /*50b0*/  HMMA.16816.F32.BF16 R60, R4.reuse, R18, R84 ;  /* 0x00000012043c723c */ /* 0x040fe20000041854 */
[----:B------:R-:W2:Y:S07]  /*50c0*/  LDSM.16.MT88.4 R16, [R143+0x4900] ;  /* 0x004900008f10783b */ /* 0x000eae0000004200 */
[C---:B-1----:R-:W-:Y:S08]  /*50d0*/  HMMA.16816.F32.BF16 R100, R4.reuse, R20, R100 ;  /* 0x000000140464723c */ /* 0x042ff00000041864 */
[C---:B------:R-:W-:Y:S01]  /*50e0*/  HMMA.16816.F32.BF16 R56, R4.reuse, R22, R80 ;  /* 0x000000160438723c */ /* 0x040fe20000041850 */
[----:B------:R-:W1:Y:S07]  /*50f0*/  LDSM.16.MT88.4 R20, [R0+0x1900] ;  /* 0x001900000014783b */ /* 0x000e6e0000004200 */
[C---:B------:R-:W-:Y:S07]  /*5100*/  HMMA.16816.F32.BF16 R72, R4.reuse, R26, R160 ;  /* 0x0000001a0448723c */ /* 0x040fee00000418a0 */
[----:B------:R-:W-:Y:S01]  /*5110*/  IMAD.MOV.U32 R163, RZ, RZ, R88 ;  /* 0x000000ffffa37224 */ /* 0x000fe200078e0058 */
[----:B---3--:R-:W-:Y:S01]  /*5120*/  HMMA.16816.F32.BF16 R128, R4, R12, R128 ;  /* 0x0000000c0480723c */ /* 0x008fe20000041880 */
[----:B------:R-:W-:Y:S01]  /*5130*/  IMAD.MOV.U32 R162, RZ, RZ, R89 ;  /* 0x000000ffffa27224 */ /* 0x000fe200078e0059 */
[----:B------:R-:W-:Y:S01]  /*5140*/  MOV R160, R91 ;  /* 0x0000005b00a07202 */ /* 0x000fe20000000f00 */
[----:B------:R-:W-:-:S05]  /*5150*/  IMAD.MOV.U32 R161, RZ, RZ, R90 ;  /* 0x000000ffffa17224 */ /* 0x000fca00078e005a */
        /* <DEDUP_REMOVED lines=9> */
[----:B------:R-:W-:Y:S01]  /*51f0*/  MOV R29, R111 ;  /* 0x0000006f001d7202 */ /* 0x000fe20000000f00 */
[C---:B------:R-:W-:Y:S08]  /*5200*/  HMMA.16816.F32.BF16 R68, R4.reuse, R30, R172 ;  /* 0x0000001e0444723c */ /* 0x040ff000000418ac */
[C---:B------:R-:W-:Y:S01]  /*5210*/  HMMA.16816.F32.BF16 R108, R4.reuse, R24, R164 ;  /* 0x00000018046c723c */ /* 0x040fe200000418a4 */
[----:B------:R-:W-:Y:S07]  /*5220*/  LDSM.16.MT88.4 R24, [R2+0x2100] ;  /* 0x002100000218783b */ /* 0x000fee0000004200 */
[C---:B------:R-:W-:Y:S07]  /*5230*/  HMMA.16816.F32.BF16 R164, R4.reuse, R34, R104 ;  /* 0x0000002204a4723c */ /* 0x040fee0000041868 */
[----:B------:R-:W-:Y:S01]  /*5240*/  IMAD.MOV.U32 R104, RZ, RZ, R10 ;  /* 0x000000ffff687224 */ /* 0x000fe200078e000a */
[----:B---3--:R-:W-:Y:S01]  /*5250*/  HMMA.16816.F32.BF16 R148, R4, R14, R52 ;  /* 0x0000000e0494723c */ /* 0x008fe20000041834 */
[----:B------:R-:W-:Y:S01]  /*5260*/  FFMA.FTZ R10, R241, c[0x0][0x2d0], -R9 ;  /* 0x0000b400f10a7a23 */ /* 0x000fe20000010809 */
[----:B------:R-:W-:Y:S01]  /*5270*/  MOV R241, R178 ;  /* 0x000000b200f17202 */ /* 0x000fe20000000f00 */
[----:B------:R-:W-:-:S02]  /*5280*/  IMAD.MOV.U32 R107, RZ, RZ, R179 ;  /* 0x000000ffff6b7224 */ /* 0x000fc400078e00b3 */
[----:B------:R3:W-:Y:S01]  /*5290*/  MUFU.EX2 R178, R10 ;  /* 0x0000000a00b27308 */ /* 0x0007e20000000800 */
[----:B------:R-:W-:Y:S02]  /*52a0*/  IMAD.MOV.U32 R106, RZ, RZ, R176 ;  /* 0x000000ffff6a7224 */ /* 0x000fe400078e00b0 */
[C---:B------:R-:W-:Y:S01]  /*52b0*/  HMMA.16816.F32.BF16 R172, R4.reuse, R12, R92 ;  /* 0x0000000c04ac723c */ /* 0x040fe2000004185c */
[----:B------:R-:W-:Y:S01]  /*52c0*/  IMAD.MOV.U32 R54, RZ, RZ, R168 ;  /* 0x000000ffff367224 */ /* 0x000fe200078e00a8 */
[----:B------:R-:W4:Y:S01]  /*52d0*/  LDSM.16.MT88.4 R12, [R2+0x8100] ;  /* 0x00810000020c783b */ /* 0x000f220000004200 */
[----:B------:R-:W-:Y:S02]  /*52e0*/  IMAD.MOV.U32 R53, RZ, RZ, R169 ;  /* 0x000000ffff357224 */ /* 0x000fe400078e00a9 */
[----:B------:R-:W-:Y:S02]  /*52f0*/  IMAD.MOV.U32 R52, RZ, RZ, R170 ;  /* 0x000000ffff347224 */ /* 0x000fe400078e00aa */
[----:B------:R-:W-:Y:S01]  /*5300*/  IMAD.MOV.U32 R95, RZ, RZ, R182 ;  /* 0x000000ffff5f7224 */ /* 0x000fe200078e00b6 */
[----:B--2---:R-:W-:Y:S01]  /*5310*/  HMMA.16816.F32.BF16 R88, R4, R18, R44 ;  /* 0x000000120458723c */ /* 0x004fe2000004182c */
[----:B------:R-:W-:Y:S01]  /*5320*/  IMAD.MOV.U32 R94, RZ, RZ, R183 ;  /* 0x000000ffff5e7224 */ /* 0x000fe200078e00b7 */
[----:B------:R-:W-:Y:S01]  /*5330*/  MOV R92, R141 ;  /* 0x0000008d005c7202 */ /* 0x000fe20000000f00 */
[----:B------:R-:W-:-:S02]  /*5340*/  IMAD.MOV.U32 R55, RZ, RZ, R180 ;  /* 0x000000ffff377224 */ /* 0x000fc400078e00b4 */
[----:B---3--:R-:W-:Y:S02]  /*5350*/  FFMA.FTZ R10, R235, c[0x0][0x2d0], -R9 ;  /* 0x0000b400eb0a7a23 */ /* 0x008fe40000010809 */
[----:B------:R-:W-:Y:S01]  /*5360*/  IMAD.MOV.U32 R235, RZ, RZ, R171 ;  /* 0x000000ffffeb7224 */ /* 0x000fe200078e00ab */
[----:B------:R-:W-:Y:S01]  /*5370*/  HMMA.16816.F32.BF16 R112, R4, R32, R112 ;  /* 0x000000200470723c */ /* 0x000fe20000041870 */
[----:B------:R2:W-:Y:S01]  /*5380*/  MUFU.EX2 R179, R10 ;  /* 0x0000000a00b37308 */ /* 0x0005e20000000800 */
[----:B------:R-:W-:Y:S02]  /*5390*/  IMAD.MOV.U32 R93, RZ, RZ, R142 ;  /* 0x000000ffff5d7224 */ /* 0x000fe400078e008e */
[----:B------:R-:W-:-:S04]  /*53a0*/  IMAD.MOV.U32 R105, RZ, RZ, R29 ;  /* 0x000000ffff697224 */ /* 0x000fc800078e001d */
[C---:B------:R-:W-:Y:S01]  /*53b0*/  HMMA.16816.F32.BF16 R168, R4.reuse, R16, R48 ;  /* 0x0000001004a8723c */ /* 0x040fe20000041830 */
[----:B------:R-:W3:Y:S06]  /*53c0*/  LDSM.16.MT88.4 R16, [R2+0x5100] ;  /* 0x005100000210783b */ /* 0x000eec0000004200 */
[----:B------:R-:W-:Y:S01]  /*53d0*/  MOV R48, R177 ;  /* 0x000000b100307202 */ /* 0x000fe20000000f00 */
[----:B------:R-:W-:Y:S01]  /*53e0*/  IMAD.MOV.U32 R49, RZ, RZ, R181 ;  /* 0x000000ffff317224 */ /* 0x000fe200078e00b5 */
[----:B-1----:R-:W-:Y:S01]  /*53f0*/  HMMA.16816.F32.BF16 R120, R4, R22, R36 ;  /* 0x000000160478723c */ /* 0x002fe20000041824 */
[----:B--2---:R-:W-:-:S04]  /*5400*/  FFMA.FTZ R10, R242, c[0x0][0x2d0], -R9 ;  /* 0x0000b400f20a7a23 */ /* 0x004fc80000010809 */
[----:B------:R1:W-:Y:S03]  /*5410*/  MUFU.EX2 R177, R10 ;  /* 0x0000000a00b17308 */ /* 0x0003e60000000800 */
[----:B------:R-:W-:Y:S01]  /*5420*/  HMMA.16816.F32.BF16 R180, R4, R20, R40 ;  /* 0x0000001404b4723c */ /* 0x000fe20000041828 */
[----:B------:R-:W2:Y:S06]  /*5430*/  LDSM.16.MT88.4 R20, [R143+0x2100] ;  /* 0x002100008f14783b */ /* 0x000eac0000004200 */
[----:B------:R-:W-:-:S02]  /*5440*/  FFMA.FTZ R4, R245, c[0x0][0x2d0], -R8 ;  /* 0x0000b400f5047a23 */ /* 0x000fc40000010808 */
[----:B------:R-:W-:Y:S02]  /*5450*/  IMAD.MOV.U32 R245, RZ, RZ, R97 ;  /* 0x000000fffff57224 */ /* 0x000fe400078e0061 */
[----:B------:R5:W-:Y:S01]  /*5460*/  MUFU.EX2 R51, R4 ;  /* 0x0000000400337308 */ /* 0x000be20000000800 */
[----:B-1----:R-:W-:-:S07]  /*5470*/  FFMA.FTZ R10, R243, c[0x0][0x2d0], -R9 ;  /* 0x0000b400f30a7a23 */ /* 0x002fce0000010809 */
[----:B------:R1:W1:Y:S01]  /*5480*/  MUFU.EX2 R176, R10 ;  /* 0x0000000a00b07308 */ /* 0x0002620000000800 */
[----:B-----5:R-:W-:Y:S02]  /*5490*/  FFMA.FTZ R4, R244, c[0x0][0x2d0], -R8 ;  /* 0x0000b400f4047a23 */ /* 0x020fe40000010808 */
[----:B------:R-:W-:-:S05]  /*54a0*/  IMAD.MOV.U32 R244, RZ, RZ, R98 ;  /* 0x000000fffff47224 */ /* 0x000fca00078e0062 */
[----:B------:R5:W2:Y:S01]  /*54b0*/  MUFU.EX2 R142, R4 ;  /* 0x00000004008e7308 */ /* 0x000aa20000000800 */
[----:B-1----:R-:W-:Y:S01]  /*54c0*/  FFMA.FTZ R10, R238, c[0x0][0x2d0], -R8 ;  /* 0x0000b400ee0a7a23 */ /* 0x002fe20000010808 */
[----:B------:R-:W-:-:S06]  /*54d0*/  F2FP.BF16.PACK_AB R6, R176, R177 ;  /* 0x000000b1b006723e */ /* 0x000fcc00000010ff */
[----:B------:R1:W-:Y:S01]  /*54e0*/  MUFU.EX2 R141, R10 ;  /* 0x0000000a008d7308 */ /* 0x0003e20000000800 */
[----:B-----5:R-:W-:Y:S02]  /*54f0*/  F2FP.BF16.PACK_AB R4, R179, R178 ;  /* 0x000000b2b304723e */ /* 0x020fe400000010ff */
[----:B--2---:R-:W-:Y:S01]  /*5500*/  F2FP.BF16.PACK_AB R7, R142, R51 ;  /* 0x000000338e07723e */ /* 0x004fe200000010ff */
[----:B-1----:R-:W-:Y:S02]  /*5510*/  FFMA.FTZ R10, R234, c[0x0][0x2d0], -R8 ;  /* 0x0000b400ea0a7a23 */ /* 0x002fe40000010808 */
[----:B------:R-:W-:Y:S02]  /*5520*/  IMAD.MOV.U32 R234, RZ, RZ, R96 ;  /* 0x000000ffffea7224 */ /* 0x000fe400078e0060 */
[----:B------:R-:W1:Y:S02]  /*5530*/  MUFU.EX2 R50, R10 ;  /* 0x0000000a00327308 */ /* 0x000e640000000800 */
[----:B-1----:R-:W-:Y:S01]  /*5540*/  F2FP.BF16.PACK_AB R5, R50, R141 ;  /* 0x0000008d3205723e */ /* 0x002fe200000010ff */
[----:B------:R-:W-:-:S05]  /*5550*/  FFMA.FTZ R10, R48, c[0x0][0x2d0], -R9 ;  /* 0x0000b400300a7a23 */ /* 0x000fca0000010809 */
[----:B------:R1:W-:Y:S01]  /*5560*/  MUFU.EX2 R48, R10 ;  /* 0x0000000a00307308 */ /* 0x0003e20000000800 */
[C---:B----4-:R-:W-:Y:S08]  /*5570*/  HMMA.16816.F32.BF16 R76, R4.reuse, R12, R76 ;  /* 0x0000000c044c723c */ /* 0x050ff0000004184c */
[----:B------:R-:W-:Y:S01]  /*5580*/  HMMA.16816.F32.BF16 R32, R4, R14, R64 ;  /* 0x0000000e0420723c */ /* 0x000fe20000041840 */
[----:B------:R-:W2:Y:S01]  /*5590*/  LDSM.16.MT88.4 R12, [R236+0x2100] ;  /* 0x00210000ec0c783b */ /* 0x000ea20000004200 */
[----:B-1----:R-:W-:-:S06]  /*55a0*/  FFMA.FTZ R10, R49, c[0x0][0x2d0], -R9 ;  /* 0x0000b400310a7a23 */ /* 0x002fcc0000010809 */
[C---:B---3--:R-:W-:Y:S01]  /*55b0*/  HMMA.16816.F32.BF16 R132, R4.reuse, R16, R132 ;  /* 0x000000100484723c */ /* 0x048fe20000041884 */
[----:B------:R1:W3:Y:S07]  /*55c0*/  MUFU.EX2 R49, R10 ;  /* 0x0000000a00317308 */ /* 0x0002ee0000000800 */
[C---:B------:R-:W-:Y:S01]  /*55d0*/  HMMA.16816.F32.BF16 R28, R4.reuse, R18, R60 ;  /* 0x00000012041c723c */ /* 0x040fe2000004183c */
[----:B------:R-:W4:Y:S07]  /*55e0*/  LDSM.16.MT88.4 R16, [R0+0x2100] ;  /* 0x002100000010783b */ /* 0x000f2e0000004200 */
[----:B------:R-:W-:Y:S01]  /*55f0*/  HMMA.16816.F32.BF16 R144, R4, R20, R144 ;  /* 0x000000140490723c */ /* 0x000fe20000041890 */
[--C-:B-1----:R-:W-:Y:S01]  /*5600*/  FFMA.FTZ R10, R241, c[0x0][0x2d0], -R9.reuse ;  /* 0x0000b400f10a7a23 */ /* 0x102fe20000010809 */
[----:B---3--:R-:W-:Y:S01]  /*5610*/  F2FP.BF16.PACK_AB R96, R49, R48 ;  /* 0x000000303160723e */ /* 0x008fe200000010ff */
[----:B------:R-:W-:-:S02]  /*5620*/  FFMA.FTZ R9, R105, c[0x0][0x2d0], -R9 ;  /* 0x0000b40069097a23 */ /* 0x000fc40000010809 */
[----:B------:R-:W-:Y:S01]  /*5630*/  IMAD.MOV.U32 R241, RZ, RZ, R52 ;  /* 0x000000fffff17224 */ /* 0x000fe200078e0034 */
[----:B------:R-:W-:Y:S02]  /*5640*/  MUFU.EX2 R43, R10 ;  /* 0x0000000a002b7308 */ /* 0x000fe40000000800 */
[C---:B------:R-:W-:Y:S01]  /*5650*/  HMMA.16816.F32.BF16 R36, R4.reuse, R22, R68 ;  /* 0x000000160424723c */ /* 0x040fe20000041844 */
[----:B------:R-:W1:Y:S01]  /*5660*/  LDSM.16.MT88.4 R20, [R143+0x5100] ;  /* 0x005100008f14783b */ /* 0x000e620000004200 */
[----:B------:R-:W-:Y:S02]  /*5670*/  IMAD.MOV.U32 R52, RZ, RZ, R53 ;  /* 0x000000ffff347224 */ /* 0x000fe400078e0035 */
[----:B------:R-:W-:Y:S02]  /*5680*/  IMAD.MOV.U32 R53, RZ, RZ, R54 ;  /* 0x000000ffff357224 */ /* 0x000fe400078e0036 */
[----:B------:R-:W-:Y:S01]  /*5690*/  IMAD.MOV.U32 R54, RZ, RZ, R55 ;  /* 0x000000ffff367224 */ /* 0x000fe200078e0037 */
[----:B------:R3:W5:Y:S01]  /*56a0*/  MUFU.EX2 R42, R9 ;  /* 0x00000009002a7308 */ /* 0x0007620000000800 */
[----:B------:R-:W-:Y:S01]  /*56b0*/  MOV R55, R92 ;  /* 0x0000005c00377202 */ /* 0x000fe20000000f00 */
[----:B--2---:R-:W-:Y:S01]  /*56c0*/  HMMA.16816.F32.BF16 R108, R4, R12, R108 ;  /* 0x0000000c046c723c */ /* 0x004fe2000004186c */
[----:B------:R-:W-:-:S02]  /*56d0*/  IMAD.MOV.U32 R92, RZ, RZ, R93 ;  /* 0x000000ffff5c7224 */ /* 0x000fc400078e005d */
[----:B------:R-:W-:Y:S02]  /*56e0*/  IMAD.MOV.U32 R93, RZ, RZ, R94 ;  /* 0x000000ffff5d7224 */ /* 0x000fe400078e005e */
[----:B------:R-:W-:Y:S02]  /*56f0*/  IMAD.MOV.U32 R94, RZ, RZ, R95 ;  /* 0x000000ffff5e7224 */ /* 0x000fe400078e005f */
[----:B------:R-:W-:Y:S01]  /*5700*/  IMAD.MOV.U32 R242, RZ, RZ, R54 ;  /* 0x000000fffff27224 */ /* 0x000fe200078e0036 */
[C---:B------:R-:W-:Y:S01]  /*5710*/  HMMA.16816.F32.BF16 R44, R4.reuse, R14, R72 ;  /* 0x0000000e042c723c */ /* 0x040fe20000041848 */
[----:B------:R-:W2:Y:S01]  /*5720*/  LDSM.16.MT88.4 R12, [R236+0x5100] ;  /* 0x00510000ec0c783b */ /* 0x000ea20000004200 */
[----:B------:R-:W-:Y:S01]  /*5730*/  IMAD.MOV.U32 R243, RZ, RZ, R55 ;  /* 0x000000fffff37224 */ /* 0x000fe200078e0037 */
[----:B------:R-:W-:Y:S01]  /*5740*/  MOV R66, R93 ;  /* 0x0000005d00427202 */ /* 0x000fe20000000f00 */
[----:B------:R-:W-:Y:S01]  /*5750*/  IMAD.MOV.U32 R95, RZ, RZ, R104 ;  /* 0x000000ffff5f7224 */ /* 0x000fe200078e0068 */
[----:B------:R-:W-:Y:S01]  /*5760*/  LDSM.16.MT88.4 R72, [R143+0x8900] ;  /* 0x008900008f48783b */ /* 0x000fe20000004200 */
[----:B---3--:R-:W-:Y:S01]  /*5770*/  FFMA.FTZ R9, R106, c[0x0][0x2d0], -R8 ;  /* 0x0000b4006a097a23 */ /* 0x008fe20000010808 */
[----:B-----5:R-:W-:Y:S01]  /*5780*/  F2FP.BF16.PACK_AB R98, R42, R43 ;  /* 0x0000002b2a62723e */ /* 0x020fe200000010ff */
[----:B----4-:R-:W-:Y:S01]  /*5790*/  HMMA.16816.F32.BF16 R116, R4, R16, R116 ;  /* 0x000000100474723c */ /* 0x010fe20000041874 */
[----:B------:R-:W-:-:S02]  /*57a0*/  IMAD.MOV.U32 R65, RZ, RZ, R92 ;  /* 0x000000ffff417224 */ /* 0x000fc400078e005c */
[----:B------:R-:W-:Y:S02]  /*57b0*/  IMAD.MOV.U32 R238, RZ, RZ, R94 ;  /* 0x000000ffffee7224 */ /* 0x000fe400078e005e */
[----:B------:R-:W-:-:S03]  /*57c0*/  IMAD.MOV.U32 R67, RZ, RZ, R95 ;  /* 0x000000ffff437224 */ /* 0x000fc600078e005f */
[C---:B------:R-:W-:Y:S01]  /*57d0*/  HMMA.16816.F32.BF16 R60, R4.reuse, R18, R80 ;  /* 0x00000012043c723c */ /* 0x040fe20000041850 */
[----:B------:R-:W3:Y:S04]  /*57e0*/  LDSM.16.MT88.4 R16, [R0+0x5100] ;  /* 0x005100000010783b */ /* 0x000ee80000004200 */
[----:B------:R-:W-:Y:S03]  /*57f0*/  LDSM.16.MT88.4 R80, [R2+0x8900] ;  /* 0x008900000250783b */ /* 0x000fe60000004200 */
[C---:B-1----:R-:W-:Y:S01]  /*5800*/  HMMA.16816.F32.BF16 R124, R4.reuse, R20, R124 ;  /* 0x00000014047c723c */ /* 0x042fe2000004187c */
[----:B------:R1:W-:Y:S07]  /*5810*/  MUFU.EX2 R21, R9 ;  /* 0x0000000900157308 */ /* 0x0003ee0000000800 */
[C---:B------:R-:W-:Y:S08]  /*5820*/  HMMA.16816.F32.BF16 R100, R4.reuse, R24, R100 ;  /* 0x000000180464723c */ /* 0x040ff00000041864 */
[----:B------:R-:W-:Y:S01]  /*5830*/  HMMA.16816.F32.BF16 R24, R4, R26, R56 ;  /* 0x0000001a0418723c */ /* 0x000fe20000041838 */
[----:B-1----:R-:W-:-:S02]  /*5840*/  FFMA.FTZ R9, R107, c[0x0][0x2d0], -R8 ;  /* 0x0000b4006b097a23 */ /* 0x002fc40000010808 */
[----:B------:R-:W-:Y:S02]  /*5850*/  LDSM.16.MT88.4 R104, [R2+0x2900] ;  /* 0x002900000268783b */ /* 0x000fe40000004200 */
[----:B------:R1:W4:Y:S02]  /*5860*/  MUFU.EX2 R40, R9 ;  /* 0x0000000900287308 */ /* 0x0003240000000800 */
[----:B------:R-:W-:Y:S01]  /*5870*/  IMAD.MOV.U32 R56, RZ, RZ, R160 ;  /* 0x000000ffff387224 */ /* 0x000fe200078e00a0 */
[C---:B--2---:R-:W-:Y:S01]  /*5880*/  HMMA.16816.F32.BF16 R68, R4.reuse, R12, R128 ;  /* 0x0000000c0444723c */ /* 0x044fe20000041880 */
[----:B------:R-:W-:Y:S01]  /*5890*/  IMAD.MOV.U32 R57, RZ, RZ, R161 ;  /* 0x000000ffff397224 */ /* 0x000fe200078e00a1 */
[----:B------:R-:W-:Y:S01]  /*58a0*/  MOV R58, R162 ;  /* 0x000000a2003a7202 */ /* 0x000fe20000000f00 */
[----:B------:R-:W-:Y:S01]  /*58b0*/  IMAD.MOV.U32 R59, RZ, RZ, R163 ;  /* 0x000000ffff3b7224 */ /* 0x000fe200078e00a3 */
[----:B------:R-:W-:Y:S04]  /*58c0*/  LDSM.16.MT88.4 R128, [R143+0x5900] ;  /* 0x005900008f80783b */ /* 0x000fe80000004200 */
[C---:B------:R-:W-:Y:S01]  /*58d0*/  HMMA.16816.F32.BF16 R84, R4.reuse, R14, R84 ;  /* 0x0000000e0454723c */ /* 0x040fe20000041854 */
[----:B------:R-:W2:Y:S01]  /*58e0*/  LDSM.16.MT88.4 R12, [R143+0x8100] ;  /* 0x008100008f0c783b */ /* 0x000ea20000004200 */
[--C-:B-1----:R-:W-:Y:S01]  /*58f0*/  FFMA.FTZ R9, R235, c[0x0][0x2d0], -R8.reuse ;  /* 0x0000b400eb097a23 */ /* 0x102fe20000010808 */
[----:B----4-:R-:W-:Y:S01]  /*5900*/  F2FP.BF16.PACK_AB R97, R40, R21 ;  /* 0x000000152861723e */ /* 0x010fe200000010ff */
[----:B------:R-:W-:Y:S01]  /*5910*/  FFMA.FTZ R8, R241, c[0x0][0x2d0], -R8 ;  /* 0x0000b400f1087a23 */ /* 0x000fe20000010808 */
[----:B------:R-:W-:Y:S01]  /*5920*/  MOV R241, R52 ;  /* 0x0000003400f17202 */ /* 0x000fe20000000f00 */
[----:B------:R-:W-:Y:S01]  /*5930*/  IMAD.MOV.U32 R235, RZ, RZ, R53 ;  /* 0x000000ffffeb7224 */ /* 0x000fe200078e0035 */
[----:B------:R-:W-:Y:S01]  /*5940*/  MUFU.EX2 R41, R9 ;  /* 0x0000000900297308 */ /* 0x000fe20000000800 */
[C---:B------:R-:W-:Y:S01]  /*5950*/  HMMA.16816.F32.BF16 R52, R4.reuse, R22, R136 ;  /* 0x000000160434723c */ /* 0x040fe20000041888 */
[----:B------:R-:W-:Y:S06]  /*5960*/  LDSM.16.MT88.4 R136, [R2+0x5900] ;  /* 0x005900000288783b */ /* 0x000fec0000004200 */
[----:B------:R-:W-:Y:S01]  /*5970*/  IMAD.MOV.U32 R22, RZ, RZ, R11 ;  /* 0x000000ffff167224 */ /* 0x000fe200078e000b */
[----:B------:R1:W4:Y:S01]  /*5980*/  MUFU.EX2 R20, R8 ;  /* 0x0000000800147308 */ /* 0x0003220000000800 */
[C---:B---3--:R-:W-:Y:S01]  /*5990*/  HMMA.16816.F32.BF16 R160, R4.reuse, R16, R112 ;  /* 0x0000001004a0723c */ /* 0x048fe20000041870 */
[----:B------:R-:W-:Y:S01]  /*59a0*/  MOV R23, R99 ;  /* 0x0000006300177202 */ /* 0x000fe20000000f00 */
[----:B------:R-:W-:Y:S06]  /*59b0*/  LDSM.16.MT88.4 R112, [R236+0x2900] ;  /* 0x00290000ec70783b */ /* 0x000fec0000004200 */
[----:B------:R-:W-:Y:S01]  /*59c0*/  HMMA.16816.F32.BF16 R92, R4, R18, R164 ;  /* 0x00000012045c723c */ /* 0x000fe200000418a4 */
[----:B------:R-:W3:Y:S04]  /*59d0*/  LDSM.16.MT88.4 R16, [R0+0x8100] ;  /* 0x008100000010783b */ /* 0x000ee80000004200 */
[----:B-1----:R-:W1:Y:S01]  /*59e0*/  LDSM.16.MT88.4 R8, [R236+0x8100] ;  /* 0x00810000ec08783b */ /* 0x002e620000004200 */
[----:B----4-:R-:W-:-:S02]  /*59f0*/  F2FP.BF16.PACK_AB R99, R20, R41 ;  /* 0x000000291463723e */ /* 0x010fc400000010ff */
[----:B--2---:R-:W-:Y:S08]  /*5a00*/  HMMA.16816.F32.BF16 R164, R4, R12, R172 ;  /* 0x0000000c04a4723c */ /* 0x004ff000000418ac */
[C---:B------:R-:W-:Y:S08]  /*5a10*/  HMMA.16816.F32.BF16 R100, R96.reuse, R104, R100 ;  /* 0x000000686064723c */ /* 0x040ff00000041864 */
[----:B------:R-:W-:Y:S08]  /*5a20*/  HMMA.16816.F32.BF16 R104, R96, R106, R24 ;  /* 0x0000006a6068723c */ /* 0x000ff00000041818 */
[C---:B------:R-:W-:Y:S01]  /*5a30*/  HMMA.16816.F32.BF16 R12, R4.reuse, R14, R148 ;  /* 0x0000000e040c723c */ /* 0x040fe20000041894 */
[----:B------:R-:W2:Y:S07]  /*5a40*/  LDSM.16.MT88.4 R148, [R143+0x2900] ;  /* 0x002900008f94783b */ /* 0x000eae0000004200 */
[C---:B---3--:R-:W-:Y:S08]  /*5a50*/  HMMA.16816.F32.BF16 R24, R4.reuse, R16, R180 ;  /* 0x000000100418723c */ /* 0x048ff000000418b4 */
[C---:B-1----:R-:W-:Y:S07]  /*5a60*/  HMMA.16816.F32.BF16 R172, R4.reuse, R10, R88 ;  /* 0x0000000a04ac723c */ /* 0x042fee0000041858 */
[----:B------:R-:W-:Y:S01]  /*5a70*/  MOV R88, R56 ;  /* 0x0000003800587202 */ /* 0x000fe20000000f00 */
[----:B------:R-:W-:Y:S01]  /*5a80*/  IMAD.MOV.U32 R11, RZ, RZ, R67 ;  /* 0x000000ffff0b7224 */ /* 0x000fe200078e0043 */
[----:B------:R-:W-:Y:S01]  /*5a90*/  HMMA.16816.F32.BF16 R168, R4, R8, R168 ;  /* 0x0000000804a8723c */ /* 0x000fe200000418a8 */
[----:B------:R-:W-:-:S02]  /*5aa0*/  IMAD.MOV.U32 R89, RZ, RZ, R57 ;  /* 0x000000ffff597224 */ /* 0x000fc400078e0039 */
[----:B------:R-:W-:Y:S02]  /*5ab0*/  IMAD.MOV.U32 R90, RZ, RZ, R58 ;  /* 0x000000ffff5a7224 */ /* 0x000fe400078e003a */
[----:B------:R-:W-:Y:S02]  /*5ac0*/  IMAD.MOV.U32 R91, RZ, RZ, R59 ;  /* 0x000000ffff5b7224 */ /* 0x000fe400078e003b */
[----:B------:R-:W-:Y:S01]  /*5ad0*/  IMAD.MOV.U32 R8, RZ, RZ, R65 ;  /* 0x000000ffff087224 */ /* 0x000fe200078e0041 */
[----:B------:R-:W-:Y:S01]  /*5ae0*/  HMMA.16816.F32.BF16 R16, R4, R18, R120 ;  /* 0x000000120410723c */ /* 0x000fe20000041878 */
[----:B------:R-:W-:Y:S01]  /*5af0*/  FADD.FTZ R2, R90, R89 ;  /* 0x000000595a027221 */ /* 0x000fe20000010000 */
[----:B------:R-:W1:Y:S01]  /*5b00*/  LDSM.16.MT88.4 R120, [R0+0x2900] ;  /* 0x002900000078783b */ /* 0x000e620000004200 */
[----:B------:R-:W-:Y:S02]  /*5b10*/  IMAD.MOV.U32 R9, RZ, RZ, R66 ;  /* 0x000000ffff097224 */ /* 0x000fe400078e0042 */
        /* <DEDUP_REMOVED lines=8> */
[----:B------:R-:W4:Y:S01]  /*5ba0*/  LDSM.16.MT88.4 R88, [R236+0x8900] ;  /* 0x00890000ec58783b */ /* 0x000f220000004200 */
[----:B------:R-:W-:Y:S01]  /*5bb0*/  FADD.FTZ R4, R9, R4 ;  /* 0x0000000409047221 */ /* 0x000fe20000010000 */
[----:B------:R-:W-:Y:S01]  /*5bc0*/  HMMA.16816.F32.BF16 R128, R96, R130, R52 ;  /* 0x000000826080723c */ /* 0x000fe20000041834 */
[----:B------:R-:W-:Y:S01]  /*5bd0*/  FADD.FTZ R2, R234, R2 ;  /* 0x00000002ea027221 */ /* 0x000fe20000010000 */
[----:B------:R5:W3:Y:S01]  /*5be0*/  LDSM.16.MT88.4 R8, [R0+0x8900] ;  /* 0x008900000008783b */ /* 0x000ae20000004200 */
        /* <DEDUP_REMOVED lines=9> */
[C---:B--2---:R-:W-:Y:S01]  /*5c80*/  HMMA.16816.F32.BF16 R144, R96.reuse, R148, R144 ;  /* 0x000000946090723c */ /* 0x044fe20000041890 */
[----:B-----5:R-:W-:Y:S02]  /*5c90*/  FADD.FTZ R0, R235, R4 ;  /* 0x00000004eb007221 */ /* 0x020fe40000010000 */
        /* <DEDUP_REMOVED lines=39> */
[C---:B----4-:R-:W-:Y:S02]  /*5f10*/  HMMA.16816.F32.BF16 R84, R96.reuse, R88, R168 ;  /* 0x000000586054723c */ /* 0x050fe400000418a8 */
[----:B------:R1:W-:Y:S06]  /*5f20*/  STL [R1+0x4], R4 ;  /* 0x0000040401007387 */ /* 0x0003ec0000100800 */
        /* <DEDUP_REMOVED lines=9> */
[----:B-1----:R-:W2:Y:S04]  /*5fc0*/  LDL.64 R242, [R1+0x18] ;  /* 0x0000180001f27983 */ /* 0x002ea80000100a00 */
[----:B------:R-:W3:Y:S01]  /*5fd0*/  LDL R241, [R1] ;  /* 0x0000000001f17983 */ /* 0x000ee20000100800 */
[----:B------:R-:W-:Y:S01]  /*5fe0*/  UIADD3 UR5, UR28, -0x3, URZ ;  /* 0xfffffffd1c057890 */ /* 0x000fe2000fffe03f */
[----:B------:R-:W-:-:S03]  /*5ff0*/  IMAD.MOV.U32 R235, RZ, RZ, c[0x0][0x1e0] ;  /* 0x00007800ffeb7624 */ /* 0x000fc600078e00ff */
[----:B------:R-:W-:Y:S01]  /*6000*/  USHF.R.S32.HI UR4, URZ, 0x1f, UR5 ;  /* 0x0000001f3f047899 */ /* 0x000fe20008011405 */
[----:B------:R-:W-:Y:S01]  /*6010*/  IMAD.SHL.U32 R8, R235, 0x40, RZ ;  /* 0x00000040eb087824 */ /* 0x000fe200078e00ff */
[----:B------:R-:W-:Y:S01]  /*6020*/  UIMAD UR6, UR6, UR5, URZ ;  /* 0x00000005060672a4 */ /* 0x000fe2000f8e023f */
[----:B------:R-:W-:-:S03]  /*6030*/  IMAD.U32 R6, RZ, RZ, UR5 ;  /* 0x00000005ff067e24 */ /* 0x000fc6000f8e00ff */
[----:B------:R-:W-:Y:S01]  /*6040*/  UIMAD UR4, UR4, UR18, UR6 ;  /* 0x00000012040472a4 */ /* 0x000fe2000f8e0206 */
[----:B--2---:R-:W-:-:S04]  /*6050*/  IMAD.WIDE.U32 R6, R6, UR18, R242 ;  /* 0x0000001206067c25 */ /* 0x004fc8000f8e00f2 */
[----:B------:R-:W-:Y:S01]  /*6060*/  IMAD.MOV.U32 R242, RZ, RZ, c[0x0][0x1e4] ;  /* 0x00007900fff27624 */ /* 0x000fe200078e00ff */
[----:B------:R-:W-:Y:S02]  /*6070*/  IADD3 R0, R7, UR4, RZ ;  /* 0x0000000407007c10 */ /* 0x000fe4000fffe0ff */
[C---:B------:R-:W-:Y:S02]  /*6080*/  LEA R4, P0, R6.reuse, c[0x0][0x1c8], 0x1 ;  /* 0x0000720006047a11 */ /* 0x040fe400078008ff */
[----:B------:R-:W-:Y:S02]  /*6090*/  SHF.L.U64.HI R2, R235, 0x6, R242 ;  /* 0x00000006eb027819 */ /* 0x000fe400000102f2 */
[----:B------:R-:W-:Y:S02]  /*60a0*/  LEA.HI.X R5, R6, c[0x0][0x1cc], R0, 0x1, P0 ;  /* 0x0000730006057a11 */ /* 0x000fe400000f0c00 */
[----:B------:R-:W-:Y:S02]  /*60b0*/  IADD3 R12, P6, P5, R8, 0x80, R4 ;  /* 0x00000080080c7810 */ /* 0x000fe40007dde004 */
[----:B------:R-:W-:Y:S01]  /*60c0*/  IADD3 R6, P0, R4, R8, RZ ;  /* 0x0000000804067210 */ /* 0x000fe20007f1e0ff */
[----:B------:R-:W-:Y:S01]  /*60d0*/  @!PT LDS RZ, [RZ] ;  /* 0x00000000fffff984 */ /* 0x000fe20000000800 */
[----:B------:R-:W-:Y:S01]  /*60e0*/  @!PT LDS RZ, [RZ] ;  /* 0x00000000fffff984 */ /* 0x000fe20000000800 */
[----:B------:R-:W-:Y:S01]  /*60f0*/  @!PT LDS RZ, [RZ] ;  /* 0x00000000fffff984 */ /* 0x000fe20000000800 */
[----:B---3--:R1:W-:Y:S01]  /*6100*/  LDGSTS.E.BYPASS.LTC128B.128 [R241+0x12100], [R4.64], !P4 ;  /* 0x1210000004f17fae */ /* 0x0083e2000e101d58 */
[----:B------:R-:W-:-:S02]  /*6110*/  IADD3.X R13, R2, RZ, R5, P6, P5 ;  /* 0x000000ff020d7210 */ /* 0x000fc400037ea405 */
        /* <DEDUP_REMOVED lines=13> */
.L_x_2480:
        /* <DEDUP_REMOVED lines=30> */
[----:B------:R1:W-:Y:S02]  /*63d0*/  @P0 STL [R1+0xc], R0 ;  /* 0x00000c0001000387 */ /* 0x0003e40000100800 */
.L_x_2482:
[----:B------:R-:W2:Y:S01]  /*63e0*/  LDL.64 R38, [R1+0x20] ;  /* 0x0000200001267983 */ /* 0x000ea20000100a00 */
[----:B------:R-:W-:Y:S04]  /*63f0*/  DEPBAR.LE SB0, 0x2 ;  /* 0x000080800000791a */ /* 0x000fe80000000000 */
[----:B-1----:R-:W-:Y:S01]  /*6400*/  IMAD.U32 R2, RZ, RZ, UR5 ;  /* 0x00000005ff027e24 */ /* 0x002fe2000f8e00ff */
[----:B------:R-:W3:Y:S01]  /*6410*/  LDL.64 R36, [R1+0x28] ;  /* 0x0000280001247983 */ /* 0x000ee20000100a00 */
[----:B------:R-:W-:Y:S02]  /*6420*/  UISETP.GE.AND UP0, UPT, UR15, 0x1, UPT ;  /* 0x000000010f00788c */ /* 0x000fe4000bf06270 */
[C---:B------:R-:W-:Y:S01]  /*6430*/  IMAD R48, R2.reuse, 0x9000, R237 ;  /* 0x0000900002307824 */ /* 0x040fe200078e02ed */
[----:B------:R-:W-:Y:S01]  /*6440*/  UIADD3 UR28, UR15, -0x1, URZ ;  /* 0xffffffff0f1c7890 */ /* 0x000fe2000fffe03f */
[----:B------:R-:W-:Y:S01]  /*6450*/  IMAD R2, R2, 0x9000, R233 ;  /* 0x0000900002027824 */ /* 0x000fe200078e02e9 */
[----:B------:R-:W4:Y:S01]  /*6460*/  LDL R46, [R1] ;  /* 0x00000000012e7983 */ /* 0x000f220000100800 */
[----:B------:R-:W-:Y:S01]  /*6470*/  PLOP3.LUT P0, PT, PT, PT, UP0, 0x80, 0x0 ;  /* 0x000000000000781c */ /* 0x000fe20003f0f008 */
[----:B------:R-:W-:Y:S01]  /*6480*/  UIMAD UR4, UR5, 0x9000, URZ ;  /* 0x00009000050478a4 */ /* 0x000fe2000f8e023f */
[----:B-1----:R-:W-:Y:S01]  /*6490*/  IMAD.IADD R0, R239, 0x1, R2 ;  /* 0x00000001ef007824 */ /* 0x002fe200078e0202 */
[----:B------:R-:W-:Y:S01]  /*64a0*/  BAR.SYNC.DEFER_BLOCKING 0x0 ;  /* 0x0000000000007b1d */ /* 0x000fe20000010000 */
[----:B------:R-:W-:Y:S02]  /*64b0*/  UISETP.GE.AND UP1, UPT, UR12, 0x1, UPT ;  /* 0x000000010c00788c */ /* 0x000fe4000bf26270 */
[----:B------:R-:W-:Y:S02]  /*64c0*/  @UP0 USHF.R.S32.HI UR17, URZ, 0x1f, UR28 ;  /* 0x0000001f3f110899 */ /* 0x000fe4000801141c */
[----:B------:R-:W-:Y:S02]  /*64d0*/  @UP0 UIMAD.WIDE.U32 UR18, UR28, UR8, URZ ;  /* 0x000000081c1202a5 */ /* 0x000fe4000f8e003f */
[----:B------:R-:W-:Y:S04]  /*64e0*/  @UP0 UIMAD UR17, UR17, UR8, URZ ;  /* 0x00000008111102a4 */ /* 0x000fe8000f8e023f */
[----:B------:R-:W-:Y:S01]  /*64f0*/  @UP0 UIMAD UR17, UR28, UR9, UR17 ;  /* 0x000000091c1102a4 */ /* 0x000fe2000f8e0211 */
[----:B------:R-:W-:Y:S03]  /*6500*/  MOV R3, UR18 ;  /* 0x0000001200037c02 */ /* 0x000fe60008000f00 */
        /* <DEDUP_REMOVED lines=25> */
[----:B------:R-:W5:Y:S04]  /*66a0*/  LDL R235, [R1+0xc] ;  /* 0x00000c0001eb7983 */ /* 0x000f680000100800 */
[----:B------:R-:W5:Y:S01]  /*66b0*/  LDL R234, [R1+0x38] ;  /* 0x0000380001ea7983 */ /* 0x000f620000100800 */
[----:B--2---:R-:W-:Y:S02]  /*66c0*/  @P0 IMAD.MOV.U32 R45, RZ, RZ, R39 ;  /* 0x000000ffff2d0224 */ /* 0x004fe400078e0027 */
[----:B---3--:R-:W-:Y:S02]  /*66d0*/  @P0 IMAD.MOV.U32 R44, RZ, RZ, R36 ;  /* 0x000000ffff2c0224 */ /* 0x008fe400078e0024 */
[C---:B------:R-:W-:Y:S02]  /*66e0*/  HMMA.16816.F32.BF16 R36, R152.reuse, R40, RZ ;  /* 0x000000289824723c */ /* 0x040fe400000418ff */
[----:B------:R-:W-:Y:S01]  /*66f0*/  @P0 IMAD.WIDE.U32 R44, R3, 0x60, R44 ;  /* 0x00000060032c0825 */ /* 0x000fe200078e002c */
[----:B------:R-:W-:Y:S03]  /*6700*/  MOV R3, UR12 ;  /* 0x0000000c00037c02 */ /* 0x000fe60008000f00 */
[----:B------:R-:W-:Y:S01]  /*6710*/  @P0 IMAD.SHL.U32 R140, R44, 0x2, RZ ;  /* 0x000000022c8c0824 */ /* 0x000fe200078e00ff */
[----:B------:R-:W-:Y:S01]  /*6720*/  @P0 IADD3 R214, R45, UR17, RZ ;  /* 0x000000112dd60c10 */ /* 0x000fe2000fffe0ff */
[C---:B------:R-:W-:Y:S01]  /*6730*/  HMMA.16816.F32.BF16 R40, R152.reuse, R42, RZ ;  /* 0x0000002a9828723c */ /* 0x040fe200000418ff */
[----:B----4-:R-:W-:Y:S01]  /*6740*/  @P0 IMAD R3, R3, 0x9000, R46 ;  /* 0x0000900003030824 */ /* 0x010fe200078e022e */
        /* <DEDUP_REMOVED lines=23> */
[----:B--2---:R-:W-:Y:S02]  /*68c0*/  @P0 IADD3 R224, P5, R140, c[0x0][0x1f8], RZ ;  /* 0x00007e008ce00a10 */ /* 0x004fe40007fbe0ff */
[C---:B------:R-:W-:Y:S02]  /*68d0*/  IADD3 R140, R232.reuse, R0, RZ ;  /* 0x00000000e88c7210 */ /* 0x040fe40007ffe0ff */
        /* <DEDUP_REMOVED lines=10> */
[----:B--2---:R-:W-:Y:S04]  /*6980*/  IMAD.IADD R224, R232, 0x1, R2 ;  /* 0x00000001e8e07824 */ /* 0x004fe800078e0202 */
        /* <DEDUP_REMOVED lines=87> */
[----:B------:R-:W-:Y:S07]  /*6f00*/  LDSM.16.M88.4 R172, [R140+0x3000] ;  /* 0x003000008cac783b */ /* 0x000fee0000000200 */
[C---:B--2---:R-:W-:Y:S08]  /*6f10*/  HMMA.16816.F32.BF16 R4, R200.reuse, R176, R4 ;  /* 0x000000b0c804723c */ /* 0x044ff00000041804 */
        /* <DEDUP_REMOVED lines=31> */
[----:B------:R-:W-:Y:S07]  /*7110*/  LDSM.16.M88.4 R168, [R2+0x8000] ;  /* 0x0080000002a8783b */ /* 0x000fee0000000200 */
[C---:B-1----:R-:W-:Y:S08]  /*7120*/  HMMA.16816.F32.BF16 R44, R204.reuse, R160, R44 ;  /* 0x000000a0cc2c723c */ /* 0x042ff0000004182c */
[----:B------:R-:W-:Y:S01]  /*7130*/  HMMA.16816.F32.BF16 R48, R204, R162, R48 ;  /* 0x000000a2cc30723c */ /* 0x000fe20000041830 */
[----:B------:R1:W3:Y:S07]  /*7140*/  LDSM.16.M88.4 R160, [R2+0x7800] ;  /* 0x0078000002a0783b */ /* 0x0002ee0000000200 */
[C---:B------:R-:W-:Y:S08]  /*7150*/  HMMA.16816.F32.BF16 R4, R208.reuse, R212, R4 ;  /* 0x000000d4d004723c */ /* 0x040ff00000041804 */
[C---:B------:R-:W-:Y:S01]  /*7160*/  HMMA.16816.F32.BF16 R8, R208.reuse, R214, R8 ;  /* 0x000000d6d008723c */ /* 0x040fe20000041808 */
[----:B------:R-:W5:Y:S07]  /*7170*/  LDSM.16.M88.4 R212, [R0+0x6800] ;  /* 0x0068000000d4783b */ /* 0x000f6e0000000200 */
[C---:B----4-:R-:W-:Y:S01]  /*7180*/  HMMA.16816.F32.BF16 R12, R208.reuse, R172, R12 ;  /* 0x000000acd00c723c */ /* 0x050fe2000004180c */
[----:B-1----:R-:W-:Y:S07]  /*7190*/  MOV R2, UR16 ;  /* 0x0000001000027c02 */ /* 0x002fee0008000f00 */
        /* <DEDUP_REMOVED lines=10> */
[----:B------:R4:W1:Y:S07]  /*7240*/  LDSM.16.M88.4 R168, [R0+0x8800] ;  /* 0x0088000000a8783b */ /* 0x00086e0000000200 */
[C---:B------:R-:W-:Y:S08]  /*7250*/  HMMA.16816.F32.BF16 R44, R208.reuse, R176, R44 ;  /* 0x000000b0d02c723c */ /* 0x040ff0000004182c */
[----:B------:R-:W-:Y:S01]  /*7260*/  HMMA.16816.F32.BF16 R48, R208, R178, R48 ;  /* 0x000000b2d030723c */ /* 0x000fe20000041830 */
[----:B------:R-:W2:Y:S07]  /*7270*/  LDSM.16.M88.4 R176, [R224+0x6000] ;  /* 0x00600000e0b0783b */ /* 0x000eae0000000200 */
[C---:B------:R-:W-:Y:S01]  /*7280*/  HMMA.16816.F32.BF16 R4, R216.reuse, R180, R4 ;  /* 0x000000b4d804723c */ /* 0x040fe20000041804 */
[----:B----4-:R4:W4:Y:S07]  /*7290*/  LDL R0, [R1+0x10] ;  /* 0x0000100001007983 */ /* 0x01092e0000100800 */
[C---:B------:R-:W-:Y:S01]  /*72a0*/  HMMA.16816.F32.BF16 R8, R216.reuse, R182, R8 ;  /* 0x000000b6d808723c */ /* 0x040fe20000041808 */
[----:B------:R-:W3:Y:S07]  /*72b0*/  LDSM.16.M88.4 R180, [R224+0x6800] ;  /* 0x00680000e0b4783b */ /* 0x000eee0000000200 */
[C---:B-----5:R-:W-:Y:S08]  /*72c0*/  HMMA.16816.F32.BF16 R12, R216.reuse, R212, R12 ;  /* 0x000000d4d80c723c */ /* 0x060ff0000004180c */
        /* <DEDUP_REMOVED lines=8> */
[C---:B---3--:R-:W-:Y:S01]  /*7350*/  HMMA.16816.F32.BF16 R36, R216.reuse, R160, R36 ;  /* 0x000000a0d824723c */ /* 0x048fe20000041824 */
[----:B------:R-:W3:Y:S07]  /*7360*/  LDSM.16.M88.4 R224, [R224+0x8800] ;  /* 0x00880000e0e0783b */ /* 0x000eee0000000200 */
[C---:B------:R-:W-:Y:S01]  /*7370*/  HMMA.16816.F32.BF16 R40, R216.reuse, R162, R40 ;  /* 0x000000a2d828723c */ /* 0x040fe20000041828 */
[----:B------:R-:W5:Y:S07]  /*7380*/  LDSM.16.M88.4 R160, [R140+0x6000] ;  /* 0x006000008ca0783b */ /* 0x000f6e0000000200 */
[C---:B------:R-:W-:Y:S08]  /*7390*/  HMMA.16816.F32.BF16 R44, R216.reuse, R168, R44 ;  /* 0x000000a8d82c723c */ /* 0x040ff0000004182c */
[----:B------:R-:W-:Y:S01]  /*73a0*/  HMMA.16816.F32.BF16 R48, R216, R170, R48 ;  /* 0x000000aad830723c */ /* 0x000fe20000041830 */
[----:B------:R-:W2:Y:S07]  /*73b0*/  LDSM.16.M88.4 R168, [R3+0x6800] ;  /* 0x0068000003a8783b */ /* 0x000eae0000000200 */
        /* <DEDUP_REMOVED lines=8> */
[C---:B--2---:R-:W-:Y:S08]  /*7440*/  HMMA.16816.F32.BF16 R36, R220.reuse, R164, R36 ;  /* 0x000000a4dc24723c */ /* 0x044ff00000041824 */
[C---:B------:R-:W-:Y:S01]  /*7450*/  HMMA.16816.F32.BF16 R40, R220.reuse, R166, R40 ;  /* 0x000000a6dc28723c */ /* 0x040fe20000041828 */
[----:B------:R-:W1:Y:S07]  /*7460*/  LDSM.16.M88.4 R164, [R3+0x7000] ;  /* 0x0070000003a4783b */ /* 0x000e6e0000000200 */
[C---:B---3--:R-:W-:Y:S08]  /*7470*/  HMMA.16816.F32.BF16 R44, R220.reuse, R224, R44 ;  /* 0x000000e0dc2c723c */ /* 0x048ff0000004182c */
[----:B------:R-:W-:Y:S08]  /*7480*/  HMMA.16816.F32.BF16 R48, R220, R226, R48 ;  /* 0x000000e2dc30723c */ /* 0x000ff00000041830 */
[C---:B-----5:R-:W-:Y:S08]  /*7490*/  HMMA.16816.F32.BF16 R4, R228.reuse, R160, R4 ;  /* 0x000000a0e404723c */ /* 0x060ff00000041804 */
[C---:B------:R-:W-:Y:S01]  /*74a0*/  HMMA.16816.F32.BF16 R8, R228.reuse, R162, R8 ;  /* 0x000000a2e408723c */ /* 0x040fe20000041808 */
[----:B------:R-:W2:Y:S07]  /*74b0*/  LDSM.16.M88.4 R160, [R3+0x7800] ;  /* 0x0078000003a0783b */ /* 0x000eae0000000200 */
[C---:B------:R-:W-:Y:S08]  /*74c0*/  HMMA.16816.F32.BF16 R12, R228.reuse, R168, R12 ;  /* 0x000000a8e40c723c */ /* 0x040ff0000004180c */
[C---:B------:R-:W-:Y:S01]  /*74d0*/  HMMA.16816.F32.BF16 R16, R228.reuse, R170, R16 ;  /* 0x000000aae410723c */ /* 0x040fe20000041810 */
[----:B------:R-:W3:Y:S07]  /*74e0*/  LDSM.16.M88.4 R168, [R3+0x8000] ;  /* 0x0080000003a8783b */ /* 0x000eee0000000200 */
[C---:B-1----:R-:W-:Y:S08]  /*74f0*/  HMMA.16816.F32.BF16 R20, R228.reuse, R164, R20 ;  /* 0x000000a4e414723c */ /* 0x042ff00000041814 */
[C---:B------:R-:W-:Y:S08]  /*7500*/  HMMA.16816.F32.BF16 R24, R228.reuse, R166, R24 ;  /* 0x000000a6e418723c */ /* 0x040ff00000041818 */
[C---:B--2---:R-:W-:Y:S08]  /*7510*/  HMMA.16816.F32.BF16 R28, R228.reuse, R160, R28 ;  /* 0x000000a0e41c723c */ /* 0x044ff0000004181c */
[C---:B------:R-:W-:Y:S08]  /*7520*/  HMMA.16816.F32.BF16 R32, R228.reuse, R162, R32 ;  /* 0x000000a2e420723c */ /* 0x040ff00000041820 */
[C---:B---3--:R-:W-:Y:S08]  /*7530*/  HMMA.16816.F32.BF16 R36, R228.reuse, R168, R36 ;  /* 0x000000a8e424723c */ /* 0x048ff00000041824 */
[C---:B------:R-:W-:Y:S04]  /*7540*/  HMMA.16816.F32.BF16 R40, R228.reuse, R170, R40 ;  /* 0x000000aae428723c */ /* 0x040fe80000041828 */
[----:B----4-:R-:W-:Y:S05]  /*7550*/  @P0 IMAD.MOV.U32 R0, RZ, RZ, R235 ;  /* 0x000000ffff000224 */ /* 0x010fea00078e00eb */
[----:B------:R-:W1:Y:S08]  /*7560*/  SHFL.IDX PT, R172, R0, RZ, 0x1c1f ;  /* 0x001c1fff00ac7589 */ /* 0x000e7000000e0000 */
[----:B------:R2:W3:Y:S02]  /*7570*/  SHFL.IDX PT, R140, R0, 0x1, 0x1c1f ;  /* 0x003c1f00008c7f89 */ /* 0x0004e400000e0000 */
[----:B--2---:R-:W-:Y:S01]  /*7580*/  IMAD.U32 R0, RZ, RZ, UR17 ;  /* 0x00000011ff007e24 */ /* 0x004fe2000f8e00ff */
[----:B------:R-:W-:Y:S04]  /*7590*/  @UP0 USHF.R.S32.HI UR17, URZ, 0x1f, UR18 ;  /* 0x0000001f3f110899 */ /* 0x000fe80008011412 */
[----:B------:R-:W-:Y:S01]  /*75a0*/  IADD3 R0, -R234, 0x1, R0 ;  /* 0x00000001ea007810 */ /* 0x000fe20007ffe100 */
[----:B------:R-:W-:Y:S03]  /*75b0*/  @UP0 UIMAD UR17, UR17, UR6, URZ ;  /* 0x00000006111102a4 */ /* 0x000fe6000f8e023f */
[----:B------:R-:W-:Y:S01]  /*75c0*/  IADD3 R0, -R2, UR14, R0 ;  /* 0x0000000e02007c10 */ /* 0x000fe2000fffe100 */
[----:B------:R-:W-:Y:S02]  /*75d0*/  @UP0 UIMAD UR17, UR18, UR7, UR17 ;  /* 0x00000007121102a4 */ /* 0x000fe4000f8e0211 */
[----:B------:R-:W-:Y:S02]  /*75e0*/  UIADD3 UR18, UR12, 0x1, URZ ;  /* 0x000000010c127890 */ /* 0x000fe4000fffe03f */
[C---:B-1----:R-:W-:Y:S01]  /*75f0*/  IMAD.IADD R2, R0.reuse, 0x1, R172 ;  /* 0x0000000100027824 */ /* 0x042fe200078e02ac */
[----:B------:R-:W-:Y:S01]  /*7600*/  @UP0 UIADD3 UR17, UR21, UR17, URZ ;  /* 0x0000001115110290 */ /* 0x000fe2000fffe03f */
[----:B---3--:R-:W-:Y:S01]  /*7610*/  IMAD.IADD R0, R0, 0x1, R140 ;  /* 0x0000000100007824 */ /* 0x008fe200078e028c */
[----:B------:R-:W-:Y:S02]  /*7620*/  USEL UR12, UR18, URZ, !UP1 ;  /* 0x0000003f120c7287 */ /* 0x000fe4000c800000 */
[C---:B------:R-:W-:Y:S01]  /*7630*/  ISETP.GT.AND P6, PT, R2.reuse, RZ, PT ;  /* 0x000000ff0200720c */ /* 0x040fe20003fc4270 */
[----:B------:R-:W-:Y:S01]  /*7640*/  @UP0 USHF.L.U64.HI UR18, UR6, 0x6, UR7 ;  /* 0x0000000606120899 */ /* 0x000fe20008010207 */
[----:B------:R-:W-:Y:S01]  /*7650*/  ISETP.GT.AND P5, PT, R2, 0x1, PT ;  /* 0x000000010200780c */ /* 0x000fe20003fa4270 */
[----:B------:R-:W-:Y:S01]  /*7660*/  @UP0 UIMAD UR17, UR17, 0x60, URZ ;  /* 0x00000060111108a4 */ /* 0x000fe2000f8e023f */
[C---:B------:R-:W-:Y:S01]  /*7670*/  ISETP.GT.AND P1, PT, R0.reuse, RZ, PT ;  /* 0x000000ff0000720c */ /* 0x040fe20003f24270 */
[----:B------:R-:W-:Y:S01]  /*7680*/  UISETP.GE.AND UP1, UPT, UR5, 0x1, UPT ;  /* 0x000000010500788c */ /* 0x000fe2000bf26270 */
[----:B------:R-:W-:Y:S02]  /*7690*/  ISETP.GT.AND P0, PT, R0, 0x1, PT ;  /* 0x000000010000780c */ /* 0x000fe40003f04270 */
[----:B------:R-:W-:Y:S02]  /*76a0*/  FSEL R173, R4, -INF , P6 ;  /* 0xff80000004ad7808 */ /* 0x000fe40003000000 */
[----:B------:R-:W-:Y:S02]  /*76b0*/  FSEL R172, R5, -INF , P5 ;  /* 0xff80000005ac7808 */ /* 0x000fe40002800000 */
[----:B------:R-:W-:Y:S02]  /*76c0*/  FSEL R175, R6, -INF , P1 ;  /* 0xff80000006af7808 */ /* 0x000fe40000800000 */
[----:B------:R-:W-:Y:S02]  /*76d0*/  FSEL R174, R7, -INF , P0 ;  /* 0xff80000007ae7808 */ /* 0x000fe40000000000 */
[----:B------:R1:W2:Y:S01]  /*76e0*/  LDSM.16.M88.4 R4, [R3+0x8800] ;  /* 0x008800000304783b */ /* 0x0002a20000000200 */
[C---:B------:R-:W-:Y:S01]  /*76f0*/  ISETP.GT.AND P6, PT, R2.reuse, 0x8, PT ;  /* 0x000000080200780c */ /* 0x040fe20003fc4270 */
[----:B------:R-:W-:Y:S06]  /*7700*/  DEPBAR.LE SB0, 0x2 ;  /* 0x000080800000791a */ /* 0x000fec0000000000 */
[----:B------:R-:W-:Y:S01]  /*7710*/  BAR.SYNC.DEFER_BLOCKING 0x0 ;  /* 0x0000000000007b1d */ /* 0x000fe20000010000 */
[----:B------:R-:W-:Y:S02]  /*7720*/  ISETP.GT.AND P5, PT, R2, 0x9, PT ;  /* 0x000000090200780c */ /* 0x000fe40003fa4270 */
[----:B------:R-:W-:Y:S02]  /*7730*/  FSEL R165, R8, -INF , P6 ;  /* 0xff80000008a57808 */ /* 0x000fe40003000000 */
[----:B------:R-:W-:Y:S02]  /*7740*/  FSEL R9, R9, -INF , P5 ;  /* 0xff80000009097808 */ /* 0x000fe40002800000 */
[C---:B------:R-:W-:Y:S02]  /*7750*/  ISETP.GT.AND P6, PT, R2.reuse, 0x10, PT ;  /* 0x000000100200780c */ /* 0x040fe40003fc4270 */
[----:B------:R-:W-:Y:S02]  /*7760*/  ISETP.GT.AND P5, PT, R2, 0x11, PT ;  /* 0x000000110200780c */ /* 0x000fe40003fa4270 */
[----:B------:R-:W-:Y:S02]  /*7770*/  FSEL R166, R12, -INF , P6 ;  /* 0xff8000000ca67808 */ /* 0x000fe40003000000 */
[----:B------:R-:W-:Y:S02]  /*7780*/  FSEL R167, R13, -INF , P5 ;  /* 0xff8000000da77808 */ /* 0x000fe40002800000 */
[----:B-1----:R-:W-:Y:S02]  /*7790*/  FMNMX.FTZ R3, R173, R141, !PT ;  /* 0x0000008dad037209 */ /* 0x002fe40007810000 */
[----:B------:R-:W-:Y:S02]  /*77a0*/  ISETP.GT.AND P6, PT, R2, 0x18, PT ;  /* 0x000000180200780c */ /* 0x000fe40003fc4270 */
[----:B------:R-:W-:Y:S02]  /*77b0*/  FMNMX.FTZ R3, R172, R3, !PT ;  /* 0x00000003ac037209 */ /* 0x000fe40007810000 */
[----:B------:R-:W-:Y:S02]  /*77c0*/  FSEL R178, R16, -INF , P6 ;  /* 0xff80000010b27808 */ /* 0x000fe40003000000 */
[----:B------:R-:W-:Y:S02]  /*77d0*/  FMNMX.FTZ R3, R165, R3, !PT ;  /* 0x00000003a5037209 */ /* 0x000fe40007810000 */
[----:B------:R-:W-:Y:S02]  /*77e0*/  ISETP.GT.AND P5, PT, R2, 0x19, PT ;  /* 0x000000190200780c */ /* 0x000fe40003fa4270 */
[----:B------:R-:W-:Y:S02]  /*77f0*/  FMNMX.FTZ R3, R9, R3, !PT ;  /* 0x0000000309037209 */ /* 0x000fe40007810000 */
[----:B------:R-:W-:Y:S02]  /*7800*/  FSEL R179, R17, -INF , P5 ;  /* 0xff80000011b37808 */ /* 0x000fe40002800000 */
[----:B------:R-:W-:Y:S01]  /*7810*/  FMNMX.FTZ R3, R166, R3, !PT ;  /* 0x00000003a6037209 */ /* 0x000fe20007810000 */
[C---:B--2---:R-:W-:Y:S05]  /*7820*/  HMMA.16816.F32.BF16 R44, R228.reuse, R4, R44 ;  /* 0x00000004e42c723c */ /* 0x044fea000004182c */
[----:B------:R-:W-:Y:S02]  /*7830*/  FMNMX.FTZ R3, R167, R3, !PT ;  /* 0x00000003a7037209 */ /* 0x000fe40007810000 */
[----:B------:R-:W-:Y:S01]  /*7840*/  ISETP.GT.AND P6, PT, R2, 0x20, PT ;  /* 0x000000200200780c */ /* 0x000fe20003fc4270 */
[----:B------:R-:W-:Y:S03]  /*7850*/  HMMA.16816.F32.BF16 R48, R228, R6, R48 ;  /* 0x00000006e430723c */ /* 0x000fe60000041830 */
[----:B------:R-:W-:Y:S02]  /*7860*/  ISETP.GT.AND P1, PT, R0, 0x8, PT ;  /* 0x000000080000780c */ /* 0x000fe40003f24270 */
[----:B------:R-:W-:Y:S02]  /*7870*/  FMNMX.FTZ R3, R178, R3, !PT ;  /* 0x00000003b2037209 */ /* 0x000fe40007810000 */
[----:B------:R-:W-:Y:S02]  /*7880*/  FMNMX.FTZ R8, R175, R142, !PT ;  /* 0x0000008eaf087209 */ /* 0x000fe40007810000 */
[----:B------:R-:W-:Y:S02]  /*7890*/  FSEL R182, R20, -INF , P6 ;  /* 0xff80000014b67808 */ /* 0x000fe40003000000 */
[----:B------:R-:W-:Y:S02]  /*78a0*/  ISETP.GT.AND P5, PT, R2, 0x21, PT ;  /* 0x000000210200780c */ /* 0x000fe40003fa4270 */
[----:B------:R-:W-:Y:S02]  /*78b0*/  FMNMX.FTZ R3, R179, R3, !PT ;  /* 0x00000003b3037209 */ /* 0x000fe40007810000 */
[----:B------:R-:W-:Y:S02]  /*78c0*/  ISETP.GT.AND P0, PT, R0, 0x9, PT ;  /* 0x000000090000780c */ /* 0x000fe40003f04270 */
[----:B------:R-:W-:Y:S02]  /*78d0*/  FSEL R10, R10, -INF , P1 ;  /* 0xff8000000a0a7808 */ /* 0x000fe40000800000 */
[----:B------:R-:W-:Y:S02]  /*78e0*/  FMNMX.FTZ R8, R174, R8, !PT ;  /* 0x00000008ae087209 */ /* 0x000fe40007810000 */
[----:B------:R-:W-:Y:S02]  /*78f0*/  FSEL R183, R21, -INF , P5 ;  /* 0xff80000015b77808 */ /* 0x000fe40002800000 */
[----:B------:R-:W-:Y:S02]  /*7900*/  ISETP.GT.AND P1, PT, R0, 0x10, PT ;  /* 0x000000100000780c */ /* 0x000fe40003f24270 */
[----:B------:R-:W-:Y:S02]  /*7910*/  ISETP.GT.AND P6, PT, R2, 0x28, PT ;  /* 0x000000280200780c */ /* 0x000fe40003fc4270 */
[----:B------:R-:W-:Y:S02]  /*7920*/  FMNMX.FTZ R3, R182, R3, !PT ;  /* 0x00000003b6037209 */ /* 0x000fe40007810000 */
[----:B------:R-:W-:Y:S02]  /*7930*/  FSEL R11, R11, -INF , P0 ;  /* 0xff8000000b0b7808 */ /* 0x000fe40000000000 */
[----:B------:R-:W-:Y:S02]  /*7940*/  FMNMX.FTZ R4, R10, R8, !PT ;  /* 0x000000080a047209 */ /* 0x000fe40007810000 */
[----:B------:R-:W-:Y:S02]  /*7950*/  FSEL R176, R14, -INF , P1 ;  /* 0xff8000000eb07808 */ /* 0x000fe40000800000 */
[----:B------:R-:W-:Y:S02]  /*7960*/  ISETP.GT.AND P0, PT, R0, 0x11, PT ;  /* 0x000000110000780c */ /* 0x000fe40003f04270 */
[----:B------:R-:W-:Y:S02]  /*7970*/  FSEL R168, R24, -INF , P6 ;  /* 0xff80000018a87808 */ /* 0x000fe40003000000 */
[----:B------:R-:W-:Y:S02]  /*7980*/  ISETP.GT.AND P1, PT, R0, 0x18, PT ;  /* 0x000000180000780c */ /* 0x000fe40003f24270 */
[----:B------:R-:W-:Y:S02]  /*7990*/  ISETP.GT.AND P5, PT, R2, 0x29, PT ;  /* 0x000000290200780c */ /* 0x000fe40003fa4270 */
[----:B------:R-:W-:Y:S02]  /*79a0*/  FMNMX.FTZ R3, R183, R3, !PT ;  /* 0x00000003b7037209 */ /* 0x000fe40007810000 */
        /* <DEDUP_REMOVED lines=11> */
[----:B------:R-:W-:Y:S02]  /*7a60*/  FSEL R181, R19, -INF , P0 ;  /* 0xff80000013b57808 */ /* 0x000fe40000000000 */
[----:B------:R-:W-:Y:S02]  /*7a70*/  ISETP.GT.AND P0, PT, R0, 0x21, PT ;  /* 0x000000210000780c */ /* 0x000fe40003f04270 */
[----:B------:R-:W-:Y:S02]  /*7a80*/  ISETP.GT.AND P5, PT, R2, 0x31, PT ;  /* 0x000000310200780c */ /* 0x000fe40003fa4270 */
[----:B------:R-:W-:Y:S02]  /*7a90*/  FMNMX.FTZ R140, R169, R3, !PT ;  /* 0x00000003a98c7209 */ /* 0x000fe40007810000 */
[----:B------:R-:W-:Y:S02]  /*7aa0*/  ISETP.GT.AND P1, PT, R0, 0x28, PT ;  /* 0x000000280000780c */ /* 0x000fe40003f24270 */
[----:B------:R-:W-:Y:S02]  /*7ab0*/  FMNMX.FTZ R4, R177, R4, !PT ;  /* 0x00000004b1047209 */ /* 0x000fe40007810000 */
[----:B------:R-:W-:Y:S02]  /*7ac0*/  FSEL R213, R23, -INF , P0 ;  /* 0xff80000017d57808 */ /* 0x000fe40000000000 */
[----:B------:R-:W-:Y:S02]  /*7ad0*/  FSEL R171, R29, -INF , P5 ;  /* 0xff8000001dab7808 */ /* 0x000fe40002800000 */
[----:B------:R-:W-:Y:S02]  /*7ae0*/  FSEL R214, R26, -INF , P1 ;  /* 0xff8000001ad67808 */ /* 0x000fe40000800000 */
[C---:B------:R-:W-:Y:S02]  /*7af0*/  ISETP.GT.AND P1, PT, R0.reuse, 0x30, PT ;  /* 0x000000300000780c */ /* 0x040fe40003f24270 */
        /* <DEDUP_REMOVED lines=8> */
[----:B------:R-:W-:Y:S02]  /*7b80*/  FMNMX.FTZ R140, R171, R140, !PT ;  /* 0x0000008cab8c7209 */ /* 0x000fe40007810000 */
[----:B------:R-:W-:Y:S02]  /*7b90*/  ISETP.GT.AND P5, PT, R2, 0x39, PT ;  /* 0x000000390200780c */ /* 0x000fe40003fa4270 */
[----:B------:R-:W-:Y:S02]  /*7ba0*/  ISETP.GT.AND P1, PT, R0, 0x38, PT ;  /* 0x000000380000780c */ /* 0x000fe40003f24270 */
[----:B------:R-:W-:Y:S02]  /*7bb0*/  FMNMX.FTZ R3, R181, R3, !PT ;  /* 0x00000003b5037209 */ /* 0x000fe40007810000 */
[----:B------:R-:W-:Y:S02]  /*7bc0*/  FSEL R227, R31, -INF , P0 ;  /* 0xff8000001fe37808 */ /* 0x000fe40000000000 */
[----:B------:R-:W-:Y:S01]  /*7bd0*/  FSEL R226, R33, -INF , P5 ;  /* 0xff80000021e27808 */ /* 0x000fe20002800000 */
[----:B------:R-:W-:Y:S01]  /*7be0*/  LDSM.16.MT88.4 R28, [R236+UR4+0x100] ;  /* 0x00010004ec1c783b */ /* 0x000fe20008004200 */
[----:B------:R-:W-:Y:S02]  /*7bf0*/  FSEL R234, R34, -INF , P1 ;  /* 0xff80000022ea7808 */ /* 0x000fe40000800000 */
[----:B------:R-:W-:Y:S02]  /*7c00*/  ISETP.GT.AND P1, PT, R2, 0x40, PT ;  /* 0x000000400200780c */ /* 0x000fe40003f24270 */
        /* <DEDUP_REMOVED lines=12> */
[----:B------:R-:W-:Y:S02]  /*7cd0*/  FMNMX.FTZ R140, R249, R140, !PT ;  /* 0x0000008cf98c7209 */ /* 0x000fe40007810000 */
[----:B------:R-:W-:Y:S02]  /*7ce0*/  FSEL R235, R40, -INF , P5 ;  /* 0xff80000028eb7808 */ /* 0x000fe40002800000 */
[----:B------:R-:W-:Y:S02]  /*7cf0*/  ISETP.GT.AND P1, PT, R2, 0x49, PT ;  /* 0x000000490200780c */ /* 0x000fe40003f24270 */
[----:B------:R-:W-:Y:S02]  /*7d00*/  FMNMX.FTZ R3, R215, R3, !PT ;  /* 0x00000003d7037209 */ /* 0x000fe40007810000 */
[----:B------:R-:W-:Y:S02]  /*7d10*/  ISETP.GT.AND P6, PT, R0, 0x40, PT ;  /* 0x000000400000780c */ /* 0x000fe40003fc4270 */
[----:B------:R-:W-:Y:S02]  /*7d20*/  ISETP.GT.AND P0, PT, R2, 0x50, PT ;  /* 0x000000500200780c */ /* 0x000fe40003f04270 */
[----:B------:R-:W-:Y:S02]  /*7d30*/  FSEL R238, R41, -INF , P1 ;  /* 0xff80000029ee7808 */ /* 0x000fe40000800000 */
[----:B------:R-:W-:Y:S02]  /*7d40*/  FMNMX.FTZ R140, R235, R140, !PT ;  /* 0x0000008ceb8c7209 */ /* 0x000fe40007810000 */
[----:B------:R-:W-:Y:S02]  /*7d50*/  FMNMX.FTZ R3, R224, R3, !PT ;  /* 0x00000003e0037209 */ /* 0x000fe40007810000 */
[----:B------:R-:W-:Y:S02]  /*7d60*/  FSEL R251, R38, -INF , P6 ;  /* 0xff80000026fb7808 */ /* 0x000fe40003000000 */
[----:B------:R-:W-:Y:S02]  /*7d70*/  FSEL R12, R44, -INF , P0 ;  /* 0xff8000002c0c7808 */ /* 0x000fe40000000000 */
[----:B------:R-:W-:Y:S02]  /*7d80*/  ISETP.GT.AND P6, PT, R2, 0x51, PT ;  /* 0x000000510200780c */ /* 0x000fe40003fc4270 */
[----:B------:R-:W-:Y:S02]  /*7d90*/  FMNMX.FTZ R140, R238, R140, !PT ;  /* 0x0000008cee8c7209 */ /* 0x000fe40007810000 */
[C---:B------:R-:W-:Y:S02]  /*7da0*/  ISETP.GT.AND P5, PT, R2.reuse, 0x58, PT ;  /* 0x000000580200780c */ /* 0x040fe40003fa4270 */
[----:B------:R-:W-:Y:S02]  /*7db0*/  ISETP.GT.AND P1, PT, R2, 0x59, PT ;  /* 0x000000590200780c */ /* 0x000fe40003f24270 */
        /* <DEDUP_REMOVED lines=9> */
[----:B------:R-:W-:Y:S02]  /*7e50*/  FMNMX.FTZ R140, R245, R140, !PT ;  /* 0x0000008cf58c7209 */ /* 0x000fe40007810000 */
[----:B------:R-:W-:Y:S02]  /*7e60*/  FSEL R250, R39, -INF , P0 ;  /* 0xff80000027fa7808 */ /* 0x000fe40000000000 */
[----:B------:R-:W-:Y:S02]  /*7e70*/  FMNMX.FTZ R2, R251, R2, !PT ;  /* 0x00000002fb027209 */ /* 0x000fe40007810000 */
[----:B------:R-:W-:Y:S02]  /*7e80*/  ISETP.GT.AND P0, PT, R0, 0x48, PT ;  /* 0x000000480000780c */ /* 0x000fe40003f04270 */
[----:B------:R-:W-:Y:S02]  /*7e90*/  FMNMX.FTZ R140, R244, R140, !PT ;  /* 0x0000008cf48c7209 */ /* 0x000fe40007810000 */
[----:B------:R-:W-:Y:S02]  /*7ea0*/  FMNMX.FTZ R2, R250, R2, !PT ;  /* 0x00000002fa027209 */ /* 0x000fe40007810000 */
[----:B------:R-:W-:Y:S01]  /*7eb0*/  FSEL R252, R42, -INF , P0 ;  /* 0xff8000002afc7808 */ /* 0x000fe20000000000 */
[----:B------:R-:W1:Y:S01]  /*7ec0*/  SHFL.BFLY PT, R3, R140, 0x2, 0x1f ;  /* 0x0c401f008c037f89 */ /* 0x000e6200000e0000 */
[----:B------:R-:W-:Y:S02]  /*7ed0*/  ISETP.GT.AND P1, PT, R0, 0x49, PT ;  /* 0x000000490000780c */ /* 0x000fe40003f24270 */
[----:B------:R-:W-:Y:S02]  /*7ee0*/  FMNMX.FTZ R2, R252, R2, !PT ;  /* 0x00000002fc027209 */ /* 0x000fe40007810000 */
[----:B------:R-:W-:Y:S02]  /*7ef0*/  FSEL R242, R43, -INF , P1 ;  /* 0xff8000002bf27808 */ /* 0x000fe40000800000 */
[C---:B------:R-:W-:Y:S02]  /*7f00*/  ISETP.GT.AND P1, PT, R0.reuse, 0x50, PT ;  /* 0x000000500000780c */ /* 0x040fe40003f24270 */
[----:B------:R-:W-:Y:S02]  /*7f10*/  ISETP.GT.AND P0, PT, R0, 0x51, PT ;  /* 0x000000510000780c */ /* 0x000fe40003f04270 */
[----:B------:R-:W-:Y:S02]  /*7f20*/  FSEL R19, R46, -INF , P1 ;  /* 0xff8000002e137808 */ /* 0x000fe40000800000 */
[----:B------:R-:W-:Y:S02]  /*7f30*/  FMNMX.FTZ R2, R242, R2, !PT ;  /* 0x00000002f2027209 */ /* 0x000fe40007810000 */
[----:B------:R-:W-:Y:S02]  /*7f40*/  FSEL R246, R47, -INF , P0 ;  /* 0xff8000002ff67808 */ /* 0x000fe40000000000 */
[----:B------:R-:W-:Y:S01]  /*7f50*/  FMNMX.FTZ R2, R19, R2, !PT ;  /* 0x0000000213027209 */ /* 0x000fe20007810000 */
[----:B------:R-:W-:Y:S01]  /*7f60*/  LDSM.16.MT88.4 R44, [R143+UR4+0x3100] ;  /* 0x003100048f2c783b */ /* 0x000fe20008004200 */
[C---:B------:R-:W-:Y:S02]  /*7f70*/  ISETP.GT.AND P1, PT, R0.reuse, 0x58, PT ;  /* 0x000000580000780c */ /* 0x040fe40003f24270 */
[----:B------:R-:W-:Y:S02]  /*7f80*/  ISETP.GT.AND P0, PT, R0, 0x59, PT ;  /* 0x000000590000780c */ /* 0x000fe40003f04270 */
[----:B------:R-:W-:Y:S02]  /*7f90*/  FSEL R243, R50, -INF , P1 ;  /* 0xff80000032f37808 */ /* 0x000fe40000800000 */
[----:B------:R-:W-:Y:S02]  /*7fa0*/  FMNMX.FTZ R0, R246, R2, !PT ;  /* 0x00000002f6007209 */ /* 0x000fe40007810000 */
[----:B------:R-:W-:Y:S02]  /*7fb0*/  FSEL R16, R51, -INF , P0 ;  /* 0xff80000033107808 */ /* 0x000fe40000000000 */
[----:B------:R-:W-:Y:S02]  /*7fc0*/  FMNMX.FTZ R0, R243, R0, !PT ;  /* 0x00000000f3007209 */ /* 0x000fe40007810000 */
[----:B-1----:R-:W-:Y:S02]  /*7fd0*/  FMNMX.FTZ R140, R140, R3, !PT ;  /* 0x000000038c8c7209 */ /* 0x002fe40007810000 */
[----:B------:R-:W-:Y:S03]  /*7fe0*/  FMNMX.FTZ R0, R16, R0, !PT ;  /* 0x0000000010007209 */ /* 0x000fe60007810000 */
[----:B------:R-:W1:Y:S08]  /*7ff0*/  SHFL.BFLY PT, R3, R140, 0x1, 0x1f ;  /* 0x0c201f008c037f89 */ /* 0x000e7000000e0000 */
[----:B------:R-:W2:Y:S01]  /*8000*/  SHFL.BFLY PT, R2, R0, 0x2, 0x1f ;  /* 0x0c401f0000027f89 */ /* 0x000ea200000e0000 */
[----:B-1----:R-:W-:Y:S04]  /*8010*/  FMNMX.FTZ R140, R140, R3, !PT ;  /* 0x000000038c8c7209 */ /* 0x002fe80007810000 */
[C---:B------:R-:W-:Y:S01]  /*8020*/  FSETP.NEU.FTZ.AND P1, PT, R140.reuse, -INF , PT ;  /* 0xff8000008c00780b */ /* 0x040fe20003f3d000 */
[----:B------:R-:W-:Y:S01]  /*8030*/  FMUL.FTZ R164, R140, c[0x0][0x2d0] ;  /* 0x0000b4008ca47a20 */ /* 0x000fe20000410000 */
[----:B--2---:R-:W-:Y:S04]  /*8040*/  FMNMX.FTZ R0, R0, R2, !PT ;  /* 0x0000000200007209 */ /* 0x004fe80007810000 */
[----:B------:R-:W-:Y:S01]  /*8050*/  FSEL R164, R164, RZ, P1 ;  /* 0x000000ffa4a47208 */ /* 0x000fe20000800000 */
[----:B------:R-:W1:Y:S04]  /*8060*/  SHFL.BFLY PT, R3, R0, 0x1, 0x1f ;  /* 0x0c201f0000037f89 */ /* 0x000e6800000e0000 */
[--C-:B------:R-:W-:Y:S04]  /*8070*/  FFMA.FTZ R2, R173, c[0x0][0x2d0], -R164.reuse ;  /* 0x0000b400ad027a23 */ /* 0x100fe800000108a4 */
[----:B------:R2:W-:Y:S01]  /*8080*/  MUFU.EX2 R247, R2 ;  /* 0x0000000200f77308 */ /* 0x0005e20000000800 */
[----:B-1----:R-:W-:Y:S01]  /*8090*/  FMNMX.FTZ R3, R0, R3, !PT ;  /* 0x0000000300037209 */ /* 0x002fe20007810000 */
[--C-:B------:R-:W-:Y:S03]  /*80a0*/  FFMA.FTZ R0, R165, c[0x0][0x2d0], -R164.reuse ;  /* 0x0000b400a5007a23 */ /* 0x100fe600000108a4 */
[C---:B------:R-:W-:Y:S05]  /*80b0*/  FSETP.NEU.FTZ.AND P0, PT, R3.reuse, -INF , PT ;  /* 0xff8000000300780b */ /* 0x040fea0003f1d000 */
[----:B------:R1:W-:Y:S01]  /*80c0*/  MUFU.EX2 R8, R0 ;  /* 0x0000000000087308 */ /* 0x0003e20000000800 */
[----:B------:R-:W-:Y:S02]  /*80d0*/  FMUL.FTZ R165, R3, c[0x0][0x2d0] ;  /* 0x0000b40003a57a20 */ /* 0x000fe40000410000 */
[--C-:B--2---:R-:W-:Y:S01]  /*80e0*/  FFMA.FTZ R2, R172, c[0x0][0x2d0], -R164.reuse ;  /* 0x0000b400ac027a23 */ /* 0x104fe200000108a4 */
[----:B------:R-:W-:Y:S02]  /*80f0*/  MOV R172, R12 ;  /* 0x0000000c00ac7202 */ /* 0x000fe40000000f00 */
[----:B------:R-:W-:Y:S01]  /*8100*/  FSEL R165, R165, RZ, P0 ;  /* 0x000000ffa5a57208 */ /* 0x000fe20000000000 */
[----:B------:R-:W2:Y:S03]  /*8110*/  LDSM.16.MT88.4 R12, [R143+UR4+0x100] ;  /* 0x000100048f0c783b */ /* 0x000ea60008004200 */
[----:B------:R-:W-:Y:S01]  /*8120*/  MUFU.EX2 R2, R2 ;  /* 0x0000000200027308 */ /* 0x000fe20000000800 */
[--C-:B------:R-:W-:Y:S02]  /*8130*/  FFMA.FTZ R4, R11, c[0x0][0x2d0], -R165.reuse ;  /* 0x0000b4000b047a23 */ /* 0x100fe400000108a5 */
[----:B-1----:R-:W-:Y:S07]  /*8140*/  FFMA.FTZ R0, R9, c[0x0][0x2d0], -R164 ;  /* 0x0000b40009007a23 */ /* 0x002fee00000108a4 */
[----:B------:R1:W3:Y:S02]  /*8150*/  MUFU.EX2 R18, R0 ;  /* 0x0000000000127308 */ /* 0x0002e40000000800 */
[--C-:B-1----:R-:W-:Y:S01]  /*8160*/  FFMA.FTZ R0, R175, c[0x0][0x2d0], -R165.reuse ;  /* 0x0000b400af007a23 */ /* 0x102fe200000108a5 */
[----:B---3--:R-:W-:Y:S07]  /*8170*/  F2FP.BF16.PACK_AB R162, R18, R8 ;  /* 0x0000000812a2723e */ /* 0x008fee00000010ff */
[----:B------:R-:W-:Y:S10]  /*8180*/  MUFU.EX2 R175, R4 ;  /* 0x0000000400af7308 */ /* 0x000ff40000000800 */
[----:B------:R1:W-:Y:S02]  /*8190*/  MUFU.EX2 R173, R0 ;  /* 0x0000000000ad7308 */ /* 0x0003e40000000800 */
[----:B-1----:R-:W-:Y:S02]  /*81a0*/  FFMA.FTZ R0, R174, c[0x0][0x2d0], -R165 ;  /* 0x0000b400ae007a23 */ /* 0x002fe400000108a5 */
[----:B------:R-:W-:Y:S01]  /*81b0*/  IMAD.MOV.U32 R174, RZ, RZ, R2 ;  /* 0x000000ffffae7224 */ /* 0x000fe200078e0002 */
[----:B------:R-:W-:Y:S05]  /*81c0*/  FSEL R2, R140, RZ, P1 ;  /* 0x000000ff8c027208 */ /* 0x000fea0000800000 */
[----:B------:R1:W3:Y:S01]  /*81d0*/  MUFU.EX2 R9, R0 ;  /* 0x0000000000097308 */ /* 0x0002e20000000800 */
[----:B------:R-:W-:Y:S01]  /*81e0*/  F2FP.BF16.PACK_AB R160, R174, R247 ;  /* 0x000000f7aea0723e */ /* 0x000fe200000010ff */
[----:B------:R-:W-:Y:S01]  /*81f0*/  FADD.FTZ R2, -R2, R141 ;  /* 0x0000008d02027221 */ /* 0x000fe20000010100 */
[----:B------:R-:W-:Y:S03]  /*8200*/  IADD3 R141, R236, UR4, RZ ;  /* 0x00000004ec8d7c10 */ /* 0x000fe6000fffe0ff */
[----:B------:R-:W-:Y:S02]  /*8210*/  FMUL.FTZ R2, R2, c[0x0][0x2d0] ;  /* 0x0000b40002027a20 */ /* 0x000fe40000410000 */
[----:B------:R-:W-:Y:S04]  /*8220*/  IMAD.IADD R141, R240, 0x1, R141 ;  /* 0x00000001f08d7824 */ /* 0x000fe800078e028d */
[----:B------:R-:W4:Y:S01]  /*8230*/  MUFU.EX2 R2, R2 ;  /* 0x0000000200027308 */ /* 0x000f220000000800 */
[----:B------:R-:W-:Y:S01]  /*8240*/  LDSM.16.MT88.4 R36, [R141+0x100] ;  /* 0x000100008d24783b */ /* 0x000fe20000004200 */
[----:B-1----:R-:W-:Y:S01]  /*8250*/  FFMA.FTZ R0, R10, c[0x0][0x2d0], -R165 ;  /* 0x0000b4000a007a23 */ /* 0x002fe200000108a5 */
[----:B---3--:R-:W-:Y:S07]  /*8260*/  F2FP.BF16.PACK_AB R161, R9, R173 ;  /* 0x000000ad09a1723e */ /* 0x008fee00000010ff */
[----:B------:R-:W1:Y:S01]  /*8270*/  MUFU.EX2 R6, R0 ;  /* 0x0000000000067308 */ /* 0x000e620000000800 */
[C---:B----4-:R-:W-:Y:S01]  /*8280*/  FMUL.FTZ R4, R2.reuse, R144 ;  /* 0x0000009002047220 */ /* 0x050fe20000410000 */
[----:B------:R-:W-:Y:S01]  /*8290*/  MOV R144, R19 ;  /* 0x0000001300907202 */ /* 0x000fe20000000f00 */
[C---:B------:R-:W-:Y:S02]  /*82a0*/  FMUL.FTZ R5, R2.reuse, R145 ;  /* 0x0000009102057220 */ /* 0x040fe40000410000 */
[C---:B------:R-:W-:Y:S02]  /*82b0*/  FMUL.FTZ R24, R2.reuse, R112 ;  /* 0x0000007002187220 */ /* 0x040fe40000410000 */
[C---:B------:R-:W-:Y:S02]  /*82c0*/  FMUL.FTZ R25, R2.reuse, R113 ;  /* 0x0000007102197220 */ /* 0x040fe40000410000 */
[C---:B------:R-:W-:Y:S02]  /*82d0*/  FMUL.FTZ R32, R2.reuse, R120 ;  /* 0x0000007802207220 */ /* 0x040fe40000410000 */
[C---:B------:R-:W-:Y:S02]  /*82e0*/  FMUL.FTZ R33, R2.reuse, R121 ;  /* 0x0000007902217220 */ /* 0x040fe40000410000 */
[C---:B------:R-:W-:Y:S01]  /*82f0*/  FMUL.FTZ R40, R2.reuse, R128 ;  /* 0x0000008002287220 */ /* 0x040fe20000410000 */
[----:B------:R-:W-:Y:S01]  /*8300*/  MOV R128, R174 ;  /* 0x000000ae00807202 */ /* 0x000fe20000000f00 */
[----:B-1----:R-:W-:Y:S01]  /*8310*/  IMAD.MOV.U32 R145, RZ, RZ, R6 ;  /* 0x000000ffff917224 */ /* 0x002fe200078e0006 */
[----:B------:R-:W-:Y:S01]  /*8320*/  FSEL R0, R3, RZ, P0 ;  /* 0x000000ff03007208 */ /* 0x000fe20000000000 */
[C---:B------:R-:W-:Y:S01]  /*8330*/  FMUL.FTZ R41, R2.reuse, R129 ;  /* 0x0000008102297220 */ /* 0x040fe20000410000 */
[----:B------:R-:W-:Y:S01]  /*8340*/  F2FP.BF16.PACK_AB R163, R175, R6 ;  /* 0x00000006afa3723e */ /* 0x000fe200000010ff */
[----:B------:R-:W-:Y:S01]  /*8350*/  FMUL.FTZ R48, R2, R136 ;  /* 0x0000008802307220 */ /* 0x000fe20000410000 */
[----:B------:R-:W-:Y:S01]  /*8360*/  PLOP3.LUT P0, PT, PT, PT, UP0, 0x80, 0x0 ;  /* 0x000000000000781c */ /* 0x000fe20003f0f008 */
[----:B------:R-:W-:Y:S01]  /*8370*/  FADD.FTZ R0, -R0, R142 ;  /* 0x0000008e00007221 */ /* 0x000fe20000010100 */
[----:B------:R-:W-:Y:S01]  /*8380*/  IADD3 R142, R143, UR4, RZ ;  /* 0x000000048f8e7c10 */ /* 0x000fe2000fffe0ff */
[----:B------:R-:W-:Y:S02]  /*8390*/  FMUL.FTZ R49, R2, R137 ;  /* 0x0000008902317220 */ /* 0x000fe40000410000 */
[----:B------:R-:W-:Y:S02]  /*83a0*/  FMUL.FTZ R0, R0, c[0x0][0x2d0] ;  /* 0x0000b40000007a20 */ /* 0x000fe40000410000 */
[----:B------:R-:W-:Y:S02]  /*83b0*/  IMAD.IADD R142, R240, 0x1, R142 ;  /* 0x00000001f08e7824 */ /* 0x000fe400078e028e */
[C---:B------:R-:W-:Y:S02]  /*83c0*/  FMUL.FTZ R52, R2.reuse, R52 ;  /* 0x0000003402347220 */ /* 0x040fe40000410000 */
[----:B------:R-:W1:Y:S01]  /*83d0*/  MUFU.EX2 R0, R0 ;  /* 0x0000000000007308 */ /* 0x000e620000000800 */
[----:B------:R-:W3:Y:S01]  /*83e0*/  LDSM.16.MT88.4 R20, [R142+0x100] ;  /* 0x000100008e14783b */ /* 0x000ee20000004200 */
        /* <DEDUP_REMOVED lines=15> */
[----:B------:R-:W-:Y:S01]  /*84e0*/  FMUL.FTZ R27, R0, R115 ;  /* 0x00000073001b7220 */ /* 0x000fe20000410000 */
[C---:B--2---:R-:W-:Y:S01]  /*84f0*/  HMMA.16816.F32.BF16 R4, R160.reuse, R12, R4 ;  /* 0x0000000ca004723c */ /* 0x044fe20000041804 */
[----:B------:R-:W-:Y:S04]  /*8500*/  LDSM.16.MT88.4 R112, [R142+0x900] ;  /* 0x000900008e70783b */ /* 0x000fe80000004200 */
[----:B------:R-:W-:Y:S02]  /*8510*/  IMAD.MOV.U32 R147, RZ, RZ, R8 ;  /* 0x000000ffff937224 */ /* 0x000fe400078e0008 */
[C---:B------:R-:W-:Y:S01]  /*8520*/  FMUL.FTZ R8, R2.reuse, R148 ;  /* 0x0000009402087220 */ /* 0x040fe20000410000 */
[----:B------:R-:W-:Y:S01]  /*8530*/  MOV R148, R9 ;  /* 0x0000000900947202 */ /* 0x000fe20000000f00 */
[----:B------:R-:W-:Y:S03]  /*8540*/  FMUL.FTZ R9, R2, R149 ;  /* 0x0000009502097220 */ /* 0x000fe60000410000 */
[C---:B------:R-:W-:Y:S02]  /*8550*/  FMUL.FTZ R10, R0.reuse, R150 ;  /* 0x00000096000a7220 */ /* 0x040fe40000410000 */
[----:B------:R-:W-:Y:S01]  /*8560*/  FMUL.FTZ R11, R0, R151 ;  /* 0x00000097000b7220 */ /* 0x000fe20000410000 */
[----:B------:R-:W-:Y:S01]  /*8570*/  MOV R151, R16 ;  /* 0x0000001000977202 */ /* 0x000fe20000000f00 */
[C---:B------:R-:W-:Y:S02]  /*8580*/  FMUL.FTZ R12, R2.reuse, R100 ;  /* 0x00000064020c7220 */ /* 0x040fe40000410000 */
[C---:B------:R-:W-:Y:S02]  /*8590*/  FMUL.FTZ R13, R2.reuse, R101 ;  /* 0x00000065020d7220 */ /* 0x040fe40000410000 */
[----:B------:R-:W-:Y:S01]  /*85a0*/  FMUL.FTZ R16, R2, R104 ;  /* 0x0000006802107220 */ /* 0x000fe20000410000 */
[C---:B------:R-:W-:Y:S03]  /*85b0*/  HMMA.16816.F32.BF16 R8, R160.reuse, R14, R8 ;  /* 0x0000000ea008723c */ /* 0x040fe60000041808 */
[----:B------:R-:W-:Y:S02]  /*85c0*/  IMAD.MOV.U32 R149, RZ, RZ, R18 ;  /* 0x000000ffff957224 */ /* 0x000fe400078e0012 */
[C---:B------:R-:W-:Y:S02]  /*85d0*/  FMUL.FTZ R18, R0.reuse, R106 ;  /* 0x0000006a00127220 */ /* 0x040fe40000410000 */
[C---:B------:R-:W-:Y:S02]  /*85e0*/  FMUL.FTZ R14, R0.reuse, R102 ;  /* 0x00000066000e7220 */ /* 0x040fe40000410000 */
[C---:B------:R-:W-:Y:S02]  /*85f0*/  FMUL.FTZ R15, R0.reuse, R103 ;  /* 0x00000067000f7220 */ /* 0x040fe40000410000 */
[----:B------:R-:W1:Y:S01]  /*8600*/  LDSM.16.MT88.4 R100, [R142+0x3100] ;  /* 0x003100008e64783b */ /* 0x000e620000004200 */
[C---:B------:R-:W-:Y:S02]  /*8610*/  FMUL.FTZ R34, R0.reuse, R122 ;  /* 0x0000007a00227220 */ /* 0x040fe40000410000 */
[----:B------:R-:W-:Y:S02]  /*8620*/  FMUL.FTZ R35, R0, R123 ;  /* 0x0000007b00237220 */ /* 0x000fe40000410000 */
[C---:B---3--:R-:W-:Y:S03]  /*8630*/  HMMA.16816.F32.BF16 R12, R160.reuse, R20, R12 ;  /* 0x00000014a00c723c */ /* 0x048fe6000004180c */
[----:B------:R-:W-:Y:S01]  /*8640*/  IMAD.MOV.U32 R150, RZ, RZ, R17 ;  /* 0x000000ffff967224 */ /* 0x000fe200078e0011 */
[----:B------:R-:W-:Y:S01]  /*8650*/  LDSM.16.MT88.4 R120, [R143+UR4+0x3900] ;  /* 0x003900048f78783b */ /* 0x000fe20008004200 */
[C---:B------:R-:W-:Y:S02]  /*8660*/  FMUL.FTZ R17, R2.reuse, R105 ;  /* 0x0000006902117220 */ /* 0x040fe40000410000 */
[C---:B------:R-:W-:Y:S02]  /*8670*/  FMUL.FTZ R20, R2.reuse, R108 ;  /* 0x0000006c02147220 */ /* 0x040fe40000410000 */
[----:B------:R-:W-:Y:S03]  /*8680*/  FMUL.FTZ R21, R2, R109 ;  /* 0x0000006d02157220 */ /* 0x000fe60000410000 */
[C---:B------:R-:W-:Y:S01]  /*8690*/  HMMA.16816.F32.BF16 R16, R160.reuse, R22, R16 ;  /* 0x00000016a010723c */ /* 0x040fe20000041810 */
[----:B------:R-:W2:Y:S02]  /*86a0*/  LDSM.16.MT88.4 R104, [R236+UR4+0x3100] ;  /* 0x00310004ec68783b */ /* 0x000ea40008004200 */
[C---:B------:R-:W-:Y:S02]  /*86b0*/  FMUL.FTZ R42, R0.reuse, R130 ;  /* 0x00000082002a7220 */ /* 0x040fe40000410000 */
[C---:B------:R-:W-:Y:S01]  /*86c0*/  FMUL.FTZ R43, R0.reuse, R131 ;  /* 0x00000083002b7220 */ /* 0x040fe20000410000 */
[----:B------:R-:W-:Y:S01]  /*86d0*/  MOV R131, R145 ;  /* 0x0000009100837202 */ /* 0x000fe20000000f00 */
[C---:B------:R-:W-:Y:S02]  /*86e0*/  FMUL.FTZ R22, R0.reuse, R110 ;  /* 0x0000006e00167220 */ /* 0x040fe40000410000 */
[C---:B------:R-:W-:Y:S02]  /*86f0*/  FMUL.FTZ R23, R0.reuse, R111 ;  /* 0x0000006f00177220 */ /* 0x040fe40000410000 */
[----:B------:R-:W3:Y:S01]  /*8700*/  LDSM.16.MT88.4 R108, [R141+0x3100] ;  /* 0x003100008d6c783b */ /* 0x000ee20000004200 */
[----:B------:R-:W-:Y:S01]  /*8710*/  IMAD.MOV.U32 R130, RZ, RZ, R149 ;  /* 0x000000ffff827224 */ /* 0x000fe200078e0095 */
[----:B------:R-:W-:Y:S01]  /*8720*/  MOV R149, R244 ;  /* 0x000000f400957202 */ /* 0x000fe20000000f00 */
[C---:B------:R-:W-:Y:S02]  /*8730*/  FMUL.FTZ R50, R0.reuse, R138 ;  /* 0x0000008a00327220 */ /* 0x040fe40000410000 */
[C---:B------:R-:W-:Y:S03]  /*8740*/  HMMA.16816.F32.BF16 R20, R160.reuse, R28, R20 ;  /* 0x0000001ca014723c */ /* 0x040fe60000041814 */
        /* <DEDUP_REMOVED lines=8> */
[----:B------:R-:W-:Y:S01]  /*87d0*/  LDSM.16.MT88.4 R116, [R141+0x900] ;  /* 0x000900008d74783b */ /* 0x000fe20000004200 */
[C---:B------:R-:W-:Y:S02]  /*87e0*/  FMUL.FTZ R58, R0.reuse, R58 ;  /* 0x0000003a003a7220 */ /* 0x040fe40000410000 */
        /* <DEDUP_REMOVED lines=21> */
[----:B------:R-:W-:Y:S01]  /*8940*/  FMUL.FTZ R47, R0, R135 ;  /* 0x00000087002f7220 */ /* 0x000fe20000410000 */
[----:B------:R-:W-:Y:S01]  /*8950*/  MOV R135, R148 ;  /* 0x0000009400877202 */ /* 0x000fe20000000f00 */
[----:B------:R-:W-:Y:S02]  /*8960*/  IMAD.MOV.U32 R132, RZ, RZ, R147 ;  /* 0x000000ffff847224 */ /* 0x000fe400078e0093 */
[----:B------:R-:W-:Y:S02]  /*8970*/  IMAD.MOV.U32 R148, RZ, RZ, R243 ;  /* 0x000000ffff947224 */ /* 0x000fe400078e00f3 */
        /* <DEDUP_REMOVED lines=9> */
[C---:B--2---:R-:W-:Y:S04]  /*8a10*/  HMMA.16816.F32.BF16 R52, R160.reuse, R104, R52 ;  /* 0x00000068a034723c */ /* 0x044fe80000041834 */
[C---:B------:R-:W-:Y:S02]  /*8a20*/  FMUL.FTZ R82, R0.reuse, R82 ;  /* 0x0000005200527220 */ /* 0x040fe40000410000 */
[----:B------:R-:W-:Y:S02]  /*8a30*/  FMUL.FTZ R83, R0, R83 ;  /* 0x0000005300537220 */ /* 0x000fe40000410000 */
[C---:B------:R-:W-:Y:S04]  /*8a40*/  HMMA.16816.F32.BF16 R56, R160.reuse, R106, R56 ;  /* 0x0000006aa038723c */ /* 0x040fe80000041838 */
[--C-:B------:R-:W-:Y:S02]  /*8a50*/  FFMA.FTZ R104, R166, c[0x0][0x2d0], -R164.reuse ;  /* 0x0000b400a6687a23 */ /* 0x100fe400000108a4 */
[C---:B------:R-:W-:Y:S02]  /*8a60*/  FMUL.FTZ R84, R2.reuse, R84 ;  /* 0x0000005402547220 */ /* 0x040fe40000410000 */
[C---:B---3--:R-:W-:Y:S01]  /*8a70*/  HMMA.16816.F32.BF16 R60, R160.reuse, R108, R60 ;  /* 0x0000006ca03c723c */ /* 0x048fe2000004183c */
[----:B------:R2:W-:Y:S03]  /*8a80*/  MUFU.EX2 R146, R104 ;  /* 0x0000006800927308 */ /* 0x0005e60000000800 */
[----:B------:R-:W-:Y:S02]  /*8a90*/  FMUL.FTZ R85, R2, R85 ;  /* 0x0000005502557220 */ /* 0x000fe40000410000 */
[C---:B------:R-:W-:Y:S02]  /*8aa0*/  FMUL.FTZ R86, R0.reuse, R86 ;  /* 0x0000005600567220 */ /* 0x040fe40000410000 */
[C---:B------:R-:W-:Y:S04]  /*8ab0*/  HMMA.16816.F32.BF16 R64, R160.reuse, R110, R64 ;  /* 0x0000006ea040723c */ /* 0x040fe80000041840 */
[----:B------:R-:W-:Y:S01]  /*8ac0*/  FFMA.FTZ R108, R167, c[0x0][0x2d0], -R164 ;  /* 0x0000b400a76c7a23 */ /* 0x000fe200000108a4 */
[----:B------:R-:W-:Y:S01]  /*8ad0*/  MOV R167, R150 ;  /* 0x0000009600a77202 */ /* 0x000fe20000000f00 */
[----:B------:R-:W-:Y:S02]  /*8ae0*/  IMAD.MOV.U32 R150, RZ, RZ, R245 ;  /* 0x000000ffff967224 */ /* 0x000fe400078e00f5 */
[----:B------:R3:W-:Y:S01]  /*8af0*/  MUFU.EX2 R133, R108 ;  /* 0x0000006c00857308 */ /* 0x0007e20000000800 */
[C---:B-1----:R-:W-:Y:S03]  /*8b00*/  HMMA.16816.F32.BF16 R68, R160.reuse, R100, R68 ;  /* 0x00000064a044723c */ /* 0x042fe60000041844 */
[----:B------:R-:W-:Y:S02]  /*8b10*/  FMUL.FTZ R87, R0, R87 ;  /* 0x0000005700577220 */ /* 0x000fe40000410000 */
[C---:B------:R-:W-:Y:S02]  /*8b20*/  FMUL.FTZ R88, R2.reuse, R88 ;  /* 0x0000005802587220 */ /* 0x040fe40000410000 */
[----:B------:R-:W-:Y:S01]  /*8b30*/  FFMA.FTZ R100, R177, c[0x0][0x2d0], -R165 ;  /* 0x0000b400b1647a23 */ /* 0x000fe200000108a5 */
[C---:B------:R-:W-:Y:S01]  /*8b40*/  HMMA.16816.F32.BF16 R72, R160.reuse, R102, R72 ;  /* 0x00000066a048723c */ /* 0x040fe20000041848 */
[----:B--2---:R-:W1:Y:S02]  /*8b50*/  LDSM.16.MT88.4 R104, [R142+0x6100] ;  /* 0x006100008e68783b */ /* 0x004e640000004200 */
[----:B------:R2:W-:Y:S01]  /*8b60*/  MUFU.EX2 R136, R100 ;  /* 0x0000006400887308 */ /* 0x0005e20000000800 */
[----:B------:R-:W-:Y:S02]  /*8b70*/  FMUL.FTZ R89, R2, R89 ;  /* 0x0000005902597220 */ /* 0x000fe40000410000 */
[C---:B------:R-:W-:Y:S02]  /*8b80*/  FMUL.FTZ R90, R0.reuse, R90 ;  /* 0x0000005a005a7220 */ /* 0x040fe40000410000 */
[----:B------:R-:W-:Y:S04]  /*8b90*/  FMUL.FTZ R91, R0, R91 ;  /* 0x0000005b005b7220 */ /* 0x000fe80000410000 */
[----:B------:R-:W-:Y:S01]  /*8ba0*/  IMAD.MOV.U32 R166, RZ, RZ, R144 ;  /* 0x000000ffffa67224 */ /* 0x000fe200078e0090 */
[----:B------:R-:W-:Y:S01]  /*8bb0*/  MOV R144, R247 ;  /* 0x000000f700907202 */ /* 0x000fe20000000f00 */
[----:B------:R-:W-:Y:S01]  /*8bc0*/  IMAD.MOV.U32 R147, RZ, RZ, R175 ;  /* 0x000000ffff937224 */ /* 0x000fe200078e00af */
[----:B------:R-:W-:Y:S01]  /*8bd0*/  MOV R175, R235 ;  /* 0x000000eb00af7202 */ /* 0x000fe20000000f00 */
[----:B---3--:R-:W-:Y:S02]  /*8be0*/  FFMA.FTZ R108, R176, c[0x0][0x2d0], -R165 ;  /* 0x0000b400b06c7a23 */ /* 0x008fe400000108a5 */
[----:B------:R-:W-:Y:S02]  /*8bf0*/  IMAD.MOV.U32 R145, RZ, RZ, R173 ;  /* 0x000000ffff917224 */ /* 0x000fe400078e00ad */
[----:B------:R3:W4:Y:S01]  /*8c00*/  MUFU.EX2 R129, R108 ;  /* 0x0000006c00817308 */ /* 0x0007220000000800 */
[----:B------:R-:W-:Y:S02]  /*8c10*/  IMAD.MOV.U32 R173, RZ, RZ, R238 ;  /* 0x000000ffffad7224 */ /* 0x000fe400078e00ee */
[C---:B------:R-:W-:Y:S02]  /*8c20*/  FMUL.FTZ R92, R2.reuse, R92 ;  /* 0x0000005c025c7220 */ /* 0x040fe40000410000 */
[----:B------:R-:W-:Y:S02]  /*8c30*/  FMUL.FTZ R93, R2, R93 ;  /* 0x0000005d025d7220 */ /* 0x000fe40000410000 */
[--C-:B--2---:R-:W-:Y:S02]  /*8c40*/  FFMA.FTZ R100, R178, c[0x0][0x2d0], -R164.reuse ;  /* 0x0000b400b2647a23 */ /* 0x104fe400000108a4 */
[C---:B------:R-:W-:Y:S02]  /*8c50*/  FMUL.FTZ R94, R0.reuse, R94 ;  /* 0x0000005e005e7220 */ /* 0x040fe40000410000 */
[----:B------:R2:W-:Y:S01]  /*8c60*/  MUFU.EX2 R137, R100 ;  /* 0x0000006400897308 */ /* 0x0005e20000000800 */
[----:B------:R-:W-:Y:S02]  /*8c70*/  FMUL.FTZ R95, R0, R95 ;  /* 0x0000005f005f7220 */ /* 0x000fe40000410000 */
[C---:B------:R-:W-:Y:S02]  /*8c80*/  FMUL.FTZ R96, R2.reuse, R96 ;  /* 0x0000006002607220 */ /* 0x040fe40000410000 */
[----:B------:R-:W-:Y:S02]  /*8c90*/  FMUL.FTZ R97, R2, R97 ;  /* 0x0000006102617220 */ /* 0x000fe40000410000 */
[C---:B------:R-:W-:Y:S02]  /*8ca0*/  FMUL.FTZ R98, R0.reuse, R98 ;  /* 0x0000006200627220 */ /* 0x040fe40000410000 */
[----:B------:R-:W-:Y:S01]  /*8cb0*/  FMUL.FTZ R99, R0, R99 ;  /* 0x0000006300637220 */ /* 0x000fe20000410000 */
[C---:B-1----:R-:W-:Y:S01]  /*8cc0*/  HMMA.16816.F32.BF16 R76, R160.reuse, R104, R76 ;  /* 0x00000068a04c723c */ /* 0x042fe2000004184c */
[----:B---3--:R-:W1:Y:S06]  /*8cd0*/  LDSM.16.MT88.4 R108, [R236+UR4+0x6100] ;  /* 0x00610004ec6c783b */ /* 0x008e6c0008004200 */
[--C-:B------:R-:W-:Y:S01]  /*8ce0*/  FFMA.FTZ R104, R179, c[0x0][0x2d0], -R164.reuse ;  /* 0x0000b400b3687a23 */ /* 0x100fe200000108a4 */
[C---:B------:R-:W-:Y:S03]  /*8cf0*/  HMMA.16816.F32.BF16 R80, R160.reuse, R106, R80 ;  /* 0x0000006aa050723c */ /* 0x040fe60000041850 */
[----:B------:R3:W5:Y:S01]  /*8d00*/  MUFU.EX2 R139, R104 ;  /* 0x00000068008b7308 */ /* 0x0007620000000800 */
[----:B--2---:R-:W2:Y:S01]  /*8d10*/  LDSM.16.MT88.4 R100, [R141+0x6100] ;  /* 0x006100008d64783b */ /* 0x004ea20000004200 */
[--C-:B---3--:R-:W-:Y:S08]  /*8d20*/  FFMA.FTZ R104, R180, c[0x0][0x2d0], -R165.reuse ;  /* 0x0000b400b4687a23 */ /* 0x108ff000000108a5 */
[----:B------:R3:W-:Y:S01]  /*8d30*/  MUFU.EX2 R138, R104 ;  /* 0x00000068008a7308 */ /* 0x0007e20000000800 */
[C---:B-1----:R-:W-:Y:S07]  /*8d40*/  HMMA.16816.F32.BF16 R84, R160.reuse, R108, R84 ;  /* 0x0000006ca054723c */ /* 0x042fee0000041854 */
[----:B------:R-:W-:Y:S01]  /*8d50*/  FFMA.FTZ R108, R181, c[0x0][0x2d0], -R165 ;  /* 0x0000b400b56c7a23 */ /* 0x000fe200000108a5 */
        /* <DEDUP_REMOVED lines=8> */
[----:B------:R-:W-:Y:S01]  /*8de0*/  IMAD.MOV.U32 R163, RZ, RZ, R151 ;  /* 0x000000ffffa37224 */ /* 0x000fe200078e0097 */
[----:B------:R-:W-:Y:S01]  /*8df0*/  MOV R151, R246 ;  /* 0x000000f600977202 */ /* 0x000fe20000000f00 */
[----:B-1----:R-:W1:Y:S02]  /*8e00*/  LDSM.16.MT88.4 R108, [R236+UR4+0x900] ;  /* 0x00090004ec6c783b */ /* 0x002e640008004200 */
[----:B------:R-:W-:Y:S02]  /*8e10*/  F2FP.BF16.PACK_AB R103, R134, R138 ;  /* 0x0000008a8667723e */ /* 0x000fe400000010ff */
[----:B------:R-:W-:Y:S05]  /*8e20*/  MOV R162, R242 ;  /* 0x000000f200a27202 */ /* 0x000fea0000000f00 */
        /* <DEDUP_REMOVED lines=80> */
[----:B------:R-:W-:Y:S01]  /*9330*/  FFMA.FTZ R112, R171, c[0x0][0x2d0], -R164 ;  /* 0x0000b400ab707a23 */ /* 0x000fe200000108a4 */
[C---:B------:R-:W-:Y:S03]  /*9340*/  HMMA.16816.F32.BF16 R64, R100.reuse, R114, R64 ;  /* 0x000000726440723c */ /* 0x040fe60000041840 */
[----:B------:R3:W5:Y:S05]  /*9350*/  MUFU.EX2 R215, R112 ;  /* 0x0000007000d77308 */ /* 0x00076a0000000800 */
[C---:B--2---:R-:W-:Y:S07]  /*9360*/  HMMA.16816.F32.BF16 R68, R100.reuse, R104, R68 ;  /* 0x000000686444723c */ /* 0x044fee0000041844 */
[--C-:B------:R-:W-:Y:S01]  /*9370*/  FFMA.FTZ R104, R227, c[0x0][0x2d0], -R165.reuse ;  /* 0x0000b400e3687a23 */ /* 0x100fe200000108a5 */
[C---:B------:R-:W-:Y:S03]  /*9380*/  HMMA.16816.F32.BF16 R72, R100.reuse, R106, R72 ;  /* 0x0000006a6448723c */ /* 0x040fe60000041848 */
[----:B------:R2:W-:Y:S01]  /*9390*/  MUFU.EX2 R213, R104 ;  /* 0x0000006800d57308 */ /* 0x0005e20000000800 */
[----:B------:R-:W-:Y:S04]  /*93a0*/  MOV R227, R139 ;  /* 0x0000008b00e37202 */ /* 0x000fe80000000f00 */
[C---:B-1----:R-:W-:Y:S04]  /*93b0*/  HMMA.16816.F32.BF16 R76, R100.reuse, R108, R76 ;  /* 0x0000006c644c723c */ /* 0x042fe8000004184c */
[--C-:B---3--:R-:W-:Y:S02]  /*93c0*/  FFMA.FTZ R112, R224, c[0x0][0x2d0], -R165.reuse ;  /* 0x0000b400e0707a23 */ /* 0x108fe400000108a5 */
[----:B------:R-:W-:Y:S02]  /*93d0*/  IMAD.MOV.U32 R224, RZ, RZ, R144 ;  /* 0x000000ffffe07224 */ /* 0x000fe400078e0090 */
[C---:B------:R-:W-:Y:S01]  /*93e0*/  HMMA.16816.F32.BF16 R80, R100.reuse, R110, R80 ;  /* 0x0000006e6450723c */ /* 0x040fe20000041850 */
[----:B------:R1:W3:Y:S01]  /*93f0*/  MUFU.EX2 R214, R112 ;  /* 0x0000007000d67308 */ /* 0x0002e20000000800 */
[----:B------:R-:W-:Y:S06]  /*9400*/  LDSM.16.MT88.4 R108, [R142+0x1900] ;  /* 0x001900008e6c783b */ /* 0x000fec0000004200 */
[C---:B----4-:R-:W-:Y:S04]  /*9410*/  HMMA.16816.F32.BF16 R84, R100.reuse, R116, R84 ;  /* 0x000000746454723c */ /* 0x050fe80000041854 */
[----:B--2---:R-:W-:Y:S02]  /*9420*/  FFMA.FTZ R104, R225, c[0x0][0x2d0], -R164 ;  /* 0x0000b400e1687a23 */ /* 0x004fe400000108a4 */
[----:B------:R-:W-:Y:S02]  /*9430*/  IMAD.MOV.U32 R225, RZ, RZ, R138 ;  /* 0x000000ffffe17224 */ /* 0x000fe400078e008a */
[C---:B------:R-:W-:Y:S01]  /*9440*/  HMMA.16816.F32.BF16 R88, R100.reuse, R118, R88 ;  /* 0x000000766458723c */ /* 0x040fe20000041858 */
[----:B------:R2:W-:Y:S03]  /*9450*/  MUFU.EX2 R183, R104 ;  /* 0x0000006800b77308 */ /* 0x0005e60000000800 */
[----:B------:R-:W-:Y:S02]  /*9460*/  FFMA.FTZ R116, R241, c[0x0][0x2d0], -R165 ;  /* 0x0000b400f1747a23 */ /* 0x000fe400000108a5 */
[----:B------:R-:W-:Y:S01]  /*9470*/  IMAD.MOV.U32 R241, RZ, RZ, R133 ;  /* 0x000000fffff17224 */ /* 0x000fe200078e0085 */
[----:B------:R-:W-:Y:S01]  /*9480*/  MOV R133, R145 ;  /* 0x0000009100857202 */ /* 0x000fe20000000f00 */
[----:B-1----:R-:W1:Y:S03]  /*9490*/  LDSM.16.MT88.4 R112, [R141+0x7100] ;  /* 0x007100008d70783b */ /* 0x002e660000004200 */
[----:B------:R4:W-:Y:S01]  /*94a0*/  MUFU.EX2 R181, R116 ;  /* 0x0000007400b57308 */ /* 0x0009e20000000800 */
[----:B--2---:R-:W-:Y:S01]  /*94b0*/  FFMA.FTZ R104, R226, c[0x0][0x2d0], -R164 ;  /* 0x0000b400e2687a23 */ /* 0x004fe200000108a4 */
[----:B------:R-:W-:Y:S08]  /*94c0*/  MOV R226, R137 ;  /* 0x0000008900e27202 */ /* 0x000ff00000000f00 */
[----:B------:R2:W2:Y:S01]  /*94d0*/  MUFU.EX2 R182, R104 ;  /* 0x0000006800b67308 */ /* 0x0004a20000000800 */
[----:B----4-:R-:W-:Y:S01]  /*94e0*/  LDSM.16.MT88.4 R116, [R236+UR4+0x1900] ;  /* 0x00190004ec74783b */ /* 0x010fe20008004200 */
[C---:B-1----:R-:W-:Y:S03]  /*94f0*/  HMMA.16816.F32.BF16 R92, R100.reuse, R112, R92 ;  /* 0x00000070645c723c */ /* 0x042fe6000004185c */
[--C-:B--2---:R-:W-:Y:S02]  /*9500*/  FFMA.FTZ R104, R234, c[0x0][0x2d0], -R165.reuse ;  /* 0x0000b400ea687a23 */ /* 0x104fe400000108a5 */
[----:B------:R-:W-:Y:S03]  /*9510*/  IMAD.MOV.U32 R234, RZ, RZ, R136 ;  /* 0x000000ffffea7224 */ /* 0x000fe600078e0088 */
[----:B------:R-:W-:Y:S01]  /*9520*/  HMMA.16816.F32.BF16 R96, R100, R114, R96 ;  /* 0x000000726460723c */ /* 0x000fe20000041860 */
[----:B------:R1:W2:Y:S01]  /*9530*/  MUFU.EX2 R180, R104 ;  /* 0x0000006800b47308 */ /* 0x0002a20000000800 */
[----:B------:R-:W-:Y:S05]  /*9540*/  LDSM.16.MT88.4 R112, [R142+0x4900] ;  /* 0x004900008e70783b */ /* 0x000fea0000004200 */
[----:B-----5:R-:W-:Y:S02]  /*9550*/  F2FP.BF16.PACK_AB R100, R215, R212 ;  /* 0x000000d4d764723e */ /* 0x020fe400000010ff */
[----:B---3--:R-:W-:Y:S01]  /*9560*/  F2FP.BF16.PACK_AB R101, R213, R214 ;  /* 0x000000d6d565723e */ /* 0x008fe200000010ff */
[----:B------:R-:W-:Y:S02]  /*9570*/  LDSM.16.MT88.4 R136, [R142+0x5900] ;  /* 0x005900008e88783b */ /* 0x000fe40000004200 */
[----:B------:R-:W-:Y:S06]  /*9580*/  F2FP.BF16.PACK_AB R102, R182, R183 ;  /* 0x000000b7b666723e */ /* 0x000fec00000010ff */
        /* <DEDUP_REMOVED lines=16> */
[----:B---3--:R-:W3:Y:S06]  /*9690*/  LDSM.16.MT88.4 R116, [R143+UR4+0x7900] ;  /* 0x007900048f74783b */ /* 0x008eec0008004200 */
[--C-:B------:R-:W-:Y:S01]  /*96a0*/  FFMA.FTZ R124, R162, c[0x0][0x2d0], -R165.reuse ;  /* 0x0000b400a27c7a23 */ /* 0x100fe200000108a5 */
[C---:B------:R-:W-:Y:S04]  /*96b0*/  HMMA.16816.F32.BF16 R40, R100.reuse, R126, R40 ;  /* 0x0000007e6428723c */ /* 0x040fe80000041828 */
[----:B------:R-:W-:Y:S02]  /*96c0*/  IMAD.MOV.U32 R162, RZ, RZ, R172 ;  /* 0x000000ffffa27224 */ /* 0x000fe400078e00ac */
[----:B------:R4:W-:Y:S02]  /*96d0*/  MUFU.EX2 R172, R124 ;  /* 0x0000007c00ac7308 */ /* 0x0009e40000000800 */
[C---:B------:R-:W-:Y:S07]  /*96e0*/  HMMA.16816.F32.BF16 R44, R100.reuse, R112, R44 ;  /* 0x00000070642c723c */ /* 0x040fee000004182c */
[--C-:B------:R-:W-:Y:S01]  /*96f0*/  FFMA.FTZ R112, R249, c[0x0][0x2d0], -R164.reuse ;  /* 0x0000b400f9707a23 */ /* 0x100fe200000108a4 */
[C---:B------:R-:W-:Y:S03]  /*9700*/  HMMA.16816.F32.BF16 R48, R100.reuse, R114, R48 ;  /* 0x000000726430723c */ /* 0x040fe60000041830 */
[----:B------:R5:W3:Y:S05]  /*9710*/  MUFU.EX2 R179, R112 ;  /* 0x0000007000b37308 */ /* 0x000aea0000000800 */
[C---:B-1----:R-:W-:Y:S01]  /*9720*/  HMMA.16816.F32.BF16 R52, R100.reuse, R104, R52 ;  /* 0x000000686434723c */ /* 0x042fe20000041834 */
[----:B----4-:R-:W-:Y:S06]  /*9730*/  LDSM.16.MT88.4 R124, [R236+UR4+0x5100] ;  /* 0x00510004ec7c783b */ /* 0x010fec0008004200 */
[--C-:B------:R-:W-:Y:S01]  /*9740*/  FFMA.FTZ R104, R250, c[0x0][0x2d0], -R165.reuse ;  /* 0x0000b400fa687a23 */ /* 0x100fe200000108a5 */
[C---:B------:R-:W-:Y:S03]  /*9750*/  HMMA.16816.F32.BF16 R56, R100.reuse, R106, R56 ;  /* 0x0000006a6438723c */ /* 0x040fe60000041838 */
[----:B------:R1:W-:Y:S05]  /*9760*/  MUFU.EX2 R176, R104 ;  /* 0x0000006800b07308 */ /* 0x0003ea0000000800 */
[C---:B--2---:R-:W-:Y:S04]  /*9770*/  HMMA.16816.F32.BF16 R60, R100.reuse, R108, R60 ;  /* 0x0000006c643c723c */ /* 0x044fe8000004183c */
[--C-:B-----5:R-:W-:Y:S03]  /*9780*/  FFMA.FTZ R112, R251, c[0x0][0x2d0], -R165.reuse ;  /* 0x0000b400fb707a23 */ /* 0x120fe600000108a5 */
[--C-:B------:R-:W-:Y:S01]  /*9790*/  FFMA.FTZ R108, R175, c[0x0][0x2d0], -R164.reuse ;  /* 0x0000b400af6c7a23 */ /* 0x100fe200000108a4 */
[C---:B------:R-:W-:Y:S01]  /*97a0*/  HMMA.16816.F32.BF16 R64, R100.reuse, R110, R64 ;  /* 0x0000006e6440723c */ /* 0x040fe20000041840 */
[----:B------:R2:W4:Y:S07]  /*97b0*/  MUFU.EX2 R174, R112 ;  /* 0x0000007000ae7308 */ /* 0x00052e0000000800 */
[C---:B---3--:R-:W-:Y:S03]  /*97c0*/  HMMA.16816.F32.BF16 R68, R100.reuse, R116, R68 ;  /* 0x000000746444723c */ /* 0x048fe60000041844 */
[----:B------:R3:W-:Y:S01]  /*97d0*/  MUFU.EX2 R177, R108 ;  /* 0x0000006c00b17308 */ /* 0x0007e20000000800 */
[----:B-1----:R-:W-:Y:S04]  /*97e0*/  LDSM.16.MT88.4 R104, [R236+UR4+0x7900] ;  /* 0x00790004ec68783b */ /* 0x002fe80008004200 */
[C---:B------:R-:W-:Y:S04]  /*97f0*/  HMMA.16816.F32.BF16 R72, R100.reuse, R118, R72 ;  /* 0x000000766448723c */ /* 0x040fe80000041848 */
[----:B------:R-:W-:Y:S08]  /*9800*/  LDSM.16.MT88.4 R116, [R142+0x2100] ;  /* 0x002100008e74783b */ /* 0x000ff00000004200 */
[----:B--2---:R-:W1:Y:S01]  /*9810*/  LDSM.16.MT88.4 R112, [R142+0x7900] ;  /* 0x007900008e70783b */ /* 0x004e620000004200 */
[--C-:B---3--:R-:W-:Y:S04]  /*9820*/  FFMA.FTZ R108, R173, c[0x0][0x2d0], -R164.reuse ;  /* 0x0000b400ad6c7a23 */ /* 0x108fe800000108a4 */
[----:B------:R2:W3:Y:S02]  /*9830*/  MUFU.EX2 R175, R108 ;  /* 0x0000006c00af7308 */ /* 0x0004e40000000800 */
[--C-:B--2---:R-:W-:Y:S01]  /*9840*/  FFMA.FTZ R108, R252, c[0x0][0x2d0], -R165.reuse ;  /* 0x0000b400fc6c7a23 */ /* 0x104fe200000108a5 */
[----:B------:R-:W-:Y:S07]  /*9850*/  MOV R252, R129 ;  /* 0x0000008100fc7202 */ /* 0x000fee0000000f00 */
[----:B------:R2:W5:Y:S01]  /*9860*/  MUFU.EX2 R173, R108 ;  /* 0x0000006c00ad7308 */ /* 0x0005620000000800 */
[C---:B-1----:R-:W-:Y:S08]  /*9870*/  HMMA.16816.F32.BF16 R76, R100.reuse, R112, R76 ;  /* 0x00000070644c723c */ /* 0x042ff0000004184c */
[C---:B------:R-:W-:Y:S01]  /*9880*/  HMMA.16816.F32.BF16 R80, R100.reuse, R114, R80 ;  /* 0x000000726450723c */ /* 0x040fe20000041850 */
[----:B------:R-:W-:Y:S07]  /*9890*/  LDSM.16.MT88.4 R112, [R141+0x2100] ;  /* 0x002100008d70783b */ /* 0x000fee0000004200 */
[C---:B------:R-:W-:Y:S01]  /*98a0*/  HMMA.16816.F32.BF16 R84, R100.reuse, R104, R84 ;  /* 0x000000686454723c */ /* 0x040fe20000041854 */
[----:B--2---:R-:W1:Y:S07]  /*98b0*/  LDSM.16.MT88.4 R108, [R143+UR4+0x2100] ;  /* 0x002100048f6c783b */ /* 0x004e6e0008004200 */
[C---:B------:R-:W-:Y:S01]  /*98c0*/  HMMA.16816.F32.BF16 R88, R100.reuse, R106, R88 ;  /* 0x0000006a6458723c */ /* 0x040fe20000041858 */
[----:B------:R-:W2:Y:S07]  /*98d0*/  LDSM.16.MT88.4 R104, [R236+UR4+0x2100] ;  /* 0x00210004ec68783b */ /* 0x000eae0008004200 */
[C---:B------:R-:W-:Y:S08]  /*98e0*/  HMMA.16816.F32.BF16 R92, R100.reuse, R120, R92 ;  /* 0x00000078645c723c */ /* 0x040ff0000004185c */
[----:B------:R-:W-:Y:S01]  /*98f0*/  HMMA.16816.F32.BF16 R96, R100, R122, R96 ;  /* 0x0000007a6460723c */ /* 0x000fe20000041860 */
[----:B------:R-:W-:Y:S06]  /*9900*/  LDSM.16.MT88.4 R120, [R142+0x5100] ;  /* 0x005100008e78783b */ /* 0x000fec0000004200 */
[----:B------:R-:W-:Y:S02]  /*9910*/  F2FP.BF16.PACK_AB R100, R179, R178 ;  /* 0x000000b2b364723e */ /* 0x000fe400000010ff */
[----:B----4-:R-:W-:Y:S03]  /*9920*/  F2FP.BF16.PACK_AB R101, R176, R174 ;  /* 0x000000aeb065723e */ /* 0x010fe600000010ff */
[----:B---3--:R-:W-:Y:S02]  /*9930*/  F2FP.BF16.PACK_AB R102, R175, R177 ;  /* 0x000000b1af66723e */ /* 0x008fe400000010ff */
[----:B-----5:R-:W-:Y:S07]  /*9940*/  F2FP.BF16.PACK_AB R103, R172, R173 ;  /* 0x000000adac67723e */ /* 0x020fee00000010ff */
        /* <DEDUP_REMOVED lines=22> */
[----:B------:R-:W-:Y:S03]  /*9ab0*/  IMAD.MOV.U32 R125, RZ, RZ, R146 ;  /* 0x000000ffff7d7224 */ /* 0x000fe600078e0092 */
[----:B------:R-:W-:Y:S01]  /*9ac0*/  IMAD.MOV.U32 R126, RZ, RZ, R130 ;  /* 0x000000ffff7e7224 */ /* 0x000fe200078e0082 */
[C---:B---3--:R-:W-:Y:S01]  /*9ad0*/  HMMA.16816.F32.BF16 R60, R100.reuse, R116, R60 ;  /* 0x00000074643c723c */ /* 0x048fe2000004183c */
[----:B----4-:R-:W-:Y:S03]  /*9ae0*/  LDSM.16.MT88.4 R120, [R141+0x2900] ;  /* 0x002900008d78783b */ /* 0x010fe60000004200 */
[----:B------:R-:W-:Y:S03]  /*9af0*/  IMAD.MOV.U32 R127, RZ, RZ, R128 ;  /* 0x000000ffff7f7224 */ /* 0x000fe600078e0080 */
[--C-:B------:R-:W-:Y:S01]  /*9b00*/  FFMA.FTZ R116, R167, c[0x0][0x2d0], -R164.reuse ;  /* 0x0000b400a7747a23 */ /* 0x100fe200000108a4 */
[C---:B------:R-:W-:Y:S03]  /*9b10*/  HMMA.16816.F32.BF16 R64, R100.reuse, R118, R64 ;  /* 0x000000766440723c */ /* 0x040fe60000041840 */
[----:B------:R3:W4:Y:S05]  /*9b20*/  MUFU.EX2 R170, R116 ;  /* 0x0000007400aa7308 */ /* 0x00072a0000000800 */
[C---:B--2---:R-:W-:Y:S07]  /*9b30*/  HMMA.16816.F32.BF16 R68, R100.reuse, R104, R68 ;  /* 0x000000686444723c */ /* 0x044fee0000041844 */
[--C-:B------:R-:W-:Y:S01]  /*9b40*/  FFMA.FTZ R104, R151, c[0x0][0x2d0], -R165.reuse ;  /* 0x0000b40097687a23 */ /* 0x100fe200000108a5 */
[C---:B------:R-:W-:Y:S03]  /*9b50*/  HMMA.16816.F32.BF16 R72, R100.reuse, R106, R72 ;  /* 0x0000006a6448723c */ /* 0x040fe60000041848 */
[----:B------:R2:W-:Y:S05]  /*9b60*/  MUFU.EX2 R168, R104 ;  /* 0x0000006800a87308 */ /* 0x0005ea0000000800 */
[C---:B-1----:R-:W-:Y:S04]  /*9b70*/  HMMA.16816.F32.BF16 R76, R100.reuse, R108, R76 ;  /* 0x0000006c644c723c */ /* 0x042fe8000004184c */
[--C-:B---3--:R-:W-:Y:S01]  /*9b80*/  FFMA.FTZ R116, R166, c[0x0][0x2d0], -R165.reuse ;  /* 0x0000b400a6747a23 */ /* 0x108fe200000108a5 */
[----:B----4-:R-:W-:Y:S02]  /*9b90*/  F2FP.BF16.PACK_AB R160, R170, R171 ;  /* 0x000000abaaa0723e */ /* 0x010fe400000010ff */
[----:B------:R-:W-:Y:S01]  /*9ba0*/  MOV R108, R135 ;  /* 0x00000087006c7202 */ /* 0x000fe20000000f00 */
[C---:B------:R-:W-:Y:S01]  /*9bb0*/  HMMA.16816.F32.BF16 R80, R100.reuse, R110, R80 ;  /* 0x0000006e6450723c */ /* 0x040fe20000041850 */
[----:B------:R-:W1:Y:S01]  /*9bc0*/  MUFU.EX2 R169, R116 ;  /* 0x0000007400a97308 */ /* 0x000e620000000800 */
[----:B------:R-:W3:Y:S02]  /*9bd0*/  LDL.LU R135, [R1+0x4] ;  /* 0x0000040001877983 */ /* 0x000ee40000300800 */
[----:B------:R-:W-:Y:S02]  /*9be0*/  MOV R109, R131 ;  /* 0x00000083006d7202 */ /* 0x000fe40000000f00 */
[----:B------:R-:W4:Y:S02]  /*9bf0*/  LDL.64 R250, [R1+0x18] ;  /* 0x0000180001fa7983 */ /* 0x000f240000100a00 */
[C---:B------:R-:W-:Y:S04]  /*9c00*/  HMMA.16816.F32.BF16 R84, R100.reuse, R112, R84 ;  /* 0x000000706454723c */ /* 0x040fe80000041854 */
[--C-:B--2---:R-:W-:Y:S01]  /*9c10*/  FFMA.FTZ R104, R150, c[0x0][0x2d0], -R164.reuse ;  /* 0x0000b40096687a23 */ /* 0x104fe200000108a4 */
[----:B------:R-:W2:Y:S01]  /*9c20*/  LDL.64 R248, [R1+0x30] ;  /* 0x0000300001f87983 */ /* 0x000ea20000100a00 */
[----:B------:R-:W-:Y:S02]  /*9c30*/  FFMA.FTZ R164, R149, c[0x0][0x2d0], -R164 ;  /* 0x0000b40095a47a23 */ /* 0x000fe400000108a4 */
[C---:B------:R-:W-:Y:S01]  /*9c40*/  HMMA.16816.F32.BF16 R88, R100.reuse, R114, R88 ;  /* 0x000000726458723c */ /* 0x040fe20000041858 */
[----:B------:R5:W-:Y:S02]  /*9c50*/  MUFU.EX2 R167, R104 ;  /* 0x0000006800a77308 */ /* 0x000be40000000800 */
[----:B------:R-:W-:Y:S01]  /*9c60*/  LDSM.16.MT88.4 R112, [R236+UR4+0x2900] ;  /* 0x00290004ec70783b */ /* 0x000fe20008004200 */
[----:B-1----:R-:W-:Y:S07]  /*9c70*/  F2FP.BF16.PACK_AB R161, R168, R169 ;  /* 0x000000a9a8a1723e */ /* 0x002fee00000010ff */
[----:B------:R-:W1:Y:S01]  /*9c80*/  LDSM.16.MT88.4 R116, [R141+0x8100] ;  /* 0x008100008d74783b */ /* 0x000e620000004200 */
[----:B------:R-:W5:Y:S07]  /*9c90*/  MUFU.EX2 R166, R164 ;  /* 0x000000a400a67308 */ /* 0x000f6e0000000800 */
[----:B------:R-:W-:Y:S01]  /*9ca0*/  LDSM.16.MT88.4 R128, [R143+UR4+0x5900] ;  /* 0x005900048f80783b */ /* 0x000fe20008004200 */
[--C-:B-----5:R-:W-:Y:S07]  /*9cb0*/  FFMA.FTZ R104, R148, c[0x0][0x2d0], -R165.reuse ;  /* 0x0000b40094687a23 */ /* 0x120fee00000108a5 */
[----:B------:R-:W5:Y:S01]  /*9cc0*/  LDSM.16.MT88.4 R148, [R143+UR4+0x2900] ;  /* 0x002900048f94783b */ /* 0x000f620008004200 */
[----:B------:R-:W-:Y:S01]  /*9cd0*/  FFMA.FTZ R165, R163, c[0x0][0x2d0], -R165 ;  /* 0x0000b400a3a57a23 */ /* 0x000fe200000108a5 */
[----:B------:R1:W-:Y:S01]  /*9ce0*/  MUFU.EX2 R164, R104 ;  /* 0x0000006800a47308 */ /* 0x0003e20000000800 */
[----:B------:R-:W-:Y:S09]  /*9cf0*/  F2FP.BF16.PACK_AB R162, R166, R167 ;  /* 0x000000a7a6a2723e */ /* 0x000ff200000010ff */
[----:B------:R-:W5:Y:S01]  /*9d00*/  MUFU.EX2 R165, R165 ;  /* 0x000000a500a57308 */ /* 0x000f620000000800 */
[C---:B-1----:R-:W-:Y:S01]  /*9d10*/  HMMA.16816.F32.BF16 R92, R100.reuse, R116, R92 ;  /* 0x00000074645c723c */ /* 0x042fe2000004185c */
[----:B------:R-:W1:Y:S07]  /*9d20*/  LDSM.16.MT88.4 R104, [R142+0x2900] ;  /* 0x002900008e68783b */ /* 0x000e6e0000004200 */
[----:B------:R-:W-:Y:S04]  /*9d30*/  HMMA.16816.F32.BF16 R96, R100, R118, R96 ;  /* 0x000000766460723c */ /* 0x000fe80000041860 */
[----:B-----5:R-:W-:Y:S07]  /*9d40*/  F2FP.BF16.PACK_AB R163, R165, R164 ;  /* 0x000000a4a5a3723e */ /* 0x020fee00000010ff */
[C---:B------:R-:W-:Y:S01]  /*9d50*/  HMMA.16816.F32.BF16 R144, R160.reuse, R148, R4 ;  /* 0x00000094a090723c */ /* 0x040fe20000041804 */
[----:B------:R-:W5:Y:S07]  /*9d60*/  LDSM.16.MT88.4 R4, [R236+UR4+0x5900] ;  /* 0x00590004ec04783b */ /* 0x000f6e0008004200 */
[C---:B------:R-:W-:Y:S01]  /*9d70*/  HMMA.16816.F32.BF16 R148, R160.reuse, R150, R8 ;  /* 0x00000096a094723c */ /* 0x040fe20000041808 */
[----:B------:R-:W2:Y:S07]  /*9d80*/  LDSM.16.MT88.4 R8, [R141+0x5900] ;  /* 0x005900008d08783b */ /* 0x000eae0000004200 */
[C---:B-1----:R-:W-:Y:S07]  /*9d90*/  HMMA.16816.F32.BF16 R100, R160.reuse, R104, R12 ;  /* 0x00000068a064723c */ /* 0x042fee000004180c */
[----:B------:R-:W-:Y:S01]  /*9da0*/  IMAD.MOV.U32 R13, RZ, RZ, R132 ;  /* 0x000000ffff0d7224 */ /* 0x000fe200078e0084 */
[C---:B------:R-:W-:Y:S01]  /*9db0*/  HMMA.16816.F32.BF16 R104, R160.reuse, R106, R16 ;  /* 0x0000006aa068723c */ /* 0x040fe20000041810 */
[----:B------:R-:W2:Y:S03]  /*9dc0*/  LDL.LU R132, [R1+0x8] ;  /* 0x0000080001847983 */ /* 0x000ea60000300800 */
[----:B------:R-:W-:Y:S01]  /*9dd0*/  MOV R12, R108 ;  /* 0x0000006c000c7202 */ /* 0x000fe20000000f00 */
[----:B------:R-:W-:Y:S01]  /*9de0*/  IMAD.MOV.U32 R15, RZ, RZ, R126 ;  /* 0x000000ffff0f7224 */ /* 0x000fe200078e007e */
[----:B------:R-:W-:Y:S01]  /*9df0*/  MOV R14, R109 ;  /* 0x0000006d000e7202 */ /* 0x000fe20000000f00 */
[----:B------:R-:W-:Y:S01]  /*9e00*/  IMAD.MOV.U32 R18, RZ, RZ, R124 ;  /* 0x000000ffff127224 */ /* 0x000fe200078e007c */
[C---:B------:R-:W-:Y:S01]  /*9e10*/  HMMA.16816.F32.BF16 R108, R160.reuse, R112, R20 ;  /* 0x00000070a06c723c */ /* 0x040fe20000041814 */
[----:B------:R-:W4:Y:S03]  /*9e20*/  LDL R21, [R1+0x3c] ;  /* 0x00003c0001157983 */ /* 0x000f260000100800 */
[----:B------:R-:W-:Y:S02]  /*9e30*/  MOV R17, R127 ;  /* 0x0000007f00117202 */ /* 0x000fe40000000f00 */
[----:B------:R-:W-:Y:S02]  /*9e40*/  MOV R19, R125 ;  /* 0x0000007d00137202 */ /* 0x000fe40000000f00 */
[C---:B------:R-:W-:Y:S08]  /*9e50*/  HMMA.16816.F32.BF16 R112, R160.reuse, R114, R24 ;  /* 0x00000072a070723c */ /* 0x040ff00000041818 */
[C---:B------:R-:W-:Y:S08]  /*9e60*/  HMMA.16816.F32.BF16 R116, R160.reuse, R120, R28 ;  /* 0x00000078a074723c */ /* 0x040ff0000004181c */
[C---:B------:R-:W-:Y:S08]  /*9e70*/  HMMA.16816.F32.BF16 R120, R160.reuse, R122, R32 ;  /* 0x0000007aa078723c */ /* 0x040ff00000041820 */
[C---:B------:R-:W-:Y:S08]  /*9e80*/  HMMA.16816.F32.BF16 R124, R160.reuse, R128, R36 ;  /* 0x00000080a07c723c */ /* 0x040ff00000041824 */
[C---:B------:R-:W-:Y:S04]  /*9e90*/  HMMA.16816.F32.BF16 R128, R160.reuse, R130, R40 ;  /* 0x00000082a080723c */ /* 0x040fe80000041828 */
[----:B---3--:R-:W-:Y:S02]  /*9ea0*/  FFMA.FTZ R2, R2, R135, R224 ;  /* 0x0000008702027223 */ /* 0x008fe400000100e0 */
[----:B------:R-:W-:Y:S02]  /*9eb0*/  IMAD.MOV.U32 R224, RZ, RZ, R134 ;  /* 0x000000ffffe07224 */ /* 0x000fe400078e0086 */
[----:B------:R-:W-:Y:S04]  /*9ec0*/  FADD.FTZ R2, R17, R2 ;  /* 0x0000000211027221 */ /* 0x000fe80000010000 */
[----:B------:R-:W-:Y:S02]  /*9ed0*/  FADD.FTZ R2, R13, R2 ;  /* 0x000000020d027221 */ /* 0x000fe40000010000 */
[----:B--2---:R-:W-:Y:S02]  /*9ee0*/  FFMA.FTZ R0, R0, R132, R133 ;  /* 0x0000008400007223 */ /* 0x004fe40000010085 */
[C---:B------:R-:W-:Y:S03]  /*9ef0*/  HMMA.16816.F32.BF16 R132, R160.reuse, R136, R44 ;  /* 0x00000088a084723c */ /* 0x040fe6000004182c */
[----:B------:R-:W-:Y:S04]  /*9f00*/  FADD.FTZ R0, R12, R0 ;  /* 0x000000000c007221 */ /* 0x000fe80000010000 */
[----:B------:R-:W-:Y:S01]  /*9f10*/  FADD.FTZ R16, R14, R0 ;  /* 0x000000000e107221 */ /* 0x000fe20000010000 */
[C---:B------:R-:W-:Y:S04]  /*9f20*/  HMMA.16816.F32.BF16 R136, R160.reuse, R138, R48 ;  /* 0x0000008aa088723c */ /* 0x040fe80000041830 */
[----:B------:R-:W-:Y:S02]  /*9f30*/  FADD.FTZ R0, R15, R2 ;  /* 0x000000020f007221 */ /* 0x000fe40000010000 */
[----:B------:R-:W1:Y:S01]  /*9f40*/  LDSM.16.MT88.4 R12, [R143+UR4+0x8900] ;  /* 0x008900048f0c783b */ /* 0x000e620008004200 */
[----:B------:R-:W-:Y:S01]  /*9f50*/  FADD.FTZ R2, R18, R16 ;  /* 0x0000001012027221 */ /* 0x000fe20000010000 */
[C---:B-----5:R-:W-:Y:S04]  /*9f60*/  HMMA.16816.F32.BF16 R52, R160.reuse, R4, R52 ;  /* 0x00000004a034723c */ /* 0x060fe80000041834 */
[----:B------:R-:W-:Y:S01]  /*9f70*/  @P0 MOV R18, R248 ;  /* 0x000000f800120202 */ /* 0x000fe20000000f00 */
[----:B------:R-:W-:Y:S02]  /*9f80*/  FADD.FTZ R0, R19, R0 ;  /* 0x0000000013007221 */ /* 0x000fe40000010000 */
[----:B------:R-:W-:Y:S01]  /*9f90*/  MOV R4, UR20 ;  /* 0x0000001400047c02 */ /* 0x000fe20008000f00 */
[----:B------:R-:W-:Y:S01]  /*9fa0*/  IMAD.U32 R5, RZ, RZ, UR21 ;  /* 0x00000015ff057e24 */ /* 0x000fe2000f8e00ff */
[C---:B------:R-:W-:Y:S03]  /*9fb0*/  HMMA.16816.F32.BF16 R56, R160.reuse, R6, R56 ;  /* 0x00000006a038723c */ /* 0x040fe60000041838 */
[----:B----4-:R-:W-:Y:S02]  /*9fc0*/  @P0 IMAD.MOV.U32 R19, RZ, RZ, R251 ;  /* 0x000000ffff130224 */ /* 0x010fe400078e00fb */
[----:B------:R-:W-:Y:S02]  /*9fd0*/  FADD.FTZ R2, R252, R2 ;  /* 0x00000002fc027221 */ /* 0x000fe40000010000 */
[----:B------:R-:W-:Y:S01]  /*9fe0*/  @P0 IMAD.WIDE.U32 R18, R4, 0x60, R18 ;  /* 0x0000006004120825 */ /* 0x000fe200078e0012 */
[C---:B------:R-:W-:Y:S01]  /*9ff0*/  HMMA.16816.F32.BF16 R60, R160.reuse, R8, R60 ;  /* 0x00000008a03c723c */ /* 0x040fe2000004183c */
[----:B------:R2:W3:Y:S03]  /*a000*/  LDSM.16.MT88.4 R4, [R142+0x8900] ;  /* 0x008900008e04783b */ /* 0x0004e60000004200 */
[----:B------:R-:W-:Y:S02]  /*a010*/  FADD.FTZ R0, R241, R0 ;  /* 0x00000000f1007221 */ /* 0x000fe40000010000 */
[----:B------:R-:W-:Y:S02]  /*a020*/  FADD.FTZ R2, R234, R2 ;  /* 0x00000002ea027221 */ /* 0x000fe40000010000 */
[----:B------:R-:W-:Y:S01]  /*a030*/  FADD.FTZ R0, R226, R0 ;  /* 0x00000000e2007221 */ /* 0x000fe20000010000 */
[C---:B------:R-:W-:Y:S01]  /*a040*/  HMMA.16816.F32.BF16 R64, R160.reuse, R10, R64 ;  /* 0x0000000aa040723c */ /* 0x040fe20000041840 */
[----:B------:R-:W4:Y:S02]  /*a050*/  LDSM.16.MT88.4 R8, [R236+UR4+0x8900] ;  /* 0x00890004ec08783b */ /* 0x000f240008004200 */
[----:B------:R-:W-:Y:S02]  /*a060*/  FADD.FTZ R2, R225, R2 ;  /* 0x00000002e1027221 */ /* 0x000fe40000010000 */
[----:B------:R-:W-:Y:S02]  /*a070*/  FADD.FTZ R0, R227, R0 ;  /* 0x00000000e3007221 */ /* 0x000fe40000010000 */
[----:B------:R-:W-:Y:S02]  /*a080*/  FADD.FTZ R16, R224, R2 ;  /* 0x00000002e0107221 */ /* 0x000fe40000010000 */
[----:B------:R-:W-:Y:S01]  /*a090*/  FADD.FTZ R2, R247, R0 ;  /* 0x00000000f7027221 */ /* 0x000fe20000010000 */
[C---:B-1----:R-:W-:Y:S03]  /*a0a0*/  HMMA.16816.F32.BF16 R68, R160.reuse, R12, R68 ;  /* 0x0000000ca044723c */ /* 0x042fe60000041844 */
[----:B------:R-:W-:Y:S02]  /*a0b0*/  FADD.FTZ R2, R246, R2 ;  /* 0x00000002f6027221 */ /* 0x000fe40000010000 */
[----:B------:R-:W-:Y:S02]  /*a0c0*/  FADD.FTZ R0, R245, R16 ;  /* 0x00000010f5007221 */ /* 0x000fe40000010000 */
[----:B--2---:R-:W-:Y:S01]  /*a0d0*/  IMAD.MOV.U32 R142, RZ, RZ, R3 ;  /* 0x000000ffff8e7224 */ /* 0x004fe200078e0003 */
[C---:B------:R-:W-:Y:S01]  /*a0e0*/  HMMA.16816.F32.BF16 R72, R160.reuse, R14, R72 ;  /* 0x0000000ea048723c */ /* 0x040fe20000041848 */
[----:B------:R1:W2:Y:S03]  /*a0f0*/  LDSM.16.MT88.4 R12, [R141+0x8900] ;  /* 0x008900008d0c783b */ /* 0x0002a60000004200 */
[----:B------:R-:W-:Y:S02]  /*a100*/  FADD.FTZ R16, R244, R0 ;  /* 0x00000000f4107221 */ /* 0x000fe40000010000 */
[----:B------:R-:W-:Y:S02]  /*a110*/  FADD.FTZ R0, R243, R2 ;  /* 0x00000002f3007221 */ /* 0x000fe40000010000 */
[----:B------:R-:W-:Y:S04]  /*a120*/  @P0 IMAD.SHL.U32 R2, R18, 0x2, RZ ;  /* 0x0000000212020824 */ /* 0x000fe800078e00ff */
[----:B------:R-:W-:Y:S01]  /*a130*/  FADD.FTZ R17, R242, R0 ;  /* 0x00000000f2117221 */ /* 0x000fe20000010000 */
[----:B------:R-:W-:Y:S01]  /*a140*/  MOV R0, UR12 ;  /* 0x0000000c00007c02 */ /* 0x000fe20008000f00 */
[----:B------:R-:W-:Y:S01]  /*a150*/  FADD.FTZ R20, R235, R16 ;  /* 0x00000010eb147221 */ /* 0x000fe20000010000 */
[----:B------:R-:W-:Y:S01]  /*a160*/  @P0 IADD3 R16, R19, UR17, RZ ;  /* 0x0000001113100c10 */ /* 0x000fe2000fffe0ff */
[C---:B---3--:R-:W-:Y:S01]  /*a170*/  HMMA.16816.F32.BF16 R76, R160.reuse, R4, R76 ;  /* 0x00000004a04c723c */ /* 0x048fe2000004184c */
[----:B------:R-:W-:Y:S02]  /*a180*/  @UP0 USHF.L.U32 UR17, UR6, 0x6, URZ ;  /* 0x0000000606110899 */ /* 0x000fe4000800063f */
[----:B------:R-:W-:Y:S01]  /*a190*/  @P0 IMAD R0, R0, 0x4800, R21 ;  /* 0x0000480000000824 */ /* 0x000fe200078e0215 */
[----:B------:R-:W-:Y:S01]  /*a1a0*/  @P0 SHF.L.U64.HI R18, R18, 0x1, R16 ;  /* 0x0000000112120819 */ /* 0x000fe20000010210 */
[----:B------:R-:W-:Y:S01]  /*a1b0*/  FADD.FTZ R22, R212, R17 ;  /* 0x00000011d4167221 */ /* 0x000fe20000010000 */
[----:B------:R-:W-:Y:S01]  /*a1c0*/  @P0 IADD3 R16, P6, R2, c[0x0][0x1c8], RZ ;  /* 0x0000720002100a10 */ /* 0x000fe20007fde0ff */
[----:B------:R-:W-:Y:S01]  /*a1d0*/  FADD.FTZ R19, R238, R20 ;  /* 0x00000014ee137221 */ /* 0x000fe20000010000 */
[----:B------:R-:W-:Y:S01]  /*a1e0*/  @P0 SHF.L.U32 R0, R0, 0x1, RZ ;  /* 0x0000000100000819 */ /* 0x000fe200000006ff */
[C---:B------:R-:W-:Y:S01]  /*a1f0*/  HMMA.16816.F32.BF16 R80, R160.reuse, R6, R80 ;  /* 0x00000006a050723c */ /* 0x040fe20000041850 */
[----:B------:R-:W-:Y:S02]  /*a200*/  UISETP.GT.AND UP0, UPT, UR15, UR13, UPT ;  /* 0x0000000d0f00728c */ /* 0x000fe4000bf04270 */
[----:B------:R-:W-:Y:S01]  /*a210*/  @P0 IADD3.X R17, R18, c[0x0][0x1cc], RZ, P6, !PT ;  /* 0x0000730012110a10 */ /* 0x000fe200037fe4ff */
[----:B------:R-:W-:Y:S01]  /*a220*/  FADD.FTZ R22, R215, R22 ;  /* 0x00000016d7167221 */ /* 0x000fe20000010000 */
[----:B------:R-:W-:Y:S01]  /*a230*/  @P0 IADD3 R20, P5, R2, 0x80, RZ ;  /* 0x0000008002140810 */ /* 0x000fe20007fbe0ff */
[----:B------:R-:W-:Y:S01]  /*a240*/  FADD.FTZ R19, R214, R19 ;  /* 0x00000013d6137221 */ /* 0x000fe20000010000 */
[----:B------:R-:W-:Y:S01]  /*a250*/  UIADD3 UR15, UR5, 0x1, URZ ;  /* 0x00000001050f7890 */ /* 0x000fe2000fffe03f */
[----:B------:R-:W-:Y:S01]  /*a260*/  @!PT LDS RZ, [RZ] ;  /* 0x00000000fffff984 */ /* 0x000fe20000000800 */
[----:B------:R-:W-:Y:S01]  /*a270*/  @!PT LDS RZ, [RZ] ;  /* 0x00000000fffff984 */ /* 0x000fe20000000800 */
[----:B------:R-:W-:Y:S01]  /*a280*/  @!PT LDS RZ, [RZ] ;  /* 0x00000000fffff984 */ /* 0x000fe20000000800 */
[----:B------:R3:W-:Y:S01]  /*a290*/  @P0 LDGSTS.E.BYPASS.LTC128B.128 [R0+0x12100], [R16.64], !P4 ;  /* 0x1210000010000fae */ /* 0x0007e2000e101d58 */
[----:B------:R-:W-:Y:S01]  /*a2a0*/  @P0 IADD3 R20, P1, R20, c[0x0][0x1c8], RZ ;  /* 0x0000720014140a10 */ /* 0x000fe20007f3e0ff */
[C---:B----4-:R-:W-:Y:S01]  /*a2b0*/  HMMA.16816.F32.BF16 R84, R160.reuse, R8, R84 ;  /* 0x00000008a054723c */ /* 0x050fe20000041854 */
[----:B------:R-:W-:Y:S02]  /*a2c0*/  USEL UR5, UR15, URZ, !UP1 ;  /* 0x0000003f0f057287 */ /* 0x000fe4000c800000 */
[----:B------:R-:W-:Y:S01]  /*a2d0*/  @P0 IADD3.X R21, RZ, c[0x0][0x1cc], R18, P1, P5 ;  /* 0x00007300ff150a10 */ /* 0x000fe20000fea412 */
[----:B------:R-:W-:Y:S01]  /*a2e0*/  FADD.FTZ R4, R183, R22 ;  /* 0x00000016b7047221 */ /* 0x000fe20000010000 */
[----:B------:R-:W-:Y:S01]  /*a2f0*/  @P0 IADD3 R2, P5, R2, 0x100, RZ ;  /* 0x0000010002020810 */ /* 0x000fe20007fbe0ff */
[----:B------:R-:W-:Y:S01]  /*a300*/  FADD.FTZ R5, R213, R19 ;  /* 0x00000013d5057221 */ /* 0x000fe20000010000 */
[----:B------:R-:W-:Y:S01]  /*a310*/  UMOV UR15, UR28 ;  /* 0x0000001c000f7c82 */ /* 0x000fe20008000000 */
[----:B------:R3:W-:Y:S01]  /*a320*/  @P0 LDGSTS.E.BYPASS.LTC128B.128 [R0+0x15100], [R20.64], !P3 ;  /* 0x1510000014000fae */ /* 0x0007e2000d901d58 */
[----:B------:R-:W-:Y:S01]  /*a330*/  @P0 IADD3 R6, P1, R2, c[0x0][0x1c8], RZ ;  /* 0x0000720002060a10 */ /* 0x000fe20007f3e0ff */
[C---:B------:R-:W-:Y:S03]  /*a340*/  HMMA.16816.F32.BF16 R88, R160.reuse, R10, R88 ;  /* 0x0000000aa058723c */ /* 0x040fe60000041858 */
[----:B------:R-:W-:Y:S01]  /*a350*/  @P0 IADD3.X R7, RZ, c[0x0][0x1cc], R18, P1, P5 ;  /* 0x00007300ff070a10 */ /* 0x000fe20000fea412 */
[----:B------:R-:W-:Y:S01]  /*a360*/  FADD.FTZ R4, R182, R4 ;  /* 0x00000004b6047221 */ /* 0x000fe20000010000 */
[----:B-1----:R-:W-:Y:S01]  /*a370*/  MOV R141, R140 ;  /* 0x0000008c008d7202 */ /* 0x002fe20000000f00 */
[----:B------:R-:W-:Y:S02]  /*a380*/  FADD.FTZ R5, R180, R5 ;  /* 0x00000005b4057221 */ /* 0x000fe40000010000 */
[----:B------:R1:W-:Y:S01]  /*a390*/  @P0 LDGSTS.E.BYPASS.LTC128B.128 [R0+0x18100], [R6.64], !P2 ;  /* 0x1810000006000fae */ /* 0x0003e2000d101d58 */
[C---:B--2---:R-:W-:Y:S03]  /*a3a0*/  HMMA.16816.F32.BF16 R92, R160.reuse, R12, R92 ;  /* 0x0000000ca05c723c */ /* 0x044fe6000004185c */
[----:B------:R-:W-:Y:S02]  /*a3b0*/  FADD.FTZ R2, R181, R5 ;  /* 0x00000005b5027221 */ /* 0x000fe40000010000 */
[----:B------:R-:W-:Y:S01]  /*a3c0*/  FADD.FTZ R5, R178, R4 ;  /* 0x00000004b2057221 */ /* 0x000fe20000010000 */
[----:B------:R-:W-:Y:S01]  /*a3d0*/  @P0 IADD3 R4, P1, R16, UR17, RZ ;  /* 0x0000001110040c10 */ /* 0x000fe2000ff3e0ff */
[----:B------:R-:W-:Y:S01]  /*a3e0*/  FADD.FTZ R18, R174, R2 ;  /* 0x00000002ae127221 */ /* 0x000fe20000010000 */
[----:B------:R-:W-:Y:S04]  /*a3f0*/  HMMA.16816.F32.BF16 R96, R160, R14, R96 ;  /* 0x0000000ea060723c */ /* 0x000fe80000041860 */
[----:B------:R-:W-:Y:S01]  /*a400*/  FADD.FTZ R2, R179, R5 ;  /* 0x00000005b3027221 */ /* 0x000fe20000010000 */
[----:B------:R-:W-:Y:S01]  /*a410*/  @P0 IADD3.X R5, R17, UR18, RZ, P1, !PT ;  /* 0x0000001211050c10 */ /* 0x000fe20008ffe4ff */
[----:B------:R-:W-:Y:S02]  /*a420*/  FADD.FTZ R8, R176, R18 ;  /* 0x00000012b0087221 */ /* 0x000fe40000010000 */
[----:B------:R-:W-:Y:S02]  /*a430*/  FADD.FTZ R2, R177, R2 ;  /* 0x00000002b1027221 */ /* 0x000fe40000010000 */
[----:B------:R2:W-:Y:S02]  /*a440*/  @P0 LDGSTS.E.BYPASS.LTC128B.128 [R0+0x13100], [R4.64], !P4 ;  /* 0x1310000004000fae */ /* 0x0005e4000e101d58 */
[----:B------:R-:W-:Y:S04]  /*a450*/  FADD.FTZ R2, R175, R2 ;  /* 0x00000002af027221 */ /* 0x000fe80000010000 */
[----:B------:R-:W-:Y:S02]  /*a460*/  FADD.FTZ R2, R171, R2 ;  /* 0x00000002ab027221 */ /* 0x000fe40000010000 */
[----:B------:R2:W-:Y:S01]  /*a470*/  @P0 LDGSTS.E.BYPASS.LTC128B.128 [R0+0x16100], [R4.64+0x80], !P3 ;  /* 0x1610008004000fae */ /* 0x0005e2000d901d58 */
[----:B-1----:R-:W-:Y:S01]  /*a480*/  @P0 IADD3 R6, P1, R4, UR17, RZ ;  /* 0x0000001104060c10 */ /* 0x002fe2000ff3e0ff */
[----:B------:R-:W-:Y:S03]  /*a490*/  FADD.FTZ R2, R170, R2 ;  /* 0x00000002aa027221 */ /* 0x000fe60000010000 */
[----:B------:R-:W-:Y:S01]  /*a4a0*/  @P0 IADD3.X R7, R5, UR18, RZ, P1, !PT ;  /* 0x0000001205070c10 */ /* 0x000fe20008ffe4ff */
[----:B------:R-:W-:Y:S02]  /*a4b0*/  FADD.FTZ R2, R167, R2 ;  /* 0x00000002a7027221 */ /* 0x000fe40000010000 */
[----:B------:R2:W-:Y:S02]  /*a4c0*/  @P0 LDGSTS.E.BYPASS.LTC128B.128 [R0+0x19100], [R4.64+0x100], !P2 ;  /* 0x1910010004000fae */ /* 0x0005e4000d101d58 */
[----:B------:R-:W-:Y:S06]  /*a4d0*/  FADD.FTZ R2, R166, R2 ;  /* 0x00000002a6027221 */ /* 0x000fec0000010000 */
[----:B------:R3:W-:Y:S08]  /*a4e0*/  @P0 LDGSTS.E.BYPASS.LTC128B.128 [R0+0x14100], [R6.64], !P4 ;  /* 0x1410000006000fae */ /* 0x0007f0000e101d58 */
[----:B------:R3:W-:Y:S08]  /*a4f0*/  @P0 LDGSTS.E.BYPASS.LTC128B.128 [R0+0x17100], [R6.64+0x80], !P3 ;  /* 0x1710008006000fae */ /* 0x0007f0000d901d58 */
[----:B------:R3:W-:Y:S01]  /*a500*/  @P0 LDGSTS.E.BYPASS.LTC128B.128 [R0+0x1a100], [R6.64+0x100], !P2 ;  /* 0x1a10010006000fae */ /* 0x0007e2000d101d58 */
[----:B------:R-:W-:Y:S01]  /*a510*/  PLOP3.LUT P0, PT, PT, PT, UP0, 0x80, 0x0 ;  /* 0x000000000000781c */ /* 0x000fe20003f0f008 */
[----:B--2---:R-:W-:Y:S06]  /*a520*/  FADD.FTZ R4, R173, R8 ;  /* 0x00000008ad047221 */ /* 0x004fec0000010000 */
[----:B------:R1:W-:Y:S04]  /*a530*/  STL [R1+0x4], R2 ;  /* 0x0000040201007387 */ /* 0x0003e80000100800 */
[----:B------:R-:W0:Y:S01]  /*a540*/  LDGDEPBAR ;  /* 0x00000000000079af */ /* 0x000e220000000000 */
[----:B---3--:R-:W-:Y:S04]  /*a550*/  FADD.FTZ R0, R172, R4 ;  /* 0x00000004ac007221 */ /* 0x008fe80000010000 */
[----:B------:R-:W-:Y:S04]  /*a560*/  FADD.FTZ R0, R169, R0 ;  /* 0x00000000a9007221 */ /* 0x000fe80000010000 */
[----:B------:R-:W-:Y:S04]  /*a570*/  FADD.FTZ R0, R168, R0 ;  /* 0x00000000a8007221 */ /* 0x000fe80000010000 */
[----:B------:R-:W-:Y:S04]  /*a580*/  FADD.FTZ R0, R164, R0 ;  /* 0x00000000a4007221 */ /* 0x000fe80000010000 */
[----:B------:R-:W-:Y:S05]  /*a590*/  FADD.FTZ R0, R165, R0 ;  /* 0x00000000a5007221 */ /* 0x000fea0000010000 */
[----:B------:R1:W-:Y:S01]  /*a5a0*/  STL [R1+0x8], R0 ;  /* 0x0000080001007387 */ /* 0x0003e20000100800 */
[----:B------:R-:W-:-:S05]  /*a5b0*/  @P0 BRA `(.L_x_2482) ;  /* 0xffffbe2000000947 */ /* 0x000fca000383ffff */
.L_x_2481:
        /* <DEDUP_REMOVED lines=24> */
.L_x_2484:
[----:B------:R-:W2:Y:S01]  /*a740*/  LDL.64 R46, [R1+0x20] ;  /* 0x00002000012e7983 */ /* 0x000ea20000100a00 */
[----:B------:R-:W-:Y:S04]  /*a750*/  DEPBAR.LE SB0, 0x2 ;  /* 0x000080800000791a */ /* 0x000fe80000000000 */
[----:B------:R-:W-:Y:S01]  /*a760*/  UIMAD UR4, UR5, 0x9000, URZ ;  /* 0x00009000050478a4 */ /* 0x000fe2000f8e023f */
[----:B------:R-:W3:Y:S01]  /*a770*/  LDL.64 R44, [R1+0x28] ;  /* 0x00002800012c7983 */ /* 0x000ee20000100a00 */
[----:B------:R-:W-:Y:S02]  /*a780*/  UISETP.NE.AND UP0, UPT, UR28, URZ, UPT ;  /* 0x0000003f1c00728c */ /* 0x000fe4000bf05270 */
[----:B------:R-:W-:Y:S02]  /*a790*/  UIADD3 UR27, UR28, -0x1, URZ ;  /* 0xffffffff1c1b7890 */ /* 0x000fe4000fffe03f */
[----:B------:R-:W-:Y:S01]  /*a7a0*/  IADD3 R3, R237, UR4, RZ ;  /* 0x00000004ed037c10 */ /* 0x000fe2000fffe0ff */
[----:B------:R-:W4:Y:S04]  /*a7b0*/  LDL R170, [R1] ;  /* 0x0000000001aa7983 */ /* 0x000f280000100800 */
[----:B------:R-:W-:Y:S01]  /*a7c0*/  BAR.SYNC.DEFER_BLOCKING 0x0 ;  /* 0x0000000000007b1d */ /* 0x000fe20000010000 */
[-C--:B-1----:R-:W-:Y:S01]  /*a7d0*/  IADD3 R2, R239, R3.reuse, RZ ;  /* 0x00000003ef027210 */ /* 0x082fe20007ffe0ff */
[----:B------:R-:W-:Y:S01]  /*a7e0*/  @UP0 USHF.R.S32.HI UR15, URZ, 0x1f, UR27 ;  /* 0x0000001f3f0f0899 */ /* 0x000fe2000801141b */
[----:B------:R-:W-:Y:S01]  /*a7f0*/  PLOP3.LUT P0, PT, PT, PT, UP0, 0x80, 0x0 ;  /* 0x000000000000781c */ /* 0x000fe20003f0f008 */
[----:B------:R-:W-:Y:S01]  /*a800*/  @UP0 UIMAD.WIDE.U32 UR30, UR27, UR8, URZ ;  /* 0x000000081b1e02a5 */ /* 0x000fe2000f8e003f */
[C---:B------:R-:W-:Y:S01]  /*a810*/  IADD3 R3, R238.reuse, R3, RZ ;  /* 0x00000003ee037210 */ /* 0x040fe20007ffe0ff */
[----:B------:R-:W-:Y:S01]  /*a820*/  @UP0 UIMAD UR15, UR15, UR8, URZ ;  /* 0x000000080f0f02a4 */ /* 0x000fe2000f8e023f */
[----:B------:R-:W-:Y:S03]  /*a830*/  IADD3 R232, R238, R2, RZ ;  /* 0x00000002eee87210 */ /* 0x000fe60007ffe0ff */
[----:B------:R-:W-:Y:S01]  /*a840*/  @UP0 UIMAD UR15, UR27, UR9, UR15 ;  /* 0x000000091b0f02a4 */ /* 0x000fe2000f8e020f */
[----:B------:R-:W-:Y:S03]  /*a850*/  MOV R140, UR30 ;  /* 0x0000001e008c7c02 */ /* 0x000fe60008000f00 */
[----:B------:R-:W-:Y:S04]  /*a860*/  @UP0 UIADD3 UR15, UR31, UR15, URZ ;  /* 0x0000000f1f0f0290 */ /* 0x000fe8000fffe03f */
[----:B------:R-:W-:Y:S02]  /*a870*/  @UP0 UIMAD UR15, UR15, 0x60, URZ ;  /* 0x000000600f0f08a4 */ /* 0x000fe4000f8e023f */
[----:B------:R-:W-:Y:S01]  /*a880*/  UISETP.GE.AND UP0, UPT, UR28, 0x2, UPT ;  /* 0x000000021c00788c */ /* 0x000fe2000bf06270 */
[----:B------:R-:W1:Y:S10]  /*a890*/  LDSM.16.M88.4 R8, [R237+UR4+0x12100] ;  /* 0x01210004ed08783b */ /* 0x000e740008000200 */
[----:B------:R-:W-:Y:S01]  /*a8a0*/  @UP0 UIADD3 UR26, UR28, -0x2, URZ ;  /* 0xfffffffe1c1a0890 */ /* 0x000fe2000fffe03f */
[----:B------:R-:W5:Y:S03]  /*a8b0*/  LDSM.16.M88.4 R16, [R237+UR4+0x12900] ;  /* 0x01290004ed10783b */ /* 0x000f660008000200 */
[----:B------:R-:W-:Y:S05]  /*a8c0*/  @UP0 UIMAD.WIDE.U32 UR30, UR26, UR6, URZ ;  /* 0x000000061a1e02a5 */ /* 0x000fea000f8e003f */
[----:B------:R-:W5:Y:S08]  /*a8d0*/  LDSM.16.M88.4 R24, [R237+UR4+0x13100] ;  /* 0x01310004ed18783b */ /* 0x000f700008000200 */
[----:B------:R-:W4:Y:S04]  /*a8e0*/  LDL.LU R252, [R1+0x4] ;  /* 0x0000040001fc7983 */ /* 0x000f280000300800 */
[----:B------:R-:W5:Y:S08]  /*a8f0*/  LDSM.16.M88.4 R32, [R237+UR4+0x13900] ;  /* 0x01390004ed20783b */ /* 0x000f700008000200 */
[----:B------:R-:W4:Y:S01]  /*a900*/  LDL.LU R247, [R1+0x8] ;  /* 0x0000080001f77983 */ /* 0x000f220000300800 */
[C---:B-1----:R-:W-:Y:S03]  /*a910*/  HMMA.16816.F32.BF16 R4, R152.reuse, R8, RZ ;  /* 0x000000089804723c */ /* 0x042fe600000418ff */
[----:B------:R-:W1:Y:S05]  /*a920*/  LDSM.16.M88.4 R40, [R237+UR4+0x14100] ;  /* 0x01410004ed28783b */ /* 0x000e6a0008000200 */
[C---:B------:R-:W-:Y:S03]  /*a930*/  HMMA.16816.F32.BF16 R8, R152.reuse, R10, RZ ;  /* 0x0000000a9808723c */ /* 0x040fe600000418ff */
[----:B------:R-:W1:Y:S05]  /*a940*/  LDSM.16.M88.4 R48, [R237+UR4+0x14900] ;  /* 0x01490004ed30783b */ /* 0x000e6a0008000200 */
[C---:B-----5:R-:W-:Y:S03]  /*a950*/  HMMA.16816.F32.BF16 R12, R152.reuse, R16, RZ ;  /* 0x00000010980c723c */ /* 0x060fe600000418ff */
[----:B------:R-:W5:Y:S05]  /*a960*/  LDSM.16.M88.4 R160, [R2+0x12100] ;  /* 0x0121000002a0783b */ /* 0x000f6a0000000200 */
[C---:B------:R-:W-:Y:S03]  /*a970*/  HMMA.16816.F32.BF16 R16, R152.reuse, R18, RZ ;  /* 0x000000129810723c */ /* 0x040fe600000418ff */
[----:B------:R-:W2:Y:S05]  /*a980*/  LDSM.16.M88.4 R164, [R2+0x12900] ;  /* 0x0129000002a4783b */ /* 0x000eaa0000000200 */
[C---:B------:R-:W-:Y:S03]  /*a990*/  HMMA.16816.F32.BF16 R20, R152.reuse, R24, RZ ;  /* 0x000000189814723c */ /* 0x040fe600000418ff */
[----:B------:R-:W-:Y:S05]  /*a9a0*/  LDSM.16.M88.4 R172, [R2+0x13900] ;  /* 0x0139000002ac783b */ /* 0x000fea0000000200 */
[C---:B------:R-:W-:Y:S03]  /*a9b0*/  HMMA.16816.F32.BF16 R24, R152.reuse, R26, RZ ;  /* 0x0000001a9818723c */ /* 0x040fe600000418ff */
[----:B------:R-:W-:Y:S05]  /*a9c0*/  LDSM.16.M88.4 R176, [R2+0x14100] ;  /* 0x0141000002b0783b */ /* 0x000fea0000000200 */
[C---:B------:R-:W-:Y:S03]  /*a9d0*/  HMMA.16816.F32.BF16 R28, R152.reuse, R32, RZ ;  /* 0x00000020981c723c */ /* 0x040fe600000418ff */
[----:B------:R-:W-:Y:S05]  /*a9e0*/  LDSM.16.M88.4 R180, [R2+0x14900] ;  /* 0x0149000002b4783b */ /* 0x000fea0000000200 */
[C---:B------:R-:W-:Y:S03]  /*a9f0*/  HMMA.16816.F32.BF16 R32, R152.reuse, R34, RZ ;  /* 0x000000229820723c */ /* 0x040fe600000418ff */
[----:B------:R-:W4:Y:S06]  /*aa00*/  LDL.64 R250, [R1+0x18] ;  /* 0x0000180001fa7983 */ /* 0x000f2c0000100a00 */
[----:B------:R-:W4:Y:S01]  /*aa10*/  LDL.64 R248, [R1+0x30] ;  /* 0x0000300001f87983 */ /* 0x000f220000100a00 */
[C---:B-1----:R-:W-:Y:S08]  /*aa20*/  HMMA.16816.F32.BF16 R36, R152.reuse, R40, RZ ;  /* 0x000000289824723c */ /* 0x042ff000000418ff */
[C---:B------:R-:W-:Y:S01]  /*aa30*/  HMMA.16816.F32.BF16 R40, R152.reuse, R42, RZ ;  /* 0x0000002a9828723c */ /* 0x040fe200000418ff */
[----:B--2---:R-:W-:Y:S03]  /*aa40*/  @P0 MOV R169, R47 ;  /* 0x0000002f00a90202 */ /* 0x004fe60000000f00 */
[----:B---3--:R-:W-:Y:S04]  /*aa50*/  @P0 MOV R168, R44 ;  /* 0x0000002c00a80202 */ /* 0x008fe80000000f00 */
[C---:B------:R-:W-:Y:S01]  /*aa60*/  HMMA.16816.F32.BF16 R44, R152.reuse, R48, RZ ;  /* 0x00000030982c723c */ /* 0x040fe200000418ff */
[----:B------:R-:W-:Y:S07]  /*aa70*/  @P0 IMAD.WIDE.U32 R168, R140, 0x60, R168 ;  /* 0x000000608ca80825 */ /* 0x000fee00078e00a8 */
[----:B------:R-:W-:Y:S01]  /*aa80*/  HMMA.16816.F32.BF16 R48, R152, R50, RZ ;  /* 0x000000329830723c */ /* 0x000fe200000418ff */
[----:B------:R-:W-:Y:S03]  /*aa90*/  @P0 SHF.L.U32 R140, R168, 0x1, RZ ;  /* 0x00000001a88c0819 */ /* 0x000fe600000006ff */
[----:B------:R-:W-:Y:S01]  /*aaa0*/  @P0 IADD3 R142, R169, UR15, RZ ;  /* 0x0000000fa98e0c10 */ /* 0x000fe2000fffe0ff */
[----:B------:R-:W-:Y:S01]  /*aab0*/  @UP0 USHF.R.S32.HI UR15, URZ, 0x1f, UR26 ;  /* 0x0000001f3f0f0899 */ /* 0x000fe2000801141a */
[----:B------:R-:W-:Y:S02]  /*aac0*/  @P0 IADD3 R214, P6, R140, 0x80, RZ ;  /* 0x000000808cd60810 */ /* 0x000fe40007fde0ff */
[C---:B-----5:R-:W-:Y:S01]  /*aad0*/  HMMA.16816.F32.BF16 R4, R156.reuse, R160, R4 ;  /* 0x000000a09c04723c */ /* 0x060fe20000041804 */
[----:B------:R-:W-:Y:S04]  /*aae0*/  @UP0 UIMAD UR15, UR15, UR6, URZ ;  /* 0x000000060f0f02a4 */ /* 0x000fe8000f8e023f */
[----:B------:R-:W-:Y:S01]  /*aaf0*/  @P0 SHF.L.U64.HI R142, R168, 0x1, R142 ;  /* 0x00000001a88e0819 */ /* 0x000fe2000001028e */
[----:B------:R-:W-:Y:S01]  /*ab00*/  @UP0 UIMAD UR15, UR26, UR7, UR15 ;  /* 0x000000071a0f02a4 */ /* 0x000fe2000f8e020f */
[----:B------:R-:W-:Y:S01]  /*ab10*/  MOV R168, UR12 ;  /* 0x0000000c00a87c02 */ /* 0x000fe20008000f00 */
[C---:B------:R-:W-:Y:S01]  /*ab20*/  HMMA.16816.F32.BF16 R8, R156.reuse, R162, R8 ;  /* 0x000000a29c08723c */ /* 0x040fe20000041808 */
[----:B------:R-:W-:Y:S02]  /*ab30*/  UIADD3 UR26, UR12, 0x1, URZ ;  /* 0x000000010c1a7890 */ /* 0x000fe4000fffe03f */
[----:B------:R-:W-:Y:S01]  /*ab40*/  @UP0 UIADD3 UR15, UR31, UR15, URZ ;  /* 0x0000000f1f0f0290 */ /* 0x000fe2000fffe03f */
[----:B------:R-:W-:Y:S02]  /*ab50*/  @P0 IADD3 R214, P5, R214, c[0x0][0x1f8], RZ ;  /* 0x00007e00d6d60a10 */ /* 0x000fe40007fbe0ff */
[C---:B------:R-:W-:Y:S01]  /*ab60*/  @P0 IADD3 R212, P1, R140.reuse, 0x100, RZ ;  /* 0x000001008cd40810 */ /* 0x040fe20007f3e0ff */
[----:B------:R-:W-:Y:S01]  /*ab70*/  @UP0 UIMAD UR15, UR15, 0x60, URZ ;  /* 0x000000600f0f08a4 */ /* 0x000fe2000f8e023f */
[C---:B------:R-:W-:Y:S04]  /*ab80*/  HMMA.16816.F32.BF16 R12, R156.reuse, R164, R12 ;  /* 0x000000a49c0c723c */ /* 0x040fe8000004180c */
[----:B------:R-:W-:Y:S02]  /*ab90*/  @P0 IADD3.X R215, RZ, c[0x0][0x1fc], R142, P5, P6 ;  /* 0x00007f00ffd70a10 */ /* 0x000fe40002fec48e */
[----:B------:R-:W-:Y:S01]  /*aba0*/  @P0 IADD3 R160, P6, R140, c[0x0][0x1f8], RZ ;  /* 0x00007e008ca00a10 */ /* 0x000fe20007fde0ff */
[----:B----4-:R-:W-:Y:S01]  /*abb0*/  @P0 IMAD R140, R168, 0x9000, R170 ;  /* 0x00009000a88c0824 */ /* 0x010fe200078e02aa */
[C---:B------:R-:W-:Y:S01]  /*abc0*/  HMMA.16816.F32.BF16 R16, R156.reuse, R166, R16 ;  /* 0x000000a69c10723c */ /* 0x040fe20000041810 */
[----:B------:R-:W1:Y:S03]  /*abd0*/  LDSM.16.M88.4 R168, [R2+0x13100] ;  /* 0x0131000002a8783b */ /* 0x000e660000000200 */
[----:B------:R-:W-:Y:S02]  /*abe0*/  @P0 IADD3.X R161, R142, c[0x0][0x1fc], RZ, P6, !PT ;  /* 0x00007f008ea10a10 */ /* 0x000fe400037fe4ff */
[----:B------:R-:W-:Y:S03]  /*abf0*/  @P0 IADD3 R212, P5, R212, c[0x0][0x1f8], RZ ;  /* 0x00007e00d4d40a10 */ /* 0x000fe60007fbe0ff */
[----:B------:R-:W-:Y:S01]  /*ac00*/  @!PT LDS RZ, [RZ] ;  /* 0x00000000fffff984 */ /* 0x000fe20000000800 */
[----:B------:R-:W-:Y:S01]  /*ac10*/  @!PT LDS RZ, [RZ] ;  /* 0x00000000fffff984 */ /* 0x000fe20000000800 */
[----:B------:R-:W-:Y:S01]  /*ac20*/  @!PT LDS RZ, [RZ] ;  /* 0x00000000fffff984 */ /* 0x000fe20000000800 */
[----:B------:R2:W-:Y:S03]  /*ac30*/  @P0 LDGSTS.E.BYPASS.LTC128B.128 [R140+0x100], [R160.64], !P4 ;  /* 0x00100000a08c0fae */ /* 0x0005e6000e101d58 */
[----:B------:R-:W-:Y:S05]  /*ac40*/  @P0 IADD3.X R213, RZ, c[0x0][0x1fc], R142, P5, P1 ;  /* 0x00007f00ffd50a10 */ /* 0x000fea0002fe248e */
[----:B------:R3:W-:Y:S08]  /*ac50*/  @P0 LDGSTS.E.BYPASS.LTC128B.128 [R140+0x3100], [R214.64], !P3 ;  /* 0x03100000d68c0fae */ /* 0x0007f0000d901d58 */
[----:B------:R4:W-:Y:S01]  /*ac60*/  @P0 LDGSTS.E.BYPASS.LTC128B.128 [R140+0x6100], [R212.64], !P2 ;  /* 0x06100000d48c0fae */ /* 0x0009e2000d101d58 */
[----:B--2---:R-:W-:Y:S04]  /*ac70*/  @P0 IADD3 R160, P1, R160, UR11, RZ ;  /* 0x0000000ba0a00c10 */ /* 0x004fe8000ff3e0ff */
[----:B------:R-:W-:Y:S01]  /*ac80*/  @P0 IADD3.X R161, R161, UR10, RZ, P1, !PT ;  /* 0x0000000aa1a10c10 */ /* 0x000fe20008ffe4ff */
[C---:B-1----:R-:W-:Y:S03]  /*ac90*/  HMMA.16816.F32.BF16 R20, R156.reuse, R168, R20 ;  /* 0x000000a89c14723c */ /* 0x042fe60000041814 */
[C---:B------:R-:W-:Y:S01]  /*aca0*/  @P0 IADD3 R162, P6, R160.reuse, UR11, RZ ;  /* 0x0000000ba0a20c10 */ /* 0x040fe2000ffde0ff */
[----:B------:R1:W-:Y:S01]  /*acb0*/  @P0 LDGSTS.E.BYPASS.LTC128B.128 [R140+0x1100], [R160.64], !P4 ;  /* 0x01100000a08c0fae */ /* 0x0003e2000e101d58 */
[C---:B---3--:R-:W-:Y:S02]  /*acc0*/  @P0 IADD3 R214, P5, R160.reuse, UR21, RZ ;  /* 0x00000015a0d60c10 */ /* 0x048fe4000ffbe0ff */
[C---:B------:R-:W-:Y:S01]  /*acd0*/  @P0 IADD3.X R163, R161.reuse, UR10, RZ, P6, !PT ;  /* 0x0000000aa1a30c10 */ /* 0x040fe2000b7fe4ff */
[C---:B------:R-:W-:Y:S04]  /*ace0*/  HMMA.16816.F32.BF16 R24, R156.reuse, R170, R24 ;  /* 0x000000aa9c18723c */ /* 0x040fe80000041818 */
[----:B------:R1:W-:Y:S01]  /*acf0*/  @P0 LDGSTS.E.BYPASS.LTC128B.128 [R140+0x4100], [R160.64+0x80], !P3 ;  /* 0x04100080a08c0fae */ /* 0x0003e2000d901d58 */
[C---:B------:R-:W-:Y:S02]  /*ad00*/  @P0 IADD3.X R215, R161.reuse, UR20, RZ, P5, !PT ;  /* 0x00000014a1d70c10 */ /* 0x040fe4000affe4ff */
[----:B----4-:R-:W-:Y:S01]  /*ad10*/  @P0 IADD3 R212, P1, R160, UR23, RZ ;  /* 0x00000017a0d40c10 */ /* 0x010fe2000ff3e0ff */
[C---:B------:R-:W-:Y:S04]  /*ad20*/  HMMA.16816.F32.BF16 R28, R156.reuse, R172, R28 ;  /* 0x000000ac9c1c723c */ /* 0x040fe8000004181c */
[----:B------:R1:W-:Y:S01]  /*ad30*/  @P0 LDGSTS.E.BYPASS.LTC128B.128 [R140+0x7100], [R160.64+0x100], !P2 ;  /* 0x07100100a08c0fae */ /* 0x0003e2000d101d58 */
[----:B------:R-:W-:Y:S03]  /*ad40*/  @P0 IADD3.X R213, R161, UR22, RZ, P1, !PT ;  /* 0x00000016a1d50c10 */ /* 0x000fe60008ffe4ff */
[C---:B------:R-:W-:Y:S04]  /*ad50*/  HMMA.16816.F32.BF16 R32, R156.reuse, R174, R32 ;  /* 0x000000ae9c20723c */ /* 0x040fe80000041820 */
[----:B------:R1:W-:Y:S04]  /*ad60*/  @P0 LDGSTS.E.BYPASS.LTC128B.128 [R140+0x2100], [R162.64], !P4 ;  /* 0x02100000a28c0fae */ /* 0x0003e8000e101d58 */
[C---:B------:R-:W-:Y:S04]  /*ad70*/  HMMA.16816.F32.BF16 R36, R156.reuse, R176, R36 ;  /* 0x000000b09c24723c */ /* 0x040fe80000041824 */
[----:B------:R2:W-:Y:S04]  /*ad80*/  @P0 LDGSTS.E.BYPASS.LTC128B.128 [R140+0x5100], [R214.64], !P3 ;  /* 0x05100000d68c0fae */ /* 0x0005e8000d901d58 */
[C---:B------:R-:W-:Y:S04]  /*ad90*/  HMMA.16816.F32.BF16 R40, R156.reuse, R178, R40 ;  /* 0x000000b29c28723c */ /* 0x040fe80000041828 */
[----:B------:R2:W-:Y:S01]  /*ada0*/  @P0 LDGSTS.E.BYPASS.LTC128B.128 [R140+0x8100], [R212.64], !P2 ;  /* 0x08100000d48c0fae */ /* 0x0005e2000d101d58 */
[----:B------:R-:W-:Y:S01]  /*adb0*/  PLOP3.LUT P0, PT, PT, PT, UP0, 0x80, 0x0 ;  /* 0x000000000000781c */ /* 0x000fe20003f0f008 */
[----:B------:R-:W-:Y:S02]  /*adc0*/  UISETP.GE.AND UP0, UPT, UR12, 0x1, UPT ;  /* 0x000000010c00788c */ /* 0x000fe4000bf06270 */
[C---:B------:R-:W-:Y:S02]  /*add0*/  HMMA.16816.F32.BF16 R44, R156.reuse, R180, R44 ;  /* 0x000000b49c2c723c */ /* 0x040fe4000004182c */
[----:B------:R-:W-:Y:S02]  /*ade0*/  USEL UR12, UR26, URZ, !UP0 ;  /* 0x0000003f1a0c7287 */ /* 0x000fe4000c000000 */
[----:B------:R-:W-:Y:S01]  /*adf0*/  LDSM.16.M88.4 R164, [R3+0x12900] ;  /* 0x0129000003a4783b */ /* 0x000fe20000000200 */
[----:B------:R-:W-:Y:S03]  /*ae00*/  UISETP.GE.AND UP0, UPT, UR5, 0x1, UPT ;  /* 0x000000010500788c */ /* 0x000fe6000bf06270 */
[----:B------:R-:W-:Y:S04]  /*ae10*/  HMMA.16816.F32.BF16 R48, R156, R182, R48 ;  /* 0x000000b69c30723c */ /* 0x000fe80000041830 */
[----:B-1----:R-:W1:Y:S08]  /*ae20*/  LDSM.16.M88.4 R160, [R3+0x12100] ;  /* 0x0121000003a0783b */ /* 0x002e700000000200 */
[----:B------:R-:W3:Y:S01]  /*ae30*/  LDSM.16.M88.4 R168, [R3+0x13100] ;  /* 0x0131000003a8783b */ /* 0x000ee20000000200 */
[----:B--2---:R-:W-:Y:S04]  /*ae40*/  IADD3 R140, R238, UR4, R237 ;  /* 0x00000004ee8c7c10 */ /* 0x004fe8000fffe0ed */
[----:B------:R-:W-:Y:S03]  /*ae50*/  IADD3 R140, R239, R140, RZ ;  /* 0x0000008cef8c7210 */ /* 0x000fe60007ffe0ff */
[----:B------:R-:W0:Y:S08]  /*ae60*/  LDGDEPBAR ;  /* 0x00000000000079af */ /* 0x000e300000000000 */
[----:B------:R-:W2:Y:S08]  /*ae70*/  LDSM.16.M88.4 R172, [R3+0x13900] ;  /* 0x0139000003ac783b */ /* 0x000eb00000000200 */
[----:B------:R-:W4:Y:S01]  /*ae80*/  LDSM.16.M88.4 R176, [R3+0x14100] ;  /* 0x0141000003b0783b */ /* 0x000f220000000200 */
[C---:B-1----:R-:W-:Y:S07]  /*ae90*/  HMMA.16816.F32.BF16 R4, R184.reuse, R160, R4 ;  /* 0x000000a0b804723c */ /* 0x042fee0000041804 */
[----:B------:R-:W1:Y:S01]  /*aea0*/  LDSM.16.M88.4 R180, [R3+0x14900] ;  /* 0x0149000003b4783b */ /* 0x000e620000000200 */
[C---:B------:R-:W-:Y:S07]  /*aeb0*/  HMMA.16816.F32.BF16 R8, R184.reuse, R162, R8 ;  /* 0x000000a2b808723c */ /* 0x040fee0000041808 */
[----:B------:R-:W5:Y:S01]  /*aec0*/  LDSM.16.M88.4 R212, [R232+0x12100] ;  /* 0x01210000e8d4783b */ /* 0x000f620000000200 */
[C---:B------:R-:W-:Y:S07]  /*aed0*/  HMMA.16816.F32.BF16 R12, R184.reuse, R164, R12 ;  /* 0x000000a4b80c723c */ /* 0x040fee000004180c */
[----:B------:R-:W1:Y:S01]  /*aee0*/  LDSM.16.M88.4 R160, [R232+0x12900] ;  /* 0x01290000e8a0783b */ /* 0x000e620000000200 */
[C---:B------:R-:W-:Y:S07]  /*aef0*/  HMMA.16816.F32.BF16 R16, R184.reuse, R166, R16 ;  /* 0x000000a6b810723c */ /* 0x040fee0000041810 */
[----:B------:R-:W1:Y:S01]  /*af00*/  LDSM.16.M88.4 R164, [R232+0x13100] ;  /* 0x01310000e8a4783b */ /* 0x000e620000000200 */
[C---:B---3--:R-:W-:Y:S07]  /*af10*/  HMMA.16816.F32.BF16 R20, R184.reuse, R168, R20 ;  /* 0x000000a8b814723c */ /* 0x048fee0000041814 */
[----:B------:R-:W-:Y:S01]  /*af20*/  LDSM.16.M88.4 R224, [R237+UR4+0x17900] ;  /* 0x01790004ede0783b */ /* 0x000fe20008000200 */
[C---:B------:R-:W-:Y:S07]  /*af30*/  HMMA.16816.F32.BF16 R24, R184.reuse, R170, R24 ;  /* 0x000000aab818723c */ /* 0x040fee0000041818 */
[----:B------:R-:W3:Y:S01]  /*af40*/  LDSM.16.M88.4 R168, [R232+0x13900] ;  /* 0x01390000e8a8783b */ /* 0x000ee20000000200 */
[C---:B--2---:R-:W-:Y:S08]  /*af50*/  HMMA.16816.F32.BF16 R28, R184.reuse, R172, R28 ;  /* 0x000000acb81c723c */ /* 0x044ff0000004181c */
[C---:B------:R-:W-:Y:S01]  /*af60*/  HMMA.16816.F32.BF16 R32, R184.reuse, R174, R32 ;  /* 0x000000aeb820723c */ /* 0x040fe20000041820 */
[----:B------:R-:W2:Y:S07]  /*af70*/  LDSM.16.M88.4 R172, [R232+0x14100] ;  /* 0x01410000e8ac783b */ /* 0x000eae0000000200 */
[C---:B----4-:R-:W-:Y:S08]  /*af80*/  HMMA.16816.F32.BF16 R36, R184.reuse, R176, R36 ;  /* 0x000000b0b824723c */ /* 0x050ff00000041824 */
[C---:B------:R-:W-:Y:S01]  /*af90*/  HMMA.16816.F32.BF16 R40, R184.reuse, R178, R40 ;  /* 0x000000b2b828723c */ /* 0x040fe20000041828 */
[----:B------:R-:W4:Y:S07]  /*afa0*/  LDSM.16.M88.4 R176, [R232+0x14900] ;  /* 0x01490000e8b0783b */ /* 0x000f2e0000000200 */
[C---:B-1----:R-:W-:Y:S08]  /*afb0*/  HMMA.16816.F32.BF16 R44, R184.reuse, R180, R44 ;  /* 0x000000b4b82c723c */ /* 0x042ff0000004182c */
[----:B------:R-:W-:Y:S01]  /*afc0*/  HMMA.16816.F32.BF16 R48, R184, R182, R48 ;  /* 0x000000b6b830723c */ /* 0x000fe20000041830 */
[----:B------:R-:W1:Y:S07]  /*afd0*/  LDSM.16.M88.4 R180, [R237+UR4+0x15100] ;  /* 0x01510004edb4783b */ /* 0x000e6e0008000200 */
[C---:B-----5:R-:W-:Y:S08]  /*afe0*/  HMMA.16816.F32.BF16 R4, R188.reuse, R212, R4 ;  /* 0x000000d4bc04723c */ /* 0x060ff00000041804 */
[C---:B------:R-:W-:Y:S01]  /*aff0*/  HMMA.16816.F32.BF16 R8, R188.reuse, R214, R8 ;  /* 0x000000d6bc08723c */ /* 0x040fe20000041808 */
[----:B------:R-:W5:Y:S07]  /*b000*/  LDSM.16.M88.4 R212, [R237+UR4+0x15900] ;  /* 0x01590004edd4783b */ /* 0x000f6e0008000200 */
[C---:B------:R-:W-:Y:S08]  /*b010*/  HMMA.16816.F32.BF16 R12, R188.reuse, R160, R12 ;  /* 0x000000a0bc0c723c */ /* 0x040ff0000004180c */
[C---:B------:R-:W-:Y:S01]  /*b020*/  HMMA.16816.F32.BF16 R16, R188.reuse, R162, R16 ;  /* 0x000000a2bc10723c */ /* 0x040fe20000041810 */
[----:B------:R-:W1:Y:S07]  /*b030*/  LDSM.16.M88.4 R160, [R237+UR4+0x16100] ;  /* 0x01610004eda0783b */ /* 0x000e6e0008000200 */
[C---:B------:R-:W-:Y:S08]  /*b040*/  HMMA.16816.F32.BF16 R20, R188.reuse, R164, R20 ;  /* 0x000000a4bc14723c */ /* 0x040ff00000041814 */
[C---:B------:R-:W-:Y:S01]  /*b050*/  HMMA.16816.F32.BF16 R24, R188.reuse, R166, R24 ;  /* 0x000000a6bc18723c */ /* 0x040fe20000041818 */
[----:B------:R-:W1:Y:S07]  /*b060*/  LDSM.16.M88.4 R164, [R237+UR4+0x16900] ;  /* 0x01690004eda4783b */ /* 0x000e6e0008000200 */
[C---:B---3--:R-:W-:Y:S08]  /*b070*/  HMMA.16816.F32.BF16 R28, R188.reuse, R168, R28 ;  /* 0x000000a8bc1c723c */ /* 0x048ff0000004181c */
[C---:B------:R-:W-:Y:S01]  /*b080*/  HMMA.16816.F32.BF16 R32, R188.reuse, R170, R32 ;  /* 0x000000aabc20723c */ /* 0x040fe20000041820 */
[----:B------:R-:W3:Y:S07]  /*b090*/  LDSM.16.M88.4 R168, [R237+UR4+0x17100] ;  /* 0x01710004eda8783b */ /* 0x000eee0008000200 */
[C---:B--2---:R-:W-:Y:S08]  /*b0a0*/  HMMA.16816.F32.BF16 R36, R188.reuse, R172, R36 ;  /* 0x000000acbc24723c */ /* 0x044ff00000041824 */
[C---:B------:R-:W-:Y:S01]  /*b0b0*/  HMMA.16816.F32.BF16 R40, R188.reuse, R174, R40 ;  /* 0x000000aebc28723c */ /* 0x040fe20000041828 */
[----:B------:R-:W-:Y:S07]  /*b0c0*/  LDSM.16.M88.4 R172, [R2+0x16900] ;  /* 0x0169000002ac783b */ /* 0x000fee0000000200 */
[C---:B----4-:R-:W-:Y:S08]  /*b0d0*/  HMMA.16816.F32.BF16 R44, R188.reuse, R176, R44 ;  /* 0x000000b0bc2c723c */ /* 0x050ff0000004182c */
[----:B------:R-:W-:Y:S01]  /*b0e0*/  HMMA.16816.F32.BF16 R48, R188, R178, R48 ;  /* 0x000000b2bc30723c */ /* 0x000fe20000041830 */
[----:B------:R-:W-:Y:S07]  /*b0f0*/  LDSM.16.M88.4 R176, [R2+0x17100] ;  /* 0x0171000002b0783b */ /* 0x000fee0000000200 */
        /* <DEDUP_REMOVED lines=8> */
[----:B------:R-:W1:Y:S07]  /*b180*/  LDSM.16.M88.4 R160, [R2+0x15100] ;  /* 0x0151000002a0783b */ /* 0x000e6e0000000200 */
[C---:B------:R-:W-:Y:S08]  /*b190*/  HMMA.16816.F32.BF16 R28, R192.reuse, R164, R28 ;  /* 0x000000a4c01c723c */ /* 0x040ff0000004181c */
        /* <DEDUP_REMOVED lines=22> */
[----:B------:R-:W5:Y:S07]  /*b300*/  LDSM.16.M88.4 R176, [R3+0x17900] ;  /* 0x0179000003b0783b */ /* 0x000f6e0000000200 */
        /* <DEDUP_REMOVED lines=19> */
[C---:B-----5:R-:W-:Y:S08]  /*b440*/  HMMA.16816.F32.BF16 R44, R200.reuse, R176, R44 ;  /* 0x000000b0c82c723c */ /* 0x060ff0000004182c */
[----:B------:R-:W-:Y:S01]  /*b450*/  HMMA.16816.F32.BF16 R48, R200, R178, R48 ;  /* 0x000000b2c830723c */ /* 0x000fe20000041830 */
[----:B------:R-:W-:Y:S07]  /*b460*/  LDSM.16.M88.4 R176, [R237+UR4+0x19100] ;  /* 0x01910004edb0783b */ /* 0x000fee0008000200 */
[C---:B-1----:R-:W-:Y:S08]  /*b470*/  HMMA.16816.F32.BF16 R4, R204.reuse, R160, R4 ;  /* 0x000000a0cc04723c */ /* 0x042ff00000041804 */
[C---:B------:R-:W-:Y:S01]  /*b480*/  HMMA.16816.F32.BF16 R8, R204.reuse, R162, R8 ;  /* 0x000000a2cc08723c */ /* 0x040fe20000041808 */
[----:B------:R-:W1:Y:S07]  /*b490*/  LDSM.16.M88.4 R160, [R237+UR4+0x18900] ;  /* 0x01890004eda0783b */ /* 0x000e6e0008000200 */
        /* <DEDUP_REMOVED lines=62> */
[C---:B-----5:R-:W-:Y:S08]  /*b880*/  HMMA.16816.F32.BF16 R44, R220.reuse, R176, R44 ;  /* 0x000000b0dc2c723c */ /* 0x060ff0000004182c */
        /* <DEDUP_REMOVED lines=27> */
[C---:B------:R-:W-:Y:S01]  /*ba40*/  HMMA.16816.F32.BF16 R40, R228.reuse, R166, R40 ;  /* 0x000000a6e428723c */ /* 0x040fe20000041828 */
[----:B------:R-:W-:Y:S03]  /*ba50*/  LDSM.16.MT88.4 R172, [R143+UR4+0x3900] ;  /* 0x003900048fac783b */ /* 0x000fe60008004200 */
        /* <DEDUP_REMOVED lines=46> */
[----:B------:R-:W-:Y:S01]  /*bd40*/  FADD.FTZ R0, -R140, R0 ;  /* 0x000000008c007221 */ /* 0x000fe20000010100 */
        /* <DEDUP_REMOVED lines=30> */
[C---:B------:R-:W-:Y:S01]  /*bf30*/  FMUL.FTZ R104, R2.reuse, R104 ;  /* 0x0000006802687220 */ /* 0x040fe20000410000 */
[----:B------:R-:W-:Y:S01]  /*bf40*/  LDSM.16.MT88.4 R168, [R141+0x900] ;  /* 0x000900008da8783b */ /* 0x000fe20000004200 */
[C---:B------:R-:W-:Y:S02]  /*bf50*/  FMUL.FTZ R105, R2.reuse, R105 ;  /* 0x0000006902697220 */ /* 0x040fe40000410000 */
[----:B------:R-:W2:Y:S01]  /*bf60*/  MUFU.EX2 R0, R0 ;  /* 0x0000000000007308 */ /* 0x000ea20000000800 */
[C---:B------:R-:W-:Y:S02]  /*bf70*/  FMUL.FTZ R108, R2.reuse, R108 ;  /* 0x0000006c026c7220 */ /* 0x040fe40000410000 */
[C---:B------:R-:W-:Y:S02]  /*bf80*/  FMUL.FTZ R109, R2.reuse, R109 ;  /* 0x0000006d026d7220 */ /* 0x040fe40000410000 */
[C---:B-----5:R-:W-:Y:S02]  /*bf90*/  FMUL.FTZ R9, R2.reuse, R149 ;  /* 0x0000009502097220 */ /* 0x060fe40000410000 */
        /* <DEDUP_REMOVED lines=17> */
[C---:B---3--:R-:W-:Y:S02]  /*c0b0*/  FMUL.FTZ R11, R0.reuse, R151 ;  /* 0x00000097000b7220 */ /* 0x048fe40000410000 */
[----:B------:R-:W3:Y:S01]  /*c0c0*/  LDSM.16.MT88.4 R148, [R236+UR4+0x100] ;  /* 0x00010004ec94783b */ /* 0x000ee20008004200 */
[C---:B------:R-:W-:Y:S02]  /*c0d0*/  FMUL.FTZ R110, R0.reuse, R110 ;  /* 0x0000006e006e7220 */ /* 0x040fe40000410000 */
[----:B------:R5:W-:Y:S01]  /*c0e0*/  MUFU.EX2 R235, R6 ;  /* 0x0000000600eb7308 */ /* 0x000be20000000800 */
[C---:B------:R-:W-:Y:S02]  /*c0f0*/  FMUL.FTZ R111, R0.reuse, R111 ;  /* 0x0000006f006f7220 */ /* 0x040fe40000410000 */
[----:B------:R-:W-:Y:S02]  /*c100*/  FMUL.FTZ R114, R0, R114 ;  /* 0x0000007200727220 */ /* 0x000fe40000410000 */
[----:B----4-:R-:W-:Y:S02]  /*c110*/  FMUL.FTZ R4, R2, R144 ;  /* 0x0000009002047220 */ /* 0x010fe40000410000 */
[C---:B------:R-:W-:Y:S02]  /*c120*/  FMUL.FTZ R115, R0.reuse, R115 ;  /* 0x0000007300737220 */ /* 0x040fe40000410000 */
[C---:B------:R-:W-:Y:S01]  /*c130*/  FMUL.FTZ R118, R0.reuse, R118 ;  /* 0x0000007600767220 */ /* 0x040fe20000410000 */
[----:B------:R-:W4:Y:S01]  /*c140*/  MUFU.EX2 R234, R7 ;  /* 0x0000000700ea7308 */ /* 0x000f220000000800 */
[C---:B------:R-:W-:Y:S02]  /*c150*/  FMUL.FTZ R119, R0.reuse, R119 ;  /* 0x0000007700777220 */ /* 0x040fe40000410000 */
[----:B------:R-:W-:Y:S01]  /*c160*/  FMUL.FTZ R122, R0, R122 ;  /* 0x0000007a007a7220 */ /* 0x000fe20000410000 */
[----:B--2---:R-:W-:Y:S01]  /*c170*/  F2FP.BF16.PACK_AB R144, R242, R243 ;  /* 0x000000f3f290723e */ /* 0x004fe200000010ff */
[----:B------:R-:W-:Y:S02]  /*c180*/  FMUL.FTZ R5, R2, R145 ;  /* 0x0000009102057220 */ /* 0x000fe40000410000 */
[C---:B------:R-:W-:Y:S02]  /*c190*/  FMUL.FTZ R123, R0.reuse, R123 ;  /* 0x0000007b007b7220 */ /* 0x040fe40000410000 */
[C---:B------:R-:W-:Y:S01]  /*c1a0*/  FMUL.FTZ R126, R0.reuse, R126 ;  /* 0x0000007e007e7220 */ /* 0x040fe20000410000 */
[----:B------:R-:W-:Y:S01]  /*c1b0*/  MUFU.EX2 R227, R16 ;  /* 0x0000001000e37308 */ /* 0x000fe20000000800 */
[----:B------:R-:W-:Y:S02]  /*c1c0*/  FMUL.FTZ R127, R0, R127 ;  /* 0x0000007f007f7220 */ /* 0x000fe40000410000 */
[----:B------:R-:W-:Y:S02]  /*c1d0*/  FMUL.FTZ R129, R2, R129 ;  /* 0x0000008102817220 */ /* 0x000fe40000410000 */
[----:B-----5:R-:W-:Y:S01]  /*c1e0*/  FMUL.FTZ R6, R0, R146 ;  /* 0x0000009200067220 */ /* 0x020fe20000410000 */
[----:B------:R-:W-:Y:S01]  /*c1f0*/  F2FP.BF16.PACK_AB R146, R246, R244 ;  /* 0x000000f4f692723e */ /* 0x000fe200000010ff */
[C---:B------:R-:W-:Y:S02]  /*c200*/  FMUL.FTZ R130, R0.reuse, R130 ;  /* 0x0000008200827220 */ /* 0x040fe40000410000 */
[----:B------:R-:W-:Y:S01]  /*c210*/  FMUL.FTZ R131, R0, R131 ;  /* 0x0000008300837220 */ /* 0x000fe20000410000 */
[----:B------:R-:W-:Y:S01]  /*c220*/  MUFU.EX2 R226, R17 ;  /* 0x0000001100e27308 */ /* 0x000fe20000000800 */
[C---:B------:R-:W-:Y:S02]  /*c230*/  FMUL.FTZ R132, R2.reuse, R132 ;  /* 0x0000008402847220 */ /* 0x040fe40000410000 */
[----:B------:R-:W-:Y:S01]  /*c240*/  FMUL.FTZ R133, R2, R133 ;  /* 0x0000008502857220 */ /* 0x000fe20000410000 */
[----:B----4-:R-:W-:Y:S01]  /*c250*/  F2FP.BF16.PACK_AB R145, R234, R235 ;  /* 0x000000ebea91723e */ /* 0x010fe200000010ff */
[----:B------:R-:W-:Y:S01]  /*c260*/  FMUL.FTZ R7, R0, R147 ;  /* 0x0000009300077220 */ /* 0x000fe20000410000 */
[----:B------:R-:W-:Y:S01]  /*c270*/  F2FP.BF16.PACK_AB R147, R245, R241 ;  /* 0x000000f1f593723e */ /* 0x000fe200000010ff */
[--C-:B------:R-:W-:Y:S02]  /*c280*/  FFMA.FTZ R20, R20, c[0x0][0x2d0], -R180.reuse ;  /* 0x0000b40014147a23 */ /* 0x100fe400000108b4 */
[--C-:B------:R-:W-:Y:S01]  /*c290*/  FFMA.FTZ R21, R21, c[0x0][0x2d0], -R180.reuse ;  /* 0x0000b40015157a23 */ /* 0x100fe200000108b4 */
[----:B------:R-:W-:Y:S01]  /*c2a0*/  MUFU.EX2 R215, R18 ;  /* 0x0000001200d77308 */ /* 0x000fe20000000800 */
[--C-:B------:R-:W-:Y:S02]  /*c2b0*/  FFMA.FTZ R22, R22, c[0x0][0x2d0], -R181.reuse ;  /* 0x0000b40016167a23 */ /* 0x100fe400000108b5 */
[C---:B------:R-:W-:Y:S05]  /*c2c0*/  HMMA.16816.F32.BF16 R4, R144.reuse, R160, R4 ;  /* 0x000000a09004723c */ /* 0x040fea0000041804 */
[--C-:B------:R-:W-:Y:S02]  /*c2d0*/  FFMA.FTZ R23, R23, c[0x0][0x2d0], -R181.reuse ;  /* 0x0000b40017177a23 */ /* 0x100fe400000108b5 */
[----:B------:R2:W-:Y:S01]  /*c2e0*/  MUFU.EX2 R214, R19 ;  /* 0x0000001300d67308 */ /* 0x0005e20000000800 */
[C---:B------:R-:W-:Y:S01]  /*c2f0*/  HMMA.16816.F32.BF16 R8, R144.reuse, R162, R8 ;  /* 0x000000a29008723c */ /* 0x040fe20000041808 */
[----:B------:R-:W4:Y:S03]  /*c300*/  LDSM.16.MT88.4 R160, [R141+0x100] ;  /* 0x000100008da0783b */ /* 0x000f260000004200 */
[--C-:B------:R-:W-:Y:S02]  /*c310*/  FFMA.FTZ R24, R24, c[0x0][0x2d0], -R180.reuse ;  /* 0x0000b40018187a23 */ /* 0x100fe400000108b4 */
[--C-:B------:R-:W-:Y:S02]  /*c320*/  FFMA.FTZ R25, R25, c[0x0][0x2d0], -R180.reuse ;  /* 0x0000b40019197a23 */ /* 0x100fe400000108b4 */
[C---:B-1----:R-:W-:Y:S01]  /*c330*/  HMMA.16816.F32.BF16 R100, R144.reuse, R164, R100 ;  /* 0x000000a49064723c */ /* 0x042fe20000041864 */
[----:B------:R-:W-:Y:S03]  /*c340*/  MUFU.EX2 R182, R20 ;  /* 0x0000001400b67308 */ /* 0x000fe60000000800 */
[--C-:B------:R-:W-:Y:S02]  /*c350*/  FFMA.FTZ R26, R26, c[0x0][0x2d0], -R181.reuse ;  /* 0x0000b4001a1a7a23 */ /* 0x100fe400000108b5 */
[--C-:B------:R-:W-:Y:S02]  /*c360*/  FFMA.FTZ R27, R27, c[0x0][0x2d0], -R181.reuse ;  /* 0x0000b4001b1b7a23 */ /* 0x100fe400000108b5 */
[C---:B------:R-:W-:Y:S01]  /*c370*/  HMMA.16816.F32.BF16 R104, R144.reuse, R166, R104 ;  /* 0x000000a69068723c */ /* 0x040fe20000041868 */
[----:B------:R-:W1:Y:S02]  /*c380*/  LDSM.16.MT88.4 R164, [R143+UR4+0x3100] ;  /* 0x003100048fa4783b */ /* 0x000e640008004200 */
[----:B------:R-:W-:Y:S01]  /*c390*/  MUFU.EX2 R213, R21 ;  /* 0x0000001500d57308 */ /* 0x000fe20000000800 */
[--C-:B------:R-:W-:Y:S02]  /*c3a0*/  FFMA.FTZ R28, R28, c[0x0][0x2d0], -R180.reuse ;  /* 0x0000b4001c1c7a23 */ /* 0x100fe400000108b4 */
[--C-:B------:R-:W-:Y:S02]  /*c3b0*/  FFMA.FTZ R29, R29, c[0x0][0x2d0], -R180.reuse ;  /* 0x0000b4001d1d7a23 */ /* 0x100fe400000108b4 */
[C---:B---3--:R-:W-:Y:S01]  /*c3c0*/  HMMA.16816.F32.BF16 R108, R144.reuse, R148, R108 ;  /* 0x00000094906c723c */ /* 0x048fe2000004186c */
[----:B--2---:R-:W-:Y:S03]  /*c3d0*/  LDSM.16.MT88.4 R16, [R142+0x900] ;  /* 0x000900008e10783b */ /* 0x004fe60000004200 */
[--C-:B------:R-:W-:Y:S01]  /*c3e0*/  FFMA.FTZ R30, R30, c[0x0][0x2d0], -R181.reuse ;  /* 0x0000b4001e1e7a23 */ /* 0x100fe200000108b5 */
[----:B------:R-:W-:Y:S01]  /*c3f0*/  MUFU.EX2 R212, R24 ;  /* 0x0000001800d47308 */ /* 0x000fe20000000800 */
[--C-:B------:R-:W-:Y:S02]  /*c400*/  FFMA.FTZ R31, R31, c[0x0][0x2d0], -R181.reuse ;  /* 0x0000b4001f1f7a23 */ /* 0x100fe400000108b5 */
[C---:B------:R-:W-:Y:S01]  /*c410*/  HMMA.16816.F32.BF16 R112, R144.reuse, R150, R112 ;  /* 0x000000969070723c */ /* 0x040fe20000041870 */
[----:B------:R-:W2:Y:S03]  /*c420*/  LDSM.16.MT88.4 R148, [R142+0x3100] ;  /* 0x003100008e94783b */ /* 0x000ea60000004200 */
[--C-:B------:R-:W-:Y:S02]  /*c430*/  FFMA.FTZ R32, R32, c[0x0][0x2d0], -R180.reuse ;  /* 0x0000b40020207a23 */ /* 0x100fe400000108b4 */
[--C-:B------:R-:W-:Y:S01]  /*c440*/  FFMA.FTZ R33, R33, c[0x0][0x2d0], -R180.reuse ;  /* 0x0000b40021217a23 */ /* 0x100fe200000108b4 */
[----:B------:R-:W-:Y:S01]  /*c450*/  MUFU.EX2 R183, R25 ;  /* 0x0000001900b77308 */ /* 0x000fe20000000800 */
[--C-:B------:R-:W-:Y:S01]  /*c460*/  FFMA.FTZ R34, R34, c[0x0][0x2d0], -R181.reuse ;  /* 0x0000b40022227a23 */ /* 0x100fe200000108b5 */
[C---:B----4-:R-:W-:Y:S03]  /*c470*/  HMMA.16816.F32.BF16 R116, R144.reuse, R160, R116 ;  /* 0x000000a09074723c */ /* 0x050fe60000041874 */
[--C-:B------:R-:W-:Y:S02]  /*c480*/  FFMA.FTZ R35, R35, c[0x0][0x2d0], -R181.reuse ;  /* 0x0000b40023237a23 */ /* 0x100fe400000108b5 */
[--C-:B------:R-:W-:Y:S02]  /*c490*/  FFMA.FTZ R36, R36, c[0x0][0x2d0], -R180.reuse ;  /* 0x0000b40024247a23 */ /* 0x100fe400000108b4 */
[--C-:B------:R-:W-:Y:S01]  /*c4a0*/  FFMA.FTZ R37, R37, c[0x0][0x2d0], -R180.reuse ;  /* 0x0000b40025257a23 */ /* 0x100fe200000108b4 */
        /* <DEDUP_REMOVED lines=9> */
[C---:B------:R-:W-:Y:S02]  /*c540*/  FMUL.FTZ R134, R0.reuse, R134 ;  /* 0x0000008600867220 */ /* 0x040fe40000410000 */
[----:B------:R-:W-:Y:S02]  /*c550*/  FMUL.FTZ R135, R0, R135 ;  /* 0x0000008700877220 */ /* 0x000fe40000410000 */
[--C-:B------:R-:W-:Y:S04]  /*c560*/  FFMA.FTZ R42, R42, c[0x0][0x2d0], -R181.reuse ;  /* 0x0000b4002a2a7a23 */ /* 0x100fe800000108b5 */
[--C-:B------:R-:W-:Y:S01]  /*c570*/  FFMA.FTZ R43, R43, c[0x0][0x2d0], -R181.reuse ;  /* 0x0000b4002b2b7a23 */ /* 0x100fe200000108b5 */
[C---:B--2---:R-:W-:Y:S03]  /*c580*/  HMMA.16816.F32.BF16 R132, R144.reuse, R148, R132 ;  /* 0x000000949084723c */ /* 0x044fe60000041884 */
[C---:B------:R-:W-:Y:S02]  /*c590*/  FMUL.FTZ R136, R2.reuse, R136 ;  /* 0x0000008802887220 */ /* 0x040fe40000410000 */
[----:B------:R-:W-:Y:S02]  /*c5a0*/  FMUL.FTZ R137, R2, R137 ;  /* 0x0000008902897220 */ /* 0x000fe40000410000 */
[C---:B------:R-:W-:Y:S02]  /*c5b0*/  FMUL.FTZ R138, R0.reuse, R138 ;  /* 0x0000008a008a7220 */ /* 0x040fe40000410000 */
[----:B------:R-:W-:Y:S03]  /*c5c0*/  FMUL.FTZ R139, R0, R139 ;  /* 0x0000008b008b7220 */ /* 0x000fe60000410000 */
[C---:B------:R-:W-:Y:S02]  /*c5d0*/  FMUL.FTZ R52, R2.reuse, R52 ;  /* 0x0000003402347220 */ /* 0x040fe40000410000 */
[----:B------:R-:W-:Y:S02]  /*c5e0*/  FMUL.FTZ R53, R2, R53 ;  /* 0x0000003502357220 */ /* 0x000fe40000410000 */
[C---:B------:R-:W-:Y:S01]  /*c5f0*/  HMMA.16816.F32.BF16 R136, R144.reuse, R150, R136 ;  /* 0x000000969088723c */ /* 0x040fe20000041888 */
[----:B------:R-:W2:Y:S02]  /*c600*/  LDSM.16.MT88.4 R148, [R143+UR4+0x6100] ;  /* 0x006100048f94783b */ /* 0x000ea40008004200 */
[C---:B------:R-:W-:Y:S02]  /*c610*/  FMUL.FTZ R54, R0.reuse, R54 ;  /* 0x0000003600367220 */ /* 0x040fe40000410000 */
[----:B------:R-:W-:Y:S02]  /*c620*/  FMUL.FTZ R55, R0, R55 ;  /* 0x0000003700377220 */ /* 0x000fe40000410000 */
[C---:B------:R-:W-:Y:S02]  /*c630*/  FMUL.FTZ R56, R2.reuse, R56 ;  /* 0x0000003802387220 */ /* 0x040fe40000410000 */
[----:B------:R-:W-:Y:S03]  /*c640*/  FMUL.FTZ R57, R2, R57 ;  /* 0x0000003902397220 */ /* 0x000fe60000410000 */
[C---:B---3--:R-:W-:Y:S03]  /*c650*/  HMMA.16816.F32.BF16 R52, R144.reuse, R160, R52 ;  /* 0x000000a09034723c */ /* 0x048fe60000041834 */
[C---:B------:R-:W-:Y:S02]  /*c660*/  FMUL.FTZ R58, R0.reuse, R58 ;  /* 0x0000003a003a7220 */ /* 0x040fe40000410000 */
[----:B------:R-:W-:Y:S02]  /*c670*/  FMUL.FTZ R59, R0, R59 ;  /* 0x0000003b003b7220 */ /* 0x000fe40000410000 */
[C---:B------:R-:W-:Y:S02]  /*c680*/  FMUL.FTZ R60, R2.reuse, R60 ;  /* 0x0000003c023c7220 */ /* 0x040fe40000410000 */
[----:B------:R-:W-:Y:S03]  /*c690*/  FMUL.FTZ R61, R2, R61 ;  /* 0x0000003d023d7220 */ /* 0x000fe60000410000 */
[C---:B------:R-:W-:Y:S01]  /*c6a0*/  HMMA.16816.F32.BF16 R56, R144.reuse, R162, R56 ;  /* 0x000000a29038723c */ /* 0x040fe20000041838 */
[----:B------:R-:W3:Y:S02]  /*c6b0*/  LDSM.16.MT88.4 R160, [R142+0x6100] ;  /* 0x006100008ea0783b */ /* 0x000ee40000004200 */
        /* <DEDUP_REMOVED lines=10> */
[----:B------:R-:W1:Y:S02]  /*c760*/  LDSM.16.MT88.4 R164, [R236+UR4+0x6100] ;  /* 0x00610004eca4783b */ /* 0x000e640008004200 */
[C---:B------:R-:W-:Y:S02]  /*c770*/  FMUL.FTZ R70, R0.reuse, R70 ;  /* 0x0000004600467220 */ /* 0x040fe40000410000 */
[----:B------:R-:W-:Y:S02]  /*c780*/  FMUL.FTZ R71, R0, R71 ;  /* 0x0000004700477220 */ /* 0x000fe40000410000 */
[C---:B------:R-:W-:Y:S02]  /*c790*/  FMUL.FTZ R72, R2.reuse, R72 ;  /* 0x0000004802487220 */ /* 0x040fe40000410000 */
[----:B------:R-:W-:Y:S03]  /*c7a0*/  FMUL.FTZ R73, R2, R73 ;  /* 0x0000004902497220 */ /* 0x000fe60000410000 */
[C---:B--2---:R-:W-:Y:S03]  /*c7b0*/  HMMA.16816.F32.BF16 R68, R144.reuse, R148, R68 ;  /* 0x000000949044723c */ /* 0x044fe60000041844 */
[C---:B------:R-:W-:Y:S02]  /*c7c0*/  FMUL.FTZ R74, R0.reuse, R74 ;  /* 0x0000004a004a7220 */ /* 0x040fe40000410000 */
[----:B------:R-:W-:Y:S02]  /*c7d0*/  FMUL.FTZ R75, R0, R75 ;  /* 0x0000004b004b7220 */ /* 0x000fe40000410000 */
[C---:B------:R-:W-:Y:S02]  /*c7e0*/  FMUL.FTZ R76, R2.reuse, R76 ;  /* 0x0000004c024c7220 */ /* 0x040fe40000410000 */
[----:B------:R-:W-:Y:S03]  /*c7f0*/  FMUL.FTZ R77, R2, R77 ;  /* 0x0000004d024d7220 */ /* 0x000fe60000410000 */
[C---:B------:R-:W-:Y:S01]  /*c800*/  HMMA.16816.F32.BF16 R72, R144.reuse, R150, R72 ;  /* 0x000000969048723c */ /* 0x040fe20000041848 */
[----:B------:R-:W2:Y:S02]  /*c810*/  LDSM.16.MT88.4 R148, [R141+0x6100] ;  /* 0x006100008d94783b */ /* 0x000ea40000004200 */
        /* <DEDUP_REMOVED lines=15> */
[----:B------:R-:W-:Y:S01]  /*c910*/  MUFU.EX2 R233, R12 ;  /* 0x0000000c00e97308 */ /* 0x000fe20000000800 */
[C---:B-1----:R-:W-:Y:S03]  /*c920*/  HMMA.16816.F32.BF16 R84, R144.reuse, R164, R84 ;  /* 0x000000a49054723c */ /* 0x042fe60000041854 */
[--C-:B------:R-:W-:Y:S02]  /*c930*/  FFMA.FTZ R14, R14, c[0x0][0x2d0], -R181.reuse ;  /* 0x0000b4000e0e7a23 */ /* 0x100fe400000108b5 */
[--C-:B------:R-:W-:Y:S02]  /*c940*/  FFMA.FTZ R15, R15, c[0x0][0x2d0], -R181.reuse ;  /* 0x0000b4000f0f7a23 */ /* 0x100fe400000108b5 */
[C---:B------:R-:W-:Y:S02]  /*c950*/  FMUL.FTZ R88, R2.reuse, R88 ;  /* 0x0000005802587220 */ /* 0x040fe40000410000 */
[----:B------:R-:W1:Y:S03]  /*c960*/  MUFU.EX2 R232, R13 ;  /* 0x0000000d00e87308 */ /* 0x000e660000000800 */
        /* <DEDUP_REMOVED lines=8> */
[----:B------:R-:W5:Y:S02]  /*c9f0*/  LDSM.16.MT88.4 R164, [R236+UR4+0x900] ;  /* 0x00090004eca4783b */ /* 0x000f640008004200 */
[----:B------:R-:W-:Y:S02]  /*ca00*/  FMUL.FTZ R95, R0, R95 ;  /* 0x0000005f005f7220 */ /* 0x000fe40000410000 */
[C---:B------:R-:W-:Y:S01]  /*ca10*/  FMUL.FTZ R96, R2.reuse, R96 ;  /* 0x0000006002607220 */ /* 0x040fe20000410000 */
[----:B------:R-:W3:Y:S01]  /*ca20*/  MUFU.EX2 R224, R15 ;  /* 0x0000000f00e07308 */ /* 0x000ee20000000800 */
[----:B------:R-:W-:Y:S02]  /*ca30*/  FMUL.FTZ R97, R2, R97 ;  /* 0x0000006102617220 */ /* 0x000fe40000410000 */
[C---:B------:R-:W-:Y:S01]  /*ca40*/  FMUL.FTZ R98, R0.reuse, R98 ;  /* 0x0000006200627220 */ /* 0x040fe20000410000 */
[C---:B--2---:R-:W-:Y:S03]  /*ca50*/  HMMA.16816.F32.BF16 R92, R144.reuse, R148, R92 ;  /* 0x00000094905c723c */ /* 0x044fe6000004185c */
[----:B------:R-:W-:Y:S01]  /*ca60*/  FMUL.FTZ R99, R0, R99 ;  /* 0x0000006300637220 */ /* 0x000fe20000410000 */
[----:B-1----:R-:W-:Y:S01]  /*ca70*/  F2FP.BF16.PACK_AB R12, R232, R233 ;  /* 0x000000e9e80c723e */ /* 0x002fe200000010ff */
[--C-:B------:R-:W-:Y:S02]  /*ca80*/  FFMA.FTZ R49, R49, c[0x0][0x2d0], -R180.reuse ;  /* 0x0000b40031317a23 */ /* 0x100fe400000108b4 */
[--C-:B------:R-:W-:Y:S02]  /*ca90*/  FFMA.FTZ R51, R51, c[0x0][0x2d0], -R181.reuse ;  /* 0x0000b40033337a23 */ /* 0x100fe400000108b5 */
[--C-:B------:R-:W-:Y:S01]  /*caa0*/  FFMA.FTZ R44, R44, c[0x0][0x2d0], -R180.reuse ;  /* 0x0000b4002c2c7a23 */ /* 0x100fe200000108b4 */
[----:B------:R-:W-:Y:S01]  /*cab0*/  HMMA.16816.F32.BF16 R96, R144, R150, R96 ;  /* 0x000000969060723c */ /* 0x000fe20000041860 */
[----:B------:R-:W1:Y:S01]  /*cac0*/  LDSM.16.MT88.4 R144, [R236+UR4+0x3900] ;  /* 0x00390004ec90783b */ /* 0x000e620008004200 */
[----:B------:R-:W-:Y:S01]  /*cad0*/  MUFU.EX2 R49, R49 ;  /* 0x0000003100317308 */ /* 0x000fe20000000800 */
[----:B----4-:R-:W-:Y:S01]  /*cae0*/  F2FP.BF16.PACK_AB R14, R226, R227 ;  /* 0x000000e3e20e723e */ /* 0x010fe200000010ff */
[--C-:B------:R-:W-:Y:S02]  /*caf0*/  FFMA.FTZ R45, R45, c[0x0][0x2d0], -R180.reuse ;  /* 0x0000b4002d2d7a23 */ /* 0x100fe400000108b4 */
[--C-:B------:R-:W-:Y:S02]  /*cb00*/  FFMA.FTZ R46, R46, c[0x0][0x2d0], -R181.reuse ;  /* 0x0000b4002e2e7a23 */ /* 0x100fe400000108b5 */
[--C-:B------:R-:W-:Y:S01]  /*cb10*/  FFMA.FTZ R47, R47, c[0x0][0x2d0], -R181.reuse ;  /* 0x0000b4002f2f7a23 */ /* 0x100fe200000108b5 */
[----:B------:R-:W2:Y:S03]  /*cb20*/  LDSM.16.MT88.4 R148, [R141+0x3900] ;  /* 0x003900008d94783b */ /* 0x000ea60000004200 */
[----:B---3--:R-:W-:Y:S01]  /*cb30*/  F2FP.BF16.PACK_AB R13, R224, R225 ;  /* 0x000000e1e00d723e */ /* 0x008fe200000010ff */
[----:B------:R-:W-:Y:S01]  /*cb40*/  MUFU.EX2 R51, R51 ;  /* 0x0000003300337308 */ /* 0x000fe20000000800 */
[----:B------:R-:W-:Y:S01]  /*cb50*/  F2FP.BF16.PACK_AB R15, R214, R215 ;  /* 0x000000d7d60f723e */ /* 0x000fe200000010ff */
[----:B------:R-:W-:Y:S02]  /*cb60*/  FFMA.FTZ R48, R48, c[0x0][0x2d0], -R180 ;  /* 0x0000b40030307a23 */ /* 0x000fe400000108b4 */
[----:B------:R-:W-:Y:S02]  /*cb70*/  FFMA.FTZ R50, R50, c[0x0][0x2d0], -R181 ;  /* 0x0000b40032327a23 */ /* 0x000fe400000108b5 */
[----:B------:R-:W-:Y:S02]  /*cb80*/  FFMA.FTZ R2, R2, R252, R243 ;  /* 0x000000fc02027223 */ /* 0x000fe400000100f3 */
[C---:B------:R-:W-:Y:S02]  /*cb90*/  HMMA.16816.F32.BF16 R4, R12.reuse, R160, R4 ;  /* 0x000000a00c04723c */ /* 0x040fe40000041804 */
[----:B------:R-:W-:Y:S03]  /*cba0*/  MUFU.EX2 R44, R44 ;  /* 0x0000002c002c7308 */ /* 0x000fe60000000800 */
[----:B------:R-:W-:Y:S02]  /*cbb0*/  FADD.FTZ R2, R242, R2 ;  /* 0x00000002f2027221 */ /* 0x000fe40000010000 */
[----:B------:R-:W-:Y:S01]  /*cbc0*/  FFMA.FTZ R0, R0, R247, R235 ;  /* 0x000000f700007223 */ /* 0x000fe200000100eb */
[C---:B------:R-:W-:Y:S01]  /*cbd0*/  HMMA.16816.F32.BF16 R8, R12.reuse, R162, R8 ;  /* 0x000000a20c08723c */ /* 0x040fe20000041808 */
[----:B------:R-:W-:Y:S03]  /*cbe0*/  LDSM.16.MT88.4 R160, [R142+0x6900] ;  /* 0x006900008ea0783b */ /* 0x000fe60000004200 */
[----:B------:R-:W-:Y:S04]  /*cbf0*/  MUFU.EX2 R45, R45 ;  /* 0x0000002d002d7308 */ /* 0x000fe80000000800 */
[C---:B------:R-:W-:Y:S06]  /*cc00*/  HMMA.16816.F32.BF16 R100, R12.reuse, R16, R100 ;  /* 0x000000100c64723c */ /* 0x040fec0000041864 */
[----:B------:R-:W-:Y:S02]  /*cc10*/  MUFU.EX2 R46, R46 ;  /* 0x0000002e002e7308 */ /* 0x000fe40000000800 */
[C---:B------:R-:W-:Y:S01]  /*cc20*/  HMMA.16816.F32.BF16 R104, R12.reuse, R18, R104 ;  /* 0x000000120c68723c */ /* 0x040fe20000041868 */
[----:B------:R-:W3:Y:S07]  /*cc30*/  LDSM.16.MT88.4 R16, [R143+UR4+0x6900] ;  /* 0x006900048f10783b */ /* 0x000eee0008004200 */
[C---:B-----5:R-:W-:Y:S01]  /*cc40*/  HMMA.16816.F32.BF16 R108, R12.reuse, R164, R108 ;  /* 0x000000a40c6c723c */ /* 0x060fe2000004186c */
[----:B------:R-:W-:Y:S07]  /*cc50*/  MUFU.EX2 R47, R47 ;  /* 0x0000002f002f7308 */ /* 0x000fee0000000800 */
[C---:B------:R-:W-:Y:S01]  /*cc60*/  HMMA.16816.F32.BF16 R112, R12.reuse, R166, R112 ;  /* 0x000000a60c70723c */ /* 0x040fe20000041870 */
[----:B------:R-:W-:Y:S02]  /*cc70*/  LDSM.16.MT88.4 R164, [R143+UR4+0x4100] ;  /* 0x004100048fa4783b */ /* 0x000fe40008004200 */
[----:B------:R-:W-:Y:S05]  /*cc80*/  MUFU.EX2 R48, R48 ;  /* 0x0000003000307308 */ /* 0x000fea0000000800 */
[C---:B------:R-:W-:Y:S05]  /*cc90*/  HMMA.16816.F32.BF16 R116, R12.reuse, R168, R116 ;  /* 0x000000a80c74723c */ /* 0x040fea0000041874 */
[----:B------:R-:W-:Y:S03]  /*cca0*/  MUFU.EX2 R169, R34 ;  /* 0x0000002200a97308 */ /* 0x000fe60000000800 */
[C---:B------:R-:W-:Y:S07]  /*ccb0*/  HMMA.16816.F32.BF16 R120, R12.reuse, R170, R120 ;  /* 0x000000aa0c78723c */ /* 0x040fee0000041878 */
[----:B------:R-:W-:Y:S01]  /*ccc0*/  MUFU.EX2 R171, R32 ;  /* 0x0000002000ab7308 */ /* 0x000fe20000000800 */
[C---:B------:R-:W-:Y:S08]  /*ccd0*/  HMMA.16816.F32.BF16 R124, R12.reuse, R172, R124 ;  /* 0x000000ac0c7c723c */ /* 0x040ff0000004187c */
[C---:B------:R-:W-:Y:S01]  /*cce0*/  HMMA.16816.F32.BF16 R128, R12.reuse, R174, R128 ;  /* 0x000000ae0c80723c */ /* 0x040fe20000041880 */
[----:B------:R-:W-:Y:S07]  /*ccf0*/  MUFU.EX2 R175, R28 ;  /* 0x0000001c00af7308 */ /* 0x000fee0000000800 */
[C---:B------:R-:W-:Y:S03]  /*cd00*/  HMMA.16816.F32.BF16 R132, R12.reuse, R176, R132 ;  /* 0x000000b00c84723c */ /* 0x040fe60000041884 */
[----:B------:R-:W-:Y:S05]  /*cd10*/  MUFU.EX2 R177, R22 ;  /* 0x0000001600b17308 */ /* 0x000fea0000000800 */
[C---:B------:R-:W-:Y:S05]  /*cd20*/  HMMA.16816.F32.BF16 R136, R12.reuse, R178, R136 ;  /* 0x000000b20c88723c */ /* 0x040fea0000041888 */
[----:B------:R4:W5:Y:S03]  /*cd30*/  MUFU.EX2 R179, R23 ;  /* 0x0000001700b37308 */ /* 0x0009660000000800 */
[C---:B-1----:R-:W-:Y:S07]  /*cd40*/  HMMA.16816.F32.BF16 R52, R12.reuse, R144, R52 ;  /* 0x000000900c34723c */ /* 0x042fee0000041834 */
[----:B------:R-:W-:Y:S01]  /*cd50*/  MUFU.EX2 R178, R26 ;  /* 0x0000001a00b27308 */ /* 0x000fe20000000800 */
[C---:B------:R-:W-:Y:S01]  /*cd60*/  HMMA.16816.F32.BF16 R56, R12.reuse, R146, R56 ;  /* 0x000000920c38723c */ /* 0x040fe20000041838 */
[----:B------:R-:W1:Y:S07]  /*cd70*/  LDSM.16.MT88.4 R144, [R236+UR4+0x6900] ;  /* 0x00690004ec90783b */ /* 0x000e6e0008004200 */
[C---:B--2---:R-:W-:Y:S01]  /*cd80*/  HMMA.16816.F32.BF16 R60, R12.reuse, R148, R60 ;  /* 0x000000940c3c723c */ /* 0x044fe2000004183c */
[----:B------:R2:W1:Y:S01]  /*cd90*/  MUFU.EX2 R176, R27 ;  /* 0x0000001b00b07308 */ /* 0x0004620000000800 */
[----:B----4-:R-:W-:Y:S06]  /*cda0*/  LDSM.16.MT88.4 R20, [R143+UR4+0x1100] ;  /* 0x001100048f14783b */ /* 0x010fec0008004200 */
[C---:B------:R-:W-:Y:S03]  /*cdb0*/  HMMA.16816.F32.BF16 R64, R12.reuse, R150, R64 ;  /* 0x000000960c40723c */ /* 0x040fe60000041840 */
[----:B------:R-:W4:Y:S01]  /*cdc0*/  MUFU.EX2 R174, R29 ;  /* 0x0000001d00ae7308 */ /* 0x000f220000000800 */
[----:B------:R-:W-:Y:S04]  /*cdd0*/  LDSM.16.MT88.4 R148, [R142+0x1100] ;  /* 0x001100008e94783b */ /* 0x000fe80000004200 */
[C---:B---3--:R-:W-:Y:S05]  /*cde0*/  HMMA.16816.F32.BF16 R68, R12.reuse, R16, R68 ;  /* 0x000000100c44723c */ /* 0x048fea0000041844 */
[----:B------:R-:W-:Y:S03]  /*cdf0*/  MUFU.EX2 R173, R30 ;  /* 0x0000001e00ad7308 */ /* 0x000fe60000000800 */
[C---:B------:R-:W-:Y:S01]  /*ce00*/  HMMA.16816.F32.BF16 R72, R12.reuse, R18, R72 ;  /* 0x000000120c48723c */ /* 0x040fe20000041848 */
[----:B------:R-:W3:Y:S06]  /*ce10*/  LDSM.16.MT88.4 R16, [R141+0x6900] ;  /* 0x006900008d10783b */ /* 0x000eec0000004200 */
[----:B------:R4:W3:Y:S01]  /*ce20*/  MUFU.EX2 R172, R31 ;  /* 0x0000001f00ac7308 */ /* 0x0008e20000000800 */
[C---:B------:R-:W-:Y:S01]  /*ce30*/  HMMA.16816.F32.BF16 R76, R12.reuse, R160, R76 ;  /* 0x000000a00c4c723c */ /* 0x040fe2000004184c */
[----:B--2---:R-:W2:Y:S07]  /*ce40*/  LDSM.16.MT88.4 R24, [R236+UR4+0x1100] ;  /* 0x00110004ec18783b */ /* 0x004eae0008004200 */
[C---:B------:R-:W-:Y:S01]  /*ce50*/  HMMA.16816.F32.BF16 R80, R12.reuse, R162, R80 ;  /* 0x000000a20c50723c */ /* 0x040fe20000041850 */
[----:B------:R-:W2:Y:S01]  /*ce60*/  LDSM.16.MT88.4 R160, [R141+0x1100] ;  /* 0x001100008da0783b */ /* 0x000ea20000004200 */
[----:B------:R-:W2:Y:S06]  /*ce70*/  MUFU.EX2 R170, R33 ;  /* 0x0000002100aa7308 */ /* 0x000eac0000000800 */
[C---:B-1----:R-:W-:Y:S04]  /*ce80*/  HMMA.16816.F32.BF16 R84, R12.reuse, R144, R84 ;  /* 0x000000900c54723c */ /* 0x042fe80000041854 */
[----:B------:R1:W1:Y:S01]  /*ce90*/  MUFU.EX2 R168, R35 ;  /* 0x0000002300a87308 */ /* 0x0002620000000800 */
[----:B----4-:R-:W-:Y:S03]  /*cea0*/  LDSM.16.MT88.4 R28, [R142+0x1900] ;  /* 0x001900008e1c783b */ /* 0x010fe60000004200 */
[C---:B------:R-:W-:Y:S06]  /*ceb0*/  HMMA.16816.F32.BF16 R88, R12.reuse, R146, R88 ;  /* 0x000000920c58723c */ /* 0x040fec0000041858 */
[----:B------:R-:W-:Y:S01]  /*cec0*/  MUFU.EX2 R50, R50 ;  /* 0x0000003200327308 */ /* 0x000fe20000000800 */
[----:B------:R-:W4:Y:S01]  /*ced0*/  LDSM.16.MT88.4 R144, [R142+0x4100] ;  /* 0x004100008e90783b */ /* 0x000f220000004200 */
[C---:B---3--:R-:W-:Y:S08]  /*cee0*/  HMMA.16816.F32.BF16 R92, R12.reuse, R16, R92 ;  /* 0x000000100c5c723c */ /* 0x048ff0000004185c */
[----:B------:R-:W-:Y:S01]  /*cef0*/  HMMA.16816.F32.BF16 R96, R12, R18, R96 ;  /* 0x000000120c60723c */ /* 0x000fe20000041860 */
[----:B------:R-:W3:Y:S06]  /*cf00*/  LDSM.16.MT88.4 R16, [R236+UR4+0x4100] ;  /* 0x00410004ec10783b */ /* 0x000eec0008004200 */
[----:B------:R-:W-:Y:S02]  /*cf10*/  F2FP.BF16.PACK_AB R12, R213, R182 ;  /* 0x000000b6d50c723e */ /* 0x000fe400000010ff */
[----:B------:R-:W-:Y:S01]  /*cf20*/  F2FP.BF16.PACK_AB R14, R183, R212 ;  /* 0x000000d4b70e723e */ /* 0x000fe200000010ff */
[----:B-1----:R-:W-:Y:S02]  /*cf30*/  LDSM.16.MT88.4 R32, [R141+0x1900] ;  /* 0x001900008d20783b */ /* 0x002fe40000004200 */
[----:B-----5:R-:W-:Y:S02]  /*cf40*/  F2FP.BF16.PACK_AB R13, R179, R177 ;  /* 0x000000b1b30d723e */ /* 0x020fe400000010ff */
[----:B------:R-:W-:Y:S07]  /*cf50*/  F2FP.BF16.PACK_AB R15, R176, R178 ;  /* 0x000000b2b00f723e */ /* 0x000fee00000010ff */
[C---:B------:R-:W-:Y:S08]  /*cf60*/  HMMA.16816.F32.BF16 R4, R12.reuse, R20, R4 ;  /* 0x000000140c04723c */ /* 0x040ff00000041804 */
[C---:B------:R-:W-:Y:S01]  /*cf70*/  HMMA.16816.F32.BF16 R8, R12.reuse, R22, R8 ;  /* 0x000000160c08723c */ /* 0x040fe20000041808 */
[----:B------:R-:W1:Y:S07]  /*cf80*/  LDSM.16.MT88.4 R20, [R141+0x4100] ;  /* 0x004100008d14783b */ /* 0x000e6e0000004200 */
[C---:B------:R-:W-:Y:S08]  /*cf90*/  HMMA.16816.F32.BF16 R100, R12.reuse, R148, R100 ;  /* 0x000000940c64723c */ /* 0x040ff00000041864 */
[C---:B------:R-:W-:Y:S01]  /*cfa0*/  HMMA.16816.F32.BF16 R104, R12.reuse, R150, R104 ;  /* 0x000000960c68723c */ /* 0x040fe20000041868 */
[----:B------:R-:W-:Y:S07]  /*cfb0*/  LDSM.16.MT88.4 R148, [R236+UR4+0x1900] ;  /* 0x00190004ec94783b */ /* 0x000fee0008004200 */
[C---:B--2---:R-:W-:Y:S08]  /*cfc0*/  HMMA.16816.F32.BF16 R108, R12.reuse, R24, R108 ;  /* 0x000000180c6c723c */ /* 0x044ff0000004186c */
[C---:B------:R-:W-:Y:S01]  /*cfd0*/  HMMA.16816.F32.BF16 R112, R12.reuse, R26, R112 ;  /* 0x0000001a0c70723c */ /* 0x040fe20000041870 */
[----:B------:R-:W2:Y:S07]  /*cfe0*/  LDSM.16.MT88.4 R24, [R143+UR4+0x7100] ;  /* 0x007100048f18783b */ /* 0x000eae0008004200 */
[C---:B------:R-:W-:Y:S01]  /*cff0*/  HMMA.16816.F32.BF16 R116, R12.reuse, R160, R116 ;  /* 0x000000a00c74723c */ /* 0x040fe20000041874 */
[----:B------:R-:W-:Y:S07]  /*d000*/  MUFU.EX2 R161, R42 ;  /* 0x0000002a00a17308 */ /* 0x000fee0000000800 */
[C---:B------:R-:W-:Y:S03]  /*d010*/  HMMA.16816.F32.BF16 R120, R12.reuse, R162, R120 ;  /* 0x000000a20c78723c */ /* 0x040fe60000041878 */
[----:B------:R-:W-:Y:S05]  /*d020*/  MUFU.EX2 R163, R40 ;  /* 0x0000002800a37308 */ /* 0x000fea0000000800 */
[C---:B------:R-:W-:Y:S05]  /*d030*/  HMMA.16816.F32.BF16 R124, R12.reuse, R164, R124 ;  /* 0x000000a40c7c723c */ /* 0x040fea000004187c */
[----:B------:R-:W-:Y:S03]  /*d040*/  MUFU.EX2 R165, R38 ;  /* 0x0000002600a57308 */ /* 0x000fe60000000800 */
[C---:B------:R-:W-:Y:S07]  /*d050*/  HMMA.16816.F32.BF16 R128, R12.reuse, R166, R128 ;  /* 0x000000a60c80723c */ /* 0x040fee0000041880 */
[----:B------:R-:W-:Y:S01]  /*d060*/  MUFU.EX2 R167, R36 ;  /* 0x0000002400a77308 */ /* 0x000fe20000000800 */
[C---:B----4-:R-:W-:Y:S08]  /*d070*/  HMMA.16816.F32.BF16 R132, R12.reuse, R144, R132 ;  /* 0x000000900c84723c */ /* 0x050ff00000041884 */
[C---:B------:R-:W-:Y:S01]  /*d080*/  HMMA.16816.F32.BF16 R136, R12.reuse, R146, R136 ;  /* 0x000000920c88723c */ /* 0x040fe20000041888 */
[----:B------:R-:W4:Y:S01]  /*d090*/  LDSM.16.MT88.4 R144, [R142+0x7100] ;  /* 0x007100008e90783b */ /* 0x000f220000004200 */
[----:B------:R-:W5:Y:S06]  /*d0a0*/  MUFU.EX2 R166, R37 ;  /* 0x0000002500a67308 */ /* 0x000f6c0000000800 */
[C---:B---3--:R-:W-:Y:S04]  /*d0b0*/  HMMA.16816.F32.BF16 R52, R12.reuse, R16, R52 ;  /* 0x000000100c34723c */ /* 0x048fe80000041834 */
[----:B------:R3:W2:Y:S04]  /*d0c0*/  MUFU.EX2 R164, R39 ;  /* 0x0000002700a47308 */ /* 0x0006a80000000800 */
[C---:B------:R-:W-:Y:S01]  /*d0d0*/  HMMA.16816.F32.BF16 R56, R12.reuse, R18, R56 ;  /* 0x000000120c38723c */ /* 0x040fe20000041838 */
[----:B------:R-:W5:Y:S05]  /*d0e0*/  LDSM.16.MT88.4 R16, [R236+UR4+0x7100] ;  /* 0x00710004ec10783b */ /* 0x000f6a0008004200 */
[----:B------:R-:W4:Y:S02]  /*d0f0*/  MUFU.EX2 R162, R41 ;  /* 0x0000002900a27308 */ /* 0x000f240000000800 */
[C---:B-1----:R-:W-:Y:S08]  /*d100*/  HMMA.16816.F32.BF16 R60, R12.reuse, R20, R60 ;  /* 0x000000140c3c723c */ /* 0x042ff0000004183c */
[C---:B------:R-:W-:Y:S01]  /*d110*/  HMMA.16816.F32.BF16 R64, R12.reuse, R22, R64 ;  /* 0x000000160c40723c */ /* 0x040fe20000041840 */
[----:B------:R-:W1:Y:S01]  /*d120*/  LDSM.16.MT88.4 R20, [R141+0x7100] ;  /* 0x007100008d14783b */ /* 0x000e620000004200 */
[----:B------:R5:W1:Y:S06]  /*d130*/  MUFU.EX2 R160, R43 ;  /* 0x0000002b00a07308 */ /* 0x000a6c0000000800 */
[C---:B--2---:R-:W-:Y:S01]  /*d140*/  HMMA.16816.F32.BF16 R68, R12.reuse, R24, R68 ;  /* 0x000000180c44723c */ /* 0x044fe20000041844 */
[----:B---3--:R-:W-:Y:S07]  /*d150*/  LDSM.16.MT88.4 R36, [R141+0x2100] ;  /* 0x002100008d24783b */ /* 0x008fee0000004200 */
[C---:B------:R-:W-:Y:S01]  /*d160*/  HMMA.16816.F32.BF16 R72, R12.reuse, R26, R72 ;  /* 0x0000001a0c48723c */ /* 0x040fe20000041848 */
[----:B------:R-:W2:Y:S07]  /*d170*/  LDSM.16.MT88.4 R24, [R143+UR4+0x1900] ;  /* 0x001900048f18783b */ /* 0x000eae0008004200 */
[C---:B----4-:R-:W-:Y:S01]  /*d180*/  HMMA.16816.F32.BF16 R76, R12.reuse, R144, R76 ;  /* 0x000000900c4c723c */ /* 0x050fe2000004184c */
[----:B-----5:R-:W-:Y:S07]  /*d190*/  LDSM.16.MT88.4 R40, [R142+0x5100] ;  /* 0x005100008e28783b */ /* 0x020fee0000004200 */
[C---:B------:R-:W-:Y:S08]  /*d1a0*/  HMMA.16816.F32.BF16 R80, R12.reuse, R146, R80 ;  /* 0x000000920c50723c */ /* 0x040ff00000041850 */
[C---:B------:R-:W-:Y:S08]  /*d1b0*/  HMMA.16816.F32.BF16 R84, R12.reuse, R16, R84 ;  /* 0x000000100c54723c */ /* 0x040ff00000041854 */
[C---:B------:R-:W-:Y:S01]  /*d1c0*/  HMMA.16816.F32.BF16 R88, R12.reuse, R18, R88 ;  /* 0x000000120c58723c */ /* 0x040fe20000041858 */
[----:B------:R-:W3:Y:S07]  /*d1d0*/  LDSM.16.MT88.4 R16, [R143+UR4+0x4900] ;  /* 0x004900048f10783b */ /* 0x000eee0008004200 */
        /* <DEDUP_REMOVED lines=9> */
[----:B------:R-:W2:Y:S07]  /*d270*/  LDSM.16.MT88.4 R24, [R236+UR4+0x4900] ;  /* 0x00490004ec18783b */ /* 0x000eae0008004200 */
        /* <DEDUP_REMOVED lines=8> */
[----:B------:R-:W-:Y:S07]  /*d300*/  LDSM.16.MT88.4 R32, [R236+UR4+0x2100] ;  /* 0x00210004ec20783b */ /* 0x000fee0008004200 */
[C---:B---3--:R-:W-:Y:S08]  /*d310*/  HMMA.16816.F32.BF16 R124, R12.reuse, R16, R124 ;  /* 0x000000100c7c723c */ /* 0x048ff0000004187c */
[C---:B------:R-:W-:Y:S01]  /*d320*/  HMMA.16816.F32.BF16 R128, R12.reuse, R18, R128 ;  /* 0x000000120c80723c */ /* 0x040fe20000041880 */
[----:B------:R-:W3:Y:S07]  /*d330*/  LDSM.16.MT88.4 R16, [R143+UR4+0x7900] ;  /* 0x007900048f10783b */ /* 0x000eee0008004200 */
[C---:B-1----:R-:W-:Y:S08]  /*d340*/  HMMA.16816.F32.BF16 R132, R12.reuse, R20, R132 ;  /* 0x000000140c84723c */ /* 0x042ff00000041884 */
[C---:B------:R-:W-:Y:S01]  /*d350*/  HMMA.16816.F32.BF16 R136, R12.reuse, R22, R136 ;  /* 0x000000160c88723c */ /* 0x040fe20000041888 */
[----:B------:R-:W1:Y:S07]  /*d360*/  LDSM.16.MT88.4 R20, [R142+0x7900] ;  /* 0x007900008e14783b */ /* 0x000e6e0000004200 */
[C---:B--2---:R-:W-:Y:S08]  /*d370*/  HMMA.16816.F32.BF16 R52, R12.reuse, R24, R52 ;  /* 0x000000180c34723c */ /* 0x044ff00000041834 */
[C---:B------:R-:W-:Y:S01]  /*d380*/  HMMA.16816.F32.BF16 R56, R12.reuse, R26, R56 ;  /* 0x0000001a0c38723c */ /* 0x040fe20000041838 */
[----:B------:R-:W2:Y:S07]  /*d390*/  LDSM.16.MT88.4 R24, [R236+UR4+0x7900] ;  /* 0x00790004ec18783b */ /* 0x000eae0008004200 */
[C---:B----4-:R-:W-:Y:S08]  /*d3a0*/  HMMA.16816.F32.BF16 R60, R12.reuse, R28, R60 ;  /* 0x0000001c0c3c723c */ /* 0x050ff0000004183c */
[C---:B------:R-:W-:Y:S01]  /*d3b0*/  HMMA.16816.F32.BF16 R64, R12.reuse, R30, R64 ;  /* 0x0000001e0c40723c */ /* 0x040fe20000041840 */
[----:B------:R-:W4:Y:S07]  /*d3c0*/  LDSM.16.MT88.4 R28, [R141+0x7900] ;  /* 0x007900008d1c783b */ /* 0x000f2e0000004200 */
        /* <DEDUP_REMOVED lines=10> */
[----:B------:R-:W-:Y:S01]  /*d470*/  HMMA.16816.F32.BF16 R96, R12, R30, R96 ;  /* 0x0000001e0c60723c */ /* 0x000fe20000041860 */
[----:B------:R-:W4:Y:S06]  /*d480*/  LDSM.16.MT88.4 R28, [R236+UR4+0x5100] ;  /* 0x00510004ec1c783b */ /* 0x000f2c0008004200 */
[----:B------:R-:W-:Y:S02]  /*d490*/  F2FP.BF16.PACK_AB R12, R166, R167 ;  /* 0x000000a7a60c723e */ /* 0x000fe400000010ff */
[----:B------:R-:W-:Y:S03]  /*d4a0*/  F2FP.BF16.PACK_AB R13, R164, R165 ;  /* 0x000000a5a40d723e */ /* 0x000fe600000010ff */
[----:B------:R-:W-:Y:S02]  /*d4b0*/  F2FP.BF16.PACK_AB R14, R162, R163 ;  /* 0x000000a3a20e723e */ /* 0x000fe400000010ff */
[----:B------:R-:W-:Y:S07]  /*d4c0*/  F2FP.BF16.PACK_AB R15, R160, R161 ;  /* 0x000000a1a00f723e */ /* 0x000fee00000010ff */
[C---:B---3--:R-:W-:Y:S08]  /*d4d0*/  HMMA.16816.F32.BF16 R4, R12.reuse, R16, R4 ;  /* 0x000000100c04723c */ /* 0x048ff00000041804 */
        /* <DEDUP_REMOVED lines=15> */
[C---:B------:R-:W-:Y:S08]  /*d5d0*/  HMMA.16816.F32.BF16 R136, R12.reuse, R42, R136 ;  /* 0x0000002a0c88723c */ /* 0x040ff00000041888 */
[C---:B----4-:R-:W-:Y:S08]  /*d5e0*/  HMMA.16816.F32.BF16 R52, R12.reuse, R28, R52 ;  /* 0x0000001c0c34723c */ /* 0x050ff00000041834 */
[C---:B------:R-:W-:Y:S01]  /*d5f0*/  HMMA.16816.F32.BF16 R56, R12.reuse, R30, R56 ;  /* 0x0000001e0c38723c */ /* 0x040fe20000041838 */
[----:B------:R-:W4:Y:S07]  /*d600*/  LDSM.16.MT88.4 R28, [R236+UR4+0x8100] ;  /* 0x00810004ec1c783b */ /* 0x000f2e0008004200 */
        /* <DEDUP_REMOVED lines=13> */
[----:B------:R-:W-:Y:S01]  /*d6e0*/  HMMA.16816.F32.BF16 R96, R12, R18, R96 ;  /* 0x000000120c60723c */ /* 0x000fe20000041860 */
[----:B------:R-:W3:Y:S06]  /*d6f0*/  LDSM.16.MT88.4 R16, [R236+UR4+0x5900] ;  /* 0x00590004ec10783b */ /* 0x000eec0008004200 */
[----:B------:R-:W-:Y:S02]  /*d700*/  F2FP.BF16.PACK_AB R12, R45, R44 ;  /* 0x0000002c2d0c723e */ /* 0x000fe400000010ff */
[----:B------:R-:W-:Y:S03]  /*d710*/  F2FP.BF16.PACK_AB R13, R47, R46 ;  /* 0x0000002e2f0d723e */ /* 0x000fe600000010ff */
[----:B------:R-:W-:Y:S02]  /*d720*/  F2FP.BF16.PACK_AB R14, R49, R48 ;  /* 0x00000030310e723e */ /* 0x000fe400000010ff */
[----:B------:R-:W-:Y:S07]  /*d730*/  F2FP.BF16.PACK_AB R15, R51, R50 ;  /* 0x00000032330f723e */ /* 0x000fee00000010ff */
[C---:B------:R-:W-:Y:S01]  /*d740*/  HMMA.16816.F32.BF16 R144, R12.reuse, R148, R4 ;  /* 0x000000940c90723c */ /* 0x040fe20000041804 */
[----:B------:R-:W5:Y:S07]  /*d750*/  LDSM.16.MT88.4 R4, [R141+0x5900] ;  /* 0x005900008d04783b */ /* 0x000f6e0000004200 */
[C---:B------:R-:W-:Y:S01]  /*d760*/  HMMA.16816.F32.BF16 R148, R12.reuse, R150, R8 ;  /* 0x000000960c94723c */ /* 0x040fe20000041808 */
[----:B------:R-:W3:Y:S07]  /*d770*/  LDSM.16.MT88.4 R8, [R143+UR4+0x8900] ;  /* 0x008900048f08783b */ /* 0x000eee0008004200 */
[C---:B-1----:R-:W-:Y:S07]  /*d780*/  HMMA.16816.F32.BF16 R100, R12.reuse, R20, R100 ;  /* 0x000000140c64723c */ /* 0x042fee0000041864 */
[----:B------:R-:W-:Y:S01]  /*d790*/  @P0 MOV R20, R248 ;  /* 0x000000f800140202 */ /* 0x000fe20000000f00 */
[C---:B------:R-:W-:Y:S04]  /*d7a0*/  HMMA.16816.F32.BF16 R104, R12.reuse, R22, R104 ;  /* 0x000000160c68723c */ /* 0x040fe80000041868 */
[----:B------:R-:W-:Y:S03]  /*d7b0*/  @P0 MOV R21, R251 ;  /* 0x000000fb00150202 */ /* 0x000fe60000000f00 */
[----:B------:R-:W-:Y:S01]  /*d7c0*/  FADD.FTZ R22, R234, R0 ;  /* 0x00000000ea167221 */ /* 0x000fe20000010000 */
[C---:B--2---:R-:W-:Y:S01]  /*d7d0*/  HMMA.16816.F32.BF16 R108, R12.reuse, R24, R108 ;  /* 0x000000180c6c723c */ /* 0x044fe2000004186c */
[----:B------:R-:W2:Y:S03]  /*d7e0*/  LDL R25, [R1+0x3c] ;  /* 0x00003c0001197983 */ /* 0x000ea60000100800 */
        /* <DEDUP_REMOVED lines=11> */
[----:B------:R-:W-:Y:S04]  /*d8a0*/  FADD.FTZ R0, R215, R0 ;  /* 0x00000000d7007221 */ /* 0x000fe80000010000 */
[C---:B------:R-:W-:Y:S04]  /*d8b0*/  HMMA.16816.F32.BF16 R128, R12.reuse, R38, R128 ;  /* 0x000000260c80723c */ /* 0x040fe80000041880 */
[----:B------:R-:W-:Y:S04]  /*d8c0*/  FADD.FTZ R23, R214, R0 ;  /* 0x00000000d6177221 */ /* 0x000fe80000010000 */
[C---:B----4-:R-:W-:Y:S08]  /*d8d0*/  HMMA.16816.F32.BF16 R132, R12.reuse, R28, R132 ;  /* 0x0000001c0c84723c */ /* 0x050ff00000041884 */
[C---:B------:R-:W-:Y:S08]  /*d8e0*/  HMMA.16816.F32.BF16 R136, R12.reuse, R30, R136 ;  /* 0x0000001e0c88723c */ /* 0x040ff00000041888 */
[C---:B---3--:R-:W-:Y:S07]  /*d8f0*/  HMMA.16816.F32.BF16 R52, R12.reuse, R16, R52 ;  /* 0x000000100c34723c */ /* 0x048fee0000041834 */
[----:B------:R-:W-:Y:S01]  /*d900*/  MOV R16, UR30 ;  /* 0x0000001e00107c02 */ /* 0x000fe20008000f00 */
[C---:B------:R-:W-:Y:S01]  /*d910*/  HMMA.16816.F32.BF16 R56, R12.reuse, R18, R56 ;  /* 0x000000120c38723c */ /* 0x040fe20000041838 */
[----:B------:R-:W-:Y:S03]  /*d920*/  MOV R17, UR31 ;  /* 0x0000001f00117c02 */ /* 0x000fe60008000f00 */
[----:B------:R-:W-:Y:S03]  /*d930*/  @P0 IMAD.WIDE.U32 R20, R16, 0x60, R20 ;  /* 0x0000006010140825 */ /* 0x000fe600078e0014 */
[----:B------:R-:W1:Y:S01]  /*d940*/  LDSM.16.MT88.4 R16, [R142+0x8900] ;  /* 0x008900008e10783b */ /* 0x000e620000004200 */
[C---:B-----5:R-:W-:Y:S04]  /*d950*/  HMMA.16816.F32.BF16 R60, R12.reuse, R4, R60 ;  /* 0x000000040c3c723c */ /* 0x060fe8000004183c */
[----:B------:R-:W-:Y:S01]  /*d960*/  @P0 IADD3 R22, R21, UR15, RZ ;  /* 0x0000000f15160c10 */ /* 0x000fe2000fffe0ff */
[----:B------:R-:W-:Y:S01]  /*d970*/  UIADD3 UR15, UR5, 0x1, URZ ;  /* 0x00000001050f7890 */ /* 0x000fe2000fffe03f */
[----:B------:R-:W-:Y:S01]  /*d980*/  MOV R21, UR12 ;  /* 0x0000000c00157c02 */ /* 0x000fe20008000f00 */
[----:B------:R-:W-:Y:S01]  /*d990*/  FADD.FTZ R4, R232, R2 ;  /* 0x00000002e8047221 */ /* 0x000fe20000010000 */
[C---:B------:R-:W-:Y:S01]  /*d9a0*/  HMMA.16816.F32.BF16 R64, R12.reuse, R6, R64 ;  /* 0x000000060c40723c */ /* 0x040fe20000041840 */
[----:B------:R-:W-:Y:S03]  /*d9b0*/  USEL UR5, UR15, URZ, !UP0 ;  /* 0x0000003f0f057287 */ /* 0x000fe6000c000000 */
[C---:B------:R-:W-:Y:S02]  /*d9c0*/  @P0 SHF.L.U32 R2, R20.reuse, 0x1, RZ ;  /* 0x0000000114020819 */ /* 0x040fe400000006ff */
[----:B------:R-:W-:Y:S01]  /*d9d0*/  @P0 SHF.L.U64.HI R22, R20, 0x1, R22 ;  /* 0x0000000114160819 */ /* 0x000fe20000010216 */
[----:B------:R-:W-:Y:S01]  /*d9e0*/  FADD.FTZ R20, R227, R4 ;  /* 0x00000004e3147221 */ /* 0x000fe20000010000 */
[C---:B------:R-:W-:Y:S01]  /*d9f0*/  HMMA.16816.F32.BF16 R68, R12.reuse, R8, R68 ;  /* 0x000000080c44723c */ /* 0x040fe20000041844 */
[----:B------:R-:W3:Y:S03]  /*da00*/  LDSM.16.MT88.4 R4, [R236+UR4+0x8900] ;  /* 0x00890004ec04783b */ /* 0x000ee60008004200 */
[----:B------:R-:W-:Y:S01]  /*da10*/  FADD.FTZ R24, R226, R20 ;  /* 0x00000014e2187221 */ /* 0x000fe20000010000 */
[C---:B------:R-:W-:Y:S02]  /*da20*/  @P0 IADD3 R20, P1, R2.reuse, c[0x0][0x1c8], RZ ;  /* 0x0000720002140a10 */ /* 0x040fe40007f3e0ff */
[----:B------:R-:W-:Y:S01]  /*da30*/  @P0 IADD3 R26, P6, R2, 0x80, RZ ;  /* 0x00000080021a0810 */ /* 0x000fe20007fde0ff */
[C---:B------:R-:W-:Y:S01]  /*da40*/  HMMA.16816.F32.BF16 R72, R12.reuse, R10, R72 ;  /* 0x0000000a0c48723c */ /* 0x040fe20000041848 */
[----:B------:R4:W5:Y:S03]  /*da50*/  LDSM.16.MT88.4 R8, [R141+0x8900] ;  /* 0x008900008d08783b */ /* 0x0009660000004200 */
[----:B------:R-:W-:Y:S01]  /*da60*/  @P0 IADD3 R26, P5, R26, c[0x0][0x1c8], RZ ;  /* 0x000072001a1a0a10 */ /* 0x000fe20007fbe0ff */
[----:B------:R-:W-:Y:S03]  /*da70*/  FADD.FTZ R24, R182, R24 ;  /* 0x00000018b6187221 */ /* 0x000fe60000010000 */
[----:B------:R-:W-:Y:S01]  /*da80*/  @P0 IADD3.X R27, RZ, c[0x0][0x1cc], R22, P5, P6 ;  /* 0x00007300ff1b0a10 */ /* 0x000fe20002fec416 */
[C---:B-1----:R-:W-:Y:S08]  /*da90*/  HMMA.16816.F32.BF16 R76, R12.reuse, R16, R76 ;  /* 0x000000100c4c723c */ /* 0x042ff0000004184c */
[C---:B------:R-:W-:Y:S04]  /*daa0*/  HMMA.16816.F32.BF16 R80, R12.reuse, R18, R80 ;  /* 0x000000120c50723c */ /* 0x040fe80000041850 */
[----:B----4-:R-:W-:Y:S04]  /*dab0*/  MOV R141, R3 ;  /* 0x00000003008d7202 */ /* 0x010fe80000000f00 */
[C---:B---3--:R-:W-:Y:S08]  /*dac0*/  HMMA.16816.F32.BF16 R84, R12.reuse, R4, R84 ;  /* 0x000000040c54723c */ /* 0x048ff00000041854 */
[C---:B------:R-:W-:Y:S08]  /*dad0*/  HMMA.16816.F32.BF16 R88, R12.reuse, R6, R88 ;  /* 0x000000060c58723c */ /* 0x040ff00000041858 */
[C---:B-----5:R-:W-:Y:S08]  /*dae0*/  HMMA.16816.F32.BF16 R92, R12.reuse, R8, R92 ;  /* 0x000000080c5c723c */ /* 0x060ff0000004185c */
        /* <DEDUP_REMOVED lines=65> */
.L_x_2483:
        /* <DEDUP_REMOVED lines=125> */
.L_x_2477:
        /* <DEDUP_REMOVED lines=152> */
.L_x_2486:
        /* <DEDUP_REMOVED lines=139> */
.L_x_2488:
[----:B---3--:R-:W-:Y:S05]  /*f900*/  BSYNC B0 ;  /* 0x0000000000007941 */ /* 0x008fea0003800000 */
.L_x_2487:
        /* <DEDUP_REMOVED lines=23> */
.L_x_2490:
[----:B------:R-:W-:Y:S05]  /*fa80*/  BSYNC B0 ;  /* 0x0000000000007941 */ /* 0x000fea0003800000 */
.L_x_2489:
        /* <DEDUP_REMOVED lines=23> */
.L_x_2492:
[----:B------:R-:W-:Y:S05]  /*fc00*/  BSYNC B0 ;  /* 0x0000000000007941 */ /* 0x000fea0003800000 */
.L_x_2491:
        /* <DEDUP_REMOVED lines=24> */
.L_x_2485:
        /* <DEDUP_REMOVED lines=19> */
.L_x_2493:
        /* <DEDUP_REMOVED lines=42> */
.L_x_2495:
[----:B------:R-:W-:Y:S05]  /*10160*/  BSYNC B0 ;  /* 0x0000000000007941 */ /* 0x000fea0003800000 */
.L_x_2494:
        /* <DEDUP_REMOVED lines=66> */
.L_x_2497:
[----:B------:R-:W-:Y:S05]  /*10590*/  BSYNC B0 ;  /* 0x0000000000007941 */ /* 0x000fea0003800000 */
.L_x_2496:
        /* <DEDUP_REMOVED lines=21> */
.L_x_2499:
[----:B------:R-:W-:Y:S05]  /*106f0*/  BSYNC B0 ;  /* 0x0000000000007941 */ /* 0x000fea0003800000 */
.L_x_2498:
        /* <DEDUP_REMOVED lines=21> */
.L_x_2501:
[----:B------:R-:W-:Y:S05]  /*10850*/  BSYNC B0 ;  /* 0x0000000000007941 */ /* 0x000fea0003800000 */
.L_x_2500:
        /* <DEDUP_REMOVED lines=22> */
.L_x_2502:
        /* <DEDUP_REMOVED lines=12> */
.L_x_2659:


//--------------------- .text._ZN7cutlass13device_kernelIN5flash19enable_sm80_to_sm89INS1_16FlashAttnFwdSm80INS1_25CollectiveMainloopFwdSm80ILi8ELi2ELb0EN4cute5tupleIJNS5_1CILi128EEENS7_ILi64EEENS7_ILi192EEEEEELi192ENS_10bfloat16_tEfNS_4arch4Sm80ELb1ELb0ELb0ELb1ELb0ELb1ELb1ELb0EEENS1_21CollectiveEpilogueFwdINS6_IJS8_SA_S9_EEENS6_IJNS7_ILi1EEESI_SI_EEESC_SE_Li256ELb1ELb1ELb0ELb0EEENS1_19SingleTileSchedulerILb1ELb0ELb1ELi128EEEEEEEEEvNT_6ParamsE --------------------------
	.section	.text._ZN7cutlass13device_kernelIN5flash19enable_sm80_to_sm89INS1_16FlashAttnFwdSm80INS1_25CollectiveMainloopFwdSm80ILi8ELi2ELb0EN4cute5tupleIJNS5_1CILi128EEENS7_ILi64EEENS7_ILi192EEEEEELi192ENS_10bfloat16_tEfNS_4arch4Sm80ELb1ELb0ELb0ELb1ELb0ELb1ELb1ELb0EEENS1_21CollectiveEpilogueFwdINS6_IJS8_SA_S9_EEENS6_IJNS7_ILi1EEESI_SI_EEESC_SE_Li256ELb1ELb1ELb0ELb0EEENS1_19SingleTileSchedulerILb1ELb0ELb1ELi128EEEEEEEEEvNT_6ParamsE,"ax",@progbits
	.sectioninfo	@"SHI_REGISTERS=255"
	.align	128
.text._ZN7cutlass13device_kernelIN5flash19enable_sm80_to_sm89INS1_16FlashAttnFwdSm80INS1_25CollectiveMainloopFwdSm80ILi8ELi2ELb0EN4cute5tupleIJNS5_1CILi128EEENS7_ILi64EEENS7_ILi192EEEEEELi192ENS_10bfloat16_tEfNS_4arch4Sm80ELb1ELb0ELb0ELb1ELb0ELb1ELb1ELb0EEENS1_21CollectiveEpilogueFwdINS6_IJS8_SA_S9_EEENS6_IJNS7_ILi1EEESI_SI_EEESC_SE_Li256ELb1ELb1ELb0ELb0EEENS1_19SingleTileSchedulerILb1ELb0ELb1ELi128EEEEEEEEEvNT_6ParamsE:
        .type           _ZN7cutlass13device_kernelIN5flash19enable_sm80_to_sm89INS1_16FlashAttnFwdSm80INS1_25CollectiveMainloopFwdSm80ILi8ELi2ELb0EN4cute5tupleIJNS5_1CILi128EEENS7_ILi64EEENS7_ILi192EEEEEELi192ENS_10bfloat16_tEfNS_4arch4Sm80ELb1ELb0ELb0ELb1ELb0ELb1ELb1ELb0EEENS1_21CollectiveEpilogueFwdINS6_IJS8_SA_S9_EEENS6_IJNS7_ILi1EEESI_SI_EEESC_SE_Li256ELb1ELb1ELb0ELb0EEENS1_19SingleTileSchedulerILb1ELb0ELb1ELi128EEEEEEEEEvNT_6ParamsE,@function
        .size           _ZN7cutlass13device_kernelIN5flash19enable_sm80_to_sm89INS1_16FlashAttnFwdSm80INS1_25CollectiveMainloopFwdSm80ILi8ELi2ELb0EN4cute5tupleIJNS5_1CILi128EEENS7_ILi64EEENS7_ILi192EEEEEELi192ENS_10bfloat16_tEfNS_4arch4Sm80ELb1ELb0ELb0ELb1ELb0ELb1ELb1ELb0EEENS1_21CollectiveEpilogueFwdINS6_IJS8_SA_S9_EEENS6_IJNS7_ILi1EEESI_SI_EEESC_SE_Li256ELb1ELb1ELb0ELb0EEENS1_19SingleTileSchedulerILb1ELb0ELb1ELi128EEEEEEEEEvNT_6ParamsE,(.L_x_2660 - _ZN7cutlass13device_kernelIN5flash19enable_sm80_to_sm89INS1_16FlashAttnFwdSm80INS1_25CollectiveMainloopFwdSm80ILi8ELi2ELb0EN4cute5tupleIJNS5_1CILi128EEENS7_ILi64EEENS7_ILi192EEEEEELi192ENS_10bfloat16_tEfNS_4arch4Sm80ELb1ELb0ELb0ELb1ELb0ELb1ELb1ELb0EEENS1_21CollectiveEpilogueFwdINS6_IJS8_SA_S9_EEENS6_IJNS7_ILi1EEESI_SI_EEESC_SE_Li256ELb1ELb1ELb0ELb0EEENS1_19SingleTileSchedulerILb1ELb0ELb1ELi128EEEEEEEEEvNT_6ParamsE)
        .other          _ZN7cutlass13device_kernelIN5flash19enable_sm80_to_sm89INS1_16FlashAttnFwdSm80INS1_25CollectiveMainloopFwdSm80ILi8ELi2ELb0EN4cute5tupleIJNS5_1CILi128EEENS7_ILi64EEENS7_ILi192EEEEEELi192ENS_10bfloat16_tEfNS_4arch4Sm80ELb1ELb0ELb0ELb1ELb0ELb1ELb1ELb0EEENS1_21CollectiveEpilogueFwdINS6_IJS8_SA_S9_EEENS6_IJNS7_ILi1EEESI_SI_EEESC_SE_Li256ELb1ELb1ELb0ELb0EEENS1_19SingleTileSchedulerILb1ELb0ELb1ELi128EEEEEEEEEvNT_6ParamsE,@"STO_CUDA_ENTRY STV_DEFAULT"
_ZN7cutlass13device_kernelIN5flash19enable_sm80_to_sm89INS1_16FlashAttnFwdSm80INS1_25CollectiveMainloopFwdSm80ILi8ELi2ELb0EN4cute5tupleIJNS5_1CILi128EEENS7_ILi64EEENS7_ILi192EEEEEELi192ENS_10bfloat16_tEfNS_4arch4Sm80ELb1ELb0ELb0ELb1ELb0ELb1ELb1ELb0EEENS1_21CollectiveEpilogueFwdINS6_IJS8_SA_S9_EEENS6_IJNS7_ILi1EEESI_SI_EEESC_SE_Li256ELb1ELb1ELb0ELb0EEENS1_19SingleTileSchedulerILb1ELb0ELb1ELi128EEEEEEEEEvNT_6ParamsE:
        /* <DEDUP_REMOVED lines=16> */
.L_x_2504:
        /* <DEDUP_REMOVED lines=8> */
.L_x_2506:
[----:B------:R-:W-:-:S04]  /*0180*/  MOV R5, c[0x0][0x54c] ;  /* 0x0001530000057a02 */ /* 0x000fc80000000f00 */
.L_x_2505:
[----:B------:R-:W-:Y:S01]  /*0190*/  USHF.L.U32 UR4, UR4, 0x7, URZ ;  /* 0x0000000704047899 */ /* 0x000fe2000800063f */
[----:B-----5:R-:W-:-:S05]  /*01a0*/  IMAD R5, R5, c[0x0][0x548], RZ ;  /* 0x0001520005057a24 */ /* 0x020fca00078e02ff */
[----:B------:R-:W-:-:S04]  /*01b0*/  MOV R92, UR4 ;  /* 0x00000004005c7c02 */ /* 0x000fc80008000f00 */
[----:B------:R-:W-:-:S04]  /*01c0*/  ISETP.GE.AND P0, PT, R92, R5, PT ;  /* 0x000000055c00720c */ /* 0x000fc80003f06270 */
[----:B------:R-:W-:Y:S01]  /*01d0*/  SEL R190, R190, 0xffffffff, !P0 ;  /* 0xffffffffbebe7807 */ /* 0x000fe20004000000 */
[----:B------:R-:W-:Y:S05]  /*01e0*/  BRA `(.L_x_2507) ;  /* 0x0000013000007947 */ /* 0x000fea0003800000 */
.L_x_2503:
[----:B------:R-:W-:-:S04]  /*01f0*/  ISETP.NE.U32.AND P0, PT, RZ, c[0x0][0x568], PT ;  /* 0x00015a00ff007a0c */ /* 0x000fc80003f05070 */
[----:B------:R-:W-:-:S13]  /*0200*/  ISETP.NE.AND.EX P0, PT, RZ, c[0x0][0x56c], PT, P0 ;  /* 0x00015b00ff007a0c */ /* 0x000fda0003f05300 */
[----:B------:R-:W-:Y:S05]  /*0210*/  @!P0 BRA `(.L_x_2508) ;  /* 0x0000002000008947 */ /* 0x000fea0003800000 */
[----:B------:R1:W5:Y:S01]  /*0220*/  LDG.E R5, [R4.64] ;  /* 0x0000000604057981 */ /* 0x000362000c1e1900 */
[----:B------:R-:W-:Y:S05]  /*0230*/  BRA `(.L_x_2509) ;  /* 0x0000009000007947 */ /* 0x000fea0003800000 */
.L_x_2508:
        /* <DEDUP_REMOVED lines=8> */
.L_x_2510:
[----:B------:R-:W-:-:S04]  /*02c0*/  MOV R5, c[0x0][0x54c] ;  /* 0x0001530000057a02 */ /* 0x000fc80000000f00 */
.L_x_2509:
[----:B------:R-:W-:Y:S01]  /*02d0*/  USHF.L.U32 UR4, UR4, 0x7, URZ ;  /* 0x0000000704047899 */ /* 0x000fe2000800063f */
[----:B-----5:R-:W-:-:S05]  /*02e0*/  IMAD R5, R5, c[0x0][0x548], RZ ;  /* 0x0001520005057a24 */ /* 0x020fca00078e02ff */
[----:B------:R-:W-:-:S04]  /*02f0*/  MOV R92, UR4 ;  /* 0x00000004005c7c02 */ /* 0x000fc80008000f00 */
[----:B------:R-:W-:-:S04]  /*0300*/  ISETP.GE.AND P0, PT, R92, R5, PT ;  /* 0x000000055c00720c */ /* 0x000fc80003f06270 */
[----:B------:R-:W-:-:S04]  /*0310*/  SEL R190, R190, 0xffffffff, !P0 ;  /* 0xffffffffbebe7807 */ /* 0x000fc80004000000 */
.L_x_2507:
        /* <DEDUP_REMOVED lines=35> */
.L_x_2511:
[----:B--2---:R-:W-:-:S04]  /*0550*/  ISETP.NE.U32.AND P0, PT, RZ, c[0x0][0x368], PT ;  /* 0x0000da00ff007a0c */ /* 0x004fc80003f05070 */
[----:B------:R-:W-:-:S13]  /*0560*/  ISETP.NE.AND.EX P0, PT, RZ, c[0x0][0x36c], PT, P0 ;  /* 0x0000db00ff007a0c */ /* 0x000fda0003f05300 */
[----:B------:R-:W-:Y:S05]  /*0570*/  @!P0 BRA `(.L_x_2512) ;  /* 0x0000003000008947 */ /* 0x000fea0003800000 */
[----:B-1----:R-:W-:-:S06]  /*0580*/  IMAD.WIDE R4, R190, R3, c[0x0][0x368] ;  /* 0x0000da00be047625 */ /* 0x002fcc00078e0203 */
[----:B------:R1:W5:Y:S01]  /*0590*/  LDG.E R5, [R4.64] ;  /* 0x0000000604057981 */ /* 0x000362000c1e1900 */
[----:B------:R-:W-:Y:S05]  /*05a0*/  BRA `(.L_x_2513) ;  /* 0x0000004000007947 */ /* 0x000fea0003800000 */
.L_x_2512:
[----:B------:R-:W-:Y:S05]  /*05b0*/  @!P5 BRA `(.L_x_2513) ;  /* 0x000000300000d947 */ /* 0x000fea0003800000 */
[----:B------:R-:W2:Y:S04]  /*05c0*/  LDG.E R5, [R6.64] ;  /* 0x0000000606057981 */ /* 0x000ea8000c1e1900 */
[----:B------:R-:W2:Y:S02]  /*05d0*/  LDG.E R0, [R6.64+0x4] ;  /* 0x0000040606007981 */ /* 0x000ea4000c1e1900 */
[----:B--2---:R-:W-:Y:S02]  /*05e0*/  IADD3 R5, -R5, R0, RZ ;  /* 0x0000000005057210 */ /* 0x004fe40007ffe1ff */
.L_x_2513:
        /* <DEDUP_REMOVED lines=70> */
[----:B------:R-:W-:Y:S01]  /*0a50*/  IMAD R12, R15, c[0x0][0x23c], R12 ;  /* 0x00008f000f0c7a24 */ /* 0x000fe200078e020c */
[----:B------:R-:W-:Y:S01]  /*0a60*/  LOP3.LUT R191, R191, 0xfffffffd, RZ, 0xc0, !PT ;  /* 0xfffffffdbfbf7812 */ /* 0x000fe200078ec0ff */
[C---:B------:R-:W-:Y:S01]  /*0a70*/  IMAD R20, R15.reuse, c[0x0][0x25c], R20 ;  /* 0x000097000f147a24 */ /* 0x040fe200078e0214 */
[----:B------:R-:W-:Y:S01]  /*0a80*/  ULDC.U8 UR4, c[0x0][0x298] ;  /* 0x0000a60000047ab9 */ /* 0x000fe20000000000 */
[----:B-1----:R-:W-:Y:S01]  /*0a90*/  IMAD.WIDE.U32 R16, R15, c[0x0][0x238], R8 ;  /* 0x00008e000f107a25 */ /* 0x002fe200078e0008 */
[----:B-----5:R-:W-:-:S03]  /*0aa0*/  SHF.R.S32.HI R121, RZ, 0x1f, R90 ;  /* 0x0000001fff797819 */ /* 0x020fc6000001145a */
        /* <DEDUP_REMOVED lines=137> */
[----:B------:R-:W-:Y:S01]  /*1340*/  @P1 LOP3.LUT R191, R191, 0x2, RZ, 0xfc, !PT ;  /* 0x00000002bfbf1812 */ /* 0x000fe200078efcff */
[----:B------:R-:W-:Y:S01]  /*1350*/  IMAD.WIDE.U32 R12, R189, c[0x0][0x1e8], R12 ;  /* 0x00007a00bd0c7a25 */ /* 0x000fe200078e000c */
[----:B------:R-:W-:Y:S01]  /*1360*/  @P0 LEA R14, P1, R105, R24, 0x1 ;  /* 0x00000018690e0211 */ /* 0x000fe200078208ff */
[----:B------:R2:W-:Y:S01]  /*1370*/  @P0 LDGSTS.E.BYPASS.LTC128B.128 [R7+0x16100], [R24.64+0x100], !P3 ;  /* 0x1610010018070fae */ /* 0x0005e2000d901d46 */
[----:B------:R-:W-:Y:S01]  /*1380*/  LEA.HI R0, R0, R117, RZ, 0x3 ;  /* 0x0000007500007211 */ /* 0x000fe200078f18ff */
[----:B------:R-:W-:Y:S01]  /*1390*/  IMAD.IADD R157, R13, 0x1, R156 ;  /* 0x000000010d9d7824 */ /* 0x000fe200078e029c */
[----:B------:R-:W-:Y:S01]  /*13a0*/  @P0 LEA.HI.X R15, R105, R25, R102, 0x1, P1 ;  /* 0x00000019690f0211 */ /* 0x000fe200008f0c66 */
[----:B------:R-:W-:Y:S01]  /*13b0*/  IMAD.MOV.U32 R156, RZ, RZ, R12 ;  /* 0x000000ffff9c7224 */ /* 0x000fe200078e000c */
[----:B------:R-:W-:Y:S01]  /*13c0*/  LOP3.LUT R0, R0, 0xfffffff8, RZ, 0xc0, !PT ;  /* 0xfffffff800007812 */ /* 0x000fe200078ec0ff */
[----:B------:R-:W-:Y:S01]  /*13d0*/  IMAD.WIDE.U32 R160, R117, c[0x0][0x1e0], RZ ;  /* 0x0000780075a07a25 */ /* 0x000fe200078e00ff */
[----:B------:R-:W-:Y:S01]  /*13e0*/  LOP3.LUT R2, R2, 0xfffffe00, RZ, 0xc0, !PT ;  /* 0xfffffe0002027812 */ /* 0x000fe200078ec0ff */
[----:B------:R3:W-:Y:S01]  /*13f0*/  @P0 LDGSTS.E.BYPASS.LTC128B.128 [R7+0x13100], [R14.64], !P5 ;  /* 0x131000000e070fae */ /* 0x0007e2000e901d46 */
[----:B-1----:R-:W-:Y:S01]  /*1400*/  IADD3 R3, -R6, c[0x0][0x1d4], RZ ;  /* 0x0000750006037a10 */ /* 0x002fe20007ffe1ff */
[----:B------:R-:W-:Y:S01]  /*1410*/  IMAD.IADD R20, R89, 0x1, -R8 ;  /* 0x0000000159147824 */ /* 0x000fe200078e0a08 */
[----:B------:R-:W-:Y:S01]  /*1420*/  LOP3.LUT R191, R191, 0xfffffffe, RZ, 0xc0, !PT ;  /* 0xfffffffebfbf7812 */ /* 0x000fe200078ec0ff */
[----:B------:R3:W-:Y:S01]  /*1430*/  @P0 LDGSTS.E.BYPASS.LTC128B.128 [R7+0x15100], [R14.64+0x80], !P4 ;  /* 0x151000800e070fae */ /* 0x0007e2000e101d46 */
[----:B------:R-:W-:-:S03]  /*1440*/  IMAD.WIDE.U32 R156, R170, c[0x0][0x1f0], R156 ;  /* 0x00007c00aa9c7a25 */ /* 0x000fc600078e009c */
[----:B------:R3:W-:Y:S01]  /*1450*/  @P0 LDGSTS.E.BYPASS.LTC128B.128 [R7+0x17100], [R14.64+0x100], !P3 ;  /* 0x171001000e070fae */ /* 0x0007e2000d901d46 */
[C---:B------:R-:W-:Y:S02]  /*1460*/  IMAD.SHL.U32 R22, R20.reuse, 0x8, RZ ;  /* 0x0000000814167824 */ /* 0x040fe400078e00ff */
[----:B------:R-:W-:Y:S01]  /*1470*/  IMAD.SHL.U32 R20, R20, 0x4, RZ ;  /* 0x0000000414147824 */ /* 0x000fe200078e00ff */
[----:B------:R-:W0:Y:S01]  /*1480*/  LDGDEPBAR ;  /* 0x00000000000079af */ /* 0x000e220000000000 */
[----:B------:R-:W-:Y:S01]  /*1490*/  IMAD.IADD R107, R157, 0x1, R107 ;  /* 0x000000019d6b7824 */ /* 0x000fe200078e026b */
[----:B------:R-:W-:Y:S01]  /*14a0*/  ISETP.GE.AND P0, PT, R22, c[0x0][0x27c], PT ;  /* 0x00009f0016007a0c */ /* 0x000fe20003f06270 */
[----:B------:R-:W-:Y:S01]  /*14b0*/  IMAD R12, R91, c[0x0][0x210], RZ ;  /* 0x000084005b0c7a24 */ /* 0x000fe200078e02ff */
[C---:B------:R-:W-:Y:S02]  /*14c0*/  IADD3 R19, R20.reuse, 0x20, RZ ;  /* 0x0000002014137810 */ /* 0x040fe40007ffe0ff */
[----:B------:R-:W-:Y:S01]  /*14d0*/  IADD3 R17, R20, 0x40, RZ ;  /* 0x0000004014117810 */ /* 0x000fe20007ffe0ff */
[----:B------:R-:W-:Y:S01]  /*14e0*/  IMAD R12, R189, c[0x0][0x214], R12 ;  /* 0x00008500bd0c7a24 */ /* 0x000fe200078e020c */
[----:B------:R-:W-:-:S02]  /*14f0*/  SEL R9, R6, R3, !P0 ;  /* 0x0000000306097207 */ /* 0x000fc40004000000 */
[----:B------:R-:W-:Y:S01]  /*1500*/  SHF.R.S32.HI R21, RZ, 0x1f, R20 ;  /* 0x0000001fff157819 */ /* 0x000fe20000011414 */
[----:B------:R-:W-:Y:S01]  /*1510*/  IMAD.IADD R16, R20, 0x1, R17 ;  /* 0x0000000114107824 */ /* 0x000fe200078e0211 */
[----:B------:R-:W-:Y:S02]  /*1520*/  SHF.R.S32.HI R112, RZ, 0x1f, R9 ;  /* 0x0000001fff707819 */ /* 0x000fe40000011409 */
[----:B------:R-:W-:Y:S01]  /*1530*/  SHF.R.S32.HI R23, RZ, 0x1f, R22 ;  /* 0x0000001fff177819 */ /* 0x000fe20000011416 */
[C---:B------:R-:W-:Y:S01]  /*1540*/  IMAD.WIDE.U32 R28, R117.reuse, c[0x0][0x290], R20 ;  /* 0x0000a400751c7a25 */ /* 0x040fe200078e0014 */
[----:B------:R-:W-:Y:S02]  /*1550*/  LEA.HI R112, R112, R9, RZ, 0x4 ;  /* 0x0000000970707211 */ /* 0x000fe400078f20ff */
[----:B------:R-:W-:Y:S01]  /*1560*/  IADD3 R144, R22, 0x60, RZ ;  /* 0x0000006016907810 */ /* 0x000fe20007ffe0ff */
[----:B------:R-:W-:Y:S01]  /*1570*/  IMAD.WIDE.U32 R166, R117, c[0x0][0x280], R22 ;  /* 0x0000a00075a67a25 */ /* 0x000fe200078e0016 */
[----:B------:R-:W-:-:S02]  /*1580*/  SHF.R.S32.HI R112, RZ, 0x4, R112 ;  /* 0x00000004ff707819 */ /* 0x000fc40000011470 */
[----:B------:R-:W-:Y:S01]  /*1590*/  IADD3 R143, R22, 0x80, RZ ;  /* 0x00000080168f7810 */ /* 0x000fe20007ffe0ff */
[----:B---3--:R-:W-:Y:S01]  /*15a0*/  IMAD.IADD R15, R20, 0x1, R19 ;  /* 0x00000001140f7824 */ /* 0x008fe200078e0213 */
[----:B------:R-:W-:Y:S01]  /*15b0*/  SHF.R.S32.HI R14, RZ, 0x1f, R117 ;  /* 0x0000001fff0e7819 */ /* 0x000fe20000011475 */
[----:B------:R-:W-:Y:S01]  /*15c0*/  IMAD.WIDE.U32 R8, R117, c[0x0][0x280], R20 ;  /* 0x0000a00075087a25 */ /* 0x000fe200078e0014 */
[----:B--2---:R-:W-:Y:S02]  /*15d0*/  SEL R7, RZ, c[0x0][0x27c], !P0 ;  /* 0x00009f00ff077a07 */ /* 0x004fe40004000000 */
[----:B------:R-:W-:Y:S01]  /*15e0*/  ISETP.GE.AND P1, PT, R15, c[0x0][0x27c], PT ;  /* 0x00009f000f007a0c */ /* 0x000fe20003f26270 */
[----:B------:R-:W-:Y:S01]  /*15f0*/  IMAD R162, R14, c[0x0][0x280], RZ ;  /* 0x0000a0000ea27a24 */ /* 0x000fe200078e02ff */
[----:B------:R-:W-:Y:S01]  /*1600*/  ISETP.GE.AND P0, PT, R16, c[0x0][0x27c], PT ;  /* 0x00009f0010007a0c */ /* 0x000fe20003f06270 */
        /* <DEDUP_REMOVED lines=14> */
[C---:B------:R-:W-:Y:S01]  /*16f0*/  IMAD R164, R117.reuse, c[0x0][0x294], R164 ;  /* 0x0000a50075a47a24 */ /* 0x040fe200078e02a4 */
        /* <DEDUP_REMOVED lines=18> */
[----:B------:R-:W-:Y:S01]  /*1820*/  IMAD.WIDE.U32 R26, R189, c[0x0][0x210], R22 ;  /* 0x00008400bd1a7a25 */ /* 0x000fe200078e0016 */
[----:B------:R-:W-:-:S02]  /*1830*/  LOP3.LUT R9, R9, 0x1c0, RZ, 0xc0, !PT ;  /* 0x000001c009097812 */ /* 0x000fc400078ec0ff */
[-C--:B------:R-:W-:Y:S01]  /*1840*/  LEA.HI R139, R0, R3.reuse, RZ, 0x3 ;  /* 0x00000003008b7211 */ /* 0x080fe200078f18ff */
[----:B------:R-:W-:Y:S01]  /*1850*/  IMAD.SHL.U32 R114, R114, 0x40, RZ ;  /* 0x0000004072727824 */ /* 0x000fe200078e00ff */
[----:B------:R-:W-:Y:S01]  /*1860*/  LEA.HI R0, R0, R3, RZ, 0x6 ;  /* 0x0000000300007211 */ /* 0x000fe200078f30ff */
[----:B------:R-:W-:Y:S01]  /*1870*/  IMAD.IADD R111, R161, 0x1, R111 ;  /* 0x00000001a16f7824 */ /* 0x000fe200078e026f */
[----:B------:R-:W-:Y:S01]  /*1880*/  SHF.R.U32.HI R3, RZ, 0x3, R9 ;  /* 0x00000003ff037819 */ /* 0x000fe20000011609 */
[----:B------:R-:W-:Y:S01]  /*1890*/  IMAD.IADD R169, R169, 0x1, R164 ;  /* 0x00000001a9a97824 */ /* 0x000fe200078e02a4 */
[----:B------:R-:W-:Y:S01]  /*18a0*/  LOP3.LUT R14, R9, 0x38, R140, 0xf8, !PT ;  /* 0x00000038090e7812 */ /* 0x000fe200078ef88c */
[----:B------:R-:W-:Y:S01]  /*18b0*/  IMAD.SHL.U32 R0, R0, 0x40, RZ ;  /* 0x0000004000007824 */ /* 0x000fe200078e00ff */
[----:B------:R-:W-:Y:S01]  /*18c0*/  LEA.HI R7, R7, R24, RZ, 0x4 ;  /* 0x0000001807077211 */ /* 0x000fe200078f20ff */
[----:B------:R-:W-:Y:S01]  /*18d0*/  IMAD.IADD R165, R164, 0x1, R29 ;  /* 0x00000001a4a57824 */ /* 0x000fe200078e021d */
[----:B------:R-:W-:Y:S01]  /*18e0*/  LOP3.LUT R114, R114, 0xfffff000, RZ, 0xc0, !PT ;  /* 0xfffff00072727812 */ /* 0x000fe200078ec0ff */
[----:B------:R-:W-:Y:S01]  /*18f0*/  IMAD.IADD R13, R27, 0x1, R12 ;  /* 0x000000011b0d7824 */ /* 0x000fe200078e020c */
[----:B------:R-:W-:Y:S01]  /*1900*/  LOP3.LUT R5, R14, R3, RZ, 0x3c, !PT ;  /* 0x000000030e057212 */ /* 0x000fe200078e3cff */
[----:B------:R-:W-:Y:S01]  /*1910*/  IMAD.MOV.U32 R164, RZ, RZ, R28 ;  /* 0x000000ffffa47224 */ /* 0x000fe200078e001c */
[----:B------:R-:W-:Y:S01]  /*1920*/  SHF.R.S32.HI R7, RZ, 0x4, R7 ;  /* 0x00000004ff077819 */ /* 0x000fe20000011407 */
[----:B------:R-:W-:Y:S01]  /*1930*/  IMAD.MOV.U32 R12, RZ, RZ, R26 ;  /* 0x000000ffff0c7224 */ /* 0x000fe200078e001a */
[----:B------:R-:W-:Y:S01]  /*1940*/  SHF.R.S32.HI R116, RZ, 0x4, R116 ;  /* 0x00000004ff747819 */ /* 0x000fe20000011474 */
[----:B------:R-:W-:Y:S01]  /*1950*/  IMAD.WIDE.U32 R166, R90, c[0x0][0x280], R166 ;  /* 0x0000a0005aa67a25 */ /* 0x000fe200078e00a6 */
[----:B------:R-:W-:-:S02]  /*1960*/  IADD3 R114, R5, R114, R2 ;  /* 0x0000007205727210 */ /* 0x000fc40007ffe002 */
[----:B------:R-:W-:Y:S01]  /*1970*/  SHF.R.S32.HI R5, RZ, 0x1f, R112 ;  /* 0x0000001fff057819 */ /* 0x000fe20000011470 */
[----:B------:R-:W-:Y:S01]  /*1980*/  IMAD.WIDE.U32 R170, R170, c[0x0][0x218], R12 ;  /* 0x00008600aaaa7a25 */ /* 0x000fe200078e000c */
[----:B------:R-:W-:Y:S02]  /*1990*/  LOP3.LUT R8, R9, 0x38, R141, 0xf8, !PT ;  /* 0x0000003809087812 */ /* 0x000fe400078ef88d */
[----:B------:R-:W-:Y:S01]  /*19a0*/  LEA.HI.SX32 R118, R140, R7, 0x1d ;  /* 0x000000078c767211 */ /* 0x000fe200078feaff */
[----:B------:R-:W-:Y:S01]  /*19b0*/  IMAD.WIDE.U32 R168, R90, c[0x0][0x290], R168 ;  /* 0x0000a4005aa87a25 */ /* 0x000fe200078e00a8 */
[----:B------:R-:W-:Y:S02]  /*19c0*/  LEA.HI.SX32 R116, R139, R116, 0x1d ;  /* 0x000000748b747211 */ /* 0x000fe400078feaff */
[----:B------:R-:W-:Y:S01]  /*19d0*/  LEA.HI R120, R5, R112, RZ, 0x3 ;  /* 0x0000007005787211 */ /* 0x000fe200078f18ff */
[----:B------:R-:W-:Y:S01]  /*19e0*/  IMAD.SHL.U32 R112, R112, 0x8, RZ ;  /* 0x0000000870707824 */ /* 0x000fe200078e00ff */
[----:B------:R-:W-:Y:S01]  /*19f0*/  LOP3.LUT R115, R8, R3, RZ, 0x3c, !PT ;  /* 0x0000000308737212 */ /* 0x000fe200078e3cff */
[----:B------:R-:W-:Y:S01]  /*1a00*/  IMAD.WIDE.U32 R164, R90, c[0x0][0x290], R164 ;  /* 0x0000a4005aa47a25 */ /* 0x000fe200078e00a4 */
[----:B------:R-:W-:-:S02]  /*1a10*/  SHF.R.S32.HI R5, RZ, 0x1f, R118 ;  /* 0x0000001fff057819 */ /* 0x000fc40000011476 */
[----:B------:R-:W-:Y:S01]  /*1a20*/  LOP3.LUT R6, R6, 0xfffff000, RZ, 0xc0, !PT ;  /* 0xfffff00006067812 */ /* 0x000fe200078ec0ff */
[----:B------:R-:W-:Y:S01]  /*1a30*/  IMAD.SHL.U32 R120, R120, 0x200, RZ ;  /* 0x0000020078787824 */ /* 0x000fe200078e00ff */
[----:B------:R-:W-:Y:S01]  /*1a40*/  LOP3.LUT R8, R9, 0x38, R139, 0xf8, !PT ;  /* 0x0000003809087812 */ /* 0x000fe200078ef88b */
[----:B------:R-:W-:Y:S01]  /*1a50*/  IMAD.WIDE.U32 R162, R90, c[0x0][0x280], R162 ;  /* 0x0000a0005aa27a25 */ /* 0x000fe200078e00a2 */
[----:B------:R-:W-:Y:S02]  /*1a60*/  SHF.R.S32.HI R7, RZ, 0x1f, R116 ;  /* 0x0000001fff077819 */ /* 0x000fe40000011474 */
[----:B------:R-:W-:Y:S01]  /*1a70*/  LEA.HI R5, R5, R118, RZ, 0x3 ;  /* 0x0000007605057211 */ /* 0x000fe200078f18ff */
[----:B------:R-:W-:Y:S01]  /*1a80*/  IMAD.SHL.U32 R118, R118, 0x8, RZ ;  /* 0x0000000876767824 */ /* 0x000fe200078e00ff */
[----:B------:R-:W-:Y:S01]  /*1a90*/  LOP3.LUT R0, R0, 0xfffff000, RZ, 0xc0, !PT ;  /* 0xfffff00000007812 */ /* 0x000fe200078ec0ff */
[----:B------:R-:W-:Y:S01]  /*1aa0*/  IMAD.IADD R125, R171, 0x1, R125 ;  /* 0x00000001ab7d7824 */ /* 0x000fe200078e027d */
        /* <DEDUP_REMOVED lines=12> */
[----:B------:R-:W-:Y:S02]  /*1b70*/  IADD3 R106, P1, P0, R156, R160, R22 ;  /* 0x000000a09c6a7210 */ /* 0x000fe4000783e016 */
[----:B------:R-:W-:Y:S02]  /*1b80*/  LOP3.LUT R0, R2, R0, R3, 0xf6, !PT ;  /* 0x0000000002007212 */ /* 0x000fe400078ef603 */
[-C--:B------:R-:W-:Y:S02]  /*1b90*/  LOP3.LUT R119, R8, R3.reuse, RZ, 0x3c, !PT ;  /* 0x0000000308777212 */ /* 0x080fe400078e3cff */
[----:B------:R-:W-:Y:S01]  /*1ba0*/  LOP3.LUT R3, R6, R3, RZ, 0x3c, !PT ;  /* 0x0000000306037212 */ /* 0x000fe200078e3cff */
[----:B------:R-:W-:Y:S01]  /*1bb0*/  IMAD.MOV.U32 R6, RZ, RZ, c[0x0][0x290] ;  /* 0x0000a400ff067624 */ /* 0x000fe200078e00ff */
[----:B------:R-:W-:-:S02]  /*1bc0*/  LOP3.LUT R138, R138, 0xfffff000, RZ, 0xc0, !PT ;  /* 0xfffff0008a8a7812 */ /* 0x000fc400078ec0ff */
[----:B------:R-:W-:Y:S01]  /*1bd0*/  IADD3.X R104, R107, R111, R23, P1, P0 ;  /* 0x0000006f6b687210 */ /* 0x000fe20000fe0417 */
[----:B------:R-:W-:Y:S01]  /*1be0*/  IMAD.SHL.U32 R129, R6, 0x40, RZ ;  /* 0x0000004006817824 */ /* 0x000fe200078e00ff */
[----:B------:R-:W-:Y:S02]  /*1bf0*/  ISETP.NE.AND P0, PT, RZ, UR4, PT ;  /* 0x00000004ff007c0c */ /* 0x000fe4000bf05270 */
[--C-:B------:R-:W-:Y:S01]  /*1c00*/  IADD3 R138, R3, R138, R2.reuse ;  /* 0x0000008a038a7210 */ /* 0x100fe20007ffe002 */
[C---:B------:R-:W-:Y:S01]  /*1c10*/  IMAD R3, R121.reuse, c[0x0][0x290], RZ ;  /* 0x0000a40079037a24 */ /* 0x040fe200078e02ff */
[----:B------:R-:W-:Y:S01]  /*1c20*/  LOP3.LUT R120, R120, 0xfffff000, RZ, 0xc0, !PT ;  /* 0xfffff00078787812 */ /* 0x000fe200078ec0ff */
[----:B------:R-:W-:Y:S01]  /*1c30*/  IMAD R121, R121, c[0x0][0x280], RZ ;  /* 0x0000a00079797a24 */ /* 0x000fe200078e02ff */
[----:B------:R-:W-:Y:S01]  /*1c40*/  LOP3.LUT R5, R5, 0xfffff000, RZ, 0xc0, !PT ;  /* 0xfffff00005057812 */ /* 0x000fe200078ec0ff */
[C---:B------:R-:W-:Y:S01]  /*1c50*/  IMAD R3, R90.reuse, c[0x0][0x294], R3 ;  /* 0x0000a5005a037a24 */ /* 0x040fe200078e0203 */
[--C-:B------:R-:W-:Y:S01]  /*1c60*/  IADD3 R120, R7, R120, R2.reuse ;  /* 0x0000007807787210 */ /* 0x100fe20007ffe002 */
[----:B------:R-:W-:Y:S01]  /*1c70*/  IMAD R121, R90, c[0x0][0x284], R121 ;  /* 0x0000a1005a797a24 */ /* 0x000fe200078e0279 */
[----:B------:R-:W-:Y:S01]  /*1c80*/  IADD3 R119, R119, R5, R2 ;  /* 0x0000000577777210 */ /* 0x000fe20007ffe002 */
[----:B------:R-:W-:Y:S01]  /*1c90*/  IMAD.MOV.U32 R2, RZ, RZ, c[0x0][0x1e0] ;  /* 0x00007800ff027624 */ /* 0x000fe200078e00ff */
[----:B------:R-:W-:Y:S01]  /*1ca0*/  LOP3.LUT R141, R141, 0xfffffff8, RZ, 0xc0, !PT ;  /* 0xfffffff88d8d7812 */ /* 0x000fe200078ec0ff */
[----:B------:R-:W-:Y:S01]  /*1cb0*/  IMAD.IADD R123, R167, 0x1, R121 ;  /* 0x00000001a77b7824 */ /* 0x000fe200078e0279 */
[----:B------:R-:W-:Y:S01]  /*1cc0*/  LOP3.LUT R140, R140, 0xfffffff8, RZ, 0xc0, !PT ;  /* 0xfffffff88c8c7812 */ /* 0x000fe200078ec0ff */
[----:B------:R-:W-:Y:S01]  /*1cd0*/  IMAD.SHL.U32 R137, R2, 0x40, RZ ;  /* 0x0000004002897824 */ /* 0x000fe200078e00ff */
[----:B------:R-:W-:Y:S01]  /*1ce0*/  LOP3.LUT R139, R139, 0xfffffff8, RZ, 0xc0, !PT ;  /* 0xfffffff88b8b7812 */ /* 0x000fe200078ec0ff */
[----:B------:R-:W-:Y:S01]  /*1cf0*/  IMAD.IADD R124, R169, 0x1, R3 ;  /* 0x00000001a97c7824 */ /* 0x000fe200078e0203 */
[-C--:B------:R-:W-:Y:S01]  /*1d00*/  SHF.L.U64.HI R127, R6, R135.reuse, c[0x0][0x294] ;  /* 0x0000a500067f7619 */ /* 0x080fe20000010287 */
[----:B------:R-:W-:Y:S01]  /*1d10*/  IMAD.IADD R122, R3, 0x1, R165 ;  /* 0x00000001037a7824 */ /* 0x000fe200078e02a5 */
[----:B------:R-:W-:Y:S01]  /*1d20*/  SHF.L.U64.HI R135, R2, R135, c[0x0][0x1e4] ;  /* 0x0000790002877619 */ /* 0x000fe20000010287 */
[----:B------:R-:W-:Y:S01]  /*1d30*/  IMAD.IADD R121, R121, 0x1, R163 ;  /* 0x0000000179797824 */ /* 0x000fe200078e02a3 */
[----:B------:R-:W-:-:S02]  /*1d40*/  @P0 LOP3.LUT R191, R191, 0x1, RZ, 0xfc, !PT ;  /* 0x00000001bfbf0812 */ /* 0x000fc400078efcff */
[----:B------:R-:W-:Y:S02]  /*1d50*/  IADD3 R142, R22, 0xa0, RZ ;  /* 0x000000a0168e7810 */ /* 0x000fe40007ffe0ff */
[C---:B------:R-:W-:Y:S02]  /*1d60*/  IADD3 R14, R20.reuse, 0x10, RZ ;  /* 0x00000010140e7810 */ /* 0x040fe40007ffe0ff */
        /* <DEDUP_REMOVED lines=8> */
.L_x_2539:
        /* <DEDUP_REMOVED lines=90> */
.L_x_2519:
[----:B------:R-:W-:Y:S05]  /*2390*/  BSYNC B0 ;  /* 0x0000000000007941 */ /* 0x000fea0003800000 */
.L_x_2518:
        /* <DEDUP_REMOVED lines=99> */
.L_x_2522:
[----:B------:R-:W-:Y:S05]  /*29d0*/  BSYNC B0 ;  /* 0x0000000000007941 */ /* 0x000fea0003800000 */
.L_x_2521:
        /* <DEDUP_REMOVED lines=56> */
.L_x_2524:
[----:B------:R-:W-:Y:S05]  /*2d60*/  BSYNC B0 ;  /* 0x0000000000007941 */ /* 0x000fea0003800000 */
.L_x_2523:
        /* <DEDUP_REMOVED lines=56> */
.L_x_2526:
[----:B------:R-:W-:Y:S05]  /*30f0*/  BSYNC B0 ;  /* 0x0000000000007941 */ /* 0x000fea0003800000 */
.L_x_2525:
        /* <DEDUP_REMOVED lines=56> */
.L_x_2528:
[----:B------:R-:W-:Y:S05]  /*3480*/  BSYNC B0 ;  /* 0x0000000000007941 */ /* 0x000fea0003800000 */
.L_x_2527:
        /* <DEDUP_REMOVED lines=56> */
.L_x_2530:
[----:B------:R-:W-:Y:S05]  /*3810*/  BSYNC B0 ;  /* 0x0000000000007941 */ /* 0x000fea0003800000 */
.L_x_2529:
        /* <DEDUP_REMOVED lines=56> */
.L_x_2517:
        /* <DEDUP_REMOVED lines=47> */
.L_x_2532:
[----:B------:R-:W-:Y:S05]  /*3e90*/  BSYNC B0 ;  /* 0x0000000000007941 */ /* 0x000fea0003800000 */
.L_x_2531:
        /* <DEDUP_REMOVED lines=45> */
[CC--:B------:R-:W-:Y:S01]  /*4170*/  IADD3.X R176, R107.reuse, R172.reuse, R136, P1, P0 ;  /* 0x000000ac6bb07210 */ /* 0x0c0fe20000fe0488 */
        /* <DEDUP_REMOVED lines=8> */
[----:B------:R-:W-:Y:S02]  /*4200*/  LEA.HI.X R179, R177, c[0x0][0x1cc], R176, 0x1, P0 ;  /* 0x00007300b1b37a11 */ /* 0x000fe400000f0cb0 */
[C---:B------:R-:W-:Y:S04]  /*4210*/  @!P2 LEA R176, P0, R180.reuse, c[0x0][0x1c8], 0x1 ;  /* 0x00007200b4b0aa11 */ /* 0x040fe800078008ff */
[----:B------:R-:W-:Y:S01]  /*4220*/  @!P2 LEA.HI.X R177, R180, c[0x0][0x1cc], R175, 0x1, P0 ;  /* 0x00007300b4b1aa11 */ /* 0x000fe200000f0caf */
[----:B------:R-:W-:Y:S01]  /*4230*/  IMAD.SHL.U32 R180, R182, 0x2, RZ ;  /* 0x00000002b6b47824 */ /* 0x000fe200078e00ff */
[----:B------:R-:W-:Y:S02]  /*4240*/  SHF.L.U32 R175, R181, 0x1, RZ ;  /* 0x00000001b5af7819 */ /* 0x000fe400000006ff */
[----:B------:R-:W-:Y:S02]  /*4250*/  ISETP.GE.AND P0, PT, R22, c[0x0][0x27c], PT ;  /* 0x00009f0016007a0c */ /* 0x000fe40003f06270 */
[----:B------:R-:W1:Y:S08]  /*4260*/  LDS.128 R28, [R180+0xc100] ;  /* 0x00c10000b41c7984 */ /* 0x000e700000000c00 */
[----:B------:R-:W2:Y:S03]  /*4270*/  LDS.128 R80, [R175+0xc100] ;  /* 0x00c10000af507984 */ /* 0x000ea60000000c00 */
        /* <DEDUP_REMOVED lines=17> */
[----:B-1----:R-:W-:Y:S01]  /*4390*/  @!P0 IMAD.U32 R51, R29, 0x10000, RZ ;  /* 0x000100001d338824 */ /* 0x002fe200078e00ff */
[----:B------:R-:W-:Y:S02]  /*43a0*/  @!P0 SHF.R.U64 R40, R40, 0x10, R41 ;  /* 0x0000001028288819 */ /* 0x000fe40000001229 */
[----:B------:R-:W-:Y:S01]  /*43b0*/  MOV R41, R43 ;  /* 0x0000002b00297202 */ /* 0x000fe20000000f00 */
[----:B------:R-:W-:Y:S01]  /*43c0*/  @!P0 FMUL.FTZ R180, R51, R54 ;  /* 0x0000003633b48220 */ /* 0x000fe20000410000 */
[----:B------:R-:W-:Y:S01]  /*43d0*/  @!P0 PRMT R43, R50, 0x5410, R53 ;  /* 0x00005410322b8816 */ /* 0x000fe20000000035 */
[----:B------:R-:W-:Y:S01]  /*43e0*/  @!P0 IMAD.U32 R50, R28, 0x10000, RZ ;  /* 0x000100001c328824 */ /* 0x000fe200078e00ff */
[----:B------:R-:W-:Y:S01]  /*43f0*/  @!P0 PRMT R40, R49, 0x5410, R40 ;  /* 0x0000541031288816 */ /* 0x000fe20000000028 */
[----:B--2---:R-:W-:Y:S01]  /*4400*/  @!P0 IMAD.U32 R52, R80, 0x10000, RZ ;  /* 0x0001000050348824 */ /* 0x004fe200078e00ff */
[C---:B------:R-:W-:Y:S01]  /*4410*/  @!P0 SHF.L.U32 R59, R81.reuse, 0x10, RZ ;  /* 0x00000010513b8819 */ /* 0x040fe200000006ff */
[----:B------:R-:W-:Y:S01]  /*4420*/  @!P0 FMUL.FTZ R175, R50, R57 ;  /* 0x0000003932af8220 */ /* 0x000fe20000410000 */
[----:B------:R-:W-:Y:S01]  /*4430*/  @!P0 LOP3.LUT R61, R81, 0xffff0000, RZ, 0xc0, !PT ;  /* 0xffff0000513d8812 */ /* 0x000fe200078ec0ff */
[----:B------:R-:W-:Y:S01]  /*4440*/  @!P0 IMAD.U32 R49, R40, 0x10000, RZ ;  /* 0x0001000028318824 */ /* 0x000fe200078e00ff */
[C---:B------:R-:W-:Y:S01]  /*4450*/  @!P0 LOP3.LUT R62, R82.reuse, 0xffff0000, RZ, 0xc0, !PT ;  /* 0xffff0000523e8812 */ /* 0x040fe200078ec0ff */
[----:B------:R-:W-:Y:S01]  /*4460*/  @!P0 IMAD.U32 R63, R82, 0x10000, RZ ;  /* 0x00010000523f8824 */ /* 0x000fe200078e00ff */
[----:B------:R-:W-:Y:S01]  /*4470*/  @!P0 LOP3.LUT R68, R83, 0xffff0000, RZ, 0xc0, !PT ;  /* 0xffff000053448812 */ /* 0x000fe200078ec0ff */
[-C--:B------:R-:W-:Y:S01]  /*4480*/  @!P0 FMUL.FTZ R2, R50, R49.reuse ;  /* 0x0000003132028220 */ /* 0x080fe20000410000 */
[----:B------:R-:W-:Y:S01]  /*4490*/  @!P0 LOP3.LUT R40, R40, 0xffff0000, RZ, 0xc0, !PT ;  /* 0xffff000028288812 */ /* 0x000fe200078ec0ff */
[----:B------:R-:W-:Y:S01]  /*44a0*/  @!P0 FFMA.FTZ R175, R52, R49, -R175 ;  /* 0x0000003134af8223 */ /* 0x000fe200000108af */
[----:B------:R-:W-:Y:S01]  /*44b0*/  @!P0 LOP3.LUT R49, R29, 0xffff0000, RZ, 0xc0, !PT ;  /* 0xffff00001d318812 */ /* 0x000fe200078ec0ff */
[----:B------:R-:W-:Y:S01]  /*44c0*/  @!P0 FFMA.FTZ R2, R57, R52, R2 ;  /* 0x0000003439028223 */ /* 0x000fe20000010002 */
[----:B------:R-:W-:Y:S01]  /*44d0*/  @!P0 LOP3.LUT R57, R80, 0xffff0000, RZ, 0xc0, !PT ;  /* 0xffff000050398812 */ /* 0x000fe200078ec0ff */
[----:B------:R-:W-:Y:S01]  /*44e0*/  @!P0 IMAD.U32 R65, R83, 0x10000, RZ ;  /* 0x0001000053418824 */ /* 0x000fe200078e00ff */
[----:B------:R-:W-:Y:S01]  /*44f0*/  @!P0 PRMT R41, R41, 0x5410, R42 ;  /* 0x0000541029298816 */ /* 0x000fe2000000002a */
[----:B------:R-:W-:Y:S01]  /*4500*/  @!P0 IMAD.U32 R42, R48, 0x10000, RZ ;  /* 0x00010000302a8824 */ /* 0x000fe200078e00ff */
[----:B------:R-:W-:Y:S01]  /*4510*/  @!P0 LOP3.LUT R52, R58, 0xffff0000, RZ, 0xc0, !PT ;  /* 0xffff00003a348812 */ /* 0x000fe200078ec0ff */
[----:B------:R-:W-:Y:S02]  /*4520*/  @!P0 FMUL.FTZ R181, R49, R56 ;  /* 0x0000003831b58220 */ /* 0x000fe40000410000 */
[-C--:B------:R-:W-:Y:S01]  /*4530*/  @!P0 FMUL.FTZ R4, R51, R42.reuse ;  /* 0x0000002a33048220 */ /* 0x080fe20000410000 */
[----:B------:R-:W-:Y:S01]  /*4540*/  @!P0 LOP3.LUT R51, R28, 0xffff0000, RZ, 0xc0, !PT ;  /* 0xffff00001c338812 */ /* 0x000fe200078ec0ff */
[----:B------:R-:W-:Y:S01]  /*4550*/  @!P0 FFMA.FTZ R180, R59, R42, -R180 ;  /* 0x0000002a3bb48223 */ /* 0x000fe200000108b4 */
[----:B------:R-:W-:Y:S01]  /*4560*/  @!P0 LOP3.LUT R42, R48, 0xffff0000, RZ, 0xc0, !PT ;  /* 0xffff0000302a8812 */ /* 0x000fe200078ec0ff */
[C---:B------:R-:W-:Y:S01]  /*4570*/  @!P0 IMAD.U32 R58, R60.reuse, 0x10000, RZ ;  /* 0x000100003c3a8824 */ /* 0x040fe200078e00ff */
[----:B------:R-:W-:Y:S01]  /*4580*/  @!P0 LOP3.LUT R60, R60, 0xffff0000, RZ, 0xc0, !PT ;  /* 0xffff00003c3c8812 */ /* 0x000fe200078ec0ff */
[----:B------:R-:W-:Y:S02]  /*4590*/  @!P0 FMUL.FTZ R182, R51, R52 ;  /* 0x0000003433b68220 */ /* 0x000fe40000410000 */
[-C--:B------:R-:W-:Y:S02]  /*45a0*/  @!P0 FMUL.FTZ R5, R49, R42.reuse ;  /* 0x0000002a31058220 */ /* 0x080fe40000410000 */
        /* <DEDUP_REMOVED lines=48> */
.L_x_2534:
[----:B------:R-:W-:Y:S05]  /*48b0*/  BSYNC B0 ;  /* 0x0000000000007941 */ /* 0x000fea0003800000 */
.L_x_2533:
[----:B------:R-:W-:Y:S01]  /*48c0*/  ISETP.GE.AND P0, PT, R15, c[0x0][0x1d4], PT ;  /* 0x000075000f007a0c */ /* 0x000fe20003f06270 */
[----:B------:R-:W-:Y:S01]  /*48d0*/  @!UPT UIADD3 URZ, URZ, URZ, URZ ;  /* 0x0000003f3f3ff290 */ /* 0x000fe2000fffe03f */
[----:B------:R-:W-:Y:S11]  /*48e0*/  BSSY B0, `(.L_x_2535) ;  /* 0x0000074000007945 */ /* 0x000ff60003800000 */
[----:B------:R-:W-:-:S05]  /*48f0*/  @P0 BRA `(.L_x_2536) ;  /* 0x0000072000000947 */ /* 0x000fca0003800000 */
[----:B------:R-:W-:Y:S01]  /*4900*/  ISETP.GE.AND P2, PT, R118, c[0x0][0x1d4], PT ;  /* 0x0000750076007a0c */ /* 0x000fe20003f46270 */
[----:B------:R-:W-:Y:S01]  /*4910*/  IMAD.IADD R68, R119, 0x1, R174 ;  /* 0x0000000177447824 */ /* 0x000fe200078e02ae */
[-C--:B------:R-:W-:Y:S03]  /*4920*/  IADD3 R65, P1, P0, R156, R173.reuse, R140 ;  /* 0x000000ad9c417210 */ /* 0x080fe6000783e08c */
[----:B------:R-:W-:Y:S01]  /*4930*/  IMAD.SHL.U32 R66, R68, 0x2, RZ ;  /* 0x0000000244427824 */ /* 0x000fe200078e00ff */
[CC--:B------:R-:W-:Y:S04]  /*4940*/  IADD3.X R58, R107.reuse, R172.reuse, R134, P1, P0 ;  /* 0x000000ac6b3a7210 */ /* 0x0c0fe80000fe0486 */
        /* <DEDUP_REMOVED lines=109> */
.L_x_2536:
[----:B------:R-:W-:Y:S05]  /*5020*/  BSYNC B0 ;  /* 0x0000000000007941 */ /* 0x000fea0003800000 */
.L_x_2535:
        /* <DEDUP_REMOVED lines=120> */
.L_x_2516:
        /* <DEDUP_REMOVED lines=29> */
.L_x_2520:
[----:B------:R-:W-:Y:S05]  /*5980*/  BSYNC B1 ;  /* 0x0000000000017941 */ /* 0x000fea0003800000 */
.L_x_2515:
[C---:B------:R-:W-:Y:S01]  /*5990*/  ISETP.GT.AND P0, PT, R18.reuse, R11, PT ;  /* 0x0000000b1200720c */ /* 0x040fe20003f04270 */
[----:B------:R-:W-:Y:S01]  /*59a0*/  BSSY B0, `(.L_x_2537) ;  /* 0x0000042000007945 */ /* 0x000fe20003800000 */
[C---:B------:R-:W-:Y:S02]  /*59b0*/  ISETP.GE.AND P1, PT, R67.reuse, 0x1, PT ;  /* 0x000000014300780c */ /* 0x040fe40003f26270 */
[C---:B-12---:R-:W-:Y:S09]  /*59c0*/  IADD3 R3, R67.reuse, 0x1, RZ ;  /* 0x0000000143037810 */ /* 0x046ff20007ffe0ff */
[----:B------:R-:W-:Y:S01]  /*59d0*/  @P0 IADD3 R5, R18, -0x1, RZ ;  /* 0xffffffff12050810 */ /* 0x000fe20007ffe0ff */
        /* <DEDUP_REMOVED lines=62> */
.L_x_2538:
[----:B-1----:R-:W-:Y:S05]  /*5dc0*/  BSYNC B0 ;  /* 0x0000000000007941 */ /* 0x002fea0003800000 */
.L_x_2537:
        /* <DEDUP_REMOVED lines=33> */
.L_x_2514:
        /* <DEDUP_REMOVED lines=75> */
[CC--:B------:R-:W-:Y:S02]  /*6490*/  LEA.HI R4, R6.reuse, R89.reuse, RZ, 0x3 ;  /* 0x0000005906047211 */ /* 0x0c0fe400078f18ff */
        /* <DEDUP_REMOVED lines=10> */
[----:B------:R-:W-:Y:S01]  /*6540*/  IMAD.IADD R17, R17, 0x1, R5 ;  /* 0x0000000111117824 */ /* 0x000fe200078e0205 */
[----:B------:R-:W-:Y:S01]  /*6550*/  LOP3.LUT R197, R197, 0x1c0, RZ, 0xc0, !PT ;  /* 0x000001c0c5c57812 */ /* 0x000fe200078ec0ff */
[----:B------:R-:W-:Y:S01]  /*6560*/  IMAD.SHL.U32 R20, R188, 0x8, RZ ;  /* 0x00000008bc147824 */ /* 0x000fe200078e00ff */
[----:B------:R-:W-:Y:S01]  /*6570*/  LOP3.LUT R2, R2, 0xfffffffe, RZ, 0xc0, !PT ;  /* 0xfffffffe02027812 */ /* 0x000fe200078ec0ff */
[C---:B------:R-:W-:Y:S01]  /*6580*/  IMAD R11, R188.reuse, 0x20, R7 ;  /* 0x00000020bc0b7824 */ /* 0x040fe200078e0207 */
[----:B------:R-:W-:Y:S01]  /*6590*/  ISETP.NE.AND.EX P2, PT, RZ, c[0x0][0x34c], PT, P2 ;  /* 0x0000d300ff007a0c */ /* 0x000fe20003f45320 */
[----:B------:R-:W-:Y:S01]  /*65a0*/  IMAD.SHL.U32 R5, R188, 0x40, RZ ;  /* 0x00000040bc057824 */ /* 0x000fe200078e00ff */
[----:B------:R-:W-:Y:S01]  /*65b0*/  LOP3.LUT R10, R197, 0x38, R20, 0xf8, !PT ;  /* 0x00000038c50a7812 */ /* 0x000fe200078ef814 */
[----:B------:R-:W-:Y:S01]  /*65c0*/  IMAD.IADD R2, R3, 0x1, -R2 ;  /* 0x0000000103027824 */ /* 0x000fe200078e0a02 */
[----:B------:R-:W-:Y:S01]  /*65d0*/  SHF.R.U32.HI R197, RZ, 0x3, R197 ;  /* 0x00000003ffc57819 */ /* 0x000fe200000116c5 */
[----:B------:R-:W-:Y:S01]  /*65e0*/  IMAD.WIDE.U32 R16, R189, c[0x0][0x1b8], R16 ;  /* 0x00006e00bd107a25 */ /* 0x000fe200078e0010 */
[----:B------:R-:W-:-:S02]  /*65f0*/  IADD3 R3, R20, 0x80, RZ ;  /* 0x0000008014037810 */ /* 0x000fc40007ffe0ff */
[----:B------:R-:W-:Y:S01]  /*6600*/  LOP3.LUT R197, R10, R197, RZ, 0x3c, !PT ;  /* 0x000000c50ac57212 */ /* 0x000fe200078e3cff */
[----:B------:R-:W-:Y:S01]  /*6610*/  IMAD R10, R91, c[0x0][0x1b8], RZ ;  /* 0x00006e005b0a7a24 */ /* 0x000fe200078e02ff */
[C---:B------:R-:W-:Y:S01]  /*6620*/  ISETP.GE.AND P1, PT, R3.reuse, c[0x0][0x1d4], PT ;  /* 0x0000750003007a0c */ /* 0x040fe20003f26270 */
[----:B------:R-:W-:Y:S01]  /*6630*/  IMAD.IADD R11, R92, 0x1, R11 ;  /* 0x000000015c0b7824 */ /* 0x000fe200078e020b */
[----:B------:R-:W-:Y:S01]  /*6640*/  ISETP.GE.AND P4, PT, R3, c[0x0][0x198], PT ;  /* 0x0000660003007a0c */ /* 0x000fe20003f86270 */
[----:B------:R-:W-:Y:S01]  /*6650*/  IMAD R3, R189, c[0x0][0x1bc], R10 ;  /* 0x00006f00bd037a24 */ /* 0x000fe200078e020a */
[----:B-1----:R-:W-:Y:S01]  /*6660*/  SHF.R.S32.HI R9, RZ, 0x1f, R190 ;  /* 0x0000001fff097819 */ /* 0x002fe200000114be */
[----:B------:R-:W-:Y:S01]  /*6670*/  IMAD.MOV.U32 R24, RZ, RZ, R11 ;  /* 0x000000ffff187224 */ /* 0x000fe200078e000b */
[----:B------:R-:W-:Y:S01]  /*6680*/  LOP3.LUT R5, R5, 0x1c0, RZ, 0xc0, !PT ;  /* 0x000001c005057812 */ /* 0x000fe200078ec0ff */
[----:B------:R-:W-:Y:S01]  /*6690*/  IMAD.IADD R17, R17, 0x1, R3 ;  /* 0x0000000111117824 */ /* 0x000fe200078e0203 */
[----:B------:R-:W-:Y:S01]  /*66a0*/  SEL R13, R9, RZ, !P2 ;  /* 0x000000ff090d7207 */ /* 0x000fe20005000000 */
[----:B------:R-:W-:Y:S01]  /*66b0*/  @P3 IMAD.HI.U32 R3, R11, c[0x0][0x2c8], RZ ;  /* 0x0000b2000b033a27 */ /* 0x000fe200078e00ff */
[----:B------:R-:W-:-:S02]  /*66c0*/  SEL R14, R190, RZ, !P2 ;  /* 0x000000ffbe0e7207 */ /* 0x000fc40005000000 */
[----:B------:R-:W-:Y:S01]  /*66d0*/  LOP3.LUT R4, R5, 0x8, R4, 0xf8, !PT ;  /* 0x0000000805047812 */ /* 0x000fe200078ef804 */
[----:B------:R-:W-:Y:S01]  /*66e0*/  IMAD R13, R13, c[0x0][0x1c0], RZ ;  /* 0x000070000d0d7a24 */ /* 0x000fe200078e02ff */
[----:B------:R-:W-:Y:S02]  /*66f0*/  SHF.R.U32.HI R5, RZ, 0x3, R5 ;  /* 0x00000003ff057819 */ /* 0x000fe40000011605 */
[----:B------:R-:W-:Y:S01]  /*6700*/  @P3 SHF.R.U32.HI R24, RZ, c[0x0][0x2cc], R3 ;  /* 0x0000b300ff183a19 */ /* 0x000fe20000011603 */
[----:B------:R-:W-:Y:S01]  /*6710*/  IMAD R13, R14, c[0x0][0x1c4], R13 ;  /* 0x000071000e0d7a24 */ /* 0x000fe200078e020d */
[----:B------:R-:W-:Y:S01]  /*6720*/  LOP3.LUT R22, R22, 0xfffffff0, RZ, 0xc0, !PT ;  /* 0xfffffff016167812 */ /* 0x000fe200078ec0ff */
[----:B------:R-:W-:Y:S01]  /*6730*/  IMAD.WIDE.U32 R14, R14, c[0x0][0x1c0], R16 ;  /* 0x000070000e0e7a25 */ /* 0x000fe200078e0010 */
[----:B------:R-:W-:Y:S02]  /*6740*/  LOP3.LUT R5, R4, R5, RZ, 0x3c, !PT ;  /* 0x0000000504057212 */ /* 0x000fe400078e3cff */
[----:B------:R-:W-:Y:S01]  /*6750*/  SHF.R.S32.HI R4, RZ, 0x1f, R0 ;  /* 0x0000001fff047819 */ /* 0x000fe20000011400 */
[----:B------:R-:W-:Y:S01]  /*6760*/  IMAD.MOV R12, RZ, RZ, -R24 ;  /* 0x000000ffff0c7224 */ /* 0x000fe200078e0a18 */
[----:B------:R-:W-:Y:S01]  /*6770*/  IADD3 R17, P2, R7, R0, RZ ;  /* 0x0000000007117210 */ /* 0x000fe20007f5e0ff */
[----:B------:R-:W-:Y:S01]  /*6780*/  IMAD.IADD R22, R89, 0x1, -R22 ;  /* 0x0000000159167824 */ /* 0x000fe200078e0a16 */
[----:B------:R-:W-:Y:S01]  /*6790*/  SHF.R.S32.HI R3, RZ, 0x1f, R24 ;  /* 0x0000001fff037819 */ /* 0x000fe20000011418 */
[----:B------:R-:W-:Y:S01]  /*67a0*/  IMAD R12, R12, c[0x0][0x2c4], R11 ;  /* 0x0000b1000c0c7a24 */ /* 0x000fe200078e020b */
[----:B------:R-:W-:Y:S01]  /*67b0*/  LEA.HI.X.SX32 R4, R7, R4, 0x1, P2 ;  /* 0x0000000407047211 */ /* 0x000fe200010f0eff */
[----:B------:R-:W-:Y:S01]  /*67c0*/  IMAD.IADD R15, R15, 0x1, R13 ;  /* 0x000000010f0f7824 */ /* 0x000fe200078e020d */
[----:B------:R-:W-:Y:S01]  /*67d0*/  SHF.R.S32.HI R11, RZ, 0x1f, R22 ;  /* 0x0000001fff0b7819 */ /* 0x000fe20000011416 */
[----:B------:R-:W-:Y:S01]  /*67e0*/  IMAD R3, R3, c[0x0][0x1b0], RZ ;  /* 0x00006c0003037a24 */ /* 0x000fe200078e02ff */
[----:B------:R-:W-:Y:S01]  /*67f0*/  SHF.R.S32.HI R13, RZ, 0x1f, R12 ;  /* 0x0000001fff0d7819 */ /* 0x000fe2000001140c */
[C---:B------:R-:W-:Y:S01]  /*6800*/  IMAD R16, R4.reuse, c[0x0][0x1e0], RZ ;  /* 0x0000780004107a24 */ /* 0x040fe200078e02ff */
[----:B------:R-:W-:Y:S01]  /*6810*/  SHF.R.S32.HI R21, RZ, 0x1f, R20 ;  /* 0x0000001fff157819 */ /* 0x000fe20000011414 */
[----:B------:R-:W-:Y:S01]  /*6820*/  IMAD R0, R4, c[0x0][0x208], RZ ;  /* 0x0000820004007a24 */ /* 0x000fe200078e02ff */
[----:B------:R-:W-:Y:S01]  /*6830*/  LEA.HI R4, R11, R22, RZ, 0x3 ;  /* 0x000000160b047211 */ /* 0x000fe200078f18ff */
[C---:B------:R-:W-:Y:S01]  /*6840*/  IMAD R3, R24.reuse, c[0x0][0x1b4], R3 ;  /* 0x00006d0018037a24 */ /* 0x040fe200078e0203 */
[----:B------:R-:W-:Y:S01]  /*6850*/  ISETP.NE.U32.AND P2, PT, RZ, c[0x0][0x350], PT ;  /* 0x0000d400ff007a0c */ /* 0x000fe20003f45070 */
[----:B------:R-:W-:Y:S01]  /*6860*/  IMAD.WIDE.U32 R24, R24, c[0x0][0x1b0], R14 ;  /* 0x00006c0018187a25 */ /* 0x000fe200078e000e */
[----:B------:R-:W-:-:S02]  /*6870*/  LOP3.LUT R15, R4, 0xfffffff8, RZ, 0xc0, !PT ;  /* 0xfffffff8040f7812 */ /* 0x000fc400078ec0ff */
[-C--:B------:R-:W-:Y:S01]  /*6880*/  LEA.HI R14, R6, R89.reuse, RZ, 0x6 ;  /* 0x00000059060e7211 */ /* 0x080fe200078f30ff */
[----:B------:R-:W-:Y:S01]  /*6890*/  IMAD.IADD R25, R25, 0x1, R3 ;  /* 0x0000000119197824 */ /* 0x000fe200078e0203 */
[----:B------:R-:W-:Y:S01]  /*68a0*/  ISETP.NE.AND.EX P2, PT, RZ, c[0x0][0x354], PT, P2 ;  /* 0x0000d500ff007a0c */ /* 0x000fe20003f45320 */
[----:B------:R-:W-:Y:S01]  /*68b0*/  IMAD.IADD R3, R22, 0x1, -R15 ;  /* 0x0000000116037824 */ /* 0x000fe200078e0a0f */
[----:B------:R-:W-:Y:S01]  /*68c0*/  LOP3.LUT P5, RZ, R188, 0x2, RZ, 0xc0, !PT ;  /* 0x00000002bcff7812 */ /* 0x000fe200078ac0ff */
[----:B------:R-:W-:Y:S01]  /*68d0*/  IMAD R13, R13, c[0x0][0x1a8], RZ ;  /* 0x00006a000d0d7a24 */ /* 0x000fe200078e02ff */
[----:B------:R-:W-:Y:S01]  /*68e0*/  LOP3.LUT R191, R191, 0xfffffffe, RZ, 0xc0, !PT ;  /* 0xfffffffebfbf7812 */ /* 0x000fe200078ec0ff */
[----:B------:R-:W-:Y:S01]  /*68f0*/  IMAD.SHL.U32 R14, R14, 0x8, RZ ;  /* 0x000000080e0e7824 */ /* 0x000fe200078e00ff */
[----:B------:R-:W-:Y:S01]  /*6900*/  LEA.HI R80, R6, R89, RZ, 0x5 ;  /* 0x0000005906507211 */ /* 0x000fe200078f28ff */
[C---:B------:R-:W-:Y:S01]  /*6910*/  IMAD R13, R12.reuse, c[0x0][0x1ac], R13 ;  /* 0x00006b000c0d7a24 */ /* 0x040fe200078e020d */
[----:B------:R-:W-:Y:S01]  /*6920*/  @P1 LOP3.LUT R191, R191, 0x1, RZ, 0xfc, !PT ;  /* 0x00000001bfbf1812 */ /* 0x000fe200078efcff */
[----:B------:R-:W-:Y:S01]  /*6930*/  IMAD.WIDE.U32 R24, R12, c[0x0][0x1a8], R24 ;  /* 0x00006a000c187a25 */ /* 0x000fe200078e0018 */
[----:B------:R-:W-:-:S02]  /*6940*/  LOP3.LUT R197, R197, 0xfffffe00, R14, 0xf8, !PT ;  /* 0xfffffe00c5c57812 */ /* 0x000fc400078ef80e */
[----:B------:R-:W-:Y:S01]  /*6950*/  LOP3.LUT R191, R191, 0xfffffffb, RZ, 0xc0, !PT ;  /* 0xfffffffbbfbf7812 */ /* 0x000fe200078ec0ff */
[C---:B------:R-:W-:Y:S01]  /*6960*/  IMAD R5, R2.reuse, 0x200, R5 ;  /* 0x0000020002057824 */ /* 0x040fe200078e0205 */
[----:B------:R-:W-:Y:S01]  /*6970*/  P2R R10, PR, RZ, 0x10 ;  /* 0x00000010ff0a7803 */ /* 0x000fe20000000000 */
[----:B------:R-:W-:Y:S01]  /*6980*/  IMAD.SHL.U32 R2, R2, 0x8, RZ ;  /* 0x0000000802027824 */ /* 0x000fe200078e00ff */
[----:B------:R-:W-:Y:S01]  /*6990*/  @P5 LOP3.LUT R191, R191, 0x4, RZ, 0xfc, !PT ;  /* 0x00000004bfbf5812 */ /* 0x000fe200078efcff */
[C---:B------:R-:W-:Y:S01]  /*69a0*/  IMAD R11, R17.reuse, c[0x0][0x1e4], R16 ;  /* 0x00007900110b7a24 */ /* 0x040fe200078e0210 */
[----:B------:R-:W-:Y:S01]  /*69b0*/  LOP3.LUT P1, RZ, R188, 0x4, RZ, 0xc0, !PT ;  /* 0x00000004bcff7812 */ /* 0x000fe2000782c0ff */
[C---:B------:R-:W-:Y:S01]  /*69c0*/  IMAD R0, R17.reuse, c[0x0][0x20c], R0 ;  /* 0x0000830011007a24 */ /* 0x040fe200078e0200 */
[----:B------:R-:W-:Y:S01]  /*69d0*/  SHF.R.S32.HI R82, RZ, 0x5, R80 ;  /* 0x00000005ff527819 */ /* 0x000fe20000011450 */
[----:B------:R-:W-:Y:S01]  /*69e0*/  IMAD.WIDE.U32 R18, R17, c[0x0][0x1e0], R20 ;  /* 0x0000780011127a25 */ /* 0x000fe200078e0014 */
[----:B------:R-:W-:-:S03]  /*69f0*/  ISETP.GE.AND P6, PT, R20, c[0x0][0x1d4], PT ;  /* 0x0000750014007a0c */ /* 0x000fc60003fc6270 */
        /* <DEDUP_REMOVED lines=72> */
.L_x_2542:
[----:B------:R-:W-:Y:S05]  /*6e80*/  BSYNC B0 ;  /* 0x0000000000007941 */ /* 0x000fea0003800000 */
.L_x_2541:
        /* <DEDUP_REMOVED lines=22> */
.L_x_2544:
[----:B------:R-:W-:Y:S05]  /*6ff0*/  BSYNC B0 ;  /* 0x0000000000007941 */ /* 0x000fea0003800000 */
.L_x_2543:
        /* <DEDUP_REMOVED lines=22> */
.L_x_2546:
[----:B------:R-:W-:Y:S05]  /*7160*/  BSYNC B0 ;  /* 0x0000000000007941 */ /* 0x000fea0003800000 */
.L_x_2545:
        /* <DEDUP_REMOVED lines=110> */
.L_x_2547:
[----:B------:R-:W-:Y:S01]  /*7850*/  ISETP.LT.AND P0, PT, RZ, c[0x0][0x27c], PT ;  /* 0x00009f00ff007a0c */ /* 0x000fe20003f01270 */
[----:B------:R-:W0:Y:S01]  /*7860*/  LDGDEPBAR ;  /* 0x00000000000079af */ /* 0x000e220000000000 */
[----:B------:R-:W-:Y:S01]  /*7870*/  IMAD R0, R82, 0x400, R3 ;  /* 0x0000040052007824 */ /* 0x000fe200078e0203 */
[----:B------:R-:W-:-:S10]  /*7880*/  ISETP.NE.AND P3, PT, R187, 0x1, PT ;  /* 0x00000001bb00780c */ /* 0x000fd40003f65270 */
[----:B------:R-:W-:Y:S05]  /*7890*/  @P0 BRA `(.L_x_2548) ;  /* 0x0000002000000947 */ /* 0x000fea0003800000 */
[----:B------:R-:W-:-:S04]  /*78a0*/  DEPBAR.LE SB0, 0x3 ;  /* 0x000080c00000791a */ /* 0x000fc80000000000 */
[----:B------:R-:W-:Y:S05]  /*78b0*/  BRA `(.L_x_2549) ;  /* 0x0000763000007947 */ /* 0x000fea0003800000 */
.L_x_2548:
        /* <DEDUP_REMOVED lines=120> */
.L_x_2552:
[----:B--2---:R-:W-:Y:S05]  /*8040*/  BSYNC B0 ;  /* 0x0000000000007941 */ /* 0x004fea0003800000 */
.L_x_2551:
        /* <DEDUP_REMOVED lines=129> */
.L_x_2554:
[----:B---3--:R-:W-:Y:S05]  /*8860*/  BSYNC B0 ;  /* 0x0000000000007941 */ /* 0x008fea0003800000 */
.L_x_2553:
        /* <DEDUP_REMOVED lines=118> */
.L_x_2558:
[----:B------:R-:W-:Y:S05]  /*8fd0*/  BSYNC B0 ;  /* 0x0000000000007941 */ /* 0x000fea0003800000 */
.L_x_2557:
        /* <DEDUP_REMOVED lines=50> */
.L_x_2560:
[----:B------:R-:W-:Y:S05]  /*9300*/  BSYNC B0 ;  /* 0x0000000000007941 */ /* 0x000fea0003800000 */
.L_x_2559:
        /* <DEDUP_REMOVED lines=50> */
.L_x_2562:
[----:B------:R-:W-:Y:S05]  /*9630*/  BSYNC B0 ;  /* 0x0000000000007941 */ /* 0x000fea0003800000 */
.L_x_2561:
        /* <DEDUP_REMOVED lines=50> */
.L_x_2564:
[----:B------:R-:W-:Y:S05]  /*9960*/  BSYNC B0 ;  /* 0x0000000000007941 */ /* 0x000fea0003800000 */
.L_x_2563:
        /* <DEDUP_REMOVED lines=50> */
.L_x_2566:
[----:B------:R-:W-:Y:S05]  /*9c90*/  BSYNC B0 ;  /* 0x0000000000007941 */ /* 0x000fea0003800000 */
.L_x_2565:
        /* <DEDUP_REMOVED lines=49> */
.L_x_2556:
[----:B------:R-:W-:Y:S05]  /*9fb0*/  BSYNC B1 ;  /* 0x0000000000017941 */ /* 0x000fea0003800000 */
.L_x_2555:
        /* <DEDUP_REMOVED lines=52> */
.L_x_2569:
[----:B------:R-:W-:Y:S05]  /*a300*/  BSYNC B0 ;  /* 0x0000000000007941 */ /* 0x000fea0003800000 */
.L_x_2568:
        /* <DEDUP_REMOVED lines=50> */
.L_x_2571:
[----:B------:R-:W-:Y:S05]  /*a630*/  BSYNC B0 ;  /* 0x0000000000007941 */ /* 0x000fea0003800000 */
.L_x_2570:
        /* <DEDUP_REMOVED lines=50> */
.L_x_2573:
[----:B------:R-:W-:Y:S05]  /*a960*/  BSYNC B0 ;  /* 0x0000000000007941 */ /* 0x000fea0003800000 */
.L_x_2572:
        /* <DEDUP_REMOVED lines=50> */
.L_x_2575:
[----:B------:R-:W-:Y:S05]  /*ac90*/  BSYNC B0 ;  /* 0x0000000000007941 */ /* 0x000fea0003800000 */
.L_x_2574:
        /* <DEDUP_REMOVED lines=50> */
.L_x_2577:
[----:B------:R-:W-:Y:S05]  /*afc0*/  BSYNC B0 ;  /* 0x0000000000007941 */ /* 0x000fea0003800000 */
.L_x_2576:
        /* <DEDUP_REMOVED lines=50> */
.L_x_2550:
        /* <DEDUP_REMOVED lines=73> */
.L_x_2579:
[----:B--2---:R-:W-:Y:S05]  /*b780*/  BSYNC B0 ;  /* 0x0000000000007941 */ /* 0x004fea0003800000 */
.L_x_2578:
        /* <DEDUP_REMOVED lines=102> */
.L_x_2581:
[----:B--2-4-:R-:W-:Y:S05]  /*bdf0*/  BSYNC B0 ;  /* 0x0000000000007941 */ /* 0x014fea0003800000 */
.L_x_2580:
        /* <DEDUP_REMOVED lines=168> */
.L_x_2585:
[----:B------:R-:W-:Y:S05]  /*c880*/  BSYNC B0 ;  /* 0x0000000000007941 */ /* 0x000fea0003800000 */
.L_x_2584:
        /* <DEDUP_REMOVED lines=122> */
.L_x_2587:
[----:B------:R-:W-:Y:S05]  /*d030*/  BSYNC B0 ;  /* 0x0000000000007941 */ /* 0x000fea0003800000 */
.L_x_2586:
        /* <DEDUP_REMOVED lines=121> */
.L_x_2583:
[----:B------:R-:W-:Y:S05]  /*d7d0*/  BSYNC B1 ;  /* 0x0000000000017941 */ /* 0x000fea0003800000 */
.L_x_2582:
        /* <DEDUP_REMOVED lines=119> */
.L_x_2589:
[----:B------:R-:W-:Y:S05]  /*df50*/  BSYNC B0 ;  /* 0x0000000000007941 */ /* 0x000fea0003800000 */
.L_x_2588:
        /* <DEDUP_REMOVED lines=37> */
[----:B------:R-:W-:Y:S01]  /*e1b0*/  PRMT R79, R79, 0x5410, R28 ;  /* 0x000054104f4f7816 */ /* 0x000fe2000000001c */
[----:B------:R-:W2:Y:S01]  /*e1c0*/  LDS.128 R8, [R36+0x18100] ;  /* 0x0181000024087984 */ /* 0x000ea20000000c00 */
[----:B------:R-:W-:-:S02]  /*e1d0*/  PRMT R78, R78, 0x5410, R29 ;  /* 0x000054104e4e7816 */ /* 0x000fc4000000001d */
[----:B------:R-:W-:Y:S02]  /*e1e0*/  SHF.R.U64 R34, R34, 0x10, R35 ;  /* 0x0000001022227819 */ /* 0x000fe40000001223 */
[--C-:B------:R-:W-:Y:S01]  /*e1f0*/  SHF.R.U64 R30, R30, 0x10, R31.reuse ;  /* 0x000000101e1e7819 */ /* 0x100fe2000000121f */
[----:B------:R-:W-:Y:S01]  /*e200*/  IMAD.U32 R41, R78, 0x10000, RZ ;  /* 0x000100004e297824 */ /* 0x000fe200078e00ff */
[----:B------:R-:W-:Y:S02]  /*e210*/  SHF.R.U32.HI R38, RZ, 0x10, R31 ;  /* 0x00000010ff267819 */ /* 0x000fe4000001161f */
[----:B------:R-:W-:Y:S02]  /*e220*/  SHF.R.U32.HI R35, RZ, 0x10, R35 ;  /* 0x00000010ff237819 */ /* 0x000fe40000011623 */
[----:B------:R-:W-:Y:S02]  /*e230*/  PRMT R85, R85, 0x5410, R32 ;  /* 0x0000541055557816 */ /* 0x000fe40000000020 */
[----:B------:R-:W-:-:S02]  /*e240*/  PRMT R84, R84, 0x5410, R33 ;  /* 0x0000541054547816 */ /* 0x000fc40000000021 */
[----:B------:R-:W-:Y:S01]  /*e250*/  PRMT R86, R86, 0x5410, R35 ;  /* 0x0000541056567816 */ /* 0x000fe20000000023 */
        /* <DEDUP_REMOVED lines=33> */
[----:B------:R-:W-:Y:S02]  /*e470*/  IMAD.U32 R42, R81, 0x10000, RZ ;  /* 0x00010000512a7824 */ /* 0x000fe400078e00ff */
[----:B------:R-:W-:-:S02]  /*e480*/  FFMA.FTZ R15, R28, R79, R15 ;  /* 0x0000004f1c0f7223 */ /* 0x000fc4000001000f */
[----:B------:R-:W-:Y:S02]  /*e490*/  FFMA.FTZ R29, R12, R9, -R29 ;  /* 0x000000090c1d7223 */ /* 0x000fe4000001081d */
[C---:B------:R-:W-:Y:S01]  /*e4a0*/  IMAD.U32 R28, R86.reuse, 0x10000, RZ ;  /* 0x00010000561c7824 */ /* 0x040fe200078e00ff */
[----:B------:R-:W-:Y:S01]  /*e4b0*/  LOP3.LUT R86, R86, 0xffff0000, RZ, 0xc0, !PT ;  /* 0xffff000056567812 */ /* 0x000fe200078ec0ff */
[----:B------:R-:W-:Y:S02]  /*e4c0*/  FFMA.FTZ R9, R12, R41, R8 ;  /* 0x000000290c097223 */ /* 0x000fe40000010008 */
[C---:B------:R-:W-:Y:S02]  /*e4d0*/  FMUL.FTZ R8, R34.reuse, R42 ;  /* 0x0000002a22087220 */ /* 0x040fe40000410000 */
[-C--:B------:R-:W-:Y:S02]  /*e4e0*/  FMUL.FTZ R34, R34, R28.reuse ;  /* 0x0000001c22227220 */ /* 0x080fe40000410000 */
[----:B------:R-:W-:-:S02]  /*e4f0*/  FFMA.FTZ R28, R13, R28, -R8 ;  /* 0x0000001c0d1c7223 */ /* 0x000fc40000010808 */
[C---:B------:R-:W-:Y:S01]  /*e500*/  IMAD.U32 R12, R83.reuse, 0x10000, RZ ;  /* 0x00010000530c7824 */ /* 0x040fe200078e00ff */
[----:B------:R-:W-:Y:S01]  /*e510*/  LOP3.LUT R83, R83, 0xffff0000, RZ, 0xc0, !PT ;  /* 0xffff000053537812 */ /* 0x000fe200078ec0ff */
[C---:B------:R-:W-:Y:S02]  /*e520*/  FMUL.FTZ R8, R40.reuse, R78 ;  /* 0x0000004e28087220 */ /* 0x040fe40000410000 */
[C---:B------:R-:W-:Y:S01]  /*e530*/  IMAD.U32 R41, R87.reuse, 0x10000, RZ ;  /* 0x0001000057297824 */ /* 0x040fe200078e00ff */
[----:B------:R-:W-:Y:S01]  /*e540*/  LOP3.LUT R87, R87, 0xffff0000, RZ, 0xc0, !PT ;  /* 0xffff000057577812 */ /* 0x000fe200078ec0ff */
[----:B------:R-:W-:Y:S02]  /*e550*/  FMUL.FTZ R40, R40, R84 ;  /* 0x0000005428287220 */ /* 0x000fe40000410000 */
[----:B------:R-:W-:Y:S02]  /*e560*/  FFMA.FTZ R42, R13, R42, R34 ;  /* 0x0000002a0d2a7223 */ /* 0x000fe40000010022 */
[----:B------:R-:W-:-:S02]  /*e570*/  FMUL.FTZ R13, R39, R12 ;  /* 0x0000000c270d7220 */ /* 0x000fc40000410000 */
[----:B------:R-:W-:Y:S01]  /*e580*/  FFMA.FTZ R84, R31, R84, -R8 ;  /* 0x000000541f547223 */ /* 0x000fe20000010808 */
[----:B------:R-:W-:Y:S01]  /*e590*/  LOP3.LUT R8, R81, 0xffff0000, RZ, 0xc0, !PT ;  /* 0xffff000051087812 */ /* 0x000fe200078ec0ff */
[C---:B------:R-:W-:Y:S01]  /*e5a0*/  IMAD.U32 R30, R14.reuse, 0x10000, RZ ;  /* 0x000100000e1e7824 */ /* 0x040fe200078e00ff */
        /* <DEDUP_REMOVED lines=11> */
[----:B------:R-:W-:-:S02]  /*e660*/  FFMA.FTZ R40, R31, R78, R40 ;  /* 0x0000004e1f287223 */ /* 0x000fc40000010028 */
[----:B------:R-:W-:Y:S01]  /*e670*/  FFMA.FTZ R34, R14, R83, R34 ;  /* 0x000000530e227223 */ /* 0x000fe20000010022 */
[----:B------:R-:W-:Y:S01]  /*e680*/  F2FP.BF16.PACK_AB R14, R30, R41 ;  /* 0x000000291e0e723e */ /* 0x000fe200000010ff */
[----:B------:R-:W-:Y:S01]  /*e690*/  FFMA.FTZ R33, R33, R8, R12 ;  /* 0x0000000821217223 */ /* 0x000fe2000001000c */
[----:B------:R-:W-:Y:S02]  /*e6a0*/  F2FP.BF16.PACK_AB R8, R15, R32 ;  /* 0x000000200f08723e */ /* 0x000fe400000010ff */
[----:B------:R-:W-:Y:S02]  /*e6b0*/  F2FP.BF16.PACK_AB R12, R35, R10 ;  /* 0x0000000a230c723e */ /* 0x000fe400000010ff */
[----:B------:R-:W-:Y:S02]  /*e6c0*/  F2FP.BF16.PACK_AB R15, R11, R28 ;  /* 0x0000001c0b0f723e */ /* 0x000fe400000010ff */
[----:B------:R-:W-:Y:S02]  /*e6d0*/  F2FP.BF16.PACK_AB R9, R40, R9 ;  /* 0x000000092809723e */ /* 0x000fe400000010ff */
[----:B------:R-:W-:Y:S01]  /*e6e0*/  F2FP.BF16.PACK_AB R10, R34, R39 ;  /* 0x00000027220a723e */ /* 0x000fe200000010ff */
[----:B------:R1:W-:Y:S01]  /*e6f0*/  STS.128 [R37+0x18100], R12 ;  /* 0x0181000c25007388 */ /* 0x0003e20000000c00 */
[----:B------:R-:W-:-:S05]  /*e700*/  F2FP.BF16.PACK_AB R11, R33, R42 ;  /* 0x0000002a210b723e */ /* 0x000fca00000010ff */
[----:B------:R1:W-:Y:S02]  /*e710*/  STS.128 [R36+0x18100], R8 ;  /* 0x0181000824007388 */ /* 0x0003e40000000c00 */
.L_x_2591:
[----:B------:R-:W-:Y:S05]  /*e720*/  BSYNC B0 ;  /* 0x0000000000007941 */ /* 0x000fea0003800000 */
.L_x_2590:
        /* <DEDUP_REMOVED lines=123> */
.L_x_2567:
[----:B------:R-:W-:Y:S05]  /*eee0*/  BSYNC B2 ;  /* 0x0000000000027941 */ /* 0x000fea0003800000 */
.L_x_2549:
[----:B------:R-:W-:Y:S01]  /*eef0*/  IADD3 R211, R95, -0x2, RZ ;  /* 0xfffffffe5fd37810 */ /* 0x000fe20007ffe0ff */
[----:B------:R-:W-:-:S04]  /*ef00*/  DEPBAR.LE SB0, 0x2 ;  /* 0x000080800000791a */ /* 0x000fc80000000000 */
[----:B-1----:R-:W-:Y:S01]  /*ef10*/  @P2 SHF.R.S32.HI R8, RZ, 0x1f, R211 ;  /* 0x0000001fff082819 */ /* 0x002fe200000114d3 */
[----:B------:R-:W-:Y:S01]  /*ef20*/  @P2 IMAD R26, R26, R211, RZ ;  /* 0x000000d31a1a2224 */ /* 0x000fe200078e02ff */
[----:B------:R-:W-:Y:S01]  /*ef30*/  LEA R185, R0, 0x18100, 0x1 ;  /* 0x0001810000b97811 */ /* 0x000fe200078e08ff */
[----:B------:R-:W-:Y:S01]  /*ef40*/  @P2 IMAD.WIDE.U32 R10, R211, R27, R202 ;  /* 0x0000001bd30a2225 */ /* 0x000fe200078e00ca */
[----:B------:R-:W-:Y:S01]  /*ef50*/  LEA.HI R6, R6, R89, RZ, 0x2 ;  /* 0x0000005906067211 */ /* 0x000fe200078f10ff */
[----:B------:R-:W-:Y:S02]  /*ef60*/  UMOV UR5, 0x1 ;  /* 0x0000000100057882 */ /* 0x000fe40000000000 */
[----:B------:R-:W-:Y:S01]  /*ef70*/  @P2 IMAD R8, R8, R27, R26 ;  /* 0x0000001b08082224 */ /* 0x000fe200078e021a */
[----:B------:R-:W-:Y:S01]  /*ef80*/  @P2 LEA R46, P0, R10, c[0x0][0x1f8], 0x1 ;  /* 0x00007e000a2e2a11 */ /* 0x000fe200078008ff */
[----:B------:R-:W-:Y:S01]  /*ef90*/  IMAD.SHL.U32 R52, R0, 0x2, RZ ;  /* 0x0000000200347824 */ /* 0x000fe200078e00ff */
[----:B------:R-:W-:Y:S01]  /*efa0*/  BAR.SYNC.DEFER_BLOCKING 0x0 ;  /* 0x0000000000007b1d */ /* 0x000fe20000010000 */
[----:B------:R-:W-:Y:S01]  /*efb0*/  @P2 IMAD.IADD R8, R11, 0x1, R8 ;  /* 0x000000010b082824 */ /* 0x000fe200078e0208 */
[----:B------:R-:W-:Y:S01]  /*efc0*/  LOP3.LUT R6, R6, 0xfffffffc, RZ, 0xc0, !PT ;  /* 0xfffffffc06067812 */ /* 0x000fe200078ec0ff */
[----:B------:R-:W-:-:S02]  /*efd0*/  IMAD.SHL.U32 R183, R5, 0x2, RZ ;  /* 0x0000000205b77824 */ /* 0x000fc400078e00ff */
[----:B------:R-:W-:Y:S01]  /*efe0*/  IMAD.MOV.U32 R184, RZ, RZ, 0x20 ;  /* 0x00000020ffb87424 */ /* 0x000fe200078e00ff */
[----:B------:R-:W-:Y:S01]  /*eff0*/  @P2 LEA.HI.X R47, R10, c[0x0][0x1fc], R8, 0x1, P0 ;  /* 0x00007f000a2f2a11 */ /* 0x000fe200000f0c08 */
[----:B------:R-:W-:Y:S01]  /*f000*/  IMAD.SHL.U32 R182, R2, 0x2, RZ ;  /* 0x0000000202b67824 */ /* 0x000fe200078e00ff */
[----:B------:R-:W-:Y:S01]  /*f010*/  @P2 IADD3 R44, P0, R25, R46, RZ ;  /* 0x0000002e192c2210 */ /* 0x000fe20007f1e0ff */
[----:B------:R-:W-:Y:S02]  /*f020*/  IMAD.MOV.U32 R0, RZ, RZ, 0x40 ;  /* 0x00000040ff007424 */ /* 0x000fe400078e00ff */
[----:B------:R-:W-:Y:S02]  /*f030*/  IMAD.IADD R5, R185, 0x1, R182 ;  /* 0x00000001b9057824 */ /* 0x000fe400078e02b6 */
[----:B------:R-:W-:Y:S01]  /*f040*/  @P2 IMAD.X R45, R24, 0x1, R47, P0 ;  /* 0x00000001182d2824 */ /* 0x000fe200000e062f */
[----:B------:R-:W-:Y:S01]  /*f050*/  LOP3.LUT P0, RZ, R188, 0x2, RZ, 0xc0, !PT ;  /* 0x00000002bcff7812 */ /* 0x000fe2000780c0ff */
[----:B------:R-:W-:Y:S01]  /*f060*/  IMAD R181, R4, 0x2, R185 ;  /* 0x0000000204b57824 */ /* 0x000fe200078e02b9 */
[----:B------:R-:W-:Y:S01]  /*f070*/  SEL R177, R0, 0xffffffc0, !P1 ;  /* 0xffffffc000b17807 */ /* 0x000fe20004800000 */
[----:B------:R-:W-:Y:S01]  /*f080*/  IMAD R180, R4, 0x2, R5 ;  /* 0x0000000204b47824 */ /* 0x000fe200078e0205 */
[----:B------:R-:W-:Y:S01]  /*f090*/  SEL R184, R184, 0xffffffe0, !P0 ;  /* 0xffffffe0b8b87807 */ /* 0x000fe20004000000 */
[----:B------:R-:W-:-:S02]  /*f0a0*/  IMAD.SHL.U32 R135, R3, 0x2, RZ ;  /* 0x0000000203877824 */ /* 0x000fc400078e00ff */
[C---:B------:R-:W-:Y:S02]  /*f0b0*/  IMAD.IADD R2, R183.reuse, 0x1, R177 ;  /* 0x00000001b7027824 */ /* 0x040fe400078e02b1 */
[----:B------:R-:W-:Y:S01]  /*f0c0*/  IMAD.IADD R84, R183, 0x1, R184 ;  /* 0x00000001b7547824 */ /* 0x000fe200078e02b8 */
[----:B------:R-:W-:Y:S01]  /*f0d0*/  LDSM.16.M88.4 R52, [R52+0x18100] ;  /* 0x018100003434783b */ /* 0x000fe20000000200 */
[--C-:B------:R-:W-:Y:S02]  /*f0e0*/  IMAD R134, R4, 0x2, R135.reuse ;  /* 0x0000000204867824 */ /* 0x100fe400078e0287 */
[----:B------:R-:W-:Y:S01]  /*f0f0*/  IMAD.IADD R0, R177, 0x1, R84 ;  /* 0x00000001b1007824 */ /* 0x000fe200078e0254 */
[----:B------:R-:W1:Y:S01]  /*f100*/  LDSM.16.M88.4 R24, [R183+0xc100] ;  /* 0x00c10000b718783b */ /* 0x000e620000000200 */
[C---:B------:R-:W-:Y:S02]  /*f110*/  IMAD.IADD R165, R182.reuse, 0x1, R134 ;  /* 0x00000001b6a57824 */ /* 0x040fe400078e0286 */
[----:B------:R-:W-:Y:S01]  /*f120*/  IMAD.IADD R173, R182, 0x1, R135 ;  /* 0x00000001b6ad7824 */ /* 0x000fe200078e0287 */
[----:B------:R-:W2:Y:S03]  /*f130*/  LDSM.16.M88.4 R16, [R183+0xc900] ;  /* 0x00c90000b710783b */ /* 0x000ea60000000200 */
[----:B------:R-:W-:Y:S01]  /*f140*/  IMAD R4, R4, 0x2, R173 ;  /* 0x0000000204047824 */ /* 0x000fe200078e02ad */
[----:B------:R-:W3:Y:S04]  /*f150*/  LDSM.16.M88.4 R60, [R183+0xd100] ;  /* 0x00d10000b73c783b */ /* 0x000ee80000000200 */
[----:B------:R-:W5:Y:S04]  /*f160*/  LDSM.16.M88.4 R32, [R183+0xd900] ;  /* 0x00d90000b720783b */ /* 0x000f680000000200 */
[----:B------:R-:W-:Y:S04]  /*f170*/  LDSM.16.M88.4 R8, [R5] ;  /* 0x000000000508783b */ /* 0x000fe80000000200 */
[----:B------:R-:W4:Y:S04]  /*f180*/  LDSM.16.M88.4 R36, [R84+0xc100] ;  /* 0x00c100005424783b */ /* 0x000f280000000200 */
[----:B------:R-:W3:Y:S04]  /*f190*/  LDSM.16.M88.4 R12, [R84+0xc900] ;  /* 0x00c90000540c783b */ /* 0x000ee80000000200 */
[----:B------:R-:W4:Y:S01]  /*f1a0*/  LDSM.16.M88.4 R40, [R84+0xd100] ;  /* 0x00d100005428783b */ /* 0x000f220000000200 */
[C---:B-1----:R-:W-:Y:S08]  /*f1b0*/  HMMA.16816.F32.BF16 R28, R52.reuse, R24, RZ ;  /* 0x00000018341c723c */ /* 0x042ff000000418ff */
[C---:B------:R-:W-:Y:S08]  /*f1c0*/  HMMA.16816.F32.BF16 R24, R52.reuse, R26, RZ ;  /* 0x0000001a3418723c */ /* 0x040ff000000418ff */
[C---:B--2-4-:R-:W-:Y:S08]  /*f1d0*/  HMMA.16816.F32.BF16 R20, R52.reuse, R16, RZ ;  /* 0x000000103414723c */ /* 0x054ff000000418ff */
[C---:B---3--:R-:W-:Y:S08]  /*f1e0*/  HMMA.16816.F32.BF16 R64, R52.reuse, R60, RZ ;  /* 0x0000003c3440723c */ /* 0x048ff000000418ff */
[C---:B------:R-:W-:Y:S08]  /*f1f0*/  HMMA.16816.F32.BF16 R16, R52.reuse, R18, RZ ;  /* 0x000000123410723c */ /* 0x040ff000000418ff */
[C---:B------:R-:W-:Y:S08]  /*f200*/  HMMA.16816.F32.BF16 R60, R52.reuse, R62, RZ ;  /* 0x0000003e343c723c */ /* 0x040ff000000418ff */
[C---:B-----5:R-:W-:Y:S08]  /*f210*/  HMMA.16816.F32.BF16 R56, R52.reuse, R32, RZ ;  /* 0x000000203438723c */ /* 0x060ff000000418ff */
[----:B------:R-:W-:Y:S01]  /*f220*/  HMMA.16816.F32.BF16 R52, R52, R34, RZ ;  /* 0x000000223434723c */ /* 0x000fe200000418ff */
[----:B------:R-:W1:Y:S04]  /*f230*/  LDSM.16.M88.4 R32, [R84+0xd900] ;  /* 0x00d900005420783b */ /* 0x000e680000000200 */
        /* <DEDUP_REMOVED lines=12> */
[----:B------:R-:W-:Y:S03]  /*f300*/  LDSM.16.M88.4 R48, [R181] ;  /* 0x00000000b530783b */ /* 0x000fe60000000200 */
[C---:B------:R-:W-:Y:S01]  /*f310*/  HMMA.16816.F32.BF16 R16, R8.reuse, R14, R16 ;  /* 0x0000000e0810723c */ /* 0x040fe20000041810 */
[----:B------:R-:W3:Y:S04]  /*f320*/  LDSM.16.M88.4 R36, [R2+0xc100] ;  /* 0x00c100000224783b */ /* 0x000ee80000000200 */
[----:B------:R-:W4:Y:S03]  /*f330*/  LDSM.16.M88.4 R72, [R2+0xc900] ;  /* 0x00c900000248783b */ /* 0x000f260000000200 */
[C---:B------:R-:W-:Y:S01]  /*f340*/  HMMA.16816.F32.BF16 R64, R8.reuse, R40, R64 ;  /* 0x000000280840723c */ /* 0x040fe20000041840 */
[----:B------:R-:W5:Y:S04]  /*f350*/  LDSM.16.M88.4 R12, [R2+0xd100] ;  /* 0x00d10000020c783b */ /* 0x000f680000000200 */
[----:B------:R-:W-:Y:S03]  /*f360*/  LDSM.16.M88.4 R68, [R2+0xd900] ;  /* 0x00d900000244783b */ /* 0x000fe60000000200 */
[C---:B------:R-:W-:Y:S01]  /*f370*/  HMMA.16816.F32.BF16 R60, R8.reuse, R42, R60 ;  /* 0x0000002a083c723c */ /* 0x040fe2000004183c */
[----:B------:R-:W-:Y:S04]  /*f380*/  LDSM.16.M88.4 R40, [R0+0xd100] ;  /* 0x00d100000028783b */ /* 0x000fe80000000200 */
[----:B--2---:R-:W-:Y:S03]  /*f390*/  LDSM.16.M88.4 R44, [R0+0xc900] ;  /* 0x00c90000002c783b */ /* 0x004fe60000000200 */
[C---:B-1----:R-:W-:Y:S01]  /*f3a0*/  HMMA.16816.F32.BF16 R56, R8.reuse, R32, R56 ;  /* 0x000000200838723c */ /* 0x042fe20000041838 */
[----:B------:R-:W-:Y:S04]  /*f3b0*/  LDSM.16.M88.4 R76, [R185+0x4000] ;  /* 0x00400000b94c783b */ /* 0x000fe80000000200 */
[----:B------:R-:W0:Y:S03]  /*f3c0*/  LDGDEPBAR ;  /* 0x00000000000079af */ /* 0x000e260000000000 */
[----:B------:R-:W-:Y:S01]  /*f3d0*/  HMMA.16816.F32.BF16 R52, R8, R34, R52 ;  /* 0x000000220834723c */ /* 0x000fe20000041834 */
[----:B------:R-:W-:Y:S04]  /*f3e0*/  LDSM.16.M88.4 R32, [R180] ;  /* 0x00000000b420783b */ /* 0x000fe80000000200 */
[----:B------:R-:W1:Y:S03]  /*f3f0*/  LDSM.16.M88.4 R8, [R0+0xc100] ;  /* 0x00c100000008783b */ /* 0x000e660000000200 */
[C---:B---3--:R-:W-:Y:S08]  /*f400*/  HMMA.16816.F32.BF16 R28, R48.reuse, R36, R28 ;  /* 0x00000024301c723c */ /* 0x048ff0000004181c */
[C---:B------:R-:W-:Y:S01]  /*f410*/  HMMA.16816.F32.BF16 R24, R48.reuse, R38, R24 ;  /* 0x000000263018723c */ /* 0x040fe20000041818 */
[----:B------:R-:W2:Y:S07]  /*f420*/  LDSM.16.M88.4 R36, [R0+0xd900] ;  /* 0x00d900000024783b */ /* 0x000eae0000000200 */
[C---:B----4-:R-:W-:Y:S08]  /*f430*/  HMMA.16816.F32.BF16 R20, R48.reuse, R72, R20 ;  /* 0x000000483014723c */ /* 0x050ff00000041814 */
[C---:B------:R-:W-:Y:S01]  /*f440*/  HMMA.16816.F32.BF16 R16, R48.reuse, R74, R16 ;  /* 0x0000004a3010723c */ /* 0x040fe20000041810 */
[----:B------:R-:W-:Y:S07]  /*f450*/  LDSM.16.M88.4 R72, [R183+0xf100] ;  /* 0x00f10000b748783b */ /* 0x000fee0000000200 */
[C---:B-----5:R-:W-:Y:S08]  /*f460*/  HMMA.16816.F32.BF16 R64, R48.reuse, R12, R64 ;  /* 0x0000000c3040723c */ /* 0x060ff00000041840 */
[----:B------:R-:W-:Y:S01]  /*f470*/  HMMA.16816.F32.BF16 R60, R48, R14, R60 ;  /* 0x0000000e303c723c */ /* 0x000fe2000004183c */
[----:B------:R-:W3:Y:S07]  /*f480*/  LDSM.16.M88.4 R12, [R183+0xe100] ;  /* 0x00e10000b70c783b */ /* 0x000eee0000000200 */
        /* <DEDUP_REMOVED lines=15> */
[----:B------:R-:W2:Y:S04]  /*f580*/  LDSM.16.M88.4 R36, [R84+0xf100] ;  /* 0x00f100005424783b */ /* 0x000ea80000000200 */
[----:B------:R-:W2:Y:S03]  /*f590*/  LDSM.16.M88.4 R32, [R84+0xf900] ;  /* 0x00f900005420783b */ /* 0x000ea60000000200 */
[C---:B---3--:R-:W-:Y:S08]  /*f5a0*/  HMMA.16816.F32.BF16 R28, R76.reuse, R12, R28 ;  /* 0x0000000c4c1c723c */ /* 0x048ff0000004181c */
[C---:B------:R-:W-:Y:S01]  /*f5b0*/  HMMA.16816.F32.BF16 R24, R76.reuse, R14, R24 ;  /* 0x0000000e4c18723c */ /* 0x040fe20000041818 */
[----:B------:R-:W-:Y:S07]  /*f5c0*/  LDSM.16.M88.4 R12, [R181+0x4000] ;  /* 0x00400000b50c783b */ /* 0x000fee0000000200 */
[C---:B-1----:R-:W-:Y:S08]  /*f5d0*/  HMMA.16816.F32.BF16 R20, R76.reuse, R8, R20 ;  /* 0x000000084c14723c */ /* 0x042ff00000041814 */
[C---:B------:R-:W-:Y:S01]  /*f5e0*/  HMMA.16816.F32.BF16 R16, R76.reuse, R10, R16 ;  /* 0x0000000a4c10723c */ /* 0x040fe20000041810 */
[----:B------:R-:W1:Y:S07]  /*f5f0*/  LDSM.16.M88.4 R8, [R2+0xe100] ;  /* 0x00e100000208783b */ /* 0x000e6e0000000200 */
[C---:B------:R-:W-:Y:S08]  /*f600*/  HMMA.16816.F32.BF16 R64, R76.reuse, R72, R64 ;  /* 0x000000484c40723c */ /* 0x040ff00000041840 */
[C---:B------:R-:W-:Y:S08]  /*f610*/  HMMA.16816.F32.BF16 R60, R76.reuse, R74, R60 ;  /* 0x0000004a4c3c723c */ /* 0x040ff0000004183c */
[C---:B----4-:R-:W-:Y:S08]  /*f620*/  HMMA.16816.F32.BF16 R56, R76.reuse, R68, R56 ;  /* 0x000000444c38723c */ /* 0x050ff00000041838 */
[----:B------:R-:W-:Y:S01]  /*f630*/  HMMA.16816.F32.BF16 R52, R76, R70, R52 ;  /* 0x000000464c34723c */ /* 0x000fe20000041834 */
[----:B------:R-:W3:Y:S07]  /*f640*/  LDSM.16.M88.4 R68, [R2+0xf100] ;  /* 0x00f100000244783b */ /* 0x000eee0000000200 */
[C---:B-----5:R-:W-:Y:S08]  /*f650*/  HMMA.16816.F32.BF16 R28, R48.reuse, R44, R28 ;  /* 0x0000002c301c723c */ /* 0x060ff0000004181c */
[C---:B------:R-:W-:Y:S01]  /*f660*/  HMMA.16816.F32.BF16 R24, R48.reuse, R46, R24 ;  /* 0x0000002e3018723c */ /* 0x040fe20000041818 */
[----:B------:R-:W4:Y:S07]  /*f670*/  LDSM.16.M88.4 R44, [R2+0xe900] ;  /* 0x00e90000022c783b */ /* 0x000f2e0000000200 */
[C---:B------:R-:W-:Y:S08]  /*f680*/  HMMA.16816.F32.BF16 R20, R48.reuse, R40, R20 ;  /* 0x000000283014723c */ /* 0x040ff00000041814 */
[C---:B------:R-:W-:Y:S01]  /*f690*/  HMMA.16816.F32.BF16 R16, R48.reuse, R42, R16 ;  /* 0x0000002a3010723c */ /* 0x040fe20000041810 */
[----:B------:R-:W5:Y:S07]  /*f6a0*/  LDSM.16.M88.4 R40, [R2+0xf900] ;  /* 0x00f900000228783b */ /* 0x000f6e0000000200 */
[C---:B--2---:R-:W-:Y:S08]  /*f6b0*/  HMMA.16816.F32.BF16 R64, R48.reuse, R36, R64 ;  /* 0x000000243040723c */ /* 0x044ff00000041840 */
[C---:B------:R-:W-:Y:S01]  /*f6c0*/  HMMA.16816.F32.BF16 R60, R48.reuse, R38, R60 ;  /* 0x00000026303c723c */ /* 0x040fe2000004183c */
[----:B------:R-:W-:Y:S07]  /*f6d0*/  LDSM.16.M88.4 R36, [R0+0xe100] ;  /* 0x00e100000024783b */ /* 0x000fee0000000200 */
        /* <DEDUP_REMOVED lines=9> */
[----:B------:R-:W-:Y:S07]  /*f770*/  LDSM.16.M88.4 R68, [R185+0x8000] ;  /* 0x00800000b944783b */ /* 0x000fee0000000200 */
[C---:B----4-:R-:W-:Y:S08]  /*f780*/  HMMA.16816.F32.BF16 R20, R12.reuse, R44, R20 ;  /* 0x0000002c0c14723c */ /* 0x050ff00000041814 */
[C---:B------:R-:W-:Y:S01]  /*f790*/  HMMA.16816.F32.BF16 R16, R12.reuse, R46, R16 ;  /* 0x0000002e0c10723c */ /* 0x040fe20000041810 */
[----:B------:R-:W-:Y:S07]  /*f7a0*/  LDSM.16.M88.4 R44, [R0+0xf900] ;  /* 0x00f90000002c783b */ /* 0x000fee0000000200 */
[C---:B-----5:R-:W-:Y:S01]  /*f7b0*/  HMMA.16816.F32.BF16 R72, R12.reuse, R40, R56 ;  /* 0x000000280c48723c */ /* 0x060fe20000041838 */
[----:B------:R-:W2:Y:S07]  /*f7c0*/  LDSM.16.M88.4 R56, [R183+0x10100] ;  /* 0x01010000b738783b */ /* 0x000eae0000000200 */
[----:B------:R-:W-:Y:S01]  /*f7d0*/  HMMA.16816.F32.BF16 R52, R12, R42, R52 ;  /* 0x0000002a0c34723c */ /* 0x000fe20000041834 */
[----:B------:R-:W3:Y:S04]  /*f7e0*/  LDSM.16.M88.4 R12, [R183+0x10900] ;  /* 0x01090000b70c783b */ /* 0x000ee80000000200 */
[----:B------:R4:W-:Y:S03]  /*f7f0*/  LDSM.16.M88.4 R40, [R5+0x8000] ;  /* 0x008000000528783b */ /* 0x0009e60000000200 */
[C---:B-1----:R-:W-:Y:S08]  /*f800*/  HMMA.16816.F32.BF16 R64, R48.reuse, R8, R64 ;  /* 0x000000083040723c */ /* 0x042ff00000041840 */
[C---:B------:R-:W-:Y:S01]  /*f810*/  HMMA.16816.F32.BF16 R60, R48.reuse, R10, R60 ;  /* 0x0000000a303c723c */ /* 0x040fe2000004183c */
[----:B------:R-:W1:Y:S07]  /*f820*/  LDSM.16.M88.4 R8, [R183+0x11100] ;  /* 0x01110000b708783b */ /* 0x000e6e0000000200 */
[----:B------:R-:W-:Y:S01]  /*f830*/  HMMA.16816.F32.BF16 R28, R48, R36, R28 ;  /* 0x00000024301c723c */ /* 0x000fe2000004181c */
[----:B----4-:R-:W-:-:S07]  /*f840*/  SHF.R.S32.HI R5, RZ, 0x1f, R82 ;  /* 0x0000001fff057819 */ /* 0x010fce0000011452 */
[C---:B------:R-:W-:Y:S01]  /*f850*/  HMMA.16816.F32.BF16 R24, R48.reuse, R38, R24 ;  /* 0x000000263018723c */ /* 0x040fe20000041818 */
[----:B------:R-:W4:Y:S07]  /*f860*/  LDSM.16.M88.4 R36, [R84+0x10100] ;  /* 0x010100005424783b */ /* 0x000f2e0000000200 */
[C---:B------:R-:W-:Y:S08]  /*f870*/  HMMA.16816.F32.BF16 R20, R48.reuse, R32, R20 ;  /* 0x000000203014723c */ /* 0x040ff00000041814 */
[----:B------:R-:W-:Y:S01]  /*f880*/  HMMA.16816.F32.BF16 R16, R48, R34, R16 ;  /* 0x000000223010723c */ /* 0x000fe20000041810 */
[----:B------:R-:W5:Y:S07]  /*f890*/  LDSM.16.M88.4 R32, [R183+0x11900] ;  /* 0x01190000b720783b */ /* 0x000f6e0000000200 */
[C---:B--2---:R-:W-:Y:S08]  /*f8a0*/  HMMA.16816.F32.BF16 R28, R68.reuse, R56, R28 ;  /* 0x00000038441c723c */ /* 0x044ff0000004181c */
        /* <DEDUP_REMOVED lines=8> */
[----:B------:R-:W2:Y:S07]  /*f930*/  LDSM.16.M88.4 R12, [R84+0x11100] ;  /* 0x01110000540c783b */ /* 0x000eae0000000200 */
[C---:B-1----:R-:W-:Y:S08]  /*f940*/  HMMA.16816.F32.BF16 R64, R68.reuse, R8, R64 ;  /* 0x000000084440723c */ /* 0x042ff00000041840 */
[----:B------:R-:W-:Y:S01]  /*f950*/  HMMA.16816.F32.BF16 R60, R68, R10, R60 ;  /* 0x0000000a443c723c */ /* 0x000fe2000004183c */
[----:B------:R-:W1:Y:S07]  /*f960*/  LDSM.16.M88.4 R8, [R2+0x10100] ;  /* 0x010100000208783b */ /* 0x000e6e0000000200 */
[C---:B----4-:R-:W-:Y:S08]  /*f970*/  HMMA.16816.F32.BF16 R28, R40.reuse, R36, R28 ;  /* 0x00000024281c723c */ /* 0x050ff0000004181c */
[----:B------:R-:W-:Y:S01]  /*f980*/  HMMA.16816.F32.BF16 R24, R40, R38, R24 ;  /* 0x000000262818723c */ /* 0x000fe20000041818 */
[----:B------:R-:W-:Y:S07]  /*f990*/  LDSM.16.M88.4 R36, [R2+0x11900] ;  /* 0x011900000224783b */ /* 0x000fee0000000200 */
[C---:B-----5:R-:W-:Y:S01]  /*f9a0*/  HMMA.16816.F32.BF16 R76, R68.reuse, R32, R72 ;  /* 0x00000020444c723c */ /* 0x060fe20000041848 */
[----:B------:R-:W-:Y:S07]  /*f9b0*/  LDSM.16.M88.4 R72, [R2+0x10900] ;  /* 0x010900000248783b */ /* 0x000fee0000000200 */
[----:B------:R-:W-:Y:S01]  /*f9c0*/  HMMA.16816.F32.BF16 R52, R68, R34, R52 ;  /* 0x000000224434723c */ /* 0x000fe20000041834 */
[----:B------:R3:W4:Y:S07]  /*f9d0*/  LDSM.16.M88.4 R32, [R2+0x11100] ;  /* 0x011100000220783b */ /* 0x00072e0000000200 */
[C---:B--2---:R-:W-:Y:S08]  /*f9e0*/  HMMA.16816.F32.BF16 R64, R40.reuse, R12, R64 ;  /* 0x0000000c2840723c */ /* 0x044ff00000041840 */
[----:B------:R-:W-:Y:S01]  /*f9f0*/  HMMA.16816.F32.BF16 R60, R40, R14, R60 ;  /* 0x0000000e283c723c */ /* 0x000fe2000004183c */
[----:B------:R-:W-:Y:S07]  /*fa00*/  LDSM.16.M88.4 R12, [R0+0x10100] ;  /* 0x01010000000c783b */ /* 0x000fee0000000200 */
[----:B-1----:R-:W-:Y:S01]  /*fa10*/  HMMA.16816.F32.BF16 R28, R48, R8, R28 ;  /* 0x00000008301c723c */ /* 0x002fe2000004181c */
[----:B---3--:R-:W-:-:S05]  /*fa20*/  LOP3.LUT R2, R80, 0xffffffe0, RZ, 0xc0, !PT ;  /* 0xffffffe050027812 */ /* 0x008fca00078ec0ff */
[----:B------:R-:W-:Y:S02]  /*fa30*/  IMAD.IADD R2, R89, 0x1, -R2 ;  /* 0x0000000159027824 */ /* 0x000fe400078e0a02 */
[----:B------:R-:W-:Y:S01]  /*fa40*/  HMMA.16816.F32.BF16 R24, R48, R10, R24 ;  /* 0x0000000a3018723c */ /* 0x000fe20000041818 */
[----:B------:R-:W1:Y:S07]  /*fa50*/  LDSM.16.M88.4 R8, [R180+0x8000] ;  /* 0x00800000b408783b */ /* 0x000e6e0000000200 */
[C---:B------:R-:W-:Y:S08]  /*fa60*/  HMMA.16816.F32.BF16 R20, R40.reuse, R44, R20 ;  /* 0x0000002c2814723c */ /* 0x040ff00000041814 */
[C---:B------:R-:W-:Y:S08]  /*fa70*/  HMMA.16816.F32.BF16 R16, R40.reuse, R46, R16 ;  /* 0x0000002e2810723c */ /* 0x040ff00000041810 */
[C---:B------:R-:W-:Y:S08]  /*fa80*/  HMMA.16816.F32.BF16 R76, R40.reuse, R56, R76 ;  /* 0x00000038284c723c */ /* 0x040ff0000004184c */
[----:B------:R-:W-:Y:S07]  /*fa90*/  HMMA.16816.F32.BF16 R52, R40, R58, R52 ;  /* 0x0000003a2834723c */ /* 0x000fee0000041834 */
[----:B------:R-:W-:Y:S01]  /*faa0*/  LEA.HI R43, R5, R82, RZ, 0x3 ;  /* 0x00000052052b7211 */ /* 0x000fe200078f18ff */
[----:B------:R-:W-:Y:S01]  /*fab0*/  IMAD.IADD R41, R89, 0x1, -R6 ;  /* 0x0000000159297824 */ /* 0x000fe200078e0a06 */
[----:B------:R-:W-:Y:S01]  /*fac0*/  SHF.R.S32.HI R5, RZ, 0x1f, R2 ;  /* 0x0000001fff057819 */ /* 0x000fe20000011402 */
[----:B----4-:R-:W-:Y:S01]  /*fad0*/  HMMA.16816.F32.BF16 R64, R48, R32, R64 ;  /* 0x000000203040723c */ /* 0x010fe20000041840 */
[----:B------:R-:W-:Y:S01]  /*fae0*/  LOP3.LUT R43, R43, 0xffffff8, RZ, 0xc0, !PT ;  /* 0x0ffffff82b2b7812 */ /* 0x000fe200078ec0ff */
[----:B------:R-:W-:Y:S01]  /*faf0*/  IMAD.MOV.U32 R42, RZ, RZ, -0x40 ;  /* 0xffffffc0ff2a7424 */ /* 0x000fe200078e00ff */
[----:B------:R-:W-:-:S02]  /*fb00*/  LEA.HI R5, R5, R2, RZ, 0x2 ;  /* 0x0000000205057211 */ /* 0x000fc400078f10ff */
[----:B------:R-:W-:Y:S01]  /*fb10*/  LEA.HI R6, R41, R41, RZ, 0x1 ;  /* 0x0000002929067211 */ /* 0x000fe200078f08ff */
[----:B------:R-:W-:Y:S01]  /*fb20*/  IMAD.IADD R43, R82, 0x1, -R43 ;  /* 0x00000001522b7824 */ /* 0x000fe200078e0a2b */
[C---:B------:R-:W-:Y:S01]  /*fb30*/  LEA.HI.SX32 R210, R5.reuse, R92, 0x1e ;  /* 0x0000005c05d27211 */ /* 0x040fe200078ff2ff */
[----:B------:R-:W-:Y:S01]  /*fb40*/  HMMA.16816.F32.BF16 R60, R48, R34, R60 ;  /* 0x00000022303c723c */ /* 0x000fe2000004183c */
[----:B------:R-:W-:Y:S01]  /*fb50*/  LOP3.LUT R6, R6, 0x1ffffffe, RZ, 0xc0, !PT ;  /* 0x1ffffffe06067812 */ /* 0x000fe200078ec0ff */
[----:B------:R-:W-:Y:S01]  /*fb60*/  LDSM.16.M88.4 R32, [R0+0x10900] ;  /* 0x010900000020783b */ /* 0x000fe20000000200 */
[----:B------:R-:W-:Y:S01]  /*fb70*/  LOP3.LUT R5, R5, 0x7ffffffc, RZ, 0xc0, !PT ;  /* 0x7ffffffc05057812 */ /* 0x000fe200078ec0ff */
[----:B------:R-:W-:Y:S02]  /*fb80*/  IMAD R210, R43, 0x10, R210 ;  /* 0x000000102bd27824 */ /* 0x000fe400078e02d2 */
[----:B------:R-:W-:Y:S02]  /*fb90*/  IMAD.IADD R41, R41, 0x1, -R6 ;  /* 0x0000000129297824 */ /* 0x000fe400078e0a06 */
[----:B-1----:R-:W-:Y:S01]  /*fba0*/  HMMA.16816.F32.BF16 R28, R8, R12, R28 ;  /* 0x0000000c081c723c */ /* 0x002fe2000004181c */
[----:B------:R-:W-:-:S02]  /*fbb0*/  IMAD.IADD R5, R2, 0x1, -R5 ;  /* 0x0000000102057824 */ /* 0x000fc400078e0a05 */
[----:B------:R-:W-:Y:S02]  /*fbc0*/  IMAD R210, R41, 0x8, R210 ;  /* 0x0000000829d27824 */ /* 0x000fe400078e02d2 */
[----:B------:R-:W-:Y:S02]  /*fbd0*/  IMAD R42, R7, R42, 0x1 ;  /* 0x00000001072a7424 */ /* 0x000fe400078e022a */
[----:B------:R-:W-:Y:S01]  /*fbe0*/  @P3 IMAD.HI.U32 R12, R210, c[0x0][0x2c8], RZ ;  /* 0x0000b200d20c3a27 */ /* 0x000fe200078e00ff */
[----:B------:R-:W-:Y:S03]  /*fbf0*/  HMMA.16816.F32.BF16 R76, R48, R36, R76 ;  /* 0x00000024304c723c */ /* 0x000fe6000004184c */
[----:B------:R-:W-:Y:S01]  /*fc00*/  IMAD.MOV.U32 R6, RZ, RZ, R210 ;  /* 0x000000ffff067224 */ /* 0x000fe200078e00d2 */
[----:B------:R-:W-:Y:S01]  /*fc10*/  @P3 SHF.R.U32.HI R6, RZ, c[0x0][0x2cc], R12 ;  /* 0x0000b300ff063a19 */ /* 0x000fe2000001160c */
[----:B------:R-:W-:-:S02]  /*fc20*/  IMAD.SHL.U32 R213, R5, 0x2, RZ ;  /* 0x0000000205d57824 */ /* 0x000fc400078e00ff */
[--C-:B------:R-:W-:Y:S01]  /*fc30*/  IMAD R2, R7, -0x40, R186.reuse ;  /* 0xffffffc007027824 */ /* 0x100fe200078e02ba */
[C---:B------:R-:W-:Y:S01]  /*fc40*/  HMMA.16816.F32.BF16 R52, R48.reuse, R38, R52 ;  /* 0x000000263034723c */ /* 0x040fe20000041834 */
[----:B------:R-:W-:Y:S01]  /*fc50*/  LDSM.16.M88.4 R36, [R0+0x11100] ;  /* 0x011100000024783b */ /* 0x000fe20000000200 */
[----:B------:R-:W-:Y:S01]  /*fc60*/  IADD3 R42, -R213, R42, R186 ;  /* 0x0000002ad52a7210 */ /* 0x000fe20007ffe1ba */
[----:B------:R-:W-:Y:S02]  /*fc70*/  IMAD.IADD R7, R2, 0x1, -R213 ;  /* 0x0000000102077824 */ /* 0x000fe400078e0ad5 */
[----:B------:R-:W1:Y:S02]  /*fc80*/  SHFL.IDX PT, R40, R6, RZ, 0x1c1f ;  /* 0x001c1fff06287589 */ /* 0x000e6400000e0000 */
[----:B------:R-:W-:Y:S01]  /*fc90*/  IMAD.IADD R5, R42, 0x1, -R209 ;  /* 0x000000012a057824 */ /* 0x000fe200078e0ad1 */
[----:B------:R-:W-:Y:S08]  /*fca0*/  HMMA.16816.F32.BF16 R20, R48, R72, R20 ;  /* 0x000000483014723c */ /* 0x000ff00000041814 */
[----:B------:R-:W-:Y:S01]  /*fcb0*/  HMMA.16816.F32.BF16 R24, R8, R14, R24 ;  /* 0x0000000e0818723c */ /* 0x000fe20000041818 */
[----:B------:R2:W3:Y:S01]  /*fcc0*/  LDSM.16.M88.4 R12, [R0+0x11900] ;  /* 0x01190000000c783b */ /* 0x0004e20000000200 */
[----:B------:R-:W-:-:S04]  /*fcd0*/  DEPBAR.LE SB0, 0x2 ;  /* 0x000080800000791a */ /* 0x000fc80000000000 */
[----:B------:R-:W-:Y:S02]  /*fce0*/  BAR.SYNC.DEFER_BLOCKING 0x0 ;  /* 0x0000000000007b1d */ /* 0x000fe40000010000 */
[----:B------:R-:W-:Y:S01]  /*fcf0*/  HMMA.16816.F32.BF16 R16, R48, R74, R16 ;  /* 0x0000004a3010723c */ /* 0x000fe20000041810 */
[----:B-1----:R-:W-:-:S07]  /*fd00*/  IMAD.IADD R2, R5, 0x1, R40 ;  /* 0x0000000105027824 */ /* 0x002fce00078e0228 */
[----:B------:R-:W-:Y:S01]  /*fd10*/  HMMA.16816.F32.BF16 R20, R8, R32, R20 ;  /* 0x000000200814723c */ /* 0x000fe20000041814 */
[----:B------:R-:W-:-:S04]  /*fd20*/  IMNMX R2, R7, R2, PT ;  /* 0x0000000207027217 */ /* 0x000fc80003800200 */
[C---:B------:R-:W-:Y:S02]  /*fd30*/  ISETP.GT.AND P0, PT, R2.reuse, RZ, PT ;  /* 0x000000ff0200720c */ /* 0x040fe40003f04270 */
[----:B------:R-:W-:Y:S01]  /*fd40*/  ISETP.GT.AND P1, PT, R2, 0x1, PT ;  /* 0x000000010200780c */ /* 0x000fe20003f24270 */
[C---:B------:R-:W-:Y:S01]  /*fd50*/  HMMA.16816.F32.BF16 R64, R8.reuse, R36, R64 ;  /* 0x000000240840723c */ /* 0x040fe20000041840 */
[----:B--2---:R-:W-:Y:S02]  /*fd60*/  FSEL R0, R28, -INF , P0 ;  /* 0xff8000001c007808 */ /* 0x004fe40000000000 */
[C---:B------:R-:W-:Y:S02]  /*fd70*/  ISETP.GT.AND P0, PT, R2.reuse, 0x8, PT ;  /* 0x000000080200780c */ /* 0x040fe40003f04270 */
[----:B------:R-:W-:Y:S01]  /*fd80*/  FSEL R28, R29, -INF , P1 ;  /* 0xff8000001d1c7808 */ /* 0x000fe20000800000 */
[----:B------:R-:W-:Y:S01]  /*fd90*/  LDSM.16.MT88.4 R124, [R135+0x100] ;  /* 0x00010000877c783b */ /* 0x000fe20000004200 */
[----:B------:R-:W-:Y:S01]  /*fda0*/  ISETP.GT.AND P1, PT, R2, 0x9, PT ;  /* 0x000000090200780c */ /* 0x000fe20003f24270 */
[----:B------:R-:W-:Y:S01]  /*fdb0*/  HMMA.16816.F32.BF16 R16, R8, R34, R16 ;  /* 0x000000220810723c */ /* 0x000fe20000041810 */
[----:B------:R-:W-:Y:S01]  /*fdc0*/  FSEL R32, R24, -INF , P0 ;  /* 0xff80000018207808 */ /* 0x000fe20000000000 */
[----:B------:R1:W2:Y:S01]  /*fdd0*/  SHFL.IDX PT, R34, R6, 0x1, 0x1c1f ;  /* 0x003c1f0006227f89 */ /* 0x0002a200000e0000 */
[----:B------:R-:W-:-:S02]  /*fde0*/  ISETP.GT.AND P0, PT, R2, 0x10, PT ;  /* 0x000000100200780c */ /* 0x000fc40003f04270 */
[----:B------:R-:W-:Y:S01]  /*fdf0*/  FSEL R24, R25, -INF , P1 ;  /* 0xff80000019187808 */ /* 0x000fe20000800000 */
[----:B------:R-:W-:Y:S01]  /*fe00*/  LDSM.16.MT88.4 R104, [R173+0x100] ;  /* 0x00010000ad68783b */ /* 0x000fe20000004200 */
[----:B------:R-:W-:Y:S01]  /*fe10*/  ISETP.GT.AND P1, PT, R2, 0x11, PT ;  /* 0x000000110200780c */ /* 0x000fe20003f24270 */
[----:B------:R-:W-:Y:S01]  /*fe20*/  HMMA.16816.F32.BF16 R60, R8, R38, R60 ;  /* 0x00000026083c723c */ /* 0x000fe2000004183c */
[----:B------:R-:W-:Y:S01]  /*fe30*/  FSEL R20, R20, -INF , P0 ;  /* 0xff80000014147808 */ /* 0x000fe20000000000 */
[----:B------:R-:W-:Y:S01]  /*fe40*/  LDSM.16.MT88.4 R112, [R134+0x100] ;  /* 0x000100008670783b */ /* 0x000fe20000004200 */
[----:B------:R-:W-:-:S03]  /*fe50*/  ISETP.GT.AND P0, PT, R2, 0x18, PT ;  /* 0x000000180200780c */ /* 0x000fc60003f04270 */
[----:B------:R-:W-:Y:S02]  /*fe60*/  LDSM.16.MT88.4 R120, [R4+0x100] ;  /* 0x000100000478783b */ /* 0x000fe40000004200 */
[C---:B---3--:R-:W-:Y:S02]  /*fe70*/  HMMA.16816.F32.BF16 R76, R8.reuse, R12, R76 ;  /* 0x0000000c084c723c */ /* 0x048fe4000004184c */
[----:B------:R-:W-:Y:S04]  /*fe80*/  LDSM.16.MT88.4 R40, [R135+0x2100] ;  /* 0x002100008728783b */ /* 0x000fe80000004200 */
[----:B------:R-:W-:Y:S02]  /*fe90*/  LDSM.16.MT88.4 R48, [R173+0x2100] ;  /* 0x00210000ad30783b */ /* 0x000fe40000004200 */
[----:B------:R-:W-:Y:S01]  /*fea0*/  FSEL R16, R16, -INF , P0 ;  /* 0xff80000010107808 */ /* 0x000fe20000000000 */
[----:B------:R-:W-:Y:S01]  /*feb0*/  HMMA.16816.F32.BF16 R52, R8, R14, R52 ;  /* 0x0000000e0834723c */ /* 0x000fe20000041834 */
[----:B-1----:R-:W-:Y:S01]  /*fec0*/  FSEL R6, R21, -INF , P1 ;  /* 0xff80000015067808 */ /* 0x002fe20000800000 */
[----:B--2---:R-:W-:Y:S01]  /*fed0*/  IMAD.IADD R34, R5, 0x1, R34 ;  /* 0x0000000105227824 */ /* 0x004fe200078e0222 */
[C---:B------:R-:W-:Y:S01]  /*fee0*/  ISETP.GT.AND P1, PT, R2.reuse, 0x19, PT ;  /* 0x000000190200780c */ /* 0x040fe20003f24270 */
[----:B------:R-:W-:Y:S01]  /*fef0*/  LDSM.16.MT88.4 R56, [R134+0x2100] ;  /* 0x002100008638783b */ /* 0x000fe20000004200 */
[----:B------:R-:W-:-:S02]  /*ff00*/  ISETP.GT.AND P0, PT, R2, 0x20, PT ;  /* 0x000000200200780c */ /* 0x000fc40003f04270 */
[----:B------:R-:W-:Y:S01]  /*ff10*/  FSEL R12, R17, -INF , P1 ;  /* 0xff800000110c7808 */ /* 0x000fe20000800000 */
[----:B------:R-:W-:Y:S01]  /*ff20*/  LDSM.16.MT88.4 R72, [R135+0x4100] ;  /* 0x004100008748783b */ /* 0x000fe20000004200 */
[----:B------:R-:W-:Y:S02]  /*ff30*/  ISETP.GT.AND P1, PT, R2, 0x21, PT ;  /* 0x000000210200780c */ /* 0x000fe40003f24270 */
[----:B------:R-:W-:Y:S01]  /*ff40*/  FSEL R170, R64, -INF , P0 ;  /* 0xff80000040aa7808 */ /* 0x000fe20000000000 */
[----:B------:R-:W-:Y:S01]  /*ff50*/  LDSM.16.MT88.4 R80, [R173+0x4100] ;  /* 0x00410000ad50783b */ /* 0x000fe20000004200 */
[----:B------:R-:W-:Y:S02]  /*ff60*/  ISETP.GT.AND P0, PT, R2, 0x28, PT ;  /* 0x000000280200780c */ /* 0x000fe40003f04270 */
[----:B------:R-:W-:Y:S01]  /*ff70*/  FMNMX.FTZ R9, R0, R28, !PT ;  /* 0x0000001c00097209 */ /* 0x000fe20007810000 */
[----:B------:R-:W-:Y:S01]  /*ff80*/  LDSM.16.MT88.4 R88, [R134+0x4100] ;  /* 0x004100008658783b */ /* 0x000fe20000004200 */
[----:B------:R-:W-:-:S02]  /*ff90*/  FSEL R168, R65, -INF , P1 ;  /* 0xff80000041a87808 */ /* 0x000fc40000800000 */
[----:B------:R-:W-:Y:S01]  /*ffa0*/  ISETP.GT.AND P1, PT, R2, 0x29, PT ;  /* 0x000000290200780c */ /* 0x000fe20003f24270 */
[----:B------:R-:W-:Y:S01]  /*ffb0*/  LDSM.16.MT88.4 R144, [R135+0x900] ;  /* 0x000900008790783b */ /* 0x000fe20000004200 */
[----:B------:R-:W-:Y:S02]  /*ffc0*/  FSEL R222, R60, -INF , P0 ;  /* 0xff8000003cde7808 */ /* 0x000fe40000000000 */
[----:B------:R-:W-:Y:S01]  /*ffd0*/  IMNMX R5, R7, R34, PT ;  /* 0x0000002207057217 */ /* 0x000fe20003800200 */
[----:B------:R-:W-:Y:S01]  /*ffe0*/  LDSM.16.MT88.4 R140, [R173+0x900] ;  /* 0x00090000ad8c783b */ /* 0x000fe20000004200 */
[----:B------:R-:W-:Y:S02]  /*fff0*/  ISETP.GT.AND P0, PT, R2, 0x30, PT ;  /* 0x000000300200780c */ /* 0x000fe40003f04270 */
[----:B------:R-:W-:Y:S01]  /*10000*/  FMNMX.FTZ R9, R32, R9, !PT ;  /* 0x0000000920097209 */ /* 0x000fe20007810000 */
[----:B------:R-:W-:Y:S01]  /*10010*/  LDSM.16.MT88.4 R136, [R134+0x900] ;  /* 0x000900008688783b */ /* 0x000fe20000004200 */
[----:B------:R-:W-:-:S02]  /*10020*/  FSEL R220, R61, -INF , P1 ;  /* 0xff8000003ddc7808 */ /* 0x000fc40000800000 */
[C---:B------:R-:W-:Y:S02]  /*10030*/  ISETP.GT.AND P1, PT, R5.reuse, RZ, PT ;  /* 0x000000ff0500720c */ /* 0x040fe40003f24270 */
[----:B------:R-:W-:Y:S02]  /*10040*/  FSEL R214, R76, -INF , P0 ;  /* 0xff8000004cd67808 */ /* 0x000fe40000000000 */
[C---:B------:R-:W-:Y:S02]  /*10050*/  ISETP.GT.AND P0, PT, R5.reuse, 0x1, PT ;  /* 0x000000010500780c */ /* 0x040fe40003f04270 */
        /* <DEDUP_REMOVED lines=17> */
[----:B------:R-:W-:Y:S02]  /*10170*/  FSEL R10, R23, -INF , P0 ;  /* 0xff800000170a7808 */ /* 0x000fe40000000000 */
[----:B------:R-:W-:Y:S02]  /*10180*/  ISETP.GT.AND P0, PT, R5, 0x18, PT ;  /* 0x000000180500780c */ /* 0x000fe40003f04270 */
[----:B------:R-:W-:Y:S02]  /*10190*/  ISETP.GT.AND P1, PT, R2, 0x31, PT ;  /* 0x000000310200780c */ /* 0x000fe40003f24270 */
[----:B------:R-:W-:-:S02]  /*101a0*/  FMNMX.FTZ R9, R170, R9, !PT ;  /* 0x00000009aa097209 */ /* 0x000fc40007810000 */
[----:B------:R-:W-:Y:S02]  /*101b0*/  FMNMX.FTZ R11, R22, R11, !PT ;  /* 0x0000000b160b7209 */ /* 0x000fe40007810000 */
[----:B------:R-:W-:Y:S02]  /*101c0*/  FSEL R18, R18, -INF , P0 ;  /* 0xff80000012127808 */ /* 0x000fe40000000000 */
        /* <DEDUP_REMOVED lines=18> */
[----:B------:R-:W-:Y:S02]  /*102f0*/  ISETP.GT.AND P1, PT, R5, 0x28, PT ;  /* 0x000000280500780c */ /* 0x000fe40003f24270 */
[----:B------:R-:W-:Y:S02]  /*10300*/  FMNMX.FTZ R11, R174, R11, !PT ;  /* 0x0000000bae0b7209 */ /* 0x000fe40007810000 */
[----:B------:R-:W-:Y:S02]  /*10310*/  FSEL R206, R53, -INF , P0 ;  /* 0xff80000035ce7808 */ /* 0x000fe40000000000 */
[----:B------:R-:W-:Y:S02]  /*10320*/  FMNMX.FTZ R9, R212, R9, !PT ;  /* 0x00000009d4097209 */ /* 0x000fe40007810000 */
        /* <DEDUP_REMOVED lines=8> */
[----:B------:R-:W-:Y:S02]  /*103b0*/  ISETP.GT.AND P0, PT, R5, 0x31, PT ;  /* 0x000000310500780c */ /* 0x000fe40003f04270 */
[----:B------:R-:W-:Y:S01]  /*103c0*/  FSEL R150, R78, -INF , P1 ;  /* 0xff8000004e967808 */ /* 0x000fe20000800000 */
[----:B------:R-:W1:Y:S01]  /*103d0*/  SHFL.BFLY PT, R9, R2, 0x2, 0x1f ;  /* 0x0c401f0002097f89 */ /* 0x000e6200000e0000 */
[----:B------:R-:W-:Y:S02]  /*103e0*/  FMNMX.FTZ R11, R216, R11, !PT ;  /* 0x0000000bd80b7209 */ /* 0x000fe40007810000 */
[----:B------:R-:W-:Y:S02]  /*103f0*/  FSEL R148, R79, -INF , P0 ;  /* 0xff8000004f947808 */ /* 0x000fe40000000000 */
[----:B------:R-:W-:-:S02]  /*10400*/  ISETP.GT.AND P1, PT, R5, 0x38, PT ;  /* 0x000000380500780c */ /* 0x000fc40003f24270 */
[----:B------:R-:W-:Y:S02]  /*10410*/  FMNMX.FTZ R11, R150, R11, !PT ;  /* 0x0000000b960b7209 */ /* 0x000fe40007810000 */
[----:B------:R-:W-:Y:S02]  /*10420*/  ISETP.GT.AND P0, PT, R5, 0x39, PT ;  /* 0x000000390500780c */ /* 0x000fe40003f04270 */
[----:B------:R-:W-:Y:S02]  /*10430*/  FSEL R176, R54, -INF , P1 ;  /* 0xff80000036b07808 */ /* 0x000fe40000800000 */
[----:B------:R-:W-:Y:S02]  /*10440*/  FMNMX.FTZ R11, R148, R11, !PT ;  /* 0x0000000b940b7209 */ /* 0x000fe40007810000 */
        /* <DEDUP_REMOVED lines=19> */
[--C-:B------:R-:W-:Y:S01]  /*10580*/  FFMA.FTZ R3, R12, c[0x0][0x2d0], -R149.reuse ;  /* 0x0000b4000c037a23 */ /* 0x100fe20000010895 */
[----:B------:R-:W-:Y:S01]  /*10590*/  LDSM.16.MT88.4 R32, [R165+0x900] ;  /* 0x00090000a520783b */ /* 0x000fe20000004200 */
[--C-:B------:R-:W-:Y:S01]  /*105a0*/  FFMA.FTZ R160, R20, c[0x0][0x2d0], -R149.reuse ;  /* 0x0000b40014a07a23 */ /* 0x100fe20000010895 */
[C---:B------:R-:W-:Y:S01]  /*105b0*/  FSETP.NEU.FTZ.AND P0, PT, R0.reuse, -INF , PT ;  /* 0xff8000000000780b */ /* 0x040fe20003f1d000 */
[----:B------:R-:W-:Y:S01]  /*105c0*/  FMUL.FTZ R171, R0, c[0x0][0x2d0] ;  /* 0x0000b40000ab7a20 */ /* 0x000fe20000410000 */
[----:B------:R-:W1:Y:S01]  /*105d0*/  MUFU.EX2 R161, R161 ;  /* 0x000000a100a17308 */ /* 0x000e620000000800 */
[----:B------:R-:W-:-:S02]  /*105e0*/  FFMA.FTZ R152, R16, c[0x0][0x2d0], -R149 ;  /* 0x0000b40010987a23 */ /* 0x000fc40000010895 */
[--C-:B------:R-:W-:Y:S01]  /*105f0*/  FFMA.FTZ R167, R170, c[0x0][0x2d0], -R149.reuse ;  /* 0x0000b400aaa77a23 */ /* 0x100fe20000010895 */
[----:B------:R-:W-:Y:S01]  /*10600*/  FSEL R171, R171, RZ, P0 ;  /* 0x000000ffabab7208 */ /* 0x000fe20000000000 */
[--C-:B------:R-:W-:Y:S01]  /*10610*/  FFMA.FTZ R168, R168, c[0x0][0x2d0], -R149.reuse ;  /* 0x0000b400a8a87a23 */ /* 0x100fe20000010895 */
[----:B------:R-:W-:Y:S01]  /*10620*/  ISETP.GE.AND P0, PT, R95, 0x3, PT ;  /* 0x000000035f00780c */ /* 0x000fe20003f06270 */
[----:B------:R-:W-:Y:S01]  /*10630*/  FFMA.FTZ R170, R222, c[0x0][0x2d0], -R149 ;  /* 0x0000b400deaa7a23 */ /* 0x000fe20000010895 */
[----:B------:R-:W-:Y:S01]  /*10640*/  MUFU.EX2 R162, R162 ;  /* 0x000000a200a27308 */ /* 0x000fe20000000800 */
[--C-:B------:R-:W-:Y:S02]  /*10650*/  FFMA.FTZ R166, R7, c[0x0][0x2d0], -R171.reuse ;  /* 0x0000b40007a67a23 */ /* 0x100fe400000108ab */
[--C-:B------:R-:W-:Y:S01]  /*10660*/  FFMA.FTZ R163, R30, c[0x0][0x2d0], -R171.reuse ;  /* 0x0000b4001ea37a23 */ /* 0x100fe200000108ab */
[----:B------:R-:W2:Y:S01]  /*10670*/  LDSM.16.MT88.4 R4, [R4+0x4100] ;  /* 0x004100000404783b */ /* 0x000ea20000004200 */
[----:B------:R-:W-:-:S02]  /*10680*/  FFMA.FTZ R158, R26, c[0x0][0x2d0], -R171 ;  /* 0x0000b4001a9e7a23 */ /* 0x000fc400000108ab */
[--C-:B------:R-:W-:Y:S01]  /*10690*/  FFMA.FTZ R159, R14, c[0x0][0x2d0], -R171.reuse ;  /* 0x0000b4000e9f7a23 */ /* 0x100fe200000108ab */
[----:B------:R-:W3:Y:S01]  /*106a0*/  MUFU.EX2 R157, R157 ;  /* 0x0000009d009d7308 */ /* 0x000ee20000000800 */
[----:B------:R-:W4:Y:S01]  /*106b0*/  LDSM.16.MT88.4 R12, [R165+0x2900] ;  /* 0x00290000a50c783b */ /* 0x000f220000004200 */
[----:B-1----:R-:W-:Y:S01]  /*106c0*/  F2FP.BF16.PACK_AB R96, R161, R164 ;  /* 0x000000a4a160723e */ /* 0x002fe200000010ff */
[--C-:B------:R-:W-:Y:S01]  /*106d0*/  FFMA.FTZ R156, R22, c[0x0][0x2d0], -R171.reuse ;  /* 0x0000b400169c7a23 */ /* 0x100fe200000108ab */
[----:B------:R-:W-:Y:S01]  /*106e0*/  @P0 IADD3 R95, R95, -0x3, RZ ;  /* 0xfffffffd5f5f0810 */ /* 0x000fe20007ffe0ff */
[--C-:B------:R-:W-:Y:S01]  /*106f0*/  FFMA.FTZ R153, R10, c[0x0][0x2d0], -R171.reuse ;  /* 0x0000b4000a997a23 */ /* 0x100fe200000108ab */
[----:B------:R-:W1:Y:S01]  /*10700*/  LDSM.16.MT88.4 R20, [R135+0x2900] ;  /* 0x002900008714783b */ /* 0x000e620000004200 */
[--C-:B------:R-:W-:Y:S01]  /*10710*/  FFMA.FTZ R133, R18, c[0x0][0x2d0], -R171.reuse ;  /* 0x0000b40012857a23 */ /* 0x100fe200000108ab */
[----:B------:R-:W-:Y:S01]  /*10720*/  MUFU.EX2 R166, R166 ;  /* 0x000000a600a67308 */ /* 0x000fe20000000800 */
[----:B------:R-:W-:Y:S01]  /*10730*/  FFMA.FTZ R154, R8, c[0x0][0x2d0], -R171 ;  /* 0x0000b400089a7a23 */ /* 0x000fe200000108ab */
[----:B------:R-:W5:Y:S01]  /*10740*/  LDSM.16.MT88.4 R16, [R135+0x4900] ;  /* 0x004900008710783b */ /* 0x000f620000004200 */
[----:B------:R-:W-:-:S02]  /*10750*/  FFMA.FTZ R169, R220, c[0x0][0x2d0], -R149 ;  /* 0x0000b400dca97a23 */ /* 0x000fc40000010895 */
[--C-:B------:R-:W-:Y:S01]  /*10760*/  FFMA.FTZ R174, R174, c[0x0][0x2d0], -R171.reuse ;  /* 0x0000b400aeae7a23 */ /* 0x100fe200000108ab */
[----:B------:R-:W-:Y:S01]  /*10770*/  LDSM.16.MT88.4 R28, [R173+0x2900] ;  /* 0x00290000ad1c783b */ /* 0x000fe20000004200 */
[--C-:B------:R-:W-:Y:S01]  /*10780*/  FFMA.FTZ R175, R218, c[0x0][0x2d0], -R171.reuse ;  /* 0x0000b400daaf7a23 */ /* 0x100fe200000108ab */
[----:B------:R-:W2:Y:S01]  /*10790*/  MUFU.EX2 R163, R163 ;  /* 0x000000a300a37308 */ /* 0x000ea20000000800 */
[----:B---3--:R-:W-:Y:S01]  /*107a0*/  F2FP.BF16.PACK_AB R98, R157, R162 ;  /* 0x000000a29d62723e */ /* 0x008fe200000010ff */
[----:B------:R-:W-:Y:S01]  /*107b0*/  LDSM.16.MT88.4 R24, [R134+0x2900] ;  /* 0x002900008618783b */ /* 0x000fe20000004200 */
[--C-:B------:R-:W-:Y:S02]  /*107c0*/  FFMA.FTZ R178, R178, c[0x0][0x2d0], -R171.reuse ;  /* 0x0000b400b2b27a23 */ /* 0x100fe400000108ab */
[----:B------:R-:W-:Y:S02]  /*107d0*/  FFMA.FTZ R179, R216, c[0x0][0x2d0], -R171 ;  /* 0x0000b400d8b37a23 */ /* 0x000fe400000108ab */
[----:B------:R-:W-:Y:S01]  /*107e0*/  FFMA.FTZ R215, R206, c[0x0][0x2d0], -R149 ;  /* 0x0000b400ced77a23 */ /* 0x000fe20000010895 */
[----:B------:R-:W-:Y:S01]  /*107f0*/  MUFU.EX2 R158, R158 ;  /* 0x0000009e009e7308 */ /* 0x000fe20000000800 */
[----:B------:R-:W-:-:S02]  /*10800*/  FFMA.FTZ R206, R150, c[0x0][0x2d0], -R171 ;  /* 0x0000b40096ce7a23 */ /* 0x000fc400000108ab */
[--C-:B------:R-:W-:Y:S02]  /*10810*/  FFMA.FTZ R217, R148, c[0x0][0x2d0], -R171.reuse ;  /* 0x0000b40094d97a23 */ /* 0x100fe400000108ab */
[----:B------:R-:W-:Y:S02]  /*10820*/  FFMA.FTZ R176, R176, c[0x0][0x2d0], -R171 ;  /* 0x0000b400b0b07a23 */ /* 0x000fe400000108ab */
[--C-:B------:R-:W-:Y:S01]  /*10830*/  FFMA.FTZ R207, R214, c[0x0][0x2d0], -R149.reuse ;  /* 0x0000b400d6cf7a23 */ /* 0x100fe20000010895 */
[----:B------:R-:W3:Y:S01]  /*10840*/  MUFU.EX2 R159, R159 ;  /* 0x0000009f009f7308 */ /* 0x000ee20000000800 */
[----:B--2---:R-:W-:Y:S01]  /*10850*/  F2FP.BF16.PACK_AB R97, R163, R166 ;  /* 0x000000a6a361723e */ /* 0x004fe200000010ff */
[--C-:B------:R-:W-:Y:S02]  /*10860*/  FFMA.FTZ R212, R212, c[0x0][0x2d0], -R149.reuse ;  /* 0x0000b400d4d47a23 */ /* 0x100fe40000010895 */
[----:B------:R-:W-:Y:S02]  /*10870*/  FFMA.FTZ R208, R208, c[0x0][0x2d0], -R149 ;  /* 0x0000b400d0d07a23 */ /* 0x000fe40000010895 */
[----:B------:R-:W-:Y:S01]  /*10880*/  FFMA.FTZ R171, R172, c[0x0][0x2d0], -R171 ;  /* 0x0000b400acab7a23 */ /* 0x000fe200000108ab */
[----:B------:R-:W-:Y:S01]  /*10890*/  LDSM.16.MT88.4 R148, [R173+0x3900] ;  /* 0x00390000ad94783b */ /* 0x000fe20000004200 */
[----:B------:R-:W-:Y:S01]  /*108a0*/  MUFU.EX2 R160, R160 ;  /* 0x000000a000a07308 */ /* 0x000fe20000000800 */
[----:B------:R-:W-:-:S02]  /*108b0*/  FADD.FTZ R161, R164, R161 ;  /* 0x000000a1a4a17221 */ /* 0x000fc40000010000 */
[----:B------:R-:W-:Y:S02]  /*108c0*/  FADD.FTZ R163, R166, R163 ;  /* 0x000000a3a6a37221 */ /* 0x000fe40000010000 */
[----:B------:R-:W-:Y:S02]  /*108d0*/  FADD.FTZ R162, R162, R161 ;  /* 0x000000a1a2a27221 */ /* 0x000fe40000010000 */
[----:B------:R-:W-:Y:S01]  /*108e0*/  @P0 IMAD R94, R94, R95, RZ ;  /* 0x0000005f5e5e0224 */ /* 0x000fe200078e02ff */
[----:B---3--:R-:W-:Y:S01]  /*108f0*/  F2FP.BF16.PACK_AB R99, R159, R158 ;  /* 0x0000009e9f63723e */ /* 0x008fe200000010ff */
[----:B------:R-:W2:Y:S01]  /*10900*/  MUFU.EX2 R155, R155 ;  /* 0x0000009b009b7308 */ /* 0x000ea20000000800 */
        /* <DEDUP_REMOVED lines=67> */
[C---:B-----5:R-:W-:Y:S08]  /*10d40*/  HMMA.16816.F32.BF16 R68, R4.reuse, R16, R68 ;  /* 0x000000100444723c */ /* 0x060ff00000041844 */
        /* <DEDUP_REMOVED lines=89> */
[----:B------:R-:W-:Y:S02]  /*112e0*/  FADD.FTZ R208, R171, R176 ;  /* 0x000000b0abd07221 */ /* 0x000fe40000010000 */
[----:B------:R-:W-:-:S03]  /*112f0*/  IMAD.MOV.U32 R206, RZ, RZ, RZ ;  /* 0x000000ffffce7224 */ /* 0x000fc600078e00ff */
        /* <DEDUP_REMOVED lines=71> */
.L_x_2593:
[----:B------:R-:W-:Y:S04]  /*11770*/  DEPBAR.LE SB0, 0x2 ;  /* 0x000080800000791a */ /* 0x000fe80000000000 */
[----:B------:R-:W-:Y:S01]  /*11780*/  BAR.SYNC.DEFER_BLOCKING 0x0 ;  /* 0x0000000000007b1d */ /* 0x000fe20000010000 */
[----:B------:R-:W-:Y:S01]  /*11790*/  IMAD.U32 R179, RZ, RZ, UR5 ;  /* 0x00000005ffb37e24 */ /* 0x000fe2000f8e00ff */
[C---:B------:R-:W-:Y:S01]  /*117a0*/  ISETP.GE.AND P0, PT, R211.reuse, 0x1, PT ;  /* 0x00000001d300780c */ /* 0x040fe20003f06270 */
[----:B------:R-:W-:Y:S01]  /*117b0*/  UIMAD UR4, UR5, 0x6000, URZ ;  /* 0x00006000050478a4 */ /* 0x000fe2000f8e023f */
[----:B------:R-:W-:Y:S01]  /*117c0*/  IADD3 R9, R211, -0x1, RZ ;  /* 0xffffffffd3097810 */ /* 0x000fe20007ffe0ff */
[C---:B------:R-:W-:Y:S01]  /*117d0*/  IMAD R152, R179.reuse, 0x6000, R183 ;  /* 0x00006000b3987824 */ /* 0x040fe200078e02b7 */
[----:B------:R-:W-:Y:S01]  /*117e0*/  LOP3.LUT P2, RZ, R188, 0x2, RZ, 0xc0, !PT ;  /* 0x00000002bcff7812 */ /* 0x000fe2000784c0ff */
[----:B------:R-:W-:Y:S01]  /*117f0*/  IMAD R179, R179, 0x6000, R176 ;  /* 0x00006000b3b37824 */ /* 0x000fe200078e02b0 */
[----:B------:R-:W-:Y:S01]  /*11800*/  LOP3.LUT P3, RZ, R191, 0x1, RZ, 0xc0, !PT ;  /* 0x00000001bfff7812 */ /* 0x000fe2000786c0ff */
[----:B------:R-:W-:Y:S01]  /*11810*/  UIADD3 UR8, UR5, 0x1, URZ ;  /* 0x0000000105087890 */ /* 0x000fe2000fffe03f */
[----:B------:R-:W-:Y:S01]  /*11820*/  SEL R184, R221, 0xffffffe0, !P2 ;  /* 0xffffffe0ddb87807 */ /* 0x000fe20005000000 */
[----:B------:R-:W-:Y:S01]  /*11830*/  UISETP.GE.AND UP0, UPT, UR5, 0x1, UPT ;  /* 0x000000010500788c */ /* 0x000fe2000bf06270 */
[----:B------:R-:W-:Y:S03]  /*11840*/  ISETP.NE.AND P2, PT, R187, 0x1, PT ;  /* 0x00000001bb00780c */ /* 0x000fe60003f45270 */
[----:B------:R-:W-:Y:S01]  /*11850*/  @P0 SHF.R.S32.HI R0, RZ, 0x1f, R9 ;  /* 0x0000001fff000819 */ /* 0x000fe20000011409 */
[----:B------:R-:W-:Y:S01]  /*11860*/  @P0 IMAD R169, R206, 0x6000, R196 ;  /* 0x00006000cea90824 */ /* 0x000fe200078e02c4 */
[----:B------:R-:W-:Y:S03]  /*11870*/  USEL UR5, UR8, URZ, !UP0 ;  /* 0x0000003f08057287 */ /* 0x000fe6000c000000 */
[----:B------:R-:W-:Y:S01]  /*11880*/  @P0 IMAD R0, R0, c[0x0][0x208], RZ ;  /* 0x0000820000000a24 */ /* 0x000fe200078e02ff */
[----:B------:R-:W-:Y:S03]  /*11890*/  LDSM.16.M88.4 R136, [R185] ;  /* 0x00000000b988783b */ /* 0x000fe60000000200 */
[C---:B------:R-:W-:Y:S02]  /*118a0*/  @P0 IMAD R0, R9.reuse, c[0x0][0x20c], R0 ;  /* 0x0000830009000a24 */ /* 0x040fe400078e0200 */
[----:B------:R-:W-:Y:S04]  /*118b0*/  @P0 IMAD.WIDE.U32 R8, R9, c[0x0][0x208], RZ ;  /* 0x0000820009080a25 */ /* 0x000fe800078e00ff */
[----:B------:R-:W-:Y:S01]  /*118c0*/  @P0 IMAD.IADD R0, R9, 0x1, R0 ;  /* 0x0000000109000824 */ /* 0x000fe200078e0200 */
[----:B------:R-:W1:Y:S01]  /*118d0*/  LDSM.16.M88.4 R140, [R152+0xc100] ;  /* 0x00c10000988c783b */ /* 0x000e620000000200 */
[C---:B------:R-:W-:Y:S03]  /*118e0*/  @P0 SHF.L.U32 R157, R8.reuse, 0x6, RZ ;  /* 0x00000006089d0819 */ /* 0x040fe600000006ff */
[----:B------:R-:W-:Y:S02]  /*118f0*/  @P0 SHF.L.U64.HI R0, R8, 0x6, R0 ;  /* 0x0000000608000819 */ /* 0x000fe40000010200 */
[C---:B------:R-:W-:Y:S02]  /*11900*/  @P0 IADD3 R2, P1, R157.reuse, R198, RZ ;  /* 0x000000c69d020210 */ /* 0x040fe40007f3e0ff */
[----:B------:R-:W2:Y:S03]  /*11910*/  LDSM.16.M88.4 R144, [R152+0xc900] ;  /* 0x00c900009890783b */ /* 0x000ea60000000200 */
[----:B------:R-:W-:Y:S01]  /*11920*/  @P0 IMAD.X R9, R0, 0x1, R203, P1 ;  /* 0x0000000100090824 */ /* 0x000fe200008e06cb */
[C---:B------:R-:W-:Y:S04]  /*11930*/  @P0 LEA R160, P1, R2.reuse, c[0x0][0x1f8], 0x1 ;  /* 0x00007e0002a00a11 */ /* 0x040fe800078208ff */
[----:B------:R-:W3:Y:S01]  /*11940*/  LDSM.16.M88.4 R148, [R152+0xd100] ;  /* 0x00d100009894783b */ /* 0x000ee20000000200 */
[----:B------:R-:W-:Y:S02]  /*11950*/  @P0 LEA.HI.X R161, R2, c[0x0][0x1fc], R9, 0x1, P1 ;  /* 0x00007f0002a10a11 */ /* 0x000fe400008f0c09 */
[----:B------:R-:W-:Y:S02]  /*11960*/  IADD3 R2, R184, R179, RZ ;  /* 0x000000b3b8027210 */ /* 0x000fe40007ffe0ff */
[----:B------:R-:W-:Y:S02]  /*11970*/  @P0 IADD3 R12, P1, R157, R216, RZ ;  /* 0x000000d89d0c0210 */ /* 0x000fe40007f3e0ff */
[----:B------:R-:W-:Y:S01]  /*11980*/  IADD3 R178, R177, R2, RZ ;  /* 0x00000002b1b27210 */ /* 0x000fe20007ffe0ff */
[----:B------:R-:W4:Y:S02]  /*11990*/  LDSM.16.M88.4 R32, [R152+0xd900] ;  /* 0x00d900009820783b */ /* 0x000f240000000200 */
[----:B------:R-:W-:Y:S01]  /*119a0*/  @P0 IMAD.X R13, R0, 0x1, R215, P1 ;  /* 0x00000001000d0824 */ /* 0x000fe200008e06d7 */
[C---:B------:R-:W-:Y:S04]  /*119b0*/  @P0 LEA R162, P1, R12.reuse, c[0x0][0x1f8], 0x1 ;  /* 0x00007e000ca20a11 */ /* 0x040fe800078208ff */
[----:B------:R-:W-:Y:S01]  /*119c0*/  @P0 LEA.HI.X R163, R12, c[0x0][0x1fc], R13, 0x1, P1 ;  /* 0x00007f000ca30a11 */ /* 0x000fe200008f0c0d */
[----:B------:R-:W-:Y:S01]  /*119d0*/  LDSM.16.M88.4 R152, [R2] ;  /* 0x000000000298783b */ /* 0x000fe20000000200 */
[----:B------:R-:W-:Y:S05]  /*119e0*/  @P0 IADD3 R20, P1, R157, R218, RZ ;  /* 0x000000da9d140210 */ /* 0x000fea0007f3e0ff */
[----:B------:R-:W-:Y:S01]  /*119f0*/  @P0 IMAD.X R21, R0, 0x1, R217, P1 ;  /* 0x0000000100150824 */ /* 0x000fe200008e06d9 */
[C---:B------:R-:W-:Y:S01]  /*11a00*/  @P0 LEA R164, P1, R20.reuse, c[0x0][0x1f8], 0x1 ;  /* 0x00007e0014a40a11 */ /* 0x040fe200078208ff */
[C---:B-1----:R-:W-:Y:S03]  /*11a10*/  HMMA.16816.F32.BF16 R4, R136.reuse, R140, RZ ;  /* 0x0000008c8804723c */ /* 0x042fe600000418ff */
[----:B------:R-:W-:Y:S02]  /*11a20*/  @P0 LEA.HI.X R165, R20, c[0x0][0x1fc], R21, 0x1, P1 ;  /* 0x00007f0014a50a11 */ /* 0x000fe400008f0c15 */
[----:B------:R-:W-:Y:S03]  /*11a30*/  @P0 IADD3 R157, P1, R195, R157, RZ ;  /* 0x0000009dc39d0210 */ /* 0x000fe60007f3e0ff */
[C---:B------:R-:W-:Y:S01]  /*11a40*/  HMMA.16816.F32.BF16 R8, R136.reuse, R142, RZ ;  /* 0x0000008e8808723c */ /* 0x040fe200000418ff */
[----:B------:R-:W1:Y:S03]  /*11a50*/  LDSM.16.M88.4 R140, [R133] ;  /* 0x00000000858c783b */ /* 0x000e660000000200 */
[----:B------:R-:W-:Y:S01]  /*11a60*/  @P0 IMAD.X R0, R194, 0x1, R0, P1 ;  /* 0x00000001c2000824 */ /* 0x000fe200008e0600 */
[----:B------:R-:W-:Y:S03]  /*11a70*/  @P0 IADD3 R29, P1, R157, R198, RZ ;  /* 0x000000c69d1d0210 */ /* 0x000fe60007f3e0ff */
[C---:B--2---:R-:W-:Y:S01]  /*11a80*/  HMMA.16816.F32.BF16 R12, R136.reuse, R144, RZ ;  /* 0x00000090880c723c */ /* 0x044fe200000418ff */
[C---:B------:R-:W-:Y:S03]  /*11a90*/  @P0 IADD3.X R28, R0.reuse, R203, RZ, P1, !PT ;  /* 0x000000cb001c0210 */ /* 0x040fe60000ffe4ff */
[C---:B------:R-:W-:Y:S04]  /*11aa0*/  @P0 LEA R166, P1, R29.reuse, c[0x0][0x1f8], 0x1 ;  /* 0x00007e001da60a11 */ /* 0x040fe800078208ff */
[C---:B------:R-:W-:Y:S01]  /*11ab0*/  HMMA.16816.F32.BF16 R16, R136.reuse, R146, RZ ;  /* 0x000000928810723c */ /* 0x040fe200000418ff */
[----:B------:R-:W2:Y:S03]  /*11ac0*/  LDSM.16.M88.4 R144, [R2+0x800] ;  /* 0x000800000290783b */ /* 0x000ea60000000200 */
[----:B------:R-:W-:Y:S02]  /*11ad0*/  @P0 LEA.HI.X R167, R29, c[0x0][0x1fc], R28, 0x1, P1 ;  /* 0x00007f001da70a11 */ /* 0x000fe400008f0c1c */
[C---:B------:R-:W-:Y:S02]  /*11ae0*/  @P0 IADD3 R156, P1, R157.reuse, R216, RZ ;  /* 0x000000d89d9c0210 */ /* 0x040fe40007f3e0ff */
[C---:B---3--:R-:W-:Y:S08]  /*11af0*/  HMMA.16816.F32.BF16 R20, R136.reuse, R148, RZ ;  /* 0x000000948814723c */ /* 0x048ff000000418ff */
[C---:B------:R-:W-:Y:S01]  /*11b00*/  HMMA.16816.F32.BF16 R24, R136.reuse, R150, RZ ;  /* 0x000000968818723c */ /* 0x040fe200000418ff */
[----:B------:R-:W3:Y:S07]  /*11b10*/  LDSM.16.M88.4 R148, [R2+0x1000] ;  /* 0x001000000294783b */ /* 0x000eee0000000200 */
[C---:B----4-:R-:W-:Y:S07]  /*11b20*/  HMMA.16816.F32.BF16 R28, R136.reuse, R32, RZ ;  /* 0x00000020881c723c */ /* 0x050fee00000418ff */
[----:B------:R-:W-:Y:S01]  /*11b30*/  @P0 IMAD.X R33, R0, 0x1, R215, P1 ;  /* 0x0000000100210824 */ /* 0x000fe200008e06d7 */
[C---:B------:R-:W-:Y:S04]  /*11b40*/  @P0 LEA R170, P1, R156.reuse, c[0x0][0x1f8], 0x1 ;  /* 0x00007e009caa0a11 */ /* 0x040fe800078208ff */
[----:B------:R-:W-:Y:S02]  /*11b50*/  @P0 LEA.HI.X R171, R156, c[0x0][0x1fc], R33, 0x1, P1 ;  /* 0x00007f009cab0a11 */ /* 0x000fe400008f0c21 */
[----:B------:R-:W-:Y:S01]  /*11b60*/  HMMA.16816.F32.BF16 R32, R136, R34, RZ ;  /* 0x000000228820723c */ /* 0x000fe200000418ff */
[----:B------:R-:W4:Y:S01]  /*11b70*/  LDSM.16.M88.4 R136, [R2+0x1800] ;  /* 0x001800000288783b */ /* 0x000f220000000200 */
[----:B------:R-:W-:Y:S04]  /*11b80*/  @P0 IADD3 R157, P1, R157, R218, RZ ;  /* 0x000000da9d9d0210 */ /* 0x000fe80007f3e0ff */
[----:B------:R-:W-:Y:S02]  /*11b90*/  @P0 IADD3.X R0, R0, R217, RZ, P1, !PT ;  /* 0x000000d900000210 */ /* 0x000fe40000ffe4ff */
[C---:B-1----:R-:W-:Y:S01]  /*11ba0*/  HMMA.16816.F32.BF16 R4, R140.reuse, R152, R4 ;  /* 0x000000988c04723c */ /* 0x042fe20000041804 */
[----:B------:R-:W-:Y:S01]  /*11bb0*/  @!PT LDS RZ, [RZ] ;  /* 0x00000000fffff984 */ /* 0x000fe20000000800 */
[----:B------:R-:W-:Y:S01]  /*11bc0*/  @!PT LDS RZ, [RZ] ;  /* 0x00000000fffff984 */ /* 0x000fe20000000800 */
[----:B------:R-:W-:Y:S01]  /*11bd0*/  @!PT LDS RZ, [RZ] ;  /* 0x00000000fffff984 */ /* 0x000fe20000000800 */
[----:B------:R1:W-:Y:S04]  /*11be0*/  @P0 LDGSTS.E.BYPASS.LTC128B.128 [R169], [R160.64], !P6 ;  /* 0x00000000a0a90fae */ /* 0x0003e8000f101d46 */
[C---:B------:R-:W-:Y:S03]  /*11bf0*/  @P0 LEA R172, P1, R157.reuse, c[0x0][0x1f8], 0x1 ;  /* 0x00007e009dac0a11 */ /* 0x040fe600078208ff */
[C---:B------:R-:W-:Y:S01]  /*11c00*/  HMMA.16816.F32.BF16 R8, R140.reuse, R154, R8 ;  /* 0x0000009a8c08723c */ /* 0x040fe20000041808 */
[----:B------:R1:W-:Y:S03]  /*11c10*/  @P0 LDGSTS.E.BYPASS.LTC128B.128 [R169+0x2000], [R162.64], !P5 ;  /* 0x02000000a2a90fae */ /* 0x0003e6000e901d46 */
[----:B------:R-:W-:Y:S01]  /*11c20*/  @P0 LEA.HI.X R173, R157, c[0x0][0x1fc], R0, 0x1, P1 ;  /* 0x00007f009dad0a11 */ /* 0x000fe200008f0c00 */
[----:B------:R-:W-:Y:S03]  /*11c30*/  IMAD.IADD R0, R177, 0x1, R179 ;  /* 0x00000001b1007824 */ /* 0x000fe600078e02b3 */
[C---:B--2---:R-:W-:Y:S01]  /*11c40*/  HMMA.16816.F32.BF16 R12, R140.reuse, R144, R12 ;  /* 0x000000908c0c723c */ /* 0x044fe2000004180c */
[----:B------:R2:W-:Y:S07]  /*11c50*/  @P0 LDGSTS.E.BYPASS.LTC128B.128 [R169+0x4000], [R164.64], !P3 ;  /* 0x04000000a4a90fae */ /* 0x0005ee000d901d46 */
[C---:B------:R-:W-:Y:S01]  /*11c60*/  HMMA.16816.F32.BF16 R16, R140.reuse, R146, R16 ;  /* 0x000000928c10723c */ /* 0x040fe20000041810 */
[----:B------:R2:W-:Y:S07]  /*11c70*/  @P0 LDGSTS.E.BYPASS.LTC128B.128 [R169+0x1000], [R166.64], !P6 ;  /* 0x01000000a6a90fae */ /* 0x0005ee000f101d46 */
[C---:B---3--:R-:W-:Y:S01]  /*11c80*/  HMMA.16816.F32.BF16 R20, R140.reuse, R148, R20 ;  /* 0x000000948c14723c */ /* 0x048fe20000041814 */
[----:B------:R3:W-:Y:S07]  /*11c90*/  @P0 LDGSTS.E.BYPASS.LTC128B.128 [R169+0x3000], [R170.64], !P5 ;  /* 0x03000000aaa90fae */ /* 0x0007ee000e901d46 */
[C---:B------:R-:W-:Y:S01]  /*11ca0*/  HMMA.16816.F32.BF16 R24, R140.reuse, R150, R24 ;  /* 0x000000968c18723c */ /* 0x040fe20000041818 */
[----:B------:R3:W-:Y:S07]  /*11cb0*/  @P0 LDGSTS.E.BYPASS.LTC128B.128 [R169+0x5000], [R172.64], !P3 ;  /* 0x05000000aca90fae */ /* 0x0007ee000d901d46 */
[C---:B----4-:R-:W-:Y:S01]  /*11cc0*/  HMMA.16816.F32.BF16 R28, R140.reuse, R136, R28 ;  /* 0x000000888c1c723c */ /* 0x050fe2000004181c */
[----:B------:R-:W-:Y:S07]  /*11cd0*/  LDSM.16.M88.4 R152, [R181] ;  /* 0x00000000b598783b */ /* 0x000fee0000000200 */
[----:B------:R-:W-:Y:S01]  /*11ce0*/  HMMA.16816.F32.BF16 R32, R140, R138, R32 ;  /* 0x0000008a8c20723c */ /* 0x000fe20000041820 */
[----:B------:R-:W4:Y:S08]  /*11cf0*/  LDSM.16.M88.4 R156, [R0] ;  /* 0x00000000009c783b */ /* 0x000f300000000200 */
[----:B------:R-:W5:Y:S08]  /*11d00*/  LDSM.16.M88.4 R144, [R0+0x800] ;  /* 0x000800000090783b */ /* 0x000f700000000200 */
[----:B-1----:R-:W1:Y:S08]  /*11d10*/  LDSM.16.M88.4 R160, [R0+0x1000] ;  /* 0x0010000000a0783b */ /* 0x002e700000000200 */
[----:B------:R-:W0:Y:S08]  /*11d20*/  LDGDEPBAR ;  /* 0x00000000000079af */ /* 0x000e300000000000 */
[----:B--2---:R-:W2:Y:S01]  /*11d30*/  LDSM.16.M88.4 R164, [R0+0x1800] ;  /* 0x0018000000a4783b */ /* 0x004ea20000000200 */
[C---:B----4-:R-:W-:Y:S07]  /*11d40*/  HMMA.16816.F32.BF16 R4, R152.reuse, R156, R4 ;  /* 0x0000009c9804723c */ /* 0x050fee0000041804 */
[----:B------:R-:W-:Y:S01]  /*11d50*/  LDSM.16.M88.4 R148, [R180] ;  /* 0x00000000b494783b */ /* 0x000fe20000000200 */
[C---:B------:R-:W-:Y:S07]  /*11d60*/  HMMA.16816.F32.BF16 R8, R152.reuse, R158, R8 ;  /* 0x0000009e9808723c */ /* 0x040fee0000041808 */
[----:B---3--:R-:W3:Y:S01]  /*11d70*/  LDSM.16.M88.4 R168, [R178] ;  /* 0x00000000b2a8783b */ /* 0x008ee20000000200 */
[C---:B-----5:R-:W-:Y:S07]  /*11d80*/  HMMA.16816.F32.BF16 R12, R152.reuse, R144, R12 ;  /* 0x00000090980c723c */ /* 0x060fee000004180c */
[----:B------:R-:W4:Y:S01]  /*11d90*/  LDSM.16.M88.4 R136, [R178+0x800] ;  /* 0x00080000b288783b */ /* 0x000f220000000200 */
[C---:B------:R-:W-:Y:S07]  /*11da0*/  HMMA.16816.F32.BF16 R16, R152.reuse, R146, R16 ;  /* 0x000000929810723c */ /* 0x040fee0000041810 */
[----:B------:R-:W5:Y:S01]  /*11db0*/  LDSM.16.M88.4 R140, [R178+0x1000] ;  /* 0x00100000b28c783b */ /* 0x000f620000000200 */
[C---:B-1----:R-:W-:Y:S07]  /*11dc0*/  HMMA.16816.F32.BF16 R20, R152.reuse, R160, R20 ;  /* 0x000000a09814723c */ /* 0x042fee0000041814 */
[----:B------:R-:W1:Y:S01]  /*11dd0*/  LDSM.16.M88.4 R172, [R178+0x1800] ;  /* 0x00180000b2ac783b */ /* 0x000e620000000200 */
[C---:B------:R-:W-:Y:S07]  /*11de0*/  HMMA.16816.F32.BF16 R24, R152.reuse, R162, R24 ;  /* 0x000000a29818723c */ /* 0x040fee0000041818 */
[----:B------:R-:W-:Y:S01]  /*11df0*/  LDSM.16.M88.4 R144, [R185+0x4000] ;  /* 0x00400000b990783b */ /* 0x000fe20000000200 */
[C---:B--2---:R-:W-:Y:S07]  /*11e00*/  HMMA.16816.F32.BF16 R28, R152.reuse, R164, R28 ;  /* 0x000000a4981c723c */ /* 0x044fee000004181c */
[----:B------:R-:W-:Y:S01]  /*11e10*/  LDSM.16.M88.4 R156, [R179+0x2800] ;  /* 0x00280000b39c783b */ /* 0x000fe20000000200 */
[----:B------:R-:W-:Y:S07]  /*11e20*/  HMMA.16816.F32.BF16 R32, R152, R166, R32 ;  /* 0x000000a69820723c */ /* 0x000fee0000041820 */
[----:B------:R-:W2:Y:S01]  /*11e30*/  LDSM.16.M88.4 R152, [R179+0x2000] ;  /* 0x00200000b398783b */ /* 0x000ea20000000200 */
[C---:B---3--:R-:W-:Y:S07]  /*11e40*/  HMMA.16816.F32.BF16 R4, R148.reuse, R168, R4 ;  /* 0x000000a89404723c */ /* 0x048fee0000041804 */
[----:B------:R-:W3:Y:S01]  /*11e50*/  LDSM.16.M88.4 R160, [R179+0x3000] ;  /* 0x00300000b3a0783b */ /* 0x000ee20000000200 */
[C---:B------:R-:W-:Y:S07]  /*11e60*/  HMMA.16816.F32.BF16 R8, R148.reuse, R170, R8 ;  /* 0x000000aa9408723c */ /* 0x040fee0000041808 */
[----:B------:R-:W2:Y:S01]  /*11e70*/  LDSM.16.M88.4 R164, [R179+0x3800] ;  /* 0x00380000b3a4783b */ /* 0x000ea20000000200 */
[C---:B----4-:R-:W-:Y:S07]  /*11e80*/  HMMA.16816.F32.BF16 R12, R148.reuse, R136, R12 ;  /* 0x00000088940c723c */ /* 0x050fee000004180c */
[----:B------:R-:W-:Y:S01]  /*11e90*/  LDSM.16.M88.4 R168, [R2+0x2800] ;  /* 0x0028000002a8783b */ /* 0x000fe20000000200 */
[C---:B------:R-:W-:Y:S07]  /*11ea0*/  HMMA.16816.F32.BF16 R16, R148.reuse, R138, R16 ;  /* 0x0000008a9410723c */ /* 0x040fee0000041810 */
[----:B------:R-:W-:Y:S01]  /*11eb0*/  LDSM.16.M88.4 R136, [R133+0x4000] ;  /* 0x004000008588783b */ /* 0x000fe20000000200 */
[C---:B-----5:R-:W-:Y:S08]  /*11ec0*/  HMMA.16816.F32.BF16 R20, R148.reuse, R140, R20 ;  /* 0x0000008c9414723c */ /* 0x060ff00000041814 */
[C---:B------:R-:W-:Y:S01]  /*11ed0*/  HMMA.16816.F32.BF16 R24, R148.reuse, R142, R24 ;  /* 0x0000008e9418723c */ /* 0x040fe20000041818 */
[----:B------:R-:W4:Y:S07]  /*11ee0*/  LDSM.16.M88.4 R140, [R2+0x2000] ;  /* 0x00200000028c783b */ /* 0x000f2e0000000200 */
[C---:B-1----:R-:W-:Y:S07]  /*11ef0*/  HMMA.16816.F32.BF16 R28, R148.reuse, R172, R28 ;  /* 0x000000ac941c723c */ /* 0x042fee000004181c */
[----:B------:R-:W-:Y:S01]  /*11f00*/  IADD3 R172, R184, R179, R177 ;  /* 0x000000b3b8ac7210 */ /* 0x000fe20007ffe0b1 */
[----:B------:R-:W-:Y:S01]  /*11f10*/  HMMA.16816.F32.BF16 R32, R148, R174, R32 ;  /* 0x000000ae9420723c */ /* 0x000fe20000041820 */
        /* <DEDUP_REMOVED lines=10> */
[C---:B------:R-:W-:Y:S08]  /*11fc0*/  HMMA.16816.F32.BF16 R28, R144.reuse, R164, R28 ;  /* 0x000000a4901c723c */ /* 0x040ff0000004181c */
        /* <DEDUP_REMOVED lines=19> */
[C---:B----4-:R-:W-:Y:S08]  /*12100*/  HMMA.16816.F32.BF16 R12, R144.reuse, R140, R12 ;  /* 0x0000008c900c723c */ /* 0x050ff0000004180c */
        /* <DEDUP_REMOVED lines=8> */
[C---:B-1----:R-:W-:Y:S01]  /*12190*/  HMMA.16816.F32.BF16 R4, R136.reuse, R148, R4 ;  /* 0x000000948804723c */ /* 0x042fe20000041804 */
[----:B------:R-:W-:Y:S07]  /*121a0*/  LDSM.16.M88.4 R164, [R133+0x8000] ;  /* 0x0080000085a4783b */ /* 0x000fee0000000200 */
[C---:B------:R-:W-:Y:S01]  /*121b0*/  HMMA.16816.F32.BF16 R8, R136.reuse, R150, R8 ;  /* 0x000000968808723c */ /* 0x040fe20000041808 */
[----:B------:R-:W1:Y:S07]  /*121c0*/  LDSM.16.M88.4 R148, [R179+0x5000] ;  /* 0x00500000b394783b */ /* 0x000e6e0000000200 */
        /* <DEDUP_REMOVED lines=19> */
[C---:B--2---:R-:W-:Y:S08]  /*12300*/  HMMA.16816.F32.BF16 R28, R156.reuse, R152, R28 ;  /* 0x000000989c1c723c */ /* 0x044ff0000004181c */
[----:B------:R-:W-:Y:S01]  /*12310*/  HMMA.16816.F32.BF16 R32, R156, R154, R32 ;  /* 0x0000009a9c20723c */ /* 0x000fe20000041820 */
[----:B------:R-:W1:Y:S07]  /*12320*/  LDSM.16.M88.4 R152, [R0+0x4000] ;  /* 0x004000000098783b */ /* 0x000e6e0000000200 */
[C---:B------:R-:W-:Y:S01]  /*12330*/  HMMA.16816.F32.BF16 R4, R164.reuse, R168, R4 ;  /* 0x000000a8a404723c */ /* 0x040fe20000041804 */
        /* <DEDUP_REMOVED lines=9> */
[C---:B-----5:R-:W-:Y:S08]  /*123d0*/  HMMA.16816.F32.BF16 R28, R164.reuse, R144, R28 ;  /* 0x00000090a41c723c */ /* 0x060ff0000004181c */
[----:B------:R-:W-:Y:S01]  /*123e0*/  HMMA.16816.F32.BF16 R32, R164, R146, R32 ;  /* 0x00000092a420723c */ /* 0x000fe20000041820 */
[----:B------:R-:W-:Y:S07]  /*123f0*/  LDSM.16.M88.4 R144, [R172+0x5000] ;  /* 0x00500000ac90783b */ /* 0x000fee0000000200 */
[C---:B-1----:R-:W-:Y:S07]  /*12400*/  HMMA.16816.F32.BF16 R4, R148.reuse, R152, R4 ;  /* 0x000000989404723c */ /* 0x042fee0000041804 */
[----:B------:R-:W-:Y:S01]  /*12410*/  IMAD.MOV.U32 R153, RZ, RZ, R210 ;  /* 0x000000ffff997224 */ /* 0x000fe200078e00d2 */
[C---:B------:R-:W-:Y:S04]  /*12420*/  HMMA.16816.F32.BF16 R8, R148.reuse, R154, R8 ;  /* 0x0000009a9408723c */ /* 0x040fe80000041808 */
[----:B------:R-:W-:Y:S03]  /*12430*/  @P2 SHF.R.U32.HI R153, RZ, c[0x0][0x2cc], R219 ;  /* 0x0000b300ff992a19 */ /* 0x000fe600000116db */
[----:B------:R-:W-:Y:S01]  /*12440*/  IMAD R154, R211, R220, 0x1 ;  /* 0x00000001d39a7424 */ /* 0x000fe200078e02dc */
[C---:B--2---:R-:W-:Y:S01]  /*12450*/  HMMA.16816.F32.BF16 R12, R148.reuse, R156, R12 ;  /* 0x0000009c940c723c */ /* 0x044fe2000004180c */
[----:B------:R-:W1:Y:S03]  /*12460*/  SHFL.IDX PT, R2, R153, RZ, 0x1c1f ;  /* 0x001c1fff99027589 */ /* 0x000e6600000e0000 */
[----:B------:R-:W-:Y:S04]  /*12470*/  IADD3 R154, R186, R154, -R213 ;  /* 0x0000009aba9a7210 */ /* 0x000fe80007ffe8d5 */
[C---:B------:R-:W-:Y:S01]  /*12480*/  HMMA.16816.F32.BF16 R16, R148.reuse, R158, R16 ;  /* 0x0000009e9410723c */ /* 0x040fe20000041810 */
[----:B------:R-:W2:Y:S03]  /*12490*/  SHFL.IDX PT, R0, R153, 0x1, 0x1c1f ;  /* 0x003c1f0099007f89 */ /* 0x000ea600000e0000 */
[----:B------:R-:W-:Y:S04]  /*124a0*/  IADD3 R155, R154, -R209, RZ ;  /* 0x800000d19a9b7210 */ /* 0x000fe80007ffe0ff */
[C---:B---3--:R-:W-:Y:S08]  /*124b0*/  HMMA.16816.F32.BF16 R20, R148.reuse, R136, R20 ;  /* 0x000000889414723c */ /* 0x048ff00000041814 */
[C---:B------:R-:W-:Y:S01]  /*124c0*/  HMMA.16816.F32.BF16 R24, R148.reuse, R138, R24 ;  /* 0x0000008a9418723c */ /* 0x040fe20000041818 */
[----:B------:R-:W3:Y:S03]  /*124d0*/  LDSM.16.M88.4 R136, [R172+0x4800] ;  /* 0x00480000ac88783b */ /* 0x000ee60000000200 */
[C---:B-1----:R-:W-:Y:S04]  /*124e0*/  IMAD.IADD R2, R155.reuse, 0x1, R2 ;  /* 0x000000019b027824 */ /* 0x042fe800078e0202 */
[C---:B------:R-:W-:Y:S03]  /*124f0*/  HMMA.16816.F32.BF16 R28, R148.reuse, R160, R28 ;  /* 0x000000a0941c723c */ /* 0x040fe6000004181c */
[C---:B------:R-:W-:Y:S02]  /*12500*/  ISETP.GT.AND P0, PT, R2.reuse, RZ, PT ;  /* 0x000000ff0200720c */ /* 0x040fe40003f04270 */
[----:B--2---:R-:W-:Y:S02]  /*12510*/  IADD3 R0, R155, R0, RZ ;  /* 0x000000009b007210 */ /* 0x004fe40007ffe0ff */
[----:B------:R-:W-:Y:S01]  /*12520*/  ISETP.GT.AND P2, PT, R2, 0x1, PT ;  /* 0x000000010200780c */ /* 0x000fe20003f44270 */
[----:B------:R-:W-:Y:S01]  /*12530*/  HMMA.16816.F32.BF16 R32, R148, R162, R32 ;  /* 0x000000a29420723c */ /* 0x000fe20000041820 */
[----:B------:R-:W1:Y:S01]  /*12540*/  LDSM.16.M88.4 R148, [R172+0x5800] ;  /* 0x00580000ac94783b */ /* 0x000e620000000200 */
[----:B------:R-:W-:Y:S07]  /*12550*/  DEPBAR.LE SB0, 0x2 ;  /* 0x000080800000791a */ /* 0x000fee0000000000 */
[----:B------:R-:W-:Y:S01]  /*12560*/  BAR.SYNC.DEFER_BLOCKING 0x0 ;  /* 0x0000000000007b1d */ /* 0x000fe20000010000 */
[C---:B------:R-:W-:Y:S05]  /*12570*/  HMMA.16816.F32.BF16 R4, R140.reuse, R168, R4 ;  /* 0x000000a88c04723c */ /* 0x040fea0000041804 */
[----:B------:R-:W-:Y:S03]  /*12580*/  ISETP.GT.AND P1, PT, R0, RZ, PT ;  /* 0x000000ff0000720c */ /* 0x000fe60003f24270 */
[C---:B------:R-:W-:Y:S08]  /*12590*/  HMMA.16816.F32.BF16 R8, R140.reuse, R170, R8 ;  /* 0x000000aa8c08723c */ /* 0x040ff00000041808 */
[C---:B---3--:R-:W-:Y:S08]  /*125a0*/  HMMA.16816.F32.BF16 R12, R140.reuse, R136, R12 ;  /* 0x000000888c0c723c */ /* 0x048ff0000004180c */
[C---:B------:R-:W-:Y:S04]  /*125b0*/  HMMA.16816.F32.BF16 R16, R140.reuse, R138, R16 ;  /* 0x0000008a8c10723c */ /* 0x040fe80000041810 */
[----:B------:R-:W-:Y:S02]  /*125c0*/  FSEL R158, R4, -INF , P0 ;  /* 0xff800000049e7808 */ /* 0x000fe40000000000 */
[----:B------:R-:W-:Y:S02]  /*125d0*/  ISETP.GT.AND P0, PT, R0, 0x1, PT ;  /* 0x000000010000780c */ /* 0x000fe40003f04270 */
[C---:B------:R-:W-:Y:S04]  /*125e0*/  HMMA.16816.F32.BF16 R20, R140.reuse, R144, R20 ;  /* 0x000000908c14723c */ /* 0x040fe80000041814 */
[----:B------:R-:W-:Y:S02]  /*125f0*/  FSEL R153, R6, -INF , P1 ;  /* 0xff80000006997808 */ /* 0x000fe40000800000 */
[C---:B------:R-:W-:Y:S02]  /*12600*/  ISETP.GT.AND P1, PT, R2.reuse, 0x8, PT ;  /* 0x000000080200780c */ /* 0x040fe40003f24270 */
[C---:B------:R-:W-:Y:S04]  /*12610*/  HMMA.16816.F32.BF16 R24, R140.reuse, R146, R24 ;  /* 0x000000928c18723c */ /* 0x040fe80000041818 */
[----:B------:R-:W-:Y:S02]  /*12620*/  FSEL R154, R7, -INF , P0 ;  /* 0xff800000079a7808 */ /* 0x000fe40000000000 */
[----:B------:R-:W-:Y:S02]  /*12630*/  ISETP.GT.AND P0, PT, R2, 0x9, PT ;  /* 0x000000090200780c */ /* 0x000fe40003f04270 */
[C---:B-1----:R-:W-:Y:S04]  /*12640*/  HMMA.16816.F32.BF16 R28, R140.reuse, R148, R28 ;  /* 0x000000948c1c723c */ /* 0x042fe8000004181c */
[----:B------:R-:W-:Y:S02]  /*12650*/  FSEL R155, R8, -INF , P1 ;  /* 0xff800000089b7808 */ /* 0x000fe40000800000 */
[C---:B------:R-:W-:Y:S02]  /*12660*/  ISETP.GT.AND P1, PT, R0.reuse, 0x8, PT ;  /* 0x000000080000780c */ /* 0x040fe40003f24270 */
[----:B------:R-:W-:Y:S04]  /*12670*/  HMMA.16816.F32.BF16 R32, R140, R150, R32 ;  /* 0x000000968c20723c */ /* 0x000fe80000041820 */
[----:B------:R-:W-:Y:S02]  /*12680*/  FSEL R9, R9, -INF , P0 ;  /* 0xff80000009097808 */ /* 0x000fe40000000000 */
[----:B------:R-:W-:Y:S02]  /*12690*/  ISETP.GT.AND P0, PT, R0, 0x9, PT ;  /* 0x000000090000780c */ /* 0x000fe40003f04270 */
[----:B------:R-:W-:Y:S02]  /*126a0*/  FSEL R10, R10, -INF , P1 ;  /* 0xff8000000a0a7808 */ /* 0x000fe40000800000 */
[----:B------:R-:W-:Y:S02]  /*126b0*/  ISETP.GT.AND P1, PT, R2, 0x10, PT ;  /* 0x000000100200780c */ /* 0x000fe40003f24270 */
[----:B------:R-:W-:Y:S02]  /*126c0*/  FSEL R8, R11, -INF , P0 ;  /* 0xff8000000b087808 */ /* 0x000fe40000000000 */
[----:B------:R-:W-:Y:S02]  /*126d0*/  FSEL R156, R5, -INF , P2 ;  /* 0xff800000059c7808 */ /* 0x000fe40001000000 */
[----:B------:R-:W-:Y:S02]  /*126e0*/  FMNMX.FTZ R11, R158, R3, !PT ;  /* 0x000000039e0b7209 */ /* 0x000fe40007810000 */
[----:B------:R-:W-:Y:S02]  /*126f0*/  FSEL R163, R12, -INF , P1 ;  /* 0xff8000000ca37808 */ /* 0x000fe40000800000 */
[----:B------:R-:W-:Y:S02]  /*12700*/  FMNMX.FTZ R12, R156, R11, !PT ;  /* 0x0000000b9c0c7209 */ /* 0x000fe40007810000 */
[----:B------:R-:W-:Y:S02]  /*12710*/  ISETP.GT.AND P0, PT, R2, 0x11, PT ;  /* 0x000000110200780c */ /* 0x000fe40003f04270 */
[----:B------:R-:W-:Y:S02]  /*12720*/  FMNMX.FTZ R12, R155, R12, !PT ;  /* 0x0000000c9b0c7209 */ /* 0x000fe40007810000 */
[----:B------:R-:W-:Y:S02]  /*12730*/  FSEL R168, R13, -INF , P0 ;  /* 0xff8000000da87808 */ /* 0x000fe40000000000 */
[----:B------:R-:W-:Y:S02]  /*12740*/  ISETP.GT.AND P0, PT, R0, 0x11, PT ;  /* 0x000000110000780c */ /* 0x000fe40003f04270 */
[----:B------:R-:W-:Y:S02]  /*12750*/  FMNMX.FTZ R12, R9, R12, !PT ;  /* 0x0000000c090c7209 */ /* 0x000fe40007810000 */
[----:B------:R-:W-:Y:S02]  /*12760*/  FSEL R172, R15, -INF , P0 ;  /* 0xff8000000fac7808 */ /* 0x000fe40000000000 */
[----:B------:R-:W-:Y:S02]  /*12770*/  ISETP.GT.AND P0, PT, R2, 0x18, PT ;  /* 0x000000180200780c */ /* 0x000fe40003f04270 */
[----:B------:R-:W-:Y:S02]  /*12780*/  FMNMX.FTZ R11, R163, R12, !PT ;  /* 0x0000000ca30b7209 */ /* 0x000fe40007810000 */
[----:B------:R-:W-:Y:S02]  /*12790*/  FSEL R252, R16, -INF , P0 ;  /* 0xff80000010fc7808 */ /* 0x000fe40000000000 */
[----:B------:R-:W-:Y:S02]  /*127a0*/  ISETP.GT.AND P2, PT, R2, 0x19, PT ;  /* 0x000000190200780c */ /* 0x000fe40003f44270 */
[----:B------:R-:W-:Y:S02]  /*127b0*/  ISETP.GT.AND P0, PT, R0, 0x19, PT ;  /* 0x000000190000780c */ /* 0x000fe40003f04270 */
[----:B------:R-:W-:Y:S02]  /*127c0*/  FMNMX.FTZ R13, R168, R11, !PT ;  /* 0x0000000ba80d7209 */ /* 0x000fe40007810000 */
[----:B------:R-:W-:Y:S02]  /*127d0*/  FMNMX.FTZ R11, R153, R132, !PT ;  /* 0x00000084990b7209 */ /* 0x000fe40007810000 */
[----:B------:R-:W-:Y:S02]  /*127e0*/  ISETP.GT.AND P1, PT, R0, 0x10, PT ;  /* 0x000000100000780c */ /* 0x000fe40003f24270 */
[----:B------:R-:W-:Y:S02]  /*127f0*/  FSEL R232, R19, -INF , P0 ;  /* 0xff80000013e87808 */ /* 0x000fe40000000000 */
[----:B------:R-:W-:Y:S02]  /*12800*/  ISETP.GT.AND P0, PT, R2, 0x20, PT ;  /* 0x000000200200780c */ /* 0x000fe40003f04270 */
[----:B------:R-:W-:Y:S02]  /*12810*/  FSEL R178, R17, -INF , P2 ;  /* 0xff80000011b27808 */ /* 0x000fe40001000000 */
[----:B------:R-:W-:Y:S02]  /*12820*/  FMNMX.FTZ R11, R154, R11, !PT ;  /* 0x0000000b9a0b7209 */ /* 0x000fe40007810000 */
[----:B------:R-:W-:Y:S02]  /*12830*/  FMNMX.FTZ R13, R252, R13, !PT ;  /* 0x0000000dfc0d7209 */ /* 0x000fe40007810000 */
        /* <DEDUP_REMOVED lines=10> */
[----:B------:R-:W-:Y:S02]  /*128e0*/  ISETP.GT.AND P1, PT, R0, 0x20, PT ;  /* 0x000000200000780c */ /* 0x000fe40003f24270 */
        /* <DEDUP_REMOVED lines=8> */
[----:B------:R-:W-:Y:S02]  /*12970*/  ISETP.GT.AND P0, PT, R2, 0x30, PT ;  /* 0x000000300200780c */ /* 0x000fe40003f04270 */
[----:B------:R-:W-:Y:S02]  /*12980*/  FSEL R238, R25, -INF , P1 ;  /* 0xff80000019ee7808 */ /* 0x000fe40000800000 */
        /* <DEDUP_REMOVED lines=24> */
[----:B------:R-:W-:Y:S01]  /*12b10*/  ISETP.GT.AND P1, PT, R0, 0x38, PT ;  /* 0x000000380000780c */ /* 0x000fe20003f24270 */
[----:B------:R-:W-:Y:S01]  /*12b20*/  LDSM.16.MT88.4 R28, [R134+UR4+0x100] ;  /* 0x00010004861c783b */ /* 0x000fe20008004200 */
[----:B------:R-:W-:Y:S02]  /*12b30*/  FMNMX.FTZ R13, R228, R13, !PT ;  /* 0x0000000de40d7209 */ /* 0x000fe40007810000 */
[----:B------:R-:W-:Y:S02]  /*12b40*/  ISETP.GT.AND P2, PT, R2, 0x39, PT ;  /* 0x000000390200780c */ /* 0x000fe40003f44270 */
[----:B------:R-:W-:Y:S02]  /*12b50*/  FSEL R166, R34, -INF , P1 ;  /* 0xff80000022a67808 */ /* 0x000fe40000800000 */
[----:B------:R-:W-:Y:S01]  /*12b60*/  ISETP.GT.AND P0, PT, R0, 0x39, PT ;  /* 0x000000390000780c */ /* 0x000fe20003f04270 */
[----:B------:R-:W-:Y:S01]  /*12b70*/  LDSM.16.MT88.4 R140, [R134+UR4+0x1900] ;  /* 0x00190004868c783b */ /* 0x000fe20008004200 */
[----:B------:R-:W-:Y:S02]  /*12b80*/  FMNMX.FTZ R13, R174, R13, !PT ;  /* 0x0000000dae0d7209 */ /* 0x000fe40007810000 */
[----:B------:R-:W-:Y:S02]  /*12b90*/  FSEL R164, R33, -INF , P2 ;  /* 0xff80000021a47808 */ /* 0x000fe40001000000 */
[----:B------:R-:W-:Y:S02]  /*12ba0*/  FMNMX.FTZ R11, R170, R11, !PT ;  /* 0x0000000baa0b7209 */ /* 0x000fe40007810000 */
[----:B------:R-:W-:Y:S02]  /*12bb0*/  FSEL R162, R35, -INF , P0 ;  /* 0xff80000023a27808 */ /* 0x000fe40000000000 */
[----:B------:R-:W-:Y:S02]  /*12bc0*/  FMNMX.FTZ R13, R166, R13, !PT ;  /* 0x0000000da60d7209 */ /* 0x000fe40007810000 */
[----:B------:R-:W-:Y:S02]  /*12bd0*/  FMNMX.FTZ R2, R164, R11, !PT ;  /* 0x0000000ba4027209 */ /* 0x000fe40007810000 */
[----:B------:R-:W-:Y:S02]  /*12be0*/  FMNMX.FTZ R12, R162, R13, !PT ;  /* 0x0000000da20c7209 */ /* 0x000fe40007810000 */
[----:B------:R-:W-:Y:S01]  /*12bf0*/  IADD3 R17, R134, UR4, RZ ;  /* 0x0000000486117c10 */ /* 0x000fe2000fffe0ff */
[----:B------:R-:W1:Y:S03]  /*12c00*/  SHFL.BFLY PT, R11, R2, 0x2, 0x1f ;  /* 0x0c401f00020b7f89 */ /* 0x000e6600000e0000 */
[----:B------:R-:W-:Y:S05]  /*12c10*/  IADD3 R145, R182, R17, RZ ;  /* 0x00000011b6917210 */ /* 0x000fea0007ffe0ff */
[----:B------:R-:W2:Y:S01]  /*12c20*/  SHFL.BFLY PT, R13, R12, 0x2, 0x1f ;  /* 0x0c401f000c0d7f89 */ /* 0x000ea200000e0000 */
[----:B-1----:R-:W-:Y:S07]  /*12c30*/  FMNMX.FTZ R15, R2, R11, !PT ;  /* 0x0000000b020f7209 */ /* 0x002fee0007810000 */
[----:B------:R-:W1:Y:S01]  /*12c40*/  SHFL.BFLY PT, R2, R15, 0x1, 0x1f ;  /* 0x0c201f000f027f89 */ /* 0x000e6200000e0000 */
[----:B--2---:R-:W-:Y:S07]  /*12c50*/  FMNMX.FTZ R11, R12, R13, !PT ;  /* 0x0000000d0c0b7209 */ /* 0x004fee0007810000 */
[----:B------:R-:W2:Y:S01]  /*12c60*/  SHFL.BFLY PT, R0, R11, 0x1, 0x1f ;  /* 0x0c201f000b007f89 */ /* 0x000ea200000e0000 */
[----:B-1----:R-:W-:Y:S07]  /*12c70*/  FMNMX.FTZ R2, R15, R2, !PT ;  /* 0x000000020f027209 */ /* 0x002fee0007810000 */
[----:B------:R-:W1:Y:S01]  /*12c80*/  LDSM.16.MT88.4 R12, [R135+UR4+0x100] ;  /* 0x00010004870c783b */ /* 0x000e620008004200 */
[C---:B------:R-:W-:Y:S01]  /*12c90*/  FSETP.NEU.FTZ.AND P1, PT, R2.reuse, -INF , PT ;  /* 0xff8000000200780b */ /* 0x040fe20003f3d000 */
[C---:B------:R-:W-:Y:S01]  /*12ca0*/  FMUL.FTZ R165, R2.reuse, c[0x0][0x2d0] ;  /* 0x0000b40002a57a20 */ /* 0x040fe20000410000 */
[----:B--2---:R-:W-:Y:S02]  /*12cb0*/  FMNMX.FTZ R0, R11, R0, !PT ;  /* 0x000000000b007209 */ /* 0x004fe40007810000 */
[----:B------:R-:W-:Y:S02]  /*12cc0*/  FSEL R4, R2, RZ, P1 ;  /* 0x000000ff02047208 */ /* 0x000fe40000800000 */
[C---:B------:R-:W-:Y:S01]  /*12cd0*/  FSETP.NEU.FTZ.AND P0, PT, R0.reuse, -INF , PT ;  /* 0xff8000000000780b */ /* 0x040fe20003f1d000 */
[----:B------:R-:W-:Y:S01]  /*12ce0*/  FMUL.FTZ R161, R0, c[0x0][0x2d0] ;  /* 0x0000b40000a17a20 */ /* 0x000fe20000410000 */
[----:B------:R-:W-:Y:S01]  /*12cf0*/  FSEL R165, R165, RZ, P1 ;  /* 0x000000ffa5a57208 */ /* 0x000fe20000800000 */
[----:B------:R-:W-:Y:S01]  /*12d00*/  FADD.FTZ R4, -R4, R3 ;  /* 0x0000000304047221 */ /* 0x000fe20000010100 */
[----:B------:R-:W-:Y:S02]  /*12d10*/  FSEL R5, R0, RZ, P0 ;  /* 0x000000ff00057208 */ /* 0x000fe40000000000 */
[----:B------:R-:W-:Y:S01]  /*12d20*/  FSEL R161, R161, RZ, P0 ;  /* 0x000000ffa1a17208 */ /* 0x000fe20000000000 */
[----:B------:R-:W-:Y:S01]  /*12d30*/  FFMA.FTZ R160, R158, c[0x0][0x2d0], -R165 ;  /* 0x0000b4009ea07a23 */ /* 0x000fe200000108a5 */
[----:B------:R-:W-:Y:S01]  /*12d40*/  ISETP.GE.AND P0, PT, R211, 0x2, PT ;  /* 0x00000002d300780c */ /* 0x000fe20003f06270 */
[----:B------:R-:W-:Y:S02]  /*12d50*/  FADD.FTZ R3, -R5, R132 ;  /* 0x0000008405037221 */ /* 0x000fe40000010100 */
[----:B------:R-:W-:Y:S02]  /*12d60*/  FMUL.FTZ R132, R4, c[0x0][0x2d0] ;  /* 0x0000b40004847a20 */ /* 0x000fe40000410000 */
[--C-:B------:R-:W-:Y:S01]  /*12d70*/  FFMA.FTZ R157, R153, c[0x0][0x2d0], -R161.reuse ;  /* 0x0000b400999d7a23 */ /* 0x100fe200000108a1 */
[----:B------:R-:W-:Y:S01]  /*12d80*/  MUFU.EX2 R160, R160 ;  /* 0x000000a000a07308 */ /* 0x000fe20000000800 */
[----:B------:R-:W-:Y:S02]  /*12d90*/  FFMA.FTZ R153, R8, c[0x0][0x2d0], -R161 ;  /* 0x0000b40008997a23 */ /* 0x000fe400000108a1 */
[----:B------:R-:W-:Y:S02]  /*12da0*/  FFMA.FTZ R159, R156, c[0x0][0x2d0], -R165 ;  /* 0x0000b4009c9f7a23 */ /* 0x000fe400000108a5 */
[--C-:B------:R-:W-:Y:S02]  /*12db0*/  FFMA.FTZ R156, R154, c[0x0][0x2d0], -R161.reuse ;  /* 0x0000b4009a9c7a23 */ /* 0x100fe400000108a1 */
[----:B------:R-:W-:Y:S02]  /*12dc0*/  FFMA.FTZ R154, R10, c[0x0][0x2d0], -R161 ;  /* 0x0000b4000a9a7a23 */ /* 0x000fe400000108a1 */
[--C-:B------:R-:W-:Y:S01]  /*12dd0*/  FFMA.FTZ R158, R155, c[0x0][0x2d0], -R165.reuse ;  /* 0x0000b4009b9e7a23 */ /* 0x100fe200000108a5 */
[----:B------:R-:W2:Y:S01]  /*12de0*/  MUFU.EX2 R132, R132 ;  /* 0x0000008400847308 */ /* 0x000ea20000000800 */
[--C-:B------:R-:W-:Y:S01]  /*12df0*/  FFMA.FTZ R155, R9, c[0x0][0x2d0], -R165.reuse ;  /* 0x0000b400099b7a23 */ /* 0x100fe200000108a5 */
[----:B------:R-:W-:Y:S01]  /*12e00*/  IADD3 R9, R135, UR4, RZ ;  /* 0x0000000487097c10 */ /* 0x000fe2000fffe0ff */
[----:B------:R-:W-:Y:S02]  /*12e10*/  FMUL.FTZ R7, R3, c[0x0][0x2d0] ;  /* 0x0000b40003077a20 */ /* 0x000fe40000410000 */
[----:B------:R-:W-:Y:S02]  /*12e20*/  FFMA.FTZ R163, R163, c[0x0][0x2d0], -R165 ;  /* 0x0000b400a3a37a23 */ /* 0x000fe400000108a5 */
[----:B------:R-:W-:Y:S02]  /*12e30*/  IMAD.IADD R144, R182, 0x1, R9 ;  /* 0x00000001b6907824 */ /* 0x000fe400078e0209 */
[----:B------:R-:W-:Y:S01]  /*12e40*/  FFMA.FTZ R168, R168, c[0x0][0x2d0], -R165 ;  /* 0x0000b400a8a87a23 */ /* 0x000fe200000108a5 */
[----:B------:R-:W3:Y:S01]  /*12e50*/  MUFU.EX2 R3, R7 ;  /* 0x0000000700037308 */ /* 0x000ee20000000800 */
[--C-:B------:R-:W-:Y:S01]  /*12e60*/  FFMA.FTZ R167, R167, c[0x0][0x2d0], -R161.reuse ;  /* 0x0000b400a7a77a23 */ /* 0x100fe200000108a1 */
[----:B------:R-:W4:Y:S01]  /*12e70*/  LDSM.16.MT88.4 R20, [R144+0x100] ;  /* 0x000100009014783b */ /* 0x000f220000004200 */
[----:B------:R-:W-:Y:S02]  /*12e80*/  FFMA.FTZ R172, R172, c[0x0][0x2d0], -R161 ;  /* 0x0000b400acac7a23 */ /* 0x000fe400000108a1 */
[--C-:B------:R-:W-:Y:S02]  /*12e90*/  FFMA.FTZ R169, R252, c[0x0][0x2d0], -R165.reuse ;  /* 0x0000b400fca97a23 */ /* 0x100fe400000108a5 */
[----:B------:R-:W-:Y:S02]  /*12ea0*/  FFMA.FTZ R178, R178, c[0x0][0x2d0], -R165 ;  /* 0x0000b400b2b27a23 */ /* 0x000fe400000108a5 */
[--C-:B------:R-:W-:Y:S01]  /*12eb0*/  FFMA.FTZ R171, R250, c[0x0][0x2d0], -R161.reuse ;  /* 0x0000b400faab7a23 */ /* 0x100fe200000108a1 */
[----:B------:R-:W5:Y:S01]  /*12ec0*/  MUFU.EX2 R159, R159 ;  /* 0x0000009f009f7308 */ /* 0x000f620000000800 */
[----:B------:R-:W-:Y:S02]  /*12ed0*/  FFMA.FTZ R232, R232, c[0x0][0x2d0], -R161 ;  /* 0x0000b400e8e87a23 */ /* 0x000fe400000108a1 */
[----:B------:R-:W-:Y:S02]  /*12ee0*/  FFMA.FTZ R173, R248, c[0x0][0x2d0], -R165 ;  /* 0x0000b400f8ad7a23 */ /* 0x000fe400000108a5 */
[C---:B--2---:R-:W-:Y:S02]  /*12ef0*/  FMUL.FTZ R4, R132.reuse, R128 ;  /* 0x0000008084047220 */ /* 0x044fe40000410000 */
[C---:B------:R-:W-:Y:S02]  /*12f00*/  FMUL.FTZ R5, R132.reuse, R129 ;  /* 0x0000008184057220 */ /* 0x040fe40000410000 */
[C---:B------:R-:W-:Y:S01]  /*12f10*/  FMUL.FTZ R8, R132.reuse, R124 ;  /* 0x0000007c84087220 */ /* 0x040fe20000410000 */
[----:B------:R-:W-:Y:S01]  /*12f20*/  MUFU.EX2 R157, R157 ;  /* 0x0000009d009d7308 */ /* 0x000fe20000000800 */
[C---:B------:R-:W-:Y:S02]  /*12f30*/  FMUL.FTZ R9, R132.reuse, R125 ;  /* 0x0000007d84097220 */ /* 0x040fe40000410000 */
[C---:B------:R-:W-:Y:S02]  /*12f40*/  FMUL.FTZ R16, R132.reuse, R104 ;  /* 0x0000006884107220 */ /* 0x040fe40000410000 */
[C---:B---3--:R-:W-:Y:S02]  /*12f50*/  FMUL.FTZ R6, R3.reuse, R130 ;  /* 0x0000008203067220 */ /* 0x048fe40000410000 */
[C---:B------:R-:W-:Y:S02]  /*12f60*/  FMUL.FTZ R7, R3.reuse, R131 ;  /* 0x0000008303077220 */ /* 0x040fe40000410000 */
[C---:B------:R-:W-:Y:S01]  /*12f70*/  FMUL.FTZ R10, R3.reuse, R126 ;  /* 0x0000007e030a7220 */ /* 0x040fe20000410000 */
[----:B------:R-:W-:Y:S01]  /*12f80*/  MUFU.EX2 R158, R158 ;  /* 0x0000009e009e7308 */ /* 0x000fe20000000800 */
[----:B------:R-:W-:Y:S01]  /*12f90*/  FMUL.FTZ R11, R3, R127 ;  /* 0x0000007f030b7220 */ /* 0x000fe20000410000 */
[----:B------:R-:W-:Y:S01]  /*12fa0*/  LDSM.16.MT88.4 R128, [R134+UR4+0x1100] ;  /* 0x001100048680783b */ /* 0x000fe20008004200 */
[C---:B------:R-:W-:Y:S01]  /*12fb0*/  FMUL.FTZ R17, R132.reuse, R105 ;  /* 0x0000006984117220 */ /* 0x040fe20000410000 */
[----:B-----5:R-:W-:Y:S01]  /*12fc0*/  F2FP.BF16.PACK_AB R136, R159, R160 ;  /* 0x000000a09f88723e */ /* 0x020fe200000010ff */
[C---:B------:R-:W-:Y:S02]  /*12fd0*/  FMUL.FTZ R18, R3.reuse, R106 ;  /* 0x0000006a03127220 */ /* 0x040fe40000410000 */
[C---:B------:R-:W-:Y:S02]  /*12fe0*/  FMUL.FTZ R19, R3.reuse, R107 ;  /* 0x0000006b03137220 */ /* 0x040fe40000410000 */
[C---:B------:R-:W-:Y:S01]  /*12ff0*/  FMUL.FTZ R24, R132.reuse, R112 ;  /* 0x0000007084187220 */ /* 0x040fe20000410000 */
[----:B------:R-:W2:Y:S01]  /*13000*/  MUFU.EX2 R155, R155 ;  /* 0x0000009b009b7308 */ /* 0x000ea20000000800 */
[----:B------:R-:W-:Y:S01]  /*13010*/  LDSM.16.MT88.4 R104, [R135+UR4+0x2100] ;  /* 0x002100048768783b */ /* 0x000fe20008004200 */
[C---:B------:R-:W-:Y:S02]  /*13020*/  FMUL.FTZ R25, R132.reuse, R113 ;  /* 0x0000007184197220 */ /* 0x040fe40000410000 */
[C---:B------:R-:W-:Y:S02]  /*13030*/  FMUL.FTZ R26, R3.reuse, R114 ;  /* 0x00000072031a7220 */ /* 0x040fe40000410000 */
[C---:B------:R-:W-:Y:S02]  /*13040*/  FMUL.FTZ R27, R3.reuse, R115 ;  /* 0x00000073031b7220 */ /* 0x040fe40000410000 */
[C---:B------:R-:W-:Y:S01]  /*13050*/  FMUL.FTZ R32, R132.reuse, R120 ;  /* 0x0000007884207220 */ /* 0x040fe20000410000 */
[----:B------:R-:W-:Y:S01]  /*13060*/  LDSM.16.MT88.4 R112, [R135+UR4+0x900] ;  /* 0x000900048770783b */ /* 0x000fe20008004200 */
[----:B------:R-:W3:Y:S01]  /*13070*/  MUFU.EX2 R156, R156 ;  /* 0x0000009c009c7308 */ /* 0x000ee20000000800 */
[C---:B------:R-:W-:Y:S02]  /*13080*/  FMUL.FTZ R33, R132.reuse, R121 ;  /* 0x0000007984217220 */ /* 0x040fe40000410000 */
[C---:B------:R-:W-:Y:S02]  /*13090*/  FMUL.FTZ R34, R3.reuse, R122 ;  /* 0x0000007a03227220 */ /* 0x040fe40000410000 */
[C---:B------:R-:W-:Y:S02]  /*130a0*/  FMUL.FTZ R35, R3.reuse, R123 ;  /* 0x0000007b03237220 */ /* 0x040fe40000410000 */
[----:B------:R-:W-:Y:S01]  /*130b0*/  LDSM.16.MT88.4 R120, [R145+0x900] ;  /* 0x000900009178783b */ /* 0x000fe20000004200 */
[C---:B------:R-:W-:Y:S02]  /*130c0*/  FMUL.FTZ R38, R3.reuse, R38 ;  /* 0x0000002603267220 */ /* 0x040fe40000410000 */
[----:B------:R-:W-:Y:S01]  /*130d0*/  MUFU.EX2 R154, R154 ;  /* 0x0000009a009a7308 */ /* 0x000fe20000000800 */
[C---:B------:R-:W-:Y:S02]  /*130e0*/  FMUL.FTZ R36, R132.reuse, R36 ;  /* 0x0000002484247220 */ /* 0x040fe40000410000 */
[----:B------:R-:W-:Y:S01]  /*130f0*/  FMUL.FTZ R39, R3, R39 ;  /* 0x0000002703277220 */ /* 0x000fe20000410000 */
[----:B--2---:R-:W-:Y:S01]  /*13100*/  F2FP.BF16.PACK_AB R138, R155, R158 ;  /* 0x0000009e9b8a723e */ /* 0x004fe200000010ff */
[----:B------:R-:W-:Y:S01]  /*13110*/  LDSM.16.MT88.4 R124, [R135+UR4+0x2900] ;  /* 0x00290004877c783b */ /* 0x000fe20008004200 */
[C---:B------:R-:W-:Y:S02]  /*13120*/  FMUL.FTZ R37, R132.reuse, R37 ;  /* 0x0000002584257220 */ /* 0x040fe40000410000 */
[C---:B------:R-:W-:Y:S02]  /*13130*/  FMUL.FTZ R42, R3.reuse, R42 ;  /* 0x0000002a032a7220 */ /* 0x040fe40000410000 */
[----:B------:R-:W2:Y:S01]  /*13140*/  MUFU.EX2 R153, R153 ;  /* 0x0000009900997308 */ /* 0x000ea20000000800 */
        /* <DEDUP_REMOVED lines=24> */
[----:B------:R-:W1:Y:S03]  /*132d0*/  MUFU.EX2 R172, R172 ;  /* 0x000000ac00ac7308 */ /* 0x000e660000000800 */
        /* <DEDUP_REMOVED lines=9> */
[----:B------:R-:W4:Y:S01]  /*13370*/  MUFU.EX2 R178, R178 ;  /* 0x000000b200b27308 */ /* 0x000f220000000800 */
[C---:B------:R-:W-:Y:S02]  /*13380*/  FMUL.FTZ R63, R3.reuse, R63 ;  /* 0x0000003f033f7220 */ /* 0x040fe40000410000 */
[C---:B------:R-:W-:Y:S02]  /*13390*/  FMUL.FTZ R57, R132.reuse, R57 ;  /* 0x0000003984397220 */ /* 0x040fe40000410000 */
[C---:B------:R-:W-:Y:S01]  /*133a0*/  FMUL.FTZ R20, R132.reuse, R108 ;  /* 0x0000006c84147220 */ /* 0x040fe20000410000 */
[C---:B------:R-:W-:Y:S04]  /*133b0*/  HMMA.16816.F32.BF16 R16, R136.reuse, R22, R16 ;  /* 0x000000168810723c */ /* 0x040fe80000041810 */
[C---:B------:R-:W-:Y:S01]  /*133c0*/  FMUL.FTZ R21, R132.reuse, R109 ;  /* 0x0000006d84157220 */ /* 0x040fe20000410000 */
[----:B------:R-:W-:Y:S01]  /*133d0*/  MUFU.EX2 R171, R171 ;  /* 0x000000ab00ab7308 */ /* 0x000fe20000000800 */
[C---:B------:R-:W-:Y:S02]  /*133e0*/  FMUL.FTZ R66, R3.reuse, R66 ;  /* 0x0000004203427220 */ /* 0x040fe40000410000 */
[C---:B------:R-:W-:Y:S04]  /*133f0*/  FMUL.FTZ R22, R3.reuse, R110 ;  /* 0x0000006e03167220 */ /* 0x040fe80000410000 */
[C---:B------:R-:W-:Y:S02]  /*13400*/  FMUL.FTZ R23, R3.reuse, R111 ;  /* 0x0000006f03177220 */ /* 0x040fe40000410000 */
[----:B------:R-:W5:Y:S01]  /*13410*/  LDSM.16.MT88.4 R108, [R144+0x2100] ;  /* 0x00210000906c783b */ /* 0x000f620000004200 */
[C---:B------:R-:W-:Y:S01]  /*13420*/  FMUL.FTZ R67, R3.reuse, R67 ;  /* 0x0000004303437220 */ /* 0x040fe20000410000 */
[----:B------:R-:W1:Y:S01]  /*13430*/  MUFU.EX2 R232, R232 ;  /* 0x000000e800e87308 */ /* 0x000e620000000800 */
[C---:B------:R-:W-:Y:S02]  /*13440*/  FMUL.FTZ R60, R132.reuse, R60 ;  /* 0x0000003c843c7220 */ /* 0x040fe40000410000 */
        /* <DEDUP_REMOVED lines=8> */
[C---:B------:R-:W-:Y:S04]  /*134d0*/  FMUL.FTZ R30, R3.reuse, R118 ;  /* 0x00000076031e7220 */ /* 0x040fe80000410000 */
[C---:B------:R-:W-:Y:S02]  /*134e0*/  FMUL.FTZ R31, R3.reuse, R119 ;  /* 0x00000077031f7220 */ /* 0x040fe40000410000 */
[----:B------:R-:W-:Y:S01]  /*134f0*/  LDSM.16.MT88.4 R116, [R134+UR4+0x900] ;  /* 0x000900048674783b */ /* 0x000fe20008004200 */
[C---:B------:R-:W-:Y:S02]  /*13500*/  FMUL.FTZ R74, R3.reuse, R74 ;  /* 0x0000004a034a7220 */ /* 0x040fe40000410000 */
[C---:B------:R-:W-:Y:S02]  /*13510*/  FMUL.FTZ R64, R132.reuse, R64 ;  /* 0x0000004084407220 */ /* 0x040fe40000410000 */
        /* <DEDUP_REMOVED lines=8> */
[C---:B------:R-:W-:Y:S04]  /*135a0*/  HMMA.16816.F32.BF16 R36, R136.reuse, R104, R36 ;  /* 0x000000688824723c */ /* 0x040fe80000041824 */
[C---:B------:R-:W-:Y:S02]  /*135b0*/  FMUL.FTZ R69, R132.reuse, R69 ;  /* 0x0000004584457220 */ /* 0x040fe40000410000 */
[C---:B------:R-:W-:Y:S02]  /*135c0*/  FMUL.FTZ R82, R3.reuse, R82 ;  /* 0x0000005203527220 */ /* 0x040fe40000410000 */
[C---:B------:R-:W-:Y:S01]  /*135d0*/  HMMA.16816.F32.BF16 R40, R136.reuse, R106, R40 ;  /* 0x0000006a8828723c */ /* 0x040fe20000041828 */
[----:B------:R-:W1:Y:S03]  /*135e0*/  LDSM.16.MT88.4 R104, [R145+0x2100] ;  /* 0x002100009168783b */ /* 0x000e660000004200 */
        /* <DEDUP_REMOVED lines=32> */
[C---:B------:R-:W-:Y:S04]  /*137f0*/  FMUL.FTZ R97, R132.reuse, R97 ;  /* 0x0000006184617220 */ /* 0x040fe80000410000 */
[----:B------:R-:W-:Y:S01]  /*13800*/  FFMA.FTZ R157, R3, R208, R157 ;  /* 0x000000d0039d7223 */ /* 0x000fe2000001009d */
[C---:B--2---:R-:W-:Y:S03]  /*13810*/  HMMA.16816.F32.BF16 R76, R136.reuse, R100, R76 ;  /* 0x00000064884c723c */ /* 0x044fe6000004184c */
[C---:B------:R-:W-:Y:S02]  /*13820*/  FMUL.FTZ R80, R132.reuse, R80 ;  /* 0x0000005084507220 */ /* 0x040fe40000410000 */
[----:B------:R-:W-:Y:S02]  /*13830*/  FMUL.FTZ R81, R132, R81 ;  /* 0x0000005184517220 */ /* 0x000fe40000410000 */
[----:B---3--:R-:W-:Y:S01]  /*13840*/  F2FP.BF16.PACK_AB R100, R168, R163 ;  /* 0x000000a3a864723e */ /* 0x008fe200000010ff */
[----:B------:R-:W-:Y:S01]  /*13850*/  FFMA.FTZ R236, R236, c[0x0][0x2d0], -R165 ;  /* 0x0000b400ecec7a23 */ /* 0x000fe200000108a5 */
[----:B------:R-:W-:Y:S03]  /*13860*/  F2FP.BF16.PACK_AB R101, R172, R167 ;  /* 0x000000a7ac65723e */ /* 0x000fe600000010ff */
[C---:B------:R-:W-:Y:S02]  /*13870*/  HMMA.16816.F32.BF16 R80, R136.reuse, R102, R80 ;  /* 0x000000668850723c */ /* 0x040fe40000041850 */
[----:B------:R-:W-:Y:S01]  /*13880*/  MUFU.EX2 R236, R236 ;  /* 0x000000ec00ec7308 */ /* 0x000fe20000000800 */
[--C-:B------:R-:W-:Y:S02]  /*13890*/  FFMA.FTZ R175, R246, c[0x0][0x2d0], -R161.reuse ;  /* 0x0000b400f6af7a23 */ /* 0x100fe400000108a1 */
[----:B------:R-:W-:Y:S02]  /*138a0*/  FFMA.FTZ R244, R244, c[0x0][0x2d0], -R161 ;  /* 0x0000b400f4f47a23 */ /* 0x000fe400000108a1 */
[----:B----4-:R-:W-:Y:S01]  /*138b0*/  F2FP.BF16.PACK_AB R102, R178, R169 ;  /* 0x000000a9b266723e */ /* 0x010fe200000010ff */
[C---:B-1----:R-:W-:Y:S04]  /*138c0*/  HMMA.16816.F32.BF16 R84, R136.reuse, R104, R84 ;  /* 0x000000688854723c */ /* 0x042fe80000041854 */
[----:B------:R-:W-:Y:S01]  /*138d0*/  F2FP.BF16.PACK_AB R103, R232, R171 ;  /* 0x000000abe867723e */ /* 0x000fe200000010ff */
[----:B------:R-:W-:Y:S01]  /*138e0*/  MUFU.EX2 R175, R175 ;  /* 0x000000af00af7308 */ /* 0x000fe20000000800 */
[--C-:B------:R-:W-:Y:S02]  /*138f0*/  FFMA.FTZ R225, R242, c[0x0][0x2d0], -R165.reuse ;  /* 0x0000b400f2e17a23 */ /* 0x100fe400000108a5 */
[C---:B------:R-:W-:Y:S01]  /*13900*/  HMMA.16816.F32.BF16 R88, R136.reuse, R106, R88 ;  /* 0x0000006a8858723c */ /* 0x040fe20000041858 */
[----:B------:R-:W1:Y:S03]  /*13910*/  LDSM.16.MT88.4 R104, [R144+0x900] ;  /* 0x000900009068783b */ /* 0x000e660000004200 */
[----:B------:R-:W-:Y:S02]  /*13920*/  FFMA.FTZ R238, R238, c[0x0][0x2d0], -R165 ;  /* 0x0000b400eeee7a23 */ /* 0x000fe400000108a5 */
[--C-:B------:R-:W-:Y:S01]  /*13930*/  FFMA.FTZ R227, R240, c[0x0][0x2d0], -R161.reuse ;  /* 0x0000b400f0e37a23 */ /* 0x100fe200000108a1 */
[----:B------:R-:W-:Y:S01]  /*13940*/  MUFU.EX2 R244, R244 ;  /* 0x000000f400f47308 */ /* 0x000fe20000000800 */
[C---:B-----5:R-:W-:Y:S04]  /*13950*/  HMMA.16816.F32.BF16 R92, R136.reuse, R108, R92 ;  /* 0x0000006c885c723c */ /* 0x060fe8000004185c */
[----:B------:R-:W-:Y:S02]  /*13960*/  FFMA.FTZ R234, R234, c[0x0][0x2d0], -R161 ;  /* 0x0000b400eaea7a23 */ /* 0x000fe400000108a1 */
[--C-:B------:R-:W-:Y:S02]  /*13970*/  FFMA.FTZ R229, R230, c[0x0][0x2d0], -R165.reuse ;  /* 0x0000b400e6e57a23 */ /* 0x100fe400000108a5 */
[----:B------:R-:W-:Y:S01]  /*13980*/  HMMA.16816.F32.BF16 R96, R136, R110, R96 ;  /* 0x0000006e8860723c */ /* 0x000fe20000041860 */
[----:B------:R-:W2:Y:S01]  /*13990*/  LDSM.16.MT88.4 R108, [R144+0x2900] ;  /* 0x00290000906c783b */ /* 0x000ea20000004200 */
[----:B------:R-:W-:Y:S02]  /*139a0*/  MUFU.EX2 R225, R225 ;  /* 0x000000e100e17308 */ /* 0x000fe40000000800 */
[----:B------:R-:W-:Y:S02]  /*139b0*/  FFMA.FTZ R226, R226, c[0x0][0x2d0], -R165 ;  /* 0x0000b400e2e27a23 */ /* 0x000fe400000108a5 */
[--C-:B------:R-:W-:Y:S02]  /*139c0*/  FFMA.FTZ R228, R228, c[0x0][0x2d0], -R161.reuse ;  /* 0x0000b400e4e47a23 */ /* 0x100fe400000108a1 */
[C---:B------:R-:W-:Y:S04]  /*139d0*/  HMMA.16816.F32.BF16 R4, R100.reuse, R112, R4 ;  /* 0x000000706404723c */ /* 0x040fe80000041804 */
[----:B------:R-:W-:Y:S01]  /*139e0*/  MUFU.EX2 R238, R238 ;  /* 0x000000ee00ee7308 */ /* 0x000fe20000000800 */
[----:B------:R-:W-:Y:S02]  /*139f0*/  FFMA.FTZ R231, R174, c[0x0][0x2d0], -R161 ;  /* 0x0000b400aee77a23 */ /* 0x000fe400000108a1 */
[--C-:B------:R-:W-:Y:S01]  /*13a00*/  FFMA.FTZ R170, R170, c[0x0][0x2d0], -R165.reuse ;  /* 0x0000b400aaaa7a23 */ /* 0x100fe200000108a5 */
[C---:B------:R-:W-:Y:S01]  /*13a10*/  HMMA.16816.F32.BF16 R8, R100.reuse, R114, R8 ;  /* 0x000000726408723c */ /* 0x040fe20000041808 */
[----:B------:R-:W3:Y:S03]  /*13a20*/  LDSM.16.MT88.4 R112, [R134+UR4+0x2900] ;  /* 0x002900048670783b */ /* 0x000ee60008004200 */
[----:B------:R-:W-:Y:S02]  /*13a30*/  FFMA.FTZ R165, R164, c[0x0][0x2d0], -R165 ;  /* 0x0000b400a4a57a23 */ /* 0x000fe400000108a5 */
[----:B------:R-:W-:Y:S01]  /*13a40*/  MUFU.EX2 R227, R227 ;  /* 0x000000e300e37308 */ /* 0x000fe20000000800 */
[--C-:B------:R-:W-:Y:S01]  /*13a50*/  FFMA.FTZ R164, R166, c[0x0][0x2d0], -R161.reuse ;  /* 0x0000b400a6a47a23 */ /* 0x100fe200000108a1 */
[C---:B-1----:R-:W-:Y:S04]  /*13a60*/  HMMA.16816.F32.BF16 R12, R100.reuse, R104, R12 ;  /* 0x00000068640c723c */ /* 0x042fe8000004180c */
[----:B------:R-:W-:Y:S02]  /*13a70*/  FFMA.FTZ R161, R162, c[0x0][0x2d0], -R161 ;  /* 0x0000b400a2a17a23 */ /* 0x000fe400000108a1 */
[----:B------:R-:W-:Y:S02]  /*13a80*/  FFMA.FTZ R160, R132, R207, R160 ;  /* 0x000000cf84a07223 */ /* 0x000fe400000100a0 */
[----:B------:R-:W-:Y:S01]  /*13a90*/  MUFU.EX2 R234, R234 ;  /* 0x000000ea00ea7308 */ /* 0x000fe20000000800 */
[C---:B------:R-:W-:Y:S01]  /*13aa0*/  HMMA.16816.F32.BF16 R16, R100.reuse, R106, R16 ;  /* 0x0000006a6410723c */ /* 0x040fe20000041810 */
[----:B------:R-:W1:Y:S02]  /*13ab0*/  LDSM.16.MT88.4 R104, [R145+0x2900] ;  /* 0x002900009168783b */ /* 0x000e640000004200 */
[----:B------:R-:W-:Y:S02]  /*13ac0*/  FADD.FTZ R159, R159, R160 ;  /* 0x000000a09f9f7221 */ /* 0x000fe40000010000 */
[----:B------:R-:W-:Y:S03]  /*13ad0*/  FADD.FTZ R157, R156, R157 ;  /* 0x0000009d9c9d7221 */ /* 0x000fe60000010000 */
[C---:B------:R-:W-:Y:S01]  /*13ae0*/  HMMA.16816.F32.BF16 R20, R100.reuse, R116, R20 ;  /* 0x000000746414723c */ /* 0x040fe20000041814 */
[----:B------:R-:W-:Y:S03]  /*13af0*/  MUFU.EX2 R229, R229 ;  /* 0x000000e500e57308 */ /* 0x000fe60000000800 */
[----:B------:R-:W-:Y:S02]  /*13b00*/  FADD.FTZ R158, R158, R159 ;  /* 0x0000009f9e9e7221 */ /* 0x000fe40000010000 */
[----:B------:R-:W-:Y:S02]  /*13b10*/  IMAD.MOV.U32 R132, RZ, RZ, R0 ;  /* 0x000000ffff847224 */ /* 0x000fe400078e0000 */
[C---:B------:R-:W-:Y:S01]  /*13b20*/  HMMA.16816.F32.BF16 R24, R100.reuse, R118, R24 ;  /* 0x000000766418723c */ /* 0x040fe20000041818 */
[----:B------:R-:W4:Y:S02]  /*13b30*/  LDSM.16.MT88.4 R116, [R135+UR4+0x4900] ;  /* 0x004900048774783b */ /* 0x000f240008004200 */
[----:B------:R-:W5:Y:S01]  /*13b40*/  MUFU.EX2 R226, R226 ;  /* 0x000000e200e27308 */ /* 0x000f620000000800 */
[----:B------:R-:W-:Y:S04]  /*13b50*/  FADD.FTZ R158, R155, R158 ;  /* 0x0000009e9b9e7221 */ /* 0x000fe80000010000 */
[C---:B------:R-:W-:Y:S04]  /*13b60*/  HMMA.16816.F32.BF16 R28, R100.reuse, R120, R28 ;  /* 0x00000078641c723c */ /* 0x040fe8000004181c */
[----:B------:R-:W-:Y:S01]  /*13b70*/  FADD.FTZ R163, R163, R158 ;  /* 0x0000009ea3a37221 */ /* 0x000fe20000010000 */
[----:B------:R-:W-:Y:S03]  /*13b80*/  MUFU.EX2 R228, R228 ;  /* 0x000000e400e47308 */ /* 0x000fe60000000800 */
[C---:B------:R-:W-:Y:S01]  /*13b90*/  HMMA.16816.F32.BF16 R32, R100.reuse, R122, R32 ;  /* 0x0000007a6420723c */ /* 0x040fe20000041820 */
[----:B------:R-:W-:Y:S03]  /*13ba0*/  LDSM.16.MT88.4 R120, [R145+0x4900] ;  /* 0x004900009178783b */ /* 0x000fe60000004200 */
[----:B------:R-:W-:Y:S03]  /*13bb0*/  FADD.FTZ R168, R168, R163 ;  /* 0x000000a3a8a87221 */ /* 0x000fe60000010000 */
[----:B------:R-:W1:Y:S01]  /*13bc0*/  MUFU.EX2 R231, R231 ;  /* 0x000000e700e77308 */ /* 0x000e620000000800 */
[C---:B------:R-:W-:Y:S04]  /*13bd0*/  HMMA.16816.F32.BF16 R36, R100.reuse, R124, R36 ;  /* 0x0000007c6424723c */ /* 0x040fe80000041824 */
[----:B-----5:R-:W-:Y:S01]  /*13be0*/  F2FP.BF16.PACK_AB R136, R226, R229 ;  /* 0x000000e5e288723e */ /* 0x020fe200000010ff */
[----:B------:R-:W-:Y:S03]  /*13bf0*/  FADD.FTZ R169, R169, R168 ;  /* 0x000000a8a9a97221 */ /* 0x000fe60000010000 */
[C---:B------:R-:W-:Y:S01]  /*13c00*/  HMMA.16816.F32.BF16 R40, R100.reuse, R126, R40 ;  /* 0x0000007e6428723c */ /* 0x040fe20000041828 */
[----:B------:R-:W-:Y:S01]  /*13c10*/  LDSM.16.MT88.4 R124, [R144+0x1100] ;  /* 0x00110000907c783b */ /* 0x000fe20000004200 */
[----:B------:R-:W-:Y:S02]  /*13c20*/  MUFU.EX2 R170, R170 ;  /* 0x000000aa00aa7308 */ /* 0x000fe40000000800 */
[----:B------:R-:W-:Y:S04]  /*13c30*/  FADD.FTZ R178, R178, R169 ;  /* 0x000000a9b2b27221 */ /* 0x000fe80000010000 */
[C---:B--2---:R-:W-:Y:S04]  /*13c40*/  HMMA.16816.F32.BF16 R44, R100.reuse, R108, R44 ;  /* 0x0000006c642c723c */ /* 0x044fe8000004182c */
[----:B------:R-:W2:Y:S01]  /*13c50*/  MUFU.EX2 R165, R165 ;  /* 0x000000a500a57308 */ /* 0x000ea20000000800 */
[----:B-1----:R-:W-:Y:S03]  /*13c60*/  F2FP.BF16.PACK_AB R137, R231, R228 ;  /* 0x000000e4e789723e */ /* 0x002fe600000010ff */
[C---:B------:R-:W-:Y:S01]  /*13c70*/  HMMA.16816.F32.BF16 R48, R100.reuse, R110, R48 ;  /* 0x0000006e6430723c */ /* 0x040fe20000041830 */
[----:B------:R-:W1:Y:S05]  /*13c80*/  LDSM.16.MT88.4 R108, [R144+0x4900] ;  /* 0x00490000906c783b */ /* 0x000e6a0000004200 */
[----:B------:R-:W-:Y:S02]  /*13c90*/  MUFU.EX2 R164, R164 ;  /* 0x000000a400a47308 */ /* 0x000fe40000000800 */
[C---:B---3--:R-:W-:Y:S08]  /*13ca0*/  HMMA.16816.F32.BF16 R52, R100.reuse, R112, R52 ;  /* 0x000000706434723c */ /* 0x048ff00000041834 */
[C---:B------:R-:W-:Y:S01]  /*13cb0*/  HMMA.16816.F32.BF16 R56, R100.reuse, R114, R56 ;  /* 0x000000726438723c */ /* 0x040fe20000041838 */
[----:B------:R-:W3:Y:S01]  /*13cc0*/  LDSM.16.MT88.4 R112, [R134+UR4+0x4900] ;  /* 0x004900048670783b */ /* 0x000ee20008004200 */
[----:B------:R-:W5:Y:S02]  /*13cd0*/  MUFU.EX2 R161, R161 ;  /* 0x000000a100a17308 */ /* 0x000f640000000800 */
[----:B--2---:R-:W-:Y:S04]  /*13ce0*/  F2FP.BF16.PACK_AB R138, R165, R170 ;  /* 0x000000aaa58a723e */ /* 0x004fe800000010ff */
[C---:B------:R-:W-:Y:S08]  /*13cf0*/  HMMA.16816.F32.BF16 R60, R100.reuse, R104, R60 ;  /* 0x00000068643c723c */ /* 0x040ff0000004183c */
[C---:B------:R-:W-:Y:S01]  /*13d00*/  HMMA.16816.F32.BF16 R64, R100.reuse, R106, R64 ;  /* 0x0000006a6440723c */ /* 0x040fe20000041840 */
[----:B------:R-:W2:Y:S07]  /*13d10*/  LDSM.16.MT88.4 R104, [R135+UR4+0x1100] ;  /* 0x001100048768783b */ /* 0x000eae0008004200 */
[C---:B----4-:R-:W-:Y:S04]  /*13d20*/  HMMA.16816.F32.BF16 R68, R100.reuse, R116, R68 ;  /* 0x000000746444723c */ /* 0x050fe80000041844 */
[----:B-----5:R-:W-:Y:S04]  /*13d30*/  F2FP.BF16.PACK_AB R139, R161, R164 ;  /* 0x000000a4a18b723e */ /* 0x020fe800000010ff */
[C---:B------:R-:W-:Y:S01]  /*13d40*/  HMMA.16816.F32.BF16 R72, R100.reuse, R118, R72 ;  /* 0x000000766448723c */ /* 0x040fe20000041848 */
[----:B------:R-:W4:Y:S07]  /*13d50*/  LDSM.16.MT88.4 R116, [R145+0x1100] ;  /* 0x001100009174783b */ /* 0x000f2e0000004200 */
[C---:B-1----:R-:W-:Y:S08]  /*13d60*/  HMMA.16816.F32.BF16 R76, R100.reuse, R108, R76 ;  /* 0x0000006c644c723c */ /* 0x042ff0000004184c */
[C---:B------:R-:W-:Y:S01]  /*13d70*/  HMMA.16816.F32.BF16 R80, R100.reuse, R110, R80 ;  /* 0x0000006e6450723c */ /* 0x040fe20000041850 */
[----:B------:R-:W1:Y:S07]  /*13d80*/  LDSM.16.MT88.4 R108, [R135+UR4+0x3100] ;  /* 0x00310004876c783b */ /* 0x000e6e0008004200 */
        /* <DEDUP_REMOVED lines=44> */
[C---:B------:R-:W-:Y:S01]  /*14050*/  HMMA.16816.F32.BF16 R80, R100.reuse, R122, R80 ;  /* 0x0000007a6450723c */ /* 0x040fe20000041850 */
[----:B------:R-:W1:Y:S07]  /*14060*/  LDSM.16.MT88.4 R120, [R145+0x1900] ;  /* 0x001900009178783b */ /* 0x000e6e0000004200 */
[C---:B------:R-:W-:Y:S08]  /*14070*/  HMMA.16816.F32.BF16 R84, R100.reuse, R124, R84 ;  /* 0x0000007c6454723c */ /* 0x040ff00000041854 */
[C---:B------:R-:W-:Y:S08]  /*14080*/  HMMA.16816.F32.BF16 R88, R100.reuse, R126, R88 ;  /* 0x0000007e6458723c */ /* 0x040ff00000041858 */
[C---:B------:R-:W-:Y:S08]  /*14090*/  HMMA.16816.F32.BF16 R92, R100.reuse, R128, R92 ;  /* 0x00000080645c723c */ /* 0x040ff0000004185c */
[----:B------:R-:W-:Y:S08]  /*140a0*/  HMMA.16816.F32.BF16 R96, R100, R130, R96 ;  /* 0x000000826460723c */ /* 0x000ff00000041860 */
[C---:B--2---:R-:W-:Y:S08]  /*140b0*/  HMMA.16816.F32.BF16 R128, R136.reuse, R104, R4 ;  /* 0x000000688880723c */ /* 0x044ff00000041804 */
[C---:B------:R-:W-:Y:S01]  /*140c0*/  HMMA.16816.F32.BF16 R124, R136.reuse, R106, R8 ;  /* 0x0000006a887c723c */ /* 0x040fe20000041808 */
[----:B------:R-:W2:Y:S07]  /*140d0*/  LDSM.16.MT88.4 R8, [R135+UR4+0x3900] ;  /* 0x003900048708783b */ /* 0x000eae0008004200 */
[C---:B----4-:R-:W-:Y:S01]  /*140e0*/  HMMA.16816.F32.BF16 R100, R136.reuse, R112, R12 ;  /* 0x000000708864723c */ /* 0x050fe2000004180c */
[----:B------:R-:W3:Y:S07]  /*140f0*/  LDSM.16.MT88.4 R12, [R144+0x3900] ;  /* 0x00390000900c783b */ /* 0x000eee0000004200 */
[C---:B------:R-:W-:Y:S01]  /*14100*/  HMMA.16816.F32.BF16 R104, R136.reuse, R114, R16 ;  /* 0x000000728868723c */ /* 0x040fe20000041810 */
[----:B------:R-:W4:Y:S07]  /*14110*/  LDSM.16.MT88.4 R16, [R134+UR4+0x3900] ;  /* 0x003900048610783b */ /* 0x000f2e0008004200 */
[C---:B------:R-:W-:Y:S08]  /*14120*/  HMMA.16816.F32.BF16 R108, R136.reuse, R140, R20 ;  /* 0x0000008c886c723c */ /* 0x040ff00000041814 */
[C---:B------:R-:W-:Y:S07]  /*14130*/  HMMA.16816.F32.BF16 R112, R136.reuse, R142, R24 ;  /* 0x0000008e8870723c */ /* 0x040fee0000041818 */
[----:B------:R-:W-:Y:S01]  /*14140*/  @P0 IADD3 R24, R211, -0x2, RZ ;  /* 0xfffffffed3180810 */ /* 0x000fe20007ffe0ff */
[C---:B-1----:R-:W-:Y:S04]  /*14150*/  HMMA.16816.F32.BF16 R116, R136.reuse, R120, R28 ;  /* 0x000000788874723c */ /* 0x042fe8000004181c */
[----:B------:R-:W-:Y:S04]  /*14160*/  @P0 SHF.R.S32.HI R20, RZ, 0x1f, R24 ;  /* 0x0000001fff140819 */ /* 0x000fe80000011418 */
[C---:B------:R-:W-:Y:S08]  /*14170*/  HMMA.16816.F32.BF16 R120, R136.reuse, R122, R32 ;  /* 0x0000007a8878723c */ /* 0x040ff00000041820 */
[C---:B--2---:R-:W-:Y:S07]  /*14180*/  HMMA.16816.F32.BF16 R36, R136.reuse, R8, R36 ;  /* 0x000000088824723c */ /* 0x044fee0000041824 */
[----:B------:R-:W-:Y:S01]  /*14190*/  @P0 IMAD R9, R20, c[0x0][0x1e0], RZ ;  /* 0x0000780014090a24 */ /* 0x000fe200078e02ff */
[C---:B------:R-:W-:Y:S01]  /*141a0*/  HMMA.16816.F32.BF16 R40, R136.reuse, R10, R40 ;  /* 0x0000000a8828723c */ /* 0x040fe20000041828 */
[----:B------:R-:W1:Y:S03]  /*141b0*/  LDSM.16.MT88.4 R20, [R145+0x3900] ;  /* 0x003900009114783b */ /* 0x000e660000004200 */
[C---:B------:R-:W-:Y:S02]  /*141c0*/  @P0 IMAD R9, R24.reuse, c[0x0][0x1e4], R9 ;  /* 0x0000790018090a24 */ /* 0x040fe400078e0209 */
[----:B------:R-:W-:Y:S02]  /*141d0*/  @P0 IMAD.WIDE.U32 R24, R24, c[0x0][0x1e0], RZ ;  /* 0x0000780018180a25 */ /* 0x000fe400078e00ff */
[C---:B---3--:R-:W-:Y:S04]  /*141e0*/  HMMA.16816.F32.BF16 R44, R136.reuse, R12, R44 ;  /* 0x0000000c882c723c */ /* 0x048fe8000004182c */
[----:B------:R-:W-:Y:S01]  /*141f0*/  @P0 IMAD.IADD R9, R25, 0x1, R9 ;  /* 0x0000000119090824 */ /* 0x000fe200078e0209 */
[C---:B------:R-:W-:Y:S03]  /*14200*/  @P0 SHF.L.U32 R31, R24.reuse, 0x6, RZ ;  /* 0x00000006181f0819 */ /* 0x040fe600000006ff */
[C---:B------:R-:W-:Y:S04]  /*14210*/  HMMA.16816.F32.BF16 R48, R136.reuse, R14, R48 ;  /* 0x0000000e8830723c */ /* 0x040fe80000041830 */
[----:B------:R-:W-:Y:S02]  /*14220*/  @P0 SHF.L.U64.HI R29, R24, 0x6, R9 ;  /* 0x00000006181d0819 */ /* 0x000fe40000010209 */
[----:B------:R-:W2:Y:S01]  /*14230*/  LDSM.16.MT88.4 R8, [R135+UR4+0x5900] ;  /* 0x005900048708783b */ /* 0x000ea20008004200 */
[----:B------:R-:W-:Y:S01]  /*14240*/  @P0 IADD3 R12, P1, R31, R200, RZ ;  /* 0x000000c81f0c0210 */ /* 0x000fe20007f3e0ff */
[C---:B----4-:R-:W-:Y:S04]  /*14250*/  HMMA.16816.F32.BF16 R52, R136.reuse, R16, R52 ;  /* 0x000000108834723c */ /* 0x050fe80000041834 */
[----:B------:R-:W-:Y:S01]  /*14260*/  @P0 IMAD.X R13, R29, 0x1, R205, P1 ;  /* 0x000000011d0d0824 */ /* 0x000fe200008e06cd */
[C---:B------:R-:W-:Y:S03]  /*14270*/  @P0 LEA R24, P1, R12.reuse, c[0x0][0x1c8], 0x1 ;  /* 0x000072000c180a11 */ /* 0x040fe600078208ff */
[C---:B------:R-:W-:Y:S04]  /*14280*/  HMMA.16816.F32.BF16 R56, R136.reuse, R18, R56 ;  /* 0x000000128838723c */ /* 0x040fe80000041838 */
[----:B------:R-:W-:Y:S02]  /*14290*/  @P0 LEA.HI.X R25, R12, c[0x0][0x1cc], R13, 0x1, P1 ;  /* 0x000073000c190a11 */ /* 0x000fe400008f0c0d */
[----:B------:R-:W-:Y:S02]  /*142a0*/  @P0 IADD3 R13, P1, R31, R214, RZ ;  /* 0x000000d61f0d0210 */ /* 0x000fe40007f3e0ff */
[C---:B-1----:R-:W-:Y:S04]  /*142b0*/  HMMA.16816.F32.BF16 R60, R136.reuse, R20, R60 ;  /* 0x00000014883c723c */ /* 0x042fe8000004183c */
[----:B------:R-:W-:Y:S02]  /*142c0*/  @P0 IADD3.X R12, R29, R223, RZ, P1, !PT ;  /* 0x000000df1d0c0210 */ /* 0x000fe40000ffe4ff */
[C---:B------:R-:W-:Y:S02]  /*142d0*/  @P0 LEA R26, P1, R13.reuse, c[0x0][0x1c8], 0x1 ;  /* 0x000072000d1a0a11 */ /* 0x040fe400078208ff */
[C---:B------:R-:W-:Y:S04]  /*142e0*/  HMMA.16816.F32.BF16 R64, R136.reuse, R22, R64 ;  /* 0x000000168840723c */ /* 0x040fe80000041840 */
[----:B------:R-:W-:Y:S02]  /*142f0*/  @P0 LEA.HI.X R27, R13, c[0x0][0x1cc], R12, 0x1, P1 ;  /* 0x000073000d1b0a11 */ /* 0x000fe400008f0c0c */
[----:B------:R-:W1:Y:S01]  /*14300*/  LDSM.16.MT88.4 R12, [R144+0x5900] ;  /* 0x00590000900c783b */ /* 0x000e620000004200 */
[----:B------:R-:W-:Y:S05]  /*14310*/  @P0 IADD3 R16, P1, R31, R212, RZ ;  /* 0x000000d41f100210 */ /* 0x000fea0007f3e0ff */
[----:B------:R-:W-:Y:S01]  /*14320*/  @P0 IMAD.X R17, R29, 0x1, R222, P1 ;  /* 0x000000011d110824 */ /* 0x000fe200008e06de */
        /* <DEDUP_REMOVED lines=8> */
[----:B------:R-:W-:Y:S01]  /*143b0*/  @P0 IMAD.X R8, R29, 0x1, R205, P1 ;  /* 0x000000011d080824 */ /* 0x000fe200008e06cd */
[C---:B------:R-:W-:Y:S04]  /*143c0*/  @P0 LEA R22, P1, R23.reuse, c[0x0][0x1c8], 0x1 ;  /* 0x0000720017160a11 */ /* 0x040fe800078208ff */
[----:B------:R-:W-:Y:S02]  /*143d0*/  @P0 LEA.HI.X R23, R23, c[0x0][0x1cc], R8, 0x1, P1 ;  /* 0x0000730017170a11 */ /* 0x000fe400008f0c08 */
[----:B------:R-:W-:Y:S04]  /*143e0*/  @P0 IADD3 R8, P1, R31, R214, RZ ;  /* 0x000000d61f080210 */ /* 0x000fe80007f3e0ff */
[----:B------:R-:W-:Y:S01]  /*143f0*/  @P0 IADD3.X R9, R29, R223, RZ, P1, !PT ;  /* 0x000000df1d090210 */ /* 0x000fe20000ffe4ff */
[C---:B-1----:R-:W-:Y:S03]  /*14400*/  HMMA.16816.F32.BF16 R76, R136.reuse, R12, R76 ;  /* 0x0000000c884c723c */ /* 0x042fe6000004184c */
[C---:B------:R-:W-:Y:S04]  /*14410*/  @P0 LEA R32, P1, R8.reuse, c[0x0][0x1c8], 0x1 ;  /* 0x0000720008200a11 */ /* 0x040fe800078208ff */
[----:B------:R-:W-:Y:S01]  /*14420*/  @P0 LEA.HI.X R33, R8, c[0x0][0x1cc], R9, 0x1, P1 ;  /* 0x0000730008210a11 */ /* 0x000fe200008f0c09 */
[C---:B------:R-:W-:Y:S01]  /*14430*/  HMMA.16816.F32.BF16 R80, R136.reuse, R14, R80 ;  /* 0x0000000e8850723c */ /* 0x040fe20000041850 */
[----:B------:R-:W1:Y:S02]  /*14440*/  LDSM.16.MT88.4 R8, [R145+0x5900] ;  /* 0x005900009108783b */ /* 0x000e640000004200 */
[----:B------:R-:W-:Y:S01]  /*14450*/  ISETP.GE.AND P1, PT, R206, 0x1, PT ;  /* 0x00000001ce00780c */ /* 0x000fe20003f26270 */
[----:B------:R-:W-:Y:S01]  /*14460*/  FADD.FTZ R12, R154, R157 ;  /* 0x0000009d9a0c7221 */ /* 0x000fe20000010000 */
[----:B------:R-:W-:Y:S03]  /*14470*/  IADD3 R206, R206, 0x1, RZ ;  /* 0x00000001cece7810 */ /* 0x000fe60007ffe0ff */
[----:B------:R-:W-:Y:S01]  /*14480*/  FADD.FTZ R12, R153, R12 ;  /* 0x0000000c990c7221 */ /* 0x000fe20000010000 */
[----:B------:R-:W-:Y:S01]  /*14490*/  SEL R206, R206, RZ, !P1 ;  /* 0x000000ffcece7207 */ /* 0x000fe20004800000 */
[C---:B--2---:R-:W-:Y:S03]  /*144a0*/  HMMA.16816.F32.BF16 R84, R136.reuse, R16, R84 ;  /* 0x000000108854723c */ /* 0x044fe60000041854 */
[----:B------:R-:W-:Y:S01]  /*144b0*/  @P0 IADD3 R31, P1, R31, R212, RZ ;  /* 0x000000d41f1f0210 */ /* 0x000fe20007f3e0ff */
[----:B------:R-:W-:Y:S02]  /*144c0*/  @P0 IMAD R13, R206, 0x3000, R197 ;  /* 0x00003000ce0d0824 */ /* 0x000fe400078e02c5 */
[----:B------:R-:W-:Y:S02]  /*144d0*/  FADD.FTZ R167, R167, R12 ;  /* 0x0000000ca7a77221 */ /* 0x000fe40000010000 */
[----:B------:R-:W-:Y:S01]  /*144e0*/  @P0 IMAD.X R28, R29, 0x1, R222, P1 ;  /* 0x000000011d1c0824 */ /* 0x000fe200008e06de */
[----:B------:R-:W-:Y:S01]  /*144f0*/  @P0 SHF.L.U32 R3, R13, 0x1, RZ ;  /* 0x000000010d030819 */ /* 0x000fe200000006ff */
[C---:B------:R-:W-:Y:S03]  /*14500*/  HMMA.16816.F32.BF16 R88, R136.reuse, R18, R88 ;  /* 0x000000128858723c */ /* 0x040fe60000041858 */
[C---:B------:R-:W-:Y:S01]  /*14510*/  @P0 LEA R14, P1, R31.reuse, c[0x0][0x1c8], 0x1 ;  /* 0x000072001f0e0a11 */ /* 0x040fe200078208ff */
[----:B------:R-:W-:Y:S01]  /*14520*/  @!PT LDS RZ, [RZ] ;  /* 0x00000000fffff984 */ /* 0x000fe20000000800 */
[----:B------:R-:W-:Y:S01]  /*14530*/  @!PT LDS RZ, [RZ] ;  /* 0x00000000fffff984 */ /* 0x000fe20000000800 */
[----:B------:R-:W-:Y:S01]  /*14540*/  @!PT LDS RZ, [RZ] ;  /* 0x00000000fffff984 */ /* 0x000fe20000000800 */
[----:B------:R2:W-:Y:S01]  /*14550*/  @P0 LDGSTS.E.BYPASS.LTC128B.128 [R3+0xc100], [R24.64], !P6 ;  /* 0x0c10000018030fae */ /* 0x0005e2000f101d46 */
[----:B------:R-:W-:Y:S02]  /*14560*/  FADD.FTZ R172, R172, R167 ;  /* 0x000000a7acac7221 */ /* 0x000fe40000010000 */
[----:B------:R-:W-:Y:S02]  /*14570*/  @P0 LEA.HI.X R15, R31, c[0x0][0x1cc], R28, 0x1, P1 ;  /* 0x000073001f0f0a11 */ /* 0x000fe400008f0c1c */
[----:B------:R-:W-:Y:S03]  /*14580*/  FADD.FTZ R171, R171, R172 ;  /* 0x000000acabab7221 */ /* 0x000fe60000010000 */
[----:B------:R2:W-:Y:S01]  /*14590*/  @P0 LDGSTS.E.BYPASS.LTC128B.128 [R3+0xe100], [R26.64], !P5 ;  /* 0x0e1000001a030fae */ /* 0x0005e2000e901d46 */
[----:B------:R-:W-:Y:S04]  /*145a0*/  FADD.FTZ R232, R232, R171 ;  /* 0x000000abe8e87221 */ /* 0x000fe80000010000 */
[----:B------:R-:W-:Y:S03]  /*145b0*/  FADD.FTZ R175, R175, R232 ;  /* 0x000000e8afaf7221 */ /* 0x000fe60000010000 */
[----:B------:R2:W-:Y:S01]  /*145c0*/  @P0 LDGSTS.E.BYPASS.LTC128B.128 [R3+0x10100], [R20.64], !P3 ;  /* 0x1010000014030fae */ /* 0x0005e2000d901d46 */
[C---:B-1----:R-:W-:Y:S03]  /*145d0*/  HMMA.16816.F32.BF16 R92, R136.reuse, R8, R92 ;  /* 0x00000008885c723c */ /* 0x042fe6000004185c */
[----:B------:R-:W-:Y:S04]  /*145e0*/  FADD.FTZ R244, R244, R175 ;  /* 0x000000aff4f47221 */ /* 0x000fe80000010000 */
[----:B------:R2:W-:Y:S01]  /*145f0*/  @P0 LDGSTS.E.BYPASS.LTC128B.128 [R3+0xd100], [R22.64], !P6 ;  /* 0x0d10000016030fae */ /* 0x0005e2000f101d46 */
[----:B------:R-:W-:Y:S01]  /*14600*/  FADD.FTZ R227, R227, R244 ;  /* 0x000000f4e3e37221 */ /* 0x000fe20000010000 */
[----:B------:R-:W-:Y:S03]  /*14610*/  HMMA.16816.F32.BF16 R96, R136, R10, R96 ;  /* 0x0000000a8860723c */ /* 0x000fe60000041860 */
[----:B------:R-:W-:Y:S03]  /*14620*/  FADD.FTZ R227, R234, R227 ;  /* 0x000000e3eae37221 */ /* 0x000fe60000010000 */
[----:B------:R2:W-:Y:S01]  /*14630*/  @P0 LDGSTS.E.BYPASS.LTC128B.128 [R3+0xf100], [R32.64], !P5 ;  /* 0x0f10000020030fae */ /* 0x0005e2000e901d46 */
[----:B------:R-:W-:Y:S05]  /*14640*/  FADD.FTZ R228, R228, R227 ;  /* 0x000000e3e4e47221 */ /* 0x000fea0000010000 */
[----:B------:R-:W-:Y:S02]  /*14650*/  FADD.FTZ R231, R231, R228 ;  /* 0x000000e4e7e77221 */ /* 0x000fe40000010000 */
[----:B------:R2:W-:Y:S01]  /*14660*/  @P0 LDGSTS.E.BYPASS.LTC128B.128 [R3+0x11100], [R14.64], !P3 ;  /* 0x111000000e030fae */ /* 0x0005e2000d901d46 */
[C---:B------:R-:W-:Y:S01]  /*14670*/  ISETP.GT.AND P0, PT, R211.reuse, R224, PT ;  /* 0x000000e0d300720c */ /* 0x040fe20003f04270 */
[----:B------:R-:W-:Y:S01]  /*14680*/  FADD.FTZ R164, R164, R231 ;  /* 0x000000e7a4a47221 */ /* 0x000fe20000010000 */
[----:B------:R-:W-:Y:S03]  /*14690*/  IADD3 R211, R211, -0x1, RZ ;  /* 0xffffffffd3d37810 */ /* 0x000fe60007ffe0ff */
[----:B------:R-:W-:Y:S02]  /*146a0*/  FADD.FTZ R208, R161, R164 ;  /* 0x000000a4a1d07221 */ /* 0x000fe40000010000 */
[----:B------:R-:W0:Y:S01]  /*146b0*/  LDGDEPBAR ;  /* 0x00000000000079af */ /* 0x000e220000000000 */
[----:B--2---:R-:W-:Y:S05]  /*146c0*/  MOV R3, R2 ;  /* 0x0000000200037202 */ /* 0x004fea0000000f00 */
[----:B------:R-:W-:-:S05]  /*146d0*/  @P0 BRA `(.L_x_2593) ;  /* 0xffffd09000000947 */ /* 0x000fca000383ffff */
.L_x_2592:
        /* <DEDUP_REMOVED lines=22> */
.L_x_2595:
        /* <DEDUP_REMOVED lines=19> */
[----:B------:R-:W1:Y:S01]  /*14970*/  LDSM.16.M88.4 R8, [R183+UR4+0xc100] ;  /* 0x00c10004b708783b */ /* 0x000e620008000200 */
[----:B------:R-:W-:Y:S02]  /*14980*/  @P0 LEA R178, P4, R2, c[0x0][0x1f8], 0x1 ;  /* 0x00007e0002b20a11 */ /* 0x000fe400078808ff */
[----:B------:R-:W-:Y:S02]  /*14990*/  @P0 SHF.L.U64.HI R31, R4, 0x6, R31 ;  /* 0x00000006041f0819 */ /* 0x000fe4000001021f */
[----:B------:R-:W-:Y:S02]  /*149a0*/  @P0 IADD3 R0, P3, R20, R215, RZ ;  /* 0x000000d714000210 */ /* 0x000fe40007f7e0ff */
[C---:B------:R-:W-:Y:S01]  /*149b0*/  @P0 IADD3.X R13, R31.reuse, R216, RZ, P2, !PT ;  /* 0x000000d81f0d0210 */ /* 0x040fe200017fe4ff */
[----:B------:R-:W2:Y:S01]  /*149c0*/  LDSM.16.M88.4 R16, [R183+UR4+0xc900] ;  /* 0x00c90004b710783b */ /* 0x000ea20008000200 */
[----:B------:R-:W-:Y:S07]  /*149d0*/  @P0 LEA R168, P2, R0, c[0x0][0x1f8], 0x1 ;  /* 0x00007e0000a80a11 */ /* 0x000fee00078408ff */
[----:B------:R-:W3:Y:S08]  /*149e0*/  LDSM.16.M88.4 R24, [R183+UR4+0xd100] ;  /* 0x00d10004b718783b */ /* 0x000ef00008000200 */
[----:B------:R-:W4:Y:S08]  /*149f0*/  LDSM.16.M88.4 R136, [R183+UR4+0xd900] ;  /* 0x00d90004b788783b */ /* 0x000f300008000200 */
[----:B------:R-:W-:Y:S01]  /*14a00*/  LDSM.16.M88.4 R140, [R186] ;  /* 0x00000000ba8c783b */ /* 0x000fe20000000200 */
[C---:B-1----:R-:W-:Y:S07]  /*14a10*/  HMMA.16816.F32.BF16 R4, R32.reuse, R8, RZ ;  /* 0x000000082004723c */ /* 0x042fee00000418ff */
[----:B------:R-:W1:Y:S01]  /*14a20*/  LDSM.16.M88.4 R144, [R187+0xc100] ;  /* 0x00c10000bb90783b */ /* 0x000e620000000200 */
[C---:B------:R-:W-:Y:S04]  /*14a30*/  @P0 IADD3.X R9, R31.reuse, R203, RZ, P1, !PT ;  /* 0x000000cb1f090210 */ /* 0x040fe80000ffe4ff */
[----:B------:R-:W-:Y:S03]  /*14a40*/  @P0 LEA R176, P1, R12, c[0x0][0x1f8], 0x1 ;  /* 0x00007e000cb00a11 */ /* 0x000fe600078208ff */
[----:B------:R-:W5:Y:S01]  /*14a50*/  LDSM.16.M88.4 R148, [R187+0xc900] ;  /* 0x00c90000bb94783b */ /* 0x000f620000000200 */
[----:B------:R-:W-:Y:S02]  /*14a60*/  @P0 LEA.HI.X R179, R2, c[0x0][0x1fc], R9, 0x1, P4 ;  /* 0x00007f0002b30a11 */ /* 0x000fe400020f0c09 */
[C---:B------:R-:W-:Y:S01]  /*14a70*/  HMMA.16816.F32.BF16 R8, R32.reuse, R10, RZ ;  /* 0x0000000a2008723c */ /* 0x040fe200000418ff */
[----:B------:R-:W-:Y:S02]  /*14a80*/  @P0 LEA.HI.X R177, R12, c[0x0][0x1fc], R13, 0x1, P1 ;  /* 0x00007f000cb10a11 */ /* 0x000fe400008f0c0d */
[----:B------:R-:W-:Y:S02]  /*14a90*/  @P0 IADD3.X R13, R31, R214, RZ, P3, !PT ;  /* 0x000000d61f0d0210 */ /* 0x000fe40001ffe4ff */
[----:B------:R-:W1:Y:S01]  /*14aa0*/  LDSM.16.M88.4 R152, [R187+0xd100] ;  /* 0x00d10000bb98783b */ /* 0x000e620000000200 */
[----:B------:R-:W-:Y:S02]  /*14ab0*/  @P0 IADD3 R20, P1, R195, R20, RZ ;  /* 0x00000014c3140210 */ /* 0x000fe40007f3e0ff */
[----:B------:R-:W-:Y:S02]  /*14ac0*/  @P0 LEA.HI.X R169, R0, c[0x0][0x1fc], R13, 0x1, P2 ;  /* 0x00007f0000a90a11 */ /* 0x000fe400010f0c0d */
[C---:B--2---:R-:W-:Y:S01]  /*14ad0*/  HMMA.16816.F32.BF16 R12, R32.reuse, R16, RZ ;  /* 0x00000010200c723c */ /* 0x044fe200000418ff */
[----:B------:R-:W-:Y:S02]  /*14ae0*/  LOP3.LUT P4, RZ, R191, 0x1, RZ, 0xc0, !PT ;  /* 0x00000001bfff7812 */ /* 0x000fe4000788c0ff */
[----:B------:R-:W-:Y:S01]  /*14af0*/  @P0 IADD3 R0, P3, R20, R198, RZ ;  /* 0x000000c614000210 */ /* 0x000fe20007f7e0ff */
[----:B------:R-:W2:Y:S01]  /*14b00*/  LDSM.16.M88.4 R156, [R187+0xd900] ;  /* 0x00d90000bb9c783b */ /* 0x000ea20000000200 */
[----:B------:R-:W-:Y:S02]  /*14b10*/  @P0 IADD3.X R31, R194, R31, RZ, P1, !PT ;  /* 0x0000001fc21f0210 */ /* 0x000fe40000ffe4ff */
[C---:B------:R-:W-:Y:S01]  /*14b20*/  @P0 IADD3 R23, P2, R20.reuse, R217, RZ ;  /* 0x000000d914170210 */ /* 0x040fe20007f5e0ff */
[C---:B------:R-:W-:Y:S01]  /*14b30*/  HMMA.16816.F32.BF16 R16, R32.reuse, R18, RZ ;  /* 0x000000122010723c */ /* 0x040fe200000418ff */
[----:B------:R-:W-:Y:S03]  /*14b40*/  @P0 IADD3 R20, P1, R20, R215, RZ ;  /* 0x000000d714140210 */ /* 0x000fe60007f3e0ff */
[C---:B------:R-:W-:Y:S02]  /*14b50*/  @P0 IADD3.X R21, R31.reuse, R203, RZ, P3, !PT ;  /* 0x000000cb1f150210 */ /* 0x040fe40001ffe4ff */
[----:B------:R-:W-:Y:S02]  /*14b60*/  @P0 LEA R174, P3, R0, c[0x0][0x1f8], 0x1 ;  /* 0x00007e0000ae0a11 */ /* 0x000fe400078608ff */
[----:B------:R-:W-:Y:S04]  /*14b70*/  @P0 IADD3.X R2, R31, R216, RZ, P2, !PT ;  /* 0x000000d81f020210 */ /* 0x000fe800017fe4ff */
[----:B------:R-:W-:Y:S02]  /*14b80*/  @P0 LEA R172, P2, R23, c[0x0][0x1f8], 0x1 ;  /* 0x00007e0017ac0a11 */ /* 0x000fe400078408ff */
[----:B------:R-:W-:Y:S02]  /*14b90*/  @P0 IADD3.X R31, R31, R214, RZ, P1, !PT ;  /* 0x000000d61f1f0210 */ /* 0x000fe40000ffe4ff */
[----:B------:R-:W-:Y:S02]  /*14ba0*/  @P0 LEA R170, P1, R20, c[0x0][0x1f8], 0x1 ;  /* 0x00007e0014aa0a11 */ /* 0x000fe400078208ff */
[----:B------:R-:W-:Y:S02]  /*14bb0*/  @P0 LEA.HI.X R175, R0, c[0x0][0x1fc], R21, 0x1, P3 ;  /* 0x00007f0000af0a11 */ /* 0x000fe400018f0c15 */
[----:B------:R-:W-:Y:S01]  /*14bc0*/  @P0 LEA.HI.X R173, R23, c[0x0][0x1fc], R2, 0x1, P2 ;  /* 0x00007f0017ad0a11 */ /* 0x000fe200010f0c02 */
[----:B------:R-:W-:Y:S01]  /*14bd0*/  @P0 IMAD R2, R206, 0x6000, R196 ;  /* 0x00006000ce020824 */ /* 0x000fe200078e02c4 */
[----:B------:R-:W-:Y:S02]  /*14be0*/  @P0 LEA.HI.X R171, R20, c[0x0][0x1fc], R31, 0x1, P1 ;  /* 0x00007f0014ab0a11 */ /* 0x000fe400008f0c1f */
[C---:B---3--:R-:W-:Y:S01]  /*14bf0*/  HMMA.16816.F32.BF16 R20, R32.reuse, R24, RZ ;  /* 0x000000182014723c */ /* 0x048fe200000418ff */
[C---:B------:R-:W-:Y:S01]  /*14c00*/  IADD3 R0, R188.reuse, R29, RZ ;  /* 0x0000001dbc007210 */ /* 0x040fe20007ffe0ff */
[----:B------:R-:W-:Y:S01]  /*14c10*/  @!PT LDS RZ, [RZ] ;  /* 0x00000000fffff984 */ /* 0x000fe20000000800 */
[----:B------:R-:W-:Y:S01]  /*14c20*/  @!PT LDS RZ, [RZ] ;  /* 0x00000000fffff984 */ /* 0x000fe20000000800 */
[----:B------:R-:W-:Y:S01]  /*14c30*/  @!PT LDS RZ, [RZ] ;  /* 0x00000000fffff984 */ /* 0x000fe20000000800 */
[----:B------:R3:W-:Y:S06]  /*14c40*/  @P0 LDGSTS.E.BYPASS.LTC128B.128 [R2], [R178.64], !P6 ;  /* 0x00000000b2020fae */ /* 0x0007ec000f101d46 */
[C---:B------:R-:W-:Y:S02]  /*14c50*/  HMMA.16816.F32.BF16 R24, R32.reuse, R26, RZ ;  /* 0x0000001a2018723c */ /* 0x040fe400000418ff */
[----:B------:R3:W-:Y:S06]  /*14c60*/  @P0 LDGSTS.E.BYPASS.LTC128B.128 [R2+0x2000], [R176.64], !P5 ;  /* 0x02000000b0020fae */ /* 0x0007ec000e901d46 */
[C---:B----4-:R-:W-:Y:S02]  /*14c70*/  HMMA.16816.F32.BF16 R28, R32.reuse, R136, RZ ;  /* 0x00000088201c723c */ /* 0x050fe400000418ff */
[----:B------:R3:W-:Y:S06]  /*14c80*/  @P0 LDGSTS.E.BYPASS.LTC128B.128 [R2+0x4000], [R168.64], !P4 ;  /* 0x04000000a8020fae */ /* 0x0007ec000e101d46 */
[----:B------:R-:W-:Y:S02]  /*14c90*/  HMMA.16816.F32.BF16 R32, R32, R138, RZ ;  /* 0x0000008a2020723c */ /* 0x000fe400000418ff */
[----:B------:R3:W-:Y:S06]  /*14ca0*/  @P0 LDGSTS.E.BYPASS.LTC128B.128 [R2+0x1000], [R174.64], !P6 ;  /* 0x01000000ae020fae */ /* 0x0007ec000f101d46 */
[C---:B-1----:R-:W-:Y:S02]  /*14cb0*/  HMMA.16816.F32.BF16 R4, R140.reuse, R144, R4 ;  /* 0x000000908c04723c */ /* 0x042fe40000041804 */
[----:B------:R3:W-:Y:S06]  /*14cc0*/  @P0 LDGSTS.E.BYPASS.LTC128B.128 [R2+0x3000], [R172.64], !P5 ;  /* 0x03000000ac020fae */ /* 0x0007ec000e901d46 */
[C---:B------:R-:W-:Y:S02]  /*14cd0*/  HMMA.16816.F32.BF16 R8, R140.reuse, R146, R8 ;  /* 0x000000928c08723c */ /* 0x040fe40000041808 */
[----:B------:R3:W-:Y:S01]  /*14ce0*/  @P0 LDGSTS.E.BYPASS.LTC128B.128 [R2+0x5000], [R170.64], !P4 ;  /* 0x05000000aa020fae */ /* 0x0007e2000e101d46 */
[----:B------:R-:W-:Y:S05]  /*14cf0*/  ISETP.GE.AND P0, PT, R211, 0x2, PT ;  /* 0x00000002d300780c */ /* 0x000fea0003f06270 */
[C---:B-----5:R-:W-:Y:S02]  /*14d00*/  HMMA.16816.F32.BF16 R12, R140.reuse, R148, R12 ;  /* 0x000000948c0c723c */ /* 0x060fe4000004180c */
[----:B------:R-:W-:Y:S06]  /*14d10*/  LDSM.16.M88.4 R160, [R181] ;  /* 0x00000000b5a0783b */ /* 0x000fec0000000200 */
[C---:B------:R-:W-:Y:S02]  /*14d20*/  HMMA.16816.F32.BF16 R16, R140.reuse, R150, R16 ;  /* 0x000000968c10723c */ /* 0x040fe40000041810 */
[----:B------:R-:W1:Y:S06]  /*14d30*/  LDSM.16.M88.4 R164, [R0+0xc100] ;  /* 0x00c1000000a4783b */ /* 0x000e6c0000000200 */
[C---:B------:R-:W-:Y:S02]  /*14d40*/  HMMA.16816.F32.BF16 R20, R140.reuse, R152, R20 ;  /* 0x000000988c14723c */ /* 0x040fe40000041814 */
[----:B------:R-:W0:Y:S02]  /*14d50*/  LDGDEPBAR ;  /* 0x00000000000079af */ /* 0x000e240000000000 */
[C---:B---3--:R-:W-:Y:S04]  /*14d60*/  IADD3 R2, R188.reuse, R187, RZ ;  /* 0x000000bbbc027210 */ /* 0x048fe80007ffe0ff */
[C---:B------:R-:W-:Y:S02]  /*14d70*/  HMMA.16816.F32.BF16 R24, R140.reuse, R154, R24 ;  /* 0x0000009a8c18723c */ /* 0x040fe40000041818 */
[----:B------:R-:W3:Y:S06]  /*14d80*/  LDSM.16.M88.4 R136, [R0+0xc900] ;  /* 0x00c900000088783b */ /* 0x000eec0000000200 */
[C---:B--2---:R-:W-:Y:S02]  /*14d90*/  HMMA.16816.F32.BF16 R28, R140.reuse, R156, R28 ;  /* 0x0000009c8c1c723c */ /* 0x044fe4000004181c */
[----:B------:R-:W2:Y:S06]  /*14da0*/  LDSM.16.M88.4 R144, [R0+0xd100] ;  /* 0x00d100000090783b */ /* 0x000eac0000000200 */
[----:B------:R-:W-:Y:S02]  /*14db0*/  HMMA.16816.F32.BF16 R32, R140, R158, R32 ;  /* 0x0000009e8c20723c */ /* 0x000fe40000041820 */
[----:B------:R-:W4:Y:S06]  /*14dc0*/  LDSM.16.M88.4 R140, [R0+0xd900] ;  /* 0x00d90000008c783b */ /* 0x000f2c0000000200 */
[C---:B-1----:R-:W-:Y:S02]  /*14dd0*/  HMMA.16816.F32.BF16 R4, R160.reuse, R164, R4 ;  /* 0x000000a4a004723c */ /* 0x042fe40000041804 */
[----:B------:R-:W-:Y:S06]  /*14de0*/  LDSM.16.M88.4 R148, [R180] ;  /* 0x00000000b494783b */ /* 0x000fec0000000200 */
[C---:B------:R-:W-:Y:S02]  /*14df0*/  HMMA.16816.F32.BF16 R8, R160.reuse, R166, R8 ;  /* 0x000000a6a008723c */ /* 0x040fe40000041808 */
[----:B------:R-:W1:Y:S06]  /*14e00*/  LDSM.16.M88.4 R152, [R2+0xc100] ;  /* 0x00c100000298783b */ /* 0x000e6c0000000200 */
[C---:B---3--:R-:W-:Y:S02]  /*14e10*/  HMMA.16816.F32.BF16 R12, R160.reuse, R136, R12 ;  /* 0x00000088a00c723c */ /* 0x048fe4000004180c */
[----:B------:R-:W3:Y:S06]  /*14e20*/  LDSM.16.M88.4 R156, [R2+0xc900] ;  /* 0x00c90000029c783b */ /* 0x000eec0000000200 */
[C---:B------:R-:W-:Y:S02]  /*14e30*/  HMMA.16816.F32.BF16 R16, R160.reuse, R138, R16 ;  /* 0x0000008aa010723c */ /* 0x040fe40000041810 */
[----:B------:R-:W5:Y:S06]  /*14e40*/  LDSM.16.M88.4 R164, [R2+0xd100] ;  /* 0x00d1000002a4783b */ /* 0x000f6c0000000200 */
[C---:B--2---:R-:W-:Y:S02]  /*14e50*/  HMMA.16816.F32.BF16 R20, R160.reuse, R144, R20 ;  /* 0x00000090a014723c */ /* 0x044fe40000041814 */
[----:B------:R-:W2:Y:S06]  /*14e60*/  LDSM.16.M88.4 R168, [R2+0xd900] ;  /* 0x00d9000002a8783b */ /* 0x000eac0000000200 */
[C---:B------:R-:W-:Y:S02]  /*14e70*/  HMMA.16816.F32.BF16 R24, R160.reuse, R146, R24 ;  /* 0x00000092a018723c */ /* 0x040fe40000041818 */
[----:B------:R-:W-:Y:S06]  /*14e80*/  LDSM.16.M88.4 R172, [R185+0x4000] ;  /* 0x00400000b9ac783b */ /* 0x000fec0000000200 */
[C---:B----4-:R-:W-:Y:S02]  /*14e90*/  HMMA.16816.F32.BF16 R28, R160.reuse, R140, R28 ;  /* 0x0000008ca01c723c */ /* 0x050fe4000004181c */
[----:B------:R-:W4:Y:S06]  /*14ea0*/  LDSM.16.M88.4 R176, [R183+UR4+0xe100] ;  /* 0x00e10004b7b0783b */ /* 0x000f2c0008000200 */
[----:B------:R-:W-:Y:S02]  /*14eb0*/  HMMA.16816.F32.BF16 R32, R160, R142, R32 ;  /* 0x0000008ea020723c */ /* 0x000fe40000041820 */
[----:B------:R-:W2:Y:S06]  /*14ec0*/  LDSM.16.M88.4 R136, [R183+UR4+0xe900] ;  /* 0x00e90004b788783b */ /* 0x000eac0008000200 */
[C---:B-1----:R-:W-:Y:S02]  /*14ed0*/  HMMA.16816.F32.BF16 R4, R148.reuse, R152, R4 ;  /* 0x000000989404723c */ /* 0x042fe40000041804 */
[----:B------:R-:W1:Y:S06]  /*14ee0*/  LDSM.16.M88.4 R140, [R183+UR4+0xf100] ;  /* 0x00f10004b78c783b */ /* 0x000e6c0008000200 */
[C---:B------:R-:W-:Y:S02]  /*14ef0*/  HMMA.16816.F32.BF16 R8, R148.reuse, R154, R8 ;  /* 0x0000009a9408723c */ /* 0x040fe40000041808 */
[----:B------:R-:W1:Y:S06]  /*14f00*/  LDSM.16.M88.4 R144, [R183+UR4+0xf900] ;  /* 0x00f90004b790783b */ /* 0x000e6c0008000200 */
[C---:B---3--:R-:W-:Y:S02]  /*14f10*/  HMMA.16816.F32.BF16 R12, R148.reuse, R156, R12 ;  /* 0x0000009c940c723c */ /* 0x048fe4000004180c */
[----:B------:R-:W-:Y:S06]  /*14f20*/  LDSM.16.M88.4 R152, [R187+0xe100] ;  /* 0x00e10000bb98783b */ /* 0x000fec0000000200 */
[C---:B------:R-:W-:Y:S02]  /*14f30*/  HMMA.16816.F32.BF16 R16, R148.reuse, R158, R16 ;  /* 0x0000009e9410723c */ /* 0x040fe40000041810 */
[----:B------:R-:W-:Y:S06]  /*14f40*/  LDSM.16.M88.4 R156, [R187+0xe900] ;  /* 0x00e90000bb9c783b */ /* 0x000fec0000000200 */
[C---:B-----5:R-:W-:Y:S02]  /*14f50*/  HMMA.16816.F32.BF16 R20, R148.reuse, R164, R20 ;  /* 0x000000a49414723c */ /* 0x060fe40000041814 */
[----:B------:R-:W-:Y:S06]  /*14f60*/  LDSM.16.M88.4 R160, [R187+0xf100] ;  /* 0x00f10000bba0783b */ /* 0x000fec0000000200 */
[C---:B------:R-:W-:Y:S02]  /*14f70*/  HMMA.16816.F32.BF16 R24, R148.reuse, R166, R24 ;  /* 0x000000a69418723c */ /* 0x040fe40000041818 */
[----:B------:R-:W-:Y:S06]  /*14f80*/  LDSM.16.M88.4 R164, [R0+0xe100] ;  /* 0x00e1000000a4783b */ /* 0x000fec0000000200 */
[C---:B--2---:R-:W-:Y:S08]  /*14f90*/  HMMA.16816.F32.BF16 R28, R148.reuse, R168, R28 ;  /* 0x000000a8941c723c */ /* 0x044ff0000004181c */
[----:B------:R-:W-:Y:S01]  /*14fa0*/  HMMA.16816.F32.BF16 R32, R148, R170, R32 ;  /* 0x000000aa9420723c */ /* 0x000fe20000041820 */
[----:B------:R-:W2:Y:S07]  /*14fb0*/  LDSM.16.M88.4 R148, [R186+0x4000] ;  /* 0x00400000ba94783b */ /* 0x000eae0000000200 */
[C---:B----4-:R-:W-:Y:S01]  /*14fc0*/  HMMA.16816.F32.BF16 R4, R172.reuse, R176, R4 ;  /* 0x000000b0ac04723c */ /* 0x050fe20000041804 */
[----:B------:R-:W-:Y:S07]  /*14fd0*/  LDSM.16.M88.4 R168, [R187+0x10100] ;  /* 0x01010000bba8783b */ /* 0x000fee0000000200 */
[C---:B------:R-:W-:Y:S08]  /*14fe0*/  HMMA.16816.F32.BF16 R8, R172.reuse, R178, R8 ;  /* 0x000000b2ac08723c */ /* 0x040ff00000041808 */
[C---:B------:R-:W-:Y:S08]  /*14ff0*/  HMMA.16816.F32.BF16 R12, R172.reuse, R136, R12 ;  /* 0x00000088ac0c723c */ /* 0x040ff0000004180c */
        /* <DEDUP_REMOVED lines=8> */
[C---:B--2---:R-:W-:Y:S01]  /*15080*/  HMMA.16816.F32.BF16 R4, R148.reuse, R152, R4 ;  /* 0x000000989404723c */ /* 0x044fe20000041804 */
[----:B------:R-:W-:Y:S07]  /*15090*/  LDSM.16.M88.4 R172, [R2+0x10100] ;  /* 0x0101000002ac783b */ /* 0x000fee0000000200 */
[C---:B------:R-:W-:Y:S01]  /*150a0*/  HMMA.16816.F32.BF16 R8, R148.reuse, R154, R8 ;  /* 0x0000009a9408723c */ /* 0x040fe20000041808 */
[----:B------:R-:W2:Y:S07]  /*150b0*/  LDSM.16.M88.4 R152, [R0+0xf100] ;  /* 0x00f100000098783b */ /* 0x000eae0000000200 */
[C---:B------:R-:W-:Y:S08]  /*150c0*/  HMMA.16816.F32.BF16 R12, R148.reuse, R156, R12 ;  /* 0x0000009c940c723c */ /* 0x040ff0000004180c */
[C---:B------:R-:W-:Y:S01]  /*150d0*/  HMMA.16816.F32.BF16 R16, R148.reuse, R158, R16 ;  /* 0x0000009e9410723c */ /* 0x040fe20000041810 */
[----:B------:R-:W-:Y:S07]  /*150e0*/  LDSM.16.M88.4 R156, [R2+0xe100] ;  /* 0x00e10000029c783b */ /* 0x000fee0000000200 */
[C---:B------:R-:W-:Y:S07]  /*150f0*/  HMMA.16816.F32.BF16 R20, R148.reuse, R160, R20 ;  /* 0x000000a09414723c */ /* 0x040fee0000041814 */
[----:B------:R-:W-:Y:S01]  /*15100*/  IADD3 R161, R188, UR4, R183 ;  /* 0x00000004bca17c10 */ /* 0x000fe2000fffe0b7 */
[C---:B------:R-:W-:Y:S04]  /*15110*/  HMMA.16816.F32.BF16 R24, R148.reuse, R162, R24 ;  /* 0x000000a29418723c */ /* 0x040fe80000041818 */
[----:B------:R-:W-:Y:S04]  /*15120*/  IADD3 R132, R184, R161, RZ ;  /* 0x000000a1b8847210 */ /* 0x000fe80007ffe0ff */
[C---:B---3--:R-:W-:Y:S01]  /*15130*/  HMMA.16816.F32.BF16 R28, R148.reuse, R136, R28 ;  /* 0x00000088941c723c */ /* 0x048fe2000004181c */
[----:B------:R-:W-:Y:S07]  /*15140*/  LDSM.16.M88.4 R160, [R132+0xe900] ;  /* 0x00e9000084a0783b */ /* 0x000fee0000000200 */
[----:B------:R-:W-:Y:S01]  /*15150*/  HMMA.16816.F32.BF16 R32, R148, R138, R32 ;  /* 0x0000008a9420723c */ /* 0x000fe20000041820 */
[----:B------:R-:W3:Y:S07]  /*15160*/  LDSM.16.M88.4 R136, [R0+0xf900] ;  /* 0x00f900000088783b */ /* 0x000eee0000000200 */
[C---:B-1----:R-:W-:Y:S01]  /*15170*/  HMMA.16816.F32.BF16 R4, R140.reuse, R164, R4 ;  /* 0x000000a48c04723c */ /* 0x042fe20000041804 */
[----:B------:R-:W1:Y:S07]  /*15180*/  LDSM.16.M88.4 R148, [R180+0x4000] ;  /* 0x00400000b494783b */ /* 0x000e6e0000000200 */
[C---:B------:R-:W-:Y:S01]  /*15190*/  HMMA.16816.F32.BF16 R8, R140.reuse, R166, R8 ;  /* 0x000000a68c08723c */ /* 0x040fe20000041808 */
[----:B------:R-:W-:Y:S07]  /*151a0*/  LDSM.16.M88.4 R164, [R183+UR4+0x11100] ;  /* 0x01110004b7a4783b */ /* 0x000fee0008000200 */
        /* <DEDUP_REMOVED lines=8> */
[----:B------:R-:W-:Y:S07]  /*15230*/  LDSM.16.M88.4 R136, [R185+0x8000] ;  /* 0x00800000b988783b */ /* 0x000fee0000000200 */
[C---:B-1----:R-:W-:Y:S01]  /*15240*/  HMMA.16816.F32.BF16 R4, R148.reuse, R156, R4 ;  /* 0x0000009c9404723c */ /* 0x042fe20000041804 */
[----:B------:R-:W1:Y:S07]  /*15250*/  LDSM.16.M88.4 R140, [R183+UR4+0x10100] ;  /* 0x01010004b78c783b */ /* 0x000e6e0008000200 */
[C---:B------:R-:W-:Y:S01]  /*15260*/  HMMA.16816.F32.BF16 R8, R148.reuse, R158, R8 ;  /* 0x0000009e9408723c */ /* 0x040fe20000041808 */
[----:B------:R-:W3:Y:S07]  /*15270*/  LDSM.16.M88.4 R156, [R183+UR4+0x10900] ;  /* 0x01090004b79c783b */ /* 0x000eee0008000200 */
[C---:B------:R-:W-:Y:S08]  /*15280*/  HMMA.16816.F32.BF16 R12, R148.reuse, R160, R12 ;  /* 0x000000a0940c723c */ /* 0x040ff0000004180c */
[C---:B------:R-:W-:Y:S01]  /*15290*/  HMMA.16816.F32.BF16 R16, R148.reuse, R162, R16 ;  /* 0x000000a29410723c */ /* 0x040fe20000041810 */
[----:B------:R-:W5:Y:S07]  /*152a0*/  LDSM.16.M88.4 R160, [R183+UR4+0x11900] ;  /* 0x01190004b7a0783b */ /* 0x000f6e0008000200 */
[C---:B----4-:R-:W-:Y:S08]  /*152b0*/  HMMA.16816.F32.BF16 R20, R148.reuse, R144, R20 ;  /* 0x000000909414723c */ /* 0x050ff00000041814 */
[C---:B------:R-:W-:Y:S01]  /*152c0*/  HMMA.16816.F32.BF16 R24, R148.reuse, R146, R24 ;  /* 0x000000929418723c */ /* 0x040fe20000041818 */
[----:B------:R-:W4:Y:S07]  /*152d0*/  LDSM.16.M88.4 R144, [R186+0x8000] ;  /* 0x00800000ba90783b */ /* 0x000f2e0000000200 */
[C---:B--2---:R-:W-:Y:S08]  /*152e0*/  HMMA.16816.F32.BF16 R28, R148.reuse, R152, R28 ;  /* 0x00000098941c723c */ /* 0x044ff0000004181c */
[----:B------:R-:W-:Y:S01]  /*152f0*/  HMMA.16816.F32.BF16 R32, R148, R154, R32 ;  /* 0x0000009a9420723c */ /* 0x000fe20000041820 */
[----:B------:R-:W2:Y:S07]  /*15300*/  LDSM.16.M88.4 R148, [R187+0x10900] ;  /* 0x01090000bb94783b */ /* 0x000eae0000000200 */
        /* <DEDUP_REMOVED lines=9> */
[----:B------:R-:W3:Y:S07]  /*153a0*/  LDSM.16.M88.4 R164, [R0+0x10100] ;  /* 0x0101000000a4783b */ /* 0x000eee0000000200 */
[C---:B-----5:R-:W-:Y:S08]  /*153b0*/  HMMA.16816.F32.BF16 R28, R136.reuse, R160, R28 ;  /* 0x000000a0881c723c */ /* 0x060ff0000004181c */
[----:B------:R-:W-:Y:S01]  /*153c0*/  HMMA.16816.F32.BF16 R32, R136, R162, R32 ;  /* 0x000000a28820723c */ /* 0x000fe20000041820 */
[----:B------:R-:W5:Y:S07]  /*153d0*/  LDSM.16.M88.4 R136, [R0+0x10900] ;  /* 0x010900000088783b */ /* 0x000f6e0000000200 */
[C---:B----4-:R-:W-:Y:S01]  /*153e0*/  HMMA.16816.F32.BF16 R4, R144.reuse, R168, R4 ;  /* 0x000000a89004723c */ /* 0x050fe20000041804 */
[----:B------:R-:W4:Y:S07]  /*153f0*/  LDSM.16.M88.4 R160, [R0+0x11100] ;  /* 0x0111000000a0783b */ /* 0x000f2e0000000200 */
        /* <DEDUP_REMOVED lines=11> */
[C---:B---3--:R-:W-:Y:S08]  /*154b0*/  HMMA.16816.F32.BF16 R4, R156.reuse, R164, R4 ;  /* 0x000000a49c04723c */ /* 0x048ff00000041804 */
[C---:B------:R-:W-:Y:S08]  /*154c0*/  HMMA.16816.F32.BF16 R8, R156.reuse, R166, R8 ;  /* 0x000000a69c08723c */ /* 0x040ff00000041808 */
[C---:B-----5:R-:W-:Y:S08]  /*154d0*/  HMMA.16816.F32.BF16 R12, R156.reuse, R136, R12 ;  /* 0x000000889c0c723c */ /* 0x060ff0000004180c */
[C---:B------:R-:W-:Y:S01]  /*154e0*/  HMMA.16816.F32.BF16 R16, R156.reuse, R138, R16 ;  /* 0x0000008a9c10723c */ /* 0x040fe20000041810 */
[----:B------:R-:W3:Y:S01]  /*154f0*/  LDSM.16.M88.4 R136, [R132+0x11100] ;  /* 0x011100008488783b */ /* 0x000ee20000000200 */
[----:B------:R-:W-:Y:S06]  /*15500*/  DEPBAR.LE SB0, 0x2 ;  /* 0x000080800000791a */ /* 0x000fec0000000000 */
[C---:B----4-:R-:W-:Y:S01]  /*15510*/  HMMA.16816.F32.BF16 R20, R156.reuse, R160, R20 ;  /* 0x000000a09c14723c */ /* 0x050fe20000041814 */
[----:B------:R-:W-:Y:S07]  /*15520*/  BAR.SYNC.DEFER_BLOCKING 0x0 ;  /* 0x0000000000007b1d */ /* 0x000fee0000010000 */
[C---:B------:R-:W-:Y:S08]  /*15530*/  HMMA.16816.F32.BF16 R24, R156.reuse, R162, R24 ;  /* 0x000000a29c18723c */ /* 0x040ff00000041818 */
[C---:B--2---:R-:W-:Y:S08]  /*15540*/  HMMA.16816.F32.BF16 R28, R156.reuse, R148, R28 ;  /* 0x000000949c1c723c */ /* 0x044ff0000004181c */
[----:B------:R-:W-:Y:S01]  /*15550*/  HMMA.16816.F32.BF16 R32, R156, R150, R32 ;  /* 0x000000969c20723c */ /* 0x000fe20000041820 */
[----:B------:R-:W-:Y:S07]  /*15560*/  LDSM.16.MT88.4 R148, [R135+UR4+0x2900] ;  /* 0x002900048794783b */ /* 0x000fee0008004200 */
[C---:B------:R-:W-:Y:S01]  /*15570*/  HMMA.16816.F32.BF16 R4, R168.reuse, R172, R4 ;  /* 0x000000aca804723c */ /* 0x040fe20000041804 */
[----:B------:R-:W-:Y:S07]  /*15580*/  LDSM.16.MT88.4 R156, [R134+UR4+0x2900] ;  /* 0x00290004869c783b */ /* 0x000fee0008004200 */
[C---:B------:R-:W-:Y:S08]  /*15590*/  HMMA.16816.F32.BF16 R8, R168.reuse, R174, R8 ;  /* 0x000000aea808723c */ /* 0x040ff00000041808 */
[C---:B-1----:R-:W-:Y:S08]  /*155a0*/  HMMA.16816.F32.BF16 R12, R168.reuse, R140, R12 ;  /* 0x0000008ca80c723c */ /* 0x042ff0000004180c */
[C---:B------:R-:W-:Y:S04]  /*155b0*/  HMMA.16816.F32.BF16 R16, R168.reuse, R142, R16 ;  /* 0x0000008ea810723c */ /* 0x040fe80000041810 */
[----:B------:R-:W-:Y:S02]  /*155c0*/  FMNMX.FTZ R0, R4, R133, !PT ;  /* 0x0000008504007209 */ /* 0x000fe40007810000 */
[----:B------:R-:W-:Y:S02]  /*155d0*/  FMNMX.FTZ R2, R6, R3, !PT ;  /* 0x0000000306027209 */ /* 0x000fe40007810000 */
[C---:B---3--:R-:W-:Y:S04]  /*155e0*/  HMMA.16816.F32.BF16 R20, R168.reuse, R136, R20 ;  /* 0x00000088a814723c */ /* 0x048fe80000041814 */
[----:B------:R-:W-:Y:S04]  /*155f0*/  FMNMX.FTZ R141, R5, R0, !PT ;  /* 0x00000000058d7209 */ /* 0x000fe80007810000 */
        /* <DEDUP_REMOVED lines=44> */
[--C-:B------:R-:W-:Y:S02]  /*158c0*/  FFMA.FTZ R162, R4, c[0x0][0x2d0], -R172.reuse ;  /* 0x0000b40004a27a23 */ /* 0x100fe400000108ac */
[C---:B------:R-:W-:Y:S02]  /*158d0*/  FADD.FTZ R133, -R0.reuse, R3 ;  /* 0x0000000300857221 */ /* 0x040fe40000010100 */
[----:B------:R-:W-:Y:S01]  /*158e0*/  FMUL.FTZ R169, R0, c[0x0][0x2d0] ;  /* 0x0000b40000a97a20 */ /* 0x000fe20000410000 */
[----:B------:R-:W2:Y:S01]  /*158f0*/  MUFU.EX2 R132, R132 ;  /* 0x0000008400847308 */ /* 0x000ea20000000800 */
[----:B------:R-:W-:Y:S02]  /*15900*/  FMUL.FTZ R3, R133, c[0x0][0x2d0] ;  /* 0x0000b40085037a20 */ /* 0x000fe40000410000 */
[--C-:B------:R-:W-:Y:S01]  /*15910*/  FFMA.FTZ R163, R5, c[0x0][0x2d0], -R172.reuse ;  /* 0x0000b40005a37a23 */ /* 0x100fe200000108ac */
[----:B------:R-:W-:Y:S01]  /*15920*/  IADD3 R5, R135, UR4, RZ ;  /* 0x0000000487057c10 */ /* 0x000fe2000fffe0ff */
[--C-:B------:R-:W-:Y:S02]  /*15930*/  FFMA.FTZ R166, R8, c[0x0][0x2d0], -R172.reuse ;  /* 0x0000b40008a67a23 */ /* 0x100fe400000108ac */
[--C-:B------:R-:W-:Y:S01]  /*15940*/  FFMA.FTZ R161, R9, c[0x0][0x2d0], -R172.reuse ;  /* 0x0000b40009a17a23 */ /* 0x100fe200000108ac */
[----:B------:R-:W-:Y:S01]  /*15950*/  IADD3 R133, R182, R5, RZ ;  /* 0x00000005b6857210 */ /* 0x000fe20007ffe0ff */
[--C-:B------:R-:W-:Y:S01]  /*15960*/  FFMA.FTZ R167, R6, c[0x0][0x2d0], -R169.reuse ;  /* 0x0000b40006a77a23 */ /* 0x100fe200000108a9 */
[----:B------:R-:W3:Y:S01]  /*15970*/  MUFU.EX2 R3, R3 ;  /* 0x0000000300037308 */ /* 0x000ee20000000800 */
[--C-:B------:R-:W-:Y:S02]  /*15980*/  FFMA.FTZ R168, R7, c[0x0][0x2d0], -R169.reuse ;  /* 0x0000b40007a87a23 */ /* 0x100fe400000108a9 */
[--C-:B------:R-:W-:Y:S01]  /*15990*/  FFMA.FTZ R164, R10, c[0x0][0x2d0], -R169.reuse ;  /* 0x0000b4000aa47a23 */ /* 0x100fe200000108a9 */
[----:B------:R-:W4:Y:S01]  /*159a0*/  LDSM.16.MT88.4 R140, [R133+0x100] ;  /* 0x00010000858c783b */ /* 0x000f220000004200 */
[--C-:B------:R-:W-:Y:S02]  /*159b0*/  FFMA.FTZ R165, R11, c[0x0][0x2d0], -R169.reuse ;  /* 0x0000b4000ba57a23 */ /* 0x100fe400000108a9 */
[--C-:B------:R-:W-:Y:S02]  /*159c0*/  FFMA.FTZ R173, R16, c[0x0][0x2d0], -R172.reuse ;  /* 0x0000b40010ad7a23 */ /* 0x100fe400000108ac */
[--C-:B------:R-:W-:Y:S01]  /*159d0*/  FFMA.FTZ R174, R17, c[0x0][0x2d0], -R172.reuse ;  /* 0x0000b40011ae7a23 */ /* 0x100fe200000108ac */
[----:B------:R-:W-:Y:S01]  /*159e0*/  MUFU.EX2 R162, R162 ;  /* 0x000000a200a27308 */ /* 0x000fe20000000800 */
[--C-:B------:R-:W-:Y:S01]  /*159f0*/  FFMA.FTZ R177, R18, c[0x0][0x2d0], -R169.reuse ;  /* 0x0000b40012b17a23 */ /* 0x100fe200000108a9 */
[----:B------:R-:W-:Y:S01]  /*15a00*/  LDSM.16.MT88.4 R152, [R133+0x2900] ;  /* 0x002900008598783b */ /* 0x000fe20000004200 */
[--C-:B------:R-:W-:Y:S02]  /*15a10*/  FFMA.FTZ R178, R19, c[0x0][0x2d0], -R169.reuse ;  /* 0x0000b40013b27a23 */ /* 0x100fe400000108a9 */
[C---:B--2---:R-:W-:Y:S02]  /*15a20*/  FMUL.FTZ R4, R132.reuse, R128 ;  /* 0x0000008084047220 */ /* 0x044fe40000410000 */
[C---:B------:R-:W-:Y:S02]  /*15a30*/  FMUL.FTZ R5, R132.reuse, R129 ;  /* 0x0000008184057220 */ /* 0x040fe40000410000 */
[C---:B------:R-:W-:Y:S01]  /*15a40*/  FMUL.FTZ R8, R132.reuse, R124 ;  /* 0x0000007c84087220 */ /* 0x040fe20000410000 */
[----:B------:R-:W2:Y:S01]  /*15a50*/  MUFU.EX2 R163, R163 ;  /* 0x000000a300a37308 */ /* 0x000ea20000000800 */
[C---:B------:R-:W-:Y:S01]  /*15a60*/  FMUL.FTZ R9, R132.reuse, R125 ;  /* 0x0000007d84097220 */ /* 0x040fe20000410000 */
[----:B------:R-:W-:Y:S01]  /*15a70*/  LDSM.16.MT88.4 R16, [R133+0x900] ;  /* 0x000900008510783b */ /* 0x000fe20000004200 */
        /* <DEDUP_REMOVED lines=9> */
[----:B------:R-:W-:Y:S02]  /*15b10*/  FMUL.FTZ R103, R3, R103 ;  /* 0x0000006703677220 */ /* 0x000fe40000410000 */
[----:B------:R-:W5:Y:S01]  /*15b20*/  MUFU.EX2 R161, R161 ;  /* 0x000000a100a17308 */ /* 0x000f620000000800 */
        /* <DEDUP_REMOVED lines=43> */
[----:B------:R-:W-:Y:S02]  /*15de0*/  FMUL.FTZ R49, R132, R49 ;  /* 0x0000003184317220 */ /* 0x000fe40000410000 */
[C---:B------:R-:W-:Y:S01]  /*15df0*/  FMUL.FTZ R50, R3.reuse, R50 ;  /* 0x0000003203327220 */ /* 0x040fe20000410000 */
[----:B------:R-:W-:Y:S01]  /*15e00*/  MUFU.EX2 R177, R177 ;  /* 0x000000b100b17308 */ /* 0x000fe20000000800 */
[C---:B-1----:R-:W-:Y:S05]  /*15e10*/  HMMA.16816.F32.BF16 R4, R128.reuse, R136, R4 ;  /* 0x000000888004723c */ /* 0x042fea0000041804 */
[C---:B------:R-:W-:Y:S02]  /*15e20*/  FMUL.FTZ R51, R3.reuse, R51 ;  /* 0x0000003303337220 */ /* 0x040fe40000410000 */
[----:B------:R-:W-:Y:S01]  /*15e30*/  IADD3 R137, R134, UR4, RZ ;  /* 0x0000000486897c10 */ /* 0x000fe2000fffe0ff */
[C---:B------:R-:W-:Y:S01]  /*15e40*/  HMMA.16816.F32.BF16 R8, R128.reuse, R138, R8 ;  /* 0x0000008a8008723c */ /* 0x040fe20000041808 */
[----:B------:R-:W1:Y:S03]  /*15e50*/  MUFU.EX2 R178, R178 ;  /* 0x000000b200b27308 */ /* 0x000e660000000800 */
[----:B------:R-:W-:Y:S01]  /*15e60*/  IADD3 R160, R182, R137, RZ ;  /* 0x00000089b6a07210 */ /* 0x000fe20007ffe0ff */
[C---:B------:R-:W-:Y:S02]  /*15e70*/  FMUL.FTZ R52, R132.reuse, R52 ;  /* 0x0000003484347220 */ /* 0x040fe40000410000 */
[C---:B------:R-:W-:Y:S01]  /*15e80*/  FMUL.FTZ R53, R132.reuse, R53 ;  /* 0x0000003584357220 */ /* 0x040fe20000410000 */
[C---:B----4-:R-:W-:Y:S01]  /*15e90*/  HMMA.16816.F32.BF16 R100, R128.reuse, R140, R100 ;  /* 0x0000008c8064723c */ /* 0x050fe20000041864 */
[----:B------:R-:W4:Y:S03]  /*15ea0*/  LDSM.16.MT88.4 R136, [R160+0x100] ;  /* 0x00010000a088783b */ /* 0x000f260000004200 */
[C---:B------:R-:W-:Y:S02]  /*15eb0*/  FMUL.FTZ R54, R3.reuse, R54 ;  /* 0x0000003603367220 */ /* 0x040fe40000410000 */
[C---:B------:R-:W-:Y:S02]  /*15ec0*/  FMUL.FTZ R55, R3.reuse, R55 ;  /* 0x0000003703377220 */ /* 0x040fe40000410000 */
[C---:B------:R-:W-:Y:S01]  /*15ed0*/  HMMA.16816.F32.BF16 R104, R128.reuse, R142, R104 ;  /* 0x0000008e8068723c */ /* 0x040fe20000041868 */
[----:B------:R-:W5:Y:S03]  /*15ee0*/  LDSM.16.MT88.4 R140, [R135+UR4+0x2100] ;  /* 0x00210004878c783b */ /* 0x000f660008004200 */
[C---:B------:R-:W-:Y:S02]  /*15ef0*/  FMUL.FTZ R56, R132.reuse, R56 ;  /* 0x0000003884387220 */ /* 0x040fe40000410000 */
[C---:B------:R-:W-:Y:S02]  /*15f00*/  FMUL.FTZ R57, R132.reuse, R57 ;  /* 0x0000003984397220 */ /* 0x040fe40000410000 */
[C---:B---3--:R-:W-:Y:S01]  /*15f10*/  HMMA.16816.F32.BF16 R108, R128.reuse, R124, R108 ;  /* 0x0000007c806c723c */ /* 0x048fe2000004186c */
[----:B------:R-:W-:Y:S03]  /*15f20*/  LDSM.16.MT88.4 R144, [R160+0x900] ;  /* 0x00090000a090783b */ /* 0x000fe60000004200 */
[C---:B------:R-:W-:Y:S02]  /*15f30*/  FMUL.FTZ R58, R3.reuse, R58 ;  /* 0x0000003a033a7220 */ /* 0x040fe40000410000 */
[C---:B------:R-:W-:Y:S02]  /*15f40*/  FMUL.FTZ R59, R3.reuse, R59 ;  /* 0x0000003b033b7220 */ /* 0x040fe40000410000 */
[C---:B------:R-:W-:Y:S01]  /*15f50*/  HMMA.16816.F32.BF16 R112, R128.reuse, R126, R112 ;  /* 0x0000007e8070723c */ /* 0x040fe20000041870 */
[----:B------:R-:W3:Y:S03]  /*15f60*/  LDSM.16.MT88.4 R124, [R133+0x2100] ;  /* 0x00210000857c783b */ /* 0x000ee60000004200 */
[C---:B------:R-:W-:Y:S02]  /*15f70*/  FMUL.FTZ R60, R132.reuse, R60 ;  /* 0x0000003c843c7220 */ /* 0x040fe40000410000 */
[C---:B------:R-:W-:Y:S02]  /*15f80*/  FMUL.FTZ R61, R132.reuse, R61 ;  /* 0x0000003d843d7220 */ /* 0x040fe40000410000 */
[C---:B------:R-:W-:Y:S04]  /*15f90*/  FMUL.FTZ R62, R3.reuse, R62 ;  /* 0x0000003e033e7220 */ /* 0x040fe80000410000 */
        /* <DEDUP_REMOVED lines=35> */
[----:B------:R-:W-:Y:S02]  /*161d0*/  FMUL.FTZ R85, R132, R85 ;  /* 0x0000005584557220 */ /* 0x000fe40000410000 */
[C---:B------:R-:W-:Y:S02]  /*161e0*/  FMUL.FTZ R86, R3.reuse, R86 ;  /* 0x0000005603567220 */ /* 0x040fe40000410000 */
[C---:B------:R-:W-:Y:S01]  /*161f0*/  HMMA.16816.F32.BF16 R64, R128.reuse, R142, R64 ;  /* 0x0000008e8040723c */ /* 0x040fe20000041840 */
[----:B------:R-:W5:Y:S03]  /*16200*/  LDSM.16.MT88.4 R140, [R134+UR4+0x4100] ;  /* 0x00410004868c783b */ /* 0x000f660008004200 */
[----:B------:R-:W-:Y:S02]  /*16210*/  FMUL.FTZ R87, R3, R87 ;  /* 0x0000005703577220 */ /* 0x000fe40000410000 */
[--C-:B------:R-:W-:Y:S02]  /*16220*/  FFMA.FTZ R170, R12, c[0x0][0x2d0], -R172.reuse ;  /* 0x0000b4000caa7a23 */ /* 0x100fe400000108ac */
[C---:B---3--:R-:W-:Y:S04]  /*16230*/  HMMA.16816.F32.BF16 R68, R128.reuse, R124, R68 ;  /* 0x0000007c8044723c */ /* 0x048fe80000041844 */
[----:B------:R-:W-:Y:S01]  /*16240*/  FFMA.FTZ R171, R13, c[0x0][0x2d0], -R172 ;  /* 0x0000b4000dab7a23 */ /* 0x000fe200000108ac */
[----:B------:R-:W-:Y:S01]  /*16250*/  MUFU.EX2 R170, R170 ;  /* 0x000000aa00aa7308 */ /* 0x000fe20000000800 */
[--C-:B------:R-:W-:Y:S01]  /*16260*/  FFMA.FTZ R175, R14, c[0x0][0x2d0], -R169.reuse ;  /* 0x0000b4000eaf7a23 */ /* 0x100fe200000108a9 */
[----:B--2---:R-:W-:Y:S01]  /*16270*/  F2FP.BF16.PACK_AB R14, R174, R173 ;  /* 0x000000adae0e723e */ /* 0x004fe200000010ff */
[C---:B------:R-:W-:Y:S01]  /*16280*/  HMMA.16816.F32.BF16 R72, R128.reuse, R126, R72 ;  /* 0x0000007e8048723c */ /* 0x040fe20000041848 */
[----:B------:R-:W2:Y:S03]  /*16290*/  LDSM.16.MT88.4 R124, [R160+0x4100] ;  /* 0x00410000a07c783b */ /* 0x000ea60000004200 */
[----:B------:R-:W-:Y:S01]  /*162a0*/  FFMA.FTZ R176, R15, c[0x0][0x2d0], -R169 ;  /* 0x0000b4000fb07a23 */ /* 0x000fe200000108a9 */
[----:B-1----:R-:W-:Y:S01]  /*162b0*/  F2FP.BF16.PACK_AB R15, R178, R177 ;  /* 0x000000b1b20f723e */ /* 0x002fe200000010ff */
[C---:B------:R-:W-:Y:S01]  /*162c0*/  FMUL.FTZ R88, R132.reuse, R88 ;  /* 0x0000005884587220 */ /* 0x040fe20000410000 */
[----:B------:R-:W1:Y:S01]  /*162d0*/  MUFU.EX2 R171, R171 ;  /* 0x000000ab00ab7308 */ /* 0x000e620000000800 */
[C---:B------:R-:W-:Y:S01]  /*162e0*/  FMUL.FTZ R89, R132.reuse, R89 ;  /* 0x0000005984597220 */ /* 0x040fe20000410000 */
[C---:B----4-:R-:W-:Y:S03]  /*162f0*/  HMMA.16816.F32.BF16 R76, R128.reuse, R136, R76 ;  /* 0x00000088804c723c */ /* 0x050fe6000004184c */
        /* <DEDUP_REMOVED lines=8> */
[C---:B-----5:R-:W-:Y:S04]  /*16380*/  HMMA.16816.F32.BF16 R84, R128.reuse, R140, R84 ;  /* 0x0000008c8054723c */ /* 0x060fe80000041854 */
[----:B------:R-:W4:Y:S01]  /*16390*/  MUFU.EX2 R176, R176 ;  /* 0x000000b000b07308 */ /* 0x000f220000000800 */
[----:B------:R-:W-:Y:S01]  /*163a0*/  FMUL.FTZ R95, R3, R95 ;  /* 0x0000005f035f7220 */ /* 0x000fe20000410000 */
[----:B-1----:R-:W-:Y:S01]  /*163b0*/  F2FP.BF16.PACK_AB R12, R171, R170 ;  /* 0x000000aaab0c723e */ /* 0x002fe200000010ff */
[C---:B------:R-:W-:Y:S01]  /*163c0*/  FMUL.FTZ R96, R132.reuse, R96 ;  /* 0x0000006084607220 */ /* 0x040fe20000410000 */
[C---:B------:R-:W-:Y:S01]  /*163d0*/  HMMA.16816.F32.BF16 R88, R128.reuse, R142, R88 ;  /* 0x0000008e8058723c */ /* 0x040fe20000041858 */
[----:B------:R-:W1:Y:S03]  /*163e0*/  LDSM.16.MT88.4 R140, [R134+UR4+0x900] ;  /* 0x00090004868c783b */ /* 0x000e660008004200 */
[C---:B------:R-:W-:Y:S02]  /*163f0*/  FMUL.FTZ R97, R132.reuse, R97 ;  /* 0x0000006184617220 */ /* 0x040fe40000410000 */
[C---:B------:R-:W-:Y:S02]  /*16400*/  FMUL.FTZ R98, R3.reuse, R98 ;  /* 0x0000006203627220 */ /* 0x040fe40000410000 */
[C---:B--2---:R-:W-:Y:S04]  /*16410*/  HMMA.16816.F32.BF16 R92, R128.reuse, R124, R92 ;  /* 0x0000007c805c723c */ /* 0x044fe8000004185c */
[C---:B------:R-:W-:Y:S02]  /*16420*/  FMUL.FTZ R99, R3.reuse, R99 ;  /* 0x0000006303637220 */ /* 0x040fe40000410000 */
[----:B------:R-:W-:Y:S02]  /*16430*/  FFMA.FTZ R167, R3, R208, R167 ;  /* 0x000000d003a77223 */ /* 0x000fe400000100a7 */
[----:B------:R-:W-:Y:S03]  /*16440*/  FFMA.FTZ R162, R132, R207, R162 ;  /* 0x000000cf84a27223 */ /* 0x000fe600000100a2 */
[----:B------:R-:W-:Y:S01]  /*16450*/  HMMA.16816.F32.BF16 R96, R128, R126, R96 ;  /* 0x0000007e8060723c */ /* 0x000fe20000041860 */
[----:B------:R-:W2:Y:S02]  /*16460*/  LDSM.16.MT88.4 R124, [R160+0x2900] ;  /* 0x00290000a07c783b */ /* 0x000ea40000004200 */
[----:B----4-:R-:W-:Y:S01]  /*16470*/  F2FP.BF16.PACK_AB R13, R176, R175 ;  /* 0x000000afb00d723e */ /* 0x010fe200000010ff */
[----:B------:R-:W-:Y:S02]  /*16480*/  FADD.FTZ R163, R163, R162 ;  /* 0x000000a2a3a37221 */ /* 0x000fe40000010000 */
[----:B------:R-:W-:Y:S02]  /*16490*/  FADD.FTZ R167, R168, R167 ;  /* 0x000000a7a8a77221 */ /* 0x000fe40000010000 */
[----:B------:R-:W-:Y:S01]  /*164a0*/  FADD.FTZ R166, R166, R163 ;  /* 0x000000a3a6a67221 */ /* 0x000fe20000010000 */
[----:B------:R-:W-:Y:S01]  /*164b0*/  LDSM.16.MT88.4 R128, [R133+0x4900] ;  /* 0x004900008580783b */ /* 0x000fe20000004200 */
[C---:B---3--:R-:W-:Y:S05]  /*164c0*/  HMMA.16816.F32.BF16 R4, R12.reuse, R136, R4 ;  /* 0x000000880c04723c */ /* 0x048fea0000041804 */
[----:B------:R-:W-:Y:S03]  /*164d0*/  FADD.FTZ R161, R161, R166 ;  /* 0x000000a6a1a17221 */ /* 0x000fe60000010000 */
[C---:B------:R-:W-:Y:S01]  /*164e0*/  HMMA.16816.F32.BF16 R8, R12.reuse, R138, R8 ;  /* 0x0000008a0c08723c */ /* 0x040fe20000041808 */
[----:B------:R-:W-:Y:S03]  /*164f0*/  LDSM.16.MT88.4 R136, [R134+UR4+0x4900] ;  /* 0x004900048688783b */ /* 0x000fe60008004200 */
[----:B------:R-:W-:Y:S04]  /*16500*/  FADD.FTZ R170, R170, R161 ;  /* 0x000000a1aaaa7221 */ /* 0x000fe80000010000 */
[C---:B------:R-:W-:Y:S04]  /*16510*/  HMMA.16816.F32.BF16 R100, R12.reuse, R16, R100 ;  /* 0x000000100c64723c */ /* 0x040fe80000041864 */
[----:B------:R-:W-:Y:S04]  /*16520*/  FADD.FTZ R170, R171, R170 ;  /* 0x000000aaabaa7221 */ /* 0x000fe80000010000 */
[C---:B------:R-:W-:Y:S01]  /*16530*/  HMMA.16816.F32.BF16 R104, R12.reuse, R18, R104 ;  /* 0x000000120c68723c */ /* 0x040fe20000041868 */
[----:B------:R-:W3:Y:S03]  /*16540*/  LDSM.16.MT88.4 R16, [R135+UR4+0x4900] ;  /* 0x004900048710783b */ /* 0x000ee60008004200 */
[----:B------:R-:W-:Y:S04]  /*16550*/  FADD.FTZ R173, R173, R170 ;  /* 0x000000aaadad7221 */ /* 0x000fe80000010000 */
[C---:B-1----:R-:W-:Y:S04]  /*16560*/  HMMA.16816.F32.BF16 R108, R12.reuse, R140, R108 ;  /* 0x0000008c0c6c723c */ /* 0x042fe8000004186c */
[----:B------:R-:W-:Y:S03]  /*16570*/  FADD.FTZ R173, R174, R173 ;  /* 0x000000adaead7221 */ /* 0x000fe60000010000 */
[--C-:B------:R-:W-:Y:S01]  /*16580*/  FFMA.FTZ R140, R20, c[0x0][0x2d0], -R172.reuse ;  /* 0x0000b400148c7a23 */ /* 0x100fe200000108ac */
[C---:B------:R-:W-:Y:S04]  /*16590*/  HMMA.16816.F32.BF16 R112, R12.reuse, R142, R112 ;  /* 0x0000008e0c70723c */ /* 0x040fe80000041870 */
[--C-:B------:R-:W-:Y:S01]  /*165a0*/  FFMA.FTZ R141, R21, c[0x0][0x2d0], -R172.reuse ;  /* 0x0000b400158d7a23 */ /* 0x100fe200000108ac */
[----:B------:R-:W-:Y:S02]  /*165b0*/  MUFU.EX2 R140, R140 ;  /* 0x0000008c008c7308 */ /* 0x000fe40000000800 */
[--C-:B------:R-:W-:Y:S01]  /*165c0*/  FFMA.FTZ R142, R24, c[0x0][0x2d0], -R172.reuse ;  /* 0x0000b400188e7a23 */ /* 0x100fe200000108ac */
[C---:B------:R-:W-:Y:S04]  /*165d0*/  HMMA.16816.F32.BF16 R116, R12.reuse, R144, R116 ;  /* 0x000000900c74723c */ /* 0x040fe80000041874 */
[--C-:B------:R-:W-:Y:S03]  /*165e0*/  FFMA.FTZ R143, R25, c[0x0][0x2d0], -R172.reuse ;  /* 0x0000b400198f7a23 */ /* 0x100fe600000108ac */
[--C-:B------:R-:W-:Y:S01]  /*165f0*/  FFMA.FTZ R144, R22, c[0x0][0x2d0], -R169.reuse ;  /* 0x0000b40016907a23 */ /* 0x100fe200000108a9 */
[C---:B------:R-:W-:Y:S01]  /*16600*/  HMMA.16816.F32.BF16 R120, R12.reuse, R146, R120 ;  /* 0x000000920c78723c */ /* 0x040fe20000041878 */
[----:B------:R-:W1:Y:S03]  /*16610*/  MUFU.EX2 R141, R141 ;  /* 0x0000008d008d7308 */ /* 0x000e660000000800 */
[--C-:B------:R-:W-:Y:S02]  /*16620*/  FFMA.FTZ R145, R23, c[0x0][0x2d0], -R169.reuse ;  /* 0x0000b40017917a23 */ /* 0x100fe400000108a9 */
[----:B------:R-:W-:Y:S01]  /*16630*/  LDSM.16.MT88.4 R20, [R133+0x1100] ;  /* 0x001100008514783b */ /* 0x000fe20000004200 */
[--C-:B------:R-:W-:Y:S01]  /*16640*/  FFMA.FTZ R146, R26, c[0x0][0x2d0], -R169.reuse ;  /* 0x0000b4001a927a23 */ /* 0x100fe200000108a9 */
[C---:B------:R-:W-:Y:S03]  /*16650*/  HMMA.16816.F32.BF16 R36, R12.reuse, R148, R36 ;  /* 0x000000940c24723c */ /* 0x040fe60000041824 */
[----:B------:R-:W-:Y:S01]  /*16660*/  MUFU.EX2 R142, R142 ;  /* 0x0000008e008e7308 */ /* 0x000fe20000000800 */
[--C-:B------:R-:W-:Y:S02]  /*16670*/  FFMA.FTZ R147, R27, c[0x0][0x2d0], -R169.reuse ;  /* 0x0000b4001b937a23 */ /* 0x100fe400000108a9 */
[----:B------:R-:W-:Y:S01]  /*16680*/  LDSM.16.MT88.4 R24, [R134+UR4+0x1100] ;  /* 0x001100048618783b */ /* 0x000fe20008004200 */
[--C-:B------:R-:W-:Y:S01]  /*16690*/  FFMA.FTZ R148, R28, c[0x0][0x2d0], -R172.reuse ;  /* 0x0000b4001c947a23 */ /* 0x100fe200000108ac */
[C---:B------:R-:W-:Y:S04]  /*166a0*/  HMMA.16816.F32.BF16 R40, R12.reuse, R150, R40 ;  /* 0x000000960c28723c */ /* 0x040fe80000041828 */
[--C-:B------:R-:W-:Y:S01]  /*166b0*/  FFMA.FTZ R149, R29, c[0x0][0x2d0], -R172.reuse ;  /* 0x0000b4001d957a23 */ /* 0x100fe200000108ac */
[----:B------:R-:W4:Y:S02]  /*166c0*/  MUFU.EX2 R143, R143 ;  /* 0x0000008f008f7308 */ /* 0x000f240000000800 */
[--C-:B------:R-:W-:Y:S01]  /*166d0*/  FFMA.FTZ R150, R32, c[0x0][0x2d0], -R172.reuse ;  /* 0x0000b40020967a23 */ /* 0x100fe200000108ac */
[C---:B------:R-:W-:Y:S04]  /*166e0*/  HMMA.16816.F32.BF16 R44, R12.reuse, R152, R44 ;  /* 0x000000980c2c723c */ /* 0x040fe8000004182c */
[----:B------:R-:W-:Y:S03]  /*166f0*/  FFMA.FTZ R172, R33, c[0x0][0x2d0], -R172 ;  /* 0x0000b40021ac7a23 */ /* 0x000fe600000108ac */
[--C-:B------:R-:W-:Y:S01]  /*16700*/  FFMA.FTZ R152, R30, c[0x0][0x2d0], -R169.reuse ;  /* 0x0000b4001e987a23 */ /* 0x100fe200000108a9 */
[C---:B------:R-:W-:Y:S01]  /*16710*/  HMMA.16816.F32.BF16 R48, R12.reuse, R154, R48 ;  /* 0x0000009a0c30723c */ /* 0x040fe20000041830 */
[----:B------:R-:W-:Y:S03]  /*16720*/  MUFU.EX2 R144, R144 ;  /* 0x0000009000907308 */ /* 0x000fe60000000800 */
[--C-:B------:R-:W-:Y:S02]  /*16730*/  FFMA.FTZ R153, R31, c[0x0][0x2d0], -R169.reuse ;  /* 0x0000b4001f997a23 */ /* 0x100fe400000108a9 */
[----:B------:R-:W-:Y:S01]  /*16740*/  LDSM.16.MT88.4 R28, [R134+UR4+0x1900] ;  /* 0x00190004861c783b */ /* 0x000fe20008004200 */
[--C-:B------:R-:W-:Y:S01]  /*16750*/  FFMA.FTZ R154, R34, c[0x0][0x2d0], -R169.reuse ;  /* 0x0000b400229a7a23 */ /* 0x100fe200000108a9 */
[C---:B------:R-:W-:Y:S03]  /*16760*/  HMMA.16816.F32.BF16 R52, R12.reuse, R156, R52 ;  /* 0x0000009c0c34723c */ /* 0x040fe60000041834 */
[----:B------:R-:W5:Y:S01]  /*16770*/  MUFU.EX2 R145, R145 ;  /* 0x0000009100917308 */ /* 0x000f620000000800 */
[----:B------:R-:W-:Y:S02]  /*16780*/  FFMA.FTZ R169, R35, c[0x0][0x2d0], -R169 ;  /* 0x0000b40023a97a23 */ /* 0x000fe400000108a9 */
[----:B------:R-:W-:Y:S02]  /*16790*/  LDSM.16.MT88.4 R32, [R160+0x1900] ;  /* 0x00190000a020783b */ /* 0x000fe40000004200 */
[C---:B------:R-:W-:Y:S05]  /*167a0*/  HMMA.16816.F32.BF16 R56, R12.reuse, R158, R56 ;  /* 0x0000009e0c38723c */ /* 0x040fea0000041838 */
[----:B------:R-:W-:Y:S03]  /*167b0*/  MUFU.EX2 R146, R146 ;  /* 0x0000009200927308 */ /* 0x000fe60000000800 */
[C---:B--2---:R-:W-:Y:S07]  /*167c0*/  HMMA.16816.F32.BF16 R60, R12.reuse, R124, R60 ;  /* 0x0000007c0c3c723c */ /* 0x044fee000004183c */
[----:B------:R-:W2:Y:S01]  /*167d0*/  MUFU.EX2 R147, R147 ;  /* 0x0000009300937308 */ /* 0x000ea20000000800 */
[C---:B------:R-:W-:Y:S01]  /*167e0*/  HMMA.16816.F32.BF16 R64, R12.reuse, R126, R64 ;  /* 0x0000007e0c40723c */ /* 0x040fe20000041840 */
[----:B------:R-:W1:Y:S07]  /*167f0*/  LDSM.16.MT88.4 R124, [R160+0x4900] ;  /* 0x00490000a07c783b */ /* 0x000e6e0000004200 */
[C---:B---3--:R-:W-:Y:S01]  /*16800*/  HMMA.16816.F32.BF16 R68, R12.reuse, R16, R68 ;  /* 0x000000100c44723c */ /* 0x048fe20000041844 */
[----:B------:R-:W-:Y:S07]  /*16810*/  MUFU.EX2 R148, R148 ;  /* 0x0000009400947308 */ /* 0x000fee0000000800 */
[C---:B------:R-:W-:Y:S01]  /*16820*/  HMMA.16816.F32.BF16 R72, R12.reuse, R18, R72 ;  /* 0x000000120c48723c */ /* 0x040fe20000041848 */
[----:B------:R-:W3:Y:S02]  /*16830*/  LDSM.16.MT88.4 R16, [R135+UR4+0x1100] ;  /* 0x001100048710783b */ /* 0x000ee40008004200 */
[----:B------:R-:W1:Y:S05]  /*16840*/  MUFU.EX2 R149, R149 ;  /* 0x0000009500957308 */ /* 0x000e6a0000000800 */
[C---:B------:R-:W-:Y:S05]  /*16850*/  HMMA.16816.F32.BF16 R76, R12.reuse, R128, R76 ;  /* 0x000000800c4c723c */ /* 0x040fea000004184c */
[----:B------:R-:W-:Y:S03]  /*16860*/  MUFU.EX2 R150, R150 ;  /* 0x0000009600967308 */ /* 0x000fe60000000800 */
[C---:B------:R-:W-:Y:S01]  /*16870*/  HMMA.16816.F32.BF16 R80, R12.reuse, R130, R80 ;  /* 0x000000820c50723c */ /* 0x040fe20000041850 */
[----:B------:R-:W2:Y:S06]  /*16880*/  LDSM.16.MT88.4 R128, [R160+0x1100] ;  /* 0x00110000a080783b */ /* 0x000eac0000004200 */
[----:B------:R-:W2:Y:S01]  /*16890*/  MUFU.EX2 R151, R172 ;  /* 0x000000ac00977308 */ /* 0x000ea20000000800 */
[C---:B------:R-:W-:Y:S08]  /*168a0*/  HMMA.16816.F32.BF16 R84, R12.reuse, R136, R84 ;  /* 0x000000880c54723c */ /* 0x040ff00000041854 */
[C---:B------:R-:W-:Y:S01]  /*168b0*/  HMMA.16816.F32.BF16 R88, R12.reuse, R138, R88 ;  /* 0x0000008a0c58723c */ /* 0x040fe20000041858 */
[----:B------:R-:W3:Y:S01]  /*168c0*/  LDSM.16.MT88.4 R136, [R135+UR4+0x3100] ;  /* 0x003100048788783b */ /* 0x000ee20008004200 */
[----:B------:R-:W-:Y:S06]  /*168d0*/  MUFU.EX2 R152, R152 ;  /* 0x0000009800987308 */ /* 0x000fec0000000800 */
[C---:B-1----:R-:W-:Y:S04]  /*168e0*/  HMMA.16816.F32.BF16 R92, R12.reuse, R124, R92 ;  /* 0x0000007c0c5c723c */ /* 0x042fe8000004185c */
[----:B------:R-:W1:Y:S04]  /*168f0*/  MUFU.EX2 R153, R153 ;  /* 0x0000009900997308 */ /* 0x000e680000000800 */
[----:B------:R-:W-:Y:S01]  /*16900*/  HMMA.16816.F32.BF16 R96, R12, R126, R96 ;  /* 0x0000007e0c60723c */ /* 0x000fe20000041860 */
[----:B------:R-:W1:Y:S05]  /*16910*/  LDSM.16.MT88.4 R124, [R133+0x3100] ;  /* 0x00310000857c783b */ /* 0x000e6a0000004200 */
[----:B------:R-:W-:Y:S01]  /*16920*/  MUFU.EX2 R154, R154 ;  /* 0x0000009a009a7308 */ /* 0x000fe20000000800 */
[----:B------:R-:W-:Y:S01]  /*16930*/  F2FP.BF16.PACK_AB R12, R141, R140 ;  /* 0x0000008c8d0c723e */ /* 0x000fe200000010ff */
[----:B------:R-:W-:Y:S01]  /*16940*/  FADD.FTZ R140, R140, R173 ;  /* 0x000000ad8c8c7221 */ /* 0x000fe20000010000 */
[----:B----4-:R-:W-:Y:S03]  /*16950*/  F2FP.BF16.PACK_AB R14, R143, R142 ;  /* 0x0000008e8f0e723e */ /* 0x010fe600000010ff */
[----:B-----5:R-:W-:Y:S01]  /*16960*/  F2FP.BF16.PACK_AB R13, R145, R144 ;  /* 0x00000090910d723e */ /* 0x020fe200000010ff */
[----:B------:R-:W-:Y:S01]  /*16970*/  FADD.FTZ R141, R141, R140 ;  /* 0x0000008c8d8d7221 */ /* 0x000fe20000010000 */
[----:B--2---:R-:W-:Y:S02]  /*16980*/  F2FP.BF16.PACK_AB R15, R147, R146 ;  /* 0x00000092930f723e */ /* 0x004fe400000010ff */
[----:B------:R-:W2:Y:S01]  /*16990*/  MUFU.EX2 R169, R169 ;  /* 0x000000a900a97308 */ /* 0x000ea20000000800 */
[----:B------:R-:W-:Y:S04]  /*169a0*/  FADD.FTZ R142, R142, R141 ;  /* 0x0000008d8e8e7221 */ /* 0x000fe80000010000 */
[C---:B---3--:R-:W-:Y:S03]  /*169b0*/  HMMA.16816.F32.BF16 R4, R12.reuse, R16, R4 ;  /* 0x000000100c04723c */ /* 0x048fe60000041804 */
[----:B------:R-:W-:Y:S05]  /*169c0*/  FADD.FTZ R143, R143, R142 ;  /* 0x0000008e8f8f7221 */ /* 0x000fea0000010000 */
[C---:B------:R-:W-:Y:S01]  /*169d0*/  HMMA.16816.F32.BF16 R8, R12.reuse, R18, R8 ;  /* 0x000000120c08723c */ /* 0x040fe20000041808 */
[----:B------:R-:W3:Y:S07]  /*169e0*/  LDSM.16.MT88.4 R16, [R134+UR4+0x3100] ;  /* 0x003100048610783b */ /* 0x000eee0008004200 */
[C---:B------:R-:W-:Y:S08]  /*169f0*/  HMMA.16816.F32.BF16 R100, R12.reuse, R20, R100 ;  /* 0x000000140c64723c */ /* 0x040ff00000041864 */
[C---:B------:R-:W-:Y:S01]  /*16a00*/  HMMA.16816.F32.BF16 R104, R12.reuse, R22, R104 ;  /* 0x000000160c68723c */ /* 0x040fe20000041868 */
[----:B------:R-:W4:Y:S07]  /*16a10*/  LDSM.16.MT88.4 R20, [R160+0x3100] ;  /* 0x00310000a014783b */ /* 0x000f2e0000004200 */
[C---:B------:R-:W-:Y:S08]  /*16a20*/  HMMA.16816.F32.BF16 R108, R12.reuse, R24, R108 ;  /* 0x000000180c6c723c */ /* 0x040ff0000004186c */
[C---:B------:R-:W-:Y:S01]  /*16a30*/  HMMA.16816.F32.BF16 R112, R12.reuse, R26, R112 ;  /* 0x0000001a0c70723c */ /* 0x040fe20000041870 */
[----:B------:R-:W5:Y:S07]  /*16a40*/  LDSM.16.MT88.4 R24, [R135+UR4+0x5100] ;  /* 0x005100048718783b */ /* 0x000f6e0008004200 */
        /* <DEDUP_REMOVED lines=14> */
[----:B------:R-:W4:Y:S07]  /*16b30*/  LDSM.16.MT88.4 R20, [R135+UR4+0x1900] ;  /* 0x001900048714783b */ /* 0x000f2e0008004200 */
[C---:B-----5:R-:W-:Y:S08]  /*16b40*/  HMMA.16816.F32.BF16 R68, R12.reuse, R24, R68 ;  /* 0x000000180c44723c */ /* 0x060ff00000041844 */
[C---:B------:R-:W-:Y:S01]  /*16b50*/  HMMA.16816.F32.BF16 R72, R12.reuse, R26, R72 ;  /* 0x0000001a0c48723c */ /* 0x040fe20000041848 */
[----:B------:R-:W5:Y:S07]  /*16b60*/  LDSM.16.MT88.4 R24, [R133+0x1900] ;  /* 0x001900008518783b */ /* 0x000f6e0000004200 */
[C---:B-1----:R-:W-:Y:S08]  /*16b70*/  HMMA.16816.F32.BF16 R76, R12.reuse, R124, R76 ;  /* 0x0000007c0c4c723c */ /* 0x042ff0000004184c */
[C---:B------:R-:W-:Y:S08]  /*16b80*/  HMMA.16816.F32.BF16 R80, R12.reuse, R126, R80 ;  /* 0x0000007e0c50723c */ /* 0x040ff00000041850 */
[C---:B---3--:R-:W-:Y:S08]  /*16b90*/  HMMA.16816.F32.BF16 R84, R12.reuse, R16, R84 ;  /* 0x000000100c54723c */ /* 0x048ff00000041854 */
[C---:B------:R-:W-:Y:S01]  /*16ba0*/  HMMA.16816.F32.BF16 R88, R12.reuse, R18, R88 ;  /* 0x000000120c58723c */ /* 0x040fe20000041858 */
[----:B------:R-:W1:Y:S07]  /*16bb0*/  LDSM.16.MT88.4 R16, [R133+0x3900] ;  /* 0x003900008510783b */ /* 0x000e6e0000004200 */
[C---:B------:R-:W-:Y:S08]  /*16bc0*/  HMMA.16816.F32.BF16 R92, R12.reuse, R128, R92 ;  /* 0x000000800c5c723c */ /* 0x040ff0000004185c */
[----:B------:R-:W-:Y:S07]  /*16bd0*/  HMMA.16816.F32.BF16 R96, R12, R130, R96 ;  /* 0x000000820c60723c */ /* 0x000fee0000041860 */
[----:B------:R-:W-:Y:S01]  /*16be0*/  F2FP.BF16.PACK_AB R12, R149, R148 ;  /* 0x00000094950c723e */ /* 0x000fe200000010ff */
[----:B------:R-:W-:Y:S01]  /*16bf0*/  FADD.FTZ R148, R148, R143 ;  /* 0x0000008f94947221 */ /* 0x000fe20000010000 */
[----:B------:R-:W-:Y:S03]  /*16c00*/  F2FP.BF16.PACK_AB R14, R151, R150 ;  /* 0x00000096970e723e */ /* 0x000fe600000010ff */
[----:B------:R-:W-:Y:S01]  /*16c10*/  F2FP.BF16.PACK_AB R13, R153, R152 ;  /* 0x00000098990d723e */ /* 0x000fe200000010ff */
[----:B------:R-:W-:Y:S01]  /*16c20*/  FADD.FTZ R149, R149, R148 ;  /* 0x0000009495957221 */ /* 0x000fe20000010000 */
[----:B--2---:R-:W-:Y:S03]  /*16c30*/  F2FP.BF16.PACK_AB R15, R169, R154 ;  /* 0x0000009aa90f723e */ /* 0x004fe600000010ff */
[----:B------:R-:W-:Y:S04]  /*16c40*/  FADD.FTZ R150, R150, R149 ;  /* 0x0000009596967221 */ /* 0x000fe80000010000 */
[C---:B----4-:R-:W-:Y:S01]  /*16c50*/  HMMA.16816.F32.BF16 R128, R12.reuse, R20, R4 ;  /* 0x000000140c80723c */ /* 0x050fe20000041804 */
[----:B------:R-:W2:Y:S02]  /*16c60*/  LDSM.16.MT88.4 R4, [R134+UR4+0x3900] ;  /* 0x003900048604783b */ /* 0x000ea40008004200 */
[----:B------:R-:W-:Y:S05]  /*16c70*/  FADD.FTZ R207, R151, R150 ;  /* 0x0000009697cf7221 */ /* 0x000fea0000010000 */
[C---:B------:R-:W-:Y:S01]  /*16c80*/  HMMA.16816.F32.BF16 R124, R12.reuse, R22, R8 ;  /* 0x000000160c7c723c */ /* 0x040fe20000041808 */
[----:B------:R-:W3:Y:S07]  /*16c90*/  LDSM.16.MT88.4 R8, [R160+0x3900] ;  /* 0x00390000a008783b */ /* 0x000eee0000004200 */
[C---:B-----5:R-:W-:Y:S01]  /*16ca0*/  HMMA.16816.F32.BF16 R100, R12.reuse, R24, R100 ;  /* 0x000000180c64723c */ /* 0x060fe20000041864 */
[----:B------:R-:W4:Y:S07]  /*16cb0*/  LDSM.16.MT88.4 R20, [R135+UR4+0x5900] ;  /* 0x005900048714783b */ /* 0x000f2e0008004200 */
        /* <DEDUP_REMOVED lines=8> */
[----:B------:R-:W-:Y:S01]  /*16d40*/  @P0 IADD3 R16, R211, -0x2, RZ ;  /* 0xfffffffed3100810 */ /* 0x000fe20007ffe0ff */
[C---:B------:R-:W-:Y:S04]  /*16d50*/  HMMA.16816.F32.BF16 R48, R12.reuse, R18, R48 ;  /* 0x000000120c30723c */ /* 0x040fe80000041830 */
[----:B------:R-:W-:Y:S03]  /*16d60*/  @P0 SHF.R.S32.HI R17, RZ, 0x1f, R16 ;  /* 0x0000001fff110819 */ /* 0x000fe60000011410 */
[C---:B------:R-:W-:Y:S01]  /*16d70*/  @P0 IMAD.WIDE.U32 R18, R16.reuse, c[0x0][0x1e0], RZ ;  /* 0x0000780010120a25 */ /* 0x040fe200078e00ff */
[C---:B--2---:R-:W-:Y:S04]  /*16d80*/  HMMA.16816.F32.BF16 R52, R12.reuse, R4, R52 ;  /* 0x000000040c34723c */ /* 0x044fe80000041834 */
[----:B------:R-:W-:Y:S04]  /*16d90*/  @P0 IMAD R17, R17, c[0x0][0x1e0], RZ ;  /* 0x0000780011110a24 */ /* 0x000fe800078e02ff */
[C---:B------:R-:W-:Y:S01]  /*16da0*/  HMMA.16816.F32.BF16 R56, R12.reuse, R6, R56 ;  /* 0x000000060c38723c */ /* 0x040fe20000041838 */
[----:B------:R-:W1:Y:S03]  /*16db0*/  LDSM.16.MT88.4 R4, [R133+0x5900] ;  /* 0x005900008504783b */ /* 0x000e660000004200 */
[----:B------:R-:W-:Y:S01]  /*16dc0*/  @P0 IMAD R17, R16, c[0x0][0x1e4], R17 ;  /* 0x0000790010110a24 */ /* 0x000fe200078e0211 */
[----:B------:R-:W-:Y:S03]  /*16dd0*/  @P0 SHF.L.U32 R16, R18, 0x6, RZ ;  /* 0x0000000612100819 */ /* 0x000fe600000006ff */
[C---:B---3--:R-:W-:Y:S04]  /*16de0*/  HMMA.16816.F32.BF16 R60, R12.reuse, R8, R60 ;  /* 0x000000080c3c723c */ /* 0x048fe8000004183c */
[----:B------:R-:W-:Y:S03]  /*16df0*/  @P0 IADD3 R17, R19, R17, RZ ;  /* 0x0000001113110210 */ /* 0x000fe60007ffe0ff */
[----:B------:R-:W-:Y:S01]  /*16e00*/  @P0 IADD3 R8, P1, R16, R200, RZ ;  /* 0x000000c810080210 */ /* 0x000fe20007f3e0ff */
[C---:B------:R-:W-:Y:S04]  /*16e10*/  HMMA.16816.F32.BF16 R64, R12.reuse, R10, R64 ;  /* 0x0000000a0c40723c */ /* 0x040fe80000041840 */
[----:B------:R-:W-:Y:S02]  /*16e20*/  @P0 SHF.L.U64.HI R17, R18, 0x6, R17 ;  /* 0x0000000612110819 */ /* 0x000fe40000010211 */
[----:B------:R-:W-:Y:S02]  /*16e30*/  @P0 LEA R26, P3, R8, c[0x0][0x1c8], 0x1 ;  /* 0x00007200081a0a11 */ /* 0x000fe400078608ff */
[----:B------:R-:W-:Y:S01]  /*16e40*/  @P0 IADD3 R11, P2, R16, R213, RZ ;  /* 0x000000d5100b0210 */ /* 0x000fe20007f5e0ff */
[C---:B----4-:R-:W-:Y:S03]  /*16e50*/  HMMA.16816.F32.BF16 R68, R12.reuse, R20, R68 ;  /* 0x000000140c44723c */ /* 0x050fe60000041844 */
[----:B------:R-:W-:Y:S02]  /*16e60*/  @P0 IADD3.X R9, R17, R205, RZ, P1, !PT ;  /* 0x000000cd11090210 */ /* 0x000fe40000ffe4ff */
[----:B------:R-:W-:Y:S02]  /*16e70*/  @P0 LEA R24, P1, R11, c[0x0][0x1c8], 0x1 ;  /* 0x000072000b180a11 */ /* 0x000fe400078208ff */
[----:B------:R-:W-:Y:S01]  /*16e80*/  @P0 IADD3.X R10, R17, R212, RZ, P2, !PT ;  /* 0x000000d4110a0210 */ /* 0x000fe200017fe4ff */
[C---:B------:R-:W-:Y:S04]  /*16e90*/  HMMA.16816.F32.BF16 R72, R12.reuse, R22, R72 ;  /* 0x000000160c48723c */ /* 0x040fe80000041848 */
[----:B------:R-:W-:Y:S02]  /*16ea0*/  @P0 LEA.HI.X R25, R11, c[0x0][0x1cc], R10, 0x1, P1 ;  /* 0x000073000b190a11 */ /* 0x000fe400008f0c0a */
[----:B------:R-:W-:Y:S02]  /*16eb0*/  @P0 IADD3 R21, P1, R193, R16, RZ ;  /* 0x00000010c1150210 */ /* 0x000fe40007f3e0ff */
        /* <DEDUP_REMOVED lines=8> */
[----:B------:R-:W-:Y:S02]  /*16f40*/  @P0 LEA.HI.X R27, R8, c[0x0][0x1cc], R9, 0x1, P3 ;  /* 0x00007300081b0a11 */ /* 0x000fe400018f0c09 */
[----:B------:R-:W1:Y:S01]  /*16f50*/  LDSM.16.MT88.4 R8, [R134+UR4+0x5900] ;  /* 0x005900048608783b */ /* 0x000e620008004200 */
[----:B------:R-:W-:Y:S01]  /*16f60*/  @P0 LEA.HI.X R31, R18, c[0x0][0x1cc], R19, 0x1, P1 ;  /* 0x00007300121f0a11 */ /* 0x000fe200008f0c13 */
[----:B------:R-:W-:Y:S01]  /*16f70*/  FADD.FTZ R175, R175, R4 ;  /* 0x00000004afaf7221 */ /* 0x000fe20000010000 */
[C---:B------:R-:W-:Y:S02]  /*16f80*/  ISETP.GE.AND P1, PT, R206.reuse, 0x1, PT ;  /* 0x00000001ce00780c */ /* 0x040fe40003f26270 */
[----:B------:R-:W-:Y:S01]  /*16f90*/  IADD3 R206, R206, 0x1, RZ ;  /* 0x00000001cece7810 */ /* 0x000fe20007ffe0ff */
[----:B------:R-:W-:Y:S01]  /*16fa0*/  FADD.FTZ R176, R176, R175 ;  /* 0x000000afb0b07221 */ /* 0x000fe20000010000 */
[----:B------:R-:W-:Y:S02]  /*16fb0*/  @P0 IADD3 R16, P3, R16, R210, RZ ;  /* 0x000000d210100210 */ /* 0x000fe40007f7e0ff */
[----:B------:R-:W-:Y:S01]  /*16fc0*/  SEL R206, R206, RZ, !P1 ;  /* 0x000000ffcece7207 */ /* 0x000fe20004800000 */
[----:B------:R-:W-:Y:S01]  /*16fd0*/  FADD.FTZ R177, R177, R176 ;  /* 0x000000b0b1b17221 */ /* 0x000fe20000010000 */
[----:B------:R-:W-:Y:S02]  /*16fe0*/  @P0 IADD3.X R17, R17, R209, RZ, P3, !PT ;  /* 0x000000d111110210 */ /* 0x000fe40001ffe4ff */
[----:B------:R-:W-:Y:S01]  /*16ff0*/  @P0 LEA R22, P2, R16, c[0x0][0x1c8], 0x1 ;  /* 0x0000720010160a11 */ /* 0x000fe200078408ff */
[----:B------:R-:W-:Y:S01]  /*17000*/  @P0 IMAD R5, R206, 0x3000, R197 ;  /* 0x00003000ce050824 */ /* 0x000fe200078e02c5 */
[----:B------:R-:W-:Y:S01]  /*17010*/  @P0 IADD3 R3, P4, R21, R213, RZ ;  /* 0x000000d515030210 */ /* 0x000fe20007f9e0ff */
[----:B------:R-:W-:Y:S01]  /*17020*/  FADD.FTZ R177, R178, R177 ;  /* 0x000000b1b2b17221 */ /* 0x000fe20000010000 */
[----:B------:R-:W-:Y:S02]  /*17030*/  @P0 LEA.HI.X R23, R16, c[0x0][0x1cc], R17, 0x1, P2 ;  /* 0x0000730010170a11 */ /* 0x000fe400010f0c11 */
[----:B------:R-:W2:Y:S01]  /*17040*/  LDSM.16.MT88.4 R16, [R160+0x5900] ;  /* 0x00590000a010783b */ /* 0x000ea20000004200 */
[----:B------:R-:W-:Y:S01]  /*17050*/  @P0 LEA R20, P3, R3, c[0x0][0x1c8], 0x1 ;  /* 0x0000720003140a11 */ /* 0x000fe200078608ff */
[----:B------:R-:W-:Y:S01]  /*17060*/  FADD.FTZ R144, R144, R177 ;  /* 0x000000b190907221 */ /* 0x000fe20000010000 */
[----:B------:R-:W-:Y:S02]  /*17070*/  @P0 IADD3.X R28, R29, R212, RZ, P4, !PT ;  /* 0x000000d41d1c0210 */ /* 0x000fe400027fe4ff */
[----:B------:R-:W-:Y:S01]  /*17080*/  @P0 IADD3 R7, P2, R21, R210, RZ ;  /* 0x000000d215070210 */ /* 0x000fe20007f5e0ff */
[----:B------:R-:W-:Y:S01]  /*17090*/  FADD.FTZ R145, R145, R144 ;  /* 0x0000009091917221 */ /* 0x000fe20000010000 */
[----:B------:R-:W-:Y:S02]  /*170a0*/  @P0 LEA.HI.X R21, R3, c[0x0][0x1cc], R28, 0x1, P3 ;  /* 0x0000730003150a11 */ /* 0x000fe400018f0c1c */
[----:B------:R-:W-:Y:S01]  /*170b0*/  @P0 SHF.L.U32 R3, R5, 0x1, RZ ;  /* 0x0000000105030819 */ /* 0x000fe200000006ff */
[----:B------:R-:W-:Y:S01]  /*170c0*/  FADD.FTZ R146, R146, R145 ;  /* 0x0000009192927221 */ /* 0x000fe20000010000 */
[----:B------:R-:W-:Y:S02]  /*170d0*/  LOP3.LUT P4, RZ, R191, 0x1, RZ, 0xc0, !PT ;  /* 0x00000001bfff7812 */ /* 0x000fe4000788c0ff */
[----:B------:R-:W-:Y:S01]  /*170e0*/  @P0 LEA R6, P1, R7, c[0x0][0x1c8], 0x1 ;  /* 0x0000720007060a11 */ /* 0x000fe200078208ff */
[----:B------:R-:W-:Y:S01]  /*170f0*/  @!PT LDS RZ, [RZ] ;  /* 0x00000000fffff984 */ /* 0x000fe20000000800 */
[----:B------:R-:W-:Y:S01]  /*17100*/  @!PT LDS RZ, [RZ] ;  /* 0x00000000fffff984 */ /* 0x000fe20000000800 */
[----:B------:R-:W-:Y:S01]  /*17110*/  @!PT LDS RZ, [RZ] ;  /* 0x00000000fffff984 */ /* 0x000fe20000000800 */
[----:B------:R3:W-:Y:S01]  /*17120*/  @P0 LDGSTS.E.BYPASS.LTC128B.128 [R3+0xc100], [R26.64], !P6 ;  /* 0x0c1000001a030fae */ /* 0x0007e2000f101d46 */
[----:B------:R-:W-:Y:S01]  /*17130*/  @P0 IADD3.X R32, R29, R209, RZ, P2, !PT ;  /* 0x000000d11d200210 */ /* 0x000fe200017fe4ff */
[----:B------:R-:W-:Y:S01]  /*17140*/  FADD.FTZ R147, R147, R146 ;  /* 0x0000009293937221 */ /* 0x000fe20000010000 */
[----:B------:R-:W-:Y:S02]  /*17150*/  MOV R133, R2 ;  /* 0x0000000200857202 */ /* 0x000fe40000000f00 */
[----:B------:R-:W-:Y:S01]  /*17160*/  @P0 LEA.HI.X R7, R7, c[0x0][0x1cc], R32, 0x1, P1 ;  /* 0x0000730007070a11 */ /* 0x000fe200008f0c20 */
[----:B------:R-:W-:Y:S01]  /*17170*/  FADD.FTZ R152, R152, R147 ;  /* 0x0000009398987221 */ /* 0x000fe20000010000 */
[C---:B-1----:R-:W-:Y:S01]  /*17180*/  HMMA.16816.F32.BF16 R84, R12.reuse, R8, R84 ;  /* 0x000000080c54723c */ /* 0x042fe20000041854 */
[----:B------:R3:W-:Y:S02]  /*17190*/  @P0 LDGSTS.E.BYPASS.LTC128B.128 [R3+0xe100], [R24.64], !P5 ;  /* 0x0e10000018030fae */ /* 0x0007e4000e901d46 */
[----:B------:R-:W-:Y:S04]  /*171a0*/  FADD.FTZ R153, R153, R152 ;  /* 0x0000009899997221 */ /* 0x000fe80000010000 */
[----:B------:R-:W-:Y:S01]  /*171b0*/  FADD.FTZ R154, R154, R153 ;  /* 0x000000999a9a7221 */ /* 0x000fe20000010000 */
[C---:B------:R-:W-:Y:S01]  /*171c0*/  HMMA.16816.F32.BF16 R88, R12.reuse, R10, R88 ;  /* 0x0000000a0c58723c */ /* 0x040fe20000041858 */
[----:B------:R3:W-:Y:S03]  /*171d0*/  @P0 LDGSTS.E.BYPASS.LTC128B.128 [R3+0x10100], [R22.64], !P4 ;  /* 0x1010000016030fae */ /* 0x0007e6000e101d46 */
[----:B------:R-:W-:Y:S05]  /*171e0*/  FADD.FTZ R208, R169, R154 ;  /* 0x0000009aa9d07221 */ /* 0x000fea0000010000 */
[----:B------:R3:W-:Y:S01]  /*171f0*/  @P0 LDGSTS.E.BYPASS.LTC128B.128 [R3+0xd100], [R30.64], !P6 ;  /* 0x0d1000001e030fae */ /* 0x0007e2000f101d46 */
[C---:B--2---:R-:W-:Y:S07]  /*17200*/  HMMA.16816.F32.BF16 R92, R12.reuse, R16, R92 ;  /* 0x000000100c5c723c */ /* 0x044fee000004185c */
[----:B------:R3:W-:Y:S01]  /*17210*/  @P0 LDGSTS.E.BYPASS.LTC128B.128 [R3+0xf100], [R20.64], !P5 ;  /* 0x0f10000014030fae */ /* 0x0007e2000e901d46 */
[----:B------:R-:W-:Y:S07]  /*17220*/  HMMA.16816.F32.BF16 R96, R12, R18, R96 ;  /* 0x000000120c60723c */ /* 0x000fee0000041860 */
[----:B------:R3:W-:Y:S01]  /*17230*/  @P0 LDGSTS.E.BYPASS.LTC128B.128 [R3+0x11100], [R6.64], !P4 ;  /* 0x1110000006030fae */ /* 0x0007e2000e101d46 */
[----:B------:R-:W-:Y:S04]  /*17240*/  ISETP.GT.AND P0, PT, R211, RZ, PT ;  /* 0x000000ffd300720c */ /* 0x000fe80003f04270 */
[----:B------:R-:W-:Y:S03]  /*17250*/  MOV R211, R218 ;  /* 0x000000da00d37202 */ /* 0x000fe60000000f00 */
[----:B------:R-:W0:Y:S01]  /*17260*/  LDGDEPBAR ;  /* 0x00000000000079af */ /* 0x000e220000000000 */
[----:B---3--:R-:W-:Y:S05]  /*17270*/  MOV R3, R0 ;  /* 0x0000000000037202 */ /* 0x008fea0000000f00 */
[----:B------:R-:W-:-:S05]  /*17280*/  @P0 BRA `(.L_x_2595) ;  /* 0xffffd5b000000947 */ /* 0x000fca000383ffff */
.L_x_2594:
        /* <DEDUP_REMOVED lines=122> */
.L_x_2540:
        /* <DEDUP_REMOVED lines=152> */
.L_x_2597:
        /* <DEDUP_REMOVED lines=137> */
.L_x_2599:
[----:B--2---:R-:W-:Y:S05]  /*18c40*/  BSYNC B0 ;  /* 0x0000000000007941 */ /* 0x004fea0003800000 */
.L_x_2598:
        /* <DEDUP_REMOVED lines=23> */
.L_x_2601:
[----:B------:R-:W-:Y:S05]  /*18dc0*/  BSYNC B0 ;  /* 0x0000000000007941 */ /* 0x000fea0003800000 */
.L_x_2600:
        /* <DEDUP_REMOVED lines=23> */
.L_x_2603:
[----:B------:R-:W-:Y:S05]  /*18f40*/  BSYNC B0 ;  /* 0x0000000000007941 */ /* 0x000fea0003800000 */
.L_x_2602:
        /* <DEDUP_REMOVED lines=24> */
.L_x_2596:
        /* <DEDUP_REMOVED lines=18> */
.L_x_2604:
        /* <DEDUP_REMOVED lines=41> */
.L_x_2606:
[----:B------:R-:W-:Y:S05]  /*19480*/  BSYNC B0 ;  /* 0x0000000000007941 */ /* 0x000fea0003800000 */
.L_x_2605:
        /* <DEDUP_REMOVED lines=64> */
.L_x_2608:
[----:B------:R-:W-:Y:S05]  /*19890*/  BSYNC B0 ;  /* 0x0000000000007941 */ /* 0x000fea0003800000 */
.L_x_2607:
        /* <DEDUP_REMOVED lines=21> */
.L_x_2610:
[----:B------:R-:W-:Y:S05]  /*199f0*/  BSYNC B0 ;  /* 0x0000000000007941 */ /* 0x000fea0003800000 */
.L_x_2609:
        /* <DEDUP_REMOVED lines=21> */
.L_x_2612:
[----:B------:R-:W-:Y:S05]  /*19b50*/  BSYNC B0 ;  /* 0x0000000000007941 */ /* 0x000fea0003800000 */
.L_x_2611:
        /* <DEDUP_REMOVED lines=22> */
.L_x_2613:
        /* <DEDUP_REMOVED lines=12> */
.L_x_2660:


//--------------------- .nv.shared._ZN7cutlass13device_kernelIN5flash19enable_sm80_to_sm89INS1_16FlashAttnFwdSm80INS1_25CollectiveMainloopFwdSm80ILi8ELi1ELb1EN4cute5tupleIJNS5_1CILi128EEENS7_ILi96EEENS7_ILi192EEEEEELi192ENS_10bfloat16_tEfNS_4arch4Sm80ELb0ELb0ELb1ELb0ELb0ELb0ELb1ELb0EEENS1_21CollectiveEpilogueFwdINS6_IJS8_SA_S9_EEENS6_IJNS7_ILi1EEESI_SI_EEESC_SE_Li256ELb0ELb1ELb0ELb0EEENS1_19SingleTileSchedulerILb0ELb0ELb1ELi128EEEEEEEEEvNT_6ParamsE --------------------------
	.section	.nv.shared._ZN7cutlass13device_kernelIN5flash19enable_sm80_to_sm89INS1_16FlashAttnFwdSm80INS1_25CollectiveMainloopFwdSm80ILi8ELi1ELb1EN4cute5tupleIJNS5_1CILi128EEENS7_ILi96EEENS7_ILi192EEEEEELi192ENS_10bfloat16_tEfNS_4arch4Sm80ELb0ELb0ELb1ELb0ELb0ELb0ELb1ELb0EEENS1_21CollectiveEpilogueFwdINS6_IJS8_SA_S9_EEENS6_IJNS7_ILi1EEESI_SI_EEESC_SE_Li256ELb0ELb1ELb0ELb0EEENS1_19SingleTileSchedulerILb0ELb0ELb1ELi128EEEEEEEEEvNT_6ParamsE,"aw",@nobits
	.sectionflags	@""
	.align	16


//--------------------- .nv.global                --------------------------
	.section	.nv.global,"aw",@nobits
.nv.global:
	.type		_ZN77_INTERNAL_591b084b_41_flash_fwd_hdim192_bf16_softcapall_sm80_cu_61719c98_37344cute1_E,@object
	.size		_ZN77_INTERNAL_591b084b_41_flash_fwd_hdim192_bf16_softcapall_sm80_cu_61719c98_37344cute1_E,(_ZN77_INTERNAL_591b084b_41_flash_fwd_hdim192_bf16_softcapall_sm80_cu_61719c98_37344cuda3std3__45__cpo6cbeginE - _ZN77_INTERNAL_591b084b_41_flash_fwd_hdim192_bf16_softcapall_sm80_cu_61719c98_37344cute1_E)
_ZN77_INTERNAL_591b084b_41_flash_fwd_hdim192_bf16_softcapall_sm80_cu_61719c98_37344cute1_E:
	.zero		1
	.type		_ZN77_INTERNAL_591b084b_41_flash_fwd_hdim192_bf16_softcapall_sm80_cu_61719c98_37344cuda3std3__45__cpo6cbeginE,@object
	.size		_ZN77_INTERNAL_591b084b_41_flash_fwd_hdim192_bf16_softcapall_sm80_cu_61719c98_37344cuda3std3__45__cpo6cbeginE,(_ZN77_INTERNAL_591b084b_41_flash_fwd_hdim192_bf16_softcapall_sm80_cu_61719c98_37344cuda3std3__48in_placeE - _ZN77_INTERNAL_591b084b_41_flash_fwd_hdim192_bf16_softcapall_sm80_cu_61719c98_37344cuda3std3__45__cpo6cbeginE)
_ZN77_INTERNAL_591b084b_41_flash_fwd_hdim192_bf16_softcapall_sm80_cu_61719c98_37344cuda3std3__45__cpo6cbeginE:
	.zero		1
	.type		_ZN77_INTERNAL_591b084b_41_flash_fwd_hdim192_bf16_softcapall_sm80_cu_61719c98_37344cuda3std3__48in_placeE,@object
	.size		_ZN77_INTERNAL_591b084b_41_flash_fwd_hdim192_bf16_softcapall_sm80_cu_61719c98_37344cuda3std3__48in_placeE,(_ZN77_INTERNAL_591b084b_41_flash_fwd_hdim192_bf16_softcapall_sm80_cu_61719c98_37344cuda3std6ranges3__45__cpo9iter_moveE - _ZN77_INTERNAL_591b084b_41_flash_fwd_hdim192_bf16_softcapall_sm80_cu_61719c98_37344cuda3std3__48in_placeE)
_ZN77_INTERNAL_591b084b_41_flash_fwd_hdim192_bf16_softcapall_sm80_cu_61719c98_37344cuda3std3__48in_placeE:
	.zero		1
	.type		_ZN77_INTERNAL_591b084b_41_flash_fwd_hdim192_bf16_softcapall_sm80_cu_61719c98_37344cuda3std6ranges3__45__cpo9iter_moveE,@object
	.size		_ZN77_INTERNAL_591b084b_41_flash_fwd_hdim192_bf16_softcapall_sm80_cu_61719c98_37344cuda3std6ranges3__45__cpo9iter_moveE,(_ZN77_INTERNAL_591b084b_41_flash_fwd_hdim192_bf16_softcapall_sm80_cu_61719c98_37344cuda3std3__45__cpo5beginE - _ZN77_INTERNAL_591b084b_41_flash_fwd_hdim192_bf16_softcapall_sm80_cu_61719c98_37344cuda3std6ranges3__45__cpo9iter_moveE)
_ZN77_INTERNAL_591b084b_41_flash_fwd_hdim192_bf16_softcapall_sm80_cu_61719c98_37344cuda3std6ranges3__45__cpo9iter_moveE:
	.zero		1
	.type		_ZN77_INTERNAL_591b084b_41_flash_fwd_hdim192_bf16_softcapall_sm80_cu_61719c98_37344cuda3std3__45__cpo5beginE,@object
	.size		_ZN77_INTERNAL_591b084b_41_flash_fwd_hdim192_bf16_softcapall_sm80_cu_61719c98_37344cuda3std3__45__cpo5beginE,(_ZN77_INTERNAL_591b084b_41_flash_fwd_hdim192_bf16_softcapall_sm80_cu_61719c98_37344cuda3std3__479_GLOBAL__N__591b084b_41_flash_fwd_hdim192_bf16_softcapall_sm80_cu_61719c98_37346ignoreE - _ZN77_INTERNAL_591b084b_41_flash_fwd_hdim192_bf16_softcapall_sm80_cu_61719c98_37344cuda3std3__45__cpo5beginE)
_ZN77_INTERNAL_591b084b_41_flash_fwd_hdim192_bf16_softcapall_sm80_cu_61719c98_37344cuda3std3__45__cpo5beginE:
	.zero		1
	.type		_ZN77_INTERNAL_591b084b_41_flash_fwd_hdim192_bf16_softcapall_sm80_cu_61719c98_37344cuda3std3__479_GLOBAL__N__591b084b_41_flash_fwd_hdim192_bf16_softcapall_sm80_cu_61719c98_37346ignoreE,@object
	.size		_ZN77_INTERNAL_591b084b_41_flash_fwd_hdim192_bf16_softcapall_sm80_cu_61719c98_37344cuda3std3__479_GLOBAL__N__591b084b_41_flash_fwd_hdim192_bf16_softcapall_sm80_cu_61719c98_37346ignoreE,(_ZN77_INTERNAL_591b084b_41_flash_fwd_hdim192_bf16_softcapall_sm80_cu_61719c98_37344cute7productE - _ZN77_INTERNAL_591b084b_41_flash_fwd_hdim192_bf16_softcapall_sm80_cu_61719c98_37344cuda3std3__479_GLOBAL__N__591b084b_41_flash_fwd_hdim192_bf16_softcapall_sm80_cu_61719c98_37346ignoreE)
_ZN77_INTERNAL_591b084b_41_flash_fwd_hdim192_bf16_softcapall_sm80_cu_61719c98_37344cuda3std3__479_GLOBAL__N__591b084b_41_flash_fwd_hdim192_bf16_softcapall_sm80_cu_61719c98_37346ignoreE:
	.zero		1
	.type		_ZN77_INTERNAL_591b084b_41_flash_fwd_hdim192_bf16_softcapall_sm80_cu_61719c98_37344cute7productE,@object
	.size		_ZN77_INTERNAL_591b084b_41_flash_fwd_hdim192_bf16_softcapall_sm80_cu_61719c98_37344cute7productE,(_ZN77_INTERNAL_591b084b_41_flash_fwd_hdim192_bf16_softcapall_sm80_cu_61719c98_37344cuda3std3__45__cpo3endE - _ZN77_INTERNAL_591b084b_41_flash_fwd_hdim192_bf16_softcapall_sm80_cu_61719c98_37344cute7productE)
_ZN77_INTERNAL_591b084b_41_flash_fwd_hdim192_bf16_softcapall_sm80_cu_61719c98_37344cute7productE:
	.zero		1
	.type		_ZN77_INTERNAL_591b084b_41_flash_fwd_hdim192_bf16_softcapall_sm80_cu_61719c98_37344cuda3std3__45__cpo3endE,@object
	.size		_ZN77_INTERNAL_591b084b_41_flash_fwd_hdim192_bf16_softcapall_sm80_cu_61719c98_37344cuda3std3__45__cpo3endE,(_ZN77_INTERNAL_591b084b_41_flash_fwd_hdim192_bf16_softcapall_sm80_cu_61719c98_37344cuda3std3__419piecewise_constructE - _ZN77_INTERNAL_591b084b_41_flash_fwd_hdim192_bf16_softcapall_sm80_cu_61719c98_37344cuda3std3__45__cpo3endE)
_ZN77_INTERNAL_591b084b_41_flash_fwd_hdim192_bf16_softcapall_sm80_cu_61719c98_37344cuda3std3__45__cpo3endE:
	.zero		1
	.type		_ZN77_INTERNAL_591b084b_41_flash_fwd_hdim192_bf16_softcapall_sm80_cu_61719c98_37344cuda3std3__419piecewise_constructE,@object
	.size		_ZN77_INTERNAL_591b084b_41_flash_fwd_hdim192_bf16_softcapall_sm80_cu_61719c98_37344cuda3std3__419piecewise_constructE,(_ZN77_INTERNAL_591b084b_41_flash_fwd_hdim192_bf16_softcapall_sm80_cu_61719c98_37344cuda3std3__45__cpo4cendE - _ZN77_INTERNAL_591b084b_41_flash_fwd_hdim192_bf16_softcapall_sm80_cu_61719c98_37344cuda3std3__419piecewise_constructE)
_ZN77_INTERNAL_591b084b_41_flash_fwd_hdim192_bf16_softcapall_sm80_cu_61719c98_37344cuda3std3__419piecewise_constructE:
	.zero		1
	.type		_ZN77_INTERNAL_591b084b_41_flash_fwd_hdim192_bf16_softcapall_sm80_cu_61719c98_37344cuda3std3__45__cpo4cendE,@object
	.size		_ZN77_INTERNAL_591b084b_41_flash_fwd_hdim192_bf16_softcapall_sm80_cu_61719c98_37344cuda3std3__45__cpo4cendE,(_ZN77_INTERNAL_591b084b_41_flash_fwd_hdim192_bf16_softcapall_sm80_cu_61719c98_37344cuda3std6ranges3__45__cpo4swapE - _ZN77_INTERNAL_591b084b_41_flash_fwd_hdim192_bf16_softcapall_sm80_cu_61719c98_37344cuda3std3__45__cpo4cendE)
_ZN77_INTERNAL_591b084b_41_flash_fwd_hdim192_bf16_softcapall_sm80_cu_61719c98_37344cuda3std3__45__cpo4cendE:
	.zero		1
	.type		_ZN77_INTERNAL_591b084b_41_flash_fwd_hdim192_bf16_softcapall_sm80_cu_61719c98_37344cuda3std6ranges3__45__cpo4swapE,@object
	.size		_ZN77_INTERNAL_591b084b_41_flash_fwd_hdim192_bf16_softcapall_sm80_cu_61719c98_37344cuda3std6ranges3__45__cpo4swapE,(.L_7 - _ZN77_INTERNAL_591b084b_41_flash_fwd_hdim192_bf16_softcapall_sm80_cu_61719c98_37344cuda3std6ranges3__45__cpo4swapE)
_ZN77_INTERNAL_591b084b_41_flash_fwd_hdim192_bf16_softcapall_sm80_cu_61719c98_37344cuda3std6ranges3__45__cpo4swapE:
	.zero		1
.L_7:


//--------------------- .nv.shared._ZN7cutlass13device_kernelIN5flash19enable_sm80_to_sm89INS1_16FlashAttnFwdSm80INS1_25CollectiveMainloopFwdSm80ILi8ELi1ELb1EN4cute5tupleIJNS5_1CILi128EEENS7_ILi96EEENS7_ILi192EEEEEELi192ENS_10bfloat16_tEfNS_4arch4Sm80ELb0ELb0ELb1ELb1ELb0ELb0ELb1ELb0EEENS1_21CollectiveEpilogueFwdINS6_IJS8_SA_S9_EEENS6_IJNS7_ILi1EEESI_SI_EEESC_SE_Li256ELb1ELb1ELb0ELb0EEENS1_19SingleTileSchedulerILb1ELb0ELb1ELi128EEEEEEEEEvNT_6ParamsE --------------------------
	.section	.nv.shared._ZN7cutlass13device_kernelIN5flash19enable_sm80_to_sm89INS1_16FlashAttnFwdSm80INS1_25CollectiveMainloopFwdSm80ILi8ELi1ELb1EN4cute5tupleIJNS5_1CILi128EEENS7_ILi96EEENS7_ILi192EEEEEELi192ENS_10bfloat16_tEfNS_4arch4Sm80ELb0ELb0ELb1ELb1ELb0ELb0ELb1ELb0EEENS1_21CollectiveEpilogueFwdINS6_IJS8_SA_S9_EEENS6_IJNS7_ILi1EEESI_SI_EEESC_SE_Li256ELb1ELb1ELb0ELb0EEENS1_19SingleTileSchedulerILb1ELb0ELb1ELi128EEEEEEEEEvNT_6ParamsE,"aw",@nobits
	.sectionflags	@""
	.align	16


//--------------------- .nv.shared._ZN7cutlass13device_kernelIN5flash19enable_sm80_to_sm89INS1_16FlashAttnFwdSm80INS1_25CollectiveMainloopFwdSm80ILi8ELi1ELb0EN4cute5tupleIJNS5_1CILi128EEENS7_ILi64EEENS7_ILi192EEEEEELi192ENS_10bfloat16_tEfNS_4arch4Sm80ELb0ELb0ELb1ELb1ELb0ELb1ELb1ELb0EEENS1_21CollectiveEpilogueFwdINS6_IJS8_SA_S9_EEENS6_IJNS7_ILi1EEESI_SI_EEESC_SE_Li256ELb1ELb1ELb0ELb0EEENS1_19SingleTileSchedulerILb1ELb0ELb1ELi128EEEEEEEEEvNT_6ParamsE --------------------------
	.section	.nv.shared._ZN7cutlass13device_kernelIN5flash19enable_sm80_to_sm89INS1_16FlashAttnFwdSm80INS1_25CollectiveMainloopFwdSm80ILi8ELi1ELb0EN4cute5tupleIJNS5_1CILi128EEENS7_ILi64EEENS7_ILi192EEEEEELi192ENS_10bfloat16_tEfNS_4arch4Sm80ELb0ELb0ELb1ELb1ELb0ELb1ELb1ELb0EEENS1_21CollectiveEpilogueFwdINS6_IJS8_SA_S9_EEENS6_IJNS7_ILi1EEESI_SI_EEESC_SE_Li256ELb1ELb1ELb0ELb0EEENS1_19SingleTileSchedulerILb1ELb0ELb1ELi128EEEEEEEEEvNT_6ParamsE,"aw",@nobits
	.sectionflags	@""
	.align	16


//--------------------- .nv.shared._ZN7cutlass13device_kernelIN5flash19enable_sm80_to_sm89INS1_16FlashAttnFwdSm80INS1_25CollectiveMainloopFwdSm80ILi8ELi1ELb0EN4cute5tupleIJNS5_1CILi128EEENS7_ILi64EEENS7_ILi192EEEEEELi192ENS_10bfloat16_tEfNS_4arch4Sm80ELb0ELb1ELb1ELb0ELb0ELb0ELb1ELb0EEENS1_21CollectiveEpilogueFwdINS6_IJS8_SA_S9_EEENS6_IJNS7_ILi1EEESI_SI_EEESC_SE_Li256ELb0ELb1ELb0ELb0EEENS1_19SingleTileSchedulerILb0ELb0ELb1ELi128EEEEEEEEEvNT_6ParamsE --------------------------
	.section	.nv.shared._ZN7cutlass13device_kernelIN5flash19enable_sm80_to_sm89INS1_16FlashAttnFwdSm80INS1_25CollectiveMainloopFwdSm80ILi8ELi1ELb0EN4cute5tupleIJNS5_1CILi128EEENS7_ILi64EEENS7_ILi192EEEEEELi192ENS_10bfloat16_tEfNS_4arch4Sm80ELb0ELb1ELb1ELb0ELb0ELb0ELb1ELb0EEENS1_21CollectiveEpilogueFwdINS6_IJS8_SA_S9_EEENS6_IJNS7_ILi1EEESI_SI_EEESC_SE_Li256ELb0ELb1ELb0ELb0EEENS1_19SingleTileSchedulerILb0ELb0ELb1ELi128EEEEEEEEEvNT_6ParamsE,"aw",@nobits
	.sectionflags	@""
	.align	16


//--------------------- .nv.shared._ZN7cutlass13device_kernelIN5flash19enable_sm80_to_sm89INS1_16FlashAttnFwdSm80INS1_25CollectiveMainloopFwdSm80ILi8ELi1ELb0EN4cute5tupleIJNS5_1CILi128EEENS7_ILi64EEENS7_ILi192EEEEEELi192ENS_10bfloat16_tEfNS_4arch4Sm80ELb0ELb1ELb1ELb1ELb0ELb0ELb1ELb0EEENS1_21CollectiveEpilogueFwdINS6_IJS8_SA_S9_EEENS6_IJNS7_ILi1EEESI_SI_EEESC_SE_Li256ELb1ELb1ELb0ELb0EEENS1_19SingleTileSchedulerILb1ELb0ELb1ELi128EEEEEEEEEvNT_6ParamsE --------------------------
	.section	.nv.shared._ZN7cutlass13device_kernelIN5flash19enable_sm80_to_sm89INS1_16FlashAttnFwdSm80INS1_25CollectiveMainloopFwdSm80ILi8ELi1ELb0EN4cute5tupleIJNS5_1CILi128EEENS7_ILi64EEENS7_ILi192EEEEEELi192ENS_10bfloat16_tEfNS_4arch4Sm80ELb0ELb1ELb1ELb1ELb0ELb0ELb1ELb0EEENS1_21CollectiveEpilogueFwdINS6_IJS8_SA_S9_EEENS6_IJNS7_ILi1EEESI_SI_EEESC_SE_Li256ELb1ELb1ELb0ELb0EEENS1_19SingleTileSchedulerILb1ELb0ELb1ELi128EEEEEEEEEvNT_6ParamsE,"aw",@nobits
	.sectionflags	@""
	.align	16


//--------------------- .nv.shared._ZN7cutlass13device_kernelIN5flash19enable_sm80_to_sm89INS1_16FlashAttnFwdSm80INS1_25CollectiveMainloopFwdSm80ILi8ELi1ELb0EN4cute5tupleIJNS5_1CILi128EEENS7_ILi64EEENS7_ILi192EEEEEELi192ENS_10bfloat16_tEfNS_4arch4Sm80ELb0ELb1ELb1ELb1ELb0ELb1ELb1ELb0EEENS1_21CollectiveEpilogueFwdINS6_IJS8_SA_S9_EEENS6_IJNS7_ILi1EEESI_SI_EEESC_SE_Li256ELb1ELb1ELb0ELb0EEENS1_19SingleTileSchedulerILb1ELb0ELb1ELi128EEEEEEEEEvNT_6ParamsE --------------------------
	.section	.nv.shared._ZN7cutlass13device_kernelIN5flash19enable_sm80_to_sm89INS1_16FlashAttnFwdSm80INS1_25CollectiveMainloopFwdSm80ILi8ELi1ELb0EN4cute5tupleIJNS5_1CILi128EEENS7_ILi64EEENS7_ILi192EEEEEELi192ENS_10bfloat16_tEfNS_4arch4Sm80ELb0ELb1ELb1ELb1ELb0ELb1ELb1ELb0EEENS1_21CollectiveEpilogueFwdINS6_IJS8_SA_S9_EEENS6_IJNS7_ILi1EEESI_SI_EEESC_SE_Li256ELb1ELb1ELb0ELb0EEENS1_19SingleTileSchedulerILb1ELb0ELb1ELi128EEEEEEEEEvNT_6ParamsE,"aw",@nobits
	.sectionflags	@""
	.align	16


//--------------------- .nv.shared._ZN7cutlass13device_kernelIN5flash19enable_sm80_to_sm89INS1_16FlashAttnFwdSm80INS1_25CollectiveMainloopFwdSm80ILi8ELi1ELb1EN4cute5tupleIJNS5_1CILi128EEENS7_ILi96EEENS7_ILi192EEEEEELi192ENS_10bfloat16_tEfNS_4arch4Sm80ELb1ELb0ELb1ELb0ELb0ELb0ELb1ELb0EEENS1_21CollectiveEpilogueFwdINS6_IJS8_SA_S9_EEENS6_IJNS7_ILi1EEESI_SI_EEESC_SE_Li256ELb0ELb1ELb0ELb0EEENS1_30DynamicPersistentTileSchedulerILi256ELi256ELb0ELb1ELb0EEEEEEEEEvNT_6ParamsE --------------------------
	.section	.nv.shared._ZN7cutlass13device_kernelIN5flash19enable_sm80_to_sm89INS1_16FlashAttnFwdSm80INS1_25CollectiveMainloopFwdSm80ILi8ELi1ELb1EN4cute5tupleIJNS5_1CILi128EEENS7_ILi96EEENS7_ILi192EEEEEELi192ENS_10bfloat16_tEfNS_4arch4Sm80ELb1ELb0ELb1ELb0ELb0ELb0ELb1ELb0EEENS1_21CollectiveEpilogueFwdINS6_IJS8_SA_S9_EEENS6_IJNS7_ILi1EEESI_SI_EEESC_SE_Li256ELb0ELb1ELb0ELb0EEENS1_30DynamicPersistentTileSchedulerILi256ELi256ELb0ELb1ELb0EEEEEEEEEvNT_6ParamsE,"aw",@nobits
	.sectionflags	@""
	.align	16


//--------------------- .nv.shared._ZN7cutlass13device_kernelIN5flash19enable_sm80_to_sm89INS1_16FlashAttnFwdSm80INS1_25CollectiveMainloopFwdSm80ILi8ELi1ELb1EN4cute5tupleIJNS5_1CILi128EEENS7_ILi96EEENS7_ILi192EEEEEELi192ENS_10bfloat16_tEfNS_4arch4Sm80ELb1ELb0ELb1ELb1ELb0ELb0ELb1ELb0EEENS1_21CollectiveEpilogueFwdINS6_IJS8_SA_S9_EEENS6_IJNS7_ILi1EEESI_SI_EEESC_SE_Li256ELb1ELb1ELb0ELb0EEENS1_19SingleTileSchedulerILb1ELb0ELb1ELi128EEEEEEEEEvNT_6ParamsE --------------------------
	.section	.nv.shared._ZN7cutlass13device_kernelIN5flash19enable_sm80_to_sm89INS1_16FlashAttnFwdSm80INS1_25CollectiveMainloopFwdSm80ILi8ELi1ELb1EN4cute5tupleIJNS5_1CILi128EEENS7_ILi96EEENS7_ILi192EEEEEELi192ENS_10bfloat16_tEfNS_4arch4Sm80ELb1ELb0ELb1ELb1ELb0ELb0ELb1ELb0EEENS1_21CollectiveEpilogueFwdINS6_IJS8_SA_S9_EEENS6_IJNS7_ILi1EEESI_SI_EEESC_SE_Li256ELb1ELb1ELb0ELb0EEENS1_19SingleTileSchedulerILb1ELb0ELb1ELi128EEEEEEEEEvNT_6ParamsE,"aw",@nobits
	.sectionflags	@""
	.align	16


//--------------------- .nv.shared._ZN7cutlass13device_kernelIN5flash19enable_sm80_to_sm89INS1_16FlashAttnFwdSm80INS1_25CollectiveMainloopFwdSm80ILi8ELi1ELb0EN4cute5tupleIJNS5_1CILi128EEENS7_ILi64EEENS7_ILi192EEEEEELi192ENS_10bfloat16_tEfNS_4arch4Sm80ELb1ELb0ELb1ELb1ELb0ELb1ELb1ELb0EEENS1_21CollectiveEpilogueFwdINS6_IJS8_SA_S9_EEENS6_IJNS7_ILi1EEESI_SI_EEESC_SE_Li256ELb1ELb1ELb0ELb0EEENS1_19SingleTileSchedulerILb1ELb0ELb1ELi128EEEEEEEEEvNT_6ParamsE --------------------------
	.section	.nv.shared._ZN7cutlass13device_kernelIN5flash19enable_sm80_to_sm89INS1_16FlashAttnFwdSm80INS1_25CollectiveMainloopFwdSm80ILi8ELi1ELb0EN4cute5tupleIJNS5_1CILi128EEENS7_ILi64EEENS7_ILi192EEEEEELi192ENS_10bfloat16_tEfNS_4arch4Sm80ELb1ELb0ELb1ELb1ELb0ELb1ELb1ELb0EEENS1_21CollectiveEpilogueFwdINS6_IJS8_SA_S9_EEENS6_IJNS7_ILi1EEESI_SI_EEESC_SE_Li256ELb1ELb1ELb0ELb0EEENS1_19SingleTileSchedulerILb1ELb0ELb1ELi128EEEEEEEEEvNT_6ParamsE,"aw",@nobits
	.sectionflags	@""
	.align	16


//--------------------- .nv.shared._ZN7cutlass13device_kernelIN5flash19enable_sm80_to_sm89INS1_16FlashAttnFwdSm80INS1_25CollectiveMainloopFwdSm80ILi8ELi2ELb1EN4cute5tupleIJNS5_1CILi128EEENS7_ILi96EEENS7_ILi192EEEEEELi192ENS_10bfloat16_tEfNS_4arch4Sm80ELb0ELb0ELb1ELb0ELb0ELb0ELb1ELb0EEENS1_21CollectiveEpilogueFwdINS6_IJS8_SA_S9_EEENS6_IJNS7_ILi1EEESI_SI_EEESC_SE_Li256ELb0ELb1ELb0ELb0EEENS1_19SingleTileSchedulerILb0ELb0ELb1ELi128EEEEEEEEEvNT_6ParamsE --------------------------
	.section	.nv.shared._ZN7cutlass13device_kernelIN5flash19enable_sm80_to_sm89INS1_16FlashAttnFwdSm80INS1_25CollectiveMainloopFwdSm80ILi8ELi2ELb1EN4cute5tupleIJNS5_1CILi128EEENS7_ILi96EEENS7_ILi192EEEEEELi192ENS_10bfloat16_tEfNS_4arch4Sm80ELb0ELb0ELb1ELb0ELb0ELb0ELb1ELb0EEENS1_21CollectiveEpilogueFwdINS6_IJS8_SA_S9_EEENS6_IJNS7_ILi1EEESI_SI_EEESC_SE_Li256ELb0ELb1ELb0ELb0EEENS1_19SingleTileSchedulerILb0ELb0ELb1ELi128EEEEEEEEEvNT_6ParamsE,"aw",@nobits
	.sectionflags	@""
	.align	16


//--------------------- .nv.shared._ZN7cutlass13device_kernelIN5flash19enable_sm80_to_sm89INS1_16FlashAttnFwdSm80INS1_25CollectiveMainloopFwdSm80ILi8ELi2ELb1EN4cute5tupleIJNS5_1CILi128EEENS7_ILi96EEENS7_ILi192EEEEEELi192ENS_10bfloat16_tEfNS_4arch4Sm80ELb0ELb0ELb1ELb1ELb0ELb0ELb1ELb0EEENS1_21CollectiveEpilogueFwdINS6_IJS8_SA_S9_EEENS6_IJNS7_ILi1EEESI_SI_EEESC_SE_Li256ELb1ELb1ELb0ELb0EEENS1_19SingleTileSchedulerILb1ELb0ELb1ELi128EEEEEEEEEvNT_6ParamsE --------------------------
	.section	.nv.shared._ZN7cutlass13device_kernelIN5flash19enable_sm80_to_sm89INS1_16FlashAttnFwdSm80INS1_25CollectiveMainloopFwdSm80ILi8ELi2ELb1EN4cute5tupleIJNS5_1CILi128EEENS7_ILi96EEENS7_ILi192EEEEEELi192ENS_10bfloat16_tEfNS_4arch4Sm80ELb0ELb0ELb1ELb1ELb0ELb0ELb1ELb0EEENS1_21CollectiveEpilogueFwdINS6_IJS8_SA_S9_EEENS6_IJNS7_ILi1EEESI_SI_EEESC_SE_Li256ELb1ELb1ELb0ELb0EEENS1_19SingleTileSchedulerILb1ELb0ELb1ELi128EEEEEEEEEvNT_6ParamsE,"aw",@nobits
	.sectionflags	@""
	.align	16


//--------------------- .nv.shared._ZN7cutlass13device_kernelIN5flash19enable_sm80_to_sm89INS1_16FlashAttnFwdSm80INS1_25CollectiveMainloopFwdSm80ILi8ELi2ELb0EN4cute5tupleIJNS5_1CILi128EEENS7_ILi64EEENS7_ILi192EEEEEELi192ENS_10bfloat16_tEfNS_4arch4Sm80ELb0ELb0ELb1ELb1ELb0ELb1ELb1ELb0EEENS1_21CollectiveEpilogueFwdINS6_IJS8_SA_S9_EEENS6_IJNS7_ILi1EEESI_SI_EEESC_SE_Li256ELb1ELb1ELb0ELb0EEENS1_19SingleTileSchedulerILb1ELb0ELb1ELi128EEEEEEEEEvNT_6ParamsE --------------------------
	.section	.nv.shared._ZN7cutlass13device_kernelIN5flash19enable_sm80_to_sm89INS1_16FlashAttnFwdSm80INS1_25CollectiveMainloopFwdSm80ILi8ELi2ELb0EN4cute5tupleIJNS5_1CILi128EEENS7_ILi64EEENS7_ILi192EEEEEELi192ENS_10bfloat16_tEfNS_4arch4Sm80ELb0ELb0ELb1ELb1ELb0ELb1ELb1ELb0EEENS1_21CollectiveEpilogueFwdINS6_IJS8_SA_S9_EEENS6_IJNS7_ILi1EEESI_SI_EEESC_SE_Li256ELb1ELb1ELb0ELb0EEENS1_19SingleTileSchedulerILb1ELb0ELb1ELi128EEEEEEEEEvNT_6ParamsE,"aw",@nobits
	.sectionflags	@""
	.align	16


//--------------------- .nv.shared._ZN7cutlass13device_kernelIN5flash19enable_sm80_to_sm89INS1_16FlashAttnFwdSm80INS1_25CollectiveMainloopFwdSm80ILi8ELi2ELb0EN4cute5tupleIJNS5_1CILi128EEENS7_ILi64EEENS7_ILi192EEEEEELi192ENS_10bfloat16_tEfNS_4arch4Sm80ELb0ELb1ELb1ELb0ELb0ELb0ELb1ELb0EEENS1_21CollectiveEpilogueFwdINS6_IJS8_SA_S9_EEENS6_IJNS7_ILi1EEESI_SI_EEESC_SE_Li256ELb0ELb1ELb0ELb0EEENS1_19SingleTileSchedulerILb0ELb0ELb1ELi128EEEEEEEEEvNT_6ParamsE --------------------------
	.section	.nv.shared._ZN7cutlass13device_kernelIN5flash19enable_sm80_to_sm89INS1_16FlashAttnFwdSm80INS1_25CollectiveMainloopFwdSm80ILi8ELi2ELb0EN4cute5tupleIJNS5_1CILi128EEENS7_ILi64EEENS7_ILi192EEEEEELi192ENS_10bfloat16_tEfNS_4arch4Sm80ELb0ELb1ELb1ELb0ELb0ELb0ELb1ELb0EEENS1_21CollectiveEpilogueFwdINS6_IJS8_SA_S9_EEENS6_IJNS7_ILi1EEESI_SI_EEESC_SE_Li256ELb0ELb1ELb0ELb0EEENS1_19SingleTileSchedulerILb0ELb0ELb1ELi128EEEEEEEEEvNT_6ParamsE,"aw",@nobits
	.sectionflags	@""
	.align	16


//--------------------- .nv.shared._ZN7cutlass13device_kernelIN5flash19enable_sm80_to_sm89INS1_16FlashAttnFwdSm80INS1_25CollectiveMainloopFwdSm80ILi8ELi2ELb0EN4cute5tupleIJNS5_1CILi128EEENS7_ILi64EEENS7_ILi192EEEEEELi192ENS_10bfloat16_tEfNS_4arch4Sm80ELb0ELb1ELb1ELb1ELb0ELb0ELb1ELb0EEENS1_21CollectiveEpilogueFwdINS6_IJS8_SA_S9_EEENS6_IJNS7_ILi1EEESI_SI_EEESC_SE_Li256ELb1ELb1ELb0ELb0EEENS1_19SingleTileSchedulerILb1ELb0ELb1ELi128EEEEEEEEEvNT_6ParamsE --------------------------
	.section	.nv.shared._ZN7cutlass13device_kernelIN5flash19enable_sm80_to_sm89INS1_16FlashAttnFwdSm80INS1_25CollectiveMainloopFwdSm80ILi8ELi2ELb0EN4cute5tupleIJNS5_1CILi128EEENS7_ILi64EEENS7_ILi192EEEEEELi192ENS_10bfloat16_tEfNS_4arch4Sm80ELb0ELb1ELb1ELb1ELb0ELb0ELb1ELb0EEENS1_21CollectiveEpilogueFwdINS6_IJS8_SA_S9_EEENS6_IJNS7_ILi1EEESI_SI_EEESC_SE_Li256ELb1ELb1ELb0ELb0EEENS1_19SingleTileSchedulerILb1ELb0ELb1ELi128EEEEEEEEEvNT_6ParamsE,"aw",@nobits
	.sectionflags	@""
	.align	16


//--------------------- .nv.shared._ZN7cutlass13device_kernelIN5flash19enable_sm80_to_sm89INS1_16FlashAttnFwdSm80INS1_25CollectiveMainloopFwdSm80ILi8ELi2ELb0EN4cute5tupleIJNS5_1CILi128EEENS7_ILi64EEENS7_ILi192EEEEEELi192ENS_10bfloat16_tEfNS_4arch4Sm80ELb0ELb1ELb1ELb1ELb0ELb1ELb1ELb0EEENS1_21CollectiveEpilogueFwdINS6_IJS8_SA_S9_EEENS6_IJNS7_ILi1EEESI_SI_EEESC_SE_Li256ELb1ELb1ELb0ELb0EEENS1_19SingleTileSchedulerILb1ELb0ELb1ELi128EEEEEEEEEvNT_6ParamsE --------------------------
	.section	.nv.shared._ZN7cutlass13device_kernelIN5flash19enable_sm80_to_sm89INS1_16FlashAttnFwdSm80INS1_25CollectiveMainloopFwdSm80ILi8ELi2ELb0EN4cute5tupleIJNS5_1CILi128EEENS7_ILi64EEENS7_ILi192EEEEEELi192ENS_10bfloat16_tEfNS_4arch4Sm80ELb0ELb1ELb1ELb1ELb0ELb1ELb1ELb0EEENS1_21CollectiveEpilogueFwdINS6_IJS8_SA_S9_EEENS6_IJNS7_ILi1EEESI_SI_EEESC_SE_Li256ELb1ELb1ELb0ELb0EEENS1_19SingleTileSchedulerILb1ELb0ELb1ELi128EEEEEEEEEvNT_6ParamsE,"aw",@nobits
	.sectionflags	@""
	.align	16


//--------------------- .nv.shared._ZN7cutlass13device_kernelIN5flash19enable_sm80_to_sm89INS1_16FlashAttnFwdSm80INS1_25CollectiveMainloopFwdSm80ILi8ELi2ELb1EN4cute5tupleIJNS5_1CILi128EEENS7_ILi96EEENS7_ILi192EEEEEELi192ENS_10bfloat16_tEfNS_4arch4Sm80ELb1ELb0ELb1ELb0ELb0ELb0ELb1ELb0EEENS1_21CollectiveEpilogueFwdINS6_IJS8_SA_S9_EEENS6_IJNS7_ILi1EEESI_SI_EEESC_SE_Li256ELb0ELb1ELb0ELb0EEENS1_30DynamicPersistentTileSchedulerILi256ELi256ELb0ELb1ELb0EEEEEEEEEvNT_6ParamsE --------------------------
	.section	.nv.shared._ZN7cutlass13device_kernelIN5flash19enable_sm80_to_sm89INS1_16FlashAttnFwdSm80INS1_25CollectiveMainloopFwdSm80ILi8ELi2ELb1EN4cute5tupleIJNS5_1CILi128EEENS7_ILi96EEENS7_ILi192EEEEEELi192ENS_10bfloat16_tEfNS_4arch4Sm80ELb1ELb0ELb1ELb0ELb0ELb0ELb1ELb0EEENS1_21CollectiveEpilogueFwdINS6_IJS8_SA_S9_EEENS6_IJNS7_ILi1EEESI_SI_EEESC_SE_Li256ELb0ELb1ELb0ELb0EEENS1_30DynamicPersistentTileSchedulerILi256ELi256ELb0ELb1ELb0EEEEEEEEEvNT_6ParamsE,"aw",@nobits
	.sectionflags	@""
	.align	16


//--------------------- .nv.shared._ZN7cutlass13device_kernelIN5flash19enable_sm80_to_sm89INS1_16FlashAttnFwdSm80INS1_25CollectiveMainloopFwdSm80ILi8ELi2ELb1EN4cute5tupleIJNS5_1CILi128EEENS7_ILi96EEENS7_ILi192EEEEEELi192ENS_10bfloat16_tEfNS_4arch4Sm80ELb1ELb0ELb1ELb1ELb0ELb0ELb1ELb0EEENS1_21CollectiveEpilogueFwdINS6_IJS8_SA_S9_EEENS6_IJNS7_ILi1EEESI_SI_EEESC_SE_Li256ELb1ELb1ELb0ELb0EEENS1_19SingleTileSchedulerILb1ELb0ELb1ELi128EEEEEEEEEvNT_6ParamsE --------------------------
	.section	.nv.shared._ZN7cutlass13device_kernelIN5flash19enable_sm80_to_sm89INS1_16FlashAttnFwdSm80INS1_25CollectiveMainloopFwdSm80ILi8ELi2ELb1EN4cute5tupleIJNS5_1CILi128EEENS7_ILi96EEENS7_ILi192EEEEEELi192ENS_10bfloat16_tEfNS_4arch4Sm80ELb1ELb0ELb1ELb1ELb0ELb0ELb1ELb0EEENS1_21CollectiveEpilogueFwdINS6_IJS8_SA_S9_EEENS6_IJNS7_ILi1EEESI_SI_EEESC_SE_Li256ELb1ELb1ELb0ELb0EEENS1_19SingleTileSchedulerILb1ELb0ELb1ELi128EEEEEEEEEvNT_6ParamsE,"aw",@nobits
	.sectionflags	@""
	.align	16


//--------------------- .nv.shared._ZN7cutlass13device_kernelIN5flash19enable_sm80_to_sm89INS1_16FlashAttnFwdSm80INS1_25CollectiveMainloopFwdSm80ILi8ELi2ELb0EN4cute5tupleIJNS5_1CILi128EEENS7_ILi64EEENS7_ILi192EEEEEELi192ENS_10bfloat16_tEfNS_4arch4Sm80ELb1ELb0ELb1ELb1ELb0ELb1ELb1ELb0EEENS1_21CollectiveEpilogueFwdINS6_IJS8_SA_S9_EEENS6_IJNS7_ILi1EEESI_SI_EEESC_SE_Li256ELb1ELb1ELb0ELb0EEENS1_19SingleTileSchedulerILb1ELb0ELb1ELi128EEEEEEEEEvNT_6ParamsE --------------------------
	.section	.nv.shared._ZN7cutlass13device_kernelIN5flash19enable_sm80_to_sm89INS1_16FlashAttnFwdSm80INS1_25CollectiveMainloopFwdSm80ILi8ELi2ELb0EN4cute5tupleIJNS5_1CILi128EEENS7_ILi64EEENS7_ILi192EEEEEELi192ENS_10bfloat16_tEfNS_4arch4Sm80ELb1ELb0ELb1ELb1ELb0ELb1ELb1ELb0EEENS1_21CollectiveEpilogueFwdINS6_IJS8_SA_S9_EEENS6_IJNS7_ILi1EEESI_SI_EEESC_SE_Li256ELb1ELb1ELb0ELb0EEENS1_19SingleTileSchedulerILb1ELb0ELb1ELi128EEEEEEEEEvNT_6ParamsE,"aw",@nobits
	.sectionflags	@""
	.align	16


//--------------------- .nv.shared._ZN7cutlass13device_kernelIN5flash19enable_sm80_to_sm89INS1_16FlashAttnFwdSm80INS1_25CollectiveMainloopFwdSm80ILi8ELi1ELb1EN4cute5tupleIJNS5_1CILi128EEENS7_ILi96EEENS7_ILi192EEEEEELi192ENS_10bfloat16_tEfNS_4arch4Sm80ELb0ELb0ELb0ELb0ELb0ELb0ELb1ELb0EEENS1_21CollectiveEpilogueFwdINS6_IJS8_SA_S9_EEENS6_IJNS7_ILi1EEESI_SI_EEESC_SE_Li256ELb0ELb1ELb0ELb0EEENS1_19SingleTileSchedulerILb0ELb0ELb1ELi128EEEEEEEEEvNT_6ParamsE --------------------------
	.section	.nv.shared._ZN7cutlass13device_kernelIN5flash19enable_sm80_to_sm89INS1_16FlashAttnFwdSm80INS1_25CollectiveMainloopFwdSm80ILi8ELi1ELb1EN4cute5tupleIJNS5_1CILi128EEENS7_ILi96EEENS7_ILi192EEEEEELi192ENS_10bfloat16_tEfNS_4arch4Sm80ELb0ELb0ELb0ELb0ELb0ELb0ELb1ELb0EEENS1_21CollectiveEpilogueFwdINS6_IJS8_SA_S9_EEENS6_IJNS7_ILi1EEESI_SI_EEESC_SE_Li256ELb0ELb1ELb0ELb0EEENS1_19SingleTileSchedulerILb0ELb0ELb1ELi128EEEEEEEEEvNT_6ParamsE,"aw",@nobits
	.sectionflags	@""
	.align	16


//--------------------- .nv.shared._ZN7cutlass13device_kernelIN5flash19enable_sm80_to_sm89INS1_16FlashAttnFwdSm80INS1_25CollectiveMainloopFwdSm80ILi8ELi1ELb1EN4cute5tupleIJNS5_1CILi128EEENS7_ILi96EEENS7_ILi192EEEEEELi192ENS_10bfloat16_tEfNS_4arch4Sm80ELb0ELb0ELb0ELb1ELb0ELb0ELb1ELb0EEENS1_21CollectiveEpilogueFwdINS6_IJS8_SA_S9_EEENS6_IJNS7_ILi1EEESI_SI_EEESC_SE_Li256ELb1ELb1ELb0ELb0EEENS1_19SingleTileSchedulerILb1ELb0ELb1ELi128EEEEEEEEEvNT_6ParamsE --------------------------
	.section	.nv.shared._ZN7cutlass13device_kernelIN5flash19enable_sm80_to_sm89INS1_16FlashAttnFwdSm80INS1_25CollectiveMainloopFwdSm80ILi8ELi1ELb1EN4cute5tupleIJNS5_1CILi128EEENS7_ILi96EEENS7_ILi192EEEEEELi192ENS_10bfloat16_tEfNS_4arch4Sm80ELb0ELb0ELb0ELb1ELb0ELb0ELb1ELb0EEENS1_21CollectiveEpilogueFwdINS6_IJS8_SA_S9_EEENS6_IJNS7_ILi1EEESI_SI_EEESC_SE_Li256ELb1ELb1ELb0ELb0EEENS1_19SingleTileSchedulerILb1ELb0ELb1ELi128EEEEEEEEEvNT_6ParamsE,"aw",@nobits
	.sectionflags	@""
	.align	16


//--------------------- .nv.shared._ZN7cutlass13device_kernelIN5flash19enable_sm80_to_sm89INS1_16FlashAttnFwdSm80INS1_25CollectiveMainloopFwdSm80ILi8ELi1ELb0EN4cute5tupleIJNS5_1CILi128EEENS7_ILi64EEENS7_ILi192EEEEEELi192ENS_10bfloat16_tEfNS_4arch4Sm80ELb0ELb0ELb0ELb1ELb0ELb1ELb1ELb0EEENS1_21CollectiveEpilogueFwdINS6_IJS8_SA_S9_EEENS6_IJNS7_ILi1EEESI_SI_EEESC_SE_Li256ELb1ELb1ELb0ELb0EEENS1_19SingleTileSchedulerILb1ELb0ELb1ELi128EEEEEEEEEvNT_6ParamsE --------------------------
	.section	.nv.shared._ZN7cutlass13device_kernelIN5flash19enable_sm80_to_sm89INS1_16FlashAttnFwdSm80INS1_25CollectiveMainloopFwdSm80ILi8ELi1ELb0EN4cute5tupleIJNS5_1CILi128EEENS7_ILi64EEENS7_ILi192EEEEEELi192ENS_10bfloat16_tEfNS_4arch4Sm80ELb0ELb0ELb0ELb1ELb0ELb1ELb1ELb0EEENS1_21CollectiveEpilogueFwdINS6_IJS8_SA_S9_EEENS6_IJNS7_ILi1EEESI_SI_EEESC_SE_Li256ELb1ELb1ELb0ELb0EEENS1_19SingleTileSchedulerILb1ELb0ELb1ELi128EEEEEEEEEvNT_6ParamsE,"aw",@nobits
	.sectionflags	@""
	.align	16


//--------------------- .nv.shared._ZN7cutlass13device_kernelIN5flash19enable_sm80_to_sm89INS1_16FlashAttnFwdSm80INS1_25CollectiveMainloopFwdSm80ILi8ELi1ELb0EN4cute5tupleIJNS5_1CILi128EEENS7_ILi64EEENS7_ILi192EEEEEELi192ENS_10bfloat16_tEfNS_4arch4Sm80ELb0ELb1ELb0ELb0ELb0ELb0ELb1ELb0EEENS1_21CollectiveEpilogueFwdINS6_IJS8_SA_S9_EEENS6_IJNS7_ILi1EEESI_SI_EEESC_SE_Li256ELb0ELb1ELb0ELb0EEENS1_19SingleTileSchedulerILb0ELb0ELb1ELi128EEEEEEEEEvNT_6ParamsE --------------------------
	.section	.nv.shared._ZN7cutlass13device_kernelIN5flash19enable_sm80_to_sm89INS1_16FlashAttnFwdSm80INS1_25CollectiveMainloopFwdSm80ILi8ELi1ELb0EN4cute5tupleIJNS5_1CILi128EEENS7_ILi64EEENS7_ILi192EEEEEELi192ENS_10bfloat16_tEfNS_4arch4Sm80ELb0ELb1ELb0ELb0ELb0ELb0ELb1ELb0EEENS1_21CollectiveEpilogueFwdINS6_IJS8_SA_S9_EEENS6_IJNS7_ILi1EEESI_SI_EEESC_SE_Li256ELb0ELb1ELb0ELb0EEENS1_19SingleTileSchedulerILb0ELb0ELb1ELi128EEEEEEEEEvNT_6ParamsE,"aw",@nobits
	.sectionflags	@""
	.align	16


//--------------------- .nv.shared._ZN7cutlass13device_kernelIN5flash19enable_sm80_to_sm89INS1_16FlashAttnFwdSm80INS1_25CollectiveMainloopFwdSm80ILi8ELi1ELb0EN4cute5tupleIJNS5_1CILi128EEENS7_ILi64EEENS7_ILi192EEEEEELi192ENS_10bfloat16_tEfNS_4arch4Sm80ELb0ELb1ELb0ELb1ELb0ELb0ELb1ELb0EEENS1_21CollectiveEpilogueFwdINS6_IJS8_SA_S9_EEENS6_IJNS7_ILi1EEESI_SI_EEESC_SE_Li256ELb1ELb1ELb0ELb0EEENS1_19SingleTileSchedulerILb1ELb0ELb1ELi128EEEEEEEEEvNT_6ParamsE --------------------------
	.section	.nv.shared._ZN7cutlass13device_kernelIN5flash19enable_sm80_to_sm89INS1_16FlashAttnFwdSm80INS1_25CollectiveMainloopFwdSm80ILi8ELi1ELb0EN4cute5tupleIJNS5_1CILi128EEENS7_ILi64EEENS7_ILi192EEEEEELi192ENS_10bfloat16_tEfNS_4arch4Sm80ELb0ELb1ELb0ELb1ELb0ELb0ELb1ELb0EEENS1_21CollectiveEpilogueFwdINS6_IJS8_SA_S9_EEENS6_IJNS7_ILi1EEESI_SI_EEESC_SE_Li256ELb1ELb1ELb0ELb0EEENS1_19SingleTileSchedulerILb1ELb0ELb1ELi128EEEEEEEEEvNT_6ParamsE,"aw",@nobits
	.sectionflags	@""
	.align	16


//--------------------- .nv.shared._ZN7cutlass13device_kernelIN5flash19enable_sm80_to_sm89INS1_16FlashAttnFwdSm80INS1_25CollectiveMainloopFwdSm80ILi8ELi1ELb0EN4cute5tupleIJNS5_1CILi128EEENS7_ILi64EEENS7_ILi192EEEEEELi192ENS_10bfloat16_tEfNS_4arch4Sm80ELb0ELb1ELb0ELb1ELb0ELb1ELb1ELb0EEENS1_21CollectiveEpilogueFwdINS6_IJS8_SA_S9_EEENS6_IJNS7_ILi1EEESI_SI_EEESC_SE_Li256ELb1ELb1ELb0ELb0EEENS1_19SingleTileSchedulerILb1ELb0ELb1ELi128EEEEEEEEEvNT_6ParamsE --------------------------
	.section	.nv.shared._ZN7cutlass13device_kernelIN5flash19enable_sm80_to_sm89INS1_16FlashAttnFwdSm80INS1_25CollectiveMainloopFwdSm80ILi8ELi1ELb0EN4cute5tupleIJNS5_1CILi128EEENS7_ILi64EEENS7_ILi192EEEEEELi192ENS_10bfloat16_tEfNS_4arch4Sm80ELb0ELb1ELb0ELb1ELb0ELb1ELb1ELb0EEENS1_21CollectiveEpilogueFwdINS6_IJS8_SA_S9_EEENS6_IJNS7_ILi1EEESI_SI_EEESC_SE_Li256ELb1ELb1ELb0ELb0EEENS1_19SingleTileSchedulerILb1ELb0ELb1ELi128EEEEEEEEEvNT_6ParamsE,"aw",@nobits
	.sectionflags	@""
	.align	16


//--------------------- .nv.shared._ZN7cutlass13device_kernelIN5flash19enable_sm80_to_sm89INS1_16FlashAttnFwdSm80INS1_25CollectiveMainloopFwdSm80ILi8ELi1ELb1EN4cute5tupleIJNS5_1CILi128EEENS7_ILi96EEENS7_ILi192EEEEEELi192ENS_10bfloat16_tEfNS_4arch4Sm80ELb1ELb0ELb0ELb0ELb0ELb0ELb1ELb0EEENS1_21CollectiveEpilogueFwdINS6_IJS8_SA_S9_EEENS6_IJNS7_ILi1EEESI_SI_EEESC_SE_Li256ELb0ELb1ELb0ELb0EEENS1_30DynamicPersistentTileSchedulerILi256ELi256ELb0ELb1ELb0EEEEEEEEEvNT_6ParamsE --------------------------
	.section	.nv.shared._ZN7cutlass13device_kernelIN5flash19enable_sm80_to_sm89INS1_16FlashAttnFwdSm80INS1_25CollectiveMainloopFwdSm80ILi8ELi1ELb1EN4cute5tupleIJNS5_1CILi128EEENS7_ILi96EEENS7_ILi192EEEEEELi192ENS_10bfloat16_tEfNS_4arch4Sm80ELb1ELb0ELb0ELb0ELb0ELb0ELb1ELb0EEENS1_21CollectiveEpilogueFwdINS6_IJS8_SA_S9_EEENS6_IJNS7_ILi1EEESI_SI_EEESC_SE_Li256ELb0ELb1ELb0ELb0EEENS1_30DynamicPersistentTileSchedulerILi256ELi256ELb0ELb1ELb0EEEEEEEEEvNT_6ParamsE,"aw",@nobits
	.sectionflags	@""
	.align	16


//--------------------- .nv.shared._ZN7cutlass13device_kernelIN5flash19enable_sm80_to_sm89INS1_16FlashAttnFwdSm80INS1_25CollectiveMainloopFwdSm80ILi8ELi1ELb1EN4cute5tupleIJNS5_1CILi128EEENS7_ILi96EEENS7_ILi192EEEEEELi192ENS_10bfloat16_tEfNS_4arch4Sm80ELb1ELb0ELb0ELb1ELb0ELb0ELb1ELb0EEENS1_21CollectiveEpilogueFwdINS6_IJS8_SA_S9_EEENS6_IJNS7_ILi1EEESI_SI_EEESC_SE_Li256ELb1ELb1ELb0ELb0EEENS1_19SingleTileSchedulerILb1ELb0ELb1ELi128EEEEEEEEEvNT_6ParamsE --------------------------
	.section	.nv.shared._ZN7cutlass13device_kernelIN5flash19enable_sm80_to_sm89INS1_16FlashAttnFwdSm80INS1_25CollectiveMainloopFwdSm80ILi8ELi1ELb1EN4cute5tupleIJNS5_1CILi128EEENS7_ILi96EEENS7_ILi192EEEEEELi192ENS_10bfloat16_tEfNS_4arch4Sm80ELb1ELb0ELb0ELb1ELb0ELb0ELb1ELb0EEENS1_21CollectiveEpilogueFwdINS6_IJS8_SA_S9_EEENS6_IJNS7_ILi1EEESI_SI_EEESC_SE_Li256ELb1ELb1ELb0ELb0EEENS1_19SingleTileSchedulerILb1ELb0ELb1ELi128EEEEEEEEEvNT_6ParamsE,"aw",@nobits
	.sectionflags	@""
	.align	16


//--------------------- .nv.shared._ZN7cutlass13device_kernelIN5flash19enable_sm80_to_sm89INS1_16FlashAttnFwdSm80INS1_25CollectiveMainloopFwdSm80ILi8ELi1ELb0EN4cute5tupleIJNS5_1CILi128EEENS7_ILi64EEENS7_ILi192EEEEEELi192ENS_10bfloat16_tEfNS_4arch4Sm80ELb1ELb0ELb0ELb1ELb0ELb1ELb1ELb0EEENS1_21CollectiveEpilogueFwdINS6_IJS8_SA_S9_EEENS6_IJNS7_ILi1EEESI_SI_EEESC_SE_Li256ELb1ELb1ELb0ELb0EEENS1_19SingleTileSchedulerILb1ELb0ELb1ELi128EEEEEEEEEvNT_6ParamsE --------------------------
	.section	.nv.shared._ZN7cutlass13device_kernelIN5flash19enable_sm80_to_sm89INS1_16FlashAttnFwdSm80INS1_25CollectiveMainloopFwdSm80ILi8ELi1ELb0EN4cute5tupleIJNS5_1CILi128EEENS7_ILi64EEENS7_ILi192EEEEEELi192ENS_10bfloat16_tEfNS_4arch4Sm80ELb1ELb0ELb0ELb1ELb0ELb1ELb1ELb0EEENS1_21CollectiveEpilogueFwdINS6_IJS8_SA_S9_EEENS6_IJNS7_ILi1EEESI_SI_EEESC_SE_Li256ELb1ELb1ELb0ELb0EEENS1_19SingleTileSchedulerILb1ELb0ELb1ELi128EEEEEEEEEvNT_6ParamsE,"aw",@nobits
	.sectionflags	@""
	.align	16


//--------------------- .nv.shared._ZN7cutlass13device_kernelIN5flash19enable_sm80_to_sm89INS1_16FlashAttnFwdSm80INS1_25CollectiveMainloopFwdSm80ILi8ELi2ELb1EN4cute5tupleIJNS5_1CILi128EEENS7_ILi96EEENS7_ILi192EEEEEELi192ENS_10bfloat16_tEfNS_4arch4Sm80ELb0ELb0ELb0ELb0ELb0ELb0ELb1ELb0EEENS1_21CollectiveEpilogueFwdINS6_IJS8_SA_S9_EEENS6_IJNS7_ILi1EEESI_SI_EEESC_SE_Li256ELb0ELb1ELb0ELb0EEENS1_19SingleTileSchedulerILb0ELb0ELb1ELi128EEEEEEEEEvNT_6ParamsE --------------------------
	.section	.nv.shared._ZN7cutlass13device_kernelIN5flash19enable_sm80_to_sm89INS1_16FlashAttnFwdSm80INS1_25CollectiveMainloopFwdSm80ILi8ELi2ELb1EN4cute5tupleIJNS5_1CILi128EEENS7_ILi96EEENS7_ILi192EEEEEELi192ENS_10bfloat16_tEfNS_4arch4Sm80ELb0ELb0ELb0ELb0ELb0ELb0ELb1ELb0EEENS1_21CollectiveEpilogueFwdINS6_IJS8_SA_S9_EEENS6_IJNS7_ILi1EEESI_SI_EEESC_SE_Li256ELb0ELb1ELb0ELb0EEENS1_19SingleTileSchedulerILb0ELb0ELb1ELi128EEEEEEEEEvNT_6ParamsE,"aw",@nobits
	.sectionflags	@""
	.align	16


//--------------------- .nv.shared._ZN7cutlass13device_kernelIN5flash19enable_sm80_to_sm89INS1_16FlashAttnFwdSm80INS1_25CollectiveMainloopFwdSm80ILi8ELi2ELb1EN4cute5tupleIJNS5_1CILi128EEENS7_ILi96EEENS7_ILi192EEEEEELi192ENS_10bfloat16_tEfNS_4arch4Sm80ELb0ELb0ELb0ELb1ELb0ELb0ELb1ELb0EEENS1_21CollectiveEpilogueFwdINS6_IJS8_SA_S9_EEENS6_IJNS7_ILi1EEESI_SI_EEESC_SE_Li256ELb1ELb1ELb0ELb0EEENS1_19SingleTileSchedulerILb1ELb0ELb1ELi128EEEEEEEEEvNT_6ParamsE --------------------------
	.section	.nv.shared._ZN7cutlass13device_kernelIN5flash19enable_sm80_to_sm89INS1_16FlashAttnFwdSm80INS1_25CollectiveMainloopFwdSm80ILi8ELi2ELb1EN4cute5tupleIJNS5_1CILi128EEENS7_ILi96EEENS7_ILi192EEEEEELi192ENS_10bfloat16_tEfNS_4arch4Sm80ELb0ELb0ELb0ELb1ELb0ELb0ELb1ELb0EEENS1_21CollectiveEpilogueFwdINS6_IJS8_SA_S9_EEENS6_IJNS7_ILi1EEESI_SI_EEESC_SE_Li256ELb1ELb1ELb0ELb0EEENS1_19SingleTileSchedulerILb1ELb0ELb1ELi128EEEEEEEEEvNT_6ParamsE,"aw",@nobits
	.sectionflags	@""
	.align	16


//--------------------- .nv.shared._ZN7cutlass13device_kernelIN5flash19enable_sm80_to_sm89INS1_16FlashAttnFwdSm80INS1_25CollectiveMainloopFwdSm80ILi8ELi2ELb0EN4cute5tupleIJNS5_1CILi128EEENS7_ILi64EEENS7_ILi192EEEEEELi192ENS_10bfloat16_tEfNS_4arch4Sm80ELb0ELb0ELb0ELb1ELb0ELb1ELb1ELb0EEENS1_21CollectiveEpilogueFwdINS6_IJS8_SA_S9_EEENS6_IJNS7_ILi1EEESI_SI_EEESC_SE_Li256ELb1ELb1ELb0ELb0EEENS1_19SingleTileSchedulerILb1ELb0ELb1ELi128EEEEEEEEEvNT_6ParamsE --------------------------
	.section	.nv.shared._ZN7cutlass13device_kernelIN5flash19enable_sm80_to_sm89INS1_16FlashAttnFwdSm80INS1_25CollectiveMainloopFwdSm80ILi8ELi2ELb0EN4cute5tupleIJNS5_1CILi128EEENS7_ILi64EEENS7_ILi192EEEEEELi192ENS_10bfloat16_tEfNS_4arch4Sm80ELb0ELb0ELb0ELb1ELb0ELb1ELb1ELb0EEENS1_21CollectiveEpilogueFwdINS6_IJS8_SA_S9_EEENS6_IJNS7_ILi1EEESI_SI_EEESC_SE_Li256ELb1ELb1ELb0ELb0EEENS1_19SingleTileSchedulerILb1ELb0ELb1ELi128EEEEEEEEEvNT_6ParamsE,"aw",@nobits
	.sectionflags	@""
	.align	16


//--------------------- .nv.shared._ZN7cutlass13device_kernelIN5flash19enable_sm80_to_sm89INS1_16FlashAttnFwdSm80INS1_25CollectiveMainloopFwdSm80ILi8ELi2ELb0EN4cute5tupleIJNS5_1CILi128EEENS7_ILi64EEENS7_ILi192EEEEEELi192ENS_10bfloat16_tEfNS_4arch4Sm80ELb0ELb1ELb0ELb0ELb0ELb0ELb1ELb0EEENS1_21CollectiveEpilogueFwdINS6_IJS8_SA_S9_EEENS6_IJNS7_ILi1EEESI_SI_EEESC_SE_Li256ELb0ELb1ELb0ELb0EEENS1_19SingleTileSchedulerILb0ELb0ELb1ELi128EEEEEEEEEvNT_6ParamsE --------------------------
	.section	.nv.shared._ZN7cutlass13device_kernelIN5flash19enable_sm80_to_sm89INS1_16FlashAttnFwdSm80INS1_25CollectiveMainloopFwdSm80ILi8ELi2ELb0EN4cute5tupleIJNS5_1CILi128EEENS7_ILi64EEENS7_ILi192EEEEEELi192ENS_10bfloat16_tEfNS_4arch4Sm80ELb0ELb1ELb0ELb0ELb0ELb0ELb1ELb0EEENS1_21CollectiveEpilogueFwdINS6_IJS8_SA_S9_EEENS6_IJNS7_ILi1EEESI_SI_EEESC_SE_Li256ELb0ELb1ELb0ELb0EEENS1_19SingleTileSchedulerILb0ELb0ELb1ELi128EEEEEEEEEvNT_6ParamsE,"aw",@nobits
	.sectionflags	@""
	.align	16


//--------------------- .nv.shared._ZN7cutlass13device_kernelIN5flash19enable_sm80_to_sm89INS1_16FlashAttnFwdSm80INS1_25CollectiveMainloopFwdSm80ILi8ELi2ELb0EN4cute5tupleIJNS5_1CILi128EEENS7_ILi64EEENS7_ILi192EEEEEELi192ENS_10bfloat16_tEfNS_4arch4Sm80ELb0ELb1ELb0ELb1ELb0ELb0ELb1ELb0EEENS1_21CollectiveEpilogueFwdINS6_IJS8_SA_S9_EEENS6_IJNS7_ILi1EEESI_SI_EEESC_SE_Li256ELb1ELb1ELb0ELb0EEENS1_19SingleTileSchedulerILb1ELb0ELb1ELi128EEEEEEEEEvNT_6ParamsE --------------------------
	.section	.nv.shared._ZN7cutlass13device_kernelIN5flash19enable_sm80_to_sm89INS1_16FlashAttnFwdSm80INS1_25CollectiveMainloopFwdSm80ILi8ELi2ELb0EN4cute5tupleIJNS5_1CILi128EEENS7_ILi64EEENS7_ILi192EEEEEELi192ENS_10bfloat16_tEfNS_4arch4Sm80ELb0ELb1ELb0ELb1ELb0ELb0ELb1ELb0EEENS1_21CollectiveEpilogueFwdINS6_IJS8_SA_S9_EEENS6_IJNS7_ILi1EEESI_SI_EEESC_SE_Li256ELb1ELb1ELb0ELb0EEENS1_19SingleTileSchedulerILb1ELb0ELb1ELi128EEEEEEEEEvNT_6ParamsE,"aw",@nobits
	.sectionflags	@""
	.align	16


//--------------------- .nv.shared._ZN7cutlass13device_kernelIN5flash19enable_sm80_to_sm89INS1_16FlashAttnFwdSm80INS1_25CollectiveMainloopFwdSm80ILi8ELi2ELb0EN4cute5tupleIJNS5_1CILi128EEENS7_ILi64EEENS7_ILi192EEEEEELi192ENS_10bfloat16_tEfNS_4arch4Sm80ELb0ELb1ELb0ELb1ELb0ELb1ELb1ELb0EEENS1_21CollectiveEpilogueFwdINS6_IJS8_SA_S9_EEENS6_IJNS7_ILi1EEESI_SI_EEESC_SE_Li256ELb1ELb1ELb0ELb0EEENS1_19SingleTileSchedulerILb1ELb0ELb1ELi128EEEEEEEEEvNT_6ParamsE --------------------------
	.section	.nv.shared._ZN7cutlass13device_kernelIN5flash19enable_sm80_to_sm89INS1_16FlashAttnFwdSm80INS1_25CollectiveMainloopFwdSm80ILi8ELi2ELb0EN4cute5tupleIJNS5_1CILi128EEENS7_ILi64EEENS7_ILi192EEEEEELi192ENS_10bfloat16_tEfNS_4arch4Sm80ELb0ELb1ELb0ELb1ELb0ELb1ELb1ELb0EEENS1_21CollectiveEpilogueFwdINS6_IJS8_SA_S9_EEENS6_IJNS7_ILi1EEESI_SI_EEESC_SE_Li256ELb1ELb1ELb0ELb0EEENS1_19SingleTileSchedulerILb1ELb0ELb1ELi128EEEEEEEEEvNT_6ParamsE,"aw",@nobits
	.sectionflags	@""
	.align	16


//--------------------- .nv.shared._ZN7cutlass13device_kernelIN5flash19enable_sm80_to_sm89INS1_16FlashAttnFwdSm80INS1_25CollectiveMainloopFwdSm80ILi8ELi2ELb1EN4cute5tupleIJNS5_1CILi128EEENS7_ILi96EEENS7_ILi192EEEEEELi192ENS_10bfloat16_tEfNS_4arch4Sm80ELb1ELb0ELb0ELb0ELb0ELb0ELb1ELb0EEENS1_21CollectiveEpilogueFwdINS6_IJS8_SA_S9_EEENS6_IJNS7_ILi1EEESI_SI_EEESC_SE_Li256ELb0ELb1ELb0ELb0EEENS1_30DynamicPersistentTileSchedulerILi256ELi256ELb0ELb1ELb0EEEEEEEEEvNT_6ParamsE --------------------------
	.section	.nv.shared._ZN7cutlass13device_kernelIN5flash19enable_sm80_to_sm89INS1_16FlashAttnFwdSm80INS1_25CollectiveMainloopFwdSm80ILi8ELi2ELb1EN4cute5tupleIJNS5_1CILi128EEENS7_ILi96EEENS7_ILi192EEEEEELi192ENS_10bfloat16_tEfNS_4arch4Sm80ELb1ELb0ELb0ELb0ELb0ELb0ELb1ELb0EEENS1_21CollectiveEpilogueFwdINS6_IJS8_SA_S9_EEENS6_IJNS7_ILi1EEESI_SI_EEESC_SE_Li256ELb0ELb1ELb0ELb0EEENS1_30DynamicPersistentTileSchedulerILi256ELi256ELb0ELb1ELb0EEEEEEEEEvNT_6ParamsE,"aw",@nobits
	.sectionflags	@""
	.align	16


//--------------------- .nv.shared._ZN7cutlass13device_kernelIN5flash19enable_sm80_to_sm89INS1_16FlashAttnFwdSm80INS1_25CollectiveMainloopFwdSm80ILi8ELi2ELb1EN4cute5tupleIJNS5_1CILi128EEENS7_ILi96EEENS7_ILi192EEEEEELi192ENS_10bfloat16_tEfNS_4arch4Sm80ELb1ELb0ELb0ELb1ELb0ELb0ELb1ELb0EEENS1_21CollectiveEpilogueFwdINS6_IJS8_SA_S9_EEENS6_IJNS7_ILi1EEESI_SI_EEESC_SE_Li256ELb1ELb1ELb0ELb0EEENS1_19SingleTileSchedulerILb1ELb0ELb1ELi128EEEEEEEEEvNT_6ParamsE --------------------------
	.section	.nv.shared._ZN7cutlass13device_kernelIN5flash19enable_sm80_to_sm89INS1_16FlashAttnFwdSm80INS1_25CollectiveMainloopFwdSm80ILi8ELi2ELb1EN4cute5tupleIJNS5_1CILi128EEENS7_ILi96EEENS7_ILi192EEEEEELi192ENS_10bfloat16_tEfNS_4arch4Sm80ELb1ELb0ELb0ELb1ELb0ELb0ELb1ELb0EEENS1_21CollectiveEpilogueFwdINS6_IJS8_SA_S9_EEENS6_IJNS7_ILi1EEESI_SI_EEESC_SE_Li256ELb1ELb1ELb0ELb0EEENS1_19SingleTileSchedulerILb1ELb0ELb1ELi128EEEEEEEEEvNT_6ParamsE,"aw",@nobits
	.sectionflags	@""
	.align	16


//--------------------- .nv.shared._ZN7cutlass13device_kernelIN5flash19enable_sm80_to_sm89INS1_16FlashAttnFwdSm80INS1_25CollectiveMainloopFwdSm80ILi8ELi2ELb0EN4cute5tupleIJNS5_1CILi128EEENS7_ILi64EEENS7_ILi192EEEEEELi192ENS_10bfloat16_tEfNS_4arch4Sm80ELb1ELb0ELb0ELb1ELb0ELb1ELb1ELb0EEENS1_21CollectiveEpilogueFwdINS6_IJS8_SA_S9_EEENS6_IJNS7_ILi1EEESI_SI_EEESC_SE_Li256ELb1ELb1ELb0ELb0EEENS1_19SingleTileSchedulerILb1ELb0ELb1ELi128EEEEEEEEEvNT_6ParamsE --------------------------
	.section	.nv.shared._ZN7cutlass13device_kernelIN5flash19enable_sm80_to_sm89INS1_16FlashAttnFwdSm80INS1_25CollectiveMainloopFwdSm80ILi8ELi2ELb0EN4cute5tupleIJNS5_1CILi128EEENS7_ILi64EEENS7_ILi192EEEEEELi192ENS_10bfloat16_tEfNS_4arch4Sm80ELb1ELb0ELb0ELb1ELb0ELb1ELb1ELb0EEENS1_21CollectiveEpilogueFwdINS6_IJS8_SA_S9_EEENS6_IJNS7_ILi1EEESI_SI_EEESC_SE_Li256ELb1ELb1ELb0ELb0EEENS1_19SingleTileSchedulerILb1ELb0ELb1ELi128EEEEEEEEEvNT_6ParamsE,"aw",@nobits
	.sectionflags	@""
	.align	16
